	.target	sm_80

	.elftype	@"ET_EXEC"


//--------------------- .note.nv.tkinfo           --------------------------
	.section	.note.nv.tkinfo,"",@"SHT_NOTE"
	.sectionflags	@"SHF_NOTE_NV_TKINFO"
	.tkinfo
        /*0018*/ 	.word	0x00000002
        /*0030*/ 	.string	""
        /*0030*/ 	.string	"ptxas"
        /*0030*/ 	.string	"Cuda compilation tools, release 13.0, V13.0.88"
        /*0030*/ 	.string	"Build cuda_13.0.r13.0/compiler.36424714_0"
        /*0030*/ 	.string	"-arch sm_80 -m 64 "



//--------------------- .note.nv.cuinfo           --------------------------
	.section	.note.nv.cuinfo,"",@"SHT_NOTE"
	.sectionflags	@"SHF_NOTE_NV_CUINFO"
        /*0018*/ 	.short	0x0002
        /*001a*/ 	.short	0x0050
        /*001c*/ 	.short	0x0082
	.zero		2


//--------------------- .nv.info                  --------------------------
	.section	.nv.info,"",@"SHT_CUDA_INFO"
	.align	4


	//----- nvinfo : EIATTR_REGCOUNT
	.align		4
        /*0000*/ 	.byte	0x04, 0x2f
        /*0002*/ 	.short	(.L_12 - .L_11)
	.align		4
.L_11:
        /*0004*/ 	.word	index@(_ZN7cutlass13device_kernelIN5flash19enable_sm80_to_sm89INS1_16FlashAttnFwdSm80INS1_25CollectiveMainloopFwdSm80ILi8ELi1ELb0EN4cute5tupleIJNS5_1CILi128EEENS7_ILi48EEENS7_ILi256EEEEEELi256ENS_10bfloat16_tEfNS_4arch4Sm80ELb1ELb0ELb0ELb1ELb1ELb1ELb1ELb1EEENS1_21CollectiveEpilogueFwdINS6_IJS8_SA_S9_EEENS6_IJNS7_ILi1EEESI_SI_EEESC_SE_Li256ELb1ELb1ELb1ELb0EEENS1_36VarlenDynamicPersistentTileSchedulerILi128ELi48ELi256ELi256ELb1ELb1ELb0ELb1ELb1ELb1EEEEEEEEEvNT_6ParamsE)
        /*0008*/ 	.word	0x000000ff


	//----- nvinfo : EIATTR_FRAME_SIZE
	.align		4
.L_12:
        /*000c*/ 	.byte	0x04, 0x11
        /*000e*/ 	.short	(.L_14 - .L_13)
	.align		4
.L_13:
        /*0010*/ 	.word	index@($__internal_105_$__cuda_sm70_votesync_ballot)
        /*0014*/ 	.word	0x00000000


	//----- nvinfo : EIATTR_FRAME_SIZE
	.align		4
.L_14:
        /*0018*/ 	.byte	0x04, 0x11
        /*001a*/ 	.short	(.L_16 - .L_15)
	.align		4
.L_15:
        /*001c*/ 	.word	index@($__internal_104_$__cuda_sm70_shflsync_up_p)
        /*0020*/ 	.word	0x00000000


	//----- nvinfo : EIATTR_FRAME_SIZE
	.align		4
.L_16:
        /*0024*/ 	.byte	0x04, 0x11
        /*0026*/ 	.short	(.L_18 - .L_17)
	.align		4
.L_17:
        /*0028*/ 	.word	index@($__internal_103_$__cuda_sm70_shflsync_idx_p)
        /*002c*/ 	.word	0x00000000


	//----- nvinfo : EIATTR_FRAME_SIZE
	.align		4
.L_18:
        /*0030*/ 	.byte	0x04, 0x11
        /*0032*/ 	.short	(.L_20 - .L_19)
	.align		4
.L_19:
        /*0034*/ 	.word	index@($__internal_102_$__cuda_sm70_shflsync_bfly_p)
        /*0038*/ 	.word	0x00000000


	//----- nvinfo : EIATTR_FRAME_SIZE
	.align		4
.L_20:
        /*003c*/ 	.byte	0x04, 0x11
        /*003e*/ 	.short	(.L_22 - .L_21)
	.align		4
.L_21:
        /*0040*/ 	.word	index@(_ZN7cutlass13device_kernelIN5flash19enable_sm80_to_sm89INS1_16FlashAttnFwdSm80INS1_25CollectiveMainloopFwdSm80ILi8ELi1ELb0EN4cute5tupleIJNS5_1CILi128EEENS7_ILi48EEENS7_ILi256EEEEEELi256ENS_10bfloat16_tEfNS_4arch4Sm80ELb1ELb0ELb0ELb1ELb1ELb1ELb1ELb1EEENS1_21CollectiveEpilogueFwdINS6_IJS8_SA_S9_EEENS6_IJNS7_ILi1EEESI_SI_EEESC_SE_Li256ELb1ELb1ELb1ELb0EEENS1_36VarlenDynamicPersistentTileSchedulerILi128ELi48ELi256ELi256ELb1ELb1ELb0ELb1ELb1ELb1EEEEEEEEEvNT_6ParamsE)
        /*0044*/ 	.word	0x00000198


	//----- nvinfo : EIATTR_REGCOUNT
	.align		4
.L_22:
        /*0048*/ 	.byte	0x04, 0x2f
        /*004a*/ 	.short	(.L_24 - .L_23)
	.align		4
.L_23:
        /*004c*/ 	.word	index@(_ZN7cutlass13device_kernelIN5flash19enable_sm80_to_sm89INS1_16FlashAttnFwdSm80INS1_25CollectiveMainloopFwdSm80ILi8ELi1ELb0EN4cute5tupleIJNS5_1CILi128EEENS7_ILi64EEENS7_ILi256EEEEEELi256ENS_10bfloat16_tEfNS_4arch4Sm80ELb1ELb0ELb0ELb1ELb1ELb0ELb1ELb1EEENS1_21CollectiveEpilogueFwdINS6_IJS8_SA_S9_EEENS6_IJNS7_ILi1EEESI_SI_EEESC_SE_Li256ELb1ELb1ELb1ELb0EEENS1_36VarlenDynamicPersistentTileSchedulerILi128ELi64ELi256ELi256ELb1ELb1ELb0ELb1ELb1ELb1EEEEEEEEEvNT_6ParamsE)
        /*0050*/ 	.word	0x000000ff


	//----- nvinfo : EIATTR_FRAME_SIZE
	.align		4
.L_24:
        /*0054*/ 	.byte	0x04, 0x11
        /*0056*/ 	.short	(.L_26 - .L_25)
	.align		4
.L_25:
        /*0058*/ 	.word	index@($__internal_101_$__cuda_sm70_votesync_ballot)
        /*005c*/ 	.word	0x00000000


	//----- nvinfo : EIATTR_FRAME_SIZE
	.align		4
.L_26:
        /*0060*/ 	.byte	0x04, 0x11
        /*0062*/ 	.short	(.L_28 - .L_27)
	.align		4
.L_27:
        /*0064*/ 	.word	index@($__internal_100_$__cuda_sm70_shflsync_up_p)
        /*0068*/ 	.word	0x00000000


	//----- nvinfo : EIATTR_FRAME_SIZE
	.align		4
.L_28:
        /*006c*/ 	.byte	0x04, 0x11
        /*006e*/ 	.short	(.L_30 - .L_29)
	.align		4
.L_29:
        /*0070*/ 	.word	index@($__internal_99_$__cuda_sm70_shflsync_idx_p)
        /*0074*/ 	.word	0x00000000


	//----- nvinfo : EIATTR_FRAME_SIZE
	.align		4
.L_30:
        /*0078*/ 	.byte	0x04, 0x11
        /*007a*/ 	.short	(.L_32 - .L_31)
	.align		4
.L_31:
        /*007c*/ 	.word	index@($__internal_98_$__cuda_sm70_shflsync_bfly_p)
        /*0080*/ 	.word	0x00000000


	//----- nvinfo : EIATTR_FRAME_SIZE
	.align		4
.L_32:
        /*0084*/ 	.byte	0x04, 0x11
        /*0086*/ 	.short	(.L_34 - .L_33)
	.align		4
.L_33:
        /*0088*/ 	.word	index@(_ZN7cutlass13device_kernelIN5flash19enable_sm80_to_sm89INS1_16FlashAttnFwdSm80INS1_25CollectiveMainloopFwdSm80ILi8ELi1ELb0EN4cute5tupleIJNS5_1CILi128EEENS7_ILi64EEENS7_ILi256EEEEEELi256ENS_10bfloat16_tEfNS_4arch4Sm80ELb1ELb0ELb0ELb1ELb1ELb0ELb1ELb1EEENS1_21CollectiveEpilogueFwdINS6_IJS8_SA_S9_EEENS6_IJNS7_ILi1EEESI_SI_EEESC_SE_Li256ELb1ELb1ELb1ELb0EEENS1_36VarlenDynamicPersistentTileSchedulerILi128ELi64ELi256ELi256ELb1ELb1ELb0ELb1ELb1ELb1EEEEEEEEEvNT_6ParamsE)
        /*008c*/ 	.word	0x00000038


	//----- nvinfo : EIATTR_REGCOUNT
	.align		4
.L_34:
        /*0090*/ 	.byte	0x04, 0x2f
        /*0092*/ 	.short	(.L_36 - .L_35)
	.align		4
.L_35:
        /*0094*/ 	.word	index@(_ZN7cutlass13device_kernelIN5flash19enable_sm80_to_sm89INS1_16FlashAttnFwdSm80INS1_25CollectiveMainloopFwdSm80ILi8ELi1ELb0EN4cute5tupleIJNS5_1CILi128EEENS7_ILi96EEENS7_ILi256EEEEEELi256ENS_10bfloat16_tEfNS_4arch4Sm80ELb1ELb0ELb0ELb0ELb1ELb0ELb1ELb1EEENS1_21CollectiveEpilogueFwdINS6_IJS8_SA_S9_EEENS6_IJNS7_ILi1EEESI_SI_EEESC_SE_Li256ELb0ELb1ELb1ELb0EEENS1_30DynamicPersistentTileSchedulerILi256ELi256ELb1ELb1ELb0EEEEEEEEEvNT_6ParamsE)
        /*0098*/ 	.word	0x000000ff


	//----- nvinfo : EIATTR_FRAME_SIZE
	.align		4
.L_36:
        /*009c*/ 	.byte	0x04, 0x11
        /*009e*/ 	.short	(.L_38 - .L_37)
	.align		4
.L_37:
        /*00a0*/ 	.word	index@($__internal_97_$__cuda_sm70_shflsync_idx_p)
        /*00a4*/ 	.word	0x00000000


	//----- nvinfo : EIATTR_FRAME_SIZE
	.align		4
.L_38:
        /*00a8*/ 	.byte	0x04, 0x11
        /*00aa*/ 	.short	(.L_40 - .L_39)
	.align		4
.L_39:
        /*00ac*/ 	.word	index@($__internal_96_$__cuda_sm70_shflsync_bfly_p)
        /*00b0*/ 	.word	0x00000000


	//----- nvinfo : EIATTR_FRAME_SIZE
	.align		4
.L_40:
        /*00b4*/ 	.byte	0x04, 0x11
        /*00b6*/ 	.short	(.L_42 - .L_41)
	.align		4
.L_41:
        /*00b8*/ 	.word	index@(_ZN7cutlass13device_kernelIN5flash19enable_sm80_to_sm89INS1_16FlashAttnFwdSm80INS1_25CollectiveMainloopFwdSm80ILi8ELi1ELb0EN4cute5tupleIJNS5_1CILi128EEENS7_ILi96EEENS7_ILi256EEEEEELi256ENS_10bfloat16_tEfNS_4arch4Sm80ELb1ELb0ELb0ELb0ELb1ELb0ELb1ELb1EEENS1_21CollectiveEpilogueFwdINS6_IJS8_SA_S9_EEENS6_IJNS7_ILi1EEESI_SI_EEESC_SE_Li256ELb0ELb1ELb1ELb0EEENS1_30DynamicPersistentTileSchedulerILi256ELi256ELb1ELb1ELb0EEEEEEEEEvNT_6ParamsE)
        /*00bc*/ 	.word	0x00000198


	//----- nvinfo : EIATTR_REGCOUNT
	.align		4
.L_42:
        /*00c0*/ 	.byte	0x04, 0x2f
        /*00c2*/ 	.short	(.L_44 - .L_43)
	.align		4
.L_43:
        /*00c4*/ 	.word	index@(_ZN7cutlass13device_kernelIN5flash19enable_sm80_to_sm89INS1_16FlashAttnFwdSm80INS1_25CollectiveMainloopFwdSm80ILi8ELi1ELb0EN4cute5tupleIJNS5_1CILi128EEENS7_ILi48EEENS7_ILi256EEEEEELi256ENS_10bfloat16_tEfNS_4arch4Sm80ELb0ELb1ELb0ELb1ELb1ELb1ELb1ELb1EEENS1_21CollectiveEpilogueFwdINS6_IJS8_SA_S9_EEENS6_IJNS7_ILi1EEESI_SI_EEESC_SE_Li256ELb1ELb1ELb1ELb0EEENS1_36VarlenDynamicPersistentTileSchedulerILi128ELi48ELi256ELi256ELb1ELb1ELb0ELb1ELb0ELb1EEEEEEEEEvNT_6ParamsE)
        /*00c8*/ 	.word	0x000000ff


	//----- nvinfo : EIATTR_FRAME_SIZE
	.align		4
.L_44:
        /*00cc*/ 	.byte	0x04, 0x11
        /*00ce*/ 	.short	(.L_46 - .L_45)
	.align		4
.L_45:
        /*00d0*/ 	.word	index@($__internal_95_$__cuda_sm70_votesync_ballot)
        /*00d4*/ 	.word	0x00000000


	//----- nvinfo : EIATTR_FRAME_SIZE
	.align		4
.L_46:
        /*00d8*/ 	.byte	0x04, 0x11
        /*00da*/ 	.short	(.L_48 - .L_47)
	.align		4
.L_47:
        /*00dc*/ 	.word	index@($__internal_94_$__cuda_sm70_shflsync_up_p)
        /*00e0*/ 	.word	0x00000000


	//----- nvinfo : EIATTR_FRAME_SIZE
	.align		4
.L_48:
        /*00e4*/ 	.byte	0x04, 0x11
        /*00e6*/ 	.short	(.L_50 - .L_49)
	.align		4
.L_49:
        /*00e8*/ 	.word	index@($__internal_93_$__cuda_sm70_shflsync_idx_p)
        /*00ec*/ 	.word	0x00000000


	//----- nvinfo : EIATTR_FRAME_SIZE
	.align		4
.L_50:
        /*00f0*/ 	.byte	0x04, 0x11
        /*00f2*/ 	.short	(.L_52 - .L_51)
	.align		4
.L_51:
        /*00f4*/ 	.word	index@($__internal_92_$__cuda_sm70_shflsync_bfly_p)
        /*00f8*/ 	.word	0x00000000


	//----- nvinfo : EIATTR_FRAME_SIZE
	.align		4
.L_52:
        /*00fc*/ 	.byte	0x04, 0x11
        /*00fe*/ 	.short	(.L_54 - .L_53)
	.align		4
.L_53:
        /*0100*/ 	.word	index@($_ZN7cutlass13device_kernelIN5flash19enable_sm80_to_sm89INS1_16FlashAttnFwdSm80INS1_25CollectiveMainloopFwdSm80ILi8ELi1ELb0EN4cute5tupleIJNS5_1CILi128EEENS7_ILi48EEENS7_ILi256EEEEEELi256ENS_10bfloat16_tEfNS_4arch4Sm80ELb0ELb1ELb0ELb1ELb1ELb1ELb1ELb1EEENS1_21CollectiveEpilogueFwdINS6_IJS8_SA_S9_EEENS6_IJNS7_ILi1EEESI_SI_EEESC_SE_Li256ELb1ELb1ELb1ELb0EEENS1_36VarlenDynamicPersistentTileSchedulerILi128ELi48ELi256ELi256ELb1ELb1ELb0ELb1ELb0ELb1EEEEEEEEEvNT_6ParamsE$_ZZN5flash25CollectiveMainloopFwdSm80ILi8ELi1ELb0EN4cute5tupleIJNS1_1CILi128EEENS3_ILi48EEENS3_ILi256EEEEEELi256EN7cutlass10bfloat16_tEfNS8_4arch4Sm80ELb0ELb1ELb0ELb1ELb1ELb1ELb1ELb1EE3mmaINS_16FlashAttnFwdSm80ISC_NS_21CollectiveEpilogueFwdINS2_IJS4_S6_S5_EEENS2_IJNS3_ILi1EEESH_SH_EEES9_SB_Li256ELb1ELb1ELb1ELb0EEENS_36VarlenDynamicPersistentTileSchedulerILi128ELi48ELi256ELi256ELb1ELb1ELb0ELb1ELb0ELb1EEEE13SharedStorageENS1_6TensorINS1_11ArrayEngineIfLm128EEENS1_6LayoutINS2_IJNS2_IJNS3_ILi2EEESS_EEESH_NS3_ILi32EEEEEENS2_IJNS2_IJSH_SS_EEENS3_ILi0EEENS3_ILi4EEEEEEEEEENS_7SoftmaxILi2ELi0EEEEEbRKNSC_6ParamsERT0_RT1_iRKNS_16SeqlenInfoQKNewKILb1ELb1EEENS2_IJiiiiEEERT_ENKUlvE_clEv)
        /*0104*/ 	.word	0x00000000


	//----- nvinfo : EIATTR_FRAME_SIZE
	.align		4
.L_54:
        /*0108*/ 	.byte	0x04, 0x11
        /*010a*/ 	.short	(.L_56 - .L_55)
	.align		4
.L_55:
        /*010c*/ 	.word	index@(_ZN7cutlass13device_kernelIN5flash19enable_sm80_to_sm89INS1_16FlashAttnFwdSm80INS1_25CollectiveMainloopFwdSm80ILi8ELi1ELb0EN4cute5tupleIJNS5_1CILi128EEENS7_ILi48EEENS7_ILi256EEEEEELi256ENS_10bfloat16_tEfNS_4arch4Sm80ELb0ELb1ELb0ELb1ELb1ELb1ELb1ELb1EEENS1_21CollectiveEpilogueFwdINS6_IJS8_SA_S9_EEENS6_IJNS7_ILi1EEESI_SI_EEESC_SE_Li256ELb1ELb1ELb1ELb0EEENS1_36VarlenDynamicPersistentTileSchedulerILi128ELi48ELi256ELi256ELb1ELb1ELb0ELb1ELb0ELb1EEEEEEEEEvNT_6ParamsE)
        /*0110*/ 	.word	0x000001e8


	//----- nvinfo : EIATTR_REGCOUNT
	.align		4
.L_56:
        /*0114*/ 	.byte	0x04, 0x2f
        /*0116*/ 	.short	(.L_58 - .L_57)
	.align		4
.L_57:
        /*0118*/ 	.word	index@(_ZN7cutlass13device_kernelIN5flash19enable_sm80_to_sm89INS1_16FlashAttnFwdSm80INS1_25CollectiveMainloopFwdSm80ILi8ELi1ELb0EN4cute5tupleIJNS5_1CILi128EEENS7_ILi64EEENS7_ILi256EEEEEELi256ENS_10bfloat16_tEfNS_4arch4Sm80ELb0ELb1ELb0ELb1ELb1ELb0ELb1ELb1EEENS1_21CollectiveEpilogueFwdINS6_IJS8_SA_S9_EEENS6_IJNS7_ILi1EEESI_SI_EEESC_SE_Li256ELb1ELb1ELb1ELb0EEENS1_36VarlenDynamicPersistentTileSchedulerILi128ELi64ELi256ELi256ELb1ELb1ELb0ELb1ELb0ELb1EEEEEEEEEvNT_6ParamsE)
        /*011c*/ 	.word	0x000000ff


	//----- nvinfo : EIATTR_FRAME_SIZE
	.align		4
.L_58:
        /*0120*/ 	.byte	0x04, 0x11
        /*0122*/ 	.short	(.L_60 - .L_59)
	.align		4
.L_59:
        /*0124*/ 	.word	index@($__internal_91_$__cuda_sm70_votesync_ballot)
        /*0128*/ 	.word	0x00000000


	//----- nvinfo : EIATTR_FRAME_SIZE
	.align		4
.L_60:
        /*012c*/ 	.byte	0x04, 0x11
        /*012e*/ 	.short	(.L_62 - .L_61)
	.align		4
.L_61:
        /*0130*/ 	.word	index@($__internal_90_$__cuda_sm70_shflsync_up_p)
        /*0134*/ 	.word	0x00000000


	//----- nvinfo : EIATTR_FRAME_SIZE
	.align		4
.L_62:
        /*0138*/ 	.byte	0x04, 0x11
        /*013a*/ 	.short	(.L_64 - .L_63)
	.align		4
.L_63:
        /*013c*/ 	.word	index@($__internal_89_$__cuda_sm70_shflsync_idx_p)
        /*0140*/ 	.word	0x00000000


	//----- nvinfo : EIATTR_FRAME_SIZE
	.align		4
.L_64:
        /*0144*/ 	.byte	0x04, 0x11
        /*0146*/ 	.short	(.L_66 - .L_65)
	.align		4
.L_65:
        /*0148*/ 	.word	index@($__internal_88_$__cuda_sm70_shflsync_bfly_p)
        /*014c*/ 	.word	0x00000000


	//----- nvinfo : EIATTR_FRAME_SIZE
	.align		4
.L_66:
        /*0150*/ 	.byte	0x04, 0x11
        /*0152*/ 	.short	(.L_68 - .L_67)
	.align		4
.L_67:
        /*0154*/ 	.word	index@(_ZN7cutlass13device_kernelIN5flash19enable_sm80_to_sm89INS1_16FlashAttnFwdSm80INS1_25CollectiveMainloopFwdSm80ILi8ELi1ELb0EN4cute5tupleIJNS5_1CILi128EEENS7_ILi64EEENS7_ILi256EEEEEELi256ENS_10bfloat16_tEfNS_4arch4Sm80ELb0ELb1ELb0ELb1ELb1ELb0ELb1ELb1EEENS1_21CollectiveEpilogueFwdINS6_IJS8_SA_S9_EEENS6_IJNS7_ILi1EEESI_SI_EEESC_SE_Li256ELb1ELb1ELb1ELb0EEENS1_36VarlenDynamicPersistentTileSchedulerILi128ELi64ELi256ELi256ELb1ELb1ELb0ELb1ELb0ELb1EEEEEEEEEvNT_6ParamsE)
        /*0158*/ 	.word	0x00000030


	//----- nvinfo : EIATTR_REGCOUNT
	.align		4
.L_68:
        /*015c*/ 	.byte	0x04, 0x2f
        /*015e*/ 	.short	(.L_70 - .L_69)
	.align		4
.L_69:
        /*0160*/ 	.word	index@(_ZN7cutlass13device_kernelIN5flash19enable_sm80_to_sm89INS1_16FlashAttnFwdSm80INS1_25CollectiveMainloopFwdSm80ILi8ELi1ELb0EN4cute5tupleIJNS5_1CILi128EEENS7_ILi64EEENS7_ILi256EEEEEELi256ENS_10bfloat16_tEfNS_4arch4Sm80ELb0ELb1ELb0ELb0ELb1ELb0ELb1ELb1EEENS1_21CollectiveEpilogueFwdINS6_IJS8_SA_S9_EEENS6_IJNS7_ILi1EEESI_SI_EEESC_SE_Li256ELb0ELb1ELb1ELb0EEENS1_19SingleTileSchedulerILb0ELb1ELb1ELi128EEEEEEEEEvNT_6ParamsE)
        /*0164*/ 	.word	0x000000ff


	//----- nvinfo : EIATTR_FRAME_SIZE
	.align		4
.L_70:
        /*0168*/ 	.byte	0x04, 0x11
        /*016a*/ 	.short	(.L_72 - .L_71)
	.align		4
.L_71:
        /*016c*/ 	.word	index@(_ZN7cutlass13device_kernelIN5flash19enable_sm80_to_sm89INS1_16FlashAttnFwdSm80INS1_25CollectiveMainloopFwdSm80ILi8ELi1ELb0EN4cute5tupleIJNS5_1CILi128EEENS7_ILi64EEENS7_ILi256EEEEEELi256ENS_10bfloat16_tEfNS_4arch4Sm80ELb0ELb1ELb0ELb0ELb1ELb0ELb1ELb1EEENS1_21CollectiveEpilogueFwdINS6_IJS8_SA_S9_EEENS6_IJNS7_ILi1EEESI_SI_EEESC_SE_Li256ELb0ELb1ELb1ELb0EEENS1_19SingleTileSchedulerILb0ELb1ELb1ELi128EEEEEEEEEvNT_6ParamsE)
        /*0170*/ 	.word	0x00000000


	//----- nvinfo : EIATTR_REGCOUNT
	.align		4
.L_72:
        /*0174*/ 	.byte	0x04, 0x2f
        /*0176*/ 	.short	(.L_74 - .L_73)
	.align		4
.L_73:
        /*0178*/ 	.word	index@(_ZN7cutlass13device_kernelIN5flash19enable_sm80_to_sm89INS1_16FlashAttnFwdSm80INS1_25CollectiveMainloopFwdSm80ILi8ELi1ELb0EN4cute5tupleIJNS5_1CILi128EEENS7_ILi48EEENS7_ILi256EEEEEELi256ENS_10bfloat16_tEfNS_4arch4Sm80ELb0ELb0ELb0ELb1ELb1ELb1ELb1ELb1EEENS1_21CollectiveEpilogueFwdINS6_IJS8_SA_S9_EEENS6_IJNS7_ILi1EEESI_SI_EEESC_SE_Li256ELb1ELb1ELb1ELb0EEENS1_36VarlenDynamicPersistentTileSchedulerILi128ELi48ELi256ELi256ELb1ELb1ELb0ELb0ELb1ELb1EEEEEEEEEvNT_6ParamsE)
        /*017c*/ 	.word	0x000000ff


	//----- nvinfo : EIATTR_FRAME_SIZE
	.align		4
.L_74:
        /*0180*/ 	.byte	0x04, 0x11
        /*0182*/ 	.short	(.L_76 - .L_75)
	.align		4
.L_75:
        /*0184*/ 	.word	index@($__internal_87_$__cuda_sm70_votesync_ballot)
        /*0188*/ 	.word	0x00000000


	//----- nvinfo : EIATTR_FRAME_SIZE
	.align		4
.L_76:
        /*018c*/ 	.byte	0x04, 0x11
        /*018e*/ 	.short	(.L_78 - .L_77)
	.align		4
.L_77:
        /*0190*/ 	.word	index@($__internal_86_$__cuda_sm70_shflsync_up_p)
        /*0194*/ 	.word	0x00000000


	//----- nvinfo : EIATTR_FRAME_SIZE
	.align		4
.L_78:
        /*0198*/ 	.byte	0x04, 0x11
        /*019a*/ 	.short	(.L_80 - .L_79)
	.align		4
.L_79:
        /*019c*/ 	.word	index@($__internal_85_$__cuda_sm70_shflsync_idx_p)
        /*01a0*/ 	.word	0x00000000


	//----- nvinfo : EIATTR_FRAME_SIZE
	.align		4
.L_80:
        /*01a4*/ 	.byte	0x04, 0x11
        /*01a6*/ 	.short	(.L_82 - .L_81)
	.align		4
.L_81:
        /*01a8*/ 	.word	index@($__internal_84_$__cuda_sm70_shflsync_bfly_p)
        /*01ac*/ 	.word	0x00000000


	//----- nvinfo : EIATTR_FRAME_SIZE
	.align		4
.L_82:
        /*01b0*/ 	.byte	0x04, 0x11
        /*01b2*/ 	.short	(.L_84 - .L_83)
	.align		4
.L_83:
        /*01b4*/ 	.word	index@(_ZN7cutlass13device_kernelIN5flash19enable_sm80_to_sm89INS1_16FlashAttnFwdSm80INS1_25CollectiveMainloopFwdSm80ILi8ELi1ELb0EN4cute5tupleIJNS5_1CILi128EEENS7_ILi48EEENS7_ILi256EEEEEELi256ENS_10bfloat16_tEfNS_4arch4Sm80ELb0ELb0ELb0ELb1ELb1ELb1ELb1ELb1EEENS1_21CollectiveEpilogueFwdINS6_IJS8_SA_S9_EEENS6_IJNS7_ILi1EEESI_SI_EEESC_SE_Li256ELb1ELb1ELb1ELb0EEENS1_36VarlenDynamicPersistentTileSchedulerILi128ELi48ELi256ELi256ELb1ELb1ELb0ELb0ELb1ELb1EEEEEEEEEvNT_6ParamsE)
        /*01b8*/ 	.word	0x00000190


	//----- nvinfo : EIATTR_REGCOUNT
	.align		4
.L_84:
        /*01bc*/ 	.byte	0x04, 0x2f
        /*01be*/ 	.short	(.L_86 - .L_85)
	.align		4
.L_85:
        /*01c0*/ 	.word	index@(_ZN7cutlass13device_kernelIN5flash19enable_sm80_to_sm89INS1_16FlashAttnFwdSm80INS1_25CollectiveMainloopFwdSm80ILi8ELi1ELb0EN4cute5tupleIJNS5_1CILi128EEENS7_ILi64EEENS7_ILi256EEEEEELi256ENS_10bfloat16_tEfNS_4arch4Sm80ELb0ELb0ELb0ELb1ELb1ELb0ELb1ELb1EEENS1_21CollectiveEpilogueFwdINS6_IJS8_SA_S9_EEENS6_IJNS7_ILi1EEESI_SI_EEESC_SE_Li256ELb1ELb1ELb1ELb0EEENS1_36VarlenDynamicPersistentTileSchedulerILi128ELi64ELi256ELi256ELb1ELb1ELb0ELb0ELb1ELb1EEEEEEEEEvNT_6ParamsE)
        /*01c4*/ 	.word	0x000000ff


	//----- nvinfo : EIATTR_FRAME_SIZE
	.align		4
.L_86:
        /*01c8*/ 	.byte	0x04, 0x11
        /*01ca*/ 	.short	(.L_88 - .L_87)
	.align		4
.L_87:
        /*01cc*/ 	.word	index@($__internal_83_$__cuda_sm70_votesync_ballot)
        /*01d0*/ 	.word	0x00000000


	//----- nvinfo : EIATTR_FRAME_SIZE
	.align		4
.L_88:
        /*01d4*/ 	.byte	0x04, 0x11
        /*01d6*/ 	.short	(.L_90 - .L_89)
	.align		4
.L_89:
        /*01d8*/ 	.word	index@($__internal_82_$__cuda_sm70_shflsync_up_p)
        /*01dc*/ 	.word	0x00000000


	//----- nvinfo : EIATTR_FRAME_SIZE
	.align		4
.L_90:
        /*01e0*/ 	.byte	0x04, 0x11
        /*01e2*/ 	.short	(.L_92 - .L_91)
	.align		4
.L_91:
        /*01e4*/ 	.word	index@($__internal_81_$__cuda_sm70_shflsync_idx_p)
        /*01e8*/ 	.word	0x00000000


	//----- nvinfo : EIATTR_FRAME_SIZE
	.align		4
.L_92:
        /*01ec*/ 	.byte	0x04, 0x11
        /*01ee*/ 	.short	(.L_94 - .L_93)
	.align		4
.L_93:
        /*01f0*/ 	.word	index@($__internal_80_$__cuda_sm70_shflsync_bfly_p)
        /*01f4*/ 	.word	0x00000000


	//----- nvinfo : EIATTR_FRAME_SIZE
	.align		4
.L_94:
        /*01f8*/ 	.byte	0x04, 0x11
        /*01fa*/ 	.short	(.L_96 - .L_95)
	.align		4
.L_95:
        /*01fc*/ 	.word	index@(_ZN7cutlass13device_kernelIN5flash19enable_sm80_to_sm89INS1_16FlashAttnFwdSm80INS1_25CollectiveMainloopFwdSm80ILi8ELi1ELb0EN4cute5tupleIJNS5_1CILi128EEENS7_ILi64EEENS7_ILi256EEEEEELi256ENS_10bfloat16_tEfNS_4arch4Sm80ELb0ELb0ELb0ELb1ELb1ELb0ELb1ELb1EEENS1_21CollectiveEpilogueFwdINS6_IJS8_SA_S9_EEENS6_IJNS7_ILi1EEESI_SI_EEESC_SE_Li256ELb1ELb1ELb1ELb0EEENS1_36VarlenDynamicPersistentTileSchedulerILi128ELi64ELi256ELi256ELb1ELb1ELb0ELb0ELb1ELb1EEEEEEEEEvNT_6ParamsE)
        /*0200*/ 	.word	0x00000158


	//----- nvinfo : EIATTR_REGCOUNT
	.align		4
.L_96:
        /*0204*/ 	.byte	0x04, 0x2f
        /*0206*/ 	.short	(.L_98 - .L_97)
	.align		4
.L_97:
        /*0208*/ 	.word	index@(_ZN7cutlass13device_kernelIN5flash19enable_sm80_to_sm89INS1_16FlashAttnFwdSm80INS1_25CollectiveMainloopFwdSm80ILi8ELi1ELb0EN4cute5tupleIJNS5_1CILi128EEENS7_ILi96EEENS7_ILi256EEEEEELi256ENS_10bfloat16_tEfNS_4arch4Sm80ELb0ELb0ELb0ELb0ELb1ELb0ELb1ELb1EEENS1_21CollectiveEpilogueFwdINS6_IJS8_SA_S9_EEENS6_IJNS7_ILi1EEESI_SI_EEESC_SE_Li256ELb0ELb1ELb1ELb0EEENS1_19SingleTileSchedulerILb0ELb1ELb1ELi128EEEEEEEEEvNT_6ParamsE)
        /*020c*/ 	.word	0x000000ff


	//----- nvinfo : EIATTR_FRAME_SIZE
	.align		4
.L_98:
        /*0210*/ 	.byte	0x04, 0x11
        /*0212*/ 	.short	(.L_100 - .L_99)
	.align		4
.L_99:
        /*0214*/ 	.word	index@(_ZN7cutlass13device_kernelIN5flash19enable_sm80_to_sm89INS1_16FlashAttnFwdSm80INS1_25CollectiveMainloopFwdSm80ILi8ELi1ELb0EN4cute5tupleIJNS5_1CILi128EEENS7_ILi96EEENS7_ILi256EEEEEELi256ENS_10bfloat16_tEfNS_4arch4Sm80ELb0ELb0ELb0ELb0ELb1ELb0ELb1ELb1EEENS1_21CollectiveEpilogueFwdINS6_IJS8_SA_S9_EEENS6_IJNS7_ILi1EEESI_SI_EEESC_SE_Li256ELb0ELb1ELb1ELb0EEENS1_19SingleTileSchedulerILb0ELb1ELb1ELi128EEEEEEEEEvNT_6ParamsE)
        /*0218*/ 	.word	0x00000048


	//----- nvinfo : EIATTR_REGCOUNT
	.align		4
.L_100:
        /*021c*/ 	.byte	0x04, 0x2f
        /*021e*/ 	.short	(.L_102 - .L_101)
	.align		4
.L_101:
        /*0220*/ 	.word	index@(_ZN7cutlass13device_kernelIN5flash19enable_sm80_to_sm89INS1_16FlashAttnFwdSm80INS1_25CollectiveMainloopFwdSm80ILi8ELi1ELb0EN4cute5tupleIJNS5_1CILi128EEENS7_ILi32EEENS7_ILi256EEEEEELi256ENS_10bfloat16_tEfNS_4arch4Sm80ELb1ELb0ELb0ELb1ELb1ELb1ELb1ELb1EEENS1_21CollectiveEpilogueFwdINS6_IJS8_SA_S9_EEENS6_IJNS7_ILi1EEESI_SI_EEESC_SE_Li256ELb1ELb1ELb1ELb0EEENS1_36VarlenDynamicPersistentTileSchedulerILi128ELi32ELi256ELi256ELb1ELb1ELb0ELb1ELb1ELb1EEEEEEEEEvNT_6ParamsE)
        /*0224*/ 	.word	0x000000ff


	//----- nvinfo : EIATTR_FRAME_SIZE
	.align		4
.L_102:
        /*0228*/ 	.byte	0x04, 0x11
        /*022a*/ 	.short	(.L_104 - .L_103)
	.align		4
.L_103:
        /*022c*/ 	.word	index@($__internal_79_$__cuda_sm70_votesync_ballot)
        /*0230*/ 	.word	0x00000000


	//----- nvinfo : EIATTR_FRAME_SIZE
	.align		4
.L_104:
        /*0234*/ 	.byte	0x04, 0x11
        /*0236*/ 	.short	(.L_106 - .L_105)
	.align		4
.L_105:
        /*0238*/ 	.word	index@($__internal_78_$__cuda_sm70_shflsync_up_p)
        /*023c*/ 	.word	0x00000000


	//----- nvinfo : EIATTR_FRAME_SIZE
	.align		4
.L_106:
        /*0240*/ 	.byte	0x04, 0x11
        /*0242*/ 	.short	(.L_108 - .L_107)
	.align		4
.L_107:
        /*0244*/ 	.word	index@($__internal_77_$__cuda_sm70_shflsync_idx_p)
        /*0248*/ 	.word	0x00000000


	//----- nvinfo : EIATTR_FRAME_SIZE
	.align		4
.L_108:
        /*024c*/ 	.byte	0x04, 0x11
        /*024e*/ 	.short	(.L_110 - .L_109)
	.align		4
.L_109:
        /*0250*/ 	.word	index@($__internal_76_$__cuda_sm70_shflsync_bfly_p)
        /*0254*/ 	.word	0x00000000


	//----- nvinfo : EIATTR_FRAME_SIZE
	.align		4
.L_110:
        /*0258*/ 	.byte	0x04, 0x11
        /*025a*/ 	.short	(.L_112 - .L_111)
	.align		4
.L_111:
        /*025c*/ 	.word	index@(_ZN7cutlass13device_kernelIN5flash19enable_sm80_to_sm89INS1_16FlashAttnFwdSm80INS1_25CollectiveMainloopFwdSm80ILi8ELi1ELb0EN4cute5tupleIJNS5_1CILi128EEENS7_ILi32EEENS7_ILi256EEEEEELi256ENS_10bfloat16_tEfNS_4arch4Sm80ELb1ELb0ELb0ELb1ELb1ELb1ELb1ELb1EEENS1_21CollectiveEpilogueFwdINS6_IJS8_SA_S9_EEENS6_IJNS7_ILi1EEESI_SI_EEESC_SE_Li256ELb1ELb1ELb1ELb0EEENS1_36VarlenDynamicPersistentTileSchedulerILi128ELi32ELi256ELi256ELb1ELb1ELb0ELb1ELb1ELb1EEEEEEEEEvNT_6ParamsE)
        /*0260*/ 	.word	0x00000048


	//----- nvinfo : EIATTR_REGCOUNT
	.align		4
.L_112:
        /*0264*/ 	.byte	0x04, 0x2f
        /*0266*/ 	.short	(.L_114 - .L_113)
	.align		4
.L_113:
        /*0268*/ 	.word	index@(_ZN7cutlass13device_kernelIN5flash19enable_sm80_to_sm89INS1_16FlashAttnFwdSm80INS1_25CollectiveMainloopFwdSm80ILi8ELi1ELb1EN4cute5tupleIJNS5_1CILi128EEENS7_ILi48EEENS7_ILi256EEEEEELi256ENS_10bfloat16_tEfNS_4arch4Sm80ELb1ELb0ELb0ELb1ELb1ELb0ELb1ELb1EEENS1_21CollectiveEpilogueFwdINS6_IJS8_SA_S9_EEENS6_IJNS7_ILi1EEESI_SI_EEESC_SE_Li256ELb1ELb1ELb1ELb0EEENS1_36VarlenDynamicPersistentTileSchedulerILi128ELi48ELi256ELi256ELb1ELb1ELb0ELb1ELb1ELb1EEEEEEEEEvNT_6ParamsE)
        /*026c*/ 	.word	0x000000ff


	//----- nvinfo : EIATTR_FRAME_SIZE
	.align		4
.L_114:
        /*0270*/ 	.byte	0x04, 0x11
        /*0272*/ 	.short	(.L_116 - .L_115)
	.align		4
.L_115:
        /*0274*/ 	.word	index@($__internal_75_$__cuda_sm70_votesync_ballot)
        /*0278*/ 	.word	0x00000000


	//----- nvinfo : EIATTR_FRAME_SIZE
	.align		4
.L_116:
        /*027c*/ 	.byte	0x04, 0x11
        /*027e*/ 	.short	(.L_118 - .L_117)
	.align		4
.L_117:
        /*0280*/ 	.word	index@($__internal_74_$__cuda_sm70_shflsync_up_p)
        /*0284*/ 	.word	0x00000000


	//----- nvinfo : EIATTR_FRAME_SIZE
	.align		4
.L_118:
        /*0288*/ 	.byte	0x04, 0x11
        /*028a*/ 	.short	(.L_120 - .L_119)
	.align		4
.L_119:
        /*028c*/ 	.word	index@($__internal_73_$__cuda_sm70_shflsync_idx_p)
        /*0290*/ 	.word	0x00000000


	//----- nvinfo : EIATTR_FRAME_SIZE
	.align		4
.L_120:
        /*0294*/ 	.byte	0x04, 0x11
        /*0296*/ 	.short	(.L_122 - .L_121)
	.align		4
.L_121:
        /*0298*/ 	.word	index@($__internal_72_$__cuda_sm70_shflsync_bfly_p)
        /*029c*/ 	.word	0x00000000


	//----- nvinfo : EIATTR_FRAME_SIZE
	.align		4
.L_122:
        /*02a0*/ 	.byte	0x04, 0x11
        /*02a2*/ 	.short	(.L_124 - .L_123)
	.align		4
.L_123:
        /*02a4*/ 	.word	index@(_ZN7cutlass13device_kernelIN5flash19enable_sm80_to_sm89INS1_16FlashAttnFwdSm80INS1_25CollectiveMainloopFwdSm80ILi8ELi1ELb1EN4cute5tupleIJNS5_1CILi128EEENS7_ILi48EEENS7_ILi256EEEEEELi256ENS_10bfloat16_tEfNS_4arch4Sm80ELb1ELb0ELb0ELb1ELb1ELb0ELb1ELb1EEENS1_21CollectiveEpilogueFwdINS6_IJS8_SA_S9_EEENS6_IJNS7_ILi1EEESI_SI_EEESC_SE_Li256ELb1ELb1ELb1ELb0EEENS1_36VarlenDynamicPersistentTileSchedulerILi128ELi48ELi256ELi256ELb1ELb1ELb0ELb1ELb1ELb1EEEEEEEEEvNT_6ParamsE)
        /*02a8*/ 	.word	0x00000220


	//----- nvinfo : EIATTR_REGCOUNT
	.align		4
.L_124:
        /*02ac*/ 	.byte	0x04, 0x2f
        /*02ae*/ 	.short	(.L_126 - .L_125)
	.align		4
.L_125:
        /*02b0*/ 	.word	index@(_ZN7cutlass13device_kernelIN5flash19enable_sm80_to_sm89INS1_16FlashAttnFwdSm80INS1_25CollectiveMainloopFwdSm80ILi8ELi1ELb1EN4cute5tupleIJNS5_1CILi128EEENS7_ILi64EEENS7_ILi256EEEEEELi256ENS_10bfloat16_tEfNS_4arch4Sm80ELb1ELb0ELb0ELb0ELb1ELb0ELb1ELb1EEENS1_21CollectiveEpilogueFwdINS6_IJS8_SA_S9_EEENS6_IJNS7_ILi1EEESI_SI_EEESC_SE_Li256ELb0ELb1ELb1ELb0EEENS1_30DynamicPersistentTileSchedulerILi256ELi256ELb1ELb1ELb0EEEEEEEEEvNT_6ParamsE)
        /*02b4*/ 	.word	0x000000ff


	//----- nvinfo : EIATTR_FRAME_SIZE
	.align		4
.L_126:
        /*02b8*/ 	.byte	0x04, 0x11
        /*02ba*/ 	.short	(.L_128 - .L_127)
	.align		4
.L_127:
        /*02bc*/ 	.word	index@($__internal_71_$__cuda_sm70_shflsync_idx_p)
        /*02c0*/ 	.word	0x00000000


	//----- nvinfo : EIATTR_FRAME_SIZE
	.align		4
.L_128:
        /*02c4*/ 	.byte	0x04, 0x11
        /*02c6*/ 	.short	(.L_130 - .L_129)
	.align		4
.L_129:
        /*02c8*/ 	.word	index@($__internal_70_$__cuda_sm70_shflsync_bfly_p)
        /*02cc*/ 	.word	0x00000000


	//----- nvinfo : EIATTR_FRAME_SIZE
	.align		4
.L_130:
        /*02d0*/ 	.byte	0x04, 0x11
        /*02d2*/ 	.short	(.L_132 - .L_131)
	.align		4
.L_131:
        /*02d4*/ 	.word	index@(_ZN7cutlass13device_kernelIN5flash19enable_sm80_to_sm89INS1_16FlashAttnFwdSm80INS1_25CollectiveMainloopFwdSm80ILi8ELi1ELb1EN4cute5tupleIJNS5_1CILi128EEENS7_ILi64EEENS7_ILi256EEEEEELi256ENS_10bfloat16_tEfNS_4arch4Sm80ELb1ELb0ELb0ELb0ELb1ELb0ELb1ELb1EEENS1_21CollectiveEpilogueFwdINS6_IJS8_SA_S9_EEENS6_IJNS7_ILi1EEESI_SI_EEESC_SE_Li256ELb0ELb1ELb1ELb0EEENS1_30DynamicPersistentTileSchedulerILi256ELi256ELb1ELb1ELb0EEEEEEEEEvNT_6ParamsE)
        /*02d8*/ 	.word	0x000001f8


	//----- nvinfo : EIATTR_REGCOUNT
	.align		4
.L_132:
        /*02dc*/ 	.byte	0x04, 0x2f
        /*02de*/ 	.short	(.L_134 - .L_133)
	.align		4
.L_133:
        /*02e0*/ 	.word	index@(_ZN7cutlass13device_kernelIN5flash19enable_sm80_to_sm89INS1_16FlashAttnFwdSm80INS1_25CollectiveMainloopFwdSm80ILi8ELi1ELb0EN4cute5tupleIJNS5_1CILi128EEENS7_ILi32EEENS7_ILi256EEEEEELi256ENS_10bfloat16_tEfNS_4arch4Sm80ELb0ELb1ELb0ELb1ELb1ELb1ELb1ELb1EEENS1_21CollectiveEpilogueFwdINS6_IJS8_SA_S9_EEENS6_IJNS7_ILi1EEESI_SI_EEESC_SE_Li256ELb1ELb1ELb1ELb0EEENS1_36VarlenDynamicPersistentTileSchedulerILi128ELi32ELi256ELi256ELb1ELb1ELb0ELb1ELb0ELb1EEEEEEEEEvNT_6ParamsE)
        /*02e4*/ 	.word	0x000000ff


	//----- nvinfo : EIATTR_FRAME_SIZE
	.align		4
.L_134:
        /*02e8*/ 	.byte	0x04, 0x11
        /*02ea*/ 	.short	(.L_136 - .L_135)
	.align		4
.L_135:
        /*02ec*/ 	.word	index@($__internal_69_$__cuda_sm70_votesync_ballot)
        /*02f0*/ 	.word	0x00000000


	//----- nvinfo : EIATTR_FRAME_SIZE
	.align		4
.L_136:
        /*02f4*/ 	.byte	0x04, 0x11
        /*02f6*/ 	.short	(.L_138 - .L_137)
	.align		4
.L_137:
        /*02f8*/ 	.word	index@($__internal_68_$__cuda_sm70_shflsync_up_p)
        /*02fc*/ 	.word	0x00000000


	//----- nvinfo : EIATTR_FRAME_SIZE
	.align		4
.L_138:
        /*0300*/ 	.byte	0x04, 0x11
        /*0302*/ 	.short	(.L_140 - .L_139)
	.align		4
.L_139:
        /*0304*/ 	.word	index@($__internal_67_$__cuda_sm70_shflsync_idx_p)
        /*0308*/ 	.word	0x00000000


	//----- nvinfo : EIATTR_FRAME_SIZE
	.align		4
.L_140:
        /*030c*/ 	.byte	0x04, 0x11
        /*030e*/ 	.short	(.L_142 - .L_141)
	.align		4
.L_141:
        /*0310*/ 	.word	index@($__internal_66_$__cuda_sm70_shflsync_bfly_p)
        /*0314*/ 	.word	0x00000000


	//----- nvinfo : EIATTR_FRAME_SIZE
	.align		4
.L_142:
        /*0318*/ 	.byte	0x04, 0x11
        /*031a*/ 	.short	(.L_144 - .L_143)
	.align		4
.L_143:
        /*031c*/ 	.word	index@(_ZN7cutlass13device_kernelIN5flash19enable_sm80_to_sm89INS1_16FlashAttnFwdSm80INS1_25CollectiveMainloopFwdSm80ILi8ELi1ELb0EN4cute5tupleIJNS5_1CILi128EEENS7_ILi32EEENS7_ILi256EEEEEELi256ENS_10bfloat16_tEfNS_4arch4Sm80ELb0ELb1ELb0ELb1ELb1ELb1ELb1ELb1EEENS1_21CollectiveEpilogueFwdINS6_IJS8_SA_S9_EEENS6_IJNS7_ILi1EEESI_SI_EEESC_SE_Li256ELb1ELb1ELb1ELb0EEENS1_36VarlenDynamicPersistentTileSchedulerILi128ELi32ELi256ELi256ELb1ELb1ELb0ELb1ELb0ELb1EEEEEEEEEvNT_6ParamsE)
        /*0320*/ 	.word	0x00000048


	//----- nvinfo : EIATTR_REGCOUNT
	.align		4
.L_144:
        /*0324*/ 	.byte	0x04, 0x2f
        /*0326*/ 	.short	(.L_146 - .L_145)
	.align		4
.L_145:
        /*0328*/ 	.word	index@(_ZN7cutlass13device_kernelIN5flash19enable_sm80_to_sm89INS1_16FlashAttnFwdSm80INS1_25CollectiveMainloopFwdSm80ILi8ELi1ELb1EN4cute5tupleIJNS5_1CILi128EEENS7_ILi48EEENS7_ILi256EEEEEELi256ENS_10bfloat16_tEfNS_4arch4Sm80ELb0ELb1ELb0ELb1ELb1ELb0ELb1ELb1EEENS1_21CollectiveEpilogueFwdINS6_IJS8_SA_S9_EEENS6_IJNS7_ILi1EEESI_SI_EEESC_SE_Li256ELb1ELb1ELb1ELb0EEENS1_36VarlenDynamicPersistentTileSchedulerILi128ELi48ELi256ELi256ELb1ELb1ELb0ELb1ELb0ELb1EEEEEEEEEvNT_6ParamsE)
        /*032c*/ 	.word	0x000000ff


	//----- nvinfo : EIATTR_FRAME_SIZE
	.align		4
.L_146:
        /*0330*/ 	.byte	0x04, 0x11
        /*0332*/ 	.short	(.L_148 - .L_147)
	.align		4
.L_147:
        /*0334*/ 	.word	index@($__internal_65_$__cuda_sm70_votesync_ballot)
        /*0338*/ 	.word	0x00000000


	//----- nvinfo : EIATTR_FRAME_SIZE
	.align		4
.L_148:
        /*033c*/ 	.byte	0x04, 0x11
        /*033e*/ 	.short	(.L_150 - .L_149)
	.align		4
.L_149:
        /*0340*/ 	.word	index@($__internal_64_$__cuda_sm70_shflsync_up_p)
        /*0344*/ 	.word	0x00000000


	//----- nvinfo : EIATTR_FRAME_SIZE
	.align		4
.L_150:
        /*0348*/ 	.byte	0x04, 0x11
        /*034a*/ 	.short	(.L_152 - .L_151)
	.align		4
.L_151:
        /*034c*/ 	.word	index@($__internal_63_$__cuda_sm70_shflsync_idx_p)
        /*0350*/ 	.word	0x00000000


	//----- nvinfo : EIATTR_FRAME_SIZE
	.align		4
.L_152:
        /*0354*/ 	.byte	0x04, 0x11
        /*0356*/ 	.short	(.L_154 - .L_153)
	.align		4
.L_153:
        /*0358*/ 	.word	index@($__internal_62_$__cuda_sm70_shflsync_bfly_p)
        /*035c*/ 	.word	0x00000000


	//----- nvinfo : EIATTR_FRAME_SIZE
	.align		4
.L_154:
        /*0360*/ 	.byte	0x04, 0x11
        /*0362*/ 	.short	(.L_156 - .L_155)
	.align		4
.L_155:
        /*0364*/ 	.word	index@(_ZN7cutlass13device_kernelIN5flash19enable_sm80_to_sm89INS1_16FlashAttnFwdSm80INS1_25CollectiveMainloopFwdSm80ILi8ELi1ELb1EN4cute5tupleIJNS5_1CILi128EEENS7_ILi48EEENS7_ILi256EEEEEELi256ENS_10bfloat16_tEfNS_4arch4Sm80ELb0ELb1ELb0ELb1ELb1ELb0ELb1ELb1EEENS1_21CollectiveEpilogueFwdINS6_IJS8_SA_S9_EEENS6_IJNS7_ILi1EEESI_SI_EEESC_SE_Li256ELb1ELb1ELb1ELb0EEENS1_36VarlenDynamicPersistentTileSchedulerILi128ELi48ELi256ELi256ELb1ELb1ELb0ELb1ELb0ELb1EEEEEEEEEvNT_6ParamsE)
        /*0368*/ 	.word	0x00000218


	//----- nvinfo : EIATTR_REGCOUNT
	.align		4
.L_156:
        /*036c*/ 	.byte	0x04, 0x2f
        /*036e*/ 	.short	(.L_158 - .L_157)
	.align		4
.L_157:
        /*0370*/ 	.word	index@(_ZN7cutlass13device_kernelIN5flash19enable_sm80_to_sm89INS1_16FlashAttnFwdSm80INS1_25CollectiveMainloopFwdSm80ILi8ELi1ELb1EN4cute5tupleIJNS5_1CILi128EEENS7_ILi48EEENS7_ILi256EEEEEELi256ENS_10bfloat16_tEfNS_4arch4Sm80ELb0ELb1ELb0ELb0ELb1ELb0ELb1ELb1EEENS1_21CollectiveEpilogueFwdINS6_IJS8_SA_S9_EEENS6_IJNS7_ILi1EEESI_SI_EEESC_SE_Li256ELb0ELb1ELb1ELb0EEENS1_19SingleTileSchedulerILb0ELb1ELb1ELi128EEEEEEEEEvNT_6ParamsE)
        /*0374*/ 	.word	0x000000ff


	//----- nvinfo : EIATTR_FRAME_SIZE
	.align		4
.L_158:
        /*0378*/ 	.byte	0x04, 0x11
        /*037a*/ 	.short	(.L_160 - .L_159)
	.align		4
.L_159:
        /*037c*/ 	.word	index@($__internal_61_$__cuda_sm70_shflsync_idx_p)
        /*0380*/ 	.word	0x00000000


	//----- nvinfo : EIATTR_FRAME_SIZE
	.align		4
.L_160:
        /*0384*/ 	.byte	0x04, 0x11
        /*0386*/ 	.short	(.L_162 - .L_161)
	.align		4
.L_161:
        /*0388*/ 	.word	index@(_ZN7cutlass13device_kernelIN5flash19enable_sm80_to_sm89INS1_16FlashAttnFwdSm80INS1_25CollectiveMainloopFwdSm80ILi8ELi1ELb1EN4cute5tupleIJNS5_1CILi128EEENS7_ILi48EEENS7_ILi256EEEEEELi256ENS_10bfloat16_tEfNS_4arch4Sm80ELb0ELb1ELb0ELb0ELb1ELb0ELb1ELb1EEENS1_21CollectiveEpilogueFwdINS6_IJS8_SA_S9_EEENS6_IJNS7_ILi1EEESI_SI_EEESC_SE_Li256ELb0ELb1ELb1ELb0EEENS1_19SingleTileSchedulerILb0ELb1ELb1ELi128EEEEEEEEEvNT_6ParamsE)
        /*038c*/ 	.word	0x00000078


	//----- nvinfo : EIATTR_REGCOUNT
	.align		4
.L_162:
        /*0390*/ 	.byte	0x04, 0x2f
        /*0392*/ 	.short	(.L_164 - .L_163)
	.align		4
.L_163:
        /*0394*/ 	.word	index@(_ZN7cutlass13device_kernelIN5flash19enable_sm80_to_sm89INS1_16FlashAttnFwdSm80INS1_25CollectiveMainloopFwdSm80ILi8ELi1ELb0EN4cute5tupleIJNS5_1CILi128EEENS7_ILi32EEENS7_ILi256EEEEEELi256ENS_10bfloat16_tEfNS_4arch4Sm80ELb0ELb0ELb0ELb1ELb1ELb1ELb1ELb1EEENS1_21CollectiveEpilogueFwdINS6_IJS8_SA_S9_EEENS6_IJNS7_ILi1EEESI_SI_EEESC_SE_Li256ELb1ELb1ELb1ELb0EEENS1_36VarlenDynamicPersistentTileSchedulerILi128ELi32ELi256ELi256ELb1ELb1ELb0ELb0ELb1ELb1EEEEEEEEEvNT_6ParamsE)
        /*0398*/ 	.word	0x000000ff


	//----- nvinfo : EIATTR_FRAME_SIZE
	.align		4
.L_164:
        /*039c*/ 	.byte	0x04, 0x11
        /*039e*/ 	.short	(.L_166 - .L_165)
	.align		4
.L_165:
        /*03a0*/ 	.word	index@($__internal_60_$__cuda_sm70_votesync_ballot)
        /*03a4*/ 	.word	0x00000000


	//----- nvinfo : EIATTR_FRAME_SIZE
	.align		4
.L_166:
        /*03a8*/ 	.byte	0x04, 0x11
        /*03aa*/ 	.short	(.L_168 - .L_167)
	.align		4
.L_167:
        /*03ac*/ 	.word	index@($__internal_59_$__cuda_sm70_shflsync_up_p)
        /*03b0*/ 	.word	0x00000000


	//----- nvinfo : EIATTR_FRAME_SIZE
	.align		4
.L_168:
        /*03b4*/ 	.byte	0x04, 0x11
        /*03b6*/ 	.short	(.L_170 - .L_169)
	.align		4
.L_169:
        /*03b8*/ 	.word	index@($__internal_58_$__cuda_sm70_shflsync_idx_p)
        /*03bc*/ 	.word	0x00000000


	//----- nvinfo : EIATTR_FRAME_SIZE
	.align		4
.L_170:
        /*03c0*/ 	.byte	0x04, 0x11
        /*03c2*/ 	.short	(.L_172 - .L_171)
	.align		4
.L_171:
        /*03c4*/ 	.word	index@($__internal_57_$__cuda_sm70_shflsync_bfly_p)
        /*03c8*/ 	.word	0x00000000


	//----- nvinfo : EIATTR_FRAME_SIZE
	.align		4
.L_172:
        /*03cc*/ 	.byte	0x04, 0x11
        /*03ce*/ 	.short	(.L_174 - .L_173)
	.align		4
.L_173:
        /*03d0*/ 	.word	index@(_ZN7cutlass13device_kernelIN5flash19enable_sm80_to_sm89INS1_16FlashAttnFwdSm80INS1_25CollectiveMainloopFwdSm80ILi8ELi1ELb0EN4cute5tupleIJNS5_1CILi128EEENS7_ILi32EEENS7_ILi256EEEEEELi256ENS_10bfloat16_tEfNS_4arch4Sm80ELb0ELb0ELb0ELb1ELb1ELb1ELb1ELb1EEENS1_21CollectiveEpilogueFwdINS6_IJS8_SA_S9_EEENS6_IJNS7_ILi1EEESI_SI_EEESC_SE_Li256ELb1ELb1ELb1ELb0EEENS1_36VarlenDynamicPersistentTileSchedulerILi128ELi32ELi256ELi256ELb1ELb1ELb0ELb0ELb1ELb1EEEEEEEEEvNT_6ParamsE)
        /*03d4*/ 	.word	0x00000058


	//----- nvinfo : EIATTR_REGCOUNT
	.align		4
.L_174:
        /*03d8*/ 	.byte	0x04, 0x2f
        /*03da*/ 	.short	(.L_176 - .L_175)
	.align		4
.L_175:
        /*03dc*/ 	.word	index@(_ZN7cutlass13device_kernelIN5flash19enable_sm80_to_sm89INS1_16FlashAttnFwdSm80INS1_25CollectiveMainloopFwdSm80ILi8ELi1ELb1EN4cute5tupleIJNS5_1CILi128EEENS7_ILi48EEENS7_ILi256EEEEEELi256ENS_10bfloat16_tEfNS_4arch4Sm80ELb0ELb0ELb0ELb1ELb1ELb0ELb1ELb1EEENS1_21CollectiveEpilogueFwdINS6_IJS8_SA_S9_EEENS6_IJNS7_ILi1EEESI_SI_EEESC_SE_Li256ELb1ELb1ELb1ELb0EEENS1_36VarlenDynamicPersistentTileSchedulerILi128ELi48ELi256ELi256ELb1ELb1ELb0ELb0ELb1ELb1EEEEEEEEEvNT_6ParamsE)
        /*03e0*/ 	.word	0x000000ff


	//----- nvinfo : EIATTR_FRAME_SIZE
	.align		4
.L_176:
        /*03e4*/ 	.byte	0x04, 0x11
        /*03e6*/ 	.short	(.L_178 - .L_177)
	.align		4
.L_177:
        /*03e8*/ 	.word	index@($__internal_56_$__cuda_sm70_votesync_ballot)
        /*03ec*/ 	.word	0x00000000


	//----- nvinfo : EIATTR_FRAME_SIZE
	.align		4
.L_178:
        /*03f0*/ 	.byte	0x04, 0x11
        /*03f2*/ 	.short	(.L_180 - .L_179)
	.align		4
.L_179:
        /*03f4*/ 	.word	index@($__internal_55_$__cuda_sm70_shflsync_up_p)
        /*03f8*/ 	.word	0x00000000


	//----- nvinfo : EIATTR_FRAME_SIZE
	.align		4
.L_180:
        /*03fc*/ 	.byte	0x04, 0x11
        /*03fe*/ 	.short	(.L_182 - .L_181)
	.align		4
.L_181:
        /*0400*/ 	.word	index@($__internal_54_$__cuda_sm70_shflsync_idx_p)
        /*0404*/ 	.word	0x00000000


	//----- nvinfo : EIATTR_FRAME_SIZE
	.align		4
.L_182:
        /*0408*/ 	.byte	0x04, 0x11
        /*040a*/ 	.short	(.L_184 - .L_183)
	.align		4
.L_183:
        /*040c*/ 	.word	index@($__internal_53_$__cuda_sm70_shflsync_bfly_p)
        /*0410*/ 	.word	0x00000000


	//----- nvinfo : EIATTR_FRAME_SIZE
	.align		4
.L_184:
        /*0414*/ 	.byte	0x04, 0x11
        /*0416*/ 	.short	(.L_186 - .L_185)
	.align		4
.L_185:
        /*0418*/ 	.word	index@(_ZN7cutlass13device_kernelIN5flash19enable_sm80_to_sm89INS1_16FlashAttnFwdSm80INS1_25CollectiveMainloopFwdSm80ILi8ELi1ELb1EN4cute5tupleIJNS5_1CILi128EEENS7_ILi48EEENS7_ILi256EEEEEELi256ENS_10bfloat16_tEfNS_4arch4Sm80ELb0ELb0ELb0ELb1ELb1ELb0ELb1ELb1EEENS1_21CollectiveEpilogueFwdINS6_IJS8_SA_S9_EEENS6_IJNS7_ILi1EEESI_SI_EEESC_SE_Li256ELb1ELb1ELb1ELb0EEENS1_36VarlenDynamicPersistentTileSchedulerILi128ELi48ELi256ELi256ELb1ELb1ELb0ELb0ELb1ELb1EEEEEEEEEvNT_6ParamsE)
        /*041c*/ 	.word	0x00000198


	//----- nvinfo : EIATTR_REGCOUNT
	.align		4
.L_186:
        /*0420*/ 	.byte	0x04, 0x2f
        /*0422*/ 	.short	(.L_188 - .L_187)
	.align		4
.L_187:
        /*0424*/ 	.word	index@(_ZN7cutlass13device_kernelIN5flash19enable_sm80_to_sm89INS1_16FlashAttnFwdSm80INS1_25CollectiveMainloopFwdSm80ILi8ELi1ELb1EN4cute5tupleIJNS5_1CILi128EEENS7_ILi64EEENS7_ILi256EEEEEELi256ENS_10bfloat16_tEfNS_4arch4Sm80ELb0ELb0ELb0ELb0ELb1ELb0ELb1ELb1EEENS1_21CollectiveEpilogueFwdINS6_IJS8_SA_S9_EEENS6_IJNS7_ILi1EEESI_SI_EEESC_SE_Li256ELb0ELb1ELb1ELb0EEENS1_19SingleTileSchedulerILb0ELb1ELb1ELi128EEEEEEEEEvNT_6ParamsE)
        /*0428*/ 	.word	0x000000ff


	//----- nvinfo : EIATTR_FRAME_SIZE
	.align		4
.L_188:
        /*042c*/ 	.byte	0x04, 0x11
        /*042e*/ 	.short	(.L_190 - .L_189)
	.align		4
.L_189:
        /*0430*/ 	.word	index@(_ZN7cutlass13device_kernelIN5flash19enable_sm80_to_sm89INS1_16FlashAttnFwdSm80INS1_25CollectiveMainloopFwdSm80ILi8ELi1ELb1EN4cute5tupleIJNS5_1CILi128EEENS7_ILi64EEENS7_ILi256EEEEEELi256ENS_10bfloat16_tEfNS_4arch4Sm80ELb0ELb0ELb0ELb0ELb1ELb0ELb1ELb1EEENS1_21CollectiveEpilogueFwdINS6_IJS8_SA_S9_EEENS6_IJNS7_ILi1EEESI_SI_EEESC_SE_Li256ELb0ELb1ELb1ELb0EEENS1_19SingleTileSchedulerILb0ELb1ELb1ELi128EEEEEEEEEvNT_6ParamsE)
        /*0434*/ 	.word	0x00000060


	//----- nvinfo : EIATTR_REGCOUNT
	.align		4
.L_190:
        /*0438*/ 	.byte	0x04, 0x2f
        /*043a*/ 	.short	(.L_192 - .L_191)
	.align		4
.L_191:
        /*043c*/ 	.word	index@(_ZN7cutlass13device_kernelIN5flash19enable_sm80_to_sm89INS1_16FlashAttnFwdSm80INS1_25CollectiveMainloopFwdSm80ILi8ELi1ELb0EN4cute5tupleIJNS5_1CILi128EEENS7_ILi48EEENS7_ILi256EEEEEELi256ENS_10bfloat16_tEfNS_4arch4Sm80ELb1ELb0ELb1ELb1ELb1ELb1ELb1ELb1EEENS1_21CollectiveEpilogueFwdINS6_IJS8_SA_S9_EEENS6_IJNS7_ILi1EEESI_SI_EEESC_SE_Li256ELb1ELb1ELb1ELb0EEENS1_36VarlenDynamicPersistentTileSchedulerILi128ELi48ELi256ELi256ELb1ELb1ELb0ELb1ELb1ELb1EEEEEEEEEvNT_6ParamsE)
        /*0440*/ 	.word	0x000000ff


	//----- nvinfo : EIATTR_FRAME_SIZE
	.align		4
.L_192:
        /*0444*/ 	.byte	0x04, 0x11
        /*0446*/ 	.short	(.L_194 - .L_193)
	.align		4
.L_193:
        /*0448*/ 	.word	index@($__internal_52_$__cuda_sm70_votesync_ballot)
        /*044c*/ 	.word	0x00000000


	//----- nvinfo : EIATTR_FRAME_SIZE
	.align		4
.L_194:
        /*0450*/ 	.byte	0x04, 0x11
        /*0452*/ 	.short	(.L_196 - .L_195)
	.align		4
.L_195:
        /*0454*/ 	.word	index@($__internal_51_$__cuda_sm70_shflsync_up_p)
        /*0458*/ 	.word	0x00000000


	//----- nvinfo : EIATTR_FRAME_SIZE
	.align		4
.L_196:
        /*045c*/ 	.byte	0x04, 0x11
        /*045e*/ 	.short	(.L_198 - .L_197)
	.align		4
.L_197:
        /*0460*/ 	.word	index@($__internal_50_$__cuda_sm70_shflsync_idx_p)
        /*0464*/ 	.word	0x00000000


	//----- nvinfo : EIATTR_FRAME_SIZE
	.align		4
.L_198:
        /*0468*/ 	.byte	0x04, 0x11
        /*046a*/ 	.short	(.L_200 - .L_199)
	.align		4
.L_199:
        /*046c*/ 	.word	index@($__internal_49_$__cuda_sm70_shflsync_bfly_p)
        /*0470*/ 	.word	0x00000000


	//----- nvinfo : EIATTR_FRAME_SIZE
	.align		4
.L_200:
        /*0474*/ 	.byte	0x04, 0x11
        /*0476*/ 	.short	(.L_202 - .L_201)
	.align		4
.L_201:
        /*0478*/ 	.word	index@($_ZN7cutlass13device_kernelIN5flash19enable_sm80_to_sm89INS1_16FlashAttnFwdSm80INS1_25CollectiveMainloopFwdSm80ILi8ELi1ELb0EN4cute5tupleIJNS5_1CILi128EEENS7_ILi48EEENS7_ILi256EEEEEELi256ENS_10bfloat16_tEfNS_4arch4Sm80ELb1ELb0ELb1ELb1ELb1ELb1ELb1ELb1EEENS1_21CollectiveEpilogueFwdINS6_IJS8_SA_S9_EEENS6_IJNS7_ILi1EEESI_SI_EEESC_SE_Li256ELb1ELb1ELb1ELb0EEENS1_36VarlenDynamicPersistentTileSchedulerILi128ELi48ELi256ELi256ELb1ELb1ELb0ELb1ELb1ELb1EEEEEEEEEvNT_6ParamsE$_ZZN5flash25CollectiveMainloopFwdSm80ILi8ELi1ELb0EN4cute5tupleIJNS1_1CILi128EEENS3_ILi48EEENS3_ILi256EEEEEELi256EN7cutlass10bfloat16_tEfNS8_4arch4Sm80ELb1ELb0ELb1ELb1ELb1ELb1ELb1ELb1EE3mmaINS_16FlashAttnFwdSm80ISC_NS_21CollectiveEpilogueFwdINS2_IJS4_S6_S5_EEENS2_IJNS3_ILi1EEESH_SH_EEES9_SB_Li256ELb1ELb1ELb1ELb0EEENS_36VarlenDynamicPersistentTileSchedulerILi128ELi48ELi256ELi256ELb1ELb1ELb0ELb1ELb1ELb1EEEE13SharedStorageENS1_6TensorINS1_11ArrayEngineIfLm128EEENS1_6LayoutINS2_IJNS2_IJNS3_ILi2EEESS_EEESH_NS3_ILi32EEEEEENS2_IJNS2_IJSH_SS_EEENS3_ILi0EEENS3_ILi4EEEEEEEEEENS_7SoftmaxILi2ELi0EEEEEbRKNSC_6ParamsERT0_RT1_iRKNS_16SeqlenInfoQKNewKILb1ELb1EEENS2_IJiiiiEEERT_ENKUlvE_clEv)
        /*047c*/ 	.word	0x00000000


	//----- nvinfo : EIATTR_FRAME_SIZE
	.align		4
.L_202:
        /*0480*/ 	.byte	0x04, 0x11
        /*0482*/ 	.short	(.L_204 - .L_203)
	.align		4
.L_203:
        /*0484*/ 	.word	index@(_ZN7cutlass13device_kernelIN5flash19enable_sm80_to_sm89INS1_16FlashAttnFwdSm80INS1_25CollectiveMainloopFwdSm80ILi8ELi1ELb0EN4cute5tupleIJNS5_1CILi128EEENS7_ILi48EEENS7_ILi256EEEEEELi256ENS_10bfloat16_tEfNS_4arch4Sm80ELb1ELb0ELb1ELb1ELb1ELb1ELb1ELb1EEENS1_21CollectiveEpilogueFwdINS6_IJS8_SA_S9_EEENS6_IJNS7_ILi1EEESI_SI_EEESC_SE_Li256ELb1ELb1ELb1ELb0EEENS1_36VarlenDynamicPersistentTileSchedulerILi128ELi48ELi256ELi256ELb1ELb1ELb0ELb1ELb1ELb1EEEEEEEEEvNT_6ParamsE)
        /*0488*/ 	.word	0x000001d0


	//----- nvinfo : EIATTR_REGCOUNT
	.align		4
.L_204:
        /*048c*/ 	.byte	0x04, 0x2f
        /*048e*/ 	.short	(.L_206 - .L_205)
	.align		4
.L_205:
        /*0490*/ 	.word	index@(_ZN7cutlass13device_kernelIN5flash19enable_sm80_to_sm89INS1_16FlashAttnFwdSm80INS1_25CollectiveMainloopFwdSm80ILi8ELi1ELb0EN4cute5tupleIJNS5_1CILi128EEENS7_ILi64EEENS7_ILi256EEEEEELi256ENS_10bfloat16_tEfNS_4arch4Sm80ELb1ELb0ELb1ELb1ELb1ELb0ELb1ELb1EEENS1_21CollectiveEpilogueFwdINS6_IJS8_SA_S9_EEENS6_IJNS7_ILi1EEESI_SI_EEESC_SE_Li256ELb1ELb1ELb1ELb0EEENS1_36VarlenDynamicPersistentTileSchedulerILi128ELi64ELi256ELi256ELb1ELb1ELb0ELb1ELb1ELb1EEEEEEEEEvNT_6ParamsE)
        /*0494*/ 	.word	0x000000ff


	//----- nvinfo : EIATTR_FRAME_SIZE
	.align		4
.L_206:
        /*0498*/ 	.byte	0x04, 0x11
        /*049a*/ 	.short	(.L_208 - .L_207)
	.align		4
.L_207:
        /*049c*/ 	.word	index@($__internal_48_$__cuda_sm70_votesync_ballot)
        /*04a0*/ 	.word	0x00000000


	//----- nvinfo : EIATTR_FRAME_SIZE
	.align		4
.L_208:
        /*04a4*/ 	.byte	0x04, 0x11
        /*04a6*/ 	.short	(.L_210 - .L_209)
	.align		4
.L_209:
        /*04a8*/ 	.word	index@($__internal_47_$__cuda_sm70_shflsync_up_p)
        /*04ac*/ 	.word	0x00000000


	//----- nvinfo : EIATTR_FRAME_SIZE
	.align		4
.L_210:
        /*04b0*/ 	.byte	0x04, 0x11
        /*04b2*/ 	.short	(.L_212 - .L_211)
	.align		4
.L_211:
        /*04b4*/ 	.word	index@($__internal_46_$__cuda_sm70_shflsync_idx_p)
        /*04b8*/ 	.word	0x00000000


	//----- nvinfo : EIATTR_FRAME_SIZE
	.align		4
.L_212:
        /*04bc*/ 	.byte	0x04, 0x11
        /*04be*/ 	.short	(.L_214 - .L_213)
	.align		4
.L_213:
        /*04c0*/ 	.word	index@($__internal_45_$__cuda_sm70_shflsync_bfly_p)
        /*04c4*/ 	.word	0x00000000


	//----- nvinfo : EIATTR_FRAME_SIZE
	.align		4
.L_214:
        /*04c8*/ 	.byte	0x04, 0x11
        /*04ca*/ 	.short	(.L_216 - .L_215)
	.align		4
.L_215:
        /*04cc*/ 	.word	index@(_ZN7cutlass13device_kernelIN5flash19enable_sm80_to_sm89INS1_16FlashAttnFwdSm80INS1_25CollectiveMainloopFwdSm80ILi8ELi1ELb0EN4cute5tupleIJNS5_1CILi128EEENS7_ILi64EEENS7_ILi256EEEEEELi256ENS_10bfloat16_tEfNS_4arch4Sm80ELb1ELb0ELb1ELb1ELb1ELb0ELb1ELb1EEENS1_21CollectiveEpilogueFwdINS6_IJS8_SA_S9_EEENS6_IJNS7_ILi1EEESI_SI_EEESC_SE_Li256ELb1ELb1ELb1ELb0EEENS1_36VarlenDynamicPersistentTileSchedulerILi128ELi64ELi256ELi256ELb1ELb1ELb0ELb1ELb1ELb1EEEEEEEEEvNT_6ParamsE)
        /*04d0*/ 	.word	0x00000038


	//----- nvinfo : EIATTR_REGCOUNT
	.align		4
.L_216:
        /*04d4*/ 	.byte	0x04, 0x2f
        /*04d6*/ 	.short	(.L_218 - .L_217)
	.align		4
.L_217:
        /*04d8*/ 	.word	index@(_ZN7cutlass13device_kernelIN5flash19enable_sm80_to_sm89INS1_16FlashAttnFwdSm80INS1_25CollectiveMainloopFwdSm80ILi8ELi1ELb0EN4cute5tupleIJNS5_1CILi128EEENS7_ILi96EEENS7_ILi256EEEEEELi256ENS_10bfloat16_tEfNS_4arch4Sm80ELb1ELb0ELb1ELb0ELb1ELb0ELb1ELb1EEENS1_21CollectiveEpilogueFwdINS6_IJS8_SA_S9_EEENS6_IJNS7_ILi1EEESI_SI_EEESC_SE_Li256ELb0ELb1ELb1ELb0EEENS1_30DynamicPersistentTileSchedulerILi256ELi256ELb1ELb1ELb0EEEEEEEEEvNT_6ParamsE)
        /*04dc*/ 	.word	0x000000ff


	//----- nvinfo : EIATTR_FRAME_SIZE
	.align		4
.L_218:
        /*04e0*/ 	.byte	0x04, 0x11
        /*04e2*/ 	.short	(.L_220 - .L_219)
	.align		4
.L_219:
        /*04e4*/ 	.word	index@($__internal_44_$__cuda_sm70_shflsync_idx_p)
        /*04e8*/ 	.word	0x00000000


	//----- nvinfo : EIATTR_FRAME_SIZE
	.align		4
.L_220:
        /*04ec*/ 	.byte	0x04, 0x11
        /*04ee*/ 	.short	(.L_222 - .L_221)
	.align		4
.L_221:
        /*04f0*/ 	.word	index@($__internal_43_$__cuda_sm70_shflsync_bfly_p)
        /*04f4*/ 	.word	0x00000000


	//----- nvinfo : EIATTR_FRAME_SIZE
	.align		4
.L_222:
        /*04f8*/ 	.byte	0x04, 0x11
        /*04fa*/ 	.short	(.L_224 - .L_223)
	.align		4
.L_223:
        /*04fc*/ 	.word	index@(_ZN7cutlass13device_kernelIN5flash19enable_sm80_to_sm89INS1_16FlashAttnFwdSm80INS1_25CollectiveMainloopFwdSm80ILi8ELi1ELb0EN4cute5tupleIJNS5_1CILi128EEENS7_ILi96EEENS7_ILi256EEEEEELi256ENS_10bfloat16_tEfNS_4arch4Sm80ELb1ELb0ELb1ELb0ELb1ELb0ELb1ELb1EEENS1_21CollectiveEpilogueFwdINS6_IJS8_SA_S9_EEENS6_IJNS7_ILi1EEESI_SI_EEESC_SE_Li256ELb0ELb1ELb1ELb0EEENS1_30DynamicPersistentTileSchedulerILi256ELi256ELb1ELb1ELb0EEEEEEEEEvNT_6ParamsE)
        /*0500*/ 	.word	0x000001a0


	//----- nvinfo : EIATTR_REGCOUNT
	.align		4
.L_224:
        /*0504*/ 	.byte	0x04, 0x2f
        /*0506*/ 	.short	(.L_226 - .L_225)
	.align		4
.L_225:
        /*0508*/ 	.word	index@(_ZN7cutlass13device_kernelIN5flash19enable_sm80_to_sm89INS1_16FlashAttnFwdSm80INS1_25CollectiveMainloopFwdSm80ILi8ELi1ELb0EN4cute5tupleIJNS5_1CILi128EEENS7_ILi48EEENS7_ILi256EEEEEELi256ENS_10bfloat16_tEfNS_4arch4Sm80ELb0ELb1ELb1ELb1ELb1ELb1ELb1ELb1EEENS1_21CollectiveEpilogueFwdINS6_IJS8_SA_S9_EEENS6_IJNS7_ILi1EEESI_SI_EEESC_SE_Li256ELb1ELb1ELb1ELb0EEENS1_36VarlenDynamicPersistentTileSchedulerILi128ELi48ELi256ELi256ELb1ELb1ELb0ELb1ELb0ELb1EEEEEEEEEvNT_6ParamsE)
        /*050c*/ 	.word	0x000000ff


	//----- nvinfo : EIATTR_FRAME_SIZE
	.align		4
.L_226:
        /*0510*/ 	.byte	0x04, 0x11
        /*0512*/ 	.short	(.L_228 - .L_227)
	.align		4
.L_227:
        /*0514*/ 	.word	index@($__internal_42_$__cuda_sm70_votesync_ballot)
        /*0518*/ 	.word	0x00000000


	//----- nvinfo : EIATTR_FRAME_SIZE
	.align		4
.L_228:
        /*051c*/ 	.byte	0x04, 0x11
        /*051e*/ 	.short	(.L_230 - .L_229)
	.align		4
.L_229:
        /*0520*/ 	.word	index@($__internal_41_$__cuda_sm70_shflsync_up_p)
        /*0524*/ 	.word	0x00000000


	//----- nvinfo : EIATTR_FRAME_SIZE
	.align		4
.L_230:
        /*0528*/ 	.byte	0x04, 0x11
        /*052a*/ 	.short	(.L_232 - .L_231)
	.align		4
.L_231:
        /*052c*/ 	.word	index@($__internal_40_$__cuda_sm70_shflsync_idx_p)
        /*0530*/ 	.word	0x00000000


	//----- nvinfo : EIATTR_FRAME_SIZE
	.align		4
.L_232:
        /*0534*/ 	.byte	0x04, 0x11
        /*0536*/ 	.short	(.L_234 - .L_233)
	.align		4
.L_233:
        /*0538*/ 	.word	index@($__internal_39_$__cuda_sm70_shflsync_bfly_p)
        /*053c*/ 	.word	0x00000000


	//----- nvinfo : EIATTR_FRAME_SIZE
	.align		4
.L_234:
        /*0540*/ 	.byte	0x04, 0x11
        /*0542*/ 	.short	(.L_236 - .L_235)
	.align		4
.L_235:
        /*0544*/ 	.word	index@($_ZN7cutlass13device_kernelIN5flash19enable_sm80_to_sm89INS1_16FlashAttnFwdSm80INS1_25CollectiveMainloopFwdSm80ILi8ELi1ELb0EN4cute5tupleIJNS5_1CILi128EEENS7_ILi48EEENS7_ILi256EEEEEELi256ENS_10bfloat16_tEfNS_4arch4Sm80ELb0ELb1ELb1ELb1ELb1ELb1ELb1ELb1EEENS1_21CollectiveEpilogueFwdINS6_IJS8_SA_S9_EEENS6_IJNS7_ILi1EEESI_SI_EEESC_SE_Li256ELb1ELb1ELb1ELb0EEENS1_36VarlenDynamicPersistentTileSchedulerILi128ELi48ELi256ELi256ELb1ELb1ELb0ELb1ELb0ELb1EEEEEEEEEvNT_6ParamsE$_ZZN5flash25CollectiveMainloopFwdSm80ILi8ELi1ELb0EN4cute5tupleIJNS1_1CILi128EEENS3_ILi48EEENS3_ILi256EEEEEELi256EN7cutlass10bfloat16_tEfNS8_4arch4Sm80ELb0ELb1ELb1ELb1ELb1ELb1ELb1ELb1EE3mmaINS_16FlashAttnFwdSm80ISC_NS_21CollectiveEpilogueFwdINS2_IJS4_S6_S5_EEENS2_IJNS3_ILi1EEESH_SH_EEES9_SB_Li256ELb1ELb1ELb1ELb0EEENS_36VarlenDynamicPersistentTileSchedulerILi128ELi48ELi256ELi256ELb1ELb1ELb0ELb1ELb0ELb1EEEE13SharedStorageENS1_6TensorINS1_11ArrayEngineIfLm128EEENS1_6LayoutINS2_IJNS2_IJNS3_ILi2EEESS_EEESH_NS3_ILi32EEEEEENS2_IJNS2_IJSH_SS_EEENS3_ILi0EEENS3_ILi4EEEEEEEEEENS_7SoftmaxILi2ELi0EEEEEbRKNSC_6ParamsERT0_RT1_iRKNS_16SeqlenInfoQKNewKILb1ELb1EEENS2_IJiiiiEEERT_ENKUlvE_clEv)
        /*0548*/ 	.word	0x00000000


	//----- nvinfo : EIATTR_FRAME_SIZE
	.align		4
.L_236:
        /*054c*/ 	.byte	0x04, 0x11
        /*054e*/ 	.short	(.L_238 - .L_237)
	.align		4
.L_237:
        /*0550*/ 	.word	index@(_ZN7cutlass13device_kernelIN5flash19enable_sm80_to_sm89INS1_16FlashAttnFwdSm80INS1_25CollectiveMainloopFwdSm80ILi8ELi1ELb0EN4cute5tupleIJNS5_1CILi128EEENS7_ILi48EEENS7_ILi256EEEEEELi256ENS_10bfloat16_tEfNS_4arch4Sm80ELb0ELb1ELb1ELb1ELb1ELb1ELb1ELb1EEENS1_21CollectiveEpilogueFwdINS6_IJS8_SA_S9_EEENS6_IJNS7_ILi1EEESI_SI_EEESC_SE_Li256ELb1ELb1ELb1ELb0EEENS1_36VarlenDynamicPersistentTileSchedulerILi128ELi48ELi256ELi256ELb1ELb1ELb0ELb1ELb0ELb1EEEEEEEEEvNT_6ParamsE)
        /*0554*/ 	.word	0x000001e8


	//----- nvinfo : EIATTR_REGCOUNT
	.align		4
.L_238:
        /*0558*/ 	.byte	0x04, 0x2f
        /*055a*/ 	.short	(.L_240 - .L_239)
	.align		4
.L_239:
        /*055c*/ 	.word	index@(_ZN7cutlass13device_kernelIN5flash19enable_sm80_to_sm89INS1_16FlashAttnFwdSm80INS1_25CollectiveMainloopFwdSm80ILi8ELi1ELb0EN4cute5tupleIJNS5_1CILi128EEENS7_ILi64EEENS7_ILi256EEEEEELi256ENS_10bfloat16_tEfNS_4arch4Sm80ELb0ELb1ELb1ELb1ELb1ELb0ELb1ELb1EEENS1_21CollectiveEpilogueFwdINS6_IJS8_SA_S9_EEENS6_IJNS7_ILi1EEESI_SI_EEESC_SE_Li256ELb1ELb1ELb1ELb0EEENS1_36VarlenDynamicPersistentTileSchedulerILi128ELi64ELi256ELi256ELb1ELb1ELb0ELb1ELb0ELb1EEEEEEEEEvNT_6ParamsE)
        /*0560*/ 	.word	0x000000ff


	//----- nvinfo : EIATTR_FRAME_SIZE
	.align		4
.L_240:
        /*0564*/ 	.byte	0x04, 0x11
        /*0566*/ 	.short	(.L_242 - .L_241)
	.align		4
.L_241:
        /*0568*/ 	.word	index@($__internal_38_$__cuda_sm70_votesync_ballot)
        /*056c*/ 	.word	0x00000000


	//----- nvinfo : EIATTR_FRAME_SIZE
	.align		4
.L_242:
        /*0570*/ 	.byte	0x04, 0x11
        /*0572*/ 	.short	(.L_244 - .L_243)
	.align		4
.L_243:
        /*0574*/ 	.word	index@($__internal_37_$__cuda_sm70_shflsync_up_p)
        /*0578*/ 	.word	0x00000000


	//----- nvinfo : EIATTR_FRAME_SIZE
	.align		4
.L_244:
        /*057c*/ 	.byte	0x04, 0x11
        /*057e*/ 	.short	(.L_246 - .L_245)
	.align		4
.L_245:
        /*0580*/ 	.word	index@($__internal_36_$__cuda_sm70_shflsync_idx_p)
        /*0584*/ 	.word	0x00000000


	//----- nvinfo : EIATTR_FRAME_SIZE
	.align		4
.L_246:
        /*0588*/ 	.byte	0x04, 0x11
        /*058a*/ 	.short	(.L_248 - .L_247)
	.align		4
.L_247:
        /*058c*/ 	.word	index@($__internal_35_$__cuda_sm70_shflsync_bfly_p)
        /*0590*/ 	.word	0x00000000


	//----- nvinfo : EIATTR_FRAME_SIZE
	.align		4
.L_248:
        /*0594*/ 	.byte	0x04, 0x11
        /*0596*/ 	.short	(.L_250 - .L_249)
	.align		4
.L_249:
        /*0598*/ 	.word	index@(_ZN7cutlass13device_kernelIN5flash19enable_sm80_to_sm89INS1_16FlashAttnFwdSm80INS1_25CollectiveMainloopFwdSm80ILi8ELi1ELb0EN4cute5tupleIJNS5_1CILi128EEENS7_ILi64EEENS7_ILi256EEEEEELi256ENS_10bfloat16_tEfNS_4arch4Sm80ELb0ELb1ELb1ELb1ELb1ELb0ELb1ELb1EEENS1_21CollectiveEpilogueFwdINS6_IJS8_SA_S9_EEENS6_IJNS7_ILi1EEESI_SI_EEESC_SE_Li256ELb1ELb1ELb1ELb0EEENS1_36VarlenDynamicPersistentTileSchedulerILi128ELi64ELi256ELi256ELb1ELb1ELb0ELb1ELb0ELb1EEEEEEEEEvNT_6ParamsE)
        /*059c*/ 	.word	0x00000030


	//----- nvinfo : EIATTR_REGCOUNT
	.align		4
.L_250:
        /*05a0*/ 	.byte	0x04, 0x2f
        /*05a2*/ 	.short	(.L_252 - .L_251)
	.align		4
.L_251:
        /*05a4*/ 	.word	index@(_ZN7cutlass13device_kernelIN5flash19enable_sm80_to_sm89INS1_16FlashAttnFwdSm80INS1_25CollectiveMainloopFwdSm80ILi8ELi1ELb0EN4cute5tupleIJNS5_1CILi128EEENS7_ILi64EEENS7_ILi256EEEEEELi256ENS_10bfloat16_tEfNS_4arch4Sm80ELb0ELb1ELb1ELb0ELb1ELb0ELb1ELb1EEENS1_21CollectiveEpilogueFwdINS6_IJS8_SA_S9_EEENS6_IJNS7_ILi1EEESI_SI_EEESC_SE_Li256ELb0ELb1ELb1ELb0EEENS1_19SingleTileSchedulerILb0ELb1ELb1ELi128EEEEEEEEEvNT_6ParamsE)
        /*05a8*/ 	.word	0x000000ff


	//----- nvinfo : EIATTR_FRAME_SIZE
	.align		4
.L_252:
        /*05ac*/ 	.byte	0x04, 0x11
        /*05ae*/ 	.short	(.L_254 - .L_253)
	.align		4
.L_253:
        /*05b0*/ 	.word	index@(_ZN7cutlass13device_kernelIN5flash19enable_sm80_to_sm89INS1_16FlashAttnFwdSm80INS1_25CollectiveMainloopFwdSm80ILi8ELi1ELb0EN4cute5tupleIJNS5_1CILi128EEENS7_ILi64EEENS7_ILi256EEEEEELi256ENS_10bfloat16_tEfNS_4arch4Sm80ELb0ELb1ELb1ELb0ELb1ELb0ELb1ELb1EEENS1_21CollectiveEpilogueFwdINS6_IJS8_SA_S9_EEENS6_IJNS7_ILi1EEESI_SI_EEESC_SE_Li256ELb0ELb1ELb1ELb0EEENS1_19SingleTileSchedulerILb0ELb1ELb1ELi128EEEEEEEEEvNT_6ParamsE)
        /*05b4*/ 	.word	0x00000008


	//----- nvinfo : EIATTR_REGCOUNT
	.align		4
.L_254:
        /*05b8*/ 	.byte	0x04, 0x2f
        /*05ba*/ 	.short	(.L_256 - .L_255)
	.align		4
.L_255:
        /*05bc*/ 	.word	index@(_ZN7cutlass13device_kernelIN5flash19enable_sm80_to_sm89INS1_16FlashAttnFwdSm80INS1_25CollectiveMainloopFwdSm80ILi8ELi1ELb0EN4cute5tupleIJNS5_1CILi128EEENS7_ILi48EEENS7_ILi256EEEEEELi256ENS_10bfloat16_tEfNS_4arch4Sm80ELb0ELb0ELb1ELb1ELb1ELb1ELb1ELb1EEENS1_21CollectiveEpilogueFwdINS6_IJS8_SA_S9_EEENS6_IJNS7_ILi1EEESI_SI_EEESC_SE_Li256ELb1ELb1ELb1ELb0EEENS1_36VarlenDynamicPersistentTileSchedulerILi128ELi48ELi256ELi256ELb1ELb1ELb0ELb0ELb1ELb1EEEEEEEEEvNT_6ParamsE)
        /*05c0*/ 	.word	0x000000ff


	//----- nvinfo : EIATTR_FRAME_SIZE
	.align		4
.L_256:
        /*05c4*/ 	.byte	0x04, 0x11
        /*05c6*/ 	.short	(.L_258 - .L_257)
	.align		4
.L_257:
        /*05c8*/ 	.word	index@($__internal_34_$__cuda_sm70_votesync_ballot)
        /*05cc*/ 	.word	0x00000000


	//----- nvinfo : EIATTR_FRAME_SIZE
	.align		4
.L_258:
        /*05d0*/ 	.byte	0x04, 0x11
        /*05d2*/ 	.short	(.L_260 - .L_259)
	.align		4
.L_259:
        /*05d4*/ 	.word	index@($__internal_33_$__cuda_sm70_shflsync_up_p)
        /*05d8*/ 	.word	0x00000000


	//----- nvinfo : EIATTR_FRAME_SIZE
	.align		4
.L_260:
        /*05dc*/ 	.byte	0x04, 0x11
        /*05de*/ 	.short	(.L_262 - .L_261)
	.align		4
.L_261:
        /*05e0*/ 	.word	index@($__internal_32_$__cuda_sm70_shflsync_idx_p)
        /*05e4*/ 	.word	0x00000000


	//----- nvinfo : EIATTR_FRAME_SIZE
	.align		4
.L_262:
        /*05e8*/ 	.byte	0x04, 0x11
        /*05ea*/ 	.short	(.L_264 - .L_263)
	.align		4
.L_263:
        /*05ec*/ 	.word	index@($__internal_31_$__cuda_sm70_shflsync_bfly_p)
        /*05f0*/ 	.word	0x00000000


	//----- nvinfo : EIATTR_FRAME_SIZE
	.align		4
.L_264:
        /*05f4*/ 	.byte	0x04, 0x11
        /*05f6*/ 	.short	(.L_266 - .L_265)
	.align		4
.L_265:
        /*05f8*/ 	.word	index@(_ZN7cutlass13device_kernelIN5flash19enable_sm80_to_sm89INS1_16FlashAttnFwdSm80INS1_25CollectiveMainloopFwdSm80ILi8ELi1ELb0EN4cute5tupleIJNS5_1CILi128EEENS7_ILi48EEENS7_ILi256EEEEEELi256ENS_10bfloat16_tEfNS_4arch4Sm80ELb0ELb0ELb1ELb1ELb1ELb1ELb1ELb1EEENS1_21CollectiveEpilogueFwdINS6_IJS8_SA_S9_EEENS6_IJNS7_ILi1EEESI_SI_EEESC_SE_Li256ELb1ELb1ELb1ELb0EEENS1_36VarlenDynamicPersistentTileSchedulerILi128ELi48ELi256ELi256ELb1ELb1ELb0ELb0ELb1ELb1EEEEEEEEEvNT_6ParamsE)
        /*05fc*/ 	.word	0x000001a0


	//----- nvinfo : EIATTR_REGCOUNT
	.align		4
.L_266:
        /*0600*/ 	.byte	0x04, 0x2f
        /*0602*/ 	.short	(.L_268 - .L_267)
	.align		4
.L_267:
        /*0604*/ 	.word	index@(_ZN7cutlass13device_kernelIN5flash19enable_sm80_to_sm89INS1_16FlashAttnFwdSm80INS1_25CollectiveMainloopFwdSm80ILi8ELi1ELb0EN4cute5tupleIJNS5_1CILi128EEENS7_ILi64EEENS7_ILi256EEEEEELi256ENS_10bfloat16_tEfNS_4arch4Sm80ELb0ELb0ELb1ELb1ELb1ELb0ELb1ELb1EEENS1_21CollectiveEpilogueFwdINS6_IJS8_SA_S9_EEENS6_IJNS7_ILi1EEESI_SI_EEESC_SE_Li256ELb1ELb1ELb1ELb0EEENS1_36VarlenDynamicPersistentTileSchedulerILi128ELi64ELi256ELi256ELb1ELb1ELb0ELb0ELb1ELb1EEEEEEEEEvNT_6ParamsE)
        /*0608*/ 	.word	0x000000ff


	//----- nvinfo : EIATTR_FRAME_SIZE
	.align		4
.L_268:
        /*060c*/ 	.byte	0x04, 0x11
        /*060e*/ 	.short	(.L_270 - .L_269)
	.align		4
.L_269:
        /*0610*/ 	.word	index@($__internal_30_$__cuda_sm70_votesync_ballot)
        /*0614*/ 	.word	0x00000000


	//----- nvinfo : EIATTR_FRAME_SIZE
	.align		4
.L_270:
        /*0618*/ 	.byte	0x04, 0x11
        /*061a*/ 	.short	(.L_272 - .L_271)
	.align		4
.L_271:
        /*061c*/ 	.word	index@($__internal_29_$__cuda_sm70_shflsync_up_p)
        /*0620*/ 	.word	0x00000000


	//----- nvinfo : EIATTR_FRAME_SIZE
	.align		4
.L_272:
        /*0624*/ 	.byte	0x04, 0x11
        /*0626*/ 	.short	(.L_274 - .L_273)
	.align		4
.L_273:
        /*0628*/ 	.word	index@($__internal_28_$__cuda_sm70_shflsync_idx_p)
        /*062c*/ 	.word	0x00000000


	//----- nvinfo : EIATTR_FRAME_SIZE
	.align		4
.L_274:
        /*0630*/ 	.byte	0x04, 0x11
        /*0632*/ 	.short	(.L_276 - .L_275)
	.align		4
.L_275:
        /*0634*/ 	.word	index@($__internal_27_$__cuda_sm70_shflsync_bfly_p)
        /*0638*/ 	.word	0x00000000


	//----- nvinfo : EIATTR_FRAME_SIZE
	.align		4
.L_276:
        /*063c*/ 	.byte	0x04, 0x11
        /*063e*/ 	.short	(.L_278 - .L_277)
	.align		4
.L_277:
        /*0640*/ 	.word	index@(_ZN7cutlass13device_kernelIN5flash19enable_sm80_to_sm89INS1_16FlashAttnFwdSm80INS1_25CollectiveMainloopFwdSm80ILi8ELi1ELb0EN4cute5tupleIJNS5_1CILi128EEENS7_ILi64EEENS7_ILi256EEEEEELi256ENS_10bfloat16_tEfNS_4arch4Sm80ELb0ELb0ELb1ELb1ELb1ELb0ELb1ELb1EEENS1_21CollectiveEpilogueFwdINS6_IJS8_SA_S9_EEENS6_IJNS7_ILi1EEESI_SI_EEESC_SE_Li256ELb1ELb1ELb1ELb0EEENS1_36VarlenDynamicPersistentTileSchedulerILi128ELi64ELi256ELi256ELb1ELb1ELb0ELb0ELb1ELb1EEEEEEEEEvNT_6ParamsE)
        /*0644*/ 	.word	0x00000158


	//----- nvinfo : EIATTR_REGCOUNT
	.align		4
.L_278:
        /*0648*/ 	.byte	0x04, 0x2f
        /*064a*/ 	.short	(.L_280 - .L_279)
	.align		4
.L_279:
        /*064c*/ 	.word	index@(_ZN7cutlass13device_kernelIN5flash19enable_sm80_to_sm89INS1_16FlashAttnFwdSm80INS1_25CollectiveMainloopFwdSm80ILi8ELi1ELb0EN4cute5tupleIJNS5_1CILi128EEENS7_ILi96EEENS7_ILi256EEEEEELi256ENS_10bfloat16_tEfNS_4arch4Sm80ELb0ELb0ELb1ELb0ELb1ELb0ELb1ELb1EEENS1_21CollectiveEpilogueFwdINS6_IJS8_SA_S9_EEENS6_IJNS7_ILi1EEESI_SI_EEESC_SE_Li256ELb0ELb1ELb1ELb0EEENS1_19SingleTileSchedulerILb0ELb1ELb1ELi128EEEEEEEEEvNT_6ParamsE)
        /*0650*/ 	.word	0x000000ff


	//----- nvinfo : EIATTR_FRAME_SIZE
	.align		4
.L_280:
        /*0654*/ 	.byte	0x04, 0x11
        /*0656*/ 	.short	(.L_282 - .L_281)
	.align		4
.L_281:
        /*0658*/ 	.word	index@(_ZN7cutlass13device_kernelIN5flash19enable_sm80_to_sm89INS1_16FlashAttnFwdSm80INS1_25CollectiveMainloopFwdSm80ILi8ELi1ELb0EN4cute5tupleIJNS5_1CILi128EEENS7_ILi96EEENS7_ILi256EEEEEELi256ENS_10bfloat16_tEfNS_4arch4Sm80ELb0ELb0ELb1ELb0ELb1ELb0ELb1ELb1EEENS1_21CollectiveEpilogueFwdINS6_IJS8_SA_S9_EEENS6_IJNS7_ILi1EEESI_SI_EEESC_SE_Li256ELb0ELb1ELb1ELb0EEENS1_19SingleTileSchedulerILb0ELb1ELb1ELi128EEEEEEEEEvNT_6ParamsE)
        /*065c*/ 	.word	0x00000060


	//----- nvinfo : EIATTR_REGCOUNT
	.align		4
.L_282:
        /*0660*/ 	.byte	0x04, 0x2f
        /*0662*/ 	.short	(.L_284 - .L_283)
	.align		4
.L_283:
        /*0664*/ 	.word	index@(_ZN7cutlass13device_kernelIN5flash19enable_sm80_to_sm89INS1_16FlashAttnFwdSm80INS1_25CollectiveMainloopFwdSm80ILi8ELi1ELb0EN4cute5tupleIJNS5_1CILi128EEENS7_ILi32EEENS7_ILi256EEEEEELi256ENS_10bfloat16_tEfNS_4arch4Sm80ELb1ELb0ELb1ELb1ELb1ELb1ELb1ELb1EEENS1_21CollectiveEpilogueFwdINS6_IJS8_SA_S9_EEENS6_IJNS7_ILi1EEESI_SI_EEESC_SE_Li256ELb1ELb1ELb1ELb0EEENS1_36VarlenDynamicPersistentTileSchedulerILi128ELi32ELi256ELi256ELb1ELb1ELb0ELb1ELb1ELb1EEEEEEEEEvNT_6ParamsE)
        /*0668*/ 	.word	0x000000ff


	//----- nvinfo : EIATTR_FRAME_SIZE
	.align		4
.L_284:
        /*066c*/ 	.byte	0x04, 0x11
        /*066e*/ 	.short	(.L_286 - .L_285)
	.align		4
.L_285:
        /*0670*/ 	.word	index@($__internal_26_$__cuda_sm70_votesync_ballot)
        /*0674*/ 	.word	0x00000000


	//----- nvinfo : EIATTR_FRAME_SIZE
	.align		4
.L_286:
        /*0678*/ 	.byte	0x04, 0x11
        /*067a*/ 	.short	(.L_288 - .L_287)
	.align		4
.L_287:
        /*067c*/ 	.word	index@($__internal_25_$__cuda_sm70_shflsync_up_p)
        /*0680*/ 	.word	0x00000000


	//----- nvinfo : EIATTR_FRAME_SIZE
	.align		4
.L_288:
        /*0684*/ 	.byte	0x04, 0x11
        /*0686*/ 	.short	(.L_290 - .L_289)
	.align		4
.L_289:
        /*0688*/ 	.word	index@($__internal_24_$__cuda_sm70_shflsync_idx_p)
        /*068c*/ 	.word	0x00000000


	//----- nvinfo : EIATTR_FRAME_SIZE
	.align		4
.L_290:
        /*0690*/ 	.byte	0x04, 0x11
        /*0692*/ 	.short	(.L_292 - .L_291)
	.align		4
.L_291:
        /*0694*/ 	.word	index@($__internal_23_$__cuda_sm70_shflsync_bfly_p)
        /*0698*/ 	.word	0x00000000


	//----- nvinfo : EIATTR_FRAME_SIZE
	.align		4
.L_292:
        /*069c*/ 	.byte	0x04, 0x11
        /*069e*/ 	.short	(.L_294 - .L_293)
	.align		4
.L_293:
        /*06a0*/ 	.word	index@(_ZN7cutlass13device_kernelIN5flash19enable_sm80_to_sm89INS1_16FlashAttnFwdSm80INS1_25CollectiveMainloopFwdSm80ILi8ELi1ELb0EN4cute5tupleIJNS5_1CILi128EEENS7_ILi32EEENS7_ILi256EEEEEELi256ENS_10bfloat16_tEfNS_4arch4Sm80ELb1ELb0ELb1ELb1ELb1ELb1ELb1ELb1EEENS1_21CollectiveEpilogueFwdINS6_IJS8_SA_S9_EEENS6_IJNS7_ILi1EEESI_SI_EEESC_SE_Li256ELb1ELb1ELb1ELb0EEENS1_36VarlenDynamicPersistentTileSchedulerILi128ELi32ELi256ELi256ELb1ELb1ELb0ELb1ELb1ELb1EEEEEEEEEvNT_6ParamsE)
        /*06a4*/ 	.word	0x00000048


	//----- nvinfo : EIATTR_REGCOUNT
	.align		4
.L_294:
        /*06a8*/ 	.byte	0x04, 0x2f
        /*06aa*/ 	.short	(.L_296 - .L_295)
	.align		4
.L_295:
        /*06ac*/ 	.word	index@(_ZN7cutlass13device_kernelIN5flash19enable_sm80_to_sm89INS1_16FlashAttnFwdSm80INS1_25CollectiveMainloopFwdSm80ILi8ELi1ELb1EN4cute5tupleIJNS5_1CILi128EEENS7_ILi48EEENS7_ILi256EEEEEELi256ENS_10bfloat16_tEfNS_4arch4Sm80ELb1ELb0ELb1ELb1ELb1ELb0ELb1ELb1EEENS1_21CollectiveEpilogueFwdINS6_IJS8_SA_S9_EEENS6_IJNS7_ILi1EEESI_SI_EEESC_SE_Li256ELb1ELb1ELb1ELb0EEENS1_36VarlenDynamicPersistentTileSchedulerILi128ELi48ELi256ELi256ELb1ELb1ELb0ELb1ELb1ELb1EEEEEEEEEvNT_6ParamsE)
        /*06b0*/ 	.word	0x000000ff


	//----- nvinfo : EIATTR_FRAME_SIZE
	.align		4
.L_296:
        /*06b4*/ 	.byte	0x04, 0x11
        /*06b6*/ 	.short	(.L_298 - .L_297)
	.align		4
.L_297:
        /*06b8*/ 	.word	index@($__internal_22_$__cuda_sm70_votesync_ballot)
        /*06bc*/ 	.word	0x00000000


	//----- nvinfo : EIATTR_FRAME_SIZE
	.align		4
.L_298:
        /*06c0*/ 	.byte	0x04, 0x11
        /*06c2*/ 	.short	(.L_300 - .L_299)
	.align		4
.L_299:
        /*06c4*/ 	.word	index@($__internal_21_$__cuda_sm70_shflsync_up_p)
        /*06c8*/ 	.word	0x00000000


	//----- nvinfo : EIATTR_FRAME_SIZE
	.align		4
.L_300:
        /*06cc*/ 	.byte	0x04, 0x11
        /*06ce*/ 	.short	(.L_302 - .L_301)
	.align		4
.L_301:
        /*06d0*/ 	.word	index@($__internal_20_$__cuda_sm70_shflsync_idx_p)
        /*06d4*/ 	.word	0x00000000


	//----- nvinfo : EIATTR_FRAME_SIZE
	.align		4
.L_302:
        /*06d8*/ 	.byte	0x04, 0x11
        /*06da*/ 	.short	(.L_304 - .L_303)
	.align		4
.L_303:
        /*06dc*/ 	.word	index@($__internal_19_$__cuda_sm70_shflsync_bfly_p)
        /*06e0*/ 	.word	0x00000000


	//----- nvinfo : EIATTR_FRAME_SIZE
	.align		4
.L_304:
        /*06e4*/ 	.byte	0x04, 0x11
        /*06e6*/ 	.short	(.L_306 - .L_305)
	.align		4
.L_305:
        /*06e8*/ 	.word	index@(_ZN7cutlass13device_kernelIN5flash19enable_sm80_to_sm89INS1_16FlashAttnFwdSm80INS1_25CollectiveMainloopFwdSm80ILi8ELi1ELb1EN4cute5tupleIJNS5_1CILi128EEENS7_ILi48EEENS7_ILi256EEEEEELi256ENS_10bfloat16_tEfNS_4arch4Sm80ELb1ELb0ELb1ELb1ELb1ELb0ELb1ELb1EEENS1_21CollectiveEpilogueFwdINS6_IJS8_SA_S9_EEENS6_IJNS7_ILi1EEESI_SI_EEESC_SE_Li256ELb1ELb1ELb1ELb0EEENS1_36VarlenDynamicPersistentTileSchedulerILi128ELi48ELi256ELi256ELb1ELb1ELb0ELb1ELb1ELb1EEEEEEEEEvNT_6ParamsE)
        /*06ec*/ 	.word	0x00000220


	//----- nvinfo : EIATTR_REGCOUNT
	.align		4
.L_306:
        /*06f0*/ 	.byte	0x04, 0x2f
        /*06f2*/ 	.short	(.L_308 - .L_307)
	.align		4
.L_307:
        /*06f4*/ 	.word	index@(_ZN7cutlass13device_kernelIN5flash19enable_sm80_to_sm89INS1_16FlashAttnFwdSm80INS1_25CollectiveMainloopFwdSm80ILi8ELi1ELb1EN4cute5tupleIJNS5_1CILi128EEENS7_ILi64EEENS7_ILi256EEEEEELi256ENS_10bfloat16_tEfNS_4arch4Sm80ELb1ELb0ELb1ELb0ELb1ELb0ELb1ELb1EEENS1_21CollectiveEpilogueFwdINS6_IJS8_SA_S9_EEENS6_IJNS7_ILi1EEESI_SI_EEESC_SE_Li256ELb0ELb1ELb1ELb0EEENS1_30DynamicPersistentTileSchedulerILi256ELi256ELb1ELb1ELb0EEEEEEEEEvNT_6ParamsE)
        /*06f8*/ 	.word	0x000000ff


	//----- nvinfo : EIATTR_FRAME_SIZE
	.align		4
.L_308:
        /*06fc*/ 	.byte	0x04, 0x11
        /*06fe*/ 	.short	(.L_310 - .L_309)
	.align		4
.L_309:
        /*0700*/ 	.word	index@($__internal_18_$__cuda_sm70_shflsync_idx_p)
        /*0704*/ 	.word	0x00000000


	//----- nvinfo : EIATTR_FRAME_SIZE
	.align		4
.L_310:
        /*0708*/ 	.byte	0x04, 0x11
        /*070a*/ 	.short	(.L_312 - .L_311)
	.align		4
.L_311:
        /*070c*/ 	.word	index@($__internal_17_$__cuda_sm70_shflsync_bfly_p)
        /*0710*/ 	.word	0x00000000


	//----- nvinfo : EIATTR_FRAME_SIZE
	.align		4
.L_312:
        /*0714*/ 	.byte	0x04, 0x11
        /*0716*/ 	.short	(.L_314 - .L_313)
	.align		4
.L_313:
        /*0718*/ 	.word	index@(_ZN7cutlass13device_kernelIN5flash19enable_sm80_to_sm89INS1_16FlashAttnFwdSm80INS1_25CollectiveMainloopFwdSm80ILi8ELi1ELb1EN4cute5tupleIJNS5_1CILi128EEENS7_ILi64EEENS7_ILi256EEEEEELi256ENS_10bfloat16_tEfNS_4arch4Sm80ELb1ELb0ELb1ELb0ELb1ELb0ELb1ELb1EEENS1_21CollectiveEpilogueFwdINS6_IJS8_SA_S9_EEENS6_IJNS7_ILi1EEESI_SI_EEESC_SE_Li256ELb0ELb1ELb1ELb0EEENS1_30DynamicPersistentTileSchedulerILi256ELi256ELb1ELb1ELb0EEEEEEEEEvNT_6ParamsE)
        /*071c*/ 	.word	0x00000210


	//----- nvinfo : EIATTR_REGCOUNT
	.align		4
.L_314:
        /*0720*/ 	.byte	0x04, 0x2f
        /*0722*/ 	.short	(.L_316 - .L_315)
	.align		4
.L_315:
        /*0724*/ 	.word	index@(_ZN7cutlass13device_kernelIN5flash19enable_sm80_to_sm89INS1_16FlashAttnFwdSm80INS1_25CollectiveMainloopFwdSm80ILi8ELi1ELb0EN4cute5tupleIJNS5_1CILi128EEENS7_ILi32EEENS7_ILi256EEEEEELi256ENS_10bfloat16_tEfNS_4arch4Sm80ELb0ELb1ELb1ELb1ELb1ELb1ELb1ELb1EEENS1_21CollectiveEpilogueFwdINS6_IJS8_SA_S9_EEENS6_IJNS7_ILi1EEESI_SI_EEESC_SE_Li256ELb1ELb1ELb1ELb0EEENS1_36VarlenDynamicPersistentTileSchedulerILi128ELi32ELi256ELi256ELb1ELb1ELb0ELb1ELb0ELb1EEEEEEEEEvNT_6ParamsE)
        /*0728*/ 	.word	0x000000ff


	//----- nvinfo : EIATTR_FRAME_SIZE
	.align		4
.L_316:
        /*072c*/ 	.byte	0x04, 0x11
        /*072e*/ 	.short	(.L_318 - .L_317)
	.align		4
.L_317:
        /*0730*/ 	.word	index@($__internal_16_$__cuda_sm70_votesync_ballot)
        /*0734*/ 	.word	0x00000000


	//----- nvinfo : EIATTR_FRAME_SIZE
	.align		4
.L_318:
        /*0738*/ 	.byte	0x04, 0x11
        /*073a*/ 	.short	(.L_320 - .L_319)
	.align		4
.L_319:
        /*073c*/ 	.word	index@($__internal_15_$__cuda_sm70_shflsync_up_p)
        /*0740*/ 	.word	0x00000000


	//----- nvinfo : EIATTR_FRAME_SIZE
	.align		4
.L_320:
        /*0744*/ 	.byte	0x04, 0x11
        /*0746*/ 	.short	(.L_322 - .L_321)
	.align		4
.L_321:
        /*0748*/ 	.word	index@($__internal_14_$__cuda_sm70_shflsync_idx_p)
        /*074c*/ 	.word	0x00000000


	//----- nvinfo : EIATTR_FRAME_SIZE
	.align		4
.L_322:
        /*0750*/ 	.byte	0x04, 0x11
        /*0752*/ 	.short	(.L_324 - .L_323)
	.align		4
.L_323:
        /*0754*/ 	.word	index@($__internal_13_$__cuda_sm70_shflsync_bfly_p)
        /*0758*/ 	.word	0x00000000


	//----- nvinfo : EIATTR_FRAME_SIZE
	.align		4
.L_324:
        /*075c*/ 	.byte	0x04, 0x11
        /*075e*/ 	.short	(.L_326 - .L_325)
	.align		4
.L_325:
        /*0760*/ 	.word	index@(_ZN7cutlass13device_kernelIN5flash19enable_sm80_to_sm89INS1_16FlashAttnFwdSm80INS1_25CollectiveMainloopFwdSm80ILi8ELi1ELb0EN4cute5tupleIJNS5_1CILi128EEENS7_ILi32EEENS7_ILi256EEEEEELi256ENS_10bfloat16_tEfNS_4arch4Sm80ELb0ELb1ELb1ELb1ELb1ELb1ELb1ELb1EEENS1_21CollectiveEpilogueFwdINS6_IJS8_SA_S9_EEENS6_IJNS7_ILi1EEESI_SI_EEESC_SE_Li256ELb1ELb1ELb1ELb0EEENS1_36VarlenDynamicPersistentTileSchedulerILi128ELi32ELi256ELi256ELb1ELb1ELb0ELb1ELb0ELb1EEEEEEEEEvNT_6ParamsE)
        /*0764*/ 	.word	0x00000048


	//----- nvinfo : EIATTR_REGCOUNT
	.align		4
.L_326:
        /*0768*/ 	.byte	0x04, 0x2f
        /*076a*/ 	.short	(.L_328 - .L_327)
	.align		4
.L_327:
        /*076c*/ 	.word	index@(_ZN7cutlass13device_kernelIN5flash19enable_sm80_to_sm89INS1_16FlashAttnFwdSm80INS1_25CollectiveMainloopFwdSm80ILi8ELi1ELb1EN4cute5tupleIJNS5_1CILi128EEENS7_ILi48EEENS7_ILi256EEEEEELi256ENS_10bfloat16_tEfNS_4arch4Sm80ELb0ELb1ELb1ELb1ELb1ELb0ELb1ELb1EEENS1_21CollectiveEpilogueFwdINS6_IJS8_SA_S9_EEENS6_IJNS7_ILi1EEESI_SI_EEESC_SE_Li256ELb1ELb1ELb1ELb0EEENS1_36VarlenDynamicPersistentTileSchedulerILi128ELi48ELi256ELi256ELb1ELb1ELb0ELb1ELb0ELb1EEEEEEEEEvNT_6ParamsE)
        /*0770*/ 	.word	0x000000ff


	//----- nvinfo : EIATTR_FRAME_SIZE
	.align		4
.L_328:
        /*0774*/ 	.byte	0x04, 0x11
        /*0776*/ 	.short	(.L_330 - .L_329)
	.align		4
.L_329:
        /*0778*/ 	.word	index@($__internal_12_$__cuda_sm70_votesync_ballot)
        /*077c*/ 	.word	0x00000000


	//----- nvinfo : EIATTR_FRAME_SIZE
	.align		4
.L_330:
        /*0780*/ 	.byte	0x04, 0x11
        /*0782*/ 	.short	(.L_332 - .L_331)
	.align		4
.L_331:
        /*0784*/ 	.word	index@($__internal_11_$__cuda_sm70_shflsync_up_p)
        /*0788*/ 	.word	0x00000000


	//----- nvinfo : EIATTR_FRAME_SIZE
	.align		4
.L_332:
        /*078c*/ 	.byte	0x04, 0x11
        /*078e*/ 	.short	(.L_334 - .L_333)
	.align		4
.L_333:
        /*0790*/ 	.word	index@($__internal_10_$__cuda_sm70_shflsync_idx_p)
        /*0794*/ 	.word	0x00000000


	//----- nvinfo : EIATTR_FRAME_SIZE
	.align		4
.L_334:
        /*0798*/ 	.byte	0x04, 0x11
        /*079a*/ 	.short	(.L_336 - .L_335)
	.align		4
.L_335:
        /*079c*/ 	.word	index@($__internal_9_$__cuda_sm70_shflsync_bfly_p)
        /*07a0*/ 	.word	0x00000000


	//----- nvinfo : EIATTR_FRAME_SIZE
	.align		4
.L_336:
        /*07a4*/ 	.byte	0x04, 0x11
        /*07a6*/ 	.short	(.L_338 - .L_337)
	.align		4
.L_337:
        /*07a8*/ 	.word	index@(_ZN7cutlass13device_kernelIN5flash19enable_sm80_to_sm89INS1_16FlashAttnFwdSm80INS1_25CollectiveMainloopFwdSm80ILi8ELi1ELb1EN4cute5tupleIJNS5_1CILi128EEENS7_ILi48EEENS7_ILi256EEEEEELi256ENS_10bfloat16_tEfNS_4arch4Sm80ELb0ELb1ELb1ELb1ELb1ELb0ELb1ELb1EEENS1_21CollectiveEpilogueFwdINS6_IJS8_SA_S9_EEENS6_IJNS7_ILi1EEESI_SI_EEESC_SE_Li256ELb1ELb1ELb1ELb0EEENS1_36VarlenDynamicPersistentTileSchedulerILi128ELi48ELi256ELi256ELb1ELb1ELb0ELb1ELb0ELb1EEEEEEEEEvNT_6ParamsE)
        /*07ac*/ 	.word	0x00000218


	//----- nvinfo : EIATTR_REGCOUNT
	.align		4
.L_338:
        /*07b0*/ 	.byte	0x04, 0x2f
        /*07b2*/ 	.short	(.L_340 - .L_339)
	.align		4
.L_339:
        /*07b4*/ 	.word	index@(_ZN7cutlass13device_kernelIN5flash19enable_sm80_to_sm89INS1_16FlashAttnFwdSm80INS1_25CollectiveMainloopFwdSm80ILi8ELi1ELb1EN4cute5tupleIJNS5_1CILi128EEENS7_ILi48EEENS7_ILi256EEEEEELi256ENS_10bfloat16_tEfNS_4arch4Sm80ELb0ELb1ELb1ELb0ELb1ELb0ELb1ELb1EEENS1_21CollectiveEpilogueFwdINS6_IJS8_SA_S9_EEENS6_IJNS7_ILi1EEESI_SI_EEESC_SE_Li256ELb0ELb1ELb1ELb0EEENS1_19SingleTileSchedulerILb0ELb1ELb1ELi128EEEEEEEEEvNT_6ParamsE)
        /*07b8*/ 	.word	0x000000ff


	//----- nvinfo : EIATTR_FRAME_SIZE
	.align		4
.L_340:
        /*07bc*/ 	.byte	0x04, 0x11
        /*07be*/ 	.short	(.L_342 - .L_341)
	.align		4
.L_341:
        /*07c0*/ 	.word	index@($__internal_8_$__cuda_sm70_shflsync_idx_p)
        /*07c4*/ 	.word	0x00000000


	//----- nvinfo : EIATTR_FRAME_SIZE
	.align		4
.L_342:
        /*07c8*/ 	.byte	0x04, 0x11
        /*07ca*/ 	.short	(.L_344 - .L_343)
	.align		4
.L_343:
        /*07cc*/ 	.word	index@(_ZN7cutlass13device_kernelIN5flash19enable_sm80_to_sm89INS1_16FlashAttnFwdSm80INS1_25CollectiveMainloopFwdSm80ILi8ELi1ELb1EN4cute5tupleIJNS5_1CILi128EEENS7_ILi48EEENS7_ILi256EEEEEELi256ENS_10bfloat16_tEfNS_4arch4Sm80ELb0ELb1ELb1ELb0ELb1ELb0ELb1ELb1EEENS1_21CollectiveEpilogueFwdINS6_IJS8_SA_S9_EEENS6_IJNS7_ILi1EEESI_SI_EEESC_SE_Li256ELb0ELb1ELb1ELb0EEENS1_19SingleTileSchedulerILb0ELb1ELb1ELi128EEEEEEEEEvNT_6ParamsE)
        /*07d0*/ 	.word	0x00000060


	//----- nvinfo : EIATTR_REGCOUNT
	.align		4
.L_344:
        /*07d4*/ 	.byte	0x04, 0x2f
        /*07d6*/ 	.short	(.L_346 - .L_345)
	.align		4
.L_345:
        /*07d8*/ 	.word	index@(_ZN7cutlass13device_kernelIN5flash19enable_sm80_to_sm89INS1_16FlashAttnFwdSm80INS1_25CollectiveMainloopFwdSm80ILi8ELi1ELb0EN4cute5tupleIJNS5_1CILi128EEENS7_ILi32EEENS7_ILi256EEEEEELi256ENS_10bfloat16_tEfNS_4arch4Sm80ELb0ELb0ELb1ELb1ELb1ELb1ELb1ELb1EEENS1_21CollectiveEpilogueFwdINS6_IJS8_SA_S9_EEENS6_IJNS7_ILi1EEESI_SI_EEESC_SE_Li256ELb1ELb1ELb1ELb0EEENS1_36VarlenDynamicPersistentTileSchedulerILi128ELi32ELi256ELi256ELb1ELb1ELb0ELb0ELb1ELb1EEEEEEEEEvNT_6ParamsE)
        /*07dc*/ 	.word	0x000000ff


	//----- nvinfo : EIATTR_FRAME_SIZE
	.align		4
.L_346:
        /*07e0*/ 	.byte	0x04, 0x11
        /*07e2*/ 	.short	(.L_348 - .L_347)
	.align		4
.L_347:
        /*07e4*/ 	.word	index@($__internal_7_$__cuda_sm70_votesync_ballot)
        /*07e8*/ 	.word	0x00000000


	//----- nvinfo : EIATTR_FRAME_SIZE
	.align		4
.L_348:
        /*07ec*/ 	.byte	0x04, 0x11
        /*07ee*/ 	.short	(.L_350 - .L_349)
	.align		4
.L_349:
        /*07f0*/ 	.word	index@($__internal_6_$__cuda_sm70_shflsync_up_p)
        /*07f4*/ 	.word	0x00000000


	//----- nvinfo : EIATTR_FRAME_SIZE
	.align		4
.L_350:
        /*07f8*/ 	.byte	0x04, 0x11
        /*07fa*/ 	.short	(.L_352 - .L_351)
	.align		4
.L_351:
        /*07fc*/ 	.word	index@($__internal_5_$__cuda_sm70_shflsync_idx_p)
        /*0800*/ 	.word	0x00000000


	//----- nvinfo : EIATTR_FRAME_SIZE
	.align		4
.L_352:
        /*0804*/ 	.byte	0x04, 0x11
        /*0806*/ 	.short	(.L_354 - .L_353)
	.align		4
.L_353:
        /*0808*/ 	.word	index@($__internal_4_$__cuda_sm70_shflsync_bfly_p)
        /*080c*/ 	.word	0x00000000


	//----- nvinfo : EIATTR_FRAME_SIZE
	.align		4
.L_354:
        /*0810*/ 	.byte	0x04, 0x11
        /*0812*/ 	.short	(.L_356 - .L_355)
	.align		4
.L_355:
        /*0814*/ 	.word	index@(_ZN7cutlass13device_kernelIN5flash19enable_sm80_to_sm89INS1_16FlashAttnFwdSm80INS1_25CollectiveMainloopFwdSm80ILi8ELi1ELb0EN4cute5tupleIJNS5_1CILi128EEENS7_ILi32EEENS7_ILi256EEEEEELi256ENS_10bfloat16_tEfNS_4arch4Sm80ELb0ELb0ELb1ELb1ELb1ELb1ELb1ELb1EEENS1_21CollectiveEpilogueFwdINS6_IJS8_SA_S9_EEENS6_IJNS7_ILi1EEESI_SI_EEESC_SE_Li256ELb1ELb1ELb1ELb0EEENS1_36VarlenDynamicPersistentTileSchedulerILi128ELi32ELi256ELi256ELb1ELb1ELb0ELb0ELb1ELb1EEEEEEEEEvNT_6ParamsE)
        /*0818*/ 	.word	0x00000058


	//----- nvinfo : EIATTR_REGCOUNT
	.align		4
.L_356:
        /*081c*/ 	.byte	0x04, 0x2f
        /*081e*/ 	.short	(.L_358 - .L_357)
	.align		4
.L_357:
        /*0820*/ 	.word	index@(_ZN7cutlass13device_kernelIN5flash19enable_sm80_to_sm89INS1_16FlashAttnFwdSm80INS1_25CollectiveMainloopFwdSm80ILi8ELi1ELb1EN4cute5tupleIJNS5_1CILi128EEENS7_ILi48EEENS7_ILi256EEEEEELi256ENS_10bfloat16_tEfNS_4arch4Sm80ELb0ELb0ELb1ELb1ELb1ELb0ELb1ELb1EEENS1_21CollectiveEpilogueFwdINS6_IJS8_SA_S9_EEENS6_IJNS7_ILi1EEESI_SI_EEESC_SE_Li256ELb1ELb1ELb1ELb0EEENS1_36VarlenDynamicPersistentTileSchedulerILi128ELi48ELi256ELi256ELb1ELb1ELb0ELb0ELb1ELb1EEEEEEEEEvNT_6ParamsE)
        /*0824*/ 	.word	0x000000ff


	//----- nvinfo : EIATTR_FRAME_SIZE
	.align		4
.L_358:
        /*0828*/ 	.byte	0x04, 0x11
        /*082a*/ 	.short	(.L_360 - .L_359)
	.align		4
.L_359:
        /*082c*/ 	.word	index@($__internal_3_$__cuda_sm70_votesync_ballot)
        /*0830*/ 	.word	0x00000000


	//----- nvinfo : EIATTR_FRAME_SIZE
	.align		4
.L_360:
        /*0834*/ 	.byte	0x04, 0x11
        /*0836*/ 	.short	(.L_362 - .L_361)
	.align		4
.L_361:
        /*0838*/ 	.word	index@($__internal_2_$__cuda_sm70_shflsync_up_p)
        /*083c*/ 	.word	0x00000000


	//----- nvinfo : EIATTR_FRAME_SIZE
	.align		4
.L_362:
        /*0840*/ 	.byte	0x04, 0x11
        /*0842*/ 	.short	(.L_364 - .L_363)
	.align		4
.L_363:
        /*0844*/ 	.word	index@($__internal_1_$__cuda_sm70_shflsync_idx_p)
        /*0848*/ 	.word	0x00000000


	//----- nvinfo : EIATTR_FRAME_SIZE
	.align		4
.L_364:
        /*084c*/ 	.byte	0x04, 0x11
        /*084e*/ 	.short	(.L_366 - .L_365)
	.align		4
.L_365:
        /*0850*/ 	.word	index@($__internal_0_$__cuda_sm70_shflsync_bfly_p)
        /*0854*/ 	.word	0x00000000


	//----- nvinfo : EIATTR_FRAME_SIZE
	.align		4
.L_366:
        /*0858*/ 	.byte	0x04, 0x11
        /*085a*/ 	.short	(.L_368 - .L_367)
	.align		4
.L_367:
        /*085c*/ 	.word	index@(_ZN7cutlass13device_kernelIN5flash19enable_sm80_to_sm89INS1_16FlashAttnFwdSm80INS1_25CollectiveMainloopFwdSm80ILi8ELi1ELb1EN4cute5tupleIJNS5_1CILi128EEENS7_ILi48EEENS7_ILi256EEEEEELi256ENS_10bfloat16_tEfNS_4arch4Sm80ELb0ELb0ELb1ELb1ELb1ELb0ELb1ELb1EEENS1_21CollectiveEpilogueFwdINS6_IJS8_SA_S9_EEENS6_IJNS7_ILi1EEESI_SI_EEESC_SE_Li256ELb1ELb1ELb1ELb0EEENS1_36VarlenDynamicPersistentTileSchedulerILi128ELi48ELi256ELi256ELb1ELb1ELb0ELb0ELb1ELb1EEEEEEEEEvNT_6ParamsE)
        /*0860*/ 	.word	0x00000190


	//----- nvinfo : EIATTR_REGCOUNT
	.align		4
.L_368:
        /*0864*/ 	.byte	0x04, 0x2f
        /*0866*/ 	.short	(.L_370 - .L_369)
	.align		4
.L_369:
        /*0868*/ 	.word	index@(_ZN7cutlass13device_kernelIN5flash19enable_sm80_to_sm89INS1_16FlashAttnFwdSm80INS1_25CollectiveMainloopFwdSm80ILi8ELi1ELb1EN4cute5tupleIJNS5_1CILi128EEENS7_ILi64EEENS7_ILi256EEEEEELi256ENS_10bfloat16_tEfNS_4arch4Sm80ELb0ELb0ELb1ELb0ELb1ELb0ELb1ELb1EEENS1_21CollectiveEpilogueFwdINS6_IJS8_SA_S9_EEENS6_IJNS7_ILi1EEESI_SI_EEESC_SE_Li256ELb0ELb1ELb1ELb0EEENS1_19SingleTileSchedulerILb0ELb1ELb1ELi128EEEEEEEEEvNT_6ParamsE)
        /*086c*/ 	.word	0x000000ff


	//----- nvinfo : EIATTR_FRAME_SIZE
	.align		4
.L_370:
        /*0870*/ 	.byte	0x04, 0x11
        /*0872*/ 	.short	(.L_372 - .L_371)
	.align		4
.L_371:
        /*0874*/ 	.word	index@(_ZN7cutlass13device_kernelIN5flash19enable_sm80_to_sm89INS1_16FlashAttnFwdSm80INS1_25CollectiveMainloopFwdSm80ILi8ELi1ELb1EN4cute5tupleIJNS5_1CILi128EEENS7_ILi64EEENS7_ILi256EEEEEELi256ENS_10bfloat16_tEfNS_4arch4Sm80ELb0ELb0ELb1ELb0ELb1ELb0ELb1ELb1EEENS1_21CollectiveEpilogueFwdINS6_IJS8_SA_S9_EEENS6_IJNS7_ILi1EEESI_SI_EEESC_SE_Li256ELb0ELb1ELb1ELb0EEENS1_19SingleTileSchedulerILb0ELb1ELb1ELi128EEEEEEEEEvNT_6ParamsE)
        /*0878*/ 	.word	0x00000068


	//----- nvinfo : EIATTR_MIN_STACK_SIZE
	.align		4
.L_372:
        /*087c*/ 	.byte	0x04, 0x12
        /*087e*/ 	.short	(.L_374 - .L_373)
	.align		4
.L_373:
        /*0880*/ 	.word	index@(_ZN7cutlass13device_kernelIN5flash19enable_sm80_to_sm89INS1_16FlashAttnFwdSm80INS1_25CollectiveMainloopFwdSm80ILi8ELi1ELb1EN4cute5tupleIJNS5_1CILi128EEENS7_ILi64EEENS7_ILi256EEEEEELi256ENS_10bfloat16_tEfNS_4arch4Sm80ELb0ELb0ELb1ELb0ELb1ELb0ELb1ELb1EEENS1_21CollectiveEpilogueFwdINS6_IJS8_SA_S9_EEENS6_IJNS7_ILi1EEESI_SI_EEESC_SE_Li256ELb0ELb1ELb1ELb0EEENS1_19SingleTileSchedulerILb0ELb1ELb1ELi128EEEEEEEEEvNT_6ParamsE)
        /*0884*/ 	.word	0x00000068


	//----- nvinfo : EIATTR_MIN_STACK_SIZE
	.align		4
.L_374:
        /*0888*/ 	.byte	0x04, 0x12
        /*088a*/ 	.short	(.L_376 - .L_375)
	.align		4
.L_375:
        /*088c*/ 	.word	index@(_ZN7cutlass13device_kernelIN5flash19enable_sm80_to_sm89INS1_16FlashAttnFwdSm80INS1_25CollectiveMainloopFwdSm80ILi8ELi1ELb1EN4cute5tupleIJNS5_1CILi128EEENS7_ILi48EEENS7_ILi256EEEEEELi256ENS_10bfloat16_tEfNS_4arch4Sm80ELb0ELb0ELb1ELb1ELb1ELb0ELb1ELb1EEENS1_21CollectiveEpilogueFwdINS6_IJS8_SA_S9_EEENS6_IJNS7_ILi1EEESI_SI_EEESC_SE_Li256ELb1ELb1ELb1ELb0EEENS1_36VarlenDynamicPersistentTileSchedulerILi128ELi48ELi256ELi256ELb1ELb1ELb0ELb0ELb1ELb1EEEEEEEEEvNT_6ParamsE)
        /*0890*/ 	.word	0x00000190


	//----- nvinfo : EIATTR_MIN_STACK_SIZE
	.align		4
.L_376:
        /*0894*/ 	.byte	0x04, 0x12
        /*0896*/ 	.short	(.L_378 - .L_377)
	.align		4
.L_377:
        /*0898*/ 	.word	index@(_ZN7cutlass13device_kernelIN5flash19enable_sm80_to_sm89INS1_16FlashAttnFwdSm80INS1_25CollectiveMainloopFwdSm80ILi8ELi1ELb0EN4cute5tupleIJNS5_1CILi128EEENS7_ILi32EEENS7_ILi256EEEEEELi256ENS_10bfloat16_tEfNS_4arch4Sm80ELb0ELb0ELb1ELb1ELb1ELb1ELb1ELb1EEENS1_21CollectiveEpilogueFwdINS6_IJS8_SA_S9_EEENS6_IJNS7_ILi1EEESI_SI_EEESC_SE_Li256ELb1ELb1ELb1ELb0EEENS1_36VarlenDynamicPersistentTileSchedulerILi128ELi32ELi256ELi256ELb1ELb1ELb0ELb0ELb1ELb1EEEEEEEEEvNT_6ParamsE)
        /*089c*/ 	.word	0x00000058


	//----- nvinfo : EIATTR_MIN_STACK_SIZE
	.align		4
.L_378:
        /*08a0*/ 	.byte	0x04, 0x12
        /*08a2*/ 	.short	(.L_380 - .L_379)
	.align		4
.L_379:
        /*08a4*/ 	.word	index@(_ZN7cutlass13device_kernelIN5flash19enable_sm80_to_sm89INS1_16FlashAttnFwdSm80INS1_25CollectiveMainloopFwdSm80ILi8ELi1ELb1EN4cute5tupleIJNS5_1CILi128EEENS7_ILi48EEENS7_ILi256EEEEEELi256ENS_10bfloat16_tEfNS_4arch4Sm80ELb0ELb1ELb1ELb0ELb1ELb0ELb1ELb1EEENS1_21CollectiveEpilogueFwdINS6_IJS8_SA_S9_EEENS6_IJNS7_ILi1EEESI_SI_EEESC_SE_Li256ELb0ELb1ELb1ELb0EEENS1_19SingleTileSchedulerILb0ELb1ELb1ELi128EEEEEEEEEvNT_6ParamsE)
        /*08a8*/ 	.word	0x00000060


	//----- nvinfo : EIATTR_MIN_STACK_SIZE
	.align		4
.L_380:
        /*08ac*/ 	.byte	0x04, 0x12
        /*08ae*/ 	.short	(.L_382 - .L_381)
	.align		4
.L_381:
        /*08b0*/ 	.word	index@(_ZN7cutlass13device_kernelIN5flash19enable_sm80_to_sm89INS1_16FlashAttnFwdSm80INS1_25CollectiveMainloopFwdSm80ILi8ELi1ELb1EN4cute5tupleIJNS5_1CILi128EEENS7_ILi48EEENS7_ILi256EEEEEELi256ENS_10bfloat16_tEfNS_4arch4Sm80ELb0ELb1ELb1ELb1ELb1ELb0ELb1ELb1EEENS1_21CollectiveEpilogueFwdINS6_IJS8_SA_S9_EEENS6_IJNS7_ILi1EEESI_SI_EEESC_SE_Li256ELb1ELb1ELb1ELb0EEENS1_36VarlenDynamicPersistentTileSchedulerILi128ELi48ELi256ELi256ELb1ELb1ELb0ELb1ELb0ELb1EEEEEEEEEvNT_6ParamsE)
        /*08b4*/ 	.word	0x00000218


	//----- nvinfo : EIATTR_MIN_STACK_SIZE
	.align		4
.L_382:
        /*08b8*/ 	.byte	0x04, 0x12
        /*08ba*/ 	.short	(.L_384 - .L_383)
	.align		4
.L_383:
        /*08bc*/ 	.word	index@(_ZN7cutlass13device_kernelIN5flash19enable_sm80_to_sm89INS1_16FlashAttnFwdSm80INS1_25CollectiveMainloopFwdSm80ILi8ELi1ELb0EN4cute5tupleIJNS5_1CILi128EEENS7_ILi32EEENS7_ILi256EEEEEELi256ENS_10bfloat16_tEfNS_4arch4Sm80ELb0ELb1ELb1ELb1ELb1ELb1ELb1ELb1EEENS1_21CollectiveEpilogueFwdINS6_IJS8_SA_S9_EEENS6_IJNS7_ILi1EEESI_SI_EEESC_SE_Li256ELb1ELb1ELb1ELb0EEENS1_36VarlenDynamicPersistentTileSchedulerILi128ELi32ELi256ELi256ELb1ELb1ELb0ELb1ELb0ELb1EEEEEEEEEvNT_6ParamsE)
        /*08c0*/ 	.word	0x00000048


	//----- nvinfo : EIATTR_MIN_STACK_SIZE
	.align		4
.L_384:
        /*08c4*/ 	.byte	0x04, 0x12
        /*08c6*/ 	.short	(.L_386 - .L_385)
	.align		4
.L_385:
        /*08c8*/ 	.word	index@(_ZN7cutlass13device_kernelIN5flash19enable_sm80_to_sm89INS1_16FlashAttnFwdSm80INS1_25CollectiveMainloopFwdSm80ILi8ELi1ELb1EN4cute5tupleIJNS5_1CILi128EEENS7_ILi64EEENS7_ILi256EEEEEELi256ENS_10bfloat16_tEfNS_4arch4Sm80ELb1ELb0ELb1ELb0ELb1ELb0ELb1ELb1EEENS1_21CollectiveEpilogueFwdINS6_IJS8_SA_S9_EEENS6_IJNS7_ILi1EEESI_SI_EEESC_SE_Li256ELb0ELb1ELb1ELb0EEENS1_30DynamicPersistentTileSchedulerILi256ELi256ELb1ELb1ELb0EEEEEEEEEvNT_6ParamsE)
        /*08cc*/ 	.word	0x00000210


	//----- nvinfo : EIATTR_MIN_STACK_SIZE
	.align		4
.L_386:
        /*08d0*/ 	.byte	0x04, 0x12
        /*08d2*/ 	.short	(.L_388 - .L_387)
	.align		4
.L_387:
        /*08d4*/ 	.word	index@(_ZN7cutlass13device_kernelIN5flash19enable_sm80_to_sm89INS1_16FlashAttnFwdSm80INS1_25CollectiveMainloopFwdSm80ILi8ELi1ELb1EN4cute5tupleIJNS5_1CILi128EEENS7_ILi48EEENS7_ILi256EEEEEELi256ENS_10bfloat16_tEfNS_4arch4Sm80ELb1ELb0ELb1ELb1ELb1ELb0ELb1ELb1EEENS1_21CollectiveEpilogueFwdINS6_IJS8_SA_S9_EEENS6_IJNS7_ILi1EEESI_SI_EEESC_SE_Li256ELb1ELb1ELb1ELb0EEENS1_36VarlenDynamicPersistentTileSchedulerILi128ELi48ELi256ELi256ELb1ELb1ELb0ELb1ELb1ELb1EEEEEEEEEvNT_6ParamsE)
        /*08d8*/ 	.word	0x00000220


	//----- nvinfo : EIATTR_MIN_STACK_SIZE
	.align		4
.L_388:
        /*08dc*/ 	.byte	0x04, 0x12
        /*08de*/ 	.short	(.L_390 - .L_389)
	.align		4
.L_389:
        /*08e0*/ 	.word	index@(_ZN7cutlass13device_kernelIN5flash19enable_sm80_to_sm89INS1_16FlashAttnFwdSm80INS1_25CollectiveMainloopFwdSm80ILi8ELi1ELb0EN4cute5tupleIJNS5_1CILi128EEENS7_ILi32EEENS7_ILi256EEEEEELi256ENS_10bfloat16_tEfNS_4arch4Sm80ELb1ELb0ELb1ELb1ELb1ELb1ELb1ELb1EEENS1_21CollectiveEpilogueFwdINS6_IJS8_SA_S9_EEENS6_IJNS7_ILi1EEESI_SI_EEESC_SE_Li256ELb1ELb1ELb1ELb0EEENS1_36VarlenDynamicPersistentTileSchedulerILi128ELi32ELi256ELi256ELb1ELb1ELb0ELb1ELb1ELb1EEEEEEEEEvNT_6ParamsE)
        /*08e4*/ 	.word	0x00000048


	//----- nvinfo : EIATTR_MIN_STACK_SIZE
	.align		4
.L_390:
        /*08e8*/ 	.byte	0x04, 0x12
        /*08ea*/ 	.short	(.L_392 - .L_391)
	.align		4
.L_391:
        /*08ec*/ 	.word	index@(_ZN7cutlass13device_kernelIN5flash19enable_sm80_to_sm89INS1_16FlashAttnFwdSm80INS1_25CollectiveMainloopFwdSm80ILi8ELi1ELb0EN4cute5tupleIJNS5_1CILi128EEENS7_ILi96EEENS7_ILi256EEEEEELi256ENS_10bfloat16_tEfNS_4arch4Sm80ELb0ELb0ELb1ELb0ELb1ELb0ELb1ELb1EEENS1_21CollectiveEpilogueFwdINS6_IJS8_SA_S9_EEENS6_IJNS7_ILi1EEESI_SI_EEESC_SE_Li256ELb0ELb1ELb1ELb0EEENS1_19SingleTileSchedulerILb0ELb1ELb1ELi128EEEEEEEEEvNT_6ParamsE)
        /*08f0*/ 	.word	0x00000060


	//----- nvinfo : EIATTR_MIN_STACK_SIZE
	.align		4
.L_392:
        /*08f4*/ 	.byte	0x04, 0x12
        /*08f6*/ 	.short	(.L_394 - .L_393)
	.align		4
.L_393:
        /*08f8*/ 	.word	index@(_ZN7cutlass13device_kernelIN5flash19enable_sm80_to_sm89INS1_16FlashAttnFwdSm80INS1_25CollectiveMainloopFwdSm80ILi8ELi1ELb0EN4cute5tupleIJNS5_1CILi128EEENS7_ILi64EEENS7_ILi256EEEEEELi256ENS_10bfloat16_tEfNS_4arch4Sm80ELb0ELb0ELb1ELb1ELb1ELb0ELb1ELb1EEENS1_21CollectiveEpilogueFwdINS6_IJS8_SA_S9_EEENS6_IJNS7_ILi1EEESI_SI_EEESC_SE_Li256ELb1ELb1ELb1ELb0EEENS1_36VarlenDynamicPersistentTileSchedulerILi128ELi64ELi256ELi256ELb1ELb1ELb0ELb0ELb1ELb1EEEEEEEEEvNT_6ParamsE)
        /*08fc*/ 	.word	0x00000158


	//----- nvinfo : EIATTR_MIN_STACK_SIZE
	.align		4
.L_394:
        /*0900*/ 	.byte	0x04, 0x12
        /*0902*/ 	.short	(.L_396 - .L_395)
	.align		4
.L_395:
        /*0904*/ 	.word	index@(_ZN7cutlass13device_kernelIN5flash19enable_sm80_to_sm89INS1_16FlashAttnFwdSm80INS1_25CollectiveMainloopFwdSm80ILi8ELi1ELb0EN4cute5tupleIJNS5_1CILi128EEENS7_ILi48EEENS7_ILi256EEEEEELi256ENS_10bfloat16_tEfNS_4arch4Sm80ELb0ELb0ELb1ELb1ELb1ELb1ELb1ELb1EEENS1_21CollectiveEpilogueFwdINS6_IJS8_SA_S9_EEENS6_IJNS7_ILi1EEESI_SI_EEESC_SE_Li256ELb1ELb1ELb1ELb0EEENS1_36VarlenDynamicPersistentTileSchedulerILi128ELi48ELi256ELi256ELb1ELb1ELb0ELb0ELb1ELb1EEEEEEEEEvNT_6ParamsE)
        /*0908*/ 	.word	0x000001a0


	//----- nvinfo : EIATTR_MIN_STACK_SIZE
	.align		4
.L_396:
        /*090c*/ 	.byte	0x04, 0x12
        /*090e*/ 	.short	(.L_398 - .L_397)
	.align		4
.L_397:
        /*0910*/ 	.word	index@(_ZN7cutlass13device_kernelIN5flash19enable_sm80_to_sm89INS1_16FlashAttnFwdSm80INS1_25CollectiveMainloopFwdSm80ILi8ELi1ELb0EN4cute5tupleIJNS5_1CILi128EEENS7_ILi64EEENS7_ILi256EEEEEELi256ENS_10bfloat16_tEfNS_4arch4Sm80ELb0ELb1ELb1ELb0ELb1ELb0ELb1ELb1EEENS1_21CollectiveEpilogueFwdINS6_IJS8_SA_S9_EEENS6_IJNS7_ILi1EEESI_SI_EEESC_SE_Li256ELb0ELb1ELb1ELb0EEENS1_19SingleTileSchedulerILb0ELb1ELb1ELi128EEEEEEEEEvNT_6ParamsE)
        /*0914*/ 	.word	0x00000008


	//----- nvinfo : EIATTR_MIN_STACK_SIZE
	.align		4
.L_398:
        /*0918*/ 	.byte	0x04, 0x12
        /*091a*/ 	.short	(.L_400 - .L_399)
	.align		4
.L_399:
        /*091c*/ 	.word	index@(_ZN7cutlass13device_kernelIN5flash19enable_sm80_to_sm89INS1_16FlashAttnFwdSm80INS1_25CollectiveMainloopFwdSm80ILi8ELi1ELb0EN4cute5tupleIJNS5_1CILi128EEENS7_ILi64EEENS7_ILi256EEEEEELi256ENS_10bfloat16_tEfNS_4arch4Sm80ELb0ELb1ELb1ELb1ELb1ELb0ELb1ELb1EEENS1_21CollectiveEpilogueFwdINS6_IJS8_SA_S9_EEENS6_IJNS7_ILi1EEESI_SI_EEESC_SE_Li256ELb1ELb1ELb1ELb0EEENS1_36VarlenDynamicPersistentTileSchedulerILi128ELi64ELi256ELi256ELb1ELb1ELb0ELb1ELb0ELb1EEEEEEEEEvNT_6ParamsE)
        /*0920*/ 	.word	0x00000030


	//----- nvinfo : EIATTR_MIN_STACK_SIZE
	.align		4
.L_400:
        /*0924*/ 	.byte	0x04, 0x12
        /*0926*/ 	.short	(.L_402 - .L_401)
	.align		4
.L_401:
        /*0928*/ 	.word	index@(_ZN7cutlass13device_kernelIN5flash19enable_sm80_to_sm89INS1_16FlashAttnFwdSm80INS1_25CollectiveMainloopFwdSm80ILi8ELi1ELb0EN4cute5tupleIJNS5_1CILi128EEENS7_ILi48EEENS7_ILi256EEEEEELi256ENS_10bfloat16_tEfNS_4arch4Sm80ELb0ELb1ELb1ELb1ELb1ELb1ELb1ELb1EEENS1_21CollectiveEpilogueFwdINS6_IJS8_SA_S9_EEENS6_IJNS7_ILi1EEESI_SI_EEESC_SE_Li256ELb1ELb1ELb1ELb0EEENS1_36VarlenDynamicPersistentTileSchedulerILi128ELi48ELi256ELi256ELb1ELb1ELb0ELb1ELb0ELb1EEEEEEEEEvNT_6ParamsE)
        /*092c*/ 	.word	0x000001e8


	//----- nvinfo : EIATTR_MIN_STACK_SIZE
	.align		4
.L_402:
        /*0930*/ 	.byte	0x04, 0x12
        /*0932*/ 	.short	(.L_404 - .L_403)
	.align		4
.L_403:
        /*0934*/ 	.word	index@(_ZN7cutlass13device_kernelIN5flash19enable_sm80_to_sm89INS1_16FlashAttnFwdSm80INS1_25CollectiveMainloopFwdSm80ILi8ELi1ELb0EN4cute5tupleIJNS5_1CILi128EEENS7_ILi96EEENS7_ILi256EEEEEELi256ENS_10bfloat16_tEfNS_4arch4Sm80ELb1ELb0ELb1ELb0ELb1ELb0ELb1ELb1EEENS1_21CollectiveEpilogueFwdINS6_IJS8_SA_S9_EEENS6_IJNS7_ILi1EEESI_SI_EEESC_SE_Li256ELb0ELb1ELb1ELb0EEENS1_30DynamicPersistentTileSchedulerILi256ELi256ELb1ELb1ELb0EEEEEEEEEvNT_6ParamsE)
        /*0938*/ 	.word	0x000001a0


	//----- nvinfo : EIATTR_MIN_STACK_SIZE
	.align		4
.L_404:
        /*093c*/ 	.byte	0x04, 0x12
        /*093e*/ 	.short	(.L_406 - .L_405)
	.align		4
.L_405:
        /*0940*/ 	.word	index@(_ZN7cutlass13device_kernelIN5flash19enable_sm80_to_sm89INS1_16FlashAttnFwdSm80INS1_25CollectiveMainloopFwdSm80ILi8ELi1ELb0EN4cute5tupleIJNS5_1CILi128EEENS7_ILi64EEENS7_ILi256EEEEEELi256ENS_10bfloat16_tEfNS_4arch4Sm80ELb1ELb0ELb1ELb1ELb1ELb0ELb1ELb1EEENS1_21CollectiveEpilogueFwdINS6_IJS8_SA_S9_EEENS6_IJNS7_ILi1EEESI_SI_EEESC_SE_Li256ELb1ELb1ELb1ELb0EEENS1_36VarlenDynamicPersistentTileSchedulerILi128ELi64ELi256ELi256ELb1ELb1ELb0ELb1ELb1ELb1EEEEEEEEEvNT_6ParamsE)
        /*0944*/ 	.word	0x00000038


	//----- nvinfo : EIATTR_MIN_STACK_SIZE
	.align		4
.L_406:
        /*0948*/ 	.byte	0x04, 0x12
        /*094a*/ 	.short	(.L_408 - .L_407)
	.align		4
.L_407:
        /*094c*/ 	.word	index@(_ZN7cutlass13device_kernelIN5flash19enable_sm80_to_sm89INS1_16FlashAttnFwdSm80INS1_25CollectiveMainloopFwdSm80ILi8ELi1ELb0EN4cute5tupleIJNS5_1CILi128EEENS7_ILi48EEENS7_ILi256EEEEEELi256ENS_10bfloat16_tEfNS_4arch4Sm80ELb1ELb0ELb1ELb1ELb1ELb1ELb1ELb1EEENS1_21CollectiveEpilogueFwdINS6_IJS8_SA_S9_EEENS6_IJNS7_ILi1EEESI_SI_EEESC_SE_Li256ELb1ELb1ELb1ELb0EEENS1_36VarlenDynamicPersistentTileSchedulerILi128ELi48ELi256ELi256ELb1ELb1ELb0ELb1ELb1ELb1EEEEEEEEEvNT_6ParamsE)
        /*0950*/ 	.word	0x000001d0


	//----- nvinfo : EIATTR_MIN_STACK_SIZE
	.align		4
.L_408:
        /*0954*/ 	.byte	0x04, 0x12
        /*0956*/ 	.short	(.L_410 - .L_409)
	.align		4
.L_409:
        /*0958*/ 	.word	index@(_ZN7cutlass13device_kernelIN5flash19enable_sm80_to_sm89INS1_16FlashAttnFwdSm80INS1_25CollectiveMainloopFwdSm80ILi8ELi1ELb1EN4cute5tupleIJNS5_1CILi128EEENS7_ILi64EEENS7_ILi256EEEEEELi256ENS_10bfloat16_tEfNS_4arch4Sm80ELb0ELb0ELb0ELb0ELb1ELb0ELb1ELb1EEENS1_21CollectiveEpilogueFwdINS6_IJS8_SA_S9_EEENS6_IJNS7_ILi1EEESI_SI_EEESC_SE_Li256ELb0ELb1ELb1ELb0EEENS1_19SingleTileSchedulerILb0ELb1ELb1ELi128EEEEEEEEEvNT_6ParamsE)
        /*095c*/ 	.word	0x00000060


	//----- nvinfo : EIATTR_MIN_STACK_SIZE
	.align		4
.L_410:
        /*0960*/ 	.byte	0x04, 0x12
        /*0962*/ 	.short	(.L_412 - .L_411)
	.align		4
.L_411:
        /*0964*/ 	.word	index@(_ZN7cutlass13device_kernelIN5flash19enable_sm80_to_sm89INS1_16FlashAttnFwdSm80INS1_25CollectiveMainloopFwdSm80ILi8ELi1ELb1EN4cute5tupleIJNS5_1CILi128EEENS7_ILi48EEENS7_ILi256EEEEEELi256ENS_10bfloat16_tEfNS_4arch4Sm80ELb0ELb0ELb0ELb1ELb1ELb0ELb1ELb1EEENS1_21CollectiveEpilogueFwdINS6_IJS8_SA_S9_EEENS6_IJNS7_ILi1EEESI_SI_EEESC_SE_Li256ELb1ELb1ELb1ELb0EEENS1_36VarlenDynamicPersistentTileSchedulerILi128ELi48ELi256ELi256ELb1ELb1ELb0ELb0ELb1ELb1EEEEEEEEEvNT_6ParamsE)
        /*0968*/ 	.word	0x00000198


	//----- nvinfo : EIATTR_MIN_STACK_SIZE
	.align		4
.L_412:
        /*096c*/ 	.byte	0x04, 0x12
        /*096e*/ 	.short	(.L_414 - .L_413)
	.align		4
.L_413:
        /*0970*/ 	.word	index@(_ZN7cutlass13device_kernelIN5flash19enable_sm80_to_sm89INS1_16FlashAttnFwdSm80INS1_25CollectiveMainloopFwdSm80ILi8ELi1ELb0EN4cute5tupleIJNS5_1CILi128EEENS7_ILi32EEENS7_ILi256EEEEEELi256ENS_10bfloat16_tEfNS_4arch4Sm80ELb0ELb0ELb0ELb1ELb1ELb1ELb1ELb1EEENS1_21CollectiveEpilogueFwdINS6_IJS8_SA_S9_EEENS6_IJNS7_ILi1EEESI_SI_EEESC_SE_Li256ELb1ELb1ELb1ELb0EEENS1_36VarlenDynamicPersistentTileSchedulerILi128ELi32ELi256ELi256ELb1ELb1ELb0ELb0ELb1ELb1EEEEEEEEEvNT_6ParamsE)
        /*0974*/ 	.word	0x00000058


	//----- nvinfo : EIATTR_MIN_STACK_SIZE
	.align		4
.L_414:
        /*0978*/ 	.byte	0x04, 0x12
        /*097a*/ 	.short	(.L_416 - .L_415)
	.align		4
.L_415:
        /*097c*/ 	.word	index@(_ZN7cutlass13device_kernelIN5flash19enable_sm80_to_sm89INS1_16FlashAttnFwdSm80INS1_25CollectiveMainloopFwdSm80ILi8ELi1ELb1EN4cute5tupleIJNS5_1CILi128EEENS7_ILi48EEENS7_ILi256EEEEEELi256ENS_10bfloat16_tEfNS_4arch4Sm80ELb0ELb1ELb0ELb0ELb1ELb0ELb1ELb1EEENS1_21CollectiveEpilogueFwdINS6_IJS8_SA_S9_EEENS6_IJNS7_ILi1EEESI_SI_EEESC_SE_Li256ELb0ELb1ELb1ELb0EEENS1_19SingleTileSchedulerILb0ELb1ELb1ELi128EEEEEEEEEvNT_6ParamsE)
        /*0980*/ 	.word	0x00000078


	//----- nvinfo : EIATTR_MIN_STACK_SIZE
	.align		4
.L_416:
        /*0984*/ 	.byte	0x04, 0x12
        /*0986*/ 	.short	(.L_418 - .L_417)
	.align		4
.L_417:
        /*0988*/ 	.word	index@(_ZN7cutlass13device_kernelIN5flash19enable_sm80_to_sm89INS1_16FlashAttnFwdSm80INS1_25CollectiveMainloopFwdSm80ILi8ELi1ELb1EN4cute5tupleIJNS5_1CILi128EEENS7_ILi48EEENS7_ILi256EEEEEELi256ENS_10bfloat16_tEfNS_4arch4Sm80ELb0ELb1ELb0ELb1ELb1ELb0ELb1ELb1EEENS1_21CollectiveEpilogueFwdINS6_IJS8_SA_S9_EEENS6_IJNS7_ILi1EEESI_SI_EEESC_SE_Li256ELb1ELb1ELb1ELb0EEENS1_36VarlenDynamicPersistentTileSchedulerILi128ELi48ELi256ELi256ELb1ELb1ELb0ELb1ELb0ELb1EEEEEEEEEvNT_6ParamsE)
        /*098c*/ 	.word	0x00000218


	//----- nvinfo : EIATTR_MIN_STACK_SIZE
	.align		4
.L_418:
        /*0990*/ 	.byte	0x04, 0x12
        /*0992*/ 	.short	(.L_420 - .L_419)
	.align		4
.L_419:
        /*0994*/ 	.word	index@(_ZN7cutlass13device_kernelIN5flash19enable_sm80_to_sm89INS1_16FlashAttnFwdSm80INS1_25CollectiveMainloopFwdSm80ILi8ELi1ELb0EN4cute5tupleIJNS5_1CILi128EEENS7_ILi32EEENS7_ILi256EEEEEELi256ENS_10bfloat16_tEfNS_4arch4Sm80ELb0ELb1ELb0ELb1ELb1ELb1ELb1ELb1EEENS1_21CollectiveEpilogueFwdINS6_IJS8_SA_S9_EEENS6_IJNS7_ILi1EEESI_SI_EEESC_SE_Li256ELb1ELb1ELb1ELb0EEENS1_36VarlenDynamicPersistentTileSchedulerILi128ELi32ELi256ELi256ELb1ELb1ELb0ELb1ELb0ELb1EEEEEEEEEvNT_6ParamsE)
        /*0998*/ 	.word	0x00000048


	//----- nvinfo : EIATTR_MIN_STACK_SIZE
	.align		4
.L_420:
        /*099c*/ 	.byte	0x04, 0x12
        /*099e*/ 	.short	(.L_422 - .L_421)
	.align		4
.L_421:
        /*09a0*/ 	.word	index@(_ZN7cutlass13device_kernelIN5flash19enable_sm80_to_sm89INS1_16FlashAttnFwdSm80INS1_25CollectiveMainloopFwdSm80ILi8ELi1ELb1EN4cute5tupleIJNS5_1CILi128EEENS7_ILi64EEENS7_ILi256EEEEEELi256ENS_10bfloat16_tEfNS_4arch4Sm80ELb1ELb0ELb0ELb0ELb1ELb0ELb1ELb1EEENS1_21CollectiveEpilogueFwdINS6_IJS8_SA_S9_EEENS6_IJNS7_ILi1EEESI_SI_EEESC_SE_Li256ELb0ELb1ELb1ELb0EEENS1_30DynamicPersistentTileSchedulerILi256ELi256ELb1ELb1ELb0EEEEEEEEEvNT_6ParamsE)
        /*09a4*/ 	.word	0x000001f8


	//----- nvinfo : EIATTR_MIN_STACK_SIZE
	.align		4
.L_422:
        /*09a8*/ 	.byte	0x04, 0x12
        /*09aa*/ 	.short	(.L_424 - .L_423)
	.align		4
.L_423:
        /*09ac*/ 	.word	index@(_ZN7cutlass13device_kernelIN5flash19enable_sm80_to_sm89INS1_16FlashAttnFwdSm80INS1_25CollectiveMainloopFwdSm80ILi8ELi1ELb1EN4cute5tupleIJNS5_1CILi128EEENS7_ILi48EEENS7_ILi256EEEEEELi256ENS_10bfloat16_tEfNS_4arch4Sm80ELb1ELb0ELb0ELb1ELb1ELb0ELb1ELb1EEENS1_21CollectiveEpilogueFwdINS6_IJS8_SA_S9_EEENS6_IJNS7_ILi1EEESI_SI_EEESC_SE_Li256ELb1ELb1ELb1ELb0EEENS1_36VarlenDynamicPersistentTileSchedulerILi128ELi48ELi256ELi256ELb1ELb1ELb0ELb1ELb1ELb1EEEEEEEEEvNT_6ParamsE)
        /*09b0*/ 	.word	0x00000220


	//----- nvinfo : EIATTR_MIN_STACK_SIZE
	.align		4
.L_424:
        /*09b4*/ 	.byte	0x04, 0x12
        /*09b6*/ 	.short	(.L_426 - .L_425)
	.align		4
.L_425:
        /*09b8*/ 	.word	index@(_ZN7cutlass13device_kernelIN5flash19enable_sm80_to_sm89INS1_16FlashAttnFwdSm80INS1_25CollectiveMainloopFwdSm80ILi8ELi1ELb0EN4cute5tupleIJNS5_1CILi128EEENS7_ILi32EEENS7_ILi256EEEEEELi256ENS_10bfloat16_tEfNS_4arch4Sm80ELb1ELb0ELb0ELb1ELb1ELb1ELb1ELb1EEENS1_21CollectiveEpilogueFwdINS6_IJS8_SA_S9_EEENS6_IJNS7_ILi1EEESI_SI_EEESC_SE_Li256ELb1ELb1ELb1ELb0EEENS1_36VarlenDynamicPersistentTileSchedulerILi128ELi32ELi256ELi256ELb1ELb1ELb0ELb1ELb1ELb1EEEEEEEEEvNT_6ParamsE)
        /*09bc*/ 	.word	0x00000048


	//----- nvinfo : EIATTR_MIN_STACK_SIZE
	.align		4
.L_426:
        /*09c0*/ 	.byte	0x04, 0x12
        /*09c2*/ 	.short	(.L_428 - .L_427)
	.align		4
.L_427:
        /*09c4*/ 	.word	index@(_ZN7cutlass13device_kernelIN5flash19enable_sm80_to_sm89INS1_16FlashAttnFwdSm80INS1_25CollectiveMainloopFwdSm80ILi8ELi1ELb0EN4cute5tupleIJNS5_1CILi128EEENS7_ILi96EEENS7_ILi256EEEEEELi256ENS_10bfloat16_tEfNS_4arch4Sm80ELb0ELb0ELb0ELb0ELb1ELb0ELb1ELb1EEENS1_21CollectiveEpilogueFwdINS6_IJS8_SA_S9_EEENS6_IJNS7_ILi1EEESI_SI_EEESC_SE_Li256ELb0ELb1ELb1ELb0EEENS1_19SingleTileSchedulerILb0ELb1ELb1ELi128EEEEEEEEEvNT_6ParamsE)
        /*09c8*/ 	.word	0x00000048


	//----- nvinfo : EIATTR_MIN_STACK_SIZE
	.align		4
.L_428:
        /*09cc*/ 	.byte	0x04, 0x12
        /*09ce*/ 	.short	(.L_430 - .L_429)
	.align		4
.L_429:
        /*09d0*/ 	.word	index@(_ZN7cutlass13device_kernelIN5flash19enable_sm80_to_sm89INS1_16FlashAttnFwdSm80INS1_25CollectiveMainloopFwdSm80ILi8ELi1ELb0EN4cute5tupleIJNS5_1CILi128EEENS7_ILi64EEENS7_ILi256EEEEEELi256ENS_10bfloat16_tEfNS_4arch4Sm80ELb0ELb0ELb0ELb1ELb1ELb0ELb1ELb1EEENS1_21CollectiveEpilogueFwdINS6_IJS8_SA_S9_EEENS6_IJNS7_ILi1EEESI_SI_EEESC_SE_Li256ELb1ELb1ELb1ELb0EEENS1_36VarlenDynamicPersistentTileSchedulerILi128ELi64ELi256ELi256ELb1ELb1ELb0ELb0ELb1ELb1EEEEEEEEEvNT_6ParamsE)
        /*09d4*/ 	.word	0x00000158


	//----- nvinfo : EIATTR_MIN_STACK_SIZE
	.align		4
.L_430:
        /*09d8*/ 	.byte	0x04, 0x12
        /*09da*/ 	.short	(.L_432 - .L_431)
	.align		4
.L_431:
        /*09dc*/ 	.word	index@(_ZN7cutlass13device_kernelIN5flash19enable_sm80_to_sm89INS1_16FlashAttnFwdSm80INS1_25CollectiveMainloopFwdSm80ILi8ELi1ELb0EN4cute5tupleIJNS5_1CILi128EEENS7_ILi48EEENS7_ILi256EEEEEELi256ENS_10bfloat16_tEfNS_4arch4Sm80ELb0ELb0ELb0ELb1ELb1ELb1ELb1ELb1EEENS1_21CollectiveEpilogueFwdINS6_IJS8_SA_S9_EEENS6_IJNS7_ILi1EEESI_SI_EEESC_SE_Li256ELb1ELb1ELb1ELb0EEENS1_36VarlenDynamicPersistentTileSchedulerILi128ELi48ELi256ELi256ELb1ELb1ELb0ELb0ELb1ELb1EEEEEEEEEvNT_6ParamsE)
        /*09e0*/ 	.word	0x00000190


	//----- nvinfo : EIATTR_MIN_STACK_SIZE
	.align		4
.L_432:
        /*09e4*/ 	.byte	0x04, 0x12
        /*09e6*/ 	.short	(.L_434 - .L_433)
	.align		4
.L_433:
        /*09e8*/ 	.word	index@(_ZN7cutlass13device_kernelIN5flash19enable_sm80_to_sm89INS1_16FlashAttnFwdSm80INS1_25CollectiveMainloopFwdSm80ILi8ELi1ELb0EN4cute5tupleIJNS5_1CILi128EEENS7_ILi64EEENS7_ILi256EEEEEELi256ENS_10bfloat16_tEfNS_4arch4Sm80ELb0ELb1ELb0ELb0ELb1ELb0ELb1ELb1EEENS1_21CollectiveEpilogueFwdINS6_IJS8_SA_S9_EEENS6_IJNS7_ILi1EEESI_SI_EEESC_SE_Li256ELb0ELb1ELb1ELb0EEENS1_19SingleTileSchedulerILb0ELb1ELb1ELi128EEEEEEEEEvNT_6ParamsE)
        /*09ec*/ 	.word	0x00000000


	//----- nvinfo : EIATTR_MIN_STACK_SIZE
	.align		4
.L_434:
        /*09f0*/ 	.byte	0x04, 0x12
        /*09f2*/ 	.short	(.L_436 - .L_435)
	.align		4
.L_435:
        /*09f4*/ 	.word	index@(_ZN7cutlass13device_kernelIN5flash19enable_sm80_to_sm89INS1_16FlashAttnFwdSm80INS1_25CollectiveMainloopFwdSm80ILi8ELi1ELb0EN4cute5tupleIJNS5_1CILi128EEENS7_ILi64EEENS7_ILi256EEEEEELi256ENS_10bfloat16_tEfNS_4arch4Sm80ELb0ELb1ELb0ELb1ELb1ELb0ELb1ELb1EEENS1_21CollectiveEpilogueFwdINS6_IJS8_SA_S9_EEENS6_IJNS7_ILi1EEESI_SI_EEESC_SE_Li256ELb1ELb1ELb1ELb0EEENS1_36VarlenDynamicPersistentTileSchedulerILi128ELi64ELi256ELi256ELb1ELb1ELb0ELb1ELb0ELb1EEEEEEEEEvNT_6ParamsE)
        /*09f8*/ 	.word	0x00000030


	//----- nvinfo : EIATTR_MIN_STACK_SIZE
	.align		4
.L_436:
        /*09fc*/ 	.byte	0x04, 0x12
        /*09fe*/ 	.short	(.L_438 - .L_437)
	.align		4
.L_437:
        /*0a00*/ 	.word	index@(_ZN7cutlass13device_kernelIN5flash19enable_sm80_to_sm89INS1_16FlashAttnFwdSm80INS1_25CollectiveMainloopFwdSm80ILi8ELi1ELb0EN4cute5tupleIJNS5_1CILi128EEENS7_ILi48EEENS7_ILi256EEEEEELi256ENS_10bfloat16_tEfNS_4arch4Sm80ELb0ELb1ELb0ELb1ELb1ELb1ELb1ELb1EEENS1_21CollectiveEpilogueFwdINS6_IJS8_SA_S9_EEENS6_IJNS7_ILi1EEESI_SI_EEESC_SE_Li256ELb1ELb1ELb1ELb0EEENS1_36VarlenDynamicPersistentTileSchedulerILi128ELi48ELi256ELi256ELb1ELb1ELb0ELb1ELb0ELb1EEEEEEEEEvNT_6ParamsE)
        /*0a04*/ 	.word	0x000001e8


	//----- nvinfo : EIATTR_MIN_STACK_SIZE
	.align		4
.L_438:
        /*0a08*/ 	.byte	0x04, 0x12
        /*0a0a*/ 	.short	(.L_440 - .L_439)
	.align		4
.L_439:
        /*0a0c*/ 	.word	index@(_ZN7cutlass13device_kernelIN5flash19enable_sm80_to_sm89INS1_16FlashAttnFwdSm80INS1_25CollectiveMainloopFwdSm80ILi8ELi1ELb0EN4cute5tupleIJNS5_1CILi128EEENS7_ILi96EEENS7_ILi256EEEEEELi256ENS_10bfloat16_tEfNS_4arch4Sm80ELb1ELb0ELb0ELb0ELb1ELb0ELb1ELb1EEENS1_21CollectiveEpilogueFwdINS6_IJS8_SA_S9_EEENS6_IJNS7_ILi1EEESI_SI_EEESC_SE_Li256ELb0ELb1ELb1ELb0EEENS1_30DynamicPersistentTileSchedulerILi256ELi256ELb1ELb1ELb0EEEEEEEEEvNT_6ParamsE)
        /*0a10*/ 	.word	0x00000198


	//----- nvinfo : EIATTR_MIN_STACK_SIZE
	.align		4
.L_440:
        /*0a14*/ 	.byte	0x04, 0x12
        /*0a16*/ 	.short	(.L_442 - .L_441)
	.align		4
.L_441:
        /*0a18*/ 	.word	index@(_ZN7cutlass13device_kernelIN5flash19enable_sm80_to_sm89INS1_16FlashAttnFwdSm80INS1_25CollectiveMainloopFwdSm80ILi8ELi1ELb0EN4cute5tupleIJNS5_1CILi128EEENS7_ILi64EEENS7_ILi256EEEEEELi256ENS_10bfloat16_tEfNS_4arch4Sm80ELb1ELb0ELb0ELb1ELb1ELb0ELb1ELb1EEENS1_21CollectiveEpilogueFwdINS6_IJS8_SA_S9_EEENS6_IJNS7_ILi1EEESI_SI_EEESC_SE_Li256ELb1ELb1ELb1ELb0EEENS1_36VarlenDynamicPersistentTileSchedulerILi128ELi64ELi256ELi256ELb1ELb1ELb0ELb1ELb1ELb1EEEEEEEEEvNT_6ParamsE)
        /*0a1c*/ 	.word	0x00000038


	//----- nvinfo : EIATTR_MIN_STACK_SIZE
	.align		4
.L_442:
        /*0a20*/ 	.byte	0x04, 0x12
        /*0a22*/ 	.short	(.L_444 - .L_443)
	.align		4
.L_443:
        /*0a24*/ 	.word	index@(_ZN7cutlass13device_kernelIN5flash19enable_sm80_to_sm89INS1_16FlashAttnFwdSm80INS1_25CollectiveMainloopFwdSm80ILi8ELi1ELb0EN4cute5tupleIJNS5_1CILi128EEENS7_ILi48EEENS7_ILi256EEEEEELi256ENS_10bfloat16_tEfNS_4arch4Sm80ELb1ELb0ELb0ELb1ELb1ELb1ELb1ELb1EEENS1_21CollectiveEpilogueFwdINS6_IJS8_SA_S9_EEENS6_IJNS7_ILi1EEESI_SI_EEESC_SE_Li256ELb1ELb1ELb1ELb0EEENS1_36VarlenDynamicPersistentTileSchedulerILi128ELi48ELi256ELi256ELb1ELb1ELb0ELb1ELb1ELb1EEEEEEEEEvNT_6ParamsE)
        /*0a28*/ 	.word	0x00000198
.L_444:


//--------------------- .nv.info._ZN7cutlass13device_kernelIN5flash19enable_sm80_to_sm89INS1_16FlashAttnFwdSm80INS1_25CollectiveMainloopFwdSm80ILi8ELi1ELb1EN4cute5tupleIJNS5_1CILi128EEENS7_ILi64EEENS7_ILi256EEEEEELi256ENS_10bfloat16_tEfNS_4arch4Sm80ELb0ELb0ELb1ELb0ELb1ELb0ELb1ELb1EEENS1_21CollectiveEpilogueFwdINS6_IJS8_SA_S9_EEENS6_IJNS7_ILi1EEESI_SI_EEESC_SE_Li256ELb0ELb1ELb1ELb0EEENS1_19SingleTileSchedulerILb0ELb1ELb1ELi128EEEEEEEEEvNT_6ParamsE --------------------------
	.section	.nv.info._ZN7cutlass13device_kernelIN5flash19enable_sm80_to_sm89INS1_16FlashAttnFwdSm80INS1_25CollectiveMainloopFwdSm80ILi8ELi1ELb1EN4cute5tupleIJNS5_1CILi128EEENS7_ILi64EEENS7_ILi256EEEEEELi256ENS_10bfloat16_tEfNS_4arch4Sm80ELb0ELb0ELb1ELb0ELb1ELb0ELb1ELb1EEENS1_21CollectiveEpilogueFwdINS6_IJS8_SA_S9_EEENS6_IJNS7_ILi1EEESI_SI_EEESC_SE_Li256ELb0ELb1ELb1ELb0EEENS1_19SingleTileSchedulerILb0ELb1ELb1ELi128EEEEEEEEEvNT_6ParamsE,"",@"SHT_CUDA_INFO"
	.sectionflags	@""
	.align	4


	//----- nvinfo : EIATTR_CUDA_API_VERSION
	.align		4
        /*0000*/ 	.byte	0x04, 0x37
        /*0002*/ 	.short	(.L_446 - .L_445)
.L_445:
        /*0004*/ 	.word	0x00000082


	//----- nvinfo : EIATTR_SW2861232_WAR
	.align		4
.L_446:
        /*0008*/ 	.byte	0x01, 0x35
	.zero		2


	//----- nvinfo : EIATTR_PARAM_CBANK
	.align		4
        /*000c*/ 	.byte	0x04, 0x0a
        /*000e*/ 	.short	(.L_448 - .L_447)
	.align		4
.L_447:
        /*0010*/ 	.word	index@(.nv.constant0._ZN7cutlass13device_kernelIN5flash19enable_sm80_to_sm89INS1_16FlashAttnFwdSm80INS1_25CollectiveMainloopFwdSm80ILi8ELi1ELb1EN4cute5tupleIJNS5_1CILi128EEENS7_ILi64EEENS7_ILi256EEEEEELi256ENS_10bfloat16_tEfNS_4arch4Sm80ELb0ELb0ELb1ELb0ELb1ELb0ELb1ELb1EEENS1_21CollectiveEpilogueFwdINS6_IJS8_SA_S9_EEENS6_IJNS7_ILi1EEESI_SI_EEESC_SE_Li256ELb0ELb1ELb1ELb0EEENS1_19SingleTileSchedulerILb0ELb1ELb1ELi128EEEEEEEEEvNT_6ParamsE)
        /*0014*/ 	.short	0x0160
        /*0016*/ 	.short	0x0418


	//----- nvinfo : EIATTR_CBANK_PARAM_SIZE
	.align		4
.L_448:
        /*0018*/ 	.byte	0x03, 0x19
        /*001a*/ 	.short	0x0418


	//----- nvinfo : EIATTR_KPARAM_INFO
	.align		4
        /*001c*/ 	.byte	0x04, 0x17
        /*001e*/ 	.short	(.L_450 - .L_449)
.L_449:
        /*0020*/ 	.word	0x00000000
        /*0024*/ 	.short	0x0000
        /*0026*/ 	.short	0x0000
        /*0028*/ 	.byte	0x00, 0xf0, 0x61, 0x10


	//----- nvinfo : EIATTR_MAXREG_COUNT
	.align		4
.L_450:
        /*002c*/ 	.byte	0x03, 0x1b
        /*002e*/ 	.short	0x00ff


	//----- nvinfo : EIATTR_NUM_BARRIERS
	.align		4
        /*0030*/ 	.byte	0x02, 0x4c
        /*0032*/ 	.byte	0x02
	.zero		1


	//----- nvinfo : EIATTR_ANNOTATIONS
	.align		4
        /*0034*/ 	.byte	0x04, 0x55
        /*0036*/ 	.short	(.L_452 - .L_451)


	//   ....[0]....
.L_451:
        /*0038*/ 	.word	0x00000001
        /*003c*/ 	.byte	0xc0, 0x0c, 0x00, 0x00, 0x01, 0x00, 0x00, 0x00, 0x30, 0x14, 0x00, 0x00, 0x01, 0x00, 0x00, 0x00
        /* <DEDUP_REMOVED lines=32> */
        /*024c*/ 	.byte	0xd0, 0x96, 0x00, 0x00, 0x01, 0x00, 0x00, 0x00, 0xe0, 0x96, 0x00, 0x00


	//----- nvinfo : EIATTR_MERCURY_ISA_VERSION
	.align		4
.L_452:
        /*0258*/ 	.byte	0x03, 0x5f
        /*025a*/ 	.short	0x0000


	//----- nvinfo : EIATTR_COOP_GROUP_MASK_REGIDS
	.align		4
        /*025c*/ 	.byte	0x04, 0x29
        /*025e*/ 	.short	(.L_454 - .L_453)


	//   ....[0]....
.L_453:
        /*0260*/ 	.word	0xffffffff


	//   ....[1]....
        /*0264*/ 	.word	0xffffffff


	//   ....[2]....
        /*0268*/ 	.word	0xffffffff


	//   ....[3]....
        /*026c*/ 	.word	0xffffffff


	//   ....[4]....
        /*0270*/ 	.word	0xffffffff


	//   ....[5]....
        /*0274*/ 	.word	0xffffffff


	//   ....[6]....
        /*0278*/ 	.word	0xffffffff


	//   ....[7]....
        /*027c*/ 	.word	0xffffffff


	//   ....[8]....
        /*0280*/ 	.word	0xffffffff


	//   ....[9]....
        /*0284*/ 	.word	0xffffffff


	//   ....[10]....
        /*0288*/ 	.word	0xffffffff


	//   ....[11]....
        /*028c*/ 	.word	0xffffffff


	//   ....[12]....
        /*0290*/ 	.word	0xffffffff


	//   ....[13]....
        /*0294*/ 	.word	0xffffffff


	//   ....[14]....
        /*0298*/ 	.word	0xffffffff


	//   ....[15]....
        /*029c*/ 	.word	0xffffffff


	//   ....[16]....
        /*02a0*/ 	.word	0xffffffff


	//   ....[17]....
        /*02a4*/ 	.word	0xffffffff


	//   ....[18]....
        /*02a8*/ 	.word	0xffffffff


	//   ....[19]....
        /*02ac*/ 	.word	0xffffffff


	//   ....[20]....
        /*02b0*/ 	.word	0xffffffff


	//   ....[21]....
        /*02b4*/ 	.word	0xffffffff


	//   ....[22]....
        /*02b8*/ 	.word	0xffffffff


	//   ....[23]....
        /*02bc*/ 	.word	0xffffffff


	//   ....[24]....
        /*02c0*/ 	.word	0xffffffff


	//   ....[25]....
        /*02c4*/ 	.word	0xffffffff


	//   ....[26]....
        /*02c8*/ 	.word	0xffffffff


	//   ....[27]....
        /*02cc*/ 	.word	0xffffffff


	//   ....[28]....
        /*02d0*/ 	.word	0xffffffff


	//   ....[29]....
        /*02d4*/ 	.word	0xffffffff


	//   ....[30]....
        /*02d8*/ 	.word	0xffffffff


	//   ....[31]....
        /*02dc*/ 	.word	0xffffffff


	//   ....[32]....
        /*02e0*/ 	.word	0xffffffff


	//   ....[33]....
        /*02e4*/ 	.word	0xffffffff


	//   ....[34]....
        /*02e8*/ 	.word	0xffffffff


	//   ....[35]....
        /*02ec*/ 	.word	0xffffffff


	//   ....[36]....
        /*02f0*/ 	.word	0xffffffff


	//   ....[37]....
        /*02f4*/ 	.word	0xffffffff


	//   ....[38]....
        /*02f8*/ 	.word	0xffffffff


	//   ....[39]....
        /*02fc*/ 	.word	0xffffffff


	//   ....[40]....
        /*0300*/ 	.word	0xffffffff


	//   ....[41]....
        /*0304*/ 	.word	0xffffffff


	//   ....[42]....
        /*0308*/ 	.word	0xffffffff


	//   ....[43]....
        /*030c*/ 	.word	0xffffffff


	//   ....[44]....
        /*0310*/ 	.word	0xffffffff


	//   ....[45]....
        /*0314*/ 	.word	0xffffffff


	//   ....[46]....
        /*0318*/ 	.word	0xffffffff


	//   ....[47]....
        /*031c*/ 	.word	0xffffffff


	//   ....[48]....
        /*0320*/ 	.word	0xffffffff


	//----- nvinfo : EIATTR_COOP_GROUP_INSTR_OFFSETS
	.align		4
.L_454:
        /*0324*/ 	.byte	0x04, 0x28
        /*0326*/ 	.short	(.L_456 - .L_455)


	//   ....[0]....
.L_455:
        /*0328*/ 	.word	0x00000060


	//   ....[1]....
        /*032c*/ 	.word	0x00001100


	//   ....[2]....
        /*0330*/ 	.word	0x00001140


	//   ....[3]....
        /*0334*/ 	.word	0x000011d0


	//   ....[4]....
        /*0338*/ 	.word	0x00001230


	//   ....[5]....
        /*033c*/ 	.word	0x00001450


	//   ....[6]....
        /*0340*/ 	.word	0x00001470


	//   ....[7]....
        /*0344*/ 	.word	0x000014f0


	//   ....[8]....
        /*0348*/ 	.word	0x00001500


	//   ....[9]....
        /*034c*/ 	.word	0x000015a0


	//   ....[10]....
        /*0350*/ 	.word	0x000015e0


	//   ....[11]....
        /*0354*/ 	.word	0x00001610


	//   ....[12]....
        /*0358*/ 	.word	0x00001620


	//   ....[13]....
        /*035c*/ 	.word	0x00001660


	//   ....[14]....
        /*0360*/ 	.word	0x00001680


	//   ....[15]....
        /*0364*/ 	.word	0x00001860


	//   ....[16]....
        /*0368*/ 	.word	0x00001880


	//   ....[17]....
        /*036c*/ 	.word	0x000033e0


	//   ....[18]....
        /*0370*/ 	.word	0x000033f0


	//   ....[19]....
        /*0374*/ 	.word	0x00003480


	//   ....[20]....
        /*0378*/ 	.word	0x000034a0


	//   ....[21]....
        /*037c*/ 	.word	0x00003bd0


	//   ....[22]....
        /*0380*/ 	.word	0x00003c70


	//   ....[23]....
        /*0384*/ 	.word	0x00003c90


	//   ....[24]....
        /*0388*/ 	.word	0x00003cf0


	//   ....[25]....
        /*038c*/ 	.word	0x00005fb0


	//   ....[26]....
        /*0390*/ 	.word	0x00005fc0


	//   ....[27]....
        /*0394*/ 	.word	0x00005fd0


	//   ....[28]....
        /*0398*/ 	.word	0x00005fe0


	//   ....[29]....
        /*039c*/ 	.word	0x00006410


	//   ....[30]....
        /*03a0*/ 	.word	0x00006420


	//   ....[31]....
        /*03a4*/ 	.word	0x00006430


	//   ....[32]....
        /*03a8*/ 	.word	0x00006440


	//   ....[33]....
        /*03ac*/ 	.word	0x000077f0


	//   ....[34]....
        /*03b0*/ 	.word	0x00007810


	//   ....[35]....
        /*03b4*/ 	.word	0x00007ec0


	//   ....[36]....
        /*03b8*/ 	.word	0x00007ee0


	//   ....[37]....
        /*03bc*/ 	.word	0x00009720


	//   ....[38]....
        /*03c0*/ 	.word	0x00009730


	//   ....[39]....
        /*03c4*/ 	.word	0x00009760


	//   ....[40]....
        /*03c8*/ 	.word	0x00009770


	//   ....[41]....
        /*03cc*/ 	.word	0x0000a650


	//   ....[42]....
        /*03d0*/ 	.word	0x0000a690


	//   ....[43]....
        /*03d4*/ 	.word	0x0000a6d0


	//   ....[44]....
        /*03d8*/ 	.word	0x0000a700


	//   ....[45]....
        /*03dc*/ 	.word	0x0000a7f0


	//   ....[46]....
        /*03e0*/ 	.word	0x0000a810


	//   ....[47]....
        /*03e4*/ 	.word	0x0000b430


	//   ....[48]....
        /*03e8*/ 	.word	0x0000b440


	//----- nvinfo : EIATTR_EXIT_INSTR_OFFSETS
	.align		4
.L_456:
        /*03ec*/ 	.byte	0x04, 0x1c
        /*03ee*/ 	.short	(.L_458 - .L_457)


	//   ....[0]....
.L_457:
        /*03f0*/ 	.word	0x000001c0


	//   ....[1]....
        /*03f4*/ 	.word	0x0000b450


	//   ....[2]....
        /*03f8*/ 	.word	0x0000bff0


	//   ....[3]....
        /*03fc*/ 	.word	0x0000c040


	//   ....[4]....
        /*0400*/ 	.word	0x0000c070


	//   ....[5]....
        /*0404*/ 	.word	0x0000c0d0


	//   ....[6]....
        /*0408*/ 	.word	0x0000c360


	//----- nvinfo : EIATTR_CTAIDZ_USED
	.align		4
.L_458:
        /*040c*/ 	.byte	0x01, 0x04
	.zero		2


	//----- nvinfo : EIATTR_MAX_THREADS
	.align		4
        /*0410*/ 	.byte	0x04, 0x05
        /*0412*/ 	.short	(.L_460 - .L_459)
.L_459:
        /*0414*/ 	.word	0x00000100
        /*0418*/ 	.word	0x00000001
        /*041c*/ 	.word	0x00000001


	//----- nvinfo : EIATTR_CRS_STACK_SIZE
	.align		4
.L_460:
        /*0420*/ 	.byte	0x04, 0x1e
        /*0422*/ 	.short	(.L_462 - .L_461)
.L_461:
        /*0424*/ 	.word	0x00000000
.L_462:


//--------------------- .nv.info._ZN7cutlass13device_kernelIN5flash19enable_sm80_to_sm89INS1_16FlashAttnFwdSm80INS1_25CollectiveMainloopFwdSm80ILi8ELi1ELb1EN4cute5tupleIJNS5_1CILi128EEENS7_ILi48EEENS7_ILi256EEEEEELi256ENS_10bfloat16_tEfNS_4arch4Sm80ELb0ELb0ELb1ELb1ELb1ELb0ELb1ELb1EEENS1_21CollectiveEpilogueFwdINS6_IJS8_SA_S9_EEENS6_IJNS7_ILi1EEESI_SI_EEESC_SE_Li256ELb1ELb1ELb1ELb0EEENS1_36VarlenDynamicPersistentTileSchedulerILi128ELi48ELi256ELi256ELb1ELb1ELb0ELb0ELb1ELb1EEEEEEEEEvNT_6ParamsE --------------------------
	.section	.nv.info._ZN7cutlass13device_kernelIN5flash19enable_sm80_to_sm89INS1_16FlashAttnFwdSm80INS1_25CollectiveMainloopFwdSm80ILi8ELi1ELb1EN4cute5tupleIJNS5_1CILi128EEENS7_ILi48EEENS7_ILi256EEEEEELi256ENS_10bfloat16_tEfNS_4arch4Sm80ELb0ELb0ELb1ELb1ELb1ELb0ELb1ELb1EEENS1_21CollectiveEpilogueFwdINS6_IJS8_SA_S9_EEENS6_IJNS7_ILi1EEESI_SI_EEESC_SE_Li256ELb1ELb1ELb1ELb0EEENS1_36VarlenDynamicPersistentTileSchedulerILi128ELi48ELi256ELi256ELb1ELb1ELb0ELb0ELb1ELb1EEEEEEEEEvNT_6ParamsE,"",@"SHT_CUDA_INFO"
	.sectionflags	@""
	.align	4


	//----- nvinfo : EIATTR_CUDA_API_VERSION
	.align		4
        /*0000*/ 	.byte	0x04, 0x37
        /*0002*/ 	.short	(.L_464 - .L_463)
.L_463:
        /*0004*/ 	.word	0x00000082


	//----- nvinfo : EIATTR_SW2861232_WAR
	.align		4
.L_464:
        /*0008*/ 	.byte	0x01, 0x35
	.zero		2


	//----- nvinfo : EIATTR_PARAM_CBANK
	.align		4
        /*000c*/ 	.byte	0x04, 0x0a
        /*000e*/ 	.short	(.L_466 - .L_465)
	.align		4
.L_465:
        /*0010*/ 	.word	index@(.nv.constant0._ZN7cutlass13device_kernelIN5flash19enable_sm80_to_sm89INS1_16FlashAttnFwdSm80INS1_25CollectiveMainloopFwdSm80ILi8ELi1ELb1EN4cute5tupleIJNS5_1CILi128EEENS7_ILi48EEENS7_ILi256EEEEEELi256ENS_10bfloat16_tEfNS_4arch4Sm80ELb0ELb0ELb1ELb1ELb1ELb0ELb1ELb1EEENS1_21CollectiveEpilogueFwdINS6_IJS8_SA_S9_EEENS6_IJNS7_ILi1EEESI_SI_EEESC_SE_Li256ELb1ELb1ELb1ELb0EEENS1_36VarlenDynamicPersistentTileSchedulerILi128ELi48ELi256ELi256ELb1ELb1ELb0ELb0ELb1ELb1EEEEEEEEEvNT_6ParamsE)
        /*0014*/ 	.short	0x0160
        /*0016*/ 	.short	0x0438


	//----- nvinfo : EIATTR_CBANK_PARAM_SIZE
	.align		4
.L_466:
        /*0018*/ 	.byte	0x03, 0x19
        /*001a*/ 	.short	0x0438


	//----- nvinfo : EIATTR_KPARAM_INFO
	.align		4
        /*001c*/ 	.byte	0x04, 0x17
        /*001e*/ 	.short	(.L_468 - .L_467)
.L_467:
        /*0020*/ 	.word	0x00000000
        /*0024*/ 	.short	0x0000
        /*0026*/ 	.short	0x0000
        /*0028*/ 	.byte	0x00, 0xf0, 0xe1, 0x10


	//----- nvinfo : EIATTR_MAXREG_COUNT
	.align		4
.L_468:
        /*002c*/ 	.byte	0x03, 0x1b
        /*002e*/ 	.short	0x00ff


	//----- nvinfo : EIATTR_NUM_BARRIERS
	.align		4
        /*0030*/ 	.byte	0x02, 0x4c
        /*0032*/ 	.byte	0x06
	.zero		1


	//----- nvinfo : EIATTR_ANNOTATIONS
	.align		4
        /*0034*/ 	.byte	0x04, 0x55
        /*0036*/ 	.short	(.L_470 - .L_469)


	//   ....[0]....
.L_469:
        /* <DEDUP_REMOVED lines=162> */
        /*0a4c*/ 	.byte	0xe0, 0x13, 0x01, 0x00


	//----- nvinfo : EIATTR_MERCURY_ISA_VERSION
	.align		4
.L_470:
        /*0a50*/ 	.byte	0x03, 0x5f
        /*0a52*/ 	.short	0x0000


	//----- nvinfo : EIATTR_INT_WARP_WIDE_INSTR_OFFSETS
	.align		4
        /*0a54*/ 	.byte	0x04, 0x31
        /*0a56*/ 	.short	(.L_472 - .L_471)


	//   ....[0]....
.L_471:
        /*0a58*/ 	.word	0x0000a4c0


	//   ....[1]....
        /*0a5c*/ 	.word	0x0000a540


	//----- nvinfo : EIATTR_COOP_GROUP_MASK_REGIDS
	.align		4
.L_472:
        /*0a60*/ 	.byte	0x04, 0x29
        /*0a62*/ 	.short	(.L_474 - .L_473)


	//   ....[0]....
.L_473:
        /*0a64*/ 	.word	0xffffffff


	//   ....[1]....
        /*0a68*/ 	.word	0xffffffff


	//   ....[2]....
        /*0a6c*/ 	.word	0xffffffff


	//   ....[3]....
        /*0a70*/ 	.word	0xffffffff


	//   ....[4]....
        /*0a74*/ 	.word	0xffffffff


	//   ....[5]....
        /*0a78*/ 	.word	0xffffffff


	//   ....[6]....
        /*0a7c*/ 	.word	0xffffffff


	//   ....[7]....
        /*0a80*/ 	.word	0xffffffff


	//   ....[8]....
        /*0a84*/ 	.word	0xffffffff


	//   ....[9]....
        /*0a88*/ 	.word	0xffffffff


	//   ....[10]....
        /*0a8c*/ 	.word	0xffffffff


	//   ....[11]....
        /*0a90*/ 	.word	0xffffffff


	//   ....[12]....
        /*0a94*/ 	.word	0xffffffff


	//   ....[13]....
        /*0a98*/ 	.word	0xffffffff


	//   ....[14]....
        /*0a9c*/ 	.word	0xffffffff


	//   ....[15]....
        /*0aa0*/ 	.word	0xffffffff


	//   ....[16]....
        /*0aa4*/ 	.word	0xffffffff


	//   ....[17]....
        /*0aa8*/ 	.word	0xffffffff


	//   ....[18]....
        /*0aac*/ 	.word	0xffffffff


	//   ....[19]....
        /*0ab0*/ 	.word	0xffffffff


	//   ....[20]....
        /*0ab4*/ 	.word	0xffffffff


	//   ....[21]....
        /*0ab8*/ 	.word	0xffffffff


	//   ....[22]....
        /*0abc*/ 	.word	0xffffffff


	//   ....[23]....
        /*0ac0*/ 	.word	0xffffffff


	//   ....[24]....
        /*0ac4*/ 	.word	0xffffffff


	//   ....[25]....
        /*0ac8*/ 	.word	0xffffffff


	//   ....[26]....
        /*0acc*/ 	.word	0xffffffff


	//   ....[27]....
        /*0ad0*/ 	.word	0xffffffff


	//   ....[28]....
        /*0ad4*/ 	.word	0xffffffff


	//   ....[29]....
        /*0ad8*/ 	.word	0xffffffff


	//   ....[30]....
        /*0adc*/ 	.word	0xffffffff


	//   ....[31]....
        /*0ae0*/ 	.word	0xffffffff


	//   ....[32]....
        /*0ae4*/ 	.word	0xffffffff


	//   ....[33]....
        /*0ae8*/ 	.word	0xffffffff


	//   ....[34]....
        /*0aec*/ 	.word	0xffffffff


	//   ....[35]....
        /*0af0*/ 	.word	0xffffffff


	//   ....[36]....
        /*0af4*/ 	.word	0xffffffff


	//   ....[37]....
        /*0af8*/ 	.word	0xffffffff


	//   ....[38]....
        /*0afc*/ 	.word	0xffffffff


	//   ....[39]....
        /*0b00*/ 	.word	0xffffffff


	//   ....[40]....
        /*0b04*/ 	.word	0xffffffff


	//   ....[41]....
        /*0b08*/ 	.word	0xffffffff


	//   ....[42]....
        /*0b0c*/ 	.word	0xffffffff


	//   ....[43]....
        /*0b10*/ 	.word	0xffffffff


	//   ....[44]....
        /*0b14*/ 	.word	0xffffffff


	//   ....[45]....
        /*0b18*/ 	.word	0xffffffff


	//   ....[46]....
        /*0b1c*/ 	.word	0xffffffff


	//   ....[47]....
        /*0b20*/ 	.word	0xffffffff


	//   ....[48]....
        /*0b24*/ 	.word	0xffffffff


	//   ....[49]....
        /*0b28*/ 	.word	0xffffffff


	//   ....[50]....
        /*0b2c*/ 	.word	0xffffffff


	//   ....[51]....
        /*0b30*/ 	.word	0xffffffff


	//   ....[52]....
        /*0b34*/ 	.word	0xffffffff


	//   ....[53]....
        /*0b38*/ 	.word	0xffffffff


	//   ....[54]....
        /*0b3c*/ 	.word	0xffffffff


	//   ....[55]....
        /*0b40*/ 	.word	0xffffffff


	//   ....[56]....
        /*0b44*/ 	.word	0xffffffff


	//   ....[57]....
        /*0b48*/ 	.word	0xffffffff


	//   ....[58]....
        /*0b4c*/ 	.word	0xffffffff


	//   ....[59]....
        /*0b50*/ 	.word	0xffffffff


	//   ....[60]....
        /*0b54*/ 	.word	0xffffffff


	//   ....[61]....
        /*0b58*/ 	.word	0xffffffff


	//   ....[62]....
        /*0b5c*/ 	.word	0xffffffff


	//   ....[63]....
        /*0b60*/ 	.word	0xffffffff


	//   ....[64]....
        /*0b64*/ 	.word	0xffffffff


	//   ....[65]....
        /*0b68*/ 	.word	0xffffffff


	//   ....[66]....
        /*0b6c*/ 	.word	0xffffffff


	//   ....[67]....
        /*0b70*/ 	.word	0xffffffff


	//   ....[68]....
        /*0b74*/ 	.word	0xffffffff


	//   ....[69]....
        /*0b78*/ 	.word	0xffffffff


	//   ....[70]....
        /*0b7c*/ 	.word	0xffffffff


	//   ....[71]....
        /*0b80*/ 	.word	0xffffffff


	//   ....[72]....
        /*0b84*/ 	.word	0xffffffff


	//   ....[73]....
        /*0b88*/ 	.word	0xffffffff


	//   ....[74]....
        /*0b8c*/ 	.word	0xffffffff


	//   ....[75]....
        /*0b90*/ 	.word	0xffffffff


	//   ....[76]....
        /*0b94*/ 	.word	0xffffffff


	//   ....[77]....
        /*0b98*/ 	.word	0xffffffff


	//   ....[78]....
        /*0b9c*/ 	.word	0xffffffff


	//   ....[79]....
        /*0ba0*/ 	.word	0xffffffff


	//   ....[80]....
        /*0ba4*/ 	.word	0xffffffff


	//   ....[81]....
        /*0ba8*/ 	.word	0xffffffff


	//   ....[82]....
        /*0bac*/ 	.word	0xffffffff


	//   ....[83]....
        /*0bb0*/ 	.word	0xffffffff


	//   ....[84]....
        /*0bb4*/ 	.word	0xffffffff


	//   ....[85]....
        /*0bb8*/ 	.word	0xffffffff


	//   ....[86]....
        /*0bbc*/ 	.word	0xffffffff


	//   ....[87]....
        /*0bc0*/ 	.word	0xffffffff


	//   ....[88]....
        /*0bc4*/ 	.word	0xffffffff


	//   ....[89]....
        /*0bc8*/ 	.word	0xffffffff


	//   ....[90]....
        /*0bcc*/ 	.word	0xffffffff


	//   ....[91]....
        /*0bd0*/ 	.word	0xffffffff


	//   ....[92]....
        /*0bd4*/ 	.word	0xffffffff


	//   ....[93]....
        /*0bd8*/ 	.word	0xffffffff


	//   ....[94]....
        /*0bdc*/ 	.word	0xffffffff


	//   ....[95]....
        /*0be0*/ 	.word	0xffffffff


	//   ....[96]....
        /*0be4*/ 	.word	0xffffffff


	//   ....[97]....
        /*0be8*/ 	.word	0xffffffff


	//   ....[98]....
        /*0bec*/ 	.word	0xffffffff


	//   ....[99]....
        /*0bf0*/ 	.word	0xffffffff


	//   ....[100]....
        /*0bf4*/ 	.word	0xffffffff


	//   ....[101]....
        /*0bf8*/ 	.word	0xffffffff


	//   ....[102]....
        /*0bfc*/ 	.word	0xffffffff


	//   ....[103]....
        /*0c00*/ 	.word	0xffffffff


	//   ....[104]....
        /*0c04*/ 	.word	0xffffffff


	//   ....[105]....
        /*0c08*/ 	.word	0xffffffff


	//   ....[106]....
        /*0c0c*/ 	.word	0xffffffff


	//   ....[107]....
        /*0c10*/ 	.word	0xffffffff


	//   ....[108]....
        /*0c14*/ 	.word	0xffffffff


	//   ....[109]....
        /*0c18*/ 	.word	0xffffffff


	//   ....[110]....
        /*0c1c*/ 	.word	0xffffffff


	//   ....[111]....
        /*0c20*/ 	.word	0xffffffff


	//   ....[112]....
        /*0c24*/ 	.word	0xffffffff


	//   ....[113]....
        /*0c28*/ 	.word	0xffffffff


	//   ....[114]....
        /*0c2c*/ 	.word	0xffffffff


	//   ....[115]....
        /*0c30*/ 	.word	0xffffffff


	//   ....[116]....
        /*0c34*/ 	.word	0xffffffff


	//   ....[117]....
        /*0c38*/ 	.word	0xffffffff


	//   ....[118]....
        /*0c3c*/ 	.word	0xffffffff


	//   ....[119]....
        /*0c40*/ 	.word	0xffffffff


	//   ....[120]....
        /*0c44*/ 	.word	0xffffffff


	//   ....[121]....
        /*0c48*/ 	.word	0xffffffff


	//   ....[122]....
        /*0c4c*/ 	.word	0xffffffff


	//   ....[123]....
        /*0c50*/ 	.word	0xffffffff


	//   ....[124]....
        /*0c54*/ 	.word	0xffffffff


	//   ....[125]....
        /*0c58*/ 	.word	0xffffffff


	//   ....[126]....
        /*0c5c*/ 	.word	0xffffffff


	//   ....[127]....
        /*0c60*/ 	.word	0xffffffff


	//   ....[128]....
        /*0c64*/ 	.word	0xffffffff


	//   ....[129]....
        /*0c68*/ 	.word	0xffffffff


	//   ....[130]....
        /*0c6c*/ 	.word	0xffffffff


	//   ....[131]....
        /*0c70*/ 	.word	0xffffffff


	//   ....[132]....
        /*0c74*/ 	.word	0xffffffff


	//   ....[133]....
        /*0c78*/ 	.word	0xffffffff


	//   ....[134]....
        /*0c7c*/ 	.word	0xffffffff


	//   ....[135]....
        /*0c80*/ 	.word	0xffffffff


	//   ....[136]....
        /*0c84*/ 	.word	0xffffffff


	//   ....[137]....
        /*0c88*/ 	.word	0xffffffff


	//   ....[138]....
        /*0c8c*/ 	.word	0xffffffff


	//   ....[139]....
        /*0c90*/ 	.word	0xffffffff


	//   ....[140]....
        /*0c94*/ 	.word	0xffffffff


	//   ....[141]....
        /*0c98*/ 	.word	0xffffffff


	//   ....[142]....
        /*0c9c*/ 	.word	0xffffffff


	//   ....[143]....
        /*0ca0*/ 	.word	0xffffffff


	//   ....[144]....
        /*0ca4*/ 	.word	0xffffffff


	//   ....[145]....
        /*0ca8*/ 	.word	0xffffffff


	//   ....[146]....
        /*0cac*/ 	.word	0xffffffff


	//   ....[147]....
        /*0cb0*/ 	.word	0xffffffff


	//   ....[148]....
        /*0cb4*/ 	.word	0xffffffff


	//   ....[149]....
        /*0cb8*/ 	.word	0xffffffff


	//   ....[150]....
        /*0cbc*/ 	.word	0xffffffff


	//   ....[151]....
        /*0cc0*/ 	.word	0xffffffff


	//   ....[152]....
        /*0cc4*/ 	.word	0xffffffff


	//   ....[153]....
        /*0cc8*/ 	.word	0xffffffff


	//   ....[154]....
        /*0ccc*/ 	.word	0xffffffff


	//   ....[155]....
        /*0cd0*/ 	.word	0xffffffff


	//   ....[156]....
        /*0cd4*/ 	.word	0xffffffff


	//   ....[157]....
        /*0cd8*/ 	.word	0xffffffff


	//   ....[158]....
        /*0cdc*/ 	.word	0xffffffff


	//   ....[159]....
        /*0ce0*/ 	.word	0xffffffff


	//   ....[160]....
        /*0ce4*/ 	.word	0xffffffff


	//   ....[161]....
        /*0ce8*/ 	.word	0xffffffff


	//   ....[162]....
        /*0cec*/ 	.word	0xffffffff


	//   ....[163]....
        /*0cf0*/ 	.word	0xffffffff


	//   ....[164]....
        /*0cf4*/ 	.word	0xffffffff


	//   ....[165]....
        /*0cf8*/ 	.word	0xffffffff


	//   ....[166]....
        /*0cfc*/ 	.word	0xffffffff


	//   ....[167]....
        /*0d00*/ 	.word	0xffffffff


	//   ....[168]....
        /*0d04*/ 	.word	0xffffffff


	//   ....[169]....
        /*0d08*/ 	.word	0xffffffff


	//   ....[170]....
        /*0d0c*/ 	.word	0xffffffff


	//   ....[171]....
        /*0d10*/ 	.word	0xffffffff


	//----- nvinfo : EIATTR_COOP_GROUP_INSTR_OFFSETS
	.align		4
.L_474:
        /*0d14*/ 	.byte	0x04, 0x28
        /*0d16*/ 	.short	(.L_476 - .L_475)


	//   ....[0]....
.L_475:
        /*0d18*/ 	.word	0x00000050


	//   ....[1]....
        /*0d1c*/ 	.word	0x00000200


	//   ....[2]....
        /*0d20*/ 	.word	0x00000230


	//   ....[3]....
        /*0d24*/ 	.word	0x00000260


	//   ....[4]....
        /*0d28*/ 	.word	0x00000290


	//   ....[5]....
        /*0d2c*/ 	.word	0x000002c0


	//   ....[6]....
        /*0d30*/ 	.word	0x000002f0


	//   ....[7]....
        /*0d34*/ 	.word	0x00000460


	//   ....[8]....
        /*0d38*/ 	.word	0x000004a0


	//   ....[9]....
        /*0d3c*/ 	.word	0x000004d0


	//   ....[10]....
        /*0d40*/ 	.word	0x00000500


	//   ....[11]....
        /*0d44*/ 	.word	0x00000530


	//   ....[12]....
        /*0d48*/ 	.word	0x00000560


	//   ....[13]....
        /*0d4c*/ 	.word	0x000005f0


	//   ....[14]....
        /*0d50*/ 	.word	0x00000620


	//   ....[15]....
        /*0d54*/ 	.word	0x00000640


	//   ....[16]....
        /*0d58*/ 	.word	0x000006a0


	//   ....[17]....
        /*0d5c*/ 	.word	0x00002b60


	//   ....[18]....
        /*0d60*/ 	.word	0x00002b80


	//   ....[19]....
        /*0d64*/ 	.word	0x00002bb0


	//   ....[20]....
        /*0d68*/ 	.word	0x00002c20


	//   ....[21]....
        /*0d6c*/ 	.word	0x00002db0


	//   ....[22]....
        /*0d70*/ 	.word	0x00002df0


	//   ....[23]....
        /*0d74*/ 	.word	0x00002f30


	//   ....[24]....
        /*0d78*/ 	.word	0x00002fd0


	//   ....[25]....
        /*0d7c*/ 	.word	0x00003100


	//   ....[26]....
        /*0d80*/ 	.word	0x00003120


	//   ....[27]....
        /*0d84*/ 	.word	0x000031b0


	//   ....[28]....
        /*0d88*/ 	.word	0x00003210


	//   ....[29]....
        /*0d8c*/ 	.word	0x000034d0


	//   ....[30]....
        /*0d90*/ 	.word	0x000034e0


	//   ....[31]....
        /*0d94*/ 	.word	0x000038e0


	//   ....[32]....
        /*0d98*/ 	.word	0x000038f0


	//   ....[33]....
        /*0d9c*/ 	.word	0x00004a70


	//   ....[34]....
        /*0da0*/ 	.word	0x00004a90


	//   ....[35]....
        /*0da4*/ 	.word	0x00004c80


	//   ....[36]....
        /*0da8*/ 	.word	0x00004c90


	//   ....[37]....
        /*0dac*/ 	.word	0x00005230


	//   ....[38]....
        /*0db0*/ 	.word	0x00005260


	//   ....[39]....
        /*0db4*/ 	.word	0x00005270


	//   ....[40]....
        /*0db8*/ 	.word	0x000052a0


	//   ....[41]....
        /*0dbc*/ 	.word	0x00006910


	//   ....[42]....
        /*0dc0*/ 	.word	0x00006930


	//   ....[43]....
        /*0dc4*/ 	.word	0x00006b10


	//   ....[44]....
        /*0dc8*/ 	.word	0x00006b20


	//   ....[45]....
        /*0dcc*/ 	.word	0x00007c70


	//   ....[46]....
        /*0dd0*/ 	.word	0x00007c90


	//   ....[47]....
        /*0dd4*/ 	.word	0x00007e50


	//   ....[48]....
        /*0dd8*/ 	.word	0x00007e60


	//   ....[49]....
        /*0ddc*/ 	.word	0x000081b0


	//   ....[50]....
        /*0de0*/ 	.word	0x000081e0


	//   ....[51]....
        /*0de4*/ 	.word	0x00008200


	//   ....[52]....
        /*0de8*/ 	.word	0x00008220


	//   ....[53]....
        /*0dec*/ 	.word	0x00009ab0


	//   ....[54]....
        /*0df0*/ 	.word	0x00009ac0


	//   ....[55]....
        /*0df4*/ 	.word	0x00009af0


	//   ....[56]....
        /*0df8*/ 	.word	0x00009b00


	//   ....[57]....
        /*0dfc*/ 	.word	0x0000b3b0


	//   ....[58]....
        /*0e00*/ 	.word	0x0000b3c0


	//   ....[59]....
        /*0e04*/ 	.word	0x0000b3e0


	//   ....[60]....
        /*0e08*/ 	.word	0x0000b3f0


	//   ....[61]....
        /*0e0c*/ 	.word	0x0000b820


	//   ....[62]....
        /*0e10*/ 	.word	0x0000b840


	//   ....[63]....
        /*0e14*/ 	.word	0x0000baa0


	//   ....[64]....
        /*0e18*/ 	.word	0x0000bab0


	//   ....[65]....
        /*0e1c*/ 	.word	0x0000bcc0


	//   ....[66]....
        /*0e20*/ 	.word	0x0000bce0


	//   ....[67]....
        /*0e24*/ 	.word	0x0000bef0


	//   ....[68]....
        /*0e28*/ 	.word	0x0000bf00


	//   ....[69]....
        /*0e2c*/ 	.word	0x0000c300


	//   ....[70]....
        /*0e30*/ 	.word	0x0000c320


	//   ....[71]....
        /*0e34*/ 	.word	0x0000cf70


	//   ....[72]....
        /*0e38*/ 	.word	0x0000cf80


	//   ....[73]....
        /*0e3c*/ 	.word	0x0000e3b0


	//   ....[74]....
        /*0e40*/ 	.word	0x0000e3d0


	//   ....[75]....
        /*0e44*/ 	.word	0x0000e640


	//   ....[76]....
        /*0e48*/ 	.word	0x0000e650


	//   ....[77]....
        /*0e4c*/ 	.word	0x0000e860


	//   ....[78]....
        /*0e50*/ 	.word	0x0000e880


	//   ....[79]....
        /*0e54*/ 	.word	0x0000ea90


	//   ....[80]....
        /*0e58*/ 	.word	0x0000eaa0


	//   ....[81]....
        /*0e5c*/ 	.word	0x0000ed70


	//   ....[82]....
        /*0e60*/ 	.word	0x0000ed90


	//   ....[83]....
        /*0e64*/ 	.word	0x0000eec0


	//   ....[84]....
        /*0e68*/ 	.word	0x0000ef00


	//   ....[85]....
        /*0e6c*/ 	.word	0x0000ef30


	//   ....[86]....
        /*0e70*/ 	.word	0x0000ef60


	//   ....[87]....
        /*0e74*/ 	.word	0x0000ef90


	//   ....[88]....
        /*0e78*/ 	.word	0x0000efc0


	//   ....[89]....
        /*0e7c*/ 	.word	0x0000f120


	//   ....[90]....
        /*0e80*/ 	.word	0x0000f160


	//   ....[91]....
        /*0e84*/ 	.word	0x0000f190


	//   ....[92]....
        /*0e88*/ 	.word	0x0000f1c0


	//   ....[93]....
        /*0e8c*/ 	.word	0x0000f1f0


	//   ....[94]....
        /*0e90*/ 	.word	0x0000f220


	//   ....[95]....
        /*0e94*/ 	.word	0x0000f2b0


	//   ....[96]....
        /*0e98*/ 	.word	0x0000f2e0


	//   ....[97]....
        /*0e9c*/ 	.word	0x0000f2f0


	//   ....[98]....
        /*0ea0*/ 	.word	0x0000f350


	//   ....[99]....
        /*0ea4*/ 	.word	0x0000f930


	//   ....[100]....
        /*0ea8*/ 	.word	0x0000f990


	//   ....[101]....
        /*0eac*/ 	.word	0x0000f9e0


	//   ....[102]....
        /*0eb0*/ 	.word	0x0000fa30


	//   ....[103]....
        /*0eb4*/ 	.word	0x0000fa80


	//   ....[104]....
        /*0eb8*/ 	.word	0x0000faf0


	//   ....[105]....
        /*0ebc*/ 	.word	0x0000fb30


	//   ....[106]....
        /*0ec0*/ 	.word	0x0000fba0


	//   ....[107]....
        /*0ec4*/ 	.word	0x0000fc10


	//   ....[108]....
        /*0ec8*/ 	.word	0x0000fc70


	//   ....[109]....
        /*0ecc*/ 	.word	0x0000fce0


	//   ....[110]....
        /*0ed0*/ 	.word	0x0000fd40


	//   ....[111]....
        /*0ed4*/ 	.word	0x0000fda0


	//   ....[112]....
        /*0ed8*/ 	.word	0x0000fe10


	//   ....[113]....
        /*0edc*/ 	.word	0x0000fe70


	//   ....[114]....
        /*0ee0*/ 	.word	0x0000fed0


	//   ....[115]....
        /*0ee4*/ 	.word	0x0000ff10


	//   ....[116]....
        /*0ee8*/ 	.word	0x0000ff50


	//   ....[117]....
        /*0eec*/ 	.word	0x0000ffa0


	//   ....[118]....
        /*0ef0*/ 	.word	0x0000fff0


	//   ....[119]....
        /*0ef4*/ 	.word	0x00010060


	//   ....[120]....
        /*0ef8*/ 	.word	0x000100c0


	//   ....[121]....
        /*0efc*/ 	.word	0x00010120


	//   ....[122]....
        /*0f00*/ 	.word	0x00010180


	//   ....[123]....
        /*0f04*/ 	.word	0x000101f0


	//   ....[124]....
        /*0f08*/ 	.word	0x00010250


	//   ....[125]....
        /*0f0c*/ 	.word	0x000102b0


	//   ....[126]....
        /*0f10*/ 	.word	0x000102f0


	//   ....[127]....
        /*0f14*/ 	.word	0x00010330


	//   ....[128]....
        /*0f18*/ 	.word	0x00010380


	//   ....[129]....
        /*0f1c*/ 	.word	0x000103c0


	//   ....[130]....
        /*0f20*/ 	.word	0x00010410


	//   ....[131]....
        /*0f24*/ 	.word	0x00010460


	//   ....[132]....
        /*0f28*/ 	.word	0x000104b0


	//   ....[133]....
        /*0f2c*/ 	.word	0x00010500


	//   ....[134]....
        /*0f30*/ 	.word	0x00010570


	//   ....[135]....
        /*0f34*/ 	.word	0x000105e0


	//   ....[136]....
        /*0f38*/ 	.word	0x00010640


	//   ....[137]....
        /*0f3c*/ 	.word	0x000106a0


	//   ....[138]....
        /*0f40*/ 	.word	0x00010700


	//   ....[139]....
        /*0f44*/ 	.word	0x00010770


	//   ....[140]....
        /*0f48*/ 	.word	0x000107d0


	//   ....[141]....
        /*0f4c*/ 	.word	0x00010830


	//   ....[142]....
        /*0f50*/ 	.word	0x00010890


	//   ....[143]....
        /*0f54*/ 	.word	0x00010900


	//   ....[144]....
        /*0f58*/ 	.word	0x00010960


	//   ....[145]....
        /*0f5c*/ 	.word	0x000109c0


	//   ....[146]....
        /*0f60*/ 	.word	0x00010a20


	//   ....[147]....
        /*0f64*/ 	.word	0x00010a90


	//   ....[148]....
        /*0f68*/ 	.word	0x00010af0


	//   ....[149]....
        /*0f6c*/ 	.word	0x00010b50


	//   ....[150]....
        /*0f70*/ 	.word	0x00010bb0


	//   ....[151]....
        /*0f74*/ 	.word	0x00010c20


	//   ....[152]....
        /*0f78*/ 	.word	0x00010c80


	//   ....[153]....
        /*0f7c*/ 	.word	0x00010ce0


	//   ....[154]....
        /*0f80*/ 	.word	0x00010d40


	//   ....[155]....
        /*0f84*/ 	.word	0x00010db0


	//   ....[156]....
        /*0f88*/ 	.word	0x00010e00


	//   ....[157]....
        /*0f8c*/ 	.word	0x00010e40


	//   ....[158]....
        /*0f90*/ 	.word	0x00010e90


	//   ....[159]....
        /*0f94*/ 	.word	0x00010ee0


	//   ....[160]....
        /*0f98*/ 	.word	0x00010f30


	//   ....[161]....
        /*0f9c*/ 	.word	0x00010fa0


	//   ....[162]....
        /*0fa0*/ 	.word	0x00010fe0


	//   ....[163]....
        /*0fa4*/ 	.word	0x00011030


	//   ....[164]....
        /*0fa8*/ 	.word	0x00011080


	//   ....[165]....
        /*0fac*/ 	.word	0x000110d0


	//   ....[166]....
        /*0fb0*/ 	.word	0x00011120


	//   ....[167]....
        /*0fb4*/ 	.word	0x00011190


	//   ....[168]....
        /*0fb8*/ 	.word	0x000111d0


	//   ....[169]....
        /*0fbc*/ 	.word	0x00011240


	//   ....[170]....
        /*0fc0*/ 	.word	0x000112a0


	//   ....[171]....
        /*0fc4*/ 	.word	0x00011310


	//----- nvinfo : EIATTR_EXIT_INSTR_OFFSETS
	.align		4
.L_476:
        /*0fc8*/ 	.byte	0x04, 0x1c
        /*0fca*/ 	.short	(.L_478 - .L_477)


	//   ....[0]....
.L_477:
        /*0fcc*/ 	.word	0x00000c10


	//   ....[1]....
        /*0fd0*/ 	.word	0x0000f8f0


	//----- nvinfo : EIATTR_MAX_THREADS
	.align		4
.L_478:
        /*0fd4*/ 	.byte	0x04, 0x05
        /*0fd6*/ 	.short	(.L_480 - .L_479)
.L_479:
        /*0fd8*/ 	.word	0x00000100
        /*0fdc*/ 	.word	0x00000001
        /*0fe0*/ 	.word	0x00000001


	//----- nvinfo : EIATTR_CRS_STACK_SIZE
	.align		4
.L_480:
        /*0fe4*/ 	.byte	0x04, 0x1e
        /*0fe6*/ 	.short	(.L_482 - .L_481)
.L_481:
        /*0fe8*/ 	.word	0x00000000
.L_482:


//--------------------- .nv.info._ZN7cutlass13device_kernelIN5flash19enable_sm80_to_sm89INS1_16FlashAttnFwdSm80INS1_25CollectiveMainloopFwdSm80ILi8ELi1ELb0EN4cute5tupleIJNS5_1CILi128EEENS7_ILi32EEENS7_ILi256EEEEEELi256ENS_10bfloat16_tEfNS_4arch4Sm80ELb0ELb0ELb1ELb1ELb1ELb1ELb1ELb1EEENS1_21CollectiveEpilogueFwdINS6_IJS8_SA_S9_EEENS6_IJNS7_ILi1EEESI_SI_EEESC_SE_Li256ELb1ELb1ELb1ELb0EEENS1_36VarlenDynamicPersistentTileSchedulerILi128ELi32ELi256ELi256ELb1ELb1ELb0ELb0ELb1ELb1EEEEEEEEEvNT_6ParamsE --------------------------
	.section	.nv.info._ZN7cutlass13device_kernelIN5flash19enable_sm80_to_sm89INS1_16FlashAttnFwdSm80INS1_25CollectiveMainloopFwdSm80ILi8ELi1ELb0EN4cute5tupleIJNS5_1CILi128EEENS7_ILi32EEENS7_ILi256EEEEEELi256ENS_10bfloat16_tEfNS_4arch4Sm80ELb0ELb0ELb1ELb1ELb1ELb1ELb1ELb1EEENS1_21CollectiveEpilogueFwdINS6_IJS8_SA_S9_EEENS6_IJNS7_ILi1EEESI_SI_EEESC_SE_Li256ELb1ELb1ELb1ELb0EEENS1_36VarlenDynamicPersistentTileSchedulerILi128ELi32ELi256ELi256ELb1ELb1ELb0ELb0ELb1ELb1EEEEEEEEEvNT_6ParamsE,"",@"SHT_CUDA_INFO"
	.sectionflags	@""
	.align	4


	//----- nvinfo : EIATTR_CUDA_API_VERSION
	.align		4
        /*0000*/ 	.byte	0x04, 0x37
        /*0002*/ 	.short	(.L_484 - .L_483)
.L_483:
        /*0004*/ 	.word	0x00000082


	//----- nvinfo : EIATTR_SW2861232_WAR
	.align		4
.L_484:
        /*0008*/ 	.byte	0x01, 0x35
	.zero		2


	//----- nvinfo : EIATTR_PARAM_CBANK
	.align		4
        /*000c*/ 	.byte	0x04, 0x0a
        /*000e*/ 	.short	(.L_486 - .L_485)
	.align		4
.L_485:
        /*0010*/ 	.word	index@(.nv.constant0._ZN7cutlass13device_kernelIN5flash19enable_sm80_to_sm89INS1_16FlashAttnFwdSm80INS1_25CollectiveMainloopFwdSm80ILi8ELi1ELb0EN4cute5tupleIJNS5_1CILi128EEENS7_ILi32EEENS7_ILi256EEEEEELi256ENS_10bfloat16_tEfNS_4arch4Sm80ELb0ELb0ELb1ELb1ELb1ELb1ELb1ELb1EEENS1_21CollectiveEpilogueFwdINS6_IJS8_SA_S9_EEENS6_IJNS7_ILi1EEESI_SI_EEESC_SE_Li256ELb1ELb1ELb1ELb0EEENS1_36VarlenDynamicPersistentTileSchedulerILi128ELi32ELi256ELi256ELb1ELb1ELb0ELb0ELb1ELb1EEEEEEEEEvNT_6ParamsE)
        /*0014*/ 	.short	0x0160
        /*0016*/ 	.short	0x0438


	//----- nvinfo : EIATTR_CBANK_PARAM_SIZE
	.align		4
.L_486:
        /*0018*/ 	.byte	0x03, 0x19
        /*001a*/ 	.short	0x0438


	//----- nvinfo : EIATTR_KPARAM_INFO
	.align		4
        /*001c*/ 	.byte	0x04, 0x17
        /*001e*/ 	.short	(.L_488 - .L_487)
.L_487:
        /*0020*/ 	.word	0x00000000
        /*0024*/ 	.short	0x0000
        /*0026*/ 	.short	0x0000
        /*0028*/ 	.byte	0x00, 0xf0, 0xe1, 0x10


	//----- nvinfo : EIATTR_MAXREG_COUNT
	.align		4
.L_488:
        /*002c*/ 	.byte	0x03, 0x1b
        /*002e*/ 	.short	0x00ff


	//----- nvinfo : EIATTR_NUM_BARRIERS
	.align		4
        /*0030*/ 	.byte	0x02, 0x4c
        /*0032*/ 	.byte	0x06
	.zero		1


	//----- nvinfo : EIATTR_ANNOTATIONS
	.align		4
        /*0034*/ 	.byte	0x04, 0x55
        /*0036*/ 	.short	(.L_490 - .L_489)


	//   ....[0]....
.L_489:
        /* <DEDUP_REMOVED lines=25> */


	//----- nvinfo : EIATTR_MERCURY_ISA_VERSION
	.align		4
.L_490:
        /*01b0*/ 	.byte	0x03, 0x5f
        /*01b2*/ 	.short	0x0000


	//----- nvinfo : EIATTR_INT_WARP_WIDE_INSTR_OFFSETS
	.align		4
        /*01b4*/ 	.byte	0x04, 0x31
        /*01b6*/ 	.short	(.L_492 - .L_491)


	//   ....[0]....
.L_491:
        /*01b8*/ 	.word	0x00012500


	//   ....[1]....
        /*01bc*/ 	.word	0x00012570


	//----- nvinfo : EIATTR_COOP_GROUP_MASK_REGIDS
	.align		4
.L_492:
        /*01c0*/ 	.byte	0x04, 0x29
        /*01c2*/ 	.short	(.L_494 - .L_493)


	//   ....[0]....
.L_493:
        /*01c4*/ 	.word	0xffffffff


	//   ....[1]....
        /*01c8*/ 	.word	0xffffffff


	//   ....[2]....
        /*01cc*/ 	.word	0xffffffff


	//   ....[3]....
        /*01d0*/ 	.word	0xffffffff


	//   ....[4]....
        /*01d4*/ 	.word	0xffffffff


	//   ....[5]....
        /*01d8*/ 	.word	0xffffffff


	//   ....[6]....
        /*01dc*/ 	.word	0xffffffff


	//   ....[7]....
        /*01e0*/ 	.word	0xffffffff


	//   ....[8]....
        /*01e4*/ 	.word	0xffffffff


	//   ....[9]....
        /*01e8*/ 	.word	0xffffffff


	//   ....[10]....
        /*01ec*/ 	.word	0xffffffff


	//   ....[11]....
        /*01f0*/ 	.word	0xffffffff


	//   ....[12]....
        /*01f4*/ 	.word	0xffffffff


	//   ....[13]....
        /*01f8*/ 	.word	0xffffffff


	//   ....[14]....
        /*01fc*/ 	.word	0xffffffff


	//   ....[15]....
        /*0200*/ 	.word	0xffffffff


	//   ....[16]....
        /*0204*/ 	.word	0xffffffff


	//   ....[17]....
        /*0208*/ 	.word	0xffffffff


	//   ....[18]....
        /*020c*/ 	.word	0xffffffff


	//   ....[19]....
        /*0210*/ 	.word	0xffffffff


	//   ....[20]....
        /*0214*/ 	.word	0xffffffff


	//   ....[21]....
        /*0218*/ 	.word	0xffffffff


	//   ....[22]....
        /*021c*/ 	.word	0xffffffff


	//   ....[23]....
        /*0220*/ 	.word	0xffffffff


	//   ....[24]....
        /*0224*/ 	.word	0xffffffff


	//   ....[25]....
        /*0228*/ 	.word	0xffffffff


	//   ....[26]....
        /*022c*/ 	.word	0xffffffff


	//   ....[27]....
        /*0230*/ 	.word	0xffffffff


	//   ....[28]....
        /*0234*/ 	.word	0xffffffff


	//   ....[29]....
        /*0238*/ 	.word	0xffffffff


	//   ....[30]....
        /*023c*/ 	.word	0xffffffff


	//   ....[31]....
        /*0240*/ 	.word	0xffffffff


	//   ....[32]....
        /*0244*/ 	.word	0xffffffff


	//   ....[33]....
        /*0248*/ 	.word	0xffffffff


	//   ....[34]....
        /*024c*/ 	.word	0xffffffff


	//   ....[35]....
        /*0250*/ 	.word	0xffffffff


	//   ....[36]....
        /*0254*/ 	.word	0xffffffff


	//   ....[37]....
        /*0258*/ 	.word	0xffffffff


	//   ....[38]....
        /*025c*/ 	.word	0xffffffff


	//   ....[39]....
        /*0260*/ 	.word	0xffffffff


	//   ....[40]....
        /*0264*/ 	.word	0xffffffff


	//   ....[41]....
        /*0268*/ 	.word	0xffffffff


	//   ....[42]....
        /*026c*/ 	.word	0xffffffff


	//   ....[43]....
        /*0270*/ 	.word	0xffffffff


	//   ....[44]....
        /*0274*/ 	.word	0xffffffff


	//   ....[45]....
        /*0278*/ 	.word	0xffffffff


	//   ....[46]....
        /*027c*/ 	.word	0xffffffff


	//   ....[47]....
        /*0280*/ 	.word	0xffffffff


	//   ....[48]....
        /*0284*/ 	.word	0xffffffff


	//   ....[49]....
        /*0288*/ 	.word	0xffffffff


	//   ....[50]....
        /*028c*/ 	.word	0xffffffff


	//   ....[51]....
        /*0290*/ 	.word	0xffffffff


	//   ....[52]....
        /*0294*/ 	.word	0xffffffff


	//   ....[53]....
        /*0298*/ 	.word	0xffffffff


	//   ....[54]....
        /*029c*/ 	.word	0xffffffff


	//   ....[55]....
        /*02a0*/ 	.word	0xffffffff


	//   ....[56]....
        /*02a4*/ 	.word	0xffffffff


	//   ....[57]....
        /*02a8*/ 	.word	0xffffffff


	//   ....[58]....
        /*02ac*/ 	.word	0xffffffff


	//   ....[59]....
        /*02b0*/ 	.word	0xffffffff


	//   ....[60]....
        /*02b4*/ 	.word	0xffffffff


	//   ....[61]....
        /*02b8*/ 	.word	0xffffffff


	//   ....[62]....
        /*02bc*/ 	.word	0xffffffff


	//   ....[63]....
        /*02c0*/ 	.word	0xffffffff


	//   ....[64]....
        /*02c4*/ 	.word	0xffffffff


	//   ....[65]....
        /*02c8*/ 	.word	0xffffffff


	//   ....[66]....
        /*02cc*/ 	.word	0xffffffff


	//   ....[67]....
        /*02d0*/ 	.word	0xffffffff


	//   ....[68]....
        /*02d4*/ 	.word	0xffffffff


	//   ....[69]....
        /*02d8*/ 	.word	0xffffffff


	//   ....[70]....
        /*02dc*/ 	.word	0xffffffff


	//   ....[71]....
        /*02e0*/ 	.word	0xffffffff


	//   ....[72]....
        /*02e4*/ 	.word	0xffffffff


	//   ....[73]....
        /*02e8*/ 	.word	0xffffffff


	//   ....[74]....
        /*02ec*/ 	.word	0xffffffff


	//   ....[75]....
        /*02f0*/ 	.word	0xffffffff


	//   ....[76]....
        /*02f4*/ 	.word	0xffffffff


	//   ....[77]....
        /*02f8*/ 	.word	0xffffffff


	//   ....[78]....
        /*02fc*/ 	.word	0xffffffff


	//   ....[79]....
        /*0300*/ 	.word	0xffffffff


	//   ....[80]....
        /*0304*/ 	.word	0xffffffff


	//   ....[81]....
        /*0308*/ 	.word	0xffffffff


	//   ....[82]....
        /*030c*/ 	.word	0xffffffff


	//   ....[83]....
        /*0310*/ 	.word	0xffffffff


	//   ....[84]....
        /*0314*/ 	.word	0xffffffff


	//   ....[85]....
        /*0318*/ 	.word	0xffffffff


	//   ....[86]....
        /*031c*/ 	.word	0xffffffff


	//   ....[87]....
        /*0320*/ 	.word	0xffffffff


	//   ....[88]....
        /*0324*/ 	.word	0xffffffff


	//   ....[89]....
        /*0328*/ 	.word	0xffffffff


	//   ....[90]....
        /*032c*/ 	.word	0xffffffff


	//   ....[91]....
        /*0330*/ 	.word	0xffffffff


	//   ....[92]....
        /*0334*/ 	.word	0xffffffff


	//   ....[93]....
        /*0338*/ 	.word	0xffffffff


	//   ....[94]....
        /*033c*/ 	.word	0xffffffff


	//   ....[95]....
        /*0340*/ 	.word	0xffffffff


	//   ....[96]....
        /*0344*/ 	.word	0xffffffff


	//   ....[97]....
        /*0348*/ 	.word	0xffffffff


	//   ....[98]....
        /*034c*/ 	.word	0xffffffff


	//   ....[99]....
        /*0350*/ 	.word	0xffffffff


	//   ....[100]....
        /*0354*/ 	.word	0xffffffff


	//   ....[101]....
        /*0358*/ 	.word	0xffffffff


	//   ....[102]....
        /*035c*/ 	.word	0xffffffff


	//   ....[103]....
        /*0360*/ 	.word	0xffffffff


	//   ....[104]....
        /*0364*/ 	.word	0xffffffff


	//   ....[105]....
        /*0368*/ 	.word	0xffffffff


	//   ....[106]....
        /*036c*/ 	.word	0xffffffff


	//   ....[107]....
        /*0370*/ 	.word	0xffffffff


	//   ....[108]....
        /*0374*/ 	.word	0xffffffff


	//   ....[109]....
        /*0378*/ 	.word	0xffffffff


	//   ....[110]....
        /*037c*/ 	.word	0xffffffff


	//   ....[111]....
        /*0380*/ 	.word	0xffffffff


	//   ....[112]....
        /*0384*/ 	.word	0xffffffff


	//   ....[113]....
        /*0388*/ 	.word	0xffffffff


	//   ....[114]....
        /*038c*/ 	.word	0xffffffff


	//   ....[115]....
        /*0390*/ 	.word	0xffffffff


	//   ....[116]....
        /*0394*/ 	.word	0xffffffff


	//   ....[117]....
        /*0398*/ 	.word	0xffffffff


	//   ....[118]....
        /*039c*/ 	.word	0xffffffff


	//   ....[119]....
        /*03a0*/ 	.word	0xffffffff


	//   ....[120]....
        /*03a4*/ 	.word	0xffffffff


	//   ....[121]....
        /*03a8*/ 	.word	0xffffffff


	//   ....[122]....
        /*03ac*/ 	.word	0xffffffff


	//   ....[123]....
        /*03b0*/ 	.word	0xffffffff


	//   ....[124]....
        /*03b4*/ 	.word	0xffffffff


	//   ....[125]....
        /*03b8*/ 	.word	0xffffffff


	//   ....[126]....
        /*03bc*/ 	.word	0xffffffff


	//   ....[127]....
        /*03c0*/ 	.word	0xffffffff


	//   ....[128]....
        /*03c4*/ 	.word	0xffffffff


	//   ....[129]....
        /*03c8*/ 	.word	0xffffffff


	//   ....[130]....
        /*03cc*/ 	.word	0xffffffff


	//   ....[131]....
        /*03d0*/ 	.word	0xffffffff


	//   ....[132]....
        /*03d4*/ 	.word	0xffffffff


	//   ....[133]....
        /*03d8*/ 	.word	0xffffffff


	//   ....[134]....
        /*03dc*/ 	.word	0xffffffff


	//   ....[135]....
        /*03e0*/ 	.word	0xffffffff


	//   ....[136]....
        /*03e4*/ 	.word	0xffffffff


	//   ....[137]....
        /*03e8*/ 	.word	0xffffffff


	//   ....[138]....
        /*03ec*/ 	.word	0xffffffff


	//   ....[139]....
        /*03f0*/ 	.word	0xffffffff


	//   ....[140]....
        /*03f4*/ 	.word	0xffffffff


	//   ....[141]....
        /*03f8*/ 	.word	0xffffffff


	//   ....[142]....
        /*03fc*/ 	.word	0xffffffff


	//   ....[143]....
        /*0400*/ 	.word	0xffffffff


	//   ....[144]....
        /*0404*/ 	.word	0xffffffff


	//   ....[145]....
        /*0408*/ 	.word	0xffffffff


	//   ....[146]....
        /*040c*/ 	.word	0xffffffff


	//   ....[147]....
        /*0410*/ 	.word	0xffffffff


	//   ....[148]....
        /*0414*/ 	.word	0xffffffff


	//   ....[149]....
        /*0418*/ 	.word	0xffffffff


	//   ....[150]....
        /*041c*/ 	.word	0xffffffff


	//   ....[151]....
        /*0420*/ 	.word	0xffffffff


	//   ....[152]....
        /*0424*/ 	.word	0xffffffff


	//   ....[153]....
        /*0428*/ 	.word	0xffffffff


	//   ....[154]....
        /*042c*/ 	.word	0xffffffff


	//   ....[155]....
        /*0430*/ 	.word	0xffffffff


	//   ....[156]....
        /*0434*/ 	.word	0xffffffff


	//   ....[157]....
        /*0438*/ 	.word	0xffffffff


	//   ....[158]....
        /*043c*/ 	.word	0xffffffff


	//   ....[159]....
        /*0440*/ 	.word	0xffffffff


	//   ....[160]....
        /*0444*/ 	.word	0xffffffff


	//   ....[161]....
        /*0448*/ 	.word	0xffffffff


	//   ....[162]....
        /*044c*/ 	.word	0xffffffff


	//   ....[163]....
        /*0450*/ 	.word	0xffffffff


	//   ....[164]....
        /*0454*/ 	.word	0xffffffff


	//   ....[165]....
        /*0458*/ 	.word	0xffffffff


	//   ....[166]....
        /*045c*/ 	.word	0xffffffff


	//   ....[167]....
        /*0460*/ 	.word	0xffffffff


	//   ....[168]....
        /*0464*/ 	.word	0xffffffff


	//   ....[169]....
        /*0468*/ 	.word	0xffffffff


	//   ....[170]....
        /*046c*/ 	.word	0xffffffff


	//   ....[171]....
        /*0470*/ 	.word	0xffffffff


	//   ....[172]....
        /*0474*/ 	.word	0xffffffff


	//   ....[173]....
        /*0478*/ 	.word	0xffffffff


	//   ....[174]....
        /*047c*/ 	.word	0xffffffff


	//   ....[175]....
        /*0480*/ 	.word	0xffffffff


	//   ....[176]....
        /*0484*/ 	.word	0xffffffff


	//   ....[177]....
        /*0488*/ 	.word	0xffffffff


	//----- nvinfo : EIATTR_COOP_GROUP_INSTR_OFFSETS
	.align		4
.L_494:
        /*048c*/ 	.byte	0x04, 0x28
        /*048e*/ 	.short	(.L_496 - .L_495)


	//   ....[0]....
.L_495:
        /*0490*/ 	.word	0x00000050


	//   ....[1]....
        /*0494*/ 	.word	0x000001e0


	//   ....[2]....
        /*0498*/ 	.word	0x00000210


	//   ....[3]....
        /*049c*/ 	.word	0x00000240


	//   ....[4]....
        /*04a0*/ 	.word	0x00000270


	//   ....[5]....
        /*04a4*/ 	.word	0x000002a0


	//   ....[6]....
        /*04a8*/ 	.word	0x000002d0


	//   ....[7]....
        /*04ac*/ 	.word	0x00000440


	//   ....[8]....
        /*04b0*/ 	.word	0x00000480


	//   ....[9]....
        /*04b4*/ 	.word	0x000004b0


	//   ....[10]....
        /*04b8*/ 	.word	0x000004e0


	//   ....[11]....
        /*04bc*/ 	.word	0x00000510


	//   ....[12]....
        /*04c0*/ 	.word	0x00000540


	//   ....[13]....
        /*04c4*/ 	.word	0x000005d0


	//   ....[14]....
        /*04c8*/ 	.word	0x00000600


	//   ....[15]....
        /*04cc*/ 	.word	0x00000620


	//   ....[16]....
        /*04d0*/ 	.word	0x00000680


	//   ....[17]....
        /*04d4*/ 	.word	0x000033b0


	//   ....[18]....
        /*04d8*/ 	.word	0x000033c0


	//   ....[19]....
        /*04dc*/ 	.word	0x000045e0


	//   ....[20]....
        /*04e0*/ 	.word	0x000045f0


	//   ....[21]....
        /*04e4*/ 	.word	0x00005700


	//   ....[22]....
        /*04e8*/ 	.word	0x00005720


	//   ....[23]....
        /*04ec*/ 	.word	0x00005ae0


	//   ....[24]....
        /*04f0*/ 	.word	0x00005af0


	//   ....[25]....
        /*04f4*/ 	.word	0x000067a0


	//   ....[26]....
        /*04f8*/ 	.word	0x000067c0


	//   ....[27]....
        /*04fc*/ 	.word	0x00006940


	//   ....[28]....
        /*0500*/ 	.word	0x00006950


	//   ....[29]....
        /*0504*/ 	.word	0x00006ab0


	//   ....[30]....
        /*0508*/ 	.word	0x00006ad0


	//   ....[31]....
        /*050c*/ 	.word	0x00006c30


	//   ....[32]....
        /*0510*/ 	.word	0x00006c40


	//   ....[33]....
        /*0514*/ 	.word	0x00007050


	//   ....[34]....
        /*0518*/ 	.word	0x00007060


	//   ....[35]....
        /*051c*/ 	.word	0x000072d0


	//   ....[36]....
        /*0520*/ 	.word	0x00007310


	//   ....[37]....
        /*0524*/ 	.word	0x00007350


	//   ....[38]....
        /*0528*/ 	.word	0x00007380


	//   ....[39]....
        /*052c*/ 	.word	0x0000a430


	//   ....[40]....
        /*0530*/ 	.word	0x0000a470


	//   ....[41]....
        /*0534*/ 	.word	0x0000a4b0


	//   ....[42]....
        /*0538*/ 	.word	0x0000a4e0


	//   ....[43]....
        /*053c*/ 	.word	0x0000db50


	//   ....[44]....
        /*0540*/ 	.word	0x0000db60


	//   ....[45]....
        /*0544*/ 	.word	0x0000e810


	//   ....[46]....
        /*0548*/ 	.word	0x0000e830


	//   ....[47]....
        /*054c*/ 	.word	0x0000ebe0


	//   ....[48]....
        /*0550*/ 	.word	0x0000ebf0


	//   ....[49]....
        /*0554*/ 	.word	0x0000ec20


	//   ....[50]....
        /*0558*/ 	.word	0x0000ec30


	//   ....[51]....
        /*055c*/ 	.word	0x0000f980


	//   ....[52]....
        /*0560*/ 	.word	0x0000f990


	//   ....[53]....
        /*0564*/ 	.word	0x00010570


	//   ....[54]....
        /*0568*/ 	.word	0x00010590


	//   ....[55]....
        /*056c*/ 	.word	0x000107d0


	//   ....[56]....
        /*0570*/ 	.word	0x000107f0


	//   ....[57]....
        /*0574*/ 	.word	0x00010810


	//   ....[58]....
        /*0578*/ 	.word	0x00010830


	//   ....[59]....
        /*057c*/ 	.word	0x00011af0


	//   ....[60]....
        /*0580*/ 	.word	0x00011b20


	//   ....[61]....
        /*0584*/ 	.word	0x00011b40


	//   ....[62]....
        /*0588*/ 	.word	0x00011b60


	//   ....[63]....
        /*058c*/ 	.word	0x000132e0


	//   ....[64]....
        /*0590*/ 	.word	0x00013300


	//   ....[65]....
        /*0594*/ 	.word	0x00013310


	//   ....[66]....
        /*0598*/ 	.word	0x00013330


	//   ....[67]....
        /*059c*/ 	.word	0x000136f0


	//   ....[68]....
        /*05a0*/ 	.word	0x00013710


	//   ....[69]....
        /*05a4*/ 	.word	0x00013870


	//   ....[70]....
        /*05a8*/ 	.word	0x00013880


	//   ....[71]....
        /*05ac*/ 	.word	0x000139f0


	//   ....[72]....
        /*05b0*/ 	.word	0x00013a10


	//   ....[73]....
        /*05b4*/ 	.word	0x00013b80


	//   ....[74]....
        /*05b8*/ 	.word	0x00013b90


	//   ....[75]....
        /*05bc*/ 	.word	0x00013ef0


	//   ....[76]....
        /*05c0*/ 	.word	0x00013f10


	//   ....[77]....
        /*05c4*/ 	.word	0x00014c80


	//   ....[78]....
        /*05c8*/ 	.word	0x00014c90


	//   ....[79]....
        /*05cc*/ 	.word	0x000161d0


	//   ....[80]....
        /*05d0*/ 	.word	0x000161f0


	//   ....[81]....
        /*05d4*/ 	.word	0x00016360


	//   ....[82]....
        /*05d8*/ 	.word	0x00016370


	//   ....[83]....
        /*05dc*/ 	.word	0x000164e0


	//   ....[84]....
        /*05e0*/ 	.word	0x00016500


	//   ....[85]....
        /*05e4*/ 	.word	0x00016670


	//   ....[86]....
        /*05e8*/ 	.word	0x00016680


	//   ....[87]....
        /*05ec*/ 	.word	0x00016890


	//   ....[88]....
        /*05f0*/ 	.word	0x000168b0


	//   ....[89]....
        /*05f4*/ 	.word	0x000169d0


	//   ....[90]....
        /*05f8*/ 	.word	0x00016a10


	//   ....[91]....
        /*05fc*/ 	.word	0x00016a40


	//   ....[92]....
        /*0600*/ 	.word	0x00016a70


	//   ....[93]....
        /*0604*/ 	.word	0x00016aa0


	//   ....[94]....
        /*0608*/ 	.word	0x00016ad0


	//   ....[95]....
        /*060c*/ 	.word	0x00016c30


	//   ....[96]....
        /*0610*/ 	.word	0x00016c70


	//   ....[97]....
        /*0614*/ 	.word	0x00016ca0


	//   ....[98]....
        /*0618*/ 	.word	0x00016cd0


	//   ....[99]....
        /*061c*/ 	.word	0x00016d00


	//   ....[100]....
        /*0620*/ 	.word	0x00016d30


	//   ....[101]....
        /*0624*/ 	.word	0x00016dc0


	//   ....[102]....
        /*0628*/ 	.word	0x00016df0


	//   ....[103]....
        /*062c*/ 	.word	0x00016e00


	//   ....[104]....
        /*0630*/ 	.word	0x00016e60


	//   ....[105]....
        /*0634*/ 	.word	0x000173a0


	//   ....[106]....
        /*0638*/ 	.word	0x00017400


	//   ....[107]....
        /*063c*/ 	.word	0x00017450


	//   ....[108]....
        /*0640*/ 	.word	0x000174a0


	//   ....[109]....
        /*0644*/ 	.word	0x000174f0


	//   ....[110]....
        /*0648*/ 	.word	0x00017560


	//   ....[111]....
        /*064c*/ 	.word	0x000175b0


	//   ....[112]....
        /*0650*/ 	.word	0x00017610


	//   ....[113]....
        /*0654*/ 	.word	0x00017680


	//   ....[114]....
        /*0658*/ 	.word	0x000176e0


	//   ....[115]....
        /*065c*/ 	.word	0x00017750


	//   ....[116]....
        /*0660*/ 	.word	0x000177c0


	//   ....[117]....
        /*0664*/ 	.word	0x00017830


	//   ....[118]....
        /*0668*/ 	.word	0x00017890


	//   ....[119]....
        /*066c*/ 	.word	0x00017900


	//   ....[120]....
        /*0670*/ 	.word	0x00017970


	//   ....[121]....
        /*0674*/ 	.word	0x000179e0


	//   ....[122]....
        /*0678*/ 	.word	0x00017a40


	//   ....[123]....
        /*067c*/ 	.word	0x00017ab0


	//   ....[124]....
        /*0680*/ 	.word	0x00017b20


	//   ....[125]....
        /*0684*/ 	.word	0x00017b70


	//   ....[126]....
        /*0688*/ 	.word	0x00017bb0


	//   ....[127]....
        /*068c*/ 	.word	0x00017c00


	//   ....[128]....
        /*0690*/ 	.word	0x00017c50


	//   ....[129]....
        /*0694*/ 	.word	0x00017cb0


	//   ....[130]....
        /*0698*/ 	.word	0x00017d20


	//   ....[131]....
        /*069c*/ 	.word	0x00017d90


	//   ....[132]....
        /*06a0*/ 	.word	0x00017de0


	//   ....[133]....
        /*06a4*/ 	.word	0x00017e20


	//   ....[134]....
        /*06a8*/ 	.word	0x00017e70


	//   ....[135]....
        /*06ac*/ 	.word	0x00017eb0


	//   ....[136]....
        /*06b0*/ 	.word	0x00017f00


	//   ....[137]....
        /*06b4*/ 	.word	0x00017f50


	//   ....[138]....
        /*06b8*/ 	.word	0x00017fa0


	//   ....[139]....
        /*06bc*/ 	.word	0x00017fe0


	//   ....[140]....
        /*06c0*/ 	.word	0x00018050


	//   ....[141]....
        /*06c4*/ 	.word	0x000180c0


	//   ....[142]....
        /*06c8*/ 	.word	0x00018130


	//   ....[143]....
        /*06cc*/ 	.word	0x00018190


	//   ....[144]....
        /*06d0*/ 	.word	0x00018200


	//   ....[145]....
        /*06d4*/ 	.word	0x00018270


	//   ....[146]....
        /*06d8*/ 	.word	0x000182e0


	//   ....[147]....
        /*06dc*/ 	.word	0x00018340


	//   ....[148]....
        /*06e0*/ 	.word	0x000183b0


	//   ....[149]....
        /*06e4*/ 	.word	0x00018420


	//   ....[150]....
        /*06e8*/ 	.word	0x00018490


	//   ....[151]....
        /*06ec*/ 	.word	0x000184f0


	//   ....[152]....
        /*06f0*/ 	.word	0x00018560


	//   ....[153]....
        /*06f4*/ 	.word	0x000185d0


	//   ....[154]....
        /*06f8*/ 	.word	0x00018640


	//   ....[155]....
        /*06fc*/ 	.word	0x000186a0


	//   ....[156]....
        /*0700*/ 	.word	0x00018710


	//   ....[157]....
        /*0704*/ 	.word	0x00018780


	//   ....[158]....
        /*0708*/ 	.word	0x000187f0


	//   ....[159]....
        /*070c*/ 	.word	0x00018850


	//   ....[160]....
        /*0710*/ 	.word	0x000188c0


	//   ....[161]....
        /*0714*/ 	.word	0x00018930


	//   ....[162]....
        /*0718*/ 	.word	0x00018980


	//   ....[163]....
        /*071c*/ 	.word	0x000189c0


	//   ....[164]....
        /*0720*/ 	.word	0x00018a10


	//   ....[165]....
        /*0724*/ 	.word	0x00018a60


	//   ....[166]....
        /*0728*/ 	.word	0x00018ab0


	//   ....[167]....
        /*072c*/ 	.word	0x00018b20


	//   ....[168]....
        /*0730*/ 	.word	0x00018b70


	//   ....[169]....
        /*0734*/ 	.word	0x00018bc0


	//   ....[170]....
        /*0738*/ 	.word	0x00018c10


	//   ....[171]....
        /*073c*/ 	.word	0x00018c60


	//   ....[172]....
        /*0740*/ 	.word	0x00018cb0


	//   ....[173]....
        /*0744*/ 	.word	0x00018d20


	//   ....[174]....
        /*0748*/ 	.word	0x00018d70


	//   ....[175]....
        /*074c*/ 	.word	0x00018dd0


	//   ....[176]....
        /*0750*/ 	.word	0x00018e30


	//   ....[177]....
        /*0754*/ 	.word	0x00018ea0


	//----- nvinfo : EIATTR_EXIT_INSTR_OFFSETS
	.align		4
.L_496:
        /*0758*/ 	.byte	0x04, 0x1c
        /*075a*/ 	.short	(.L_498 - .L_497)


	//   ....[0]....
.L_497:
        /*075c*/ 	.word	0x00000b40


	//   ....[1]....
        /*0760*/ 	.word	0x00017360


	//----- nvinfo : EIATTR_MAX_THREADS
	.align		4
.L_498:
        /*0764*/ 	.byte	0x04, 0x05
        /*0766*/ 	.short	(.L_500 - .L_499)
.L_499:
        /*0768*/ 	.word	0x00000100
        /*076c*/ 	.word	0x00000001
        /*0770*/ 	.word	0x00000001


	//----- nvinfo : EIATTR_CRS_STACK_SIZE
	.align		4
.L_500:
        /*0774*/ 	.byte	0x04, 0x1e
        /*0776*/ 	.short	(.L_502 - .L_501)
.L_501:
        /*0778*/ 	.word	0x00000000
.L_502:


//--------------------- .nv.info._ZN7cutlass13device_kernelIN5flash19enable_sm80_to_sm89INS1_16FlashAttnFwdSm80INS1_25CollectiveMainloopFwdSm80ILi8ELi1ELb1EN4cute5tupleIJNS5_1CILi128EEENS7_ILi48EEENS7_ILi256EEEEEELi256ENS_10bfloat16_tEfNS_4arch4Sm80ELb0ELb1ELb1ELb0ELb1ELb0ELb1ELb1EEENS1_21CollectiveEpilogueFwdINS6_IJS8_SA_S9_EEENS6_IJNS7_ILi1EEESI_SI_EEESC_SE_Li256ELb0ELb1ELb1ELb0EEENS1_19SingleTileSchedulerILb0ELb1ELb1ELi128EEEEEEEEEvNT_6ParamsE --------------------------
	.section	.nv.info._ZN7cutlass13device_kernelIN5flash19enable_sm80_to_sm89INS1_16FlashAttnFwdSm80INS1_25CollectiveMainloopFwdSm80ILi8ELi1ELb1EN4cute5tupleIJNS5_1CILi128EEENS7_ILi48EEENS7_ILi256EEEEEELi256ENS_10bfloat16_tEfNS_4arch4Sm80ELb0ELb1ELb1ELb0ELb1ELb0ELb1ELb1EEENS1_21CollectiveEpilogueFwdINS6_IJS8_SA_S9_EEENS6_IJNS7_ILi1EEESI_SI_EEESC_SE_Li256ELb0ELb1ELb1ELb0EEENS1_19SingleTileSchedulerILb0ELb1ELb1ELi128EEEEEEEEEvNT_6ParamsE,"",@"SHT_CUDA_INFO"
	.sectionflags	@""
	.align	4


	//----- nvinfo : EIATTR_CUDA_API_VERSION
	.align		4
        /*0000*/ 	.byte	0x04, 0x37
        /*0002*/ 	.short	(.L_504 - .L_503)
.L_503:
        /*0004*/ 	.word	0x00000082


	//----- nvinfo : EIATTR_SW2861232_WAR
	.align		4
.L_504:
        /*0008*/ 	.byte	0x01, 0x35
	.zero		2


	//----- nvinfo : EIATTR_PARAM_CBANK
	.align		4
        /*000c*/ 	.byte	0x04, 0x0a
        /*000e*/ 	.short	(.L_506 - .L_505)
	.align		4
.L_505:
        /*0010*/ 	.word	index@(.nv.constant0._ZN7cutlass13device_kernelIN5flash19enable_sm80_to_sm89INS1_16FlashAttnFwdSm80INS1_25CollectiveMainloopFwdSm80ILi8ELi1ELb1EN4cute5tupleIJNS5_1CILi128EEENS7_ILi48EEENS7_ILi256EEEEEELi256ENS_10bfloat16_tEfNS_4arch4Sm80ELb0ELb1ELb1ELb0ELb1ELb0ELb1ELb1EEENS1_21CollectiveEpilogueFwdINS6_IJS8_SA_S9_EEENS6_IJNS7_ILi1EEESI_SI_EEESC_SE_Li256ELb0ELb1ELb1ELb0EEENS1_19SingleTileSchedulerILb0ELb1ELb1ELi128EEEEEEEEEvNT_6ParamsE)
        /*0014*/ 	.short	0x0160
        /*0016*/ 	.short	0x0418


	//----- nvinfo : EIATTR_CBANK_PARAM_SIZE
	.align		4
.L_506:
        /*0018*/ 	.byte	0x03, 0x19
        /*001a*/ 	.short	0x0418


	//----- nvinfo : EIATTR_KPARAM_INFO
	.align		4
        /*001c*/ 	.byte	0x04, 0x17
        /*001e*/ 	.short	(.L_508 - .L_507)
.L_507:
        /*0020*/ 	.word	0x00000000
        /*0024*/ 	.short	0x0000
        /*0026*/ 	.short	0x0000
        /*0028*/ 	.byte	0x00, 0xf0, 0x61, 0x10


	//----- nvinfo : EIATTR_MAXREG_COUNT
	.align		4
.L_508:
        /*002c*/ 	.byte	0x03, 0x1b
        /*002e*/ 	.short	0x00ff


	//----- nvinfo : EIATTR_NUM_BARRIERS
	.align		4
        /*0030*/ 	.byte	0x02, 0x4c
        /*0032*/ 	.byte	0x02
	.zero		1


	//----- nvinfo : EIATTR_ANNOTATIONS
	.align		4
        /*0034*/ 	.byte	0x04, 0x55
        /*0036*/ 	.short	(.L_510 - .L_509)


	//   ....[0]....
.L_509:
        /* <DEDUP_REMOVED lines=81> */


	//----- nvinfo : EIATTR_MERCURY_ISA_VERSION
	.align		4
.L_510:
        /*0538*/ 	.byte	0x03, 0x5f
        /*053a*/ 	.short	0x0000


	//----- nvinfo : EIATTR_COOP_GROUP_MASK_REGIDS
	.align		4
        /*053c*/ 	.byte	0x04, 0x29
        /*053e*/ 	.short	(.L_512 - .L_511)


	//   ....[0]....
.L_511:
        /*0540*/ 	.word	0xffffffff


	//   ....[1]....
        /*0544*/ 	.word	0xffffffff


	//   ....[2]....
        /*0548*/ 	.word	0xffffffff


	//   ....[3]....
        /*054c*/ 	.word	0xffffffff


	//   ....[4]....
        /*0550*/ 	.word	0xffffffff


	//   ....[5]....
        /*0554*/ 	.word	0xffffffff


	//   ....[6]....
        /*0558*/ 	.word	0xffffffff


	//   ....[7]....
        /*055c*/ 	.word	0xffffffff


	//   ....[8]....
        /*0560*/ 	.word	0xffffffff


	//   ....[9]....
        /*0564*/ 	.word	0xffffffff


	//   ....[10]....
        /*0568*/ 	.word	0xffffffff


	//   ....[11]....
        /*056c*/ 	.word	0xffffffff


	//   ....[12]....
        /*0570*/ 	.word	0xffffffff


	//   ....[13]....
        /*0574*/ 	.word	0xffffffff


	//   ....[14]....
        /*0578*/ 	.word	0xffffffff


	//   ....[15]....
        /*057c*/ 	.word	0xffffffff


	//   ....[16]....
        /*0580*/ 	.word	0xffffffff


	//   ....[17]....
        /*0584*/ 	.word	0xffffffff


	//   ....[18]....
        /*0588*/ 	.word	0xffffffff


	//   ....[19]....
        /*058c*/ 	.word	0xffffffff


	//   ....[20]....
        /*0590*/ 	.word	0xffffffff


	//   ....[21]....
        /*0594*/ 	.word	0xffffffff


	//   ....[22]....
        /*0598*/ 	.word	0xffffffff


	//   ....[23]....
        /*059c*/ 	.word	0xffffffff


	//   ....[24]....
        /*05a0*/ 	.word	0xffffffff


	//   ....[25]....
        /*05a4*/ 	.word	0xffffffff


	//   ....[26]....
        /*05a8*/ 	.word	0xffffffff


	//   ....[27]....
        /*05ac*/ 	.word	0xffffffff


	//   ....[28]....
        /*05b0*/ 	.word	0xffffffff


	//   ....[29]....
        /*05b4*/ 	.word	0xffffffff


	//   ....[30]....
        /*05b8*/ 	.word	0xffffffff


	//   ....[31]....
        /*05bc*/ 	.word	0xffffffff


	//   ....[32]....
        /*05c0*/ 	.word	0xffffffff


	//   ....[33]....
        /*05c4*/ 	.word	0xffffffff


	//   ....[34]....
        /*05c8*/ 	.word	0xffffffff


	//   ....[35]....
        /*05cc*/ 	.word	0xffffffff


	//   ....[36]....
        /*05d0*/ 	.word	0xffffffff


	//   ....[37]....
        /*05d4*/ 	.word	0xffffffff


	//   ....[38]....
        /*05d8*/ 	.word	0xffffffff


	//   ....[39]....
        /*05dc*/ 	.word	0xffffffff


	//   ....[40]....
        /*05e0*/ 	.word	0xffffffff


	//   ....[41]....
        /*05e4*/ 	.word	0xffffffff


	//   ....[42]....
        /*05e8*/ 	.word	0xffffffff


	//   ....[43]....
        /*05ec*/ 	.word	0xffffffff


	//   ....[44]....
        /*05f0*/ 	.word	0xffffffff


	//   ....[45]....
        /*05f4*/ 	.word	0xffffffff


	//   ....[46]....
        /*05f8*/ 	.word	0xffffffff


	//   ....[47]....
        /*05fc*/ 	.word	0xffffffff


	//   ....[48]....
        /*0600*/ 	.word	0xffffffff


	//   ....[49]....
        /*0604*/ 	.word	0xffffffff


	//   ....[50]....
        /*0608*/ 	.word	0xffffffff


	//   ....[51]....
        /*060c*/ 	.word	0xffffffff


	//   ....[52]....
        /*0610*/ 	.word	0xffffffff


	//   ....[53]....
        /*0614*/ 	.word	0xffffffff


	//   ....[54]....
        /*0618*/ 	.word	0xffffffff


	//   ....[55]....
        /*061c*/ 	.word	0xffffffff


	//   ....[56]....
        /*0620*/ 	.word	0xffffffff


	//   ....[57]....
        /*0624*/ 	.word	0xffffffff


	//   ....[58]....
        /*0628*/ 	.word	0xffffffff


	//   ....[59]....
        /*062c*/ 	.word	0xffffffff


	//   ....[60]....
        /*0630*/ 	.word	0xffffffff


	//   ....[61]....
        /*0634*/ 	.word	0xffffffff


	//   ....[62]....
        /*0638*/ 	.word	0xffffffff


	//   ....[63]....
        /*063c*/ 	.word	0xffffffff


	//   ....[64]....
        /*0640*/ 	.word	0xffffffff


	//   ....[65]....
        /*0644*/ 	.word	0xffffffff


	//   ....[66]....
        /*0648*/ 	.word	0xffffffff


	//   ....[67]....
        /*064c*/ 	.word	0xffffffff


	//   ....[68]....
        /*0650*/ 	.word	0xffffffff


	//   ....[69]....
        /*0654*/ 	.word	0xffffffff


	//   ....[70]....
        /*0658*/ 	.word	0xffffffff


	//   ....[71]....
        /*065c*/ 	.word	0xffffffff


	//   ....[72]....
        /*0660*/ 	.word	0xffffffff


	//   ....[73]....
        /*0664*/ 	.word	0xffffffff


	//   ....[74]....
        /*0668*/ 	.word	0xffffffff


	//   ....[75]....
        /*066c*/ 	.word	0xffffffff


	//   ....[76]....
        /*0670*/ 	.word	0xffffffff


	//   ....[77]....
        /*0674*/ 	.word	0xffffffff


	//   ....[78]....
        /*0678*/ 	.word	0xffffffff


	//   ....[79]....
        /*067c*/ 	.word	0xffffffff


	//   ....[80]....
        /*0680*/ 	.word	0xffffffff


	//   ....[81]....
        /*0684*/ 	.word	0xffffffff


	//   ....[82]....
        /*0688*/ 	.word	0xffffffff


	//   ....[83]....
        /*068c*/ 	.word	0xffffffff


	//   ....[84]....
        /*0690*/ 	.word	0xffffffff


	//   ....[85]....
        /*0694*/ 	.word	0xffffffff


	//   ....[86]....
        /*0698*/ 	.word	0xffffffff


	//----- nvinfo : EIATTR_COOP_GROUP_INSTR_OFFSETS
	.align		4
.L_512:
        /*069c*/ 	.byte	0x04, 0x28
        /*069e*/ 	.short	(.L_514 - .L_513)


	//   ....[0]....
.L_513:
        /*06a0*/ 	.word	0x00000060


	//   ....[1]....
        /*06a4*/ 	.word	0x00001710


	//   ....[2]....
        /*06a8*/ 	.word	0x00001740


	//   ....[3]....
        /*06ac*/ 	.word	0x00001770


	//   ....[4]....
        /*06b0*/ 	.word	0x000017b0


	//   ....[5]....
        /*06b4*/ 	.word	0x000017e0


	//   ....[6]....
        /*06b8*/ 	.word	0x000019d0


	//   ....[7]....
        /*06bc*/ 	.word	0x000019f0


	//   ....[8]....
        /*06c0*/ 	.word	0x00001a00


	//   ....[9]....
        /*06c4*/ 	.word	0x00001b70


	//   ....[10]....
        /*06c8*/ 	.word	0x00001bb0


	//   ....[11]....
        /*06cc*/ 	.word	0x00001bd0


	//   ....[12]....
        /*06d0*/ 	.word	0x00001c60


	//   ....[13]....
        /*06d4*/ 	.word	0x00002100


	//   ....[14]....
        /*06d8*/ 	.word	0x00002130


	//   ....[15]....
        /*06dc*/ 	.word	0x000025a0


	//   ....[16]....
        /*06e0*/ 	.word	0x000025b0


	//   ....[17]....
        /*06e4*/ 	.word	0x00003680


	//   ....[18]....
        /*06e8*/ 	.word	0x00003690


	//   ....[19]....
        /*06ec*/ 	.word	0x000037a0


	//   ....[20]....
        /*06f0*/ 	.word	0x000037c0


	//   ....[21]....
        /*06f4*/ 	.word	0x00003c40


	//   ....[22]....
        /*06f8*/ 	.word	0x00004340


	//   ....[23]....
        /*06fc*/ 	.word	0x00004bf0


	//   ....[24]....
        /*0700*/ 	.word	0x00004c90


	//   ....[25]....
        /*0704*/ 	.word	0x00004cb0


	//   ....[26]....
        /*0708*/ 	.word	0x00004db0


	//   ....[27]....
        /*070c*/ 	.word	0x00006060


	//   ....[28]....
        /*0710*/ 	.word	0x00006080


	//   ....[29]....
        /*0714*/ 	.word	0x000061d0


	//   ....[30]....
        /*0718*/ 	.word	0x000061e0


	//   ....[31]....
        /*071c*/ 	.word	0x00007280


	//   ....[32]....
        /*0720*/ 	.word	0x000072c0


	//   ....[33]....
        /*0724*/ 	.word	0x000072d0


	//   ....[34]....
        /*0728*/ 	.word	0x000072e0


	//   ....[35]....
        /*072c*/ 	.word	0x00007590


	//   ....[36]....
        /*0730*/ 	.word	0x000078c0


	//   ....[37]....
        /*0734*/ 	.word	0x00007f70


	//   ....[38]....
        /*0738*/ 	.word	0x00007f90


	//   ....[39]....
        /*073c*/ 	.word	0x000087b0


	//   ....[40]....
        /*0740*/ 	.word	0x000088b0


	//   ....[41]....
        /*0744*/ 	.word	0x0000a210


	//   ....[42]....
        /*0748*/ 	.word	0x0000a220


	//   ....[43]....
        /*074c*/ 	.word	0x0000a390


	//   ....[44]....
        /*0750*/ 	.word	0x0000a3a0


	//   ....[45]....
        /*0754*/ 	.word	0x0000b3b0


	//   ....[46]....
        /*0758*/ 	.word	0x0000b3f0


	//   ....[47]....
        /*075c*/ 	.word	0x0000b400


	//   ....[48]....
        /*0760*/ 	.word	0x0000b410


	//   ....[49]....
        /*0764*/ 	.word	0x0000b700


	//   ....[50]....
        /*0768*/ 	.word	0x0000b720


	//   ....[51]....
        /*076c*/ 	.word	0x0000bd30


	//   ....[52]....
        /*0770*/ 	.word	0x0000bd50


	//   ....[53]....
        /*0774*/ 	.word	0x0000d3a0


	//   ....[54]....
        /*0778*/ 	.word	0x0000d3c0


	//   ....[55]....
        /*077c*/ 	.word	0x0000d570


	//   ....[56]....
        /*0780*/ 	.word	0x0000d580


	//   ....[57]....
        /*0784*/ 	.word	0x0000e580


	//   ....[58]....
        /*0788*/ 	.word	0x0000e5a0


	//   ....[59]....
        /*078c*/ 	.word	0x0000e5b0


	//   ....[60]....
        /*0790*/ 	.word	0x0000e5c0


	//   ....[61]....
        /*0794*/ 	.word	0x0000e8d0


	//   ....[62]....
        /*0798*/ 	.word	0x0000eda0


	//   ....[63]....
        /*079c*/ 	.word	0x0000f280


	//   ....[64]....
        /*07a0*/ 	.word	0x0000f2a0


	//   ....[65]....
        /*07a4*/ 	.word	0x0000faa0


	//   ....[66]....
        /*07a8*/ 	.word	0x0000fbc0


	//   ....[67]....
        /*07ac*/ 	.word	0x00010f80


	//   ....[68]....
        /*07b0*/ 	.word	0x00010f90


	//   ....[69]....
        /*07b4*/ 	.word	0x00010fc0


	//   ....[70]....
        /*07b8*/ 	.word	0x00010fd0


	//   ....[71]....
        /*07bc*/ 	.word	0x00011ef0


	//   ....[72]....
        /*07c0*/ 	.word	0x00011f20


	//   ....[73]....
        /*07c4*/ 	.word	0x00011f50


	//   ....[74]....
        /*07c8*/ 	.word	0x00011f80


	//   ....[75]....
        /*07cc*/ 	.word	0x00012020


	//   ....[76]....
        /*07d0*/ 	.word	0x00012070


	//   ....[77]....
        /*07d4*/ 	.word	0x00012c80


	//   ....[78]....
        /*07d8*/ 	.word	0x00012c90


	//   ....[79]....
        /*07dc*/ 	.word	0x00013c00


	//   ....[80]....
        /*07e0*/ 	.word	0x00013c60


	//   ....[81]....
        /*07e4*/ 	.word	0x00013cc0


	//   ....[82]....
        /*07e8*/ 	.word	0x00013d20


	//   ....[83]....
        /*07ec*/ 	.word	0x00013d70


	//   ....[84]....
        /*07f0*/ 	.word	0x00013dd0


	//   ....[85]....
        /*07f4*/ 	.word	0x00013e20


	//   ....[86]....
        /*07f8*/ 	.word	0x00013e80


	//----- nvinfo : EIATTR_EXIT_INSTR_OFFSETS
	.align		4
.L_514:
        /*07fc*/ 	.byte	0x04, 0x1c
        /*07fe*/ 	.short	(.L_516 - .L_515)


	//   ....[0]....
.L_515:
        /*0800*/ 	.word	0x000001c0


	//   ....[1]....
        /*0804*/ 	.word	0x00012ca0


	//   ....[2]....
        /*0808*/ 	.word	0x00013840


	//   ....[3]....
        /*080c*/ 	.word	0x00013890


	//   ....[4]....
        /*0810*/ 	.word	0x000138c0


	//   ....[5]....
        /*0814*/ 	.word	0x00013920


	//   ....[6]....
        /*0818*/ 	.word	0x00013bb0


	//----- nvinfo : EIATTR_CTAIDZ_USED
	.align		4
.L_516:
        /*081c*/ 	.byte	0x01, 0x04
	.zero		2


	//----- nvinfo : EIATTR_MAX_THREADS
	.align		4
        /*0820*/ 	.byte	0x04, 0x05
        /*0822*/ 	.short	(.L_518 - .L_517)
.L_517:
        /*0824*/ 	.word	0x00000100
        /*0828*/ 	.word	0x00000001
        /*082c*/ 	.word	0x00000001


	//----- nvinfo : EIATTR_CRS_STACK_SIZE
	.align		4
.L_518:
        /*0830*/ 	.byte	0x04, 0x1e
        /*0832*/ 	.short	(.L_520 - .L_519)
.L_519:
        /*0834*/ 	.word	0x00000000
.L_520:


//--------------------- .nv.info._ZN7cutlass13device_kernelIN5flash19enable_sm80_to_sm89INS1_16FlashAttnFwdSm80INS1_25CollectiveMainloopFwdSm80ILi8ELi1ELb1EN4cute5tupleIJNS5_1CILi128EEENS7_ILi48EEENS7_ILi256EEEEEELi256ENS_10bfloat16_tEfNS_4arch4Sm80ELb0ELb1ELb1ELb1ELb1ELb0ELb1ELb1EEENS1_21CollectiveEpilogueFwdINS6_IJS8_SA_S9_EEENS6_IJNS7_ILi1EEESI_SI_EEESC_SE_Li256ELb1ELb1ELb1ELb0EEENS1_36VarlenDynamicPersistentTileSchedulerILi128ELi48ELi256ELi256ELb1ELb1ELb0ELb1ELb0ELb1EEEEEEEEEvNT_6ParamsE --------------------------
	.section	.nv.info._ZN7cutlass13device_kernelIN5flash19enable_sm80_to_sm89INS1_16FlashAttnFwdSm80INS1_25CollectiveMainloopFwdSm80ILi8ELi1ELb1EN4cute5tupleIJNS5_1CILi128EEENS7_ILi48EEENS7_ILi256EEEEEELi256ENS_10bfloat16_tEfNS_4arch4Sm80ELb0ELb1ELb1ELb1ELb1ELb0ELb1ELb1EEENS1_21CollectiveEpilogueFwdINS6_IJS8_SA_S9_EEENS6_IJNS7_ILi1EEESI_SI_EEESC_SE_Li256ELb1ELb1ELb1ELb0EEENS1_36VarlenDynamicPersistentTileSchedulerILi128ELi48ELi256ELi256ELb1ELb1ELb0ELb1ELb0ELb1EEEEEEEEEvNT_6ParamsE,"",@"SHT_CUDA_INFO"
	.sectionflags	@""
	.align	4


	//----- nvinfo : EIATTR_CUDA_API_VERSION
	.align		4
        /*0000*/ 	.byte	0x04, 0x37
        /*0002*/ 	.short	(.L_522 - .L_521)
.L_521:
        /*0004*/ 	.word	0x00000082


	//----- nvinfo : EIATTR_SW2861232_WAR
	.align		4
.L_522:
        /*0008*/ 	.byte	0x01, 0x35
	.zero		2


	//----- nvinfo : EIATTR_PARAM_CBANK
	.align		4
        /*000c*/ 	.byte	0x04, 0x0a
        /*000e*/ 	.short	(.L_524 - .L_523)
	.align		4
.L_523:
        /*0010*/ 	.word	index@(.nv.constant0._ZN7cutlass13device_kernelIN5flash19enable_sm80_to_sm89INS1_16FlashAttnFwdSm80INS1_25CollectiveMainloopFwdSm80ILi8ELi1ELb1EN4cute5tupleIJNS5_1CILi128EEENS7_ILi48EEENS7_ILi256EEEEEELi256ENS_10bfloat16_tEfNS_4arch4Sm80ELb0ELb1ELb1ELb1ELb1ELb0ELb1ELb1EEENS1_21CollectiveEpilogueFwdINS6_IJS8_SA_S9_EEENS6_IJNS7_ILi1EEESI_SI_EEESC_SE_Li256ELb1ELb1ELb1ELb0EEENS1_36VarlenDynamicPersistentTileSchedulerILi128ELi48ELi256ELi256ELb1ELb1ELb0ELb1ELb0ELb1EEEEEEEEEvNT_6ParamsE)
        /*0014*/ 	.short	0x0160
        /*0016*/ 	.short	0x0438


	//----- nvinfo : EIATTR_CBANK_PARAM_SIZE
	.align		4
.L_524:
        /*0018*/ 	.byte	0x03, 0x19
        /*001a*/ 	.short	0x0438


	//----- nvinfo : EIATTR_KPARAM_INFO
	.align		4
        /*001c*/ 	.byte	0x04, 0x17
        /*001e*/ 	.short	(.L_526 - .L_525)
.L_525:
        /*0020*/ 	.word	0x00000000
        /*0024*/ 	.short	0x0000
        /*0026*/ 	.short	0x0000
        /*0028*/ 	.byte	0x00, 0xf0, 0xe1, 0x10


	//----- nvinfo : EIATTR_MAXREG_COUNT
	.align		4
.L_526:
        /*002c*/ 	.byte	0x03, 0x1b
        /*002e*/ 	.short	0x00ff


	//----- nvinfo : EIATTR_NUM_BARRIERS
	.align		4
        /*0030*/ 	.byte	0x02, 0x4c
        /*0032*/ 	.byte	0x06
	.zero		1


	//----- nvinfo : EIATTR_ANNOTATIONS
	.align		4
        /*0034*/ 	.byte	0x04, 0x55
        /*0036*/ 	.short	(.L_528 - .L_527)


	//   ....[0]....
.L_527:
        /* <DEDUP_REMOVED lines=476> */


	//----- nvinfo : EIATTR_MERCURY_ISA_VERSION
	.align		4
.L_528:
        /*1de8*/ 	.byte	0x03, 0x5f
        /*1dea*/ 	.short	0x0000


	//----- nvinfo : EIATTR_INT_WARP_WIDE_INSTR_OFFSETS
	.align		4
        /*1dec*/ 	.byte	0x04, 0x31
        /*1dee*/ 	.short	(.L_530 - .L_529)


	//   ....[0]....
.L_529:
        /*1df0*/ 	.word	0x000144f0


	//   ....[1]....
        /*1df4*/ 	.word	0x00014570


	//----- nvinfo : EIATTR_COOP_GROUP_MASK_REGIDS
	.align		4
.L_530:
        /*1df8*/ 	.byte	0x04, 0x29
        /*1dfa*/ 	.short	(.L_532 - .L_531)


	//   ....[0]....
.L_531:
        /*1dfc*/ 	.word	0xffffffff


	//   ....[1]....
        /*1e00*/ 	.word	0xffffffff


	//   ....[2]....
        /*1e04*/ 	.word	0xffffffff


	//   ....[3]....
        /*1e08*/ 	.word	0xffffffff


	//   ....[4]....
        /*1e0c*/ 	.word	0xffffffff


	//   ....[5]....
        /*1e10*/ 	.word	0xffffffff


	//   ....[6]....
        /*1e14*/ 	.word	0xffffffff


	//   ....[7]....
        /*1e18*/ 	.word	0xffffffff


	//   ....[8]....
        /*1e1c*/ 	.word	0xffffffff


	//   ....[9]....
        /*1e20*/ 	.word	0xffffffff


	//   ....[10]....
        /*1e24*/ 	.word	0xffffffff


	//   ....[11]....
        /*1e28*/ 	.word	0xffffffff


	//   ....[12]....
        /*1e2c*/ 	.word	0xffffffff


	//   ....[13]....
        /*1e30*/ 	.word	0xffffffff


	//   ....[14]....
        /*1e34*/ 	.word	0xffffffff


	//   ....[15]....
        /*1e38*/ 	.word	0xffffffff


	//   ....[16]....
        /*1e3c*/ 	.word	0xffffffff


	//   ....[17]....
        /*1e40*/ 	.word	0xffffffff


	//   ....[18]....
        /*1e44*/ 	.word	0xffffffff


	//   ....[19]....
        /*1e48*/ 	.word	0xffffffff


	//   ....[20]....
        /*1e4c*/ 	.word	0xffffffff


	//   ....[21]....
        /*1e50*/ 	.word	0xffffffff


	//   ....[22]....
        /*1e54*/ 	.word	0xffffffff


	//   ....[23]....
        /*1e58*/ 	.word	0xffffffff


	//   ....[24]....
        /*1e5c*/ 	.word	0xffffffff


	//   ....[25]....
        /*1e60*/ 	.word	0xffffffff


	//   ....[26]....
        /*1e64*/ 	.word	0xffffffff


	//   ....[27]....
        /*1e68*/ 	.word	0xffffffff


	//   ....[28]....
        /*1e6c*/ 	.word	0xffffffff


	//   ....[29]....
        /*1e70*/ 	.word	0xffffffff


	//   ....[30]....
        /*1e74*/ 	.word	0xffffffff


	//   ....[31]....
        /*1e78*/ 	.word	0xffffffff


	//   ....[32]....
        /*1e7c*/ 	.word	0xffffffff


	//   ....[33]....
        /*1e80*/ 	.word	0xffffffff


	//   ....[34]....
        /*1e84*/ 	.word	0xffffffff


	//   ....[35]....
        /*1e88*/ 	.word	0xffffffff


	//   ....[36]....
        /*1e8c*/ 	.word	0xffffffff


	//   ....[37]....
        /*1e90*/ 	.word	0xffffffff


	//   ....[38]....
        /*1e94*/ 	.word	0xffffffff


	//   ....[39]....
        /*1e98*/ 	.word	0xffffffff


	//   ....[40]....
        /*1e9c*/ 	.word	0xffffffff


	//   ....[41]....
        /*1ea0*/ 	.word	0xffffffff


	//   ....[42]....
        /*1ea4*/ 	.word	0xffffffff


	//   ....[43]....
        /*1ea8*/ 	.word	0xffffffff


	//   ....[44]....
        /*1eac*/ 	.word	0xffffffff


	//   ....[45]....
        /*1eb0*/ 	.word	0xffffffff


	//   ....[46]....
        /*1eb4*/ 	.word	0xffffffff


	//   ....[47]....
        /*1eb8*/ 	.word	0xffffffff


	//   ....[48]....
        /*1ebc*/ 	.word	0xffffffff


	//   ....[49]....
        /*1ec0*/ 	.word	0xffffffff


	//   ....[50]....
        /*1ec4*/ 	.word	0xffffffff


	//   ....[51]....
        /*1ec8*/ 	.word	0xffffffff


	//   ....[52]....
        /*1ecc*/ 	.word	0xffffffff


	//   ....[53]....
        /*1ed0*/ 	.word	0xffffffff


	//   ....[54]....
        /*1ed4*/ 	.word	0xffffffff


	//   ....[55]....
        /*1ed8*/ 	.word	0xffffffff


	//   ....[56]....
        /*1edc*/ 	.word	0xffffffff


	//   ....[57]....
        /*1ee0*/ 	.word	0xffffffff


	//   ....[58]....
        /*1ee4*/ 	.word	0xffffffff


	//   ....[59]....
        /*1ee8*/ 	.word	0xffffffff


	//   ....[60]....
        /*1eec*/ 	.word	0xffffffff


	//   ....[61]....
        /*1ef0*/ 	.word	0xffffffff


	//   ....[62]....
        /*1ef4*/ 	.word	0xffffffff


	//   ....[63]....
        /*1ef8*/ 	.word	0xffffffff


	//   ....[64]....
        /*1efc*/ 	.word	0xffffffff


	//   ....[65]....
        /*1f00*/ 	.word	0xffffffff


	//   ....[66]....
        /*1f04*/ 	.word	0xffffffff


	//   ....[67]....
        /*1f08*/ 	.word	0xffffffff


	//   ....[68]....
        /*1f0c*/ 	.word	0xffffffff


	//   ....[69]....
        /*1f10*/ 	.word	0xffffffff


	//   ....[70]....
        /*1f14*/ 	.word	0xffffffff


	//   ....[71]....
        /*1f18*/ 	.word	0xffffffff


	//   ....[72]....
        /*1f1c*/ 	.word	0xffffffff


	//   ....[73]....
        /*1f20*/ 	.word	0xffffffff


	//   ....[74]....
        /*1f24*/ 	.word	0xffffffff


	//   ....[75]....
        /*1f28*/ 	.word	0xffffffff


	//   ....[76]....
        /*1f2c*/ 	.word	0xffffffff


	//   ....[77]....
        /*1f30*/ 	.word	0xffffffff


	//   ....[78]....
        /*1f34*/ 	.word	0xffffffff


	//   ....[79]....
        /*1f38*/ 	.word	0xffffffff


	//   ....[80]....
        /*1f3c*/ 	.word	0xffffffff


	//   ....[81]....
        /*1f40*/ 	.word	0xffffffff


	//   ....[82]....
        /*1f44*/ 	.word	0xffffffff


	//   ....[83]....
        /*1f48*/ 	.word	0xffffffff


	//   ....[84]....
        /*1f4c*/ 	.word	0xffffffff


	//   ....[85]....
        /*1f50*/ 	.word	0xffffffff


	//   ....[86]....
        /*1f54*/ 	.word	0xffffffff


	//   ....[87]....
        /*1f58*/ 	.word	0xffffffff


	//   ....[88]....
        /*1f5c*/ 	.word	0xffffffff


	//   ....[89]....
        /*1f60*/ 	.word	0xffffffff


	//   ....[90]....
        /*1f64*/ 	.word	0xffffffff


	//   ....[91]....
        /*1f68*/ 	.word	0xffffffff


	//   ....[92]....
        /*1f6c*/ 	.word	0xffffffff


	//   ....[93]....
        /*1f70*/ 	.word	0xffffffff


	//   ....[94]....
        /*1f74*/ 	.word	0xffffffff


	//   ....[95]....
        /*1f78*/ 	.word	0xffffffff


	//   ....[96]....
        /*1f7c*/ 	.word	0xffffffff


	//   ....[97]....
        /*1f80*/ 	.word	0xffffffff


	//   ....[98]....
        /*1f84*/ 	.word	0xffffffff


	//   ....[99]....
        /*1f88*/ 	.word	0xffffffff


	//   ....[100]....
        /*1f8c*/ 	.word	0xffffffff


	//   ....[101]....
        /*1f90*/ 	.word	0xffffffff


	//   ....[102]....
        /*1f94*/ 	.word	0xffffffff


	//   ....[103]....
        /*1f98*/ 	.word	0xffffffff


	//   ....[104]....
        /*1f9c*/ 	.word	0xffffffff


	//   ....[105]....
        /*1fa0*/ 	.word	0xffffffff


	//   ....[106]....
        /*1fa4*/ 	.word	0xffffffff


	//   ....[107]....
        /*1fa8*/ 	.word	0xffffffff


	//   ....[108]....
        /*1fac*/ 	.word	0xffffffff


	//   ....[109]....
        /*1fb0*/ 	.word	0xffffffff


	//   ....[110]....
        /*1fb4*/ 	.word	0xffffffff


	//   ....[111]....
        /*1fb8*/ 	.word	0xffffffff


	//   ....[112]....
        /*1fbc*/ 	.word	0xffffffff


	//   ....[113]....
        /*1fc0*/ 	.word	0xffffffff


	//   ....[114]....
        /*1fc4*/ 	.word	0xffffffff


	//   ....[115]....
        /*1fc8*/ 	.word	0xffffffff


	//   ....[116]....
        /*1fcc*/ 	.word	0xffffffff


	//   ....[117]....
        /*1fd0*/ 	.word	0xffffffff


	//   ....[118]....
        /*1fd4*/ 	.word	0xffffffff


	//   ....[119]....
        /*1fd8*/ 	.word	0xffffffff


	//   ....[120]....
        /*1fdc*/ 	.word	0xffffffff


	//   ....[121]....
        /*1fe0*/ 	.word	0xffffffff


	//   ....[122]....
        /*1fe4*/ 	.word	0xffffffff


	//   ....[123]....
        /*1fe8*/ 	.word	0xffffffff


	//   ....[124]....
        /*1fec*/ 	.word	0xffffffff


	//   ....[125]....
        /*1ff0*/ 	.word	0xffffffff


	//   ....[126]....
        /*1ff4*/ 	.word	0xffffffff


	//   ....[127]....
        /*1ff8*/ 	.word	0xffffffff


	//   ....[128]....
        /*1ffc*/ 	.word	0xffffffff


	//   ....[129]....
        /*2000*/ 	.word	0xffffffff


	//   ....[130]....
        /*2004*/ 	.word	0xffffffff


	//   ....[131]....
        /*2008*/ 	.word	0xffffffff


	//   ....[132]....
        /*200c*/ 	.word	0xffffffff


	//   ....[133]....
        /*2010*/ 	.word	0xffffffff


	//   ....[134]....
        /*2014*/ 	.word	0xffffffff


	//   ....[135]....
        /*2018*/ 	.word	0xffffffff


	//   ....[136]....
        /*201c*/ 	.word	0xffffffff


	//   ....[137]....
        /*2020*/ 	.word	0xffffffff


	//   ....[138]....
        /*2024*/ 	.word	0xffffffff


	//   ....[139]....
        /*2028*/ 	.word	0xffffffff


	//   ....[140]....
        /*202c*/ 	.word	0xffffffff


	//   ....[141]....
        /*2030*/ 	.word	0xffffffff


	//   ....[142]....
        /*2034*/ 	.word	0xffffffff


	//   ....[143]....
        /*2038*/ 	.word	0xffffffff


	//   ....[144]....
        /*203c*/ 	.word	0xffffffff


	//   ....[145]....
        /*2040*/ 	.word	0xffffffff


	//   ....[146]....
        /*2044*/ 	.word	0xffffffff


	//   ....[147]....
        /*2048*/ 	.word	0xffffffff


	//   ....[148]....
        /*204c*/ 	.word	0xffffffff


	//   ....[149]....
        /*2050*/ 	.word	0xffffffff


	//   ....[150]....
        /*2054*/ 	.word	0xffffffff


	//   ....[151]....
        /*2058*/ 	.word	0xffffffff


	//   ....[152]....
        /*205c*/ 	.word	0xffffffff


	//   ....[153]....
        /*2060*/ 	.word	0xffffffff


	//   ....[154]....
        /*2064*/ 	.word	0xffffffff


	//   ....[155]....
        /*2068*/ 	.word	0xffffffff


	//   ....[156]....
        /*206c*/ 	.word	0xffffffff


	//   ....[157]....
        /*2070*/ 	.word	0xffffffff


	//   ....[158]....
        /*2074*/ 	.word	0xffffffff


	//   ....[159]....
        /*2078*/ 	.word	0xffffffff


	//   ....[160]....
        /*207c*/ 	.word	0xffffffff


	//   ....[161]....
        /*2080*/ 	.word	0xffffffff


	//   ....[162]....
        /*2084*/ 	.word	0xffffffff


	//   ....[163]....
        /*2088*/ 	.word	0xffffffff


	//   ....[164]....
        /*208c*/ 	.word	0xffffffff


	//   ....[165]....
        /*2090*/ 	.word	0xffffffff


	//   ....[166]....
        /*2094*/ 	.word	0xffffffff


	//   ....[167]....
        /*2098*/ 	.word	0xffffffff


	//   ....[168]....
        /*209c*/ 	.word	0xffffffff


	//   ....[169]....
        /*20a0*/ 	.word	0xffffffff


	//   ....[170]....
        /*20a4*/ 	.word	0xffffffff


	//   ....[171]....
        /*20a8*/ 	.word	0xffffffff


	//   ....[172]....
        /*20ac*/ 	.word	0xffffffff


	//   ....[173]....
        /*20b0*/ 	.word	0xffffffff


	//   ....[174]....
        /*20b4*/ 	.word	0xffffffff


	//   ....[175]....
        /*20b8*/ 	.word	0xffffffff


	//   ....[176]....
        /*20bc*/ 	.word	0xffffffff


	//   ....[177]....
        /*20c0*/ 	.word	0xffffffff


	//   ....[178]....
        /*20c4*/ 	.word	0xffffffff


	//   ....[179]....
        /*20c8*/ 	.word	0xffffffff


	//   ....[180]....
        /*20cc*/ 	.word	0xffffffff


	//   ....[181]....
        /*20d0*/ 	.word	0xffffffff


	//   ....[182]....
        /*20d4*/ 	.word	0xffffffff


	//   ....[183]....
        /*20d8*/ 	.word	0xffffffff


	//   ....[184]....
        /*20dc*/ 	.word	0xffffffff


	//   ....[185]....
        /*20e0*/ 	.word	0xffffffff


	//   ....[186]....
        /*20e4*/ 	.word	0xffffffff


	//   ....[187]....
        /*20e8*/ 	.word	0xffffffff


	//   ....[188]....
        /*20ec*/ 	.word	0xffffffff


	//   ....[189]....
        /*20f0*/ 	.word	0xffffffff


	//   ....[190]....
        /*20f4*/ 	.word	0xffffffff


	//   ....[191]....
        /*20f8*/ 	.word	0xffffffff


	//   ....[192]....
        /*20fc*/ 	.word	0xffffffff


	//   ....[193]....
        /*2100*/ 	.word	0xffffffff


	//   ....[194]....
        /*2104*/ 	.word	0xffffffff


	//   ....[195]....
        /*2108*/ 	.word	0xffffffff


	//   ....[196]....
        /*210c*/ 	.word	0xffffffff


	//   ....[197]....
        /*2110*/ 	.word	0xffffffff


	//   ....[198]....
        /*2114*/ 	.word	0xffffffff


	//   ....[199]....
        /*2118*/ 	.word	0xffffffff


	//   ....[200]....
        /*211c*/ 	.word	0xffffffff


	//   ....[201]....
        /*2120*/ 	.word	0xffffffff


	//   ....[202]....
        /*2124*/ 	.word	0xffffffff


	//   ....[203]....
        /*2128*/ 	.word	0xffffffff


	//   ....[204]....
        /*212c*/ 	.word	0xffffffff


	//   ....[205]....
        /*2130*/ 	.word	0xffffffff


	//   ....[206]....
        /*2134*/ 	.word	0xffffffff


	//   ....[207]....
        /*2138*/ 	.word	0xffffffff


	//   ....[208]....
        /*213c*/ 	.word	0xffffffff


	//   ....[209]....
        /*2140*/ 	.word	0xffffffff


	//   ....[210]....
        /*2144*/ 	.word	0xffffffff


	//   ....[211]....
        /*2148*/ 	.word	0xffffffff


	//   ....[212]....
        /*214c*/ 	.word	0xffffffff


	//   ....[213]....
        /*2150*/ 	.word	0xffffffff


	//   ....[214]....
        /*2154*/ 	.word	0xffffffff


	//   ....[215]....
        /*2158*/ 	.word	0xffffffff


	//   ....[216]....
        /*215c*/ 	.word	0xffffffff


	//   ....[217]....
        /*2160*/ 	.word	0xffffffff


	//   ....[218]....
        /*2164*/ 	.word	0xffffffff


	//   ....[219]....
        /*2168*/ 	.word	0xffffffff


	//   ....[220]....
        /*216c*/ 	.word	0xffffffff


	//   ....[221]....
        /*2170*/ 	.word	0xffffffff


	//   ....[222]....
        /*2174*/ 	.word	0xffffffff


	//   ....[223]....
        /*2178*/ 	.word	0xffffffff


	//   ....[224]....
        /*217c*/ 	.word	0xffffffff


	//   ....[225]....
        /*2180*/ 	.word	0xffffffff


	//   ....[226]....
        /*2184*/ 	.word	0xffffffff


	//   ....[227]....
        /*2188*/ 	.word	0xffffffff


	//   ....[228]....
        /*218c*/ 	.word	0xffffffff


	//   ....[229]....
        /*2190*/ 	.word	0xffffffff


	//   ....[230]....
        /*2194*/ 	.word	0xffffffff


	//   ....[231]....
        /*2198*/ 	.word	0xffffffff


	//----- nvinfo : EIATTR_COOP_GROUP_INSTR_OFFSETS
	.align		4
.L_532:
        /*219c*/ 	.byte	0x04, 0x28
        /*219e*/ 	.short	(.L_534 - .L_533)


	//   ....[0]....
.L_533:
        /*21a0*/ 	.word	0x00000050


	//   ....[1]....
        /*21a4*/ 	.word	0x00000200


	//   ....[2]....
        /*21a8*/ 	.word	0x00000230


	//   ....[3]....
        /*21ac*/ 	.word	0x00000260


	//   ....[4]....
        /*21b0*/ 	.word	0x00000290


	//   ....[5]....
        /*21b4*/ 	.word	0x000002c0


	//   ....[6]....
        /*21b8*/ 	.word	0x000002f0


	//   ....[7]....
        /*21bc*/ 	.word	0x00000450


	//   ....[8]....
        /*21c0*/ 	.word	0x00000490


	//   ....[9]....
        /*21c4*/ 	.word	0x000004c0


	//   ....[10]....
        /*21c8*/ 	.word	0x000004f0


	//   ....[11]....
        /*21cc*/ 	.word	0x00000520


	//   ....[12]....
        /*21d0*/ 	.word	0x00000550


	//   ....[13]....
        /*21d4*/ 	.word	0x000005e0


	//   ....[14]....
        /*21d8*/ 	.word	0x00000630


	//   ....[15]....
        /*21dc*/ 	.word	0x00000650


	//   ....[16]....
        /*21e0*/ 	.word	0x000006b0


	//   ....[17]....
        /*21e4*/ 	.word	0x00003550


	//   ....[18]....
        /*21e8*/ 	.word	0x00003580


	//   ....[19]....
        /*21ec*/ 	.word	0x000035b0


	//   ....[20]....
        /*21f0*/ 	.word	0x000035d0


	//   ....[21]....
        /*21f4*/ 	.word	0x000037b0


	//   ....[22]....
        /*21f8*/ 	.word	0x000037d0


	//   ....[23]....
        /*21fc*/ 	.word	0x00003810


	//   ....[24]....
        /*2200*/ 	.word	0x00003840


	//   ....[25]....
        /*2204*/ 	.word	0x00003a90


	//   ....[26]....
        /*2208*/ 	.word	0x00003ac0


	//   ....[27]....
        /*220c*/ 	.word	0x00003cc0


	//   ....[28]....
        /*2210*/ 	.word	0x00003d10


	//   ....[29]....
        /*2214*/ 	.word	0x00003ff0


	//   ....[30]....
        /*2218*/ 	.word	0x00004000


	//   ....[31]....
        /*221c*/ 	.word	0x00004500


	//   ....[32]....
        /*2220*/ 	.word	0x00004510


	//   ....[33]....
        /*2224*/ 	.word	0x00005760


	//   ....[34]....
        /*2228*/ 	.word	0x00005780


	//   ....[35]....
        /*222c*/ 	.word	0x000059e0


	//   ....[36]....
        /*2230*/ 	.word	0x000059f0


	//   ....[37]....
        /*2234*/ 	.word	0x00005d60


	//   ....[38]....
        /*2238*/ 	.word	0x00006320


	//   ....[39]....
        /*223c*/ 	.word	0x00006910


	//   ....[40]....
        /*2240*/ 	.word	0x00006940


	//   ....[41]....
        /*2244*/ 	.word	0x00006960


	//   ....[42]....
        /*2248*/ 	.word	0x00006970


	//   ....[43]....
        /*224c*/ 	.word	0x00008190


	//   ....[44]....
        /*2250*/ 	.word	0x000081b0


	//   ....[45]....
        /*2254*/ 	.word	0x00008400


	//   ....[46]....
        /*2258*/ 	.word	0x00008410


	//   ....[47]....
        /*225c*/ 	.word	0x00009500


	//   ....[48]....
        /*2260*/ 	.word	0x00009520


	//   ....[49]....
        /*2264*/ 	.word	0x00009790


	//   ....[50]....
        /*2268*/ 	.word	0x000097a0


	//   ....[51]....
        /*226c*/ 	.word	0x00009b20


	//   ....[52]....
        /*2270*/ 	.word	0x0000a140


	//   ....[53]....
        /*2274*/ 	.word	0x0000a7f0


	//   ....[54]....
        /*2278*/ 	.word	0x0000a820


	//   ....[55]....
        /*227c*/ 	.word	0x0000a840


	//   ....[56]....
        /*2280*/ 	.word	0x0000a860


	//   ....[57]....
        /*2284*/ 	.word	0x0000c690


	//   ....[58]....
        /*2288*/ 	.word	0x0000c6b0


	//   ....[59]....
        /*228c*/ 	.word	0x0000c900


	//   ....[60]....
        /*2290*/ 	.word	0x0000c910


	//   ....[61]....
        /*2294*/ 	.word	0x0000d9d0


	//   ....[62]....
        /*2298*/ 	.word	0x0000d9f0


	//   ....[63]....
        /*229c*/ 	.word	0x0000dc60


	//   ....[64]....
        /*22a0*/ 	.word	0x0000dc70


	//   ....[65]....
        /*22a4*/ 	.word	0x0000e090


	//   ....[66]....
        /*22a8*/ 	.word	0x0000e0c0


	//   ....[67]....
        /*22ac*/ 	.word	0x0000e0e0


	//   ....[68]....
        /*22b0*/ 	.word	0x0000e100


	//   ....[69]....
        /*22b4*/ 	.word	0x0000fc10


	//   ....[70]....
        /*22b8*/ 	.word	0x0000fd00


	//   ....[71]....
        /*22bc*/ 	.word	0x0000fe70


	//   ....[72]....
        /*22c0*/ 	.word	0x0000fe80


	//   ....[73]....
        /*22c4*/ 	.word	0x00010f70


	//   ....[74]....
        /*22c8*/ 	.word	0x00010f90


	//   ....[75]....
        /*22cc*/ 	.word	0x00011140


	//   ....[76]....
        /*22d0*/ 	.word	0x00011150


	//   ....[77]....
        /*22d4*/ 	.word	0x00011410


	//   ....[78]....
        /*22d8*/ 	.word	0x00011a30


	//   ....[79]....
        /*22dc*/ 	.word	0x000120e0


	//   ....[80]....
        /*22e0*/ 	.word	0x00012110


	//   ....[81]....
        /*22e4*/ 	.word	0x00012130


	//   ....[82]....
        /*22e8*/ 	.word	0x00012150


	//   ....[83]....
        /*22ec*/ 	.word	0x00013ab0


	//   ....[84]....
        /*22f0*/ 	.word	0x00013b00


	//   ....[85]....
        /*22f4*/ 	.word	0x00013b20


	//   ....[86]....
        /*22f8*/ 	.word	0x00013b30


	//   ....[87]....
        /*22fc*/ 	.word	0x000153b0


	//   ....[88]....
        /*2300*/ 	.word	0x000153d0


	//   ....[89]....
        /*2304*/ 	.word	0x000153f0


	//   ....[90]....
        /*2308*/ 	.word	0x00015410


	//   ....[91]....
        /*230c*/ 	.word	0x000157d0


	//   ....[92]....
        /*2310*/ 	.word	0x000157f0


	//   ....[93]....
        /*2314*/ 	.word	0x00015a30


	//   ....[94]....
        /*2318*/ 	.word	0x00015a40


	//   ....[95]....
        /*231c*/ 	.word	0x00015c30


	//   ....[96]....
        /*2320*/ 	.word	0x00015c50


	//   ....[97]....
        /*2324*/ 	.word	0x00015e40


	//   ....[98]....
        /*2328*/ 	.word	0x00015e50


	//   ....[99]....
        /*232c*/ 	.word	0x00016230


	//   ....[100]....
        /*2330*/ 	.word	0x00016250


	//   ....[101]....
        /*2334*/ 	.word	0x00016ea0


	//   ....[102]....
        /*2338*/ 	.word	0x00016eb0


	//   ....[103]....
        /*233c*/ 	.word	0x00018330


	//   ....[104]....
        /*2340*/ 	.word	0x00018350


	//   ....[105]....
        /*2344*/ 	.word	0x000185a0


	//   ....[106]....
        /*2348*/ 	.word	0x000185b0


	//   ....[107]....
        /*234c*/ 	.word	0x000187a0


	//   ....[108]....
        /*2350*/ 	.word	0x000187c0


	//   ....[109]....
        /*2354*/ 	.word	0x000189b0


	//   ....[110]....
        /*2358*/ 	.word	0x000189c0


	//   ....[111]....
        /*235c*/ 	.word	0x00018c70


	//   ....[112]....
        /*2360*/ 	.word	0x00018c90


	//   ....[113]....
        /*2364*/ 	.word	0x00018dc0


	//   ....[114]....
        /*2368*/ 	.word	0x00018e00


	//   ....[115]....
        /*236c*/ 	.word	0x00018e30


	//   ....[116]....
        /*2370*/ 	.word	0x00018e60


	//   ....[117]....
        /*2374*/ 	.word	0x00018e90


	//   ....[118]....
        /*2378*/ 	.word	0x00018ec0


	//   ....[119]....
        /*237c*/ 	.word	0x00019020


	//   ....[120]....
        /*2380*/ 	.word	0x00019060


	//   ....[121]....
        /*2384*/ 	.word	0x00019090


	//   ....[122]....
        /*2388*/ 	.word	0x000190c0


	//   ....[123]....
        /*238c*/ 	.word	0x000190f0


	//   ....[124]....
        /*2390*/ 	.word	0x00019120


	//   ....[125]....
        /*2394*/ 	.word	0x000191b0


	//   ....[126]....
        /*2398*/ 	.word	0x00019210


	//   ....[127]....
        /*239c*/ 	.word	0x00019220


	//   ....[128]....
        /*23a0*/ 	.word	0x00019280


	//   ....[129]....
        /*23a4*/ 	.word	0x00019cf0


	//   ....[130]....
        /*23a8*/ 	.word	0x00019d50


	//   ....[131]....
        /*23ac*/ 	.word	0x00019da0


	//   ....[132]....
        /*23b0*/ 	.word	0x00019df0


	//   ....[133]....
        /*23b4*/ 	.word	0x00019e40


	//   ....[134]....
        /*23b8*/ 	.word	0x00019ed0


	//   ....[135]....
        /*23bc*/ 	.word	0x00019f20


	//   ....[136]....
        /*23c0*/ 	.word	0x00019fb0


	//   ....[137]....
        /*23c4*/ 	.word	0x0001a040


	//   ....[138]....
        /*23c8*/ 	.word	0x0001a0d0


	//   ....[139]....
        /*23cc*/ 	.word	0x0001a160


	//   ....[140]....
        /*23d0*/ 	.word	0x0001a1e0


	//   ....[141]....
        /*23d4*/ 	.word	0x0001a270


	//   ....[142]....
        /*23d8*/ 	.word	0x0001a300


	//   ....[143]....
        /*23dc*/ 	.word	0x0001a390


	//   ....[144]....
        /*23e0*/ 	.word	0x0001a410


	//   ....[145]....
        /*23e4*/ 	.word	0x0001a4a0


	//   ....[146]....
        /*23e8*/ 	.word	0x0001a530


	//   ....[147]....
        /*23ec*/ 	.word	0x0001a580


	//   ....[148]....
        /*23f0*/ 	.word	0x0001a5c0


	//   ....[149]....
        /*23f4*/ 	.word	0x0001a610


	//   ....[150]....
        /*23f8*/ 	.word	0x0001a660


	//   ....[151]....
        /*23fc*/ 	.word	0x0001a6f0


	//   ....[152]....
        /*2400*/ 	.word	0x0001a780


	//   ....[153]....
        /*2404*/ 	.word	0x0001a810


	//   ....[154]....
        /*2408*/ 	.word	0x0001a890


	//   ....[155]....
        /*240c*/ 	.word	0x0001a920


	//   ....[156]....
        /*2410*/ 	.word	0x0001a9b0


	//   ....[157]....
        /*2414*/ 	.word	0x0001aa40


	//   ....[158]....
        /*2418*/ 	.word	0x0001aac0


	//   ....[159]....
        /*241c*/ 	.word	0x0001ab50


	//   ....[160]....
        /*2420*/ 	.word	0x0001abe0


	//   ....[161]....
        /*2424*/ 	.word	0x0001ac30


	//   ....[162]....
        /*2428*/ 	.word	0x0001ac70


	//   ....[163]....
        /*242c*/ 	.word	0x0001acc0


	//   ....[164]....
        /*2430*/ 	.word	0x0001ad00


	//   ....[165]....
        /*2434*/ 	.word	0x0001ad80


	//   ....[166]....
        /*2438*/ 	.word	0x0001ae10


	//   ....[167]....
        /*243c*/ 	.word	0x0001aea0


	//   ....[168]....
        /*2440*/ 	.word	0x0001af20


	//   ....[169]....
        /*2444*/ 	.word	0x0001afb0


	//   ....[170]....
        /*2448*/ 	.word	0x0001b040


	//   ....[171]....
        /*244c*/ 	.word	0x0001b0d0


	//   ....[172]....
        /*2450*/ 	.word	0x0001b150


	//   ....[173]....
        /*2454*/ 	.word	0x0001b1a0


	//   ....[174]....
        /*2458*/ 	.word	0x0001b1e0


	//   ....[175]....
        /*245c*/ 	.word	0x0001b230


	//   ....[176]....
        /*2460*/ 	.word	0x0001b270


	//   ....[177]....
        /*2464*/ 	.word	0x0001b2f0


	//   ....[178]....
        /*2468*/ 	.word	0x0001b380


	//   ....[179]....
        /*246c*/ 	.word	0x0001b400


	//   ....[180]....
        /*2470*/ 	.word	0x0001b490


	//   ....[181]....
        /*2474*/ 	.word	0x0001b520


	//   ....[182]....
        /*2478*/ 	.word	0x0001b5b0


	//   ....[183]....
        /*247c*/ 	.word	0x0001b630


	//   ....[184]....
        /*2480*/ 	.word	0x0001b6c0


	//   ....[185]....
        /*2484*/ 	.word	0x0001b750


	//   ....[186]....
        /*2488*/ 	.word	0x0001b7a0


	//   ....[187]....
        /*248c*/ 	.word	0x0001b7e0


	//   ....[188]....
        /*2490*/ 	.word	0x0001b830


	//   ....[189]....
        /*2494*/ 	.word	0x0001b870


	//   ....[190]....
        /*2498*/ 	.word	0x0001b8c0


	//   ....[191]....
        /*249c*/ 	.word	0x0001b910


	//   ....[192]....
        /*24a0*/ 	.word	0x0001b960


	//   ....[193]....
        /*24a4*/ 	.word	0x0001b9b0


	//   ....[194]....
        /*24a8*/ 	.word	0x0001ba40


	//   ....[195]....
        /*24ac*/ 	.word	0x0001bad0


	//   ....[196]....
        /*24b0*/ 	.word	0x0001bb60


	//   ....[197]....
        /*24b4*/ 	.word	0x0001bbe0


	//   ....[198]....
        /*24b8*/ 	.word	0x0001bc70


	//   ....[199]....
        /*24bc*/ 	.word	0x0001bd00


	//   ....[200]....
        /*24c0*/ 	.word	0x0001bd90


	//   ....[201]....
        /*24c4*/ 	.word	0x0001be10


	//   ....[202]....
        /*24c8*/ 	.word	0x0001bea0


	//   ....[203]....
        /*24cc*/ 	.word	0x0001bf30


	//   ....[204]....
        /*24d0*/ 	.word	0x0001bfc0


	//   ....[205]....
        /*24d4*/ 	.word	0x0001c040


	//   ....[206]....
        /*24d8*/ 	.word	0x0001c0d0


	//   ....[207]....
        /*24dc*/ 	.word	0x0001c160


	//   ....[208]....
        /*24e0*/ 	.word	0x0001c1f0


	//   ....[209]....
        /*24e4*/ 	.word	0x0001c270


	//   ....[210]....
        /*24e8*/ 	.word	0x0001c300


	//   ....[211]....
        /*24ec*/ 	.word	0x0001c390


	//   ....[212]....
        /*24f0*/ 	.word	0x0001c420


	//   ....[213]....
        /*24f4*/ 	.word	0x0001c4a0


	//   ....[214]....
        /*24f8*/ 	.word	0x0001c530


	//   ....[215]....
        /*24fc*/ 	.word	0x0001c5c0


	//   ....[216]....
        /*2500*/ 	.word	0x0001c610


	//   ....[217]....
        /*2504*/ 	.word	0x0001c650


	//   ....[218]....
        /*2508*/ 	.word	0x0001c6a0


	//   ....[219]....
        /*250c*/ 	.word	0x0001c6f0


	//   ....[220]....
        /*2510*/ 	.word	0x0001c740


	//   ....[221]....
        /*2514*/ 	.word	0x0001c7d0


	//   ....[222]....
        /*2518*/ 	.word	0x0001c820


	//   ....[223]....
        /*251c*/ 	.word	0x0001c870


	//   ....[224]....
        /*2520*/ 	.word	0x0001c8c0


	//   ....[225]....
        /*2524*/ 	.word	0x0001c910


	//   ....[226]....
        /*2528*/ 	.word	0x0001c960


	//   ....[227]....
        /*252c*/ 	.word	0x0001c9f0


	//   ....[228]....
        /*2530*/ 	.word	0x0001ca40


	//   ....[229]....
        /*2534*/ 	.word	0x0001cad0


	//   ....[230]....
        /*2538*/ 	.word	0x0001cb50


	//   ....[231]....
        /*253c*/ 	.word	0x0001cbe0


	//----- nvinfo : EIATTR_EXIT_INSTR_OFFSETS
	.align		4
.L_534:
        /*2540*/ 	.byte	0x04, 0x1c
        /*2542*/ 	.short	(.L_536 - .L_535)


	//   ....[0]....
.L_535:
        /*2544*/ 	.word	0x000010d0


	//   ....[1]....
        /*2548*/ 	.word	0x00019cb0


	//----- nvinfo : EIATTR_MAX_THREADS
	.align		4
.L_536:
        /*254c*/ 	.byte	0x04, 0x05
        /*254e*/ 	.short	(.L_538 - .L_537)
.L_537:
        /*2550*/ 	.word	0x00000100
        /*2554*/ 	.word	0x00000001
        /*2558*/ 	.word	0x00000001


	//----- nvinfo : EIATTR_CRS_STACK_SIZE
	.align		4
.L_538:
        /*255c*/ 	.byte	0x04, 0x1e
        /*255e*/ 	.short	(.L_540 - .L_539)
.L_539:
        /*2560*/ 	.word	0x00000000
.L_540:


//--------------------- .nv.info._ZN7cutlass13device_kernelIN5flash19enable_sm80_to_sm89INS1_16FlashAttnFwdSm80INS1_25CollectiveMainloopFwdSm80ILi8ELi1ELb0EN4cute5tupleIJNS5_1CILi128EEENS7_ILi32EEENS7_ILi256EEEEEELi256ENS_10bfloat16_tEfNS_4arch4Sm80ELb0ELb1ELb1ELb1ELb1ELb1ELb1ELb1EEENS1_21CollectiveEpilogueFwdINS6_IJS8_SA_S9_EEENS6_IJNS7_ILi1EEESI_SI_EEESC_SE_Li256ELb1ELb1ELb1ELb0EEENS1_36VarlenDynamicPersistentTileSchedulerILi128ELi32ELi256ELi256ELb1ELb1ELb0ELb1ELb0ELb1EEEEEEEEEvNT_6ParamsE --------------------------
	.section	.nv.info._ZN7cutlass13device_kernelIN5flash19enable_sm80_to_sm89INS1_16FlashAttnFwdSm80INS1_25CollectiveMainloopFwdSm80ILi8ELi1ELb0EN4cute5tupleIJNS5_1CILi128EEENS7_ILi32EEENS7_ILi256EEEEEELi256ENS_10bfloat16_tEfNS_4arch4Sm80ELb0ELb1ELb1ELb1ELb1ELb1ELb1ELb1EEENS1_21CollectiveEpilogueFwdINS6_IJS8_SA_S9_EEENS6_IJNS7_ILi1EEESI_SI_EEESC_SE_Li256ELb1ELb1ELb1ELb0EEENS1_36VarlenDynamicPersistentTileSchedulerILi128ELi32ELi256ELi256ELb1ELb1ELb0ELb1ELb0ELb1EEEEEEEEEvNT_6ParamsE,"",@"SHT_CUDA_INFO"
	.sectionflags	@""
	.align	4


	//----- nvinfo : EIATTR_CUDA_API_VERSION
	.align		4
        /*0000*/ 	.byte	0x04, 0x37
        /*0002*/ 	.short	(.L_542 - .L_541)
.L_541:
        /*0004*/ 	.word	0x00000082


	//----- nvinfo : EIATTR_SW2861232_WAR
	.align		4
.L_542:
        /*0008*/ 	.byte	0x01, 0x35
	.zero		2


	//----- nvinfo : EIATTR_PARAM_CBANK
	.align		4
        /*000c*/ 	.byte	0x04, 0x0a
        /*000e*/ 	.short	(.L_544 - .L_543)
	.align		4
.L_543:
        /*0010*/ 	.word	index@(.nv.constant0._ZN7cutlass13device_kernelIN5flash19enable_sm80_to_sm89INS1_16FlashAttnFwdSm80INS1_25CollectiveMainloopFwdSm80ILi8ELi1ELb0EN4cute5tupleIJNS5_1CILi128EEENS7_ILi32EEENS7_ILi256EEEEEELi256ENS_10bfloat16_tEfNS_4arch4Sm80ELb0ELb1ELb1ELb1ELb1ELb1ELb1ELb1EEENS1_21CollectiveEpilogueFwdINS6_IJS8_SA_S9_EEENS6_IJNS7_ILi1EEESI_SI_EEESC_SE_Li256ELb1ELb1ELb1ELb0EEENS1_36VarlenDynamicPersistentTileSchedulerILi128ELi32ELi256ELi256ELb1ELb1ELb0ELb1ELb0ELb1EEEEEEEEEvNT_6ParamsE)
        /*0014*/ 	.short	0x0160
        /*0016*/ 	.short	0x0438


	//----- nvinfo : EIATTR_CBANK_PARAM_SIZE
	.align		4
.L_544:
        /*0018*/ 	.byte	0x03, 0x19
        /*001a*/ 	.short	0x0438


	//----- nvinfo : EIATTR_KPARAM_INFO
	.align		4
        /*001c*/ 	.byte	0x04, 0x17
        /*001e*/ 	.short	(.L_546 - .L_545)
.L_545:
        /*0020*/ 	.word	0x00000000
        /*0024*/ 	.short	0x0000
        /*0026*/ 	.short	0x0000
        /*0028*/ 	.byte	0x00, 0xf0, 0xe1, 0x10


	//----- nvinfo : EIATTR_MAXREG_COUNT
	.align		4
.L_546:
        /*002c*/ 	.byte	0x03, 0x1b
        /*002e*/ 	.short	0x00ff


	//----- nvinfo : EIATTR_NUM_BARRIERS
	.align		4
        /*0030*/ 	.byte	0x02, 0x4c
        /*0032*/ 	.byte	0x06
	.zero		1


	//----- nvinfo : EIATTR_ANNOTATIONS
	.align		4
        /*0034*/ 	.byte	0x04, 0x55
        /*0036*/ 	.short	(.L_548 - .L_547)


	//   ....[0]....
.L_547:
        /* <DEDUP_REMOVED lines=21> */


	//----- nvinfo : EIATTR_MERCURY_ISA_VERSION
	.align		4
.L_548:
        /*0170*/ 	.byte	0x03, 0x5f
        /*0172*/ 	.short	0x0000


	//----- nvinfo : EIATTR_INT_WARP_WIDE_INSTR_OFFSETS
	.align		4
        /*0174*/ 	.byte	0x04, 0x31
        /*0176*/ 	.short	(.L_550 - .L_549)


	//   ....[0]....
.L_549:
        /*0178*/ 	.word	0x0001bed0


	//   ....[1]....
        /*017c*/ 	.word	0x0001bf40


	//----- nvinfo : EIATTR_COOP_GROUP_MASK_REGIDS
	.align		4
.L_550:
        /*0180*/ 	.byte	0x04, 0x29
        /*0182*/ 	.short	(.L_552 - .L_551)


	//   ....[0]....
.L_551:
        /*0184*/ 	.word	0xffffffff


	//   ....[1]....
        /*0188*/ 	.word	0xffffffff


	//   ....[2]....
        /*018c*/ 	.word	0xffffffff


	//   ....[3]....
        /*0190*/ 	.word	0xffffffff


	//   ....[4]....
        /*0194*/ 	.word	0xffffffff


	//   ....[5]....
        /*0198*/ 	.word	0xffffffff


	//   ....[6]....
        /*019c*/ 	.word	0xffffffff


	//   ....[7]....
        /*01a0*/ 	.word	0xffffffff


	//   ....[8]....
        /*01a4*/ 	.word	0xffffffff


	//   ....[9]....
        /*01a8*/ 	.word	0xffffffff


	//   ....[10]....
        /*01ac*/ 	.word	0xffffffff


	//   ....[11]....
        /*01b0*/ 	.word	0xffffffff


	//   ....[12]....
        /*01b4*/ 	.word	0xffffffff


	//   ....[13]....
        /*01b8*/ 	.word	0xffffffff


	//   ....[14]....
        /*01bc*/ 	.word	0xffffffff


	//   ....[15]....
        /*01c0*/ 	.word	0xffffffff


	//   ....[16]....
        /*01c4*/ 	.word	0xffffffff


	//   ....[17]....
        /*01c8*/ 	.word	0xffffffff


	//   ....[18]....
        /*01cc*/ 	.word	0xffffffff


	//   ....[19]....
        /*01d0*/ 	.word	0xffffffff


	//   ....[20]....
        /*01d4*/ 	.word	0xffffffff


	//   ....[21]....
        /*01d8*/ 	.word	0xffffffff


	//   ....[22]....
        /*01dc*/ 	.word	0xffffffff


	//   ....[23]....
        /*01e0*/ 	.word	0xffffffff


	//   ....[24]....
        /*01e4*/ 	.word	0xffffffff


	//   ....[25]....
        /*01e8*/ 	.word	0xffffffff


	//   ....[26]....
        /*01ec*/ 	.word	0xffffffff


	//   ....[27]....
        /*01f0*/ 	.word	0xffffffff


	//   ....[28]....
        /*01f4*/ 	.word	0xffffffff


	//   ....[29]....
        /*01f8*/ 	.word	0xffffffff


	//   ....[30]....
        /*01fc*/ 	.word	0xffffffff


	//   ....[31]....
        /*0200*/ 	.word	0xffffffff


	//   ....[32]....
        /*0204*/ 	.word	0xffffffff


	//   ....[33]....
        /*0208*/ 	.word	0xffffffff


	//   ....[34]....
        /*020c*/ 	.word	0xffffffff


	//   ....[35]....
        /*0210*/ 	.word	0xffffffff


	//   ....[36]....
        /*0214*/ 	.word	0xffffffff


	//   ....[37]....
        /*0218*/ 	.word	0xffffffff


	//   ....[38]....
        /*021c*/ 	.word	0xffffffff


	//   ....[39]....
        /*0220*/ 	.word	0xffffffff


	//   ....[40]....
        /*0224*/ 	.word	0xffffffff


	//   ....[41]....
        /*0228*/ 	.word	0xffffffff


	//   ....[42]....
        /*022c*/ 	.word	0xffffffff


	//   ....[43]....
        /*0230*/ 	.word	0xffffffff


	//   ....[44]....
        /*0234*/ 	.word	0xffffffff


	//   ....[45]....
        /*0238*/ 	.word	0xffffffff


	//   ....[46]....
        /*023c*/ 	.word	0xffffffff


	//   ....[47]....
        /*0240*/ 	.word	0xffffffff


	//   ....[48]....
        /*0244*/ 	.word	0xffffffff


	//   ....[49]....
        /*0248*/ 	.word	0xffffffff


	//   ....[50]....
        /*024c*/ 	.word	0xffffffff


	//   ....[51]....
        /*0250*/ 	.word	0xffffffff


	//   ....[52]....
        /*0254*/ 	.word	0xffffffff


	//   ....[53]....
        /*0258*/ 	.word	0xffffffff


	//   ....[54]....
        /*025c*/ 	.word	0xffffffff


	//   ....[55]....
        /*0260*/ 	.word	0xffffffff


	//   ....[56]....
        /*0264*/ 	.word	0xffffffff


	//   ....[57]....
        /*0268*/ 	.word	0xffffffff


	//   ....[58]....
        /*026c*/ 	.word	0xffffffff


	//   ....[59]....
        /*0270*/ 	.word	0xffffffff


	//   ....[60]....
        /*0274*/ 	.word	0xffffffff


	//   ....[61]....
        /*0278*/ 	.word	0xffffffff


	//   ....[62]....
        /*027c*/ 	.word	0xffffffff


	//   ....[63]....
        /*0280*/ 	.word	0xffffffff


	//   ....[64]....
        /*0284*/ 	.word	0xffffffff


	//   ....[65]....
        /*0288*/ 	.word	0xffffffff


	//   ....[66]....
        /*028c*/ 	.word	0xffffffff


	//   ....[67]....
        /*0290*/ 	.word	0xffffffff


	//   ....[68]....
        /*0294*/ 	.word	0xffffffff


	//   ....[69]....
        /*0298*/ 	.word	0xffffffff


	//   ....[70]....
        /*029c*/ 	.word	0xffffffff


	//   ....[71]....
        /*02a0*/ 	.word	0xffffffff


	//   ....[72]....
        /*02a4*/ 	.word	0xffffffff


	//   ....[73]....
        /*02a8*/ 	.word	0xffffffff


	//   ....[74]....
        /*02ac*/ 	.word	0xffffffff


	//   ....[75]....
        /*02b0*/ 	.word	0xffffffff


	//   ....[76]....
        /*02b4*/ 	.word	0xffffffff


	//   ....[77]....
        /*02b8*/ 	.word	0xffffffff


	//   ....[78]....
        /*02bc*/ 	.word	0xffffffff


	//   ....[79]....
        /*02c0*/ 	.word	0xffffffff


	//   ....[80]....
        /*02c4*/ 	.word	0xffffffff


	//   ....[81]....
        /*02c8*/ 	.word	0xffffffff


	//   ....[82]....
        /*02cc*/ 	.word	0xffffffff


	//   ....[83]....
        /*02d0*/ 	.word	0xffffffff


	//   ....[84]....
        /*02d4*/ 	.word	0xffffffff


	//   ....[85]....
        /*02d8*/ 	.word	0xffffffff


	//   ....[86]....
        /*02dc*/ 	.word	0xffffffff


	//   ....[87]....
        /*02e0*/ 	.word	0xffffffff


	//   ....[88]....
        /*02e4*/ 	.word	0xffffffff


	//   ....[89]....
        /*02e8*/ 	.word	0xffffffff


	//   ....[90]....
        /*02ec*/ 	.word	0xffffffff


	//   ....[91]....
        /*02f0*/ 	.word	0xffffffff


	//   ....[92]....
        /*02f4*/ 	.word	0xffffffff


	//   ....[93]....
        /*02f8*/ 	.word	0xffffffff


	//   ....[94]....
        /*02fc*/ 	.word	0xffffffff


	//   ....[95]....
        /*0300*/ 	.word	0xffffffff


	//   ....[96]....
        /*0304*/ 	.word	0xffffffff


	//   ....[97]....
        /*0308*/ 	.word	0xffffffff


	//   ....[98]....
        /*030c*/ 	.word	0xffffffff


	//   ....[99]....
        /*0310*/ 	.word	0xffffffff


	//   ....[100]....
        /*0314*/ 	.word	0xffffffff


	//   ....[101]....
        /*0318*/ 	.word	0xffffffff


	//   ....[102]....
        /*031c*/ 	.word	0xffffffff


	//   ....[103]....
        /*0320*/ 	.word	0xffffffff


	//   ....[104]....
        /*0324*/ 	.word	0xffffffff


	//   ....[105]....
        /*0328*/ 	.word	0xffffffff


	//   ....[106]....
        /*032c*/ 	.word	0xffffffff


	//   ....[107]....
        /*0330*/ 	.word	0xffffffff


	//   ....[108]....
        /*0334*/ 	.word	0xffffffff


	//   ....[109]....
        /*0338*/ 	.word	0xffffffff


	//   ....[110]....
        /*033c*/ 	.word	0xffffffff


	//   ....[111]....
        /*0340*/ 	.word	0xffffffff


	//   ....[112]....
        /*0344*/ 	.word	0xffffffff


	//   ....[113]....
        /*0348*/ 	.word	0xffffffff


	//   ....[114]....
        /*034c*/ 	.word	0xffffffff


	//   ....[115]....
        /*0350*/ 	.word	0xffffffff


	//   ....[116]....
        /*0354*/ 	.word	0xffffffff


	//   ....[117]....
        /*0358*/ 	.word	0xffffffff


	//   ....[118]....
        /*035c*/ 	.word	0xffffffff


	//   ....[119]....
        /*0360*/ 	.word	0xffffffff


	//   ....[120]....
        /*0364*/ 	.word	0xffffffff


	//   ....[121]....
        /*0368*/ 	.word	0xffffffff


	//   ....[122]....
        /*036c*/ 	.word	0xffffffff


	//   ....[123]....
        /*0370*/ 	.word	0xffffffff


	//   ....[124]....
        /*0374*/ 	.word	0xffffffff


	//   ....[125]....
        /*0378*/ 	.word	0xffffffff


	//   ....[126]....
        /*037c*/ 	.word	0xffffffff


	//   ....[127]....
        /*0380*/ 	.word	0xffffffff


	//   ....[128]....
        /*0384*/ 	.word	0xffffffff


	//   ....[129]....
        /*0388*/ 	.word	0xffffffff


	//   ....[130]....
        /*038c*/ 	.word	0xffffffff


	//   ....[131]....
        /*0390*/ 	.word	0xffffffff


	//   ....[132]....
        /*0394*/ 	.word	0xffffffff


	//   ....[133]....
        /*0398*/ 	.word	0xffffffff


	//   ....[134]....
        /*039c*/ 	.word	0xffffffff


	//   ....[135]....
        /*03a0*/ 	.word	0xffffffff


	//   ....[136]....
        /*03a4*/ 	.word	0xffffffff


	//   ....[137]....
        /*03a8*/ 	.word	0xffffffff


	//   ....[138]....
        /*03ac*/ 	.word	0xffffffff


	//   ....[139]....
        /*03b0*/ 	.word	0xffffffff


	//   ....[140]....
        /*03b4*/ 	.word	0xffffffff


	//   ....[141]....
        /*03b8*/ 	.word	0xffffffff


	//   ....[142]....
        /*03bc*/ 	.word	0xffffffff


	//   ....[143]....
        /*03c0*/ 	.word	0xffffffff


	//   ....[144]....
        /*03c4*/ 	.word	0xffffffff


	//   ....[145]....
        /*03c8*/ 	.word	0xffffffff


	//   ....[146]....
        /*03cc*/ 	.word	0xffffffff


	//   ....[147]....
        /*03d0*/ 	.word	0xffffffff


	//   ....[148]....
        /*03d4*/ 	.word	0xffffffff


	//   ....[149]....
        /*03d8*/ 	.word	0xffffffff


	//   ....[150]....
        /*03dc*/ 	.word	0xffffffff


	//   ....[151]....
        /*03e0*/ 	.word	0xffffffff


	//   ....[152]....
        /*03e4*/ 	.word	0xffffffff


	//   ....[153]....
        /*03e8*/ 	.word	0xffffffff


	//   ....[154]....
        /*03ec*/ 	.word	0xffffffff


	//   ....[155]....
        /*03f0*/ 	.word	0xffffffff


	//   ....[156]....
        /*03f4*/ 	.word	0xffffffff


	//   ....[157]....
        /*03f8*/ 	.word	0xffffffff


	//   ....[158]....
        /*03fc*/ 	.word	0xffffffff


	//   ....[159]....
        /*0400*/ 	.word	0xffffffff


	//   ....[160]....
        /*0404*/ 	.word	0xffffffff


	//   ....[161]....
        /*0408*/ 	.word	0xffffffff


	//   ....[162]....
        /*040c*/ 	.word	0xffffffff


	//   ....[163]....
        /*0410*/ 	.word	0xffffffff


	//   ....[164]....
        /*0414*/ 	.word	0xffffffff


	//   ....[165]....
        /*0418*/ 	.word	0xffffffff


	//   ....[166]....
        /*041c*/ 	.word	0xffffffff


	//   ....[167]....
        /*0420*/ 	.word	0xffffffff


	//   ....[168]....
        /*0424*/ 	.word	0xffffffff


	//   ....[169]....
        /*0428*/ 	.word	0xffffffff


	//   ....[170]....
        /*042c*/ 	.word	0xffffffff


	//   ....[171]....
        /*0430*/ 	.word	0xffffffff


	//   ....[172]....
        /*0434*/ 	.word	0xffffffff


	//   ....[173]....
        /*0438*/ 	.word	0xffffffff


	//   ....[174]....
        /*043c*/ 	.word	0xffffffff


	//   ....[175]....
        /*0440*/ 	.word	0xffffffff


	//   ....[176]....
        /*0444*/ 	.word	0xffffffff


	//   ....[177]....
        /*0448*/ 	.word	0xffffffff


	//   ....[178]....
        /*044c*/ 	.word	0xffffffff


	//   ....[179]....
        /*0450*/ 	.word	0xffffffff


	//   ....[180]....
        /*0454*/ 	.word	0xffffffff


	//   ....[181]....
        /*0458*/ 	.word	0xffffffff


	//   ....[182]....
        /*045c*/ 	.word	0xffffffff


	//   ....[183]....
        /*0460*/ 	.word	0xffffffff


	//   ....[184]....
        /*0464*/ 	.word	0xffffffff


	//   ....[185]....
        /*0468*/ 	.word	0xffffffff


	//   ....[186]....
        /*046c*/ 	.word	0xffffffff


	//   ....[187]....
        /*0470*/ 	.word	0xffffffff


	//   ....[188]....
        /*0474*/ 	.word	0xffffffff


	//   ....[189]....
        /*0478*/ 	.word	0xffffffff


	//   ....[190]....
        /*047c*/ 	.word	0xffffffff


	//   ....[191]....
        /*0480*/ 	.word	0xffffffff


	//   ....[192]....
        /*0484*/ 	.word	0xffffffff


	//   ....[193]....
        /*0488*/ 	.word	0xffffffff


	//   ....[194]....
        /*048c*/ 	.word	0xffffffff


	//   ....[195]....
        /*0490*/ 	.word	0xffffffff


	//   ....[196]....
        /*0494*/ 	.word	0xffffffff


	//   ....[197]....
        /*0498*/ 	.word	0xffffffff


	//   ....[198]....
        /*049c*/ 	.word	0xffffffff


	//   ....[199]....
        /*04a0*/ 	.word	0xffffffff


	//   ....[200]....
        /*04a4*/ 	.word	0xffffffff


	//   ....[201]....
        /*04a8*/ 	.word	0xffffffff


	//   ....[202]....
        /*04ac*/ 	.word	0xffffffff


	//   ....[203]....
        /*04b0*/ 	.word	0xffffffff


	//   ....[204]....
        /*04b4*/ 	.word	0xffffffff


	//   ....[205]....
        /*04b8*/ 	.word	0xffffffff


	//   ....[206]....
        /*04bc*/ 	.word	0xffffffff


	//   ....[207]....
        /*04c0*/ 	.word	0xffffffff


	//   ....[208]....
        /*04c4*/ 	.word	0xffffffff


	//   ....[209]....
        /*04c8*/ 	.word	0xffffffff


	//   ....[210]....
        /*04cc*/ 	.word	0xffffffff


	//   ....[211]....
        /*04d0*/ 	.word	0xffffffff


	//   ....[212]....
        /*04d4*/ 	.word	0xffffffff


	//   ....[213]....
        /*04d8*/ 	.word	0xffffffff


	//   ....[214]....
        /*04dc*/ 	.word	0xffffffff


	//   ....[215]....
        /*04e0*/ 	.word	0xffffffff


	//   ....[216]....
        /*04e4*/ 	.word	0xffffffff


	//   ....[217]....
        /*04e8*/ 	.word	0xffffffff


	//   ....[218]....
        /*04ec*/ 	.word	0xffffffff


	//   ....[219]....
        /*04f0*/ 	.word	0xffffffff


	//   ....[220]....
        /*04f4*/ 	.word	0xffffffff


	//   ....[221]....
        /*04f8*/ 	.word	0xffffffff


	//   ....[222]....
        /*04fc*/ 	.word	0xffffffff


	//   ....[223]....
        /*0500*/ 	.word	0xffffffff


	//   ....[224]....
        /*0504*/ 	.word	0xffffffff


	//   ....[225]....
        /*0508*/ 	.word	0xffffffff


	//   ....[226]....
        /*050c*/ 	.word	0xffffffff


	//   ....[227]....
        /*0510*/ 	.word	0xffffffff


	//   ....[228]....
        /*0514*/ 	.word	0xffffffff


	//   ....[229]....
        /*0518*/ 	.word	0xffffffff


	//   ....[230]....
        /*051c*/ 	.word	0xffffffff


	//   ....[231]....
        /*0520*/ 	.word	0xffffffff


	//   ....[232]....
        /*0524*/ 	.word	0xffffffff


	//   ....[233]....
        /*0528*/ 	.word	0xffffffff


	//   ....[234]....
        /*052c*/ 	.word	0xffffffff


	//   ....[235]....
        /*0530*/ 	.word	0xffffffff


	//   ....[236]....
        /*0534*/ 	.word	0xffffffff


	//   ....[237]....
        /*0538*/ 	.word	0xffffffff


	//   ....[238]....
        /*053c*/ 	.word	0xffffffff


	//   ....[239]....
        /*0540*/ 	.word	0xffffffff


	//   ....[240]....
        /*0544*/ 	.word	0xffffffff


	//   ....[241]....
        /*0548*/ 	.word	0xffffffff


	//   ....[242]....
        /*054c*/ 	.word	0xffffffff


	//   ....[243]....
        /*0550*/ 	.word	0xffffffff


	//   ....[244]....
        /*0554*/ 	.word	0xffffffff


	//   ....[245]....
        /*0558*/ 	.word	0xffffffff


	//----- nvinfo : EIATTR_COOP_GROUP_INSTR_OFFSETS
	.align		4
.L_552:
        /*055c*/ 	.byte	0x04, 0x28
        /*055e*/ 	.short	(.L_554 - .L_553)


	//   ....[0]....
.L_553:
        /*0560*/ 	.word	0x00000050


	//   ....[1]....
        /*0564*/ 	.word	0x000001e0


	//   ....[2]....
        /*0568*/ 	.word	0x00000210


	//   ....[3]....
        /*056c*/ 	.word	0x00000240


	//   ....[4]....
        /*0570*/ 	.word	0x00000270


	//   ....[5]....
        /*0574*/ 	.word	0x000002a0


	//   ....[6]....
        /*0578*/ 	.word	0x000002d0


	//   ....[7]....
        /*057c*/ 	.word	0x00000430


	//   ....[8]....
        /*0580*/ 	.word	0x00000470


	//   ....[9]....
        /*0584*/ 	.word	0x000004a0


	//   ....[10]....
        /*0588*/ 	.word	0x000004d0


	//   ....[11]....
        /*058c*/ 	.word	0x00000500


	//   ....[12]....
        /*0590*/ 	.word	0x00000530


	//   ....[13]....
        /*0594*/ 	.word	0x000005c0


	//   ....[14]....
        /*0598*/ 	.word	0x00000600


	//   ....[15]....
        /*059c*/ 	.word	0x00000620


	//   ....[16]....
        /*05a0*/ 	.word	0x00000680


	//   ....[17]....
        /*05a4*/ 	.word	0x00003b00


	//   ....[18]....
        /*05a8*/ 	.word	0x00003b10


	//   ....[19]....
        /*05ac*/ 	.word	0x00004d30


	//   ....[20]....
        /*05b0*/ 	.word	0x00004d40


	//   ....[21]....
        /*05b4*/ 	.word	0x00005e50


	//   ....[22]....
        /*05b8*/ 	.word	0x00005e70


	//   ....[23]....
        /*05bc*/ 	.word	0x00006230


	//   ....[24]....
        /*05c0*/ 	.word	0x00006240


	//   ....[25]....
        /*05c4*/ 	.word	0x000072b0


	//   ....[26]....
        /*05c8*/ 	.word	0x000072d0


	//   ....[27]....
        /*05cc*/ 	.word	0x00007450


	//   ....[28]....
        /*05d0*/ 	.word	0x00007460


	//   ....[29]....
        /*05d4*/ 	.word	0x000075e0


	//   ....[30]....
        /*05d8*/ 	.word	0x00007600


	//   ....[31]....
        /*05dc*/ 	.word	0x00007780


	//   ....[32]....
        /*05e0*/ 	.word	0x00007790


	//   ....[33]....
        /*05e4*/ 	.word	0x00007b80


	//   ....[34]....
        /*05e8*/ 	.word	0x00007b90


	//   ....[35]....
        /*05ec*/ 	.word	0x00007f70


	//   ....[36]....
        /*05f0*/ 	.word	0x00007f90


	//   ....[37]....
        /*05f4*/ 	.word	0x00007fb0


	//   ....[38]....
        /*05f8*/ 	.word	0x00007fd0


	//   ....[39]....
        /*05fc*/ 	.word	0x000084b0


	//   ....[40]....
        /*0600*/ 	.word	0x000084f0


	//   ....[41]....
        /*0604*/ 	.word	0x00008530


	//   ....[42]....
        /*0608*/ 	.word	0x00008570


	//   ....[43]....
        /*060c*/ 	.word	0x000088c0


	//   ....[44]....
        /*0610*/ 	.word	0x00008a40


	//   ....[45]....
        /*0614*/ 	.word	0x00008a80


	//   ....[46]....
        /*0618*/ 	.word	0x00008ac0


	//   ....[47]....
        /*061c*/ 	.word	0x00008e30


	//   ....[48]....
        /*0620*/ 	.word	0x00008ea0


	//   ....[49]....
        /*0624*/ 	.word	0x00008ef0


	//   ....[50]....
        /*0628*/ 	.word	0x00008fe0


	//   ....[51]....
        /*062c*/ 	.word	0x0000c940


	//   ....[52]....
        /*0630*/ 	.word	0x0000c990


	//   ....[53]....
        /*0634*/ 	.word	0x0000c9b0


	//   ....[54]....
        /*0638*/ 	.word	0x0000c9c0


	//   ....[55]....
        /*063c*/ 	.word	0x0000cbf0


	//   ....[56]....
        /*0640*/ 	.word	0x0000cc60


	//   ....[57]....
        /*0644*/ 	.word	0x0000ccb0


	//   ....[58]....
        /*0648*/ 	.word	0x0000cd00


	//   ....[59]....
        /*064c*/ 	.word	0x0000cfd0


	//   ....[60]....
        /*0650*/ 	.word	0x0000d0b0


	//   ....[61]....
        /*0654*/ 	.word	0x0000d100


	//   ....[62]....
        /*0658*/ 	.word	0x0000d180


	//   ....[63]....
        /*065c*/ 	.word	0x0000d440


	//   ....[64]....
        /*0660*/ 	.word	0x0000d480


	//   ....[65]....
        /*0664*/ 	.word	0x0000d4d0


	//   ....[66]....
        /*0668*/ 	.word	0x0000d520


	//   ....[67]....
        /*066c*/ 	.word	0x000113b0


	//   ....[68]....
        /*0670*/ 	.word	0x000113d0


	//   ....[69]....
        /*0674*/ 	.word	0x000120d0


	//   ....[70]....
        /*0678*/ 	.word	0x000120f0


	//   ....[71]....
        /*067c*/ 	.word	0x00012330


	//   ....[72]....
        /*0680*/ 	.word	0x00012690


	//   ....[73]....
        /*0684*/ 	.word	0x00012ac0


	//   ....[74]....
        /*0688*/ 	.word	0x00012af0


	//   ....[75]....
        /*068c*/ 	.word	0x00012b00


	//   ....[76]....
        /*0690*/ 	.word	0x00012b30


	//   ....[77]....
        /*0694*/ 	.word	0x00013980


	//   ....[78]....
        /*0698*/ 	.word	0x000139a0


	//   ....[79]....
        /*069c*/ 	.word	0x000145b0


	//   ....[80]....
        /*06a0*/ 	.word	0x000145d0


	//   ....[81]....
        /*06a4*/ 	.word	0x000147f0


	//   ....[82]....
        /*06a8*/ 	.word	0x00014b80


	//   ....[83]....
        /*06ac*/ 	.word	0x00015000


	//   ....[84]....
        /*06b0*/ 	.word	0x00015030


	//   ....[85]....
        /*06b4*/ 	.word	0x00015050


	//   ....[86]....
        /*06b8*/ 	.word	0x00015070


	//   ....[87]....
        /*06bc*/ 	.word	0x00016760


	//   ....[88]....
        /*06c0*/ 	.word	0x00016780


	//   ....[89]....
        /*06c4*/ 	.word	0x000173c0


	//   ....[90]....
        /*06c8*/ 	.word	0x000173e0


	//   ....[91]....
        /*06cc*/ 	.word	0x00017660


	//   ....[92]....
        /*06d0*/ 	.word	0x00017690


	//   ....[93]....
        /*06d4*/ 	.word	0x000176b0


	//   ....[94]....
        /*06d8*/ 	.word	0x000176d0


	//   ....[95]....
        /*06dc*/ 	.word	0x00018b10


	//   ....[96]....
        /*06e0*/ 	.word	0x00018b30


	//   ....[97]....
        /*06e4*/ 	.word	0x00019720


	//   ....[98]....
        /*06e8*/ 	.word	0x00019740


	//   ....[99]....
        /*06ec*/ 	.word	0x00019920


	//   ....[100]....
        /*06f0*/ 	.word	0x00019cb0


	//   ....[101]....
        /*06f4*/ 	.word	0x0001a130


	//   ....[102]....
        /*06f8*/ 	.word	0x0001a160


	//   ....[103]....
        /*06fc*/ 	.word	0x0001a180


	//   ....[104]....
        /*0700*/ 	.word	0x0001a1a0


	//   ....[105]....
        /*0704*/ 	.word	0x0001b4c0


	//   ....[106]....
        /*0708*/ 	.word	0x0001b4f0


	//   ....[107]....
        /*070c*/ 	.word	0x0001b510


	//   ....[108]....
        /*0710*/ 	.word	0x0001b530


	//   ....[109]....
        /*0714*/ 	.word	0x0001ccb0


	//   ....[110]....
        /*0718*/ 	.word	0x0001ccd0


	//   ....[111]....
        /*071c*/ 	.word	0x0001cce0


	//   ....[112]....
        /*0720*/ 	.word	0x0001ccf0


	//   ....[113]....
        /*0724*/ 	.word	0x0001d0b0


	//   ....[114]....
        /*0728*/ 	.word	0x0001d0d0


	//   ....[115]....
        /*072c*/ 	.word	0x0001d230


	//   ....[116]....
        /*0730*/ 	.word	0x0001d240


	//   ....[117]....
        /*0734*/ 	.word	0x0001d3b0


	//   ....[118]....
        /*0738*/ 	.word	0x0001d3d0


	//   ....[119]....
        /*073c*/ 	.word	0x0001d540


	//   ....[120]....
        /*0740*/ 	.word	0x0001d550


	//   ....[121]....
        /*0744*/ 	.word	0x0001d8b0


	//   ....[122]....
        /*0748*/ 	.word	0x0001d8d0


	//   ....[123]....
        /*074c*/ 	.word	0x0001e600


	//   ....[124]....
        /*0750*/ 	.word	0x0001e610


	//   ....[125]....
        /*0754*/ 	.word	0x0001fb10


	//   ....[126]....
        /*0758*/ 	.word	0x0001fb30


	//   ....[127]....
        /*075c*/ 	.word	0x0001fca0


	//   ....[128]....
        /*0760*/ 	.word	0x0001fcb0


	//   ....[129]....
        /*0764*/ 	.word	0x0001fe20


	//   ....[130]....
        /*0768*/ 	.word	0x0001fe40


	//   ....[131]....
        /*076c*/ 	.word	0x0001ffb0


	//   ....[132]....
        /*0770*/ 	.word	0x0001ffc0


	//   ....[133]....
        /*0774*/ 	.word	0x000201d0


	//   ....[134]....
        /*0778*/ 	.word	0x000201f0


	//   ....[135]....
        /*077c*/ 	.word	0x00020310


	//   ....[136]....
        /*0780*/ 	.word	0x00020350


	//   ....[137]....
        /*0784*/ 	.word	0x00020380


	//   ....[138]....
        /*0788*/ 	.word	0x000203b0


	//   ....[139]....
        /*078c*/ 	.word	0x000203e0


	//   ....[140]....
        /*0790*/ 	.word	0x00020410


	//   ....[141]....
        /*0794*/ 	.word	0x00020570


	//   ....[142]....
        /*0798*/ 	.word	0x000205b0


	//   ....[143]....
        /*079c*/ 	.word	0x000205e0


	//   ....[144]....
        /*07a0*/ 	.word	0x00020610


	//   ....[145]....
        /*07a4*/ 	.word	0x00020640


	//   ....[146]....
        /*07a8*/ 	.word	0x00020670


	//   ....[147]....
        /*07ac*/ 	.word	0x00020700


	//   ....[148]....
        /*07b0*/ 	.word	0x00020740


	//   ....[149]....
        /*07b4*/ 	.word	0x00020750


	//   ....[150]....
        /*07b8*/ 	.word	0x000207b0


	//   ....[151]....
        /*07bc*/ 	.word	0x00021180


	//   ....[152]....
        /*07c0*/ 	.word	0x000211e0


	//   ....[153]....
        /*07c4*/ 	.word	0x00021230


	//   ....[154]....
        /*07c8*/ 	.word	0x00021280


	//   ....[155]....
        /*07cc*/ 	.word	0x000212d0


	//   ....[156]....
        /*07d0*/ 	.word	0x00021340


	//   ....[157]....
        /*07d4*/ 	.word	0x00021380


	//   ....[158]....
        /*07d8*/ 	.word	0x000213f0


	//   ....[159]....
        /*07dc*/ 	.word	0x00021460


	//   ....[160]....
        /*07e0*/ 	.word	0x000214c0


	//   ....[161]....
        /*07e4*/ 	.word	0x00021530


	//   ....[162]....
        /*07e8*/ 	.word	0x000215a0


	//   ....[163]....
        /*07ec*/ 	.word	0x00021600


	//   ....[164]....
        /*07f0*/ 	.word	0x00021660


	//   ....[165]....
        /*07f4*/ 	.word	0x000216c0


	//   ....[166]....
        /*07f8*/ 	.word	0x00021730


	//   ....[167]....
        /*07fc*/ 	.word	0x00021790


	//   ....[168]....
        /*0800*/ 	.word	0x000217f0


	//   ....[169]....
        /*0804*/ 	.word	0x00021840


	//   ....[170]....
        /*0808*/ 	.word	0x000218b0


	//   ....[171]....
        /*080c*/ 	.word	0x00021910


	//   ....[172]....
        /*0810*/ 	.word	0x00021980


	//   ....[173]....
        /*0814*/ 	.word	0x000219d0


	//   ....[174]....
        /*0818*/ 	.word	0x00021a10


	//   ....[175]....
        /*081c*/ 	.word	0x00021a60


	//   ....[176]....
        /*0820*/ 	.word	0x00021ab0


	//   ....[177]....
        /*0824*/ 	.word	0x00021b10


	//   ....[178]....
        /*0828*/ 	.word	0x00021b80


	//   ....[179]....
        /*082c*/ 	.word	0x00021bd0


	//   ....[180]....
        /*0830*/ 	.word	0x00021c40


	//   ....[181]....
        /*0834*/ 	.word	0x00021ca0


	//   ....[182]....
        /*0838*/ 	.word	0x00021d10


	//   ....[183]....
        /*083c*/ 	.word	0x00021d60


	//   ....[184]....
        /*0840*/ 	.word	0x00021da0


	//   ....[185]....
        /*0844*/ 	.word	0x00021df0


	//   ....[186]....
        /*0848*/ 	.word	0x00021e30


	//   ....[187]....
        /*084c*/ 	.word	0x00021e80


	//   ....[188]....
        /*0850*/ 	.word	0x00021ef0


	//   ....[189]....
        /*0854*/ 	.word	0x00021f40


	//   ....[190]....
        /*0858*/ 	.word	0x00021fb0


	//   ....[191]....
        /*085c*/ 	.word	0x00021ff0


	//   ....[192]....
        /*0860*/ 	.word	0x00022030


	//   ....[193]....
        /*0864*/ 	.word	0x00022080


	//   ....[194]....
        /*0868*/ 	.word	0x000220c0


	//   ....[195]....
        /*086c*/ 	.word	0x00022110


	//   ....[196]....
        /*0870*/ 	.word	0x00022160


	//   ....[197]....
        /*0874*/ 	.word	0x000221d0


	//   ....[198]....
        /*0878*/ 	.word	0x00022230


	//   ....[199]....
        /*087c*/ 	.word	0x000222a0


	//   ....[200]....
        /*0880*/ 	.word	0x000222f0


	//   ....[201]....
        /*0884*/ 	.word	0x00022330


	//   ....[202]....
        /*0888*/ 	.word	0x00022380


	//   ....[203]....
        /*088c*/ 	.word	0x000223c0


	//   ....[204]....
        /*0890*/ 	.word	0x00022410


	//   ....[205]....
        /*0894*/ 	.word	0x00022460


	//   ....[206]....
        /*0898*/ 	.word	0x000224b0


	//   ....[207]....
        /*089c*/ 	.word	0x000224f0


	//   ....[208]....
        /*08a0*/ 	.word	0x00022560


	//   ....[209]....
        /*08a4*/ 	.word	0x000225d0


	//   ....[210]....
        /*08a8*/ 	.word	0x00022630


	//   ....[211]....
        /*08ac*/ 	.word	0x00022690


	//   ....[212]....
        /*08b0*/ 	.word	0x000226f0


	//   ....[213]....
        /*08b4*/ 	.word	0x00022760


	//   ....[214]....
        /*08b8*/ 	.word	0x000227c0


	//   ....[215]....
        /*08bc*/ 	.word	0x00022820


	//   ....[216]....
        /*08c0*/ 	.word	0x00022880


	//   ....[217]....
        /*08c4*/ 	.word	0x000228f0


	//   ....[218]....
        /*08c8*/ 	.word	0x00022950


	//   ....[219]....
        /*08cc*/ 	.word	0x000229b0


	//   ....[220]....
        /*08d0*/ 	.word	0x00022a10


	//   ....[221]....
        /*08d4*/ 	.word	0x00022a80


	//   ....[222]....
        /*08d8*/ 	.word	0x00022ae0


	//   ....[223]....
        /*08dc*/ 	.word	0x00022b40


	//   ....[224]....
        /*08e0*/ 	.word	0x00022ba0


	//   ....[225]....
        /*08e4*/ 	.word	0x00022c10


	//   ....[226]....
        /*08e8*/ 	.word	0x00022c70


	//   ....[227]....
        /*08ec*/ 	.word	0x00022cd0


	//   ....[228]....
        /*08f0*/ 	.word	0x00022d30


	//   ....[229]....
        /*08f4*/ 	.word	0x00022da0


	//   ....[230]....
        /*08f8*/ 	.word	0x00022df0


	//   ....[231]....
        /*08fc*/ 	.word	0x00022e30


	//   ....[232]....
        /*0900*/ 	.word	0x00022e80


	//   ....[233]....
        /*0904*/ 	.word	0x00022ed0


	//   ....[234]....
        /*0908*/ 	.word	0x00022f20


	//   ....[235]....
        /*090c*/ 	.word	0x00022f90


	//   ....[236]....
        /*0910*/ 	.word	0x00022fd0


	//   ....[237]....
        /*0914*/ 	.word	0x00023020


	//   ....[238]....
        /*0918*/ 	.word	0x00023070


	//   ....[239]....
        /*091c*/ 	.word	0x000230c0


	//   ....[240]....
        /*0920*/ 	.word	0x00023110


	//   ....[241]....
        /*0924*/ 	.word	0x00023180


	//   ....[242]....
        /*0928*/ 	.word	0x000231c0


	//   ....[243]....
        /*092c*/ 	.word	0x00023230


	//   ....[244]....
        /*0930*/ 	.word	0x00023290


	//   ....[245]....
        /*0934*/ 	.word	0x00023300


	//----- nvinfo : EIATTR_EXIT_INSTR_OFFSETS
	.align		4
.L_554:
        /*0938*/ 	.byte	0x04, 0x1c
        /*093a*/ 	.short	(.L_556 - .L_555)


	//   ....[0]....
.L_555:
        /*093c*/ 	.word	0x00000fe0


	//   ....[1]....
        /*0940*/ 	.word	0x00021140


	//----- nvinfo : EIATTR_MAX_THREADS
	.align		4
.L_556:
        /*0944*/ 	.byte	0x04, 0x05
        /*0946*/ 	.short	(.L_558 - .L_557)
.L_557:
        /*0948*/ 	.word	0x00000100
        /*094c*/ 	.word	0x00000001
        /*0950*/ 	.word	0x00000001


	//----- nvinfo : EIATTR_CRS_STACK_SIZE
	.align		4
.L_558:
        /*0954*/ 	.byte	0x04, 0x1e
        /*0956*/ 	.short	(.L_560 - .L_559)
.L_559:
        /*0958*/ 	.word	0x00000000
.L_560:


//--------------------- .nv.info._ZN7cutlass13device_kernelIN5flash19enable_sm80_to_sm89INS1_16FlashAttnFwdSm80INS1_25CollectiveMainloopFwdSm80ILi8ELi1ELb1EN4cute5tupleIJNS5_1CILi128EEENS7_ILi64EEENS7_ILi256EEEEEELi256ENS_10bfloat16_tEfNS_4arch4Sm80ELb1ELb0ELb1ELb0ELb1ELb0ELb1ELb1EEENS1_21CollectiveEpilogueFwdINS6_IJS8_SA_S9_EEENS6_IJNS7_ILi1EEESI_SI_EEESC_SE_Li256ELb0ELb1ELb1ELb0EEENS1_30DynamicPersistentTileSchedulerILi256ELi256ELb1ELb1ELb0EEEEEEEEEvNT_6ParamsE --------------------------
	.section	.nv.info._ZN7cutlass13device_kernelIN5flash19enable_sm80_to_sm89INS1_16FlashAttnFwdSm80INS1_25CollectiveMainloopFwdSm80ILi8ELi1ELb1EN4cute5tupleIJNS5_1CILi128EEENS7_ILi64EEENS7_ILi256EEEEEELi256ENS_10bfloat16_tEfNS_4arch4Sm80ELb1ELb0ELb1ELb0ELb1ELb0ELb1ELb1EEENS1_21CollectiveEpilogueFwdINS6_IJS8_SA_S9_EEENS6_IJNS7_ILi1EEESI_SI_EEESC_SE_Li256ELb0ELb1ELb1ELb0EEENS1_30DynamicPersistentTileSchedulerILi256ELi256ELb1ELb1ELb0EEEEEEEEEvNT_6ParamsE,"",@"SHT_CUDA_INFO"
	.sectionflags	@""
	.align	4


	//----- nvinfo : EIATTR_CUDA_API_VERSION
	.align		4
        /*0000*/ 	.byte	0x04, 0x37
        /*0002*/ 	.short	(.L_562 - .L_561)
.L_561:
        /*0004*/ 	.word	0x00000082


	//----- nvinfo : EIATTR_SW2861232_WAR
	.align		4
.L_562:
        /*0008*/ 	.byte	0x01, 0x35
	.zero		2


	//----- nvinfo : EIATTR_PARAM_CBANK
	.align		4
        /*000c*/ 	.byte	0x04, 0x0a
        /*000e*/ 	.short	(.L_564 - .L_563)
	.align		4
.L_563:
        /*0010*/ 	.word	index@(.nv.constant0._ZN7cutlass13device_kernelIN5flash19enable_sm80_to_sm89INS1_16FlashAttnFwdSm80INS1_25CollectiveMainloopFwdSm80ILi8ELi1ELb1EN4cute5tupleIJNS5_1CILi128EEENS7_ILi64EEENS7_ILi256EEEEEELi256ENS_10bfloat16_tEfNS_4arch4Sm80ELb1ELb0ELb1ELb0ELb1ELb0ELb1ELb1EEENS1_21CollectiveEpilogueFwdINS6_IJS8_SA_S9_EEENS6_IJNS7_ILi1EEESI_SI_EEESC_SE_Li256ELb0ELb1ELb1ELb0EEENS1_30DynamicPersistentTileSchedulerILi256ELi256ELb1ELb1ELb0EEEEEEEEEvNT_6ParamsE)
        /*0014*/ 	.short	0x0160
        /*0016*/ 	.short	0x0428


	//----- nvinfo : EIATTR_CBANK_PARAM_SIZE
	.align		4
.L_564:
        /*0018*/ 	.byte	0x03, 0x19
        /*001a*/ 	.short	0x0428


	//----- nvinfo : EIATTR_KPARAM_INFO
	.align		4
        /*001c*/ 	.byte	0x04, 0x17
        /*001e*/ 	.short	(.L_566 - .L_565)
.L_565:
        /*0020*/ 	.word	0x00000000
        /*0024*/ 	.short	0x0000
        /*0026*/ 	.short	0x0000
        /*0028*/ 	.byte	0x00, 0xf0, 0xa1, 0x10


	//----- nvinfo : EIATTR_MAXREG_COUNT
	.align		4
.L_566:
        /*002c*/ 	.byte	0x03, 0x1b
        /*002e*/ 	.short	0x00ff


	//----- nvinfo : EIATTR_NUM_BARRIERS
	.align		4
        /*0030*/ 	.byte	0x02, 0x4c
        /*0032*/ 	.byte	0x06
	.zero		1


	//----- nvinfo : EIATTR_ANNOTATIONS
	.align		4
        /*0034*/ 	.byte	0x04, 0x55
        /*0036*/ 	.short	(.L_568 - .L_567)


	//   ....[0]....
.L_567:
        /* <DEDUP_REMOVED lines=223> */


	//----- nvinfo : EIATTR_MERCURY_ISA_VERSION
	.align		4
.L_568:
        /*0e10*/ 	.byte	0x03, 0x5f
        /*0e12*/ 	.short	0x0000


	//----- nvinfo : EIATTR_INT_WARP_WIDE_INSTR_OFFSETS
	.align		4
        /*0e14*/ 	.byte	0x04, 0x31
        /*0e16*/ 	.short	(.L_570 - .L_569)


	//   ....[0]....
.L_569:
        /*0e18*/ 	.word	0x0000faa0


	//   ....[1]....
        /*0e1c*/ 	.word	0x0000fb20


	//----- nvinfo : EIATTR_COOP_GROUP_MASK_REGIDS
	.align		4
.L_570:
        /*0e20*/ 	.byte	0x04, 0x29
        /*0e22*/ 	.short	(.L_572 - .L_571)


	//   ....[0]....
.L_571:
        /*0e24*/ 	.word	0xffffffff


	//   ....[1]....
        /*0e28*/ 	.word	0xffffffff


	//   ....[2]....
        /*0e2c*/ 	.word	0xffffffff


	//   ....[3]....
        /*0e30*/ 	.word	0xffffffff


	//   ....[4]....
        /*0e34*/ 	.word	0xffffffff


	//   ....[5]....
        /*0e38*/ 	.word	0xffffffff


	//   ....[6]....
        /*0e3c*/ 	.word	0xffffffff


	//   ....[7]....
        /*0e40*/ 	.word	0xffffffff


	//   ....[8]....
        /*0e44*/ 	.word	0xffffffff


	//   ....[9]....
        /*0e48*/ 	.word	0xffffffff


	//   ....[10]....
        /*0e4c*/ 	.word	0xffffffff


	//   ....[11]....
        /*0e50*/ 	.word	0xffffffff


	//   ....[12]....
        /*0e54*/ 	.word	0xffffffff


	//   ....[13]....
        /*0e58*/ 	.word	0xffffffff


	//   ....[14]....
        /*0e5c*/ 	.word	0xffffffff


	//   ....[15]....
        /*0e60*/ 	.word	0xffffffff


	//   ....[16]....
        /*0e64*/ 	.word	0xffffffff


	//   ....[17]....
        /*0e68*/ 	.word	0xffffffff


	//   ....[18]....
        /*0e6c*/ 	.word	0xffffffff


	//   ....[19]....
        /*0e70*/ 	.word	0xffffffff


	//   ....[20]....
        /*0e74*/ 	.word	0xffffffff


	//   ....[21]....
        /*0e78*/ 	.word	0xffffffff


	//   ....[22]....
        /*0e7c*/ 	.word	0xffffffff


	//   ....[23]....
        /*0e80*/ 	.word	0xffffffff


	//   ....[24]....
        /*0e84*/ 	.word	0xffffffff


	//   ....[25]....
        /*0e88*/ 	.word	0xffffffff


	//   ....[26]....
        /*0e8c*/ 	.word	0xffffffff


	//   ....[27]....
        /*0e90*/ 	.word	0xffffffff


	//   ....[28]....
        /*0e94*/ 	.word	0xffffffff


	//   ....[29]....
        /*0e98*/ 	.word	0xffffffff


	//   ....[30]....
        /*0e9c*/ 	.word	0xffffffff


	//   ....[31]....
        /*0ea0*/ 	.word	0xffffffff


	//   ....[32]....
        /*0ea4*/ 	.word	0xffffffff


	//   ....[33]....
        /*0ea8*/ 	.word	0xffffffff


	//   ....[34]....
        /*0eac*/ 	.word	0xffffffff


	//   ....[35]....
        /*0eb0*/ 	.word	0xffffffff


	//   ....[36]....
        /*0eb4*/ 	.word	0xffffffff


	//   ....[37]....
        /*0eb8*/ 	.word	0xffffffff


	//   ....[38]....
        /*0ebc*/ 	.word	0xffffffff


	//   ....[39]....
        /*0ec0*/ 	.word	0xffffffff


	//   ....[40]....
        /*0ec4*/ 	.word	0xffffffff


	//   ....[41]....
        /*0ec8*/ 	.word	0xffffffff


	//   ....[42]....
        /*0ecc*/ 	.word	0xffffffff


	//   ....[43]....
        /*0ed0*/ 	.word	0xffffffff


	//   ....[44]....
        /*0ed4*/ 	.word	0xffffffff


	//   ....[45]....
        /*0ed8*/ 	.word	0xffffffff


	//   ....[46]....
        /*0edc*/ 	.word	0xffffffff


	//   ....[47]....
        /*0ee0*/ 	.word	0xffffffff


	//   ....[48]....
        /*0ee4*/ 	.word	0xffffffff


	//   ....[49]....
        /*0ee8*/ 	.word	0xffffffff


	//   ....[50]....
        /*0eec*/ 	.word	0xffffffff


	//   ....[51]....
        /*0ef0*/ 	.word	0xffffffff


	//   ....[52]....
        /*0ef4*/ 	.word	0xffffffff


	//   ....[53]....
        /*0ef8*/ 	.word	0xffffffff


	//   ....[54]....
        /*0efc*/ 	.word	0xffffffff


	//   ....[55]....
        /*0f00*/ 	.word	0xffffffff


	//   ....[56]....
        /*0f04*/ 	.word	0xffffffff


	//   ....[57]....
        /*0f08*/ 	.word	0xffffffff


	//   ....[58]....
        /*0f0c*/ 	.word	0xffffffff


	//   ....[59]....
        /*0f10*/ 	.word	0xffffffff


	//   ....[60]....
        /*0f14*/ 	.word	0xffffffff


	//   ....[61]....
        /*0f18*/ 	.word	0xffffffff


	//   ....[62]....
        /*0f1c*/ 	.word	0xffffffff


	//   ....[63]....
        /*0f20*/ 	.word	0xffffffff


	//   ....[64]....
        /*0f24*/ 	.word	0xffffffff


	//   ....[65]....
        /*0f28*/ 	.word	0xffffffff


	//   ....[66]....
        /*0f2c*/ 	.word	0xffffffff


	//   ....[67]....
        /*0f30*/ 	.word	0xffffffff


	//   ....[68]....
        /*0f34*/ 	.word	0xffffffff


	//   ....[69]....
        /*0f38*/ 	.word	0xffffffff


	//   ....[70]....
        /*0f3c*/ 	.word	0xffffffff


	//   ....[71]....
        /*0f40*/ 	.word	0xffffffff


	//   ....[72]....
        /*0f44*/ 	.word	0xffffffff


	//   ....[73]....
        /*0f48*/ 	.word	0xffffffff


	//   ....[74]....
        /*0f4c*/ 	.word	0xffffffff


	//   ....[75]....
        /*0f50*/ 	.word	0xffffffff


	//   ....[76]....
        /*0f54*/ 	.word	0xffffffff


	//   ....[77]....
        /*0f58*/ 	.word	0xffffffff


	//   ....[78]....
        /*0f5c*/ 	.word	0xffffffff


	//   ....[79]....
        /*0f60*/ 	.word	0xffffffff


	//   ....[80]....
        /*0f64*/ 	.word	0xffffffff


	//   ....[81]....
        /*0f68*/ 	.word	0xffffffff


	//   ....[82]....
        /*0f6c*/ 	.word	0xffffffff


	//   ....[83]....
        /*0f70*/ 	.word	0xffffffff


	//   ....[84]....
        /*0f74*/ 	.word	0xffffffff


	//   ....[85]....
        /*0f78*/ 	.word	0xffffffff


	//   ....[86]....
        /*0f7c*/ 	.word	0xffffffff


	//   ....[87]....
        /*0f80*/ 	.word	0xffffffff


	//   ....[88]....
        /*0f84*/ 	.word	0xffffffff


	//   ....[89]....
        /*0f88*/ 	.word	0xffffffff


	//   ....[90]....
        /*0f8c*/ 	.word	0xffffffff


	//   ....[91]....
        /*0f90*/ 	.word	0xffffffff


	//   ....[92]....
        /*0f94*/ 	.word	0xffffffff


	//   ....[93]....
        /*0f98*/ 	.word	0xffffffff


	//   ....[94]....
        /*0f9c*/ 	.word	0xffffffff


	//   ....[95]....
        /*0fa0*/ 	.word	0xffffffff


	//   ....[96]....
        /*0fa4*/ 	.word	0xffffffff


	//   ....[97]....
        /*0fa8*/ 	.word	0xffffffff


	//   ....[98]....
        /*0fac*/ 	.word	0xffffffff


	//   ....[99]....
        /*0fb0*/ 	.word	0xffffffff


	//   ....[100]....
        /*0fb4*/ 	.word	0xffffffff


	//   ....[101]....
        /*0fb8*/ 	.word	0xffffffff


	//   ....[102]....
        /*0fbc*/ 	.word	0xffffffff


	//   ....[103]....
        /*0fc0*/ 	.word	0xffffffff


	//   ....[104]....
        /*0fc4*/ 	.word	0xffffffff


	//----- nvinfo : EIATTR_COOP_GROUP_INSTR_OFFSETS
	.align		4
.L_572:
        /*0fc8*/ 	.byte	0x04, 0x28
        /*0fca*/ 	.short	(.L_574 - .L_573)


	//   ....[0]....
.L_573:
        /*0fcc*/ 	.word	0x00000050


	//   ....[1]....
        /*0fd0*/ 	.word	0x00002010


	//   ....[2]....
        /*0fd4*/ 	.word	0x00002030


	//   ....[3]....
        /*0fd8*/ 	.word	0x00002060


	//   ....[4]....
        /*0fdc*/ 	.word	0x00002080


	//   ....[5]....
        /*0fe0*/ 	.word	0x00002250


	//   ....[6]....
        /*0fe4*/ 	.word	0x00002270


	//   ....[7]....
        /*0fe8*/ 	.word	0x000022b0


	//   ....[8]....
        /*0fec*/ 	.word	0x000022f0


	//   ....[9]....
        /*0ff0*/ 	.word	0x000025f0


	//   ....[10]....
        /*0ff4*/ 	.word	0x00002610


	//   ....[11]....
        /*0ff8*/ 	.word	0x00002650


	//   ....[12]....
        /*0ffc*/ 	.word	0x00002670


	//   ....[13]....
        /*1000*/ 	.word	0x00002a50


	//   ....[14]....
        /*1004*/ 	.word	0x00002b50


	//   ....[15]....
        /*1008*/ 	.word	0x00002ba0


	//   ....[16]....
        /*100c*/ 	.word	0x00002bc0


	//   ....[17]....
        /*1010*/ 	.word	0x00004320


	//   ....[18]....
        /*1014*/ 	.word	0x00004390


	//   ....[19]....
        /*1018*/ 	.word	0x00004430


	//   ....[20]....
        /*101c*/ 	.word	0x00004470


	//   ....[21]....
        /*1020*/ 	.word	0x000047e0


	//   ....[22]....
        /*1024*/ 	.word	0x00004a20


	//   ....[23]....
        /*1028*/ 	.word	0x00004e20


	//   ....[24]....
        /*102c*/ 	.word	0x00004e40


	//   ....[25]....
        /*1030*/ 	.word	0x00004e60


	//   ....[26]....
        /*1034*/ 	.word	0x00004e80


	//   ....[27]....
        /*1038*/ 	.word	0x00006b60


	//   ....[28]....
        /*103c*/ 	.word	0x00006be0


	//   ....[29]....
        /*1040*/ 	.word	0x00006ce0


	//   ....[30]....
        /*1044*/ 	.word	0x00006d10


	//   ....[31]....
        /*1048*/ 	.word	0x000084c0


	//   ....[32]....
        /*104c*/ 	.word	0x00008530


	//   ....[33]....
        /*1050*/ 	.word	0x00008640


	//   ....[34]....
        /*1054*/ 	.word	0x00008670


	//   ....[35]....
        /*1058*/ 	.word	0x00008990


	//   ....[36]....
        /*105c*/ 	.word	0x00008c40


	//   ....[37]....
        /*1060*/ 	.word	0x00008f80


	//   ....[38]....
        /*1064*/ 	.word	0x00008fa0


	//   ....[39]....
        /*1068*/ 	.word	0x000090d0


	//   ....[40]....
        /*106c*/ 	.word	0x000090f0


	//   ....[41]....
        /*1070*/ 	.word	0x0000b350


	//   ....[42]....
        /*1074*/ 	.word	0x0000b3d0


	//   ....[43]....
        /*1078*/ 	.word	0x0000b4c0


	//   ....[44]....
        /*107c*/ 	.word	0x0000b4d0


	//   ....[45]....
        /*1080*/ 	.word	0x0000cbe0


	//   ....[46]....
        /*1084*/ 	.word	0x0000cc20


	//   ....[47]....
        /*1088*/ 	.word	0x0000cd10


	//   ....[48]....
        /*108c*/ 	.word	0x0000cd40


	//   ....[49]....
        /*1090*/ 	.word	0x0000d100


	//   ....[50]....
        /*1094*/ 	.word	0x0000d120


	//   ....[51]....
        /*1098*/ 	.word	0x0000d140


	//   ....[52]....
        /*109c*/ 	.word	0x0000d160


	//   ....[53]....
        /*10a0*/ 	.word	0x0000f010


	//   ....[54]....
        /*10a4*/ 	.word	0x0000f060


	//   ....[55]....
        /*10a8*/ 	.word	0x0000f080


	//   ....[56]....
        /*10ac*/ 	.word	0x0000f0a0


	//   ....[57]....
        /*10b0*/ 	.word	0x0000fc70


	//   ....[58]....
        /*10b4*/ 	.word	0x000104a0


	//   ....[59]....
        /*10b8*/ 	.word	0x000104b0


	//   ....[60]....
        /*10bc*/ 	.word	0x000104c0


	//   ....[61]....
        /*10c0*/ 	.word	0x000104d0


	//   ....[62]....
        /*10c4*/ 	.word	0x00010600


	//   ....[63]....
        /*10c8*/ 	.word	0x00010620


	//   ....[64]....
        /*10cc*/ 	.word	0x00010e50


	//   ....[65]....
        /*10d0*/ 	.word	0x00010e60


	//   ....[66]....
        /*10d4*/ 	.word	0x000119f0


	//   ....[67]....
        /*10d8*/ 	.word	0x00011b00


	//   ....[68]....
        /*10dc*/ 	.word	0x00011b70


	//   ....[69]....
        /*10e0*/ 	.word	0x00011d80


	//   ....[70]....
        /*10e4*/ 	.word	0x00011de0


	//   ....[71]....
        /*10e8*/ 	.word	0x00011e40


	//   ....[72]....
        /*10ec*/ 	.word	0x00011ea0


	//   ....[73]....
        /*10f0*/ 	.word	0x000122e0


	//   ....[74]....
        /*10f4*/ 	.word	0x00012330


	//   ....[75]....
        /*10f8*/ 	.word	0x00012380


	//   ....[76]....
        /*10fc*/ 	.word	0x000123d0


	//   ....[77]....
        /*1100*/ 	.word	0x00012440


	//   ....[78]....
        /*1104*/ 	.word	0x000124b0


	//   ....[79]....
        /*1108*/ 	.word	0x000126d0


	//   ....[80]....
        /*110c*/ 	.word	0x00012730


	//   ....[81]....
        /*1110*/ 	.word	0x00012790


	//   ....[82]....
        /*1114*/ 	.word	0x00012800


	//   ....[83]....
        /*1118*/ 	.word	0x00012a10


	//   ....[84]....
        /*111c*/ 	.word	0x00012a70


	//   ....[85]....
        /*1120*/ 	.word	0x00012ad0


	//   ....[86]....
        /*1124*/ 	.word	0x00012b30


	//   ....[87]....
        /*1128*/ 	.word	0x00013000


	//   ....[88]....
        /*112c*/ 	.word	0x00013040


	//   ....[89]....
        /*1130*/ 	.word	0x00013090


	//   ....[90]....
        /*1134*/ 	.word	0x000130d0


	//   ....[91]....
        /*1138*/ 	.word	0x00013130


	//   ....[92]....
        /*113c*/ 	.word	0x00013190


	//   ....[93]....
        /*1140*/ 	.word	0x00013200


	//   ....[94]....
        /*1144*/ 	.word	0x00013390


	//   ....[95]....
        /*1148*/ 	.word	0x000133f0


	//   ....[96]....
        /*114c*/ 	.word	0x00013430


	//   ....[97]....
        /*1150*/ 	.word	0x00013470


	//   ....[98]....
        /*1154*/ 	.word	0x000134c0


	//   ....[99]....
        /*1158*/ 	.word	0x00013500


	//   ....[100]....
        /*115c*/ 	.word	0x00013550


	//   ....[101]....
        /*1160*/ 	.word	0x000135b0


	//   ....[102]....
        /*1164*/ 	.word	0x00013600


	//   ....[103]....
        /*1168*/ 	.word	0x00013650


	//   ....[104]....
        /*116c*/ 	.word	0x000136c0


	//----- nvinfo : EIATTR_EXIT_INSTR_OFFSETS
	.align		4
.L_574:
        /*1170*/ 	.byte	0x04, 0x1c
        /*1172*/ 	.short	(.L_576 - .L_575)


	//   ....[0]....
.L_575:
        /*1174*/ 	.word	0x000000a0


	//   ....[1]....
        /*1178*/ 	.word	0x00011ab0


	//----- nvinfo : EIATTR_MAX_THREADS
	.align		4
.L_576:
        /*117c*/ 	.byte	0x04, 0x05
        /*117e*/ 	.short	(.L_578 - .L_577)
.L_577:
        /*1180*/ 	.word	0x00000100
        /*1184*/ 	.word	0x00000001
        /*1188*/ 	.word	0x00000001


	//----- nvinfo : EIATTR_CRS_STACK_SIZE
	.align		4
.L_578:
        /*118c*/ 	.byte	0x04, 0x1e
        /*118e*/ 	.short	(.L_580 - .L_579)
.L_579:
        /*1190*/ 	.word	0x00000000
.L_580:


//--------------------- .nv.info._ZN7cutlass13device_kernelIN5flash19enable_sm80_to_sm89INS1_16FlashAttnFwdSm80INS1_25CollectiveMainloopFwdSm80ILi8ELi1ELb1EN4cute5tupleIJNS5_1CILi128EEENS7_ILi48EEENS7_ILi256EEEEEELi256ENS_10bfloat16_tEfNS_4arch4Sm80ELb1ELb0ELb1ELb1ELb1ELb0ELb1ELb1EEENS1_21CollectiveEpilogueFwdINS6_IJS8_SA_S9_EEENS6_IJNS7_ILi1EEESI_SI_EEESC_SE_Li256ELb1ELb1ELb1ELb0EEENS1_36VarlenDynamicPersistentTileSchedulerILi128ELi48ELi256ELi256ELb1ELb1ELb0ELb1ELb1ELb1EEEEEEEEEvNT_6ParamsE --------------------------
	.section	.nv.info._ZN7cutlass13device_kernelIN5flash19enable_sm80_to_sm89INS1_16FlashAttnFwdSm80INS1_25CollectiveMainloopFwdSm80ILi8ELi1ELb1EN4cute5tupleIJNS5_1CILi128EEENS7_ILi48EEENS7_ILi256EEEEEELi256ENS_10bfloat16_tEfNS_4arch4Sm80ELb1ELb0ELb1ELb1ELb1ELb0ELb1ELb1EEENS1_21CollectiveEpilogueFwdINS6_IJS8_SA_S9_EEENS6_IJNS7_ILi1EEESI_SI_EEESC_SE_Li256ELb1ELb1ELb1ELb0EEENS1_36VarlenDynamicPersistentTileSchedulerILi128ELi48ELi256ELi256ELb1ELb1ELb0ELb1ELb1ELb1EEEEEEEEEvNT_6ParamsE,"",@"SHT_CUDA_INFO"
	.sectionflags	@""
	.align	4


	//----- nvinfo : EIATTR_CUDA_API_VERSION
	.align		4
        /*0000*/ 	.byte	0x04, 0x37
        /*0002*/ 	.short	(.L_582 - .L_581)
.L_581:
        /*0004*/ 	.word	0x00000082


	//----- nvinfo : EIATTR_SW2861232_WAR
	.align		4
.L_582:
        /*0008*/ 	.byte	0x01, 0x35
	.zero		2


	//----- nvinfo : EIATTR_PARAM_CBANK
	.align		4
        /*000c*/ 	.byte	0x04, 0x0a
        /*000e*/ 	.short	(.L_584 - .L_583)
	.align		4
.L_583:
        /*0010*/ 	.word	index@(.nv.constant0._ZN7cutlass13device_kernelIN5flash19enable_sm80_to_sm89INS1_16FlashAttnFwdSm80INS1_25CollectiveMainloopFwdSm80ILi8ELi1ELb1EN4cute5tupleIJNS5_1CILi128EEENS7_ILi48EEENS7_ILi256EEEEEELi256ENS_10bfloat16_tEfNS_4arch4Sm80ELb1ELb0ELb1ELb1ELb1ELb0ELb1ELb1EEENS1_21CollectiveEpilogueFwdINS6_IJS8_SA_S9_EEENS6_IJNS7_ILi1EEESI_SI_EEESC_SE_Li256ELb1ELb1ELb1ELb0EEENS1_36VarlenDynamicPersistentTileSchedulerILi128ELi48ELi256ELi256ELb1ELb1ELb0ELb1ELb1ELb1EEEEEEEEEvNT_6ParamsE)
        /*0014*/ 	.short	0x0160
        /*0016*/ 	.short	0x0438


	//----- nvinfo : EIATTR_CBANK_PARAM_SIZE
	.align		4
.L_584:
        /*0018*/ 	.byte	0x03, 0x19
        /*001a*/ 	.short	0x0438


	//----- nvinfo : EIATTR_KPARAM_INFO
	.align		4
        /*001c*/ 	.byte	0x04, 0x17
        /*001e*/ 	.short	(.L_586 - .L_585)
.L_585:
        /*0020*/ 	.word	0x00000000
        /*0024*/ 	.short	0x0000
        /*0026*/ 	.short	0x0000
        /*0028*/ 	.byte	0x00, 0xf0, 0xe1, 0x10


	//----- nvinfo : EIATTR_MAXREG_COUNT
	.align		4
.L_586:
        /*002c*/ 	.byte	0x03, 0x1b
        /*002e*/ 	.short	0x00ff


	//----- nvinfo : EIATTR_NUM_BARRIERS
	.align		4
        /*0030*/ 	.byte	0x02, 0x4c
        /*0032*/ 	.byte	0x06
	.zero		1


	//----- nvinfo : EIATTR_ANNOTATIONS
	.align		4
        /*0034*/ 	.byte	0x04, 0x55
        /*0036*/ 	.short	(.L_588 - .L_587)


	//   ....[0]....
.L_587:
        /* <DEDUP_REMOVED lines=350> */


	//----- nvinfo : EIATTR_MERCURY_ISA_VERSION
	.align		4
.L_588:
        /*1608*/ 	.byte	0x03, 0x5f
        /*160a*/ 	.short	0x0000


	//----- nvinfo : EIATTR_INT_WARP_WIDE_INSTR_OFFSETS
	.align		4
        /*160c*/ 	.byte	0x04, 0x31
        /*160e*/ 	.short	(.L_590 - .L_589)


	//   ....[0]....
.L_589:
        /*1610*/ 	.word	0x0000ec10


	//   ....[1]....
        /*1614*/ 	.word	0x0000ec90


	//----- nvinfo : EIATTR_COOP_GROUP_MASK_REGIDS
	.align		4
.L_590:
        /*1618*/ 	.byte	0x04, 0x29
        /*161a*/ 	.short	(.L_592 - .L_591)


	//   ....[0]....
.L_591:
        /*161c*/ 	.word	0xffffffff


	//   ....[1]....
        /*1620*/ 	.word	0xffffffff


	//   ....[2]....
        /*1624*/ 	.word	0xffffffff


	//   ....[3]....
        /*1628*/ 	.word	0xffffffff


	//   ....[4]....
        /*162c*/ 	.word	0xffffffff


	//   ....[5]....
        /*1630*/ 	.word	0xffffffff


	//   ....[6]....
        /*1634*/ 	.word	0xffffffff


	//   ....[7]....
        /*1638*/ 	.word	0xffffffff


	//   ....[8]....
        /*163c*/ 	.word	0xffffffff


	//   ....[9]....
        /*1640*/ 	.word	0xffffffff


	//   ....[10]....
        /*1644*/ 	.word	0xffffffff


	//   ....[11]....
        /*1648*/ 	.word	0xffffffff


	//   ....[12]....
        /*164c*/ 	.word	0xffffffff


	//   ....[13]....
        /*1650*/ 	.word	0xffffffff


	//   ....[14]....
        /*1654*/ 	.word	0xffffffff


	//   ....[15]....
        /*1658*/ 	.word	0xffffffff


	//   ....[16]....
        /*165c*/ 	.word	0xffffffff


	//   ....[17]....
        /*1660*/ 	.word	0xffffffff


	//   ....[18]....
        /*1664*/ 	.word	0xffffffff


	//   ....[19]....
        /*1668*/ 	.word	0xffffffff


	//   ....[20]....
        /*166c*/ 	.word	0xffffffff


	//   ....[21]....
        /*1670*/ 	.word	0xffffffff


	//   ....[22]....
        /*1674*/ 	.word	0xffffffff


	//   ....[23]....
        /*1678*/ 	.word	0xffffffff


	//   ....[24]....
        /*167c*/ 	.word	0xffffffff


	//   ....[25]....
        /*1680*/ 	.word	0xffffffff


	//   ....[26]....
        /*1684*/ 	.word	0xffffffff


	//   ....[27]....
        /*1688*/ 	.word	0xffffffff


	//   ....[28]....
        /*168c*/ 	.word	0xffffffff


	//   ....[29]....
        /*1690*/ 	.word	0xffffffff


	//   ....[30]....
        /*1694*/ 	.word	0xffffffff


	//   ....[31]....
        /*1698*/ 	.word	0xffffffff


	//   ....[32]....
        /*169c*/ 	.word	0xffffffff


	//   ....[33]....
        /*16a0*/ 	.word	0xffffffff


	//   ....[34]....
        /*16a4*/ 	.word	0xffffffff


	//   ....[35]....
        /*16a8*/ 	.word	0xffffffff


	//   ....[36]....
        /*16ac*/ 	.word	0xffffffff


	//   ....[37]....
        /*16b0*/ 	.word	0xffffffff


	//   ....[38]....
        /*16b4*/ 	.word	0xffffffff


	//   ....[39]....
        /*16b8*/ 	.word	0xffffffff


	//   ....[40]....
        /*16bc*/ 	.word	0xffffffff


	//   ....[41]....
        /*16c0*/ 	.word	0xffffffff


	//   ....[42]....
        /*16c4*/ 	.word	0xffffffff


	//   ....[43]....
        /*16c8*/ 	.word	0xffffffff


	//   ....[44]....
        /*16cc*/ 	.word	0xffffffff


	//   ....[45]....
        /*16d0*/ 	.word	0xffffffff


	//   ....[46]....
        /*16d4*/ 	.word	0xffffffff


	//   ....[47]....
        /*16d8*/ 	.word	0xffffffff


	//   ....[48]....
        /*16dc*/ 	.word	0xffffffff


	//   ....[49]....
        /*16e0*/ 	.word	0xffffffff


	//   ....[50]....
        /*16e4*/ 	.word	0xffffffff


	//   ....[51]....
        /*16e8*/ 	.word	0xffffffff


	//   ....[52]....
        /*16ec*/ 	.word	0xffffffff


	//   ....[53]....
        /*16f0*/ 	.word	0xffffffff


	//   ....[54]....
        /*16f4*/ 	.word	0xffffffff


	//   ....[55]....
        /*16f8*/ 	.word	0xffffffff


	//   ....[56]....
        /*16fc*/ 	.word	0xffffffff


	//   ....[57]....
        /*1700*/ 	.word	0xffffffff


	//   ....[58]....
        /*1704*/ 	.word	0xffffffff


	//   ....[59]....
        /*1708*/ 	.word	0xffffffff


	//   ....[60]....
        /*170c*/ 	.word	0xffffffff


	//   ....[61]....
        /*1710*/ 	.word	0xffffffff


	//   ....[62]....
        /*1714*/ 	.word	0xffffffff


	//   ....[63]....
        /*1718*/ 	.word	0xffffffff


	//   ....[64]....
        /*171c*/ 	.word	0xffffffff


	//   ....[65]....
        /*1720*/ 	.word	0xffffffff


	//   ....[66]....
        /*1724*/ 	.word	0xffffffff


	//   ....[67]....
        /*1728*/ 	.word	0xffffffff


	//   ....[68]....
        /*172c*/ 	.word	0xffffffff


	//   ....[69]....
        /*1730*/ 	.word	0xffffffff


	//   ....[70]....
        /*1734*/ 	.word	0xffffffff


	//   ....[71]....
        /*1738*/ 	.word	0xffffffff


	//   ....[72]....
        /*173c*/ 	.word	0xffffffff


	//   ....[73]....
        /*1740*/ 	.word	0xffffffff


	//   ....[74]....
        /*1744*/ 	.word	0xffffffff


	//   ....[75]....
        /*1748*/ 	.word	0xffffffff


	//   ....[76]....
        /*174c*/ 	.word	0xffffffff


	//   ....[77]....
        /*1750*/ 	.word	0xffffffff


	//   ....[78]....
        /*1754*/ 	.word	0xffffffff


	//   ....[79]....
        /*1758*/ 	.word	0xffffffff


	//   ....[80]....
        /*175c*/ 	.word	0xffffffff


	//   ....[81]....
        /*1760*/ 	.word	0xffffffff


	//   ....[82]....
        /*1764*/ 	.word	0xffffffff


	//   ....[83]....
        /*1768*/ 	.word	0xffffffff


	//   ....[84]....
        /*176c*/ 	.word	0xffffffff


	//   ....[85]....
        /*1770*/ 	.word	0xffffffff


	//   ....[86]....
        /*1774*/ 	.word	0xffffffff


	//   ....[87]....
        /*1778*/ 	.word	0xffffffff


	//   ....[88]....
        /*177c*/ 	.word	0xffffffff


	//   ....[89]....
        /*1780*/ 	.word	0xffffffff


	//   ....[90]....
        /*1784*/ 	.word	0xffffffff


	//   ....[91]....
        /*1788*/ 	.word	0xffffffff


	//   ....[92]....
        /*178c*/ 	.word	0xffffffff


	//   ....[93]....
        /*1790*/ 	.word	0xffffffff


	//   ....[94]....
        /*1794*/ 	.word	0xffffffff


	//   ....[95]....
        /*1798*/ 	.word	0xffffffff


	//   ....[96]....
        /*179c*/ 	.word	0xffffffff


	//   ....[97]....
        /*17a0*/ 	.word	0xffffffff


	//   ....[98]....
        /*17a4*/ 	.word	0xffffffff


	//   ....[99]....
        /*17a8*/ 	.word	0xffffffff


	//   ....[100]....
        /*17ac*/ 	.word	0xffffffff


	//   ....[101]....
        /*17b0*/ 	.word	0xffffffff


	//   ....[102]....
        /*17b4*/ 	.word	0xffffffff


	//   ....[103]....
        /*17b8*/ 	.word	0xffffffff


	//   ....[104]....
        /*17bc*/ 	.word	0xffffffff


	//   ....[105]....
        /*17c0*/ 	.word	0xffffffff


	//   ....[106]....
        /*17c4*/ 	.word	0xffffffff


	//   ....[107]....
        /*17c8*/ 	.word	0xffffffff


	//   ....[108]....
        /*17cc*/ 	.word	0xffffffff


	//   ....[109]....
        /*17d0*/ 	.word	0xffffffff


	//   ....[110]....
        /*17d4*/ 	.word	0xffffffff


	//   ....[111]....
        /*17d8*/ 	.word	0xffffffff


	//   ....[112]....
        /*17dc*/ 	.word	0xffffffff


	//   ....[113]....
        /*17e0*/ 	.word	0xffffffff


	//   ....[114]....
        /*17e4*/ 	.word	0xffffffff


	//   ....[115]....
        /*17e8*/ 	.word	0xffffffff


	//   ....[116]....
        /*17ec*/ 	.word	0xffffffff


	//   ....[117]....
        /*17f0*/ 	.word	0xffffffff


	//   ....[118]....
        /*17f4*/ 	.word	0xffffffff


	//   ....[119]....
        /*17f8*/ 	.word	0xffffffff


	//   ....[120]....
        /*17fc*/ 	.word	0xffffffff


	//   ....[121]....
        /*1800*/ 	.word	0xffffffff


	//   ....[122]....
        /*1804*/ 	.word	0xffffffff


	//   ....[123]....
        /*1808*/ 	.word	0xffffffff


	//   ....[124]....
        /*180c*/ 	.word	0xffffffff


	//   ....[125]....
        /*1810*/ 	.word	0xffffffff


	//   ....[126]....
        /*1814*/ 	.word	0xffffffff


	//   ....[127]....
        /*1818*/ 	.word	0xffffffff


	//   ....[128]....
        /*181c*/ 	.word	0xffffffff


	//   ....[129]....
        /*1820*/ 	.word	0xffffffff


	//   ....[130]....
        /*1824*/ 	.word	0xffffffff


	//   ....[131]....
        /*1828*/ 	.word	0xffffffff


	//   ....[132]....
        /*182c*/ 	.word	0xffffffff


	//   ....[133]....
        /*1830*/ 	.word	0xffffffff


	//   ....[134]....
        /*1834*/ 	.word	0xffffffff


	//   ....[135]....
        /*1838*/ 	.word	0xffffffff


	//   ....[136]....
        /*183c*/ 	.word	0xffffffff


	//   ....[137]....
        /*1840*/ 	.word	0xffffffff


	//   ....[138]....
        /*1844*/ 	.word	0xffffffff


	//   ....[139]....
        /*1848*/ 	.word	0xffffffff


	//   ....[140]....
        /*184c*/ 	.word	0xffffffff


	//   ....[141]....
        /*1850*/ 	.word	0xffffffff


	//   ....[142]....
        /*1854*/ 	.word	0xffffffff


	//   ....[143]....
        /*1858*/ 	.word	0xffffffff


	//   ....[144]....
        /*185c*/ 	.word	0xffffffff


	//   ....[145]....
        /*1860*/ 	.word	0xffffffff


	//   ....[146]....
        /*1864*/ 	.word	0xffffffff


	//   ....[147]....
        /*1868*/ 	.word	0xffffffff


	//   ....[148]....
        /*186c*/ 	.word	0xffffffff


	//   ....[149]....
        /*1870*/ 	.word	0xffffffff


	//   ....[150]....
        /*1874*/ 	.word	0xffffffff


	//   ....[151]....
        /*1878*/ 	.word	0xffffffff


	//   ....[152]....
        /*187c*/ 	.word	0xffffffff


	//   ....[153]....
        /*1880*/ 	.word	0xffffffff


	//   ....[154]....
        /*1884*/ 	.word	0xffffffff


	//   ....[155]....
        /*1888*/ 	.word	0xffffffff


	//   ....[156]....
        /*188c*/ 	.word	0xffffffff


	//   ....[157]....
        /*1890*/ 	.word	0xffffffff


	//   ....[158]....
        /*1894*/ 	.word	0xffffffff


	//   ....[159]....
        /*1898*/ 	.word	0xffffffff


	//   ....[160]....
        /*189c*/ 	.word	0xffffffff


	//   ....[161]....
        /*18a0*/ 	.word	0xffffffff


	//   ....[162]....
        /*18a4*/ 	.word	0xffffffff


	//   ....[163]....
        /*18a8*/ 	.word	0xffffffff


	//   ....[164]....
        /*18ac*/ 	.word	0xffffffff


	//   ....[165]....
        /*18b0*/ 	.word	0xffffffff


	//   ....[166]....
        /*18b4*/ 	.word	0xffffffff


	//   ....[167]....
        /*18b8*/ 	.word	0xffffffff


	//   ....[168]....
        /*18bc*/ 	.word	0xffffffff


	//   ....[169]....
        /*18c0*/ 	.word	0xffffffff


	//   ....[170]....
        /*18c4*/ 	.word	0xffffffff


	//   ....[171]....
        /*18c8*/ 	.word	0xffffffff


	//   ....[172]....
        /*18cc*/ 	.word	0xffffffff


	//   ....[173]....
        /*18d0*/ 	.word	0xffffffff


	//   ....[174]....
        /*18d4*/ 	.word	0xffffffff


	//   ....[175]....
        /*18d8*/ 	.word	0xffffffff


	//   ....[176]....
        /*18dc*/ 	.word	0xffffffff


	//   ....[177]....
        /*18e0*/ 	.word	0xffffffff


	//   ....[178]....
        /*18e4*/ 	.word	0xffffffff


	//   ....[179]....
        /*18e8*/ 	.word	0xffffffff


	//   ....[180]....
        /*18ec*/ 	.word	0xffffffff


	//   ....[181]....
        /*18f0*/ 	.word	0xffffffff


	//   ....[182]....
        /*18f4*/ 	.word	0xffffffff


	//   ....[183]....
        /*18f8*/ 	.word	0xffffffff


	//   ....[184]....
        /*18fc*/ 	.word	0xffffffff


	//   ....[185]....
        /*1900*/ 	.word	0xffffffff


	//   ....[186]....
        /*1904*/ 	.word	0xffffffff


	//   ....[187]....
        /*1908*/ 	.word	0xffffffff


	//   ....[188]....
        /*190c*/ 	.word	0xffffffff


	//   ....[189]....
        /*1910*/ 	.word	0xffffffff


	//   ....[190]....
        /*1914*/ 	.word	0xffffffff


	//   ....[191]....
        /*1918*/ 	.word	0xffffffff


	//   ....[192]....
        /*191c*/ 	.word	0xffffffff


	//   ....[193]....
        /*1920*/ 	.word	0xffffffff


	//   ....[194]....
        /*1924*/ 	.word	0xffffffff


	//   ....[195]....
        /*1928*/ 	.word	0xffffffff


	//   ....[196]....
        /*192c*/ 	.word	0xffffffff


	//   ....[197]....
        /*1930*/ 	.word	0xffffffff


	//   ....[198]....
        /*1934*/ 	.word	0xffffffff


	//   ....[199]....
        /*1938*/ 	.word	0xffffffff


	//   ....[200]....
        /*193c*/ 	.word	0xffffffff


	//   ....[201]....
        /*1940*/ 	.word	0xffffffff


	//   ....[202]....
        /*1944*/ 	.word	0xffffffff


	//   ....[203]....
        /*1948*/ 	.word	0xffffffff


	//----- nvinfo : EIATTR_COOP_GROUP_INSTR_OFFSETS
	.align		4
.L_592:
        /*194c*/ 	.byte	0x04, 0x28
        /*194e*/ 	.short	(.L_594 - .L_593)


	//   ....[0]....
.L_593:
        /*1950*/ 	.word	0x00000050


	//   ....[1]....
        /*1954*/ 	.word	0x00000200


	//   ....[2]....
        /*1958*/ 	.word	0x00000230


	//   ....[3]....
        /*195c*/ 	.word	0x00000260


	//   ....[4]....
        /*1960*/ 	.word	0x00000290


	//   ....[5]....
        /*1964*/ 	.word	0x000002c0


	//   ....[6]....
        /*1968*/ 	.word	0x000002f0


	//   ....[7]....
        /*196c*/ 	.word	0x00000450


	//   ....[8]....
        /*1970*/ 	.word	0x00000490


	//   ....[9]....
        /*1974*/ 	.word	0x000004c0


	//   ....[10]....
        /*1978*/ 	.word	0x000004f0


	//   ....[11]....
        /*197c*/ 	.word	0x00000520


	//   ....[12]....
        /*1980*/ 	.word	0x00000550


	//   ....[13]....
        /*1984*/ 	.word	0x000005e0


	//   ....[14]....
        /*1988*/ 	.word	0x00000630


	//   ....[15]....
        /*198c*/ 	.word	0x00000650


	//   ....[16]....
        /*1990*/ 	.word	0x000006b0


	//   ....[17]....
        /*1994*/ 	.word	0x000032f0


	//   ....[18]....
        /*1998*/ 	.word	0x00003320


	//   ....[19]....
        /*199c*/ 	.word	0x00003350


	//   ....[20]....
        /*19a0*/ 	.word	0x00003370


	//   ....[21]....
        /*19a4*/ 	.word	0x00003560


	//   ....[22]....
        /*19a8*/ 	.word	0x00003580


	//   ....[23]....
        /*19ac*/ 	.word	0x00003660


	//   ....[24]....
        /*19b0*/ 	.word	0x000036b0


	//   ....[25]....
        /*19b4*/ 	.word	0x00003820


	//   ....[26]....
        /*19b8*/ 	.word	0x00003840


	//   ....[27]....
        /*19bc*/ 	.word	0x00003960


	//   ....[28]....
        /*19c0*/ 	.word	0x00003af0


	//   ....[29]....
        /*19c4*/ 	.word	0x00003d80


	//   ....[30]....
        /*19c8*/ 	.word	0x00003d90


	//   ....[31]....
        /*19cc*/ 	.word	0x00004260


	//   ....[32]....
        /*19d0*/ 	.word	0x00004270


	//   ....[33]....
        /*19d4*/ 	.word	0x00005490


	//   ....[34]....
        /*19d8*/ 	.word	0x000054b0


	//   ....[35]....
        /*19dc*/ 	.word	0x00005710


	//   ....[36]....
        /*19e0*/ 	.word	0x00005720


	//   ....[37]....
        /*19e4*/ 	.word	0x00005a40


	//   ....[38]....
        /*19e8*/ 	.word	0x00005c00


	//   ....[39]....
        /*19ec*/ 	.word	0x00005f00


	//   ....[40]....
        /*19f0*/ 	.word	0x00005f20


	//   ....[41]....
        /*19f4*/ 	.word	0x00005f50


	//   ....[42]....
        /*19f8*/ 	.word	0x00005f60


	//   ....[43]....
        /*19fc*/ 	.word	0x00007630


	//   ....[44]....
        /*1a00*/ 	.word	0x00007650


	//   ....[45]....
        /*1a04*/ 	.word	0x000078b0


	//   ....[46]....
        /*1a08*/ 	.word	0x000078c0


	//   ....[47]....
        /*1a0c*/ 	.word	0x00008990


	//   ....[48]....
        /*1a10*/ 	.word	0x000089b0


	//   ....[49]....
        /*1a14*/ 	.word	0x00008be0


	//   ....[50]....
        /*1a18*/ 	.word	0x00008bf0


	//   ....[51]....
        /*1a1c*/ 	.word	0x00008f10


	//   ....[52]....
        /*1a20*/ 	.word	0x00009100


	//   ....[53]....
        /*1a24*/ 	.word	0x00009360


	//   ....[54]....
        /*1a28*/ 	.word	0x00009380


	//   ....[55]....
        /*1a2c*/ 	.word	0x00009460


	//   ....[56]....
        /*1a30*/ 	.word	0x00009480


	//   ....[57]....
        /*1a34*/ 	.word	0x0000aff0


	//   ....[58]....
        /*1a38*/ 	.word	0x0000b0d0


	//   ....[59]....
        /*1a3c*/ 	.word	0x0000b250


	//   ....[60]....
        /*1a40*/ 	.word	0x0000b260


	//   ....[61]....
        /*1a44*/ 	.word	0x0000c310


	//   ....[62]....
        /*1a48*/ 	.word	0x0000c330


	//   ....[63]....
        /*1a4c*/ 	.word	0x0000c4e0


	//   ....[64]....
        /*1a50*/ 	.word	0x0000c4f0


	//   ....[65]....
        /*1a54*/ 	.word	0x0000c850


	//   ....[66]....
        /*1a58*/ 	.word	0x0000c880


	//   ....[67]....
        /*1a5c*/ 	.word	0x0000c8a0


	//   ....[68]....
        /*1a60*/ 	.word	0x0000c8c0


	//   ....[69]....
        /*1a64*/ 	.word	0x0000e1d0


	//   ....[70]....
        /*1a68*/ 	.word	0x0000e220


	//   ....[71]....
        /*1a6c*/ 	.word	0x0000e240


	//   ....[72]....
        /*1a70*/ 	.word	0x0000e250


	//   ....[73]....
        /*1a74*/ 	.word	0x0000fb00


	//   ....[74]....
        /*1a78*/ 	.word	0x0000fb20


	//   ....[75]....
        /*1a7c*/ 	.word	0x0000fb40


	//   ....[76]....
        /*1a80*/ 	.word	0x0000fb60


	//   ....[77]....
        /*1a84*/ 	.word	0x0000ff10


	//   ....[78]....
        /*1a88*/ 	.word	0x0000ff30


	//   ....[79]....
        /*1a8c*/ 	.word	0x00010170


	//   ....[80]....
        /*1a90*/ 	.word	0x00010180


	//   ....[81]....
        /*1a94*/ 	.word	0x00010370


	//   ....[82]....
        /*1a98*/ 	.word	0x00010390


	//   ....[83]....
        /*1a9c*/ 	.word	0x00010580


	//   ....[84]....
        /*1aa0*/ 	.word	0x00010590


	//   ....[85]....
        /*1aa4*/ 	.word	0x00010970


	//   ....[86]....
        /*1aa8*/ 	.word	0x00010990


	//   ....[87]....
        /*1aac*/ 	.word	0x000115e0


	//   ....[88]....
        /*1ab0*/ 	.word	0x000115f0


	//   ....[89]....
        /*1ab4*/ 	.word	0x00012aa0


	//   ....[90]....
        /*1ab8*/ 	.word	0x00012ac0


	//   ....[91]....
        /*1abc*/ 	.word	0x00012d10


	//   ....[92]....
        /*1ac0*/ 	.word	0x00012d20


	//   ....[93]....
        /*1ac4*/ 	.word	0x00012f10


	//   ....[94]....
        /*1ac8*/ 	.word	0x00012f30


	//   ....[95]....
        /*1acc*/ 	.word	0x00013120


	//   ....[96]....
        /*1ad0*/ 	.word	0x00013130


	//   ....[97]....
        /*1ad4*/ 	.word	0x000133e0


	//   ....[98]....
        /*1ad8*/ 	.word	0x00013400


	//   ....[99]....
        /*1adc*/ 	.word	0x00013530


	//   ....[100]....
        /*1ae0*/ 	.word	0x00013570


	//   ....[101]....
        /*1ae4*/ 	.word	0x000135a0


	//   ....[102]....
        /*1ae8*/ 	.word	0x000135d0


	//   ....[103]....
        /*1aec*/ 	.word	0x00013600


	//   ....[104]....
        /*1af0*/ 	.word	0x00013630


	//   ....[105]....
        /*1af4*/ 	.word	0x00013790


	//   ....[106]....
        /*1af8*/ 	.word	0x000137d0


	//   ....[107]....
        /*1afc*/ 	.word	0x00013800


	//   ....[108]....
        /*1b00*/ 	.word	0x00013830


	//   ....[109]....
        /*1b04*/ 	.word	0x00013860


	//   ....[110]....
        /*1b08*/ 	.word	0x00013890


	//   ....[111]....
        /*1b0c*/ 	.word	0x00013920


	//   ....[112]....
        /*1b10*/ 	.word	0x00013980


	//   ....[113]....
        /*1b14*/ 	.word	0x00013990


	//   ....[114]....
        /*1b18*/ 	.word	0x000139f0


	//   ....[115]....
        /*1b1c*/ 	.word	0x00014460


	//   ....[116]....
        /*1b20*/ 	.word	0x000144c0


	//   ....[117]....
        /*1b24*/ 	.word	0x00014510


	//   ....[118]....
        /*1b28*/ 	.word	0x00014560


	//   ....[119]....
        /*1b2c*/ 	.word	0x000145b0


	//   ....[120]....
        /*1b30*/ 	.word	0x00014620


	//   ....[121]....
        /*1b34*/ 	.word	0x00014660


	//   ....[122]....
        /*1b38*/ 	.word	0x000146d0


	//   ....[123]....
        /*1b3c*/ 	.word	0x00014740


	//   ....[124]....
        /*1b40*/ 	.word	0x000147a0


	//   ....[125]....
        /*1b44*/ 	.word	0x00014810


	//   ....[126]....
        /*1b48*/ 	.word	0x00014870


	//   ....[127]....
        /*1b4c*/ 	.word	0x000148d0


	//   ....[128]....
        /*1b50*/ 	.word	0x00014940


	//   ....[129]....
        /*1b54*/ 	.word	0x000149a0


	//   ....[130]....
        /*1b58*/ 	.word	0x00014a00


	//   ....[131]....
        /*1b5c*/ 	.word	0x00014a60


	//   ....[132]....
        /*1b60*/ 	.word	0x00014ac0


	//   ....[133]....
        /*1b64*/ 	.word	0x00014e00


	//   ....[134]....
        /*1b68*/ 	.word	0x00014e50


	//   ....[135]....
        /*1b6c*/ 	.word	0x00014ea0


	//   ....[136]....
        /*1b70*/ 	.word	0x00014ee0


	//   ....[137]....
        /*1b74*/ 	.word	0x00014f50


	//   ....[138]....
        /*1b78*/ 	.word	0x00014fc0


	//   ....[139]....
        /*1b7c*/ 	.word	0x00015020


	//   ....[140]....
        /*1b80*/ 	.word	0x00015080


	//   ....[141]....
        /*1b84*/ 	.word	0x000150e0


	//   ....[142]....
        /*1b88*/ 	.word	0x00015150


	//   ....[143]....
        /*1b8c*/ 	.word	0x000151b0


	//   ....[144]....
        /*1b90*/ 	.word	0x00015210


	//   ....[145]....
        /*1b94*/ 	.word	0x00015270


	//   ....[146]....
        /*1b98*/ 	.word	0x000152d0


	//   ....[147]....
        /*1b9c*/ 	.word	0x00015650


	//   ....[148]....
        /*1ba0*/ 	.word	0x00015690


	//   ....[149]....
        /*1ba4*/ 	.word	0x000156e0


	//   ....[150]....
        /*1ba8*/ 	.word	0x00015720


	//   ....[151]....
        /*1bac*/ 	.word	0x00015780


	//   ....[152]....
        /*1bb0*/ 	.word	0x000157e0


	//   ....[153]....
        /*1bb4*/ 	.word	0x00015840


	//   ....[154]....
        /*1bb8*/ 	.word	0x000158a0


	//   ....[155]....
        /*1bbc*/ 	.word	0x00015910


	//   ....[156]....
        /*1bc0*/ 	.word	0x00015970


	//   ....[157]....
        /*1bc4*/ 	.word	0x000159d0


	//   ....[158]....
        /*1bc8*/ 	.word	0x00015a10


	//   ....[159]....
        /*1bcc*/ 	.word	0x00015a50


	//   ....[160]....
        /*1bd0*/ 	.word	0x00015aa0


	//   ....[161]....
        /*1bd4*/ 	.word	0x00015ae0


	//   ....[162]....
        /*1bd8*/ 	.word	0x00015b30


	//   ....[163]....
        /*1bdc*/ 	.word	0x00015b80


	//   ....[164]....
        /*1be0*/ 	.word	0x00015bd0


	//   ....[165]....
        /*1be4*/ 	.word	0x00015c20


	//   ....[166]....
        /*1be8*/ 	.word	0x00015c90


	//   ....[167]....
        /*1bec*/ 	.word	0x00015d00


	//   ....[168]....
        /*1bf0*/ 	.word	0x00015d60


	//   ....[169]....
        /*1bf4*/ 	.word	0x00015dc0


	//   ....[170]....
        /*1bf8*/ 	.word	0x00015e20


	//   ....[171]....
        /*1bfc*/ 	.word	0x00015e90


	//   ....[172]....
        /*1c00*/ 	.word	0x00015ef0


	//   ....[173]....
        /*1c04*/ 	.word	0x00015f50


	//   ....[174]....
        /*1c08*/ 	.word	0x00015fb0


	//   ....[175]....
        /*1c0c*/ 	.word	0x00016020


	//   ....[176]....
        /*1c10*/ 	.word	0x00016080


	//   ....[177]....
        /*1c14*/ 	.word	0x000160e0


	//   ....[178]....
        /*1c18*/ 	.word	0x00016140


	//   ....[179]....
        /*1c1c*/ 	.word	0x000161b0


	//   ....[180]....
        /*1c20*/ 	.word	0x00016210


	//   ....[181]....
        /*1c24*/ 	.word	0x00016270


	//   ....[182]....
        /*1c28*/ 	.word	0x000162d0


	//   ....[183]....
        /*1c2c*/ 	.word	0x00016340


	//   ....[184]....
        /*1c30*/ 	.word	0x000163a0


	//   ....[185]....
        /*1c34*/ 	.word	0x00016400


	//   ....[186]....
        /*1c38*/ 	.word	0x00016460


	//   ....[187]....
        /*1c3c*/ 	.word	0x000164d0


	//   ....[188]....
        /*1c40*/ 	.word	0x00016520


	//   ....[189]....
        /*1c44*/ 	.word	0x00016560


	//   ....[190]....
        /*1c48*/ 	.word	0x000165b0


	//   ....[191]....
        /*1c4c*/ 	.word	0x00016600


	//   ....[192]....
        /*1c50*/ 	.word	0x00016650


	//   ....[193]....
        /*1c54*/ 	.word	0x000166c0


	//   ....[194]....
        /*1c58*/ 	.word	0x00016700


	//   ....[195]....
        /*1c5c*/ 	.word	0x00016750


	//   ....[196]....
        /*1c60*/ 	.word	0x000167a0


	//   ....[197]....
        /*1c64*/ 	.word	0x000167f0


	//   ....[198]....
        /*1c68*/ 	.word	0x00016840


	//   ....[199]....
        /*1c6c*/ 	.word	0x000168b0


	//   ....[200]....
        /*1c70*/ 	.word	0x000168f0


	//   ....[201]....
        /*1c74*/ 	.word	0x00016960


	//   ....[202]....
        /*1c78*/ 	.word	0x000169c0


	//   ....[203]....
        /*1c7c*/ 	.word	0x00016a30


	//----- nvinfo : EIATTR_EXIT_INSTR_OFFSETS
	.align		4
.L_594:
        /*1c80*/ 	.byte	0x04, 0x1c
        /*1c82*/ 	.short	(.L_596 - .L_595)


	//   ....[0]....
.L_595:
        /*1c84*/ 	.word	0x000010d0


	//   ....[1]....
        /*1c88*/ 	.word	0x00014420


	//----- nvinfo : EIATTR_MAX_THREADS
	.align		4
.L_596:
        /*1c8c*/ 	.byte	0x04, 0x05
        /*1c8e*/ 	.short	(.L_598 - .L_597)
.L_597:
        /*1c90*/ 	.word	0x00000100
        /*1c94*/ 	.word	0x00000001
        /*1c98*/ 	.word	0x00000001


	//----- nvinfo : EIATTR_CRS_STACK_SIZE
	.align		4
.L_598:
        /*1c9c*/ 	.byte	0x04, 0x1e
        /*1c9e*/ 	.short	(.L_600 - .L_599)
.L_599:
        /*1ca0*/ 	.word	0x00000000
.L_600:


//--------------------- .nv.info._ZN7cutlass13device_kernelIN5flash19enable_sm80_to_sm89INS1_16FlashAttnFwdSm80INS1_25CollectiveMainloopFwdSm80ILi8ELi1ELb0EN4cute5tupleIJNS5_1CILi128EEENS7_ILi32EEENS7_ILi256EEEEEELi256ENS_10bfloat16_tEfNS_4arch4Sm80ELb1ELb0ELb1ELb1ELb1ELb1ELb1ELb1EEENS1_21CollectiveEpilogueFwdINS6_IJS8_SA_S9_EEENS6_IJNS7_ILi1EEESI_SI_EEESC_SE_Li256ELb1ELb1ELb1ELb0EEENS1_36VarlenDynamicPersistentTileSchedulerILi128ELi32ELi256ELi256ELb1ELb1ELb0ELb1ELb1ELb1EEEEEEEEEvNT_6ParamsE --------------------------
	.section	.nv.info._ZN7cutlass13device_kernelIN5flash19enable_sm80_to_sm89INS1_16FlashAttnFwdSm80INS1_25CollectiveMainloopFwdSm80ILi8ELi1ELb0EN4cute5tupleIJNS5_1CILi128EEENS7_ILi32EEENS7_ILi256EEEEEELi256ENS_10bfloat16_tEfNS_4arch4Sm80ELb1ELb0ELb1ELb1ELb1ELb1ELb1ELb1EEENS1_21CollectiveEpilogueFwdINS6_IJS8_SA_S9_EEENS6_IJNS7_ILi1EEESI_SI_EEESC_SE_Li256ELb1ELb1ELb1ELb0EEENS1_36VarlenDynamicPersistentTileSchedulerILi128ELi32ELi256ELi256ELb1ELb1ELb0ELb1ELb1ELb1EEEEEEEEEvNT_6ParamsE,"",@"SHT_CUDA_INFO"
	.sectionflags	@""
	.align	4


	//----- nvinfo : EIATTR_CUDA_API_VERSION
	.align		4
        /*0000*/ 	.byte	0x04, 0x37
        /*0002*/ 	.short	(.L_602 - .L_601)
.L_601:
        /*0004*/ 	.word	0x00000082


	//----- nvinfo : EIATTR_SW2861232_WAR
	.align		4
.L_602:
        /*0008*/ 	.byte	0x01, 0x35
	.zero		2


	//----- nvinfo : EIATTR_PARAM_CBANK
	.align		4
        /*000c*/ 	.byte	0x04, 0x0a
        /*000e*/ 	.short	(.L_604 - .L_603)
	.align		4
.L_603:
        /*0010*/ 	.word	index@(.nv.constant0._ZN7cutlass13device_kernelIN5flash19enable_sm80_to_sm89INS1_16FlashAttnFwdSm80INS1_25CollectiveMainloopFwdSm80ILi8ELi1ELb0EN4cute5tupleIJNS5_1CILi128EEENS7_ILi32EEENS7_ILi256EEEEEELi256ENS_10bfloat16_tEfNS_4arch4Sm80ELb1ELb0ELb1ELb1ELb1ELb1ELb1ELb1EEENS1_21CollectiveEpilogueFwdINS6_IJS8_SA_S9_EEENS6_IJNS7_ILi1EEESI_SI_EEESC_SE_Li256ELb1ELb1ELb1ELb0EEENS1_36VarlenDynamicPersistentTileSchedulerILi128ELi32ELi256ELi256ELb1ELb1ELb0ELb1ELb1ELb1EEEEEEEEEvNT_6ParamsE)
        /*0014*/ 	.short	0x0160
        /*0016*/ 	.short	0x0438


	//----- nvinfo : EIATTR_CBANK_PARAM_SIZE
	.align		4
.L_604:
        /*0018*/ 	.byte	0x03, 0x19
        /*001a*/ 	.short	0x0438


	//----- nvinfo : EIATTR_KPARAM_INFO
	.align		4
        /*001c*/ 	.byte	0x04, 0x17
        /*001e*/ 	.short	(.L_606 - .L_605)
.L_605:
        /*0020*/ 	.word	0x00000000
        /*0024*/ 	.short	0x0000
        /*0026*/ 	.short	0x0000
        /*0028*/ 	.byte	0x00, 0xf0, 0xe1, 0x10


	//----- nvinfo : EIATTR_MAXREG_COUNT
	.align		4
.L_606:
        /*002c*/ 	.byte	0x03, 0x1b
        /*002e*/ 	.short	0x00ff


	//----- nvinfo : EIATTR_NUM_BARRIERS
	.align		4
        /*0030*/ 	.byte	0x02, 0x4c
        /*0032*/ 	.byte	0x06
	.zero		1


	//----- nvinfo : EIATTR_ANNOTATIONS
	.align		4
        /*0034*/ 	.byte	0x04, 0x55
        /*0036*/ 	.short	(.L_608 - .L_607)


	//   ....[0]....
.L_607:
        /* <DEDUP_REMOVED lines=21> */


	//----- nvinfo : EIATTR_MERCURY_ISA_VERSION
	.align		4
.L_608:
        /*0170*/ 	.byte	0x03, 0x5f
        /*0172*/ 	.short	0x0000


	//----- nvinfo : EIATTR_INT_WARP_WIDE_INSTR_OFFSETS
	.align		4
        /*0174*/ 	.byte	0x04, 0x31
        /*0176*/ 	.short	(.L_610 - .L_609)


	//   ....[0]....
.L_609:
        /*0178*/ 	.word	0x00018090


	//   ....[1]....
        /*017c*/ 	.word	0x00018100


	//----- nvinfo : EIATTR_COOP_GROUP_MASK_REGIDS
	.align		4
.L_610:
        /*0180*/ 	.byte	0x04, 0x29
        /*0182*/ 	.short	(.L_612 - .L_611)


	//   ....[0]....
.L_611:
        /*0184*/ 	.word	0xffffffff


	//   ....[1]....
        /*0188*/ 	.word	0xffffffff


	//   ....[2]....
        /*018c*/ 	.word	0xffffffff


	//   ....[3]....
        /*0190*/ 	.word	0xffffffff


	//   ....[4]....
        /*0194*/ 	.word	0xffffffff


	//   ....[5]....
        /*0198*/ 	.word	0xffffffff


	//   ....[6]....
        /*019c*/ 	.word	0xffffffff


	//   ....[7]....
        /*01a0*/ 	.word	0xffffffff


	//   ....[8]....
        /*01a4*/ 	.word	0xffffffff


	//   ....[9]....
        /*01a8*/ 	.word	0xffffffff


	//   ....[10]....
        /*01ac*/ 	.word	0xffffffff


	//   ....[11]....
        /*01b0*/ 	.word	0xffffffff


	//   ....[12]....
        /*01b4*/ 	.word	0xffffffff


	//   ....[13]....
        /*01b8*/ 	.word	0xffffffff


	//   ....[14]....
        /*01bc*/ 	.word	0xffffffff


	//   ....[15]....
        /*01c0*/ 	.word	0xffffffff


	//   ....[16]....
        /*01c4*/ 	.word	0xffffffff


	//   ....[17]....
        /*01c8*/ 	.word	0xffffffff


	//   ....[18]....
        /*01cc*/ 	.word	0xffffffff


	//   ....[19]....
        /*01d0*/ 	.word	0xffffffff


	//   ....[20]....
        /*01d4*/ 	.word	0xffffffff


	//   ....[21]....
        /*01d8*/ 	.word	0xffffffff


	//   ....[22]....
        /*01dc*/ 	.word	0xffffffff


	//   ....[23]....
        /*01e0*/ 	.word	0xffffffff


	//   ....[24]....
        /*01e4*/ 	.word	0xffffffff


	//   ....[25]....
        /*01e8*/ 	.word	0xffffffff


	//   ....[26]....
        /*01ec*/ 	.word	0xffffffff


	//   ....[27]....
        /*01f0*/ 	.word	0xffffffff


	//   ....[28]....
        /*01f4*/ 	.word	0xffffffff


	//   ....[29]....
        /*01f8*/ 	.word	0xffffffff


	//   ....[30]....
        /*01fc*/ 	.word	0xffffffff


	//   ....[31]....
        /*0200*/ 	.word	0xffffffff


	//   ....[32]....
        /*0204*/ 	.word	0xffffffff


	//   ....[33]....
        /*0208*/ 	.word	0xffffffff


	//   ....[34]....
        /*020c*/ 	.word	0xffffffff


	//   ....[35]....
        /*0210*/ 	.word	0xffffffff


	//   ....[36]....
        /*0214*/ 	.word	0xffffffff


	//   ....[37]....
        /*0218*/ 	.word	0xffffffff


	//   ....[38]....
        /*021c*/ 	.word	0xffffffff


	//   ....[39]....
        /*0220*/ 	.word	0xffffffff


	//   ....[40]....
        /*0224*/ 	.word	0xffffffff


	//   ....[41]....
        /*0228*/ 	.word	0xffffffff


	//   ....[42]....
        /*022c*/ 	.word	0xffffffff


	//   ....[43]....
        /*0230*/ 	.word	0xffffffff


	//   ....[44]....
        /*0234*/ 	.word	0xffffffff


	//   ....[45]....
        /*0238*/ 	.word	0xffffffff


	//   ....[46]....
        /*023c*/ 	.word	0xffffffff


	//   ....[47]....
        /*0240*/ 	.word	0xffffffff


	//   ....[48]....
        /*0244*/ 	.word	0xffffffff


	//   ....[49]....
        /*0248*/ 	.word	0xffffffff


	//   ....[50]....
        /*024c*/ 	.word	0xffffffff


	//   ....[51]....
        /*0250*/ 	.word	0xffffffff


	//   ....[52]....
        /*0254*/ 	.word	0xffffffff


	//   ....[53]....
        /*0258*/ 	.word	0xffffffff


	//   ....[54]....
        /*025c*/ 	.word	0xffffffff


	//   ....[55]....
        /*0260*/ 	.word	0xffffffff


	//   ....[56]....
        /*0264*/ 	.word	0xffffffff


	//   ....[57]....
        /*0268*/ 	.word	0xffffffff


	//   ....[58]....
        /*026c*/ 	.word	0xffffffff


	//   ....[59]....
        /*0270*/ 	.word	0xffffffff


	//   ....[60]....
        /*0274*/ 	.word	0xffffffff


	//   ....[61]....
        /*0278*/ 	.word	0xffffffff


	//   ....[62]....
        /*027c*/ 	.word	0xffffffff


	//   ....[63]....
        /*0280*/ 	.word	0xffffffff


	//   ....[64]....
        /*0284*/ 	.word	0xffffffff


	//   ....[65]....
        /*0288*/ 	.word	0xffffffff


	//   ....[66]....
        /*028c*/ 	.word	0xffffffff


	//   ....[67]....
        /*0290*/ 	.word	0xffffffff


	//   ....[68]....
        /*0294*/ 	.word	0xffffffff


	//   ....[69]....
        /*0298*/ 	.word	0xffffffff


	//   ....[70]....
        /*029c*/ 	.word	0xffffffff


	//   ....[71]....
        /*02a0*/ 	.word	0xffffffff


	//   ....[72]....
        /*02a4*/ 	.word	0xffffffff


	//   ....[73]....
        /*02a8*/ 	.word	0xffffffff


	//   ....[74]....
        /*02ac*/ 	.word	0xffffffff


	//   ....[75]....
        /*02b0*/ 	.word	0xffffffff


	//   ....[76]....
        /*02b4*/ 	.word	0xffffffff


	//   ....[77]....
        /*02b8*/ 	.word	0xffffffff


	//   ....[78]....
        /*02bc*/ 	.word	0xffffffff


	//   ....[79]....
        /*02c0*/ 	.word	0xffffffff


	//   ....[80]....
        /*02c4*/ 	.word	0xffffffff


	//   ....[81]....
        /*02c8*/ 	.word	0xffffffff


	//   ....[82]....
        /*02cc*/ 	.word	0xffffffff


	//   ....[83]....
        /*02d0*/ 	.word	0xffffffff


	//   ....[84]....
        /*02d4*/ 	.word	0xffffffff


	//   ....[85]....
        /*02d8*/ 	.word	0xffffffff


	//   ....[86]....
        /*02dc*/ 	.word	0xffffffff


	//   ....[87]....
        /*02e0*/ 	.word	0xffffffff


	//   ....[88]....
        /*02e4*/ 	.word	0xffffffff


	//   ....[89]....
        /*02e8*/ 	.word	0xffffffff


	//   ....[90]....
        /*02ec*/ 	.word	0xffffffff


	//   ....[91]....
        /*02f0*/ 	.word	0xffffffff


	//   ....[92]....
        /*02f4*/ 	.word	0xffffffff


	//   ....[93]....
        /*02f8*/ 	.word	0xffffffff


	//   ....[94]....
        /*02fc*/ 	.word	0xffffffff


	//   ....[95]....
        /*0300*/ 	.word	0xffffffff


	//   ....[96]....
        /*0304*/ 	.word	0xffffffff


	//   ....[97]....
        /*0308*/ 	.word	0xffffffff


	//   ....[98]....
        /*030c*/ 	.word	0xffffffff


	//   ....[99]....
        /*0310*/ 	.word	0xffffffff


	//   ....[100]....
        /*0314*/ 	.word	0xffffffff


	//   ....[101]....
        /*0318*/ 	.word	0xffffffff


	//   ....[102]....
        /*031c*/ 	.word	0xffffffff


	//   ....[103]....
        /*0320*/ 	.word	0xffffffff


	//   ....[104]....
        /*0324*/ 	.word	0xffffffff


	//   ....[105]....
        /*0328*/ 	.word	0xffffffff


	//   ....[106]....
        /*032c*/ 	.word	0xffffffff


	//   ....[107]....
        /*0330*/ 	.word	0xffffffff


	//   ....[108]....
        /*0334*/ 	.word	0xffffffff


	//   ....[109]....
        /*0338*/ 	.word	0xffffffff


	//   ....[110]....
        /*033c*/ 	.word	0xffffffff


	//   ....[111]....
        /*0340*/ 	.word	0xffffffff


	//   ....[112]....
        /*0344*/ 	.word	0xffffffff


	//   ....[113]....
        /*0348*/ 	.word	0xffffffff


	//   ....[114]....
        /*034c*/ 	.word	0xffffffff


	//   ....[115]....
        /*0350*/ 	.word	0xffffffff


	//   ....[116]....
        /*0354*/ 	.word	0xffffffff


	//   ....[117]....
        /*0358*/ 	.word	0xffffffff


	//   ....[118]....
        /*035c*/ 	.word	0xffffffff


	//   ....[119]....
        /*0360*/ 	.word	0xffffffff


	//   ....[120]....
        /*0364*/ 	.word	0xffffffff


	//   ....[121]....
        /*0368*/ 	.word	0xffffffff


	//   ....[122]....
        /*036c*/ 	.word	0xffffffff


	//   ....[123]....
        /*0370*/ 	.word	0xffffffff


	//   ....[124]....
        /*0374*/ 	.word	0xffffffff


	//   ....[125]....
        /*0378*/ 	.word	0xffffffff


	//   ....[126]....
        /*037c*/ 	.word	0xffffffff


	//   ....[127]....
        /*0380*/ 	.word	0xffffffff


	//   ....[128]....
        /*0384*/ 	.word	0xffffffff


	//   ....[129]....
        /*0388*/ 	.word	0xffffffff


	//   ....[130]....
        /*038c*/ 	.word	0xffffffff


	//   ....[131]....
        /*0390*/ 	.word	0xffffffff


	//   ....[132]....
        /*0394*/ 	.word	0xffffffff


	//   ....[133]....
        /*0398*/ 	.word	0xffffffff


	//   ....[134]....
        /*039c*/ 	.word	0xffffffff


	//   ....[135]....
        /*03a0*/ 	.word	0xffffffff


	//   ....[136]....
        /*03a4*/ 	.word	0xffffffff


	//   ....[137]....
        /*03a8*/ 	.word	0xffffffff


	//   ....[138]....
        /*03ac*/ 	.word	0xffffffff


	//   ....[139]....
        /*03b0*/ 	.word	0xffffffff


	//   ....[140]....
        /*03b4*/ 	.word	0xffffffff


	//   ....[141]....
        /*03b8*/ 	.word	0xffffffff


	//   ....[142]....
        /*03bc*/ 	.word	0xffffffff


	//   ....[143]....
        /*03c0*/ 	.word	0xffffffff


	//   ....[144]....
        /*03c4*/ 	.word	0xffffffff


	//   ....[145]....
        /*03c8*/ 	.word	0xffffffff


	//   ....[146]....
        /*03cc*/ 	.word	0xffffffff


	//   ....[147]....
        /*03d0*/ 	.word	0xffffffff


	//   ....[148]....
        /*03d4*/ 	.word	0xffffffff


	//   ....[149]....
        /*03d8*/ 	.word	0xffffffff


	//   ....[150]....
        /*03dc*/ 	.word	0xffffffff


	//   ....[151]....
        /*03e0*/ 	.word	0xffffffff


	//   ....[152]....
        /*03e4*/ 	.word	0xffffffff


	//   ....[153]....
        /*03e8*/ 	.word	0xffffffff


	//   ....[154]....
        /*03ec*/ 	.word	0xffffffff


	//   ....[155]....
        /*03f0*/ 	.word	0xffffffff


	//   ....[156]....
        /*03f4*/ 	.word	0xffffffff


	//   ....[157]....
        /*03f8*/ 	.word	0xffffffff


	//   ....[158]....
        /*03fc*/ 	.word	0xffffffff


	//   ....[159]....
        /*0400*/ 	.word	0xffffffff


	//   ....[160]....
        /*0404*/ 	.word	0xffffffff


	//   ....[161]....
        /*0408*/ 	.word	0xffffffff


	//   ....[162]....
        /*040c*/ 	.word	0xffffffff


	//   ....[163]....
        /*0410*/ 	.word	0xffffffff


	//   ....[164]....
        /*0414*/ 	.word	0xffffffff


	//   ....[165]....
        /*0418*/ 	.word	0xffffffff


	//   ....[166]....
        /*041c*/ 	.word	0xffffffff


	//   ....[167]....
        /*0420*/ 	.word	0xffffffff


	//   ....[168]....
        /*0424*/ 	.word	0xffffffff


	//   ....[169]....
        /*0428*/ 	.word	0xffffffff


	//   ....[170]....
        /*042c*/ 	.word	0xffffffff


	//   ....[171]....
        /*0430*/ 	.word	0xffffffff


	//   ....[172]....
        /*0434*/ 	.word	0xffffffff


	//   ....[173]....
        /*0438*/ 	.word	0xffffffff


	//   ....[174]....
        /*043c*/ 	.word	0xffffffff


	//   ....[175]....
        /*0440*/ 	.word	0xffffffff


	//   ....[176]....
        /*0444*/ 	.word	0xffffffff


	//   ....[177]....
        /*0448*/ 	.word	0xffffffff


	//   ....[178]....
        /*044c*/ 	.word	0xffffffff


	//   ....[179]....
        /*0450*/ 	.word	0xffffffff


	//   ....[180]....
        /*0454*/ 	.word	0xffffffff


	//   ....[181]....
        /*0458*/ 	.word	0xffffffff


	//   ....[182]....
        /*045c*/ 	.word	0xffffffff


	//   ....[183]....
        /*0460*/ 	.word	0xffffffff


	//   ....[184]....
        /*0464*/ 	.word	0xffffffff


	//   ....[185]....
        /*0468*/ 	.word	0xffffffff


	//   ....[186]....
        /*046c*/ 	.word	0xffffffff


	//   ....[187]....
        /*0470*/ 	.word	0xffffffff


	//   ....[188]....
        /*0474*/ 	.word	0xffffffff


	//   ....[189]....
        /*0478*/ 	.word	0xffffffff


	//   ....[190]....
        /*047c*/ 	.word	0xffffffff


	//   ....[191]....
        /*0480*/ 	.word	0xffffffff


	//   ....[192]....
        /*0484*/ 	.word	0xffffffff


	//   ....[193]....
        /*0488*/ 	.word	0xffffffff


	//   ....[194]....
        /*048c*/ 	.word	0xffffffff


	//   ....[195]....
        /*0490*/ 	.word	0xffffffff


	//   ....[196]....
        /*0494*/ 	.word	0xffffffff


	//   ....[197]....
        /*0498*/ 	.word	0xffffffff


	//   ....[198]....
        /*049c*/ 	.word	0xffffffff


	//   ....[199]....
        /*04a0*/ 	.word	0xffffffff


	//   ....[200]....
        /*04a4*/ 	.word	0xffffffff


	//   ....[201]....
        /*04a8*/ 	.word	0xffffffff


	//   ....[202]....
        /*04ac*/ 	.word	0xffffffff


	//   ....[203]....
        /*04b0*/ 	.word	0xffffffff


	//   ....[204]....
        /*04b4*/ 	.word	0xffffffff


	//   ....[205]....
        /*04b8*/ 	.word	0xffffffff


	//   ....[206]....
        /*04bc*/ 	.word	0xffffffff


	//   ....[207]....
        /*04c0*/ 	.word	0xffffffff


	//   ....[208]....
        /*04c4*/ 	.word	0xffffffff


	//   ....[209]....
        /*04c8*/ 	.word	0xffffffff


	//   ....[210]....
        /*04cc*/ 	.word	0xffffffff


	//   ....[211]....
        /*04d0*/ 	.word	0xffffffff


	//   ....[212]....
        /*04d4*/ 	.word	0xffffffff


	//   ....[213]....
        /*04d8*/ 	.word	0xffffffff


	//   ....[214]....
        /*04dc*/ 	.word	0xffffffff


	//   ....[215]....
        /*04e0*/ 	.word	0xffffffff


	//   ....[216]....
        /*04e4*/ 	.word	0xffffffff


	//   ....[217]....
        /*04e8*/ 	.word	0xffffffff


	//   ....[218]....
        /*04ec*/ 	.word	0xffffffff


	//   ....[219]....
        /*04f0*/ 	.word	0xffffffff


	//   ....[220]....
        /*04f4*/ 	.word	0xffffffff


	//   ....[221]....
        /*04f8*/ 	.word	0xffffffff


	//   ....[222]....
        /*04fc*/ 	.word	0xffffffff


	//   ....[223]....
        /*0500*/ 	.word	0xffffffff


	//   ....[224]....
        /*0504*/ 	.word	0xffffffff


	//   ....[225]....
        /*0508*/ 	.word	0xffffffff


	//----- nvinfo : EIATTR_COOP_GROUP_INSTR_OFFSETS
	.align		4
.L_612:
        /*050c*/ 	.byte	0x04, 0x28
        /*050e*/ 	.short	(.L_614 - .L_613)


	//   ....[0]....
.L_613:
        /*0510*/ 	.word	0x00000050


	//   ....[1]....
        /*0514*/ 	.word	0x000001e0


	//   ....[2]....
        /*0518*/ 	.word	0x00000210


	//   ....[3]....
        /*051c*/ 	.word	0x00000240


	//   ....[4]....
        /*0520*/ 	.word	0x00000270


	//   ....[5]....
        /*0524*/ 	.word	0x000002a0


	//   ....[6]....
        /*0528*/ 	.word	0x000002d0


	//   ....[7]....
        /*052c*/ 	.word	0x00000430


	//   ....[8]....
        /*0530*/ 	.word	0x00000470


	//   ....[9]....
        /*0534*/ 	.word	0x000004a0


	//   ....[10]....
        /*0538*/ 	.word	0x000004d0


	//   ....[11]....
        /*053c*/ 	.word	0x00000500


	//   ....[12]....
        /*0540*/ 	.word	0x00000530


	//   ....[13]....
        /*0544*/ 	.word	0x000005c0


	//   ....[14]....
        /*0548*/ 	.word	0x00000600


	//   ....[15]....
        /*054c*/ 	.word	0x00000620


	//   ....[16]....
        /*0550*/ 	.word	0x00000680


	//   ....[17]....
        /*0554*/ 	.word	0x00003890


	//   ....[18]....
        /*0558*/ 	.word	0x000038a0


	//   ....[19]....
        /*055c*/ 	.word	0x00004ac0


	//   ....[20]....
        /*0560*/ 	.word	0x00004ad0


	//   ....[21]....
        /*0564*/ 	.word	0x00005be0


	//   ....[22]....
        /*0568*/ 	.word	0x00005c00


	//   ....[23]....
        /*056c*/ 	.word	0x00005fc0


	//   ....[24]....
        /*0570*/ 	.word	0x00005fd0


	//   ....[25]....
        /*0574*/ 	.word	0x00006d00


	//   ....[26]....
        /*0578*/ 	.word	0x00006d20


	//   ....[27]....
        /*057c*/ 	.word	0x00006ea0


	//   ....[28]....
        /*0580*/ 	.word	0x00006eb0


	//   ....[29]....
        /*0584*/ 	.word	0x00007030


	//   ....[30]....
        /*0588*/ 	.word	0x00007050


	//   ....[31]....
        /*058c*/ 	.word	0x000071d0


	//   ....[32]....
        /*0590*/ 	.word	0x000071e0


	//   ....[33]....
        /*0594*/ 	.word	0x000075e0


	//   ....[34]....
        /*0598*/ 	.word	0x000075f0


	//   ....[35]....
        /*059c*/ 	.word	0x000079d0


	//   ....[36]....
        /*05a0*/ 	.word	0x000079f0


	//   ....[37]....
        /*05a4*/ 	.word	0x00007a10


	//   ....[38]....
        /*05a8*/ 	.word	0x00007a30


	//   ....[39]....
        /*05ac*/ 	.word	0x00007dc0


	//   ....[40]....
        /*05b0*/ 	.word	0x00007ef0


	//   ....[41]....
        /*05b4*/ 	.word	0x00007f50


	//   ....[42]....
        /*05b8*/ 	.word	0x00007f90


	//   ....[43]....
        /*05bc*/ 	.word	0x00008490


	//   ....[44]....
        /*05c0*/ 	.word	0x000084d0


	//   ....[45]....
        /*05c4*/ 	.word	0x00008510


	//   ....[46]....
        /*05c8*/ 	.word	0x00008550


	//   ....[47]....
        /*05cc*/ 	.word	0x000088a0


	//   ....[48]....
        /*05d0*/ 	.word	0x00008900


	//   ....[49]....
        /*05d4*/ 	.word	0x00008950


	//   ....[50]....
        /*05d8*/ 	.word	0x00008a50


	//   ....[51]....
        /*05dc*/ 	.word	0x0000c3b0


	//   ....[52]....
        /*05e0*/ 	.word	0x0000c400


	//   ....[53]....
        /*05e4*/ 	.word	0x0000c420


	//   ....[54]....
        /*05e8*/ 	.word	0x0000c430


	//   ....[55]....
        /*05ec*/ 	.word	0x0000c650


	//   ....[56]....
        /*05f0*/ 	.word	0x0000c6d0


	//   ....[57]....
        /*05f4*/ 	.word	0x0000c720


	//   ....[58]....
        /*05f8*/ 	.word	0x0000c790


	//   ....[59]....
        /*05fc*/ 	.word	0x0000ca40


	//   ....[60]....
        /*0600*/ 	.word	0x0000cbe0


	//   ....[61]....
        /*0604*/ 	.word	0x0000cc20


	//   ....[62]....
        /*0608*/ 	.word	0x0000cc60


	//   ....[63]....
        /*060c*/ 	.word	0x0000cef0


	//   ....[64]....
        /*0610*/ 	.word	0x0000cf60


	//   ....[65]....
        /*0614*/ 	.word	0x0000cfb0


	//   ....[66]....
        /*0618*/ 	.word	0x0000cff0


	//   ....[67]....
        /*061c*/ 	.word	0x00010e60


	//   ....[68]....
        /*0620*/ 	.word	0x00010e80


	//   ....[69]....
        /*0624*/ 	.word	0x00011b70


	//   ....[70]....
        /*0628*/ 	.word	0x00011b90


	//   ....[71]....
        /*062c*/ 	.word	0x00011db0


	//   ....[72]....
        /*0630*/ 	.word	0x00011ef0


	//   ....[73]....
        /*0634*/ 	.word	0x000120f0


	//   ....[74]....
        /*0638*/ 	.word	0x00012110


	//   ....[75]....
        /*063c*/ 	.word	0x00012130


	//   ....[76]....
        /*0640*/ 	.word	0x00012150


	//   ....[77]....
        /*0644*/ 	.word	0x00012e10


	//   ....[78]....
        /*0648*/ 	.word	0x00012e30


	//   ....[79]....
        /*064c*/ 	.word	0x00013a70


	//   ....[80]....
        /*0650*/ 	.word	0x00013a90


	//   ....[81]....
        /*0654*/ 	.word	0x00013cb0


	//   ....[82]....
        /*0658*/ 	.word	0x00013de0


	//   ....[83]....
        /*065c*/ 	.word	0x00013f80


	//   ....[84]....
        /*0660*/ 	.word	0x00013fa0


	//   ....[85]....
        /*0664*/ 	.word	0x00014040


	//   ....[86]....
        /*0668*/ 	.word	0x00014060


	//   ....[87]....
        /*066c*/ 	.word	0x00015500


	//   ....[88]....
        /*0670*/ 	.word	0x00015520


	//   ....[89]....
        /*0674*/ 	.word	0x00016110


	//   ....[90]....
        /*0678*/ 	.word	0x00016130


	//   ....[91]....
        /*067c*/ 	.word	0x00016360


	//   ....[92]....
        /*0680*/ 	.word	0x00016380


	//   ....[93]....
        /*0684*/ 	.word	0x000163a0


	//   ....[94]....
        /*0688*/ 	.word	0x000163c0


	//   ....[95]....
        /*068c*/ 	.word	0x00017680


	//   ....[96]....
        /*0690*/ 	.word	0x000176b0


	//   ....[97]....
        /*0694*/ 	.word	0x000176d0


	//   ....[98]....
        /*0698*/ 	.word	0x000176f0


	//   ....[99]....
        /*069c*/ 	.word	0x00018e70


	//   ....[100]....
        /*06a0*/ 	.word	0x00018e90


	//   ....[101]....
        /*06a4*/ 	.word	0x00018ea0


	//   ....[102]....
        /*06a8*/ 	.word	0x00018eb0


	//   ....[103]....
        /*06ac*/ 	.word	0x00019270


	//   ....[104]....
        /*06b0*/ 	.word	0x00019290


	//   ....[105]....
        /*06b4*/ 	.word	0x000193f0


	//   ....[106]....
        /*06b8*/ 	.word	0x00019400


	//   ....[107]....
        /*06bc*/ 	.word	0x00019570


	//   ....[108]....
        /*06c0*/ 	.word	0x00019590


	//   ....[109]....
        /*06c4*/ 	.word	0x00019700


	//   ....[110]....
        /*06c8*/ 	.word	0x00019710


	//   ....[111]....
        /*06cc*/ 	.word	0x00019a70


	//   ....[112]....
        /*06d0*/ 	.word	0x00019a90


	//   ....[113]....
        /*06d4*/ 	.word	0x0001a820


	//   ....[114]....
        /*06d8*/ 	.word	0x0001a830


	//   ....[115]....
        /*06dc*/ 	.word	0x0001bd90


	//   ....[116]....
        /*06e0*/ 	.word	0x0001bdb0


	//   ....[117]....
        /*06e4*/ 	.word	0x0001bf20


	//   ....[118]....
        /*06e8*/ 	.word	0x0001bf30


	//   ....[119]....
        /*06ec*/ 	.word	0x0001c0a0


	//   ....[120]....
        /*06f0*/ 	.word	0x0001c0c0


	//   ....[121]....
        /*06f4*/ 	.word	0x0001c230


	//   ....[122]....
        /*06f8*/ 	.word	0x0001c240


	//   ....[123]....
        /*06fc*/ 	.word	0x0001c450


	//   ....[124]....
        /*0700*/ 	.word	0x0001c470


	//   ....[125]....
        /*0704*/ 	.word	0x0001c590


	//   ....[126]....
        /*0708*/ 	.word	0x0001c5d0


	//   ....[127]....
        /*070c*/ 	.word	0x0001c600


	//   ....[128]....
        /*0710*/ 	.word	0x0001c630


	//   ....[129]....
        /*0714*/ 	.word	0x0001c660


	//   ....[130]....
        /*0718*/ 	.word	0x0001c690


	//   ....[131]....
        /*071c*/ 	.word	0x0001c7f0


	//   ....[132]....
        /*0720*/ 	.word	0x0001c830


	//   ....[133]....
        /*0724*/ 	.word	0x0001c860


	//   ....[134]....
        /*0728*/ 	.word	0x0001c890


	//   ....[135]....
        /*072c*/ 	.word	0x0001c8c0


	//   ....[136]....
        /*0730*/ 	.word	0x0001c8f0


	//   ....[137]....
        /*0734*/ 	.word	0x0001c980


	//   ....[138]....
        /*0738*/ 	.word	0x0001c9c0


	//   ....[139]....
        /*073c*/ 	.word	0x0001c9d0


	//   ....[140]....
        /*0740*/ 	.word	0x0001ca30


	//   ....[141]....
        /*0744*/ 	.word	0x0001d400


	//   ....[142]....
        /*0748*/ 	.word	0x0001d460


	//   ....[143]....
        /*074c*/ 	.word	0x0001d4b0


	//   ....[144]....
        /*0750*/ 	.word	0x0001d500


	//   ....[145]....
        /*0754*/ 	.word	0x0001d550


	//   ....[146]....
        /*0758*/ 	.word	0x0001d5c0


	//   ....[147]....
        /*075c*/ 	.word	0x0001d600


	//   ....[148]....
        /*0760*/ 	.word	0x0001d670


	//   ....[149]....
        /*0764*/ 	.word	0x0001d6e0


	//   ....[150]....
        /*0768*/ 	.word	0x0001d740


	//   ....[151]....
        /*076c*/ 	.word	0x0001d7b0


	//   ....[152]....
        /*0770*/ 	.word	0x0001d820


	//   ....[153]....
        /*0774*/ 	.word	0x0001d880


	//   ....[154]....
        /*0778*/ 	.word	0x0001d8e0


	//   ....[155]....
        /*077c*/ 	.word	0x0001d940


	//   ....[156]....
        /*0780*/ 	.word	0x0001d9b0


	//   ....[157]....
        /*0784*/ 	.word	0x0001da10


	//   ....[158]....
        /*0788*/ 	.word	0x0001da70


	//   ....[159]....
        /*078c*/ 	.word	0x0001dac0


	//   ....[160]....
        /*0790*/ 	.word	0x0001db30


	//   ....[161]....
        /*0794*/ 	.word	0x0001db90


	//   ....[162]....
        /*0798*/ 	.word	0x0001dbf0


	//   ....[163]....
        /*079c*/ 	.word	0x0001de30


	//   ....[164]....
        /*07a0*/ 	.word	0x0001de80


	//   ....[165]....
        /*07a4*/ 	.word	0x0001ded0


	//   ....[166]....
        /*07a8*/ 	.word	0x0001df20


	//   ....[167]....
        /*07ac*/ 	.word	0x0001df80


	//   ....[168]....
        /*07b0*/ 	.word	0x0001dff0


	//   ....[169]....
        /*07b4*/ 	.word	0x0001e040


	//   ....[170]....
        /*07b8*/ 	.word	0x0001e0b0


	//   ....[171]....
        /*07bc*/ 	.word	0x0001e110


	//   ....[172]....
        /*07c0*/ 	.word	0x0001e170


	//   ....[173]....
        /*07c4*/ 	.word	0x0001e3b0


	//   ....[174]....
        /*07c8*/ 	.word	0x0001e3f0


	//   ....[175]....
        /*07cc*/ 	.word	0x0001e440


	//   ....[176]....
        /*07d0*/ 	.word	0x0001e480


	//   ....[177]....
        /*07d4*/ 	.word	0x0001e4d0


	//   ....[178]....
        /*07d8*/ 	.word	0x0001e520


	//   ....[179]....
        /*07dc*/ 	.word	0x0001e590


	//   ....[180]....
        /*07e0*/ 	.word	0x0001e5d0


	//   ....[181]....
        /*07e4*/ 	.word	0x0001e610


	//   ....[182]....
        /*07e8*/ 	.word	0x0001e660


	//   ....[183]....
        /*07ec*/ 	.word	0x0001e6a0


	//   ....[184]....
        /*07f0*/ 	.word	0x0001e6f0


	//   ....[185]....
        /*07f4*/ 	.word	0x0001e740


	//   ....[186]....
        /*07f8*/ 	.word	0x0001e790


	//   ....[187]....
        /*07fc*/ 	.word	0x0001e7d0


	//   ....[188]....
        /*0800*/ 	.word	0x0001e840


	//   ....[189]....
        /*0804*/ 	.word	0x0001e8b0


	//   ....[190]....
        /*0808*/ 	.word	0x0001e910


	//   ....[191]....
        /*080c*/ 	.word	0x0001e970


	//   ....[192]....
        /*0810*/ 	.word	0x0001e9d0


	//   ....[193]....
        /*0814*/ 	.word	0x0001ea40


	//   ....[194]....
        /*0818*/ 	.word	0x0001eaa0


	//   ....[195]....
        /*081c*/ 	.word	0x0001eb00


	//   ....[196]....
        /*0820*/ 	.word	0x0001eb60


	//   ....[197]....
        /*0824*/ 	.word	0x0001ebd0


	//   ....[198]....
        /*0828*/ 	.word	0x0001ec30


	//   ....[199]....
        /*082c*/ 	.word	0x0001ec90


	//   ....[200]....
        /*0830*/ 	.word	0x0001ecf0


	//   ....[201]....
        /*0834*/ 	.word	0x0001ed60


	//   ....[202]....
        /*0838*/ 	.word	0x0001edc0


	//   ....[203]....
        /*083c*/ 	.word	0x0001ee20


	//   ....[204]....
        /*0840*/ 	.word	0x0001ee80


	//   ....[205]....
        /*0844*/ 	.word	0x0001eef0


	//   ....[206]....
        /*0848*/ 	.word	0x0001ef50


	//   ....[207]....
        /*084c*/ 	.word	0x0001efb0


	//   ....[208]....
        /*0850*/ 	.word	0x0001f010


	//   ....[209]....
        /*0854*/ 	.word	0x0001f080


	//   ....[210]....
        /*0858*/ 	.word	0x0001f0d0


	//   ....[211]....
        /*085c*/ 	.word	0x0001f110


	//   ....[212]....
        /*0860*/ 	.word	0x0001f160


	//   ....[213]....
        /*0864*/ 	.word	0x0001f1b0


	//   ....[214]....
        /*0868*/ 	.word	0x0001f200


	//   ....[215]....
        /*086c*/ 	.word	0x0001f270


	//   ....[216]....
        /*0870*/ 	.word	0x0001f2b0


	//   ....[217]....
        /*0874*/ 	.word	0x0001f300


	//   ....[218]....
        /*0878*/ 	.word	0x0001f350


	//   ....[219]....
        /*087c*/ 	.word	0x0001f3a0


	//   ....[220]....
        /*0880*/ 	.word	0x0001f3f0


	//   ....[221]....
        /*0884*/ 	.word	0x0001f460


	//   ....[222]....
        /*0888*/ 	.word	0x0001f4a0


	//   ....[223]....
        /*088c*/ 	.word	0x0001f510


	//   ....[224]....
        /*0890*/ 	.word	0x0001f570


	//   ....[225]....
        /*0894*/ 	.word	0x0001f5e0


	//----- nvinfo : EIATTR_EXIT_INSTR_OFFSETS
	.align		4
.L_614:
        /*0898*/ 	.byte	0x04, 0x1c
        /*089a*/ 	.short	(.L_616 - .L_615)


	//   ....[0]....
.L_615:
        /*089c*/ 	.word	0x00000fe0


	//   ....[1]....
        /*08a0*/ 	.word	0x0001d3c0


	//----- nvinfo : EIATTR_MAX_THREADS
	.align		4
.L_616:
        /*08a4*/ 	.byte	0x04, 0x05
        /*08a6*/ 	.short	(.L_618 - .L_617)
.L_617:
        /*08a8*/ 	.word	0x00000100
        /*08ac*/ 	.word	0x00000001
        /*08b0*/ 	.word	0x00000001


	//----- nvinfo : EIATTR_CRS_STACK_SIZE
	.align		4
.L_618:
        /*08b4*/ 	.byte	0x04, 0x1e
        /*08b6*/ 	.short	(.L_620 - .L_619)
.L_619:
        /*08b8*/ 	.word	0x00000000
.L_620:


//--------------------- .nv.info._ZN7cutlass13device_kernelIN5flash19enable_sm80_to_sm89INS1_16FlashAttnFwdSm80INS1_25CollectiveMainloopFwdSm80ILi8ELi1ELb0EN4cute5tupleIJNS5_1CILi128EEENS7_ILi96EEENS7_ILi256EEEEEELi256ENS_10bfloat16_tEfNS_4arch4Sm80ELb0ELb0ELb1ELb0ELb1ELb0ELb1ELb1EEENS1_21CollectiveEpilogueFwdINS6_IJS8_SA_S9_EEENS6_IJNS7_ILi1EEESI_SI_EEESC_SE_Li256ELb0ELb1ELb1ELb0EEENS1_19SingleTileSchedulerILb0ELb1ELb1ELi128EEEEEEEEEvNT_6ParamsE --------------------------
	.section	.nv.info._ZN7cutlass13device_kernelIN5flash19enable_sm80_to_sm89INS1_16FlashAttnFwdSm80INS1_25CollectiveMainloopFwdSm80ILi8ELi1ELb0EN4cute5tupleIJNS5_1CILi128EEENS7_ILi96EEENS7_ILi256EEEEEELi256ENS_10bfloat16_tEfNS_4arch4Sm80ELb0ELb0ELb1ELb0ELb1ELb0ELb1ELb1EEENS1_21CollectiveEpilogueFwdINS6_IJS8_SA_S9_EEENS6_IJNS7_ILi1EEESI_SI_EEESC_SE_Li256ELb0ELb1ELb1ELb0EEENS1_19SingleTileSchedulerILb0ELb1ELb1ELi128EEEEEEEEEvNT_6ParamsE,"",@"SHT_CUDA_INFO"
	.sectionflags	@""
	.align	4


	//----- nvinfo : EIATTR_CUDA_API_VERSION
	.align		4
        /*0000*/ 	.byte	0x04, 0x37
        /*0002*/ 	.short	(.L_622 - .L_621)
.L_621:
        /*0004*/ 	.word	0x00000082


	//----- nvinfo : EIATTR_SW2861232_WAR
	.align		4
.L_622:
        /*0008*/ 	.byte	0x01, 0x35
	.zero		2


	//----- nvinfo : EIATTR_PARAM_CBANK
	.align		4
        /*000c*/ 	.byte	0x04, 0x0a
        /*000e*/ 	.short	(.L_624 - .L_623)
	.align		4
.L_623:
        /*0010*/ 	.word	index@(.nv.constant0._ZN7cutlass13device_kernelIN5flash19enable_sm80_to_sm89INS1_16FlashAttnFwdSm80INS1_25CollectiveMainloopFwdSm80ILi8ELi1ELb0EN4cute5tupleIJNS5_1CILi128EEENS7_ILi96EEENS7_ILi256EEEEEELi256ENS_10bfloat16_tEfNS_4arch4Sm80ELb0ELb0ELb1ELb0ELb1ELb0ELb1ELb1EEENS1_21CollectiveEpilogueFwdINS6_IJS8_SA_S9_EEENS6_IJNS7_ILi1EEESI_SI_EEESC_SE_Li256ELb0ELb1ELb1ELb0EEENS1_19SingleTileSchedulerILb0ELb1ELb1ELi128EEEEEEEEEvNT_6ParamsE)
        /*0014*/ 	.short	0x0160
        /*0016*/ 	.short	0x0418


	//----- nvinfo : EIATTR_CBANK_PARAM_SIZE
	.align		4
.L_624:
        /*0018*/ 	.byte	0x03, 0x19
        /*001a*/ 	.short	0x0418


	//----- nvinfo : EIATTR_KPARAM_INFO
	.align		4
        /*001c*/ 	.byte	0x04, 0x17
        /*001e*/ 	.short	(.L_626 - .L_625)
.L_625:
        /*0020*/ 	.word	0x00000000
        /*0024*/ 	.short	0x0000
        /*0026*/ 	.short	0x0000
        /*0028*/ 	.byte	0x00, 0xf0, 0x61, 0x10


	//----- nvinfo : EIATTR_MAXREG_COUNT
	.align		4
.L_626:
        /*002c*/ 	.byte	0x03, 0x1b
        /*002e*/ 	.short	0x00ff


	//----- nvinfo : EIATTR_NUM_BARRIERS
	.align		4
        /*0030*/ 	.byte	0x02, 0x4c
        /*0032*/ 	.byte	0x02
	.zero		1


	//----- nvinfo : EIATTR_ANNOTATIONS
	.align		4
        /*0034*/ 	.byte	0x04, 0x55
        /*0036*/ 	.short	(.L_628 - .L_627)


	//   ....[0]....
.L_627:
        /* <DEDUP_REMOVED lines=31> */


	//----- nvinfo : EIATTR_MERCURY_ISA_VERSION
	.align		4
.L_628:
        /*0218*/ 	.byte	0x03, 0x5f
        /*021a*/ 	.short	0x0000


	//----- nvinfo : EIATTR_COOP_GROUP_MASK_REGIDS
	.align		4
        /*021c*/ 	.byte	0x04, 0x29
        /*021e*/ 	.short	(.L_630 - .L_629)


	//   ....[0]....
.L_629:
        /*0220*/ 	.word	0xffffffff


	//   ....[1]....
        /*0224*/ 	.word	0xffffffff


	//   ....[2]....
        /*0228*/ 	.word	0xffffffff


	//   ....[3]....
        /*022c*/ 	.word	0xffffffff


	//   ....[4]....
        /*0230*/ 	.word	0xffffffff


	//   ....[5]....
        /*0234*/ 	.word	0xffffffff


	//   ....[6]....
        /*0238*/ 	.word	0xffffffff


	//   ....[7]....
        /*023c*/ 	.word	0xffffffff


	//   ....[8]....
        /*0240*/ 	.word	0xffffffff


	//   ....[9]....
        /*0244*/ 	.word	0xffffffff


	//   ....[10]....
        /*0248*/ 	.word	0xffffffff


	//   ....[11]....
        /*024c*/ 	.word	0xffffffff


	//   ....[12]....
        /*0250*/ 	.word	0xffffffff


	//   ....[13]....
        /*0254*/ 	.word	0xffffffff


	//   ....[14]....
        /*0258*/ 	.word	0xffffffff


	//   ....[15]....
        /*025c*/ 	.word	0xffffffff


	//   ....[16]....
        /*0260*/ 	.word	0xffffffff


	//   ....[17]....
        /*0264*/ 	.word	0xffffffff


	//   ....[18]....
        /*0268*/ 	.word	0xffffffff


	//   ....[19]....
        /*026c*/ 	.word	0xffffffff


	//   ....[20]....
        /*0270*/ 	.word	0xffffffff


	//   ....[21]....
        /*0274*/ 	.word	0xffffffff


	//   ....[22]....
        /*0278*/ 	.word	0xffffffff


	//   ....[23]....
        /*027c*/ 	.word	0xffffffff


	//   ....[24]....
        /*0280*/ 	.word	0xffffffff


	//   ....[25]....
        /*0284*/ 	.word	0xffffffff


	//   ....[26]....
        /*0288*/ 	.word	0xffffffff


	//   ....[27]....
        /*028c*/ 	.word	0xffffffff


	//   ....[28]....
        /*0290*/ 	.word	0xffffffff


	//   ....[29]....
        /*0294*/ 	.word	0xffffffff


	//   ....[30]....
        /*0298*/ 	.word	0xffffffff


	//   ....[31]....
        /*029c*/ 	.word	0xffffffff


	//   ....[32]....
        /*02a0*/ 	.word	0xffffffff


	//   ....[33]....
        /*02a4*/ 	.word	0xffffffff


	//   ....[34]....
        /*02a8*/ 	.word	0xffffffff


	//   ....[35]....
        /*02ac*/ 	.word	0xffffffff


	//   ....[36]....
        /*02b0*/ 	.word	0xffffffff


	//   ....[37]....
        /*02b4*/ 	.word	0xffffffff


	//   ....[38]....
        /*02b8*/ 	.word	0xffffffff


	//   ....[39]....
        /*02bc*/ 	.word	0xffffffff


	//   ....[40]....
        /*02c0*/ 	.word	0xffffffff


	//   ....[41]....
        /*02c4*/ 	.word	0xffffffff


	//   ....[42]....
        /*02c8*/ 	.word	0xffffffff


	//   ....[43]....
        /*02cc*/ 	.word	0xffffffff


	//   ....[44]....
        /*02d0*/ 	.word	0xffffffff


	//   ....[45]....
        /*02d4*/ 	.word	0xffffffff


	//   ....[46]....
        /*02d8*/ 	.word	0xffffffff


	//   ....[47]....
        /*02dc*/ 	.word	0xffffffff


	//   ....[48]....
        /*02e0*/ 	.word	0xffffffff


	//   ....[49]....
        /*02e4*/ 	.word	0xffffffff


	//   ....[50]....
        /*02e8*/ 	.word	0xffffffff


	//   ....[51]....
        /*02ec*/ 	.word	0xffffffff


	//   ....[52]....
        /*02f0*/ 	.word	0xffffffff


	//   ....[53]....
        /*02f4*/ 	.word	0xffffffff


	//   ....[54]....
        /*02f8*/ 	.word	0xffffffff


	//   ....[55]....
        /*02fc*/ 	.word	0xffffffff


	//   ....[56]....
        /*0300*/ 	.word	0xffffffff


	//   ....[57]....
        /*0304*/ 	.word	0xffffffff


	//   ....[58]....
        /*0308*/ 	.word	0xffffffff


	//----- nvinfo : EIATTR_COOP_GROUP_INSTR_OFFSETS
	.align		4
.L_630:
        /*030c*/ 	.byte	0x04, 0x28
        /*030e*/ 	.short	(.L_632 - .L_631)


	//   ....[0]....
.L_631:
        /*0310*/ 	.word	0x00000060


	//   ....[1]....
        /*0314*/ 	.word	0x00000ea0


	//   ....[2]....
        /*0318*/ 	.word	0x00000ed0


	//   ....[3]....
        /*031c*/ 	.word	0x00001150


	//   ....[4]....
        /*0320*/ 	.word	0x00001180


	//   ....[5]....
        /*0324*/ 	.word	0x000012f0


	//   ....[6]....
        /*0328*/ 	.word	0x00001320


	//   ....[7]....
        /*032c*/ 	.word	0x00001480


	//   ....[8]....
        /*0330*/ 	.word	0x000014c0


	//   ....[9]....
        /*0334*/ 	.word	0x00001c50


	//   ....[10]....
        /*0338*/ 	.word	0x00001c80


	//   ....[11]....
        /*033c*/ 	.word	0x00001cb0


	//   ....[12]....
        /*0340*/ 	.word	0x00001cf0


	//   ....[13]....
        /*0344*/ 	.word	0x00001d30


	//   ....[14]....
        /*0348*/ 	.word	0x00001d70


	//   ....[15]....
        /*034c*/ 	.word	0x00001da0


	//   ....[16]....
        /*0350*/ 	.word	0x00001dd0


	//   ....[17]....
        /*0354*/ 	.word	0x00001e00


	//   ....[18]....
        /*0358*/ 	.word	0x00001e30


	//   ....[19]....
        /*035c*/ 	.word	0x00001f40


	//   ....[20]....
        /*0360*/ 	.word	0x00001f80


	//   ....[21]....
        /*0364*/ 	.word	0x000041b0


	//   ....[22]....
        /*0368*/ 	.word	0x000041e0


	//   ....[23]....
        /*036c*/ 	.word	0x00004210


	//   ....[24]....
        /*0370*/ 	.word	0x00004230


	//   ....[25]....
        /*0374*/ 	.word	0x000042d0


	//   ....[26]....
        /*0378*/ 	.word	0x000042e0


	//   ....[27]....
        /*037c*/ 	.word	0x00004dc0


	//   ....[28]....
        /*0380*/ 	.word	0x00004e50


	//   ....[29]....
        /*0384*/ 	.word	0x00004e80


	//   ....[30]....
        /*0388*/ 	.word	0x00004f00


	//   ....[31]....
        /*038c*/ 	.word	0x00006e50


	//   ....[32]....
        /*0390*/ 	.word	0x00006e60


	//   ....[33]....
        /*0394*/ 	.word	0x00006e70


	//   ....[34]....
        /*0398*/ 	.word	0x00006e80


	//   ....[35]....
        /*039c*/ 	.word	0x00006e90


	//   ....[36]....
        /*03a0*/ 	.word	0x00006ea0


	//   ....[37]....
        /*03a4*/ 	.word	0x000073e0


	//   ....[38]....
        /*03a8*/ 	.word	0x00007400


	//   ....[39]....
        /*03ac*/ 	.word	0x00007420


	//   ....[40]....
        /*03b0*/ 	.word	0x00007430


	//   ....[41]....
        /*03b4*/ 	.word	0x00007450


	//   ....[42]....
        /*03b8*/ 	.word	0x00007480


	//   ....[43]....
        /*03bc*/ 	.word	0x00009450


	//   ....[44]....
        /*03c0*/ 	.word	0x00009460


	//   ....[45]....
        /*03c4*/ 	.word	0x00009480


	//   ....[46]....
        /*03c8*/ 	.word	0x000094a0


	//   ....[47]....
        /*03cc*/ 	.word	0x0000bcc0


	//   ....[48]....
        /*03d0*/ 	.word	0x0000bce0


	//   ....[49]....
        /*03d4*/ 	.word	0x0000bd50


	//   ....[50]....
        /*03d8*/ 	.word	0x0000bd80


	//   ....[51]....
        /*03dc*/ 	.word	0x0000cc00


	//   ....[52]....
        /*03e0*/ 	.word	0x0000cc40


	//   ....[53]....
        /*03e4*/ 	.word	0x0000cc70


	//   ....[54]....
        /*03e8*/ 	.word	0x0000ccb0


	//   ....[55]....
        /*03ec*/ 	.word	0x0000cd50


	//   ....[56]....
        /*03f0*/ 	.word	0x0000cd70


	//   ....[57]....
        /*03f4*/ 	.word	0x0000d9c0


	//   ....[58]....
        /*03f8*/ 	.word	0x0000d9d0


	//----- nvinfo : EIATTR_EXIT_INSTR_OFFSETS
	.align		4
.L_632:
        /*03fc*/ 	.byte	0x04, 0x1c
        /*03fe*/ 	.short	(.L_634 - .L_633)


	//   ....[0]....
.L_633:
        /*0400*/ 	.word	0x000001c0


	//   ....[1]....
        /*0404*/ 	.word	0x0000d9e0


	//   ....[2]....
        /*0408*/ 	.word	0x0000e580


	//   ....[3]....
        /*040c*/ 	.word	0x0000e5d0


	//   ....[4]....
        /*0410*/ 	.word	0x0000e600


	//   ....[5]....
        /*0414*/ 	.word	0x0000e660


	//   ....[6]....
        /*0418*/ 	.word	0x0000e8f0


	//----- nvinfo : EIATTR_CTAIDZ_USED
	.align		4
.L_634:
        /*041c*/ 	.byte	0x01, 0x04
	.zero		2


	//----- nvinfo : EIATTR_MAX_THREADS
	.align		4
        /*0420*/ 	.byte	0x04, 0x05
        /*0422*/ 	.short	(.L_636 - .L_635)
.L_635:
        /*0424*/ 	.word	0x00000100
        /*0428*/ 	.word	0x00000001
        /*042c*/ 	.word	0x00000001


	//----- nvinfo : EIATTR_CRS_STACK_SIZE
	.align		4
.L_636:
        /*0430*/ 	.byte	0x04, 0x1e
        /*0432*/ 	.short	(.L_638 - .L_637)
.L_637:
        /*0434*/ 	.word	0x00000000
.L_638:


//--------------------- .nv.info._ZN7cutlass13device_kernelIN5flash19enable_sm80_to_sm89INS1_16FlashAttnFwdSm80INS1_25CollectiveMainloopFwdSm80ILi8ELi1ELb0EN4cute5tupleIJNS5_1CILi128EEENS7_ILi64EEENS7_ILi256EEEEEELi256ENS_10bfloat16_tEfNS_4arch4Sm80ELb0ELb0ELb1ELb1ELb1ELb0ELb1ELb1EEENS1_21CollectiveEpilogueFwdINS6_IJS8_SA_S9_EEENS6_IJNS7_ILi1EEESI_SI_EEESC_SE_Li256ELb1ELb1ELb1ELb0EEENS1_36VarlenDynamicPersistentTileSchedulerILi128ELi64ELi256ELi256ELb1ELb1ELb0ELb0ELb1ELb1EEEEEEEEEvNT_6ParamsE --------------------------
	.section	.nv.info._ZN7cutlass13device_kernelIN5flash19enable_sm80_to_sm89INS1_16FlashAttnFwdSm80INS1_25CollectiveMainloopFwdSm80ILi8ELi1ELb0EN4cute5tupleIJNS5_1CILi128EEENS7_ILi64EEENS7_ILi256EEEEEELi256ENS_10bfloat16_tEfNS_4arch4Sm80ELb0ELb0ELb1ELb1ELb1ELb0ELb1ELb1EEENS1_21CollectiveEpilogueFwdINS6_IJS8_SA_S9_EEENS6_IJNS7_ILi1EEESI_SI_EEESC_SE_Li256ELb1ELb1ELb1ELb0EEENS1_36VarlenDynamicPersistentTileSchedulerILi128ELi64ELi256ELi256ELb1ELb1ELb0ELb0ELb1ELb1EEEEEEEEEvNT_6ParamsE,"",@"SHT_CUDA_INFO"
	.sectionflags	@""
	.align	4


	//----- nvinfo : EIATTR_CUDA_API_VERSION
	.align		4
        /*0000*/ 	.byte	0x04, 0x37
        /*0002*/ 	.short	(.L_640 - .L_639)
.L_639:
        /*0004*/ 	.word	0x00000082


	//----- nvinfo : EIATTR_SW2861232_WAR
	.align		4
.L_640:
        /*0008*/ 	.byte	0x01, 0x35
	.zero		2


	//----- nvinfo : EIATTR_PARAM_CBANK
	.align		4
        /*000c*/ 	.byte	0x04, 0x0a
        /*000e*/ 	.short	(.L_642 - .L_641)
	.align		4
.L_641:
        /*0010*/ 	.word	index@(.nv.constant0._ZN7cutlass13device_kernelIN5flash19enable_sm80_to_sm89INS1_16FlashAttnFwdSm80INS1_25CollectiveMainloopFwdSm80ILi8ELi1ELb0EN4cute5tupleIJNS5_1CILi128EEENS7_ILi64EEENS7_ILi256EEEEEELi256ENS_10bfloat16_tEfNS_4arch4Sm80ELb0ELb0ELb1ELb1ELb1ELb0ELb1ELb1EEENS1_21CollectiveEpilogueFwdINS6_IJS8_SA_S9_EEENS6_IJNS7_ILi1EEESI_SI_EEESC_SE_Li256ELb1ELb1ELb1ELb0EEENS1_36VarlenDynamicPersistentTileSchedulerILi128ELi64ELi256ELi256ELb1ELb1ELb0ELb0ELb1ELb1EEEEEEEEEvNT_6ParamsE)
        /*0014*/ 	.short	0x0160
        /*0016*/ 	.short	0x0438


	//----- nvinfo : EIATTR_CBANK_PARAM_SIZE
	.align		4
.L_642:
        /*0018*/ 	.byte	0x03, 0x19
        /*001a*/ 	.short	0x0438


	//----- nvinfo : EIATTR_KPARAM_INFO
	.align		4
        /*001c*/ 	.byte	0x04, 0x17
        /*001e*/ 	.short	(.L_644 - .L_643)
.L_643:
        /*0020*/ 	.word	0x00000000
        /*0024*/ 	.short	0x0000
        /*0026*/ 	.short	0x0000
        /*0028*/ 	.byte	0x00, 0xf0, 0xe1, 0x10


	//----- nvinfo : EIATTR_MAXREG_COUNT
	.align		4
.L_644:
        /*002c*/ 	.byte	0x03, 0x1b
        /*002e*/ 	.short	0x00ff


	//----- nvinfo : EIATTR_NUM_BARRIERS
	.align		4
        /*0030*/ 	.byte	0x02, 0x4c
        /*0032*/ 	.byte	0x06
	.zero		1


	//----- nvinfo : EIATTR_ANNOTATIONS
	.align		4
        /*0034*/ 	.byte	0x04, 0x55
        /*0036*/ 	.short	(.L_646 - .L_645)


	//   ....[0]....
.L_645:
        /* <DEDUP_REMOVED lines=141> */


	//----- nvinfo : EIATTR_MERCURY_ISA_VERSION
	.align		4
.L_646:
        /*08f0*/ 	.byte	0x03, 0x5f
        /*08f2*/ 	.short	0x0000


	//----- nvinfo : EIATTR_INT_WARP_WIDE_INSTR_OFFSETS
	.align		4
        /*08f4*/ 	.byte	0x04, 0x31
        /*08f6*/ 	.short	(.L_648 - .L_647)


	//   ....[0]....
.L_647:
        /*08f8*/ 	.word	0x0000b150


	//   ....[1]....
        /*08fc*/ 	.word	0x0000b1d0


	//----- nvinfo : EIATTR_COOP_GROUP_MASK_REGIDS
	.align		4
.L_648:
        /*0900*/ 	.byte	0x04, 0x29
        /*0902*/ 	.short	(.L_650 - .L_649)


	//   ....[0]....
.L_649:
        /*0904*/ 	.word	0xffffffff


	//   ....[1]....
        /*0908*/ 	.word	0xffffffff


	//   ....[2]....
        /*090c*/ 	.word	0xffffffff


	//   ....[3]....
        /*0910*/ 	.word	0xffffffff


	//   ....[4]....
        /*0914*/ 	.word	0xffffffff


	//   ....[5]....
        /*0918*/ 	.word	0xffffffff


	//   ....[6]....
        /*091c*/ 	.word	0xffffffff


	//   ....[7]....
        /*0920*/ 	.word	0xffffffff


	//   ....[8]....
        /*0924*/ 	.word	0xffffffff


	//   ....[9]....
        /*0928*/ 	.word	0xffffffff


	//   ....[10]....
        /*092c*/ 	.word	0xffffffff


	//   ....[11]....
        /*0930*/ 	.word	0xffffffff


	//   ....[12]....
        /*0934*/ 	.word	0xffffffff


	//   ....[13]....
        /*0938*/ 	.word	0xffffffff


	//   ....[14]....
        /*093c*/ 	.word	0xffffffff


	//   ....[15]....
        /*0940*/ 	.word	0xffffffff


	//   ....[16]....
        /*0944*/ 	.word	0xffffffff


	//   ....[17]....
        /*0948*/ 	.word	0xffffffff


	//   ....[18]....
        /*094c*/ 	.word	0xffffffff


	//   ....[19]....
        /*0950*/ 	.word	0xffffffff


	//   ....[20]....
        /*0954*/ 	.word	0xffffffff


	//   ....[21]....
        /*0958*/ 	.word	0xffffffff


	//   ....[22]....
        /*095c*/ 	.word	0xffffffff


	//   ....[23]....
        /*0960*/ 	.word	0xffffffff


	//   ....[24]....
        /*0964*/ 	.word	0xffffffff


	//   ....[25]....
        /*0968*/ 	.word	0xffffffff


	//   ....[26]....
        /*096c*/ 	.word	0xffffffff


	//   ....[27]....
        /*0970*/ 	.word	0xffffffff


	//   ....[28]....
        /*0974*/ 	.word	0xffffffff


	//   ....[29]....
        /*0978*/ 	.word	0xffffffff


	//   ....[30]....
        /*097c*/ 	.word	0xffffffff


	//   ....[31]....
        /*0980*/ 	.word	0xffffffff


	//   ....[32]....
        /*0984*/ 	.word	0xffffffff


	//   ....[33]....
        /*0988*/ 	.word	0xffffffff


	//   ....[34]....
        /*098c*/ 	.word	0xffffffff


	//   ....[35]....
        /*0990*/ 	.word	0xffffffff


	//   ....[36]....
        /*0994*/ 	.word	0xffffffff


	//   ....[37]....
        /*0998*/ 	.word	0xffffffff


	//   ....[38]....
        /*099c*/ 	.word	0xffffffff


	//   ....[39]....
        /*09a0*/ 	.word	0xffffffff


	//   ....[40]....
        /*09a4*/ 	.word	0xffffffff


	//   ....[41]....
        /*09a8*/ 	.word	0xffffffff


	//   ....[42]....
        /*09ac*/ 	.word	0xffffffff


	//   ....[43]....
        /*09b0*/ 	.word	0xffffffff


	//   ....[44]....
        /*09b4*/ 	.word	0xffffffff


	//   ....[45]....
        /*09b8*/ 	.word	0xffffffff


	//   ....[46]....
        /*09bc*/ 	.word	0xffffffff


	//   ....[47]....
        /*09c0*/ 	.word	0xffffffff


	//   ....[48]....
        /*09c4*/ 	.word	0xffffffff


	//   ....[49]....
        /*09c8*/ 	.word	0xffffffff


	//   ....[50]....
        /*09cc*/ 	.word	0xffffffff


	//   ....[51]....
        /*09d0*/ 	.word	0xffffffff


	//   ....[52]....
        /*09d4*/ 	.word	0xffffffff


	//   ....[53]....
        /*09d8*/ 	.word	0xffffffff


	//   ....[54]....
        /*09dc*/ 	.word	0xffffffff


	//   ....[55]....
        /*09e0*/ 	.word	0xffffffff


	//   ....[56]....
        /*09e4*/ 	.word	0xffffffff


	//   ....[57]....
        /*09e8*/ 	.word	0xffffffff


	//   ....[58]....
        /*09ec*/ 	.word	0xffffffff


	//   ....[59]....
        /*09f0*/ 	.word	0xffffffff


	//   ....[60]....
        /*09f4*/ 	.word	0xffffffff


	//   ....[61]....
        /*09f8*/ 	.word	0xffffffff


	//   ....[62]....
        /*09fc*/ 	.word	0xffffffff


	//   ....[63]....
        /*0a00*/ 	.word	0xffffffff


	//   ....[64]....
        /*0a04*/ 	.word	0xffffffff


	//   ....[65]....
        /*0a08*/ 	.word	0xffffffff


	//   ....[66]....
        /*0a0c*/ 	.word	0xffffffff


	//   ....[67]....
        /*0a10*/ 	.word	0xffffffff


	//   ....[68]....
        /*0a14*/ 	.word	0xffffffff


	//   ....[69]....
        /*0a18*/ 	.word	0xffffffff


	//   ....[70]....
        /*0a1c*/ 	.word	0xffffffff


	//   ....[71]....
        /*0a20*/ 	.word	0xffffffff


	//   ....[72]....
        /*0a24*/ 	.word	0xffffffff


	//   ....[73]....
        /*0a28*/ 	.word	0xffffffff


	//   ....[74]....
        /*0a2c*/ 	.word	0xffffffff


	//   ....[75]....
        /*0a30*/ 	.word	0xffffffff


	//   ....[76]....
        /*0a34*/ 	.word	0xffffffff


	//   ....[77]....
        /*0a38*/ 	.word	0xffffffff


	//   ....[78]....
        /*0a3c*/ 	.word	0xffffffff


	//   ....[79]....
        /*0a40*/ 	.word	0xffffffff


	//   ....[80]....
        /*0a44*/ 	.word	0xffffffff


	//   ....[81]....
        /*0a48*/ 	.word	0xffffffff


	//   ....[82]....
        /*0a4c*/ 	.word	0xffffffff


	//   ....[83]....
        /*0a50*/ 	.word	0xffffffff


	//   ....[84]....
        /*0a54*/ 	.word	0xffffffff


	//   ....[85]....
        /*0a58*/ 	.word	0xffffffff


	//   ....[86]....
        /*0a5c*/ 	.word	0xffffffff


	//   ....[87]....
        /*0a60*/ 	.word	0xffffffff


	//   ....[88]....
        /*0a64*/ 	.word	0xffffffff


	//   ....[89]....
        /*0a68*/ 	.word	0xffffffff


	//   ....[90]....
        /*0a6c*/ 	.word	0xffffffff


	//   ....[91]....
        /*0a70*/ 	.word	0xffffffff


	//   ....[92]....
        /*0a74*/ 	.word	0xffffffff


	//   ....[93]....
        /*0a78*/ 	.word	0xffffffff


	//   ....[94]....
        /*0a7c*/ 	.word	0xffffffff


	//   ....[95]....
        /*0a80*/ 	.word	0xffffffff


	//   ....[96]....
        /*0a84*/ 	.word	0xffffffff


	//   ....[97]....
        /*0a88*/ 	.word	0xffffffff


	//   ....[98]....
        /*0a8c*/ 	.word	0xffffffff


	//   ....[99]....
        /*0a90*/ 	.word	0xffffffff


	//   ....[100]....
        /*0a94*/ 	.word	0xffffffff


	//   ....[101]....
        /*0a98*/ 	.word	0xffffffff


	//   ....[102]....
        /*0a9c*/ 	.word	0xffffffff


	//   ....[103]....
        /*0aa0*/ 	.word	0xffffffff


	//   ....[104]....
        /*0aa4*/ 	.word	0xffffffff


	//   ....[105]....
        /*0aa8*/ 	.word	0xffffffff


	//   ....[106]....
        /*0aac*/ 	.word	0xffffffff


	//   ....[107]....
        /*0ab0*/ 	.word	0xffffffff


	//   ....[108]....
        /*0ab4*/ 	.word	0xffffffff


	//   ....[109]....
        /*0ab8*/ 	.word	0xffffffff


	//   ....[110]....
        /*0abc*/ 	.word	0xffffffff


	//   ....[111]....
        /*0ac0*/ 	.word	0xffffffff


	//   ....[112]....
        /*0ac4*/ 	.word	0xffffffff


	//   ....[113]....
        /*0ac8*/ 	.word	0xffffffff


	//   ....[114]....
        /*0acc*/ 	.word	0xffffffff


	//   ....[115]....
        /*0ad0*/ 	.word	0xffffffff


	//   ....[116]....
        /*0ad4*/ 	.word	0xffffffff


	//   ....[117]....
        /*0ad8*/ 	.word	0xffffffff


	//   ....[118]....
        /*0adc*/ 	.word	0xffffffff


	//   ....[119]....
        /*0ae0*/ 	.word	0xffffffff


	//   ....[120]....
        /*0ae4*/ 	.word	0xffffffff


	//   ....[121]....
        /*0ae8*/ 	.word	0xffffffff


	//   ....[122]....
        /*0aec*/ 	.word	0xffffffff


	//   ....[123]....
        /*0af0*/ 	.word	0xffffffff


	//   ....[124]....
        /*0af4*/ 	.word	0xffffffff


	//   ....[125]....
        /*0af8*/ 	.word	0xffffffff


	//   ....[126]....
        /*0afc*/ 	.word	0xffffffff


	//   ....[127]....
        /*0b00*/ 	.word	0xffffffff


	//   ....[128]....
        /*0b04*/ 	.word	0xffffffff


	//   ....[129]....
        /*0b08*/ 	.word	0xffffffff


	//   ....[130]....
        /*0b0c*/ 	.word	0xffffffff


	//   ....[131]....
        /*0b10*/ 	.word	0xffffffff


	//   ....[132]....
        /*0b14*/ 	.word	0xffffffff


	//   ....[133]....
        /*0b18*/ 	.word	0xffffffff


	//   ....[134]....
        /*0b1c*/ 	.word	0xffffffff


	//   ....[135]....
        /*0b20*/ 	.word	0xffffffff


	//   ....[136]....
        /*0b24*/ 	.word	0xffffffff


	//   ....[137]....
        /*0b28*/ 	.word	0xffffffff


	//   ....[138]....
        /*0b2c*/ 	.word	0xffffffff


	//   ....[139]....
        /*0b30*/ 	.word	0xffffffff


	//   ....[140]....
        /*0b34*/ 	.word	0xffffffff


	//   ....[141]....
        /*0b38*/ 	.word	0xffffffff


	//   ....[142]....
        /*0b3c*/ 	.word	0xffffffff


	//   ....[143]....
        /*0b40*/ 	.word	0xffffffff


	//   ....[144]....
        /*0b44*/ 	.word	0xffffffff


	//   ....[145]....
        /*0b48*/ 	.word	0xffffffff


	//   ....[146]....
        /*0b4c*/ 	.word	0xffffffff


	//   ....[147]....
        /*0b50*/ 	.word	0xffffffff


	//   ....[148]....
        /*0b54*/ 	.word	0xffffffff


	//   ....[149]....
        /*0b58*/ 	.word	0xffffffff


	//   ....[150]....
        /*0b5c*/ 	.word	0xffffffff


	//   ....[151]....
        /*0b60*/ 	.word	0xffffffff


	//   ....[152]....
        /*0b64*/ 	.word	0xffffffff


	//   ....[153]....
        /*0b68*/ 	.word	0xffffffff


	//   ....[154]....
        /*0b6c*/ 	.word	0xffffffff


	//   ....[155]....
        /*0b70*/ 	.word	0xffffffff


	//   ....[156]....
        /*0b74*/ 	.word	0xffffffff


	//   ....[157]....
        /*0b78*/ 	.word	0xffffffff


	//   ....[158]....
        /*0b7c*/ 	.word	0xffffffff


	//   ....[159]....
        /*0b80*/ 	.word	0xffffffff


	//   ....[160]....
        /*0b84*/ 	.word	0xffffffff


	//   ....[161]....
        /*0b88*/ 	.word	0xffffffff


	//   ....[162]....
        /*0b8c*/ 	.word	0xffffffff


	//   ....[163]....
        /*0b90*/ 	.word	0xffffffff


	//   ....[164]....
        /*0b94*/ 	.word	0xffffffff


	//   ....[165]....
        /*0b98*/ 	.word	0xffffffff


	//   ....[166]....
        /*0b9c*/ 	.word	0xffffffff


	//   ....[167]....
        /*0ba0*/ 	.word	0xffffffff


	//   ....[168]....
        /*0ba4*/ 	.word	0xffffffff


	//   ....[169]....
        /*0ba8*/ 	.word	0xffffffff


	//   ....[170]....
        /*0bac*/ 	.word	0xffffffff


	//   ....[171]....
        /*0bb0*/ 	.word	0xffffffff


	//   ....[172]....
        /*0bb4*/ 	.word	0xffffffff


	//   ....[173]....
        /*0bb8*/ 	.word	0xffffffff


	//   ....[174]....
        /*0bbc*/ 	.word	0xffffffff


	//   ....[175]....
        /*0bc0*/ 	.word	0xffffffff


	//----- nvinfo : EIATTR_COOP_GROUP_INSTR_OFFSETS
	.align		4
.L_650:
        /*0bc4*/ 	.byte	0x04, 0x28
        /*0bc6*/ 	.short	(.L_652 - .L_651)


	//   ....[0]....
.L_651:
        /*0bc8*/ 	.word	0x00000050


	//   ....[1]....
        /*0bcc*/ 	.word	0x00000200


	//   ....[2]....
        /*0bd0*/ 	.word	0x00000230


	//   ....[3]....
        /*0bd4*/ 	.word	0x00000260


	//   ....[4]....
        /*0bd8*/ 	.word	0x00000290


	//   ....[5]....
        /*0bdc*/ 	.word	0x000002c0


	//   ....[6]....
        /*0be0*/ 	.word	0x000002f0


	//   ....[7]....
        /*0be4*/ 	.word	0x00000460


	//   ....[8]....
        /*0be8*/ 	.word	0x000004a0


	//   ....[9]....
        /*0bec*/ 	.word	0x000004d0


	//   ....[10]....
        /*0bf0*/ 	.word	0x00000500


	//   ....[11]....
        /*0bf4*/ 	.word	0x00000530


	//   ....[12]....
        /*0bf8*/ 	.word	0x00000560


	//   ....[13]....
        /*0bfc*/ 	.word	0x000005f0


	//   ....[14]....
        /*0c00*/ 	.word	0x00000620


	//   ....[15]....
        /*0c04*/ 	.word	0x00000640


	//   ....[16]....
        /*0c08*/ 	.word	0x000006a0


	//   ....[17]....
        /*0c0c*/ 	.word	0x00002960


	//   ....[18]....
        /*0c10*/ 	.word	0x00002980


	//   ....[19]....
        /*0c14*/ 	.word	0x00002b50


	//   ....[20]....
        /*0c18*/ 	.word	0x00002b60


	//   ....[21]....
        /*0c1c*/ 	.word	0x00002d10


	//   ....[22]....
        /*0c20*/ 	.word	0x00002d30


	//   ....[23]....
        /*0c24*/ 	.word	0x00002ee0


	//   ....[24]....
        /*0c28*/ 	.word	0x00002ef0


	//   ....[25]....
        /*0c2c*/ 	.word	0x000034a0


	//   ....[26]....
        /*0c30*/ 	.word	0x000034d0


	//   ....[27]....
        /*0c34*/ 	.word	0x000034f0


	//   ....[28]....
        /*0c38*/ 	.word	0x00003500


	//   ....[29]....
        /*0c3c*/ 	.word	0x00003700


	//   ....[30]....
        /*0c40*/ 	.word	0x00003720


	//   ....[31]....
        /*0c44*/ 	.word	0x00003870


	//   ....[32]....
        /*0c48*/ 	.word	0x000039f0


	//   ....[33]....
        /*0c4c*/ 	.word	0x00004e10


	//   ....[34]....
        /*0c50*/ 	.word	0x00004e30


	//   ....[35]....
        /*0c54*/ 	.word	0x00004f00


	//   ....[36]....
        /*0c58*/ 	.word	0x00004f60


	//   ....[37]....
        /*0c5c*/ 	.word	0x00005670


	//   ....[38]....
        /*0c60*/ 	.word	0x00005680


	//   ....[39]....
        /*0c64*/ 	.word	0x000056b0


	//   ....[40]....
        /*0c68*/ 	.word	0x000056c0


	//   ....[41]....
        /*0c6c*/ 	.word	0x00006fa0


	//   ....[42]....
        /*0c70*/ 	.word	0x00006fb0


	//   ....[43]....
        /*0c74*/ 	.word	0x00006ff0


	//   ....[44]....
        /*0c78*/ 	.word	0x00007000


	//   ....[45]....
        /*0c7c*/ 	.word	0x000085d0


	//   ....[46]....
        /*0c80*/ 	.word	0x000085f0


	//   ....[47]....
        /*0c84*/ 	.word	0x00008700


	//   ....[48]....
        /*0c88*/ 	.word	0x00008720


	//   ....[49]....
        /*0c8c*/ 	.word	0x00008a90


	//   ....[50]....
        /*0c90*/ 	.word	0x00008ab0


	//   ....[51]....
        /*0c94*/ 	.word	0x00008ad0


	//   ....[52]....
        /*0c98*/ 	.word	0x00008af0


	//   ....[53]....
        /*0c9c*/ 	.word	0x0000a730


	//   ....[54]....
        /*0ca0*/ 	.word	0x0000a760


	//   ....[55]....
        /*0ca4*/ 	.word	0x0000a780


	//   ....[56]....
        /*0ca8*/ 	.word	0x0000a790


	//   ....[57]....
        /*0cac*/ 	.word	0x0000c030


	//   ....[58]....
        /*0cb0*/ 	.word	0x0000c040


	//   ....[59]....
        /*0cb4*/ 	.word	0x0000c060


	//   ....[60]....
        /*0cb8*/ 	.word	0x0000c080


	//   ....[61]....
        /*0cbc*/ 	.word	0x0000c430


	//   ....[62]....
        /*0cc0*/ 	.word	0x0000c450


	//   ....[63]....
        /*0cc4*/ 	.word	0x0000c610


	//   ....[64]....
        /*0cc8*/ 	.word	0x0000c620


	//   ....[65]....
        /*0ccc*/ 	.word	0x0000c7d0


	//   ....[66]....
        /*0cd0*/ 	.word	0x0000c7f0


	//   ....[67]....
        /*0cd4*/ 	.word	0x0000c9a0


	//   ....[68]....
        /*0cd8*/ 	.word	0x0000c9b0


	//   ....[69]....
        /*0cdc*/ 	.word	0x0000cd50


	//   ....[70]....
        /*0ce0*/ 	.word	0x0000cd70


	//   ....[71]....
        /*0ce4*/ 	.word	0x0000d9c0


	//   ....[72]....
        /*0ce8*/ 	.word	0x0000d9d0


	//   ....[73]....
        /*0cec*/ 	.word	0x0000ee70


	//   ....[74]....
        /*0cf0*/ 	.word	0x0000ee90


	//   ....[75]....
        /*0cf4*/ 	.word	0x0000f060


	//   ....[76]....
        /*0cf8*/ 	.word	0x0000f070


	//   ....[77]....
        /*0cfc*/ 	.word	0x0000f220


	//   ....[78]....
        /*0d00*/ 	.word	0x0000f240


	//   ....[79]....
        /*0d04*/ 	.word	0x0000f3f0


	//   ....[80]....
        /*0d08*/ 	.word	0x0000f400


	//   ....[81]....
        /*0d0c*/ 	.word	0x0000f670


	//   ....[82]....
        /*0d10*/ 	.word	0x0000f690


	//   ....[83]....
        /*0d14*/ 	.word	0x0000f7c0


	//   ....[84]....
        /*0d18*/ 	.word	0x0000f800


	//   ....[85]....
        /*0d1c*/ 	.word	0x0000f830


	//   ....[86]....
        /*0d20*/ 	.word	0x0000f860


	//   ....[87]....
        /*0d24*/ 	.word	0x0000f890


	//   ....[88]....
        /*0d28*/ 	.word	0x0000f8c0


	//   ....[89]....
        /*0d2c*/ 	.word	0x0000fa20


	//   ....[90]....
        /*0d30*/ 	.word	0x0000fa60


	//   ....[91]....
        /*0d34*/ 	.word	0x0000fa90


	//   ....[92]....
        /*0d38*/ 	.word	0x0000fac0


	//   ....[93]....
        /*0d3c*/ 	.word	0x0000faf0


	//   ....[94]....
        /*0d40*/ 	.word	0x0000fb20


	//   ....[95]....
        /*0d44*/ 	.word	0x0000fbb0


	//   ....[96]....
        /*0d48*/ 	.word	0x0000fbe0


	//   ....[97]....
        /*0d4c*/ 	.word	0x0000fbf0


	//   ....[98]....
        /*0d50*/ 	.word	0x0000fc50


	//   ....[99]....
        /*0d54*/ 	.word	0x00010230


	//   ....[100]....
        /*0d58*/ 	.word	0x00010290


	//   ....[101]....
        /*0d5c*/ 	.word	0x000102e0


	//   ....[102]....
        /*0d60*/ 	.word	0x00010330


	//   ....[103]....
        /*0d64*/ 	.word	0x00010380


	//   ....[104]....
        /*0d68*/ 	.word	0x000103f0


	//   ....[105]....
        /*0d6c*/ 	.word	0x00010440


	//   ....[106]....
        /*0d70*/ 	.word	0x000104a0


	//   ....[107]....
        /*0d74*/ 	.word	0x00010510


	//   ....[108]....
        /*0d78*/ 	.word	0x00010570


	//   ....[109]....
        /*0d7c*/ 	.word	0x000105e0


	//   ....[110]....
        /*0d80*/ 	.word	0x00010650


	//   ....[111]....
        /*0d84*/ 	.word	0x000106c0


	//   ....[112]....
        /*0d88*/ 	.word	0x00010720


	//   ....[113]....
        /*0d8c*/ 	.word	0x00010790


	//   ....[114]....
        /*0d90*/ 	.word	0x00010800


	//   ....[115]....
        /*0d94*/ 	.word	0x00010870


	//   ....[116]....
        /*0d98*/ 	.word	0x000108d0


	//   ....[117]....
        /*0d9c*/ 	.word	0x00010940


	//   ....[118]....
        /*0da0*/ 	.word	0x000109b0


	//   ....[119]....
        /*0da4*/ 	.word	0x00010b50


	//   ....[120]....
        /*0da8*/ 	.word	0x00010bb0


	//   ....[121]....
        /*0dac*/ 	.word	0x00010c00


	//   ....[122]....
        /*0db0*/ 	.word	0x00010c40


	//   ....[123]....
        /*0db4*/ 	.word	0x00010c90


	//   ....[124]....
        /*0db8*/ 	.word	0x00010ce0


	//   ....[125]....
        /*0dbc*/ 	.word	0x00010d50


	//   ....[126]....
        /*0dc0*/ 	.word	0x00010dc0


	//   ....[127]....
        /*0dc4*/ 	.word	0x00010e30


	//   ....[128]....
        /*0dc8*/ 	.word	0x00010fb0


	//   ....[129]....
        /*0dcc*/ 	.word	0x00011010


	//   ....[130]....
        /*0dd0*/ 	.word	0x00011060


	//   ....[131]....
        /*0dd4*/ 	.word	0x000110a0


	//   ....[132]....
        /*0dd8*/ 	.word	0x000110f0


	//   ....[133]....
        /*0ddc*/ 	.word	0x00011130


	//   ....[134]....
        /*0de0*/ 	.word	0x00011180


	//   ....[135]....
        /*0de4*/ 	.word	0x000111d0


	//   ....[136]....
        /*0de8*/ 	.word	0x00011220


	//   ....[137]....
        /*0dec*/ 	.word	0x00011260


	//   ....[138]....
        /*0df0*/ 	.word	0x000112d0


	//   ....[139]....
        /*0df4*/ 	.word	0x00011340


	//   ....[140]....
        /*0df8*/ 	.word	0x000113b0


	//   ....[141]....
        /*0dfc*/ 	.word	0x00011410


	//   ....[142]....
        /*0e00*/ 	.word	0x00011480


	//   ....[143]....
        /*0e04*/ 	.word	0x000114f0


	//   ....[144]....
        /*0e08*/ 	.word	0x00011560


	//   ....[145]....
        /*0e0c*/ 	.word	0x000115c0


	//   ....[146]....
        /*0e10*/ 	.word	0x00011630


	//   ....[147]....
        /*0e14*/ 	.word	0x000116a0


	//   ....[148]....
        /*0e18*/ 	.word	0x00011710


	//   ....[149]....
        /*0e1c*/ 	.word	0x00011770


	//   ....[150]....
        /*0e20*/ 	.word	0x000117e0


	//   ....[151]....
        /*0e24*/ 	.word	0x00011850


	//   ....[152]....
        /*0e28*/ 	.word	0x000118c0


	//   ....[153]....
        /*0e2c*/ 	.word	0x00011920


	//   ....[154]....
        /*0e30*/ 	.word	0x00011990


	//   ....[155]....
        /*0e34*/ 	.word	0x00011a00


	//   ....[156]....
        /*0e38*/ 	.word	0x00011a70


	//   ....[157]....
        /*0e3c*/ 	.word	0x00011ad0


	//   ....[158]....
        /*0e40*/ 	.word	0x00011b40


	//   ....[159]....
        /*0e44*/ 	.word	0x00011bb0


	//   ....[160]....
        /*0e48*/ 	.word	0x00011c00


	//   ....[161]....
        /*0e4c*/ 	.word	0x00011c40


	//   ....[162]....
        /*0e50*/ 	.word	0x00011c90


	//   ....[163]....
        /*0e54*/ 	.word	0x00011ce0


	//   ....[164]....
        /*0e58*/ 	.word	0x00011d30


	//   ....[165]....
        /*0e5c*/ 	.word	0x00011da0


	//   ....[166]....
        /*0e60*/ 	.word	0x00011df0


	//   ....[167]....
        /*0e64*/ 	.word	0x00011e40


	//   ....[168]....
        /*0e68*/ 	.word	0x00011e90


	//   ....[169]....
        /*0e6c*/ 	.word	0x00011ee0


	//   ....[170]....
        /*0e70*/ 	.word	0x00011f30


	//   ....[171]....
        /*0e74*/ 	.word	0x00011fa0


	//   ....[172]....
        /*0e78*/ 	.word	0x00011ff0


	//   ....[173]....
        /*0e7c*/ 	.word	0x00012050


	//   ....[174]....
        /*0e80*/ 	.word	0x000120b0


	//   ....[175]....
        /*0e84*/ 	.word	0x00012120


	//----- nvinfo : EIATTR_EXIT_INSTR_OFFSETS
	.align		4
.L_652:
        /*0e88*/ 	.byte	0x04, 0x1c
        /*0e8a*/ 	.short	(.L_654 - .L_653)


	//   ....[0]....
.L_653:
        /*0e8c*/ 	.word	0x00000c10


	//   ....[1]....
        /*0e90*/ 	.word	0x000101f0


	//----- nvinfo : EIATTR_MAX_THREADS
	.align		4
.L_654:
        /*0e94*/ 	.byte	0x04, 0x05
        /*0e96*/ 	.short	(.L_656 - .L_655)
.L_655:
        /*0e98*/ 	.word	0x00000100
        /*0e9c*/ 	.word	0x00000001
        /*0ea0*/ 	.word	0x00000001


	//----- nvinfo : EIATTR_CRS_STACK_SIZE
	.align		4
.L_656:
        /*0ea4*/ 	.byte	0x04, 0x1e
        /*0ea6*/ 	.short	(.L_658 - .L_657)
.L_657:
        /*0ea8*/ 	.word	0x00000000
.L_658:


//--------------------- .nv.info._ZN7cutlass13device_kernelIN5flash19enable_sm80_to_sm89INS1_16FlashAttnFwdSm80INS1_25CollectiveMainloopFwdSm80ILi8ELi1ELb0EN4cute5tupleIJNS5_1CILi128EEENS7_ILi48EEENS7_ILi256EEEEEELi256ENS_10bfloat16_tEfNS_4arch4Sm80ELb0ELb0ELb1ELb1ELb1ELb1ELb1ELb1EEENS1_21CollectiveEpilogueFwdINS6_IJS8_SA_S9_EEENS6_IJNS7_ILi1EEESI_SI_EEESC_SE_Li256ELb1ELb1ELb1ELb0EEENS1_36VarlenDynamicPersistentTileSchedulerILi128ELi48ELi256ELi256ELb1ELb1ELb0ELb0ELb1ELb1EEEEEEEEEvNT_6ParamsE --------------------------
	.section	.nv.info._ZN7cutlass13device_kernelIN5flash19enable_sm80_to_sm89INS1_16FlashAttnFwdSm80INS1_25CollectiveMainloopFwdSm80ILi8ELi1ELb0EN4cute5tupleIJNS5_1CILi128EEENS7_ILi48EEENS7_ILi256EEEEEELi256ENS_10bfloat16_tEfNS_4arch4Sm80ELb0ELb0ELb1ELb1ELb1ELb1ELb1ELb1EEENS1_21CollectiveEpilogueFwdINS6_IJS8_SA_S9_EEENS6_IJNS7_ILi1EEESI_SI_EEESC_SE_Li256ELb1ELb1ELb1ELb0EEENS1_36VarlenDynamicPersistentTileSchedulerILi128ELi48ELi256ELi256ELb1ELb1ELb0ELb0ELb1ELb1EEEEEEEEEvNT_6ParamsE,"",@"SHT_CUDA_INFO"
	.sectionflags	@""
	.align	4


	//----- nvinfo : EIATTR_CUDA_API_VERSION
	.align		4
        /*0000*/ 	.byte	0x04, 0x37
        /*0002*/ 	.short	(.L_660 - .L_659)
.L_659:
        /*0004*/ 	.word	0x00000082


	//----- nvinfo : EIATTR_SW2861232_WAR
	.align		4
.L_660:
        /*0008*/ 	.byte	0x01, 0x35
	.zero		2


	//----- nvinfo : EIATTR_PARAM_CBANK
	.align		4
        /*000c*/ 	.byte	0x04, 0x0a
        /*000e*/ 	.short	(.L_662 - .L_661)
	.align		4
.L_661:
        /*0010*/ 	.word	index@(.nv.constant0._ZN7cutlass13device_kernelIN5flash19enable_sm80_to_sm89INS1_16FlashAttnFwdSm80INS1_25CollectiveMainloopFwdSm80ILi8ELi1ELb0EN4cute5tupleIJNS5_1CILi128EEENS7_ILi48EEENS7_ILi256EEEEEELi256ENS_10bfloat16_tEfNS_4arch4Sm80ELb0ELb0ELb1ELb1ELb1ELb1ELb1ELb1EEENS1_21CollectiveEpilogueFwdINS6_IJS8_SA_S9_EEENS6_IJNS7_ILi1EEESI_SI_EEESC_SE_Li256ELb1ELb1ELb1ELb0EEENS1_36VarlenDynamicPersistentTileSchedulerILi128ELi48ELi256ELi256ELb1ELb1ELb0ELb0ELb1ELb1EEEEEEEEEvNT_6ParamsE)
        /*0014*/ 	.short	0x0160
        /*0016*/ 	.short	0x0438


	//----- nvinfo : EIATTR_CBANK_PARAM_SIZE
	.align		4
.L_662:
        /*0018*/ 	.byte	0x03, 0x19
        /*001a*/ 	.short	0x0438


	//----- nvinfo : EIATTR_KPARAM_INFO
	.align		4
        /*001c*/ 	.byte	0x04, 0x17
        /*001e*/ 	.short	(.L_664 - .L_663)
.L_663:
        /*0020*/ 	.word	0x00000000
        /*0024*/ 	.short	0x0000
        /*0026*/ 	.short	0x0000
        /*0028*/ 	.byte	0x00, 0xf0, 0xe1, 0x10


	//----- nvinfo : EIATTR_MAXREG_COUNT
	.align		4
.L_664:
        /*002c*/ 	.byte	0x03, 0x1b
        /*002e*/ 	.short	0x00ff


	//----- nvinfo : EIATTR_NUM_BARRIERS
	.align		4
        /*0030*/ 	.byte	0x02, 0x4c
        /*0032*/ 	.byte	0x06
	.zero		1


	//----- nvinfo : EIATTR_ANNOTATIONS
	.align		4
        /*0034*/ 	.byte	0x04, 0x55
        /*0036*/ 	.short	(.L_666 - .L_665)


	//   ....[0]....
.L_665:
        /* <DEDUP_REMOVED lines=165> */


	//----- nvinfo : EIATTR_MERCURY_ISA_VERSION
	.align		4
.L_666:
        /*0a70*/ 	.byte	0x03, 0x5f
        /*0a72*/ 	.short	0x0000


	//----- nvinfo : EIATTR_INT_WARP_WIDE_INSTR_OFFSETS
	.align		4
        /*0a74*/ 	.byte	0x04, 0x31
        /*0a76*/ 	.short	(.L_668 - .L_667)


	//   ....[0]....
.L_667:
        /*0a78*/ 	.word	0x000175d0


	//   ....[1]....
        /*0a7c*/ 	.word	0x00017640


	//----- nvinfo : EIATTR_COOP_GROUP_MASK_REGIDS
	.align		4
.L_668:
        /*0a80*/ 	.byte	0x04, 0x29
        /*0a82*/ 	.short	(.L_670 - .L_669)


	//   ....[0]....
.L_669:
        /*0a84*/ 	.word	0xffffffff


	//   ....[1]....
        /*0a88*/ 	.word	0xffffffff


	//   ....[2]....
        /*0a8c*/ 	.word	0xffffffff


	//   ....[3]....
        /*0a90*/ 	.word	0xffffffff


	//   ....[4]....
        /*0a94*/ 	.word	0xffffffff


	//   ....[5]....
        /*0a98*/ 	.word	0xffffffff


	//   ....[6]....
        /*0a9c*/ 	.word	0xffffffff


	//   ....[7]....
        /*0aa0*/ 	.word	0xffffffff


	//   ....[8]....
        /*0aa4*/ 	.word	0xffffffff


	//   ....[9]....
        /*0aa8*/ 	.word	0xffffffff


	//   ....[10]....
        /*0aac*/ 	.word	0xffffffff


	//   ....[11]....
        /*0ab0*/ 	.word	0xffffffff


	//   ....[12]....
        /*0ab4*/ 	.word	0xffffffff


	//   ....[13]....
        /*0ab8*/ 	.word	0xffffffff


	//   ....[14]....
        /*0abc*/ 	.word	0xffffffff


	//   ....[15]....
        /*0ac0*/ 	.word	0xffffffff


	//   ....[16]....
        /*0ac4*/ 	.word	0xffffffff


	//   ....[17]....
        /*0ac8*/ 	.word	0xffffffff


	//   ....[18]....
        /*0acc*/ 	.word	0xffffffff


	//   ....[19]....
        /*0ad0*/ 	.word	0xffffffff


	//   ....[20]....
        /*0ad4*/ 	.word	0xffffffff


	//   ....[21]....
        /*0ad8*/ 	.word	0xffffffff


	//   ....[22]....
        /*0adc*/ 	.word	0xffffffff


	//   ....[23]....
        /*0ae0*/ 	.word	0xffffffff


	//   ....[24]....
        /*0ae4*/ 	.word	0xffffffff


	//   ....[25]....
        /*0ae8*/ 	.word	0xffffffff


	//   ....[26]....
        /*0aec*/ 	.word	0xffffffff


	//   ....[27]....
        /*0af0*/ 	.word	0xffffffff


	//   ....[28]....
        /*0af4*/ 	.word	0xffffffff


	//   ....[29]....
        /*0af8*/ 	.word	0xffffffff


	//   ....[30]....
        /*0afc*/ 	.word	0xffffffff


	//   ....[31]....
        /*0b00*/ 	.word	0xffffffff


	//   ....[32]....
        /*0b04*/ 	.word	0xffffffff


	//   ....[33]....
        /*0b08*/ 	.word	0xffffffff


	//   ....[34]....
        /*0b0c*/ 	.word	0xffffffff


	//   ....[35]....
        /*0b10*/ 	.word	0xffffffff


	//   ....[36]....
        /*0b14*/ 	.word	0xffffffff


	//   ....[37]....
        /*0b18*/ 	.word	0xffffffff


	//   ....[38]....
        /*0b1c*/ 	.word	0xffffffff


	//   ....[39]....
        /*0b20*/ 	.word	0xffffffff


	//   ....[40]....
        /*0b24*/ 	.word	0xffffffff


	//   ....[41]....
        /*0b28*/ 	.word	0xffffffff


	//   ....[42]....
        /*0b2c*/ 	.word	0xffffffff


	//   ....[43]....
        /*0b30*/ 	.word	0xffffffff


	//   ....[44]....
        /*0b34*/ 	.word	0xffffffff


	//   ....[45]....
        /*0b38*/ 	.word	0xffffffff


	//   ....[46]....
        /*0b3c*/ 	.word	0xffffffff


	//   ....[47]....
        /*0b40*/ 	.word	0xffffffff


	//   ....[48]....
        /*0b44*/ 	.word	0xffffffff


	//   ....[49]....
        /*0b48*/ 	.word	0xffffffff


	//   ....[50]....
        /*0b4c*/ 	.word	0xffffffff


	//   ....[51]....
        /*0b50*/ 	.word	0xffffffff


	//   ....[52]....
        /*0b54*/ 	.word	0xffffffff


	//   ....[53]....
        /*0b58*/ 	.word	0xffffffff


	//   ....[54]....
        /*0b5c*/ 	.word	0xffffffff


	//   ....[55]....
        /*0b60*/ 	.word	0xffffffff


	//   ....[56]....
        /*0b64*/ 	.word	0xffffffff


	//   ....[57]....
        /*0b68*/ 	.word	0xffffffff


	//   ....[58]....
        /*0b6c*/ 	.word	0xffffffff


	//   ....[59]....
        /*0b70*/ 	.word	0xffffffff


	//   ....[60]....
        /*0b74*/ 	.word	0xffffffff


	//   ....[61]....
        /*0b78*/ 	.word	0xffffffff


	//   ....[62]....
        /*0b7c*/ 	.word	0xffffffff


	//   ....[63]....
        /*0b80*/ 	.word	0xffffffff


	//   ....[64]....
        /*0b84*/ 	.word	0xffffffff


	//   ....[65]....
        /*0b88*/ 	.word	0xffffffff


	//   ....[66]....
        /*0b8c*/ 	.word	0xffffffff


	//   ....[67]....
        /*0b90*/ 	.word	0xffffffff


	//   ....[68]....
        /*0b94*/ 	.word	0xffffffff


	//   ....[69]....
        /*0b98*/ 	.word	0xffffffff


	//   ....[70]....
        /*0b9c*/ 	.word	0xffffffff


	//   ....[71]....
        /*0ba0*/ 	.word	0xffffffff


	//   ....[72]....
        /*0ba4*/ 	.word	0xffffffff


	//   ....[73]....
        /*0ba8*/ 	.word	0xffffffff


	//   ....[74]....
        /*0bac*/ 	.word	0xffffffff


	//   ....[75]....
        /*0bb0*/ 	.word	0xffffffff


	//   ....[76]....
        /*0bb4*/ 	.word	0xffffffff


	//   ....[77]....
        /*0bb8*/ 	.word	0xffffffff


	//   ....[78]....
        /*0bbc*/ 	.word	0xffffffff


	//   ....[79]....
        /*0bc0*/ 	.word	0xffffffff


	//   ....[80]....
        /*0bc4*/ 	.word	0xffffffff


	//   ....[81]....
        /*0bc8*/ 	.word	0xffffffff


	//   ....[82]....
        /*0bcc*/ 	.word	0xffffffff


	//   ....[83]....
        /*0bd0*/ 	.word	0xffffffff


	//   ....[84]....
        /*0bd4*/ 	.word	0xffffffff


	//   ....[85]....
        /*0bd8*/ 	.word	0xffffffff


	//   ....[86]....
        /*0bdc*/ 	.word	0xffffffff


	//   ....[87]....
        /*0be0*/ 	.word	0xffffffff


	//   ....[88]....
        /*0be4*/ 	.word	0xffffffff


	//   ....[89]....
        /*0be8*/ 	.word	0xffffffff


	//   ....[90]....
        /*0bec*/ 	.word	0xffffffff


	//   ....[91]....
        /*0bf0*/ 	.word	0xffffffff


	//   ....[92]....
        /*0bf4*/ 	.word	0xffffffff


	//   ....[93]....
        /*0bf8*/ 	.word	0xffffffff


	//   ....[94]....
        /*0bfc*/ 	.word	0xffffffff


	//   ....[95]....
        /*0c00*/ 	.word	0xffffffff


	//   ....[96]....
        /*0c04*/ 	.word	0xffffffff


	//   ....[97]....
        /*0c08*/ 	.word	0xffffffff


	//   ....[98]....
        /*0c0c*/ 	.word	0xffffffff


	//   ....[99]....
        /*0c10*/ 	.word	0xffffffff


	//   ....[100]....
        /*0c14*/ 	.word	0xffffffff


	//   ....[101]....
        /*0c18*/ 	.word	0xffffffff


	//   ....[102]....
        /*0c1c*/ 	.word	0xffffffff


	//   ....[103]....
        /*0c20*/ 	.word	0xffffffff


	//   ....[104]....
        /*0c24*/ 	.word	0xffffffff


	//   ....[105]....
        /*0c28*/ 	.word	0xffffffff


	//   ....[106]....
        /*0c2c*/ 	.word	0xffffffff


	//   ....[107]....
        /*0c30*/ 	.word	0xffffffff


	//   ....[108]....
        /*0c34*/ 	.word	0xffffffff


	//   ....[109]....
        /*0c38*/ 	.word	0xffffffff


	//   ....[110]....
        /*0c3c*/ 	.word	0xffffffff


	//   ....[111]....
        /*0c40*/ 	.word	0xffffffff


	//   ....[112]....
        /*0c44*/ 	.word	0xffffffff


	//   ....[113]....
        /*0c48*/ 	.word	0xffffffff


	//   ....[114]....
        /*0c4c*/ 	.word	0xffffffff


	//   ....[115]....
        /*0c50*/ 	.word	0xffffffff


	//   ....[116]....
        /*0c54*/ 	.word	0xffffffff


	//   ....[117]....
        /*0c58*/ 	.word	0xffffffff


	//   ....[118]....
        /*0c5c*/ 	.word	0xffffffff


	//   ....[119]....
        /*0c60*/ 	.word	0xffffffff


	//   ....[120]....
        /*0c64*/ 	.word	0xffffffff


	//   ....[121]....
        /*0c68*/ 	.word	0xffffffff


	//   ....[122]....
        /*0c6c*/ 	.word	0xffffffff


	//   ....[123]....
        /*0c70*/ 	.word	0xffffffff


	//   ....[124]....
        /*0c74*/ 	.word	0xffffffff


	//   ....[125]....
        /*0c78*/ 	.word	0xffffffff


	//   ....[126]....
        /*0c7c*/ 	.word	0xffffffff


	//   ....[127]....
        /*0c80*/ 	.word	0xffffffff


	//   ....[128]....
        /*0c84*/ 	.word	0xffffffff


	//   ....[129]....
        /*0c88*/ 	.word	0xffffffff


	//   ....[130]....
        /*0c8c*/ 	.word	0xffffffff


	//   ....[131]....
        /*0c90*/ 	.word	0xffffffff


	//   ....[132]....
        /*0c94*/ 	.word	0xffffffff


	//   ....[133]....
        /*0c98*/ 	.word	0xffffffff


	//   ....[134]....
        /*0c9c*/ 	.word	0xffffffff


	//   ....[135]....
        /*0ca0*/ 	.word	0xffffffff


	//   ....[136]....
        /*0ca4*/ 	.word	0xffffffff


	//   ....[137]....
        /*0ca8*/ 	.word	0xffffffff


	//   ....[138]....
        /*0cac*/ 	.word	0xffffffff


	//   ....[139]....
        /*0cb0*/ 	.word	0xffffffff


	//   ....[140]....
        /*0cb4*/ 	.word	0xffffffff


	//   ....[141]....
        /*0cb8*/ 	.word	0xffffffff


	//   ....[142]....
        /*0cbc*/ 	.word	0xffffffff


	//   ....[143]....
        /*0cc0*/ 	.word	0xffffffff


	//   ....[144]....
        /*0cc4*/ 	.word	0xffffffff


	//   ....[145]....
        /*0cc8*/ 	.word	0xffffffff


	//   ....[146]....
        /*0ccc*/ 	.word	0xffffffff


	//   ....[147]....
        /*0cd0*/ 	.word	0xffffffff


	//   ....[148]....
        /*0cd4*/ 	.word	0xffffffff


	//   ....[149]....
        /*0cd8*/ 	.word	0xffffffff


	//   ....[150]....
        /*0cdc*/ 	.word	0xffffffff


	//   ....[151]....
        /*0ce0*/ 	.word	0xffffffff


	//   ....[152]....
        /*0ce4*/ 	.word	0xffffffff


	//   ....[153]....
        /*0ce8*/ 	.word	0xffffffff


	//   ....[154]....
        /*0cec*/ 	.word	0xffffffff


	//   ....[155]....
        /*0cf0*/ 	.word	0xffffffff


	//   ....[156]....
        /*0cf4*/ 	.word	0xffffffff


	//   ....[157]....
        /*0cf8*/ 	.word	0xffffffff


	//   ....[158]....
        /*0cfc*/ 	.word	0xffffffff


	//   ....[159]....
        /*0d00*/ 	.word	0xffffffff


	//   ....[160]....
        /*0d04*/ 	.word	0xffffffff


	//   ....[161]....
        /*0d08*/ 	.word	0xffffffff


	//   ....[162]....
        /*0d0c*/ 	.word	0xffffffff


	//   ....[163]....
        /*0d10*/ 	.word	0xffffffff


	//   ....[164]....
        /*0d14*/ 	.word	0xffffffff


	//   ....[165]....
        /*0d18*/ 	.word	0xffffffff


	//   ....[166]....
        /*0d1c*/ 	.word	0xffffffff


	//   ....[167]....
        /*0d20*/ 	.word	0xffffffff


	//   ....[168]....
        /*0d24*/ 	.word	0xffffffff


	//   ....[169]....
        /*0d28*/ 	.word	0xffffffff


	//   ....[170]....
        /*0d2c*/ 	.word	0xffffffff


	//   ....[171]....
        /*0d30*/ 	.word	0xffffffff


	//   ....[172]....
        /*0d34*/ 	.word	0xffffffff


	//   ....[173]....
        /*0d38*/ 	.word	0xffffffff


	//   ....[174]....
        /*0d3c*/ 	.word	0xffffffff


	//   ....[175]....
        /*0d40*/ 	.word	0xffffffff


	//   ....[176]....
        /*0d44*/ 	.word	0xffffffff


	//   ....[177]....
        /*0d48*/ 	.word	0xffffffff


	//   ....[178]....
        /*0d4c*/ 	.word	0xffffffff


	//   ....[179]....
        /*0d50*/ 	.word	0xffffffff


	//   ....[180]....
        /*0d54*/ 	.word	0xffffffff


	//   ....[181]....
        /*0d58*/ 	.word	0xffffffff


	//   ....[182]....
        /*0d5c*/ 	.word	0xffffffff


	//   ....[183]....
        /*0d60*/ 	.word	0xffffffff


	//   ....[184]....
        /*0d64*/ 	.word	0xffffffff


	//   ....[185]....
        /*0d68*/ 	.word	0xffffffff


	//   ....[186]....
        /*0d6c*/ 	.word	0xffffffff


	//   ....[187]....
        /*0d70*/ 	.word	0xffffffff


	//   ....[188]....
        /*0d74*/ 	.word	0xffffffff


	//   ....[189]....
        /*0d78*/ 	.word	0xffffffff


	//   ....[190]....
        /*0d7c*/ 	.word	0xffffffff


	//   ....[191]....
        /*0d80*/ 	.word	0xffffffff


	//   ....[192]....
        /*0d84*/ 	.word	0xffffffff


	//   ....[193]....
        /*0d88*/ 	.word	0xffffffff


	//   ....[194]....
        /*0d8c*/ 	.word	0xffffffff


	//   ....[195]....
        /*0d90*/ 	.word	0xffffffff


	//   ....[196]....
        /*0d94*/ 	.word	0xffffffff


	//   ....[197]....
        /*0d98*/ 	.word	0xffffffff


	//   ....[198]....
        /*0d9c*/ 	.word	0xffffffff


	//   ....[199]....
        /*0da0*/ 	.word	0xffffffff


	//   ....[200]....
        /*0da4*/ 	.word	0xffffffff


	//   ....[201]....
        /*0da8*/ 	.word	0xffffffff


	//   ....[202]....
        /*0dac*/ 	.word	0xffffffff


	//   ....[203]....
        /*0db0*/ 	.word	0xffffffff


	//----- nvinfo : EIATTR_COOP_GROUP_INSTR_OFFSETS
	.align		4
.L_670:
        /*0db4*/ 	.byte	0x04, 0x28
        /*0db6*/ 	.short	(.L_672 - .L_671)


	//   ....[0]....
.L_671:
        /*0db8*/ 	.word	0x00000050


	//   ....[1]....
        /*0dbc*/ 	.word	0x00000200


	//   ....[2]....
        /*0dc0*/ 	.word	0x00000230


	//   ....[3]....
        /*0dc4*/ 	.word	0x00000260


	//   ....[4]....
        /*0dc8*/ 	.word	0x00000290


	//   ....[5]....
        /*0dcc*/ 	.word	0x000002c0


	//   ....[6]....
        /*0dd0*/ 	.word	0x000002f0


	//   ....[7]....
        /*0dd4*/ 	.word	0x00000460


	//   ....[8]....
        /*0dd8*/ 	.word	0x000004a0


	//   ....[9]....
        /*0ddc*/ 	.word	0x000004d0


	//   ....[10]....
        /*0de0*/ 	.word	0x00000500


	//   ....[11]....
        /*0de4*/ 	.word	0x00000530


	//   ....[12]....
        /*0de8*/ 	.word	0x00000560


	//   ....[13]....
        /*0dec*/ 	.word	0x000005f0


	//   ....[14]....
        /*0df0*/ 	.word	0x00000620


	//   ....[15]....
        /*0df4*/ 	.word	0x00000640


	//   ....[16]....
        /*0df8*/ 	.word	0x000006a0


	//   ....[17]....
        /*0dfc*/ 	.word	0x00003fb0


	//   ....[18]....
        /*0e00*/ 	.word	0x00004030


	//   ....[19]....
        /*0e04*/ 	.word	0x00005020


	//   ....[20]....
        /*0e08*/ 	.word	0x00005030


	//   ....[21]....
        /*0e0c*/ 	.word	0x00006550


	//   ....[22]....
        /*0e10*/ 	.word	0x000065c0


	//   ....[23]....
        /*0e14*/ 	.word	0x00007660


	//   ....[24]....
        /*0e18*/ 	.word	0x00007670


	//   ....[25]....
        /*0e1c*/ 	.word	0x00008610


	//   ....[26]....
        /*0e20*/ 	.word	0x00008640


	//   ....[27]....
        /*0e24*/ 	.word	0x00008800


	//   ....[28]....
        /*0e28*/ 	.word	0x00008820


	//   ....[29]....
        /*0e2c*/ 	.word	0x00008c50


	//   ....[30]....
        /*0e30*/ 	.word	0x00008d10


	//   ....[31]....
        /*0e34*/ 	.word	0x00008eb0


	//   ....[32]....
        /*0e38*/ 	.word	0x00008ed0


	//   ....[33]....
        /*0e3c*/ 	.word	0x00009d90


	//   ....[34]....
        /*0e40*/ 	.word	0x00009db0


	//   ....[35]....
        /*0e44*/ 	.word	0x00009f40


	//   ....[36]....
        /*0e48*/ 	.word	0x00009f50


	//   ....[37]....
        /*0e4c*/ 	.word	0x0000a0c0


	//   ....[38]....
        /*0e50*/ 	.word	0x0000a0e0


	//   ....[39]....
        /*0e54*/ 	.word	0x0000a250


	//   ....[40]....
        /*0e58*/ 	.word	0x0000a260


	//   ....[41]....
        /*0e5c*/ 	.word	0x0000a6f0


	//   ....[42]....
        /*0e60*/ 	.word	0x0000a710


	//   ....[43]....
        /*0e64*/ 	.word	0x0000a800


	//   ....[44]....
        /*0e68*/ 	.word	0x0000a810


	//   ....[45]....
        /*0e6c*/ 	.word	0x0000aa70


	//   ....[46]....
        /*0e70*/ 	.word	0x0000aab0


	//   ....[47]....
        /*0e74*/ 	.word	0x0000aaf0


	//   ....[48]....
        /*0e78*/ 	.word	0x0000ab30


	//   ....[49]....
        /*0e7c*/ 	.word	0x0000dbe0


	//   ....[50]....
        /*0e80*/ 	.word	0x0000dc20


	//   ....[51]....
        /*0e84*/ 	.word	0x0000dc60


	//   ....[52]....
        /*0e88*/ 	.word	0x0000dca0


	//   ....[53]....
        /*0e8c*/ 	.word	0x00011300


	//   ....[54]....
        /*0e90*/ 	.word	0x00011330


	//   ....[55]....
        /*0e94*/ 	.word	0x00011520


	//   ....[56]....
        /*0e98*/ 	.word	0x00011530


	//   ....[57]....
        /*0e9c*/ 	.word	0x00012600


	//   ....[58]....
        /*0ea0*/ 	.word	0x00012620


	//   ....[59]....
        /*0ea4*/ 	.word	0x00012780


	//   ....[60]....
        /*0ea8*/ 	.word	0x00012790


	//   ....[61]....
        /*0eac*/ 	.word	0x00012ca0


	//   ....[62]....
        /*0eb0*/ 	.word	0x00012cd0


	//   ....[63]....
        /*0eb4*/ 	.word	0x00012ce0


	//   ....[64]....
        /*0eb8*/ 	.word	0x00012d10


	//   ....[65]....
        /*0ebc*/ 	.word	0x00013e30


	//   ....[66]....
        /*0ec0*/ 	.word	0x00013e40


	//   ....[67]....
        /*0ec4*/ 	.word	0x00013f80


	//   ....[68]....
        /*0ec8*/ 	.word	0x00013f90


	//   ....[69]....
        /*0ecc*/ 	.word	0x00014ff0


	//   ....[70]....
        /*0ed0*/ 	.word	0x00015010


	//   ....[71]....
        /*0ed4*/ 	.word	0x00015130


	//   ....[72]....
        /*0ed8*/ 	.word	0x00015140


	//   ....[73]....
        /*0edc*/ 	.word	0x000153f0


	//   ....[74]....
        /*0ee0*/ 	.word	0x00015420


	//   ....[75]....
        /*0ee4*/ 	.word	0x00015440


	//   ....[76]....
        /*0ee8*/ 	.word	0x00015460


	//   ....[77]....
        /*0eec*/ 	.word	0x00016bc0


	//   ....[78]....
        /*0ef0*/ 	.word	0x00016be0


	//   ....[79]....
        /*0ef4*/ 	.word	0x00016c00


	//   ....[80]....
        /*0ef8*/ 	.word	0x00016c20


	//   ....[81]....
        /*0efc*/ 	.word	0x000184c0


	//   ....[82]....
        /*0f00*/ 	.word	0x000184e0


	//   ....[83]....
        /*0f04*/ 	.word	0x000184f0


	//   ....[84]....
        /*0f08*/ 	.word	0x00018500


	//   ....[85]....
        /*0f0c*/ 	.word	0x000188c0


	//   ....[86]....
        /*0f10*/ 	.word	0x000188e0


	//   ....[87]....
        /*0f14*/ 	.word	0x00018a40


	//   ....[88]....
        /*0f18*/ 	.word	0x00018a50


	//   ....[89]....
        /*0f1c*/ 	.word	0x00018bc0


	//   ....[90]....
        /*0f20*/ 	.word	0x00018be0


	//   ....[91]....
        /*0f24*/ 	.word	0x00018d50


	//   ....[92]....
        /*0f28*/ 	.word	0x00018d60


	//   ....[93]....
        /*0f2c*/ 	.word	0x00019100


	//   ....[94]....
        /*0f30*/ 	.word	0x00019120


	//   ....[95]....
        /*0f34*/ 	.word	0x00019d60


	//   ....[96]....
        /*0f38*/ 	.word	0x00019d70


	//   ....[97]....
        /*0f3c*/ 	.word	0x0001b210


	//   ....[98]....
        /*0f40*/ 	.word	0x0001b230


	//   ....[99]....
        /*0f44*/ 	.word	0x0001b3a0


	//   ....[100]....
        /*0f48*/ 	.word	0x0001b3b0


	//   ....[101]....
        /*0f4c*/ 	.word	0x0001b520


	//   ....[102]....
        /*0f50*/ 	.word	0x0001b540


	//   ....[103]....
        /*0f54*/ 	.word	0x0001b6b0


	//   ....[104]....
        /*0f58*/ 	.word	0x0001b6c0


	//   ....[105]....
        /*0f5c*/ 	.word	0x0001b8f0


	//   ....[106]....
        /*0f60*/ 	.word	0x0001b910


	//   ....[107]....
        /*0f64*/ 	.word	0x0001ba40


	//   ....[108]....
        /*0f68*/ 	.word	0x0001ba80


	//   ....[109]....
        /*0f6c*/ 	.word	0x0001bab0


	//   ....[110]....
        /*0f70*/ 	.word	0x0001bae0


	//   ....[111]....
        /*0f74*/ 	.word	0x0001bb10


	//   ....[112]....
        /*0f78*/ 	.word	0x0001bb40


	//   ....[113]....
        /*0f7c*/ 	.word	0x0001bcb0


	//   ....[114]....
        /*0f80*/ 	.word	0x0001bcf0


	//   ....[115]....
        /*0f84*/ 	.word	0x0001bd20


	//   ....[116]....
        /*0f88*/ 	.word	0x0001bd50


	//   ....[117]....
        /*0f8c*/ 	.word	0x0001bd80


	//   ....[118]....
        /*0f90*/ 	.word	0x0001bdb0


	//   ....[119]....
        /*0f94*/ 	.word	0x0001be40


	//   ....[120]....
        /*0f98*/ 	.word	0x0001be70


	//   ....[121]....
        /*0f9c*/ 	.word	0x0001be80


	//   ....[122]....
        /*0fa0*/ 	.word	0x0001bee0


	//   ....[123]....
        /*0fa4*/ 	.word	0x0001c4d0


	//   ....[124]....
        /*0fa8*/ 	.word	0x0001c530


	//   ....[125]....
        /*0fac*/ 	.word	0x0001c590


	//   ....[126]....
        /*0fb0*/ 	.word	0x0001c5f0


	//   ....[127]....
        /*0fb4*/ 	.word	0x0001c650


	//   ....[128]....
        /*0fb8*/ 	.word	0x0001c6c0


	//   ....[129]....
        /*0fbc*/ 	.word	0x0001c710


	//   ....[130]....
        /*0fc0*/ 	.word	0x0001c770


	//   ....[131]....
        /*0fc4*/ 	.word	0x0001c7e0


	//   ....[132]....
        /*0fc8*/ 	.word	0x0001c840


	//   ....[133]....
        /*0fcc*/ 	.word	0x0001c8b0


	//   ....[134]....
        /*0fd0*/ 	.word	0x0001c920


	//   ....[135]....
        /*0fd4*/ 	.word	0x0001c990


	//   ....[136]....
        /*0fd8*/ 	.word	0x0001c9f0


	//   ....[137]....
        /*0fdc*/ 	.word	0x0001ca60


	//   ....[138]....
        /*0fe0*/ 	.word	0x0001cad0


	//   ....[139]....
        /*0fe4*/ 	.word	0x0001cb40


	//   ....[140]....
        /*0fe8*/ 	.word	0x0001cba0


	//   ....[141]....
        /*0fec*/ 	.word	0x0001cc10


	//   ....[142]....
        /*0ff0*/ 	.word	0x0001cc70


	//   ....[143]....
        /*0ff4*/ 	.word	0x0001cce0


	//   ....[144]....
        /*0ff8*/ 	.word	0x0001cd50


	//   ....[145]....
        /*0ffc*/ 	.word	0x0001cdc0


	//   ....[146]....
        /*1000*/ 	.word	0x0001ce20


	//   ....[147]....
        /*1004*/ 	.word	0x0001ce80


	//   ....[148]....
        /*1008*/ 	.word	0x0001cee0


	//   ....[149]....
        /*100c*/ 	.word	0x0001cf30


	//   ....[150]....
        /*1010*/ 	.word	0x0001cf80


	//   ....[151]....
        /*1014*/ 	.word	0x0001cff0


	//   ....[152]....
        /*1018*/ 	.word	0x0001d060


	//   ....[153]....
        /*101c*/ 	.word	0x0001d0c0


	//   ....[154]....
        /*1020*/ 	.word	0x0001d130


	//   ....[155]....
        /*1024*/ 	.word	0x0001d1a0


	//   ....[156]....
        /*1028*/ 	.word	0x0001d210


	//   ....[157]....
        /*102c*/ 	.word	0x0001d270


	//   ....[158]....
        /*1030*/ 	.word	0x0001d2c0


	//   ....[159]....
        /*1034*/ 	.word	0x0001d310


	//   ....[160]....
        /*1038*/ 	.word	0x0001d360


	//   ....[161]....
        /*103c*/ 	.word	0x0001d3a0


	//   ....[162]....
        /*1040*/ 	.word	0x0001d400


	//   ....[163]....
        /*1044*/ 	.word	0x0001d440


	//   ....[164]....
        /*1048*/ 	.word	0x0001d490


	//   ....[165]....
        /*104c*/ 	.word	0x0001d4d0


	//   ....[166]....
        /*1050*/ 	.word	0x0001d540


	//   ....[167]....
        /*1054*/ 	.word	0x0001d5b0


	//   ....[168]....
        /*1058*/ 	.word	0x0001d620


	//   ....[169]....
        /*105c*/ 	.word	0x0001d680


	//   ....[170]....
        /*1060*/ 	.word	0x0001d6f0


	//   ....[171]....
        /*1064*/ 	.word	0x0001d760


	//   ....[172]....
        /*1068*/ 	.word	0x0001d7d0


	//   ....[173]....
        /*106c*/ 	.word	0x0001d830


	//   ....[174]....
        /*1070*/ 	.word	0x0001d8a0


	//   ....[175]....
        /*1074*/ 	.word	0x0001d910


	//   ....[176]....
        /*1078*/ 	.word	0x0001d980


	//   ....[177]....
        /*107c*/ 	.word	0x0001d9e0


	//   ....[178]....
        /*1080*/ 	.word	0x0001da50


	//   ....[179]....
        /*1084*/ 	.word	0x0001dac0


	//   ....[180]....
        /*1088*/ 	.word	0x0001db30


	//   ....[181]....
        /*108c*/ 	.word	0x0001db90


	//   ....[182]....
        /*1090*/ 	.word	0x0001dc00


	//   ....[183]....
        /*1094*/ 	.word	0x0001dc70


	//   ....[184]....
        /*1098*/ 	.word	0x0001dce0


	//   ....[185]....
        /*109c*/ 	.word	0x0001dd40


	//   ....[186]....
        /*10a0*/ 	.word	0x0001ddb0


	//   ....[187]....
        /*10a4*/ 	.word	0x0001de20


	//   ....[188]....
        /*10a8*/ 	.word	0x0001de80


	//   ....[189]....
        /*10ac*/ 	.word	0x0001ded0


	//   ....[190]....
        /*10b0*/ 	.word	0x0001df30


	//   ....[191]....
        /*10b4*/ 	.word	0x0001df90


	//   ....[192]....
        /*10b8*/ 	.word	0x0001dff0


	//   ....[193]....
        /*10bc*/ 	.word	0x0001e060


	//   ....[194]....
        /*10c0*/ 	.word	0x0001e0c0


	//   ....[195]....
        /*10c4*/ 	.word	0x0001e120


	//   ....[196]....
        /*10c8*/ 	.word	0x0001e180


	//   ....[197]....
        /*10cc*/ 	.word	0x0001e1e0


	//   ....[198]....
        /*10d0*/ 	.word	0x0001e240


	//   ....[199]....
        /*10d4*/ 	.word	0x0001e2b0


	//   ....[200]....
        /*10d8*/ 	.word	0x0001e300


	//   ....[201]....
        /*10dc*/ 	.word	0x0001e360


	//   ....[202]....
        /*10e0*/ 	.word	0x0001e3c0


	//   ....[203]....
        /*10e4*/ 	.word	0x0001e430


	//----- nvinfo : EIATTR_EXIT_INSTR_OFFSETS
	.align		4
.L_672:
        /*10e8*/ 	.byte	0x04, 0x1c
        /*10ea*/ 	.short	(.L_674 - .L_673)


	//   ....[0]....
.L_673:
        /*10ec*/ 	.word	0x00000c10


	//   ....[1]....
        /*10f0*/ 	.word	0x0001c490


	//----- nvinfo : EIATTR_MAX_THREADS
	.align		4
.L_674:
        /*10f4*/ 	.byte	0x04, 0x05
        /*10f6*/ 	.short	(.L_676 - .L_675)
.L_675:
        /*10f8*/ 	.word	0x00000100
        /*10fc*/ 	.word	0x00000001
        /*1100*/ 	.word	0x00000001


	//----- nvinfo : EIATTR_CRS_STACK_SIZE
	.align		4
.L_676:
        /*1104*/ 	.byte	0x04, 0x1e
        /*1106*/ 	.short	(.L_678 - .L_677)
.L_677:
        /*1108*/ 	.word	0x00000000
.L_678:


//--------------------- .nv.info._ZN7cutlass13device_kernelIN5flash19enable_sm80_to_sm89INS1_16FlashAttnFwdSm80INS1_25CollectiveMainloopFwdSm80ILi8ELi1ELb0EN4cute5tupleIJNS5_1CILi128EEENS7_ILi64EEENS7_ILi256EEEEEELi256ENS_10bfloat16_tEfNS_4arch4Sm80ELb0ELb1ELb1ELb0ELb1ELb0ELb1ELb1EEENS1_21CollectiveEpilogueFwdINS6_IJS8_SA_S9_EEENS6_IJNS7_ILi1EEESI_SI_EEESC_SE_Li256ELb0ELb1ELb1ELb0EEENS1_19SingleTileSchedulerILb0ELb1ELb1ELi128EEEEEEEEEvNT_6ParamsE --------------------------
	.section	.nv.info._ZN7cutlass13device_kernelIN5flash19enable_sm80_to_sm89INS1_16FlashAttnFwdSm80INS1_25CollectiveMainloopFwdSm80ILi8ELi1ELb0EN4cute5tupleIJNS5_1CILi128EEENS7_ILi64EEENS7_ILi256EEEEEELi256ENS_10bfloat16_tEfNS_4arch4Sm80ELb0ELb1ELb1ELb0ELb1ELb0ELb1ELb1EEENS1_21CollectiveEpilogueFwdINS6_IJS8_SA_S9_EEENS6_IJNS7_ILi1EEESI_SI_EEESC_SE_Li256ELb0ELb1ELb1ELb0EEENS1_19SingleTileSchedulerILb0ELb1ELb1ELi128EEEEEEEEEvNT_6ParamsE,"",@"SHT_CUDA_INFO"
	.sectionflags	@""
	.align	4


	//----- nvinfo : EIATTR_CUDA_API_VERSION
	.align		4
        /*0000*/ 	.byte	0x04, 0x37
        /*0002*/ 	.short	(.L_680 - .L_679)
.L_679:
        /*0004*/ 	.word	0x00000082


	//----- nvinfo : EIATTR_SW2861232_WAR
	.align		4
.L_680:
        /*0008*/ 	.byte	0x01, 0x35
	.zero		2


	//----- nvinfo : EIATTR_PARAM_CBANK
	.align		4
        /*000c*/ 	.byte	0x04, 0x0a
        /*000e*/ 	.short	(.L_682 - .L_681)
	.align		4
.L_681:
        /*0010*/ 	.word	index@(.nv.constant0._ZN7cutlass13device_kernelIN5flash19enable_sm80_to_sm89INS1_16FlashAttnFwdSm80INS1_25CollectiveMainloopFwdSm80ILi8ELi1ELb0EN4cute5tupleIJNS5_1CILi128EEENS7_ILi64EEENS7_ILi256EEEEEELi256ENS_10bfloat16_tEfNS_4arch4Sm80ELb0ELb1ELb1ELb0ELb1ELb0ELb1ELb1EEENS1_21CollectiveEpilogueFwdINS6_IJS8_SA_S9_EEENS6_IJNS7_ILi1EEESI_SI_EEESC_SE_Li256ELb0ELb1ELb1ELb0EEENS1_19SingleTileSchedulerILb0ELb1ELb1ELi128EEEEEEEEEvNT_6ParamsE)
        /*0014*/ 	.short	0x0160
        /*0016*/ 	.short	0x0418


	//----- nvinfo : EIATTR_CBANK_PARAM_SIZE
	.align		4
.L_682:
        /*0018*/ 	.byte	0x03, 0x19
        /*001a*/ 	.short	0x0418


	//----- nvinfo : EIATTR_KPARAM_INFO
	.align		4
        /*001c*/ 	.byte	0x04, 0x17
        /*001e*/ 	.short	(.L_684 - .L_683)
.L_683:
        /*0020*/ 	.word	0x00000000
        /*0024*/ 	.short	0x0000
        /*0026*/ 	.short	0x0000
        /*0028*/ 	.byte	0x00, 0xf0, 0x61, 0x10


	//----- nvinfo : EIATTR_MAXREG_COUNT
	.align		4
.L_684:
        /*002c*/ 	.byte	0x03, 0x1b
        /*002e*/ 	.short	0x00ff


	//----- nvinfo : EIATTR_NUM_BARRIERS
	.align		4
        /*0030*/ 	.byte	0x02, 0x4c
        /*0032*/ 	.byte	0x02
	.zero		1


	//----- nvinfo : EIATTR_ANNOTATIONS
	.align		4
        /*0034*/ 	.byte	0x04, 0x55
        /*0036*/ 	.short	(.L_686 - .L_685)


	//   ....[0]....
.L_685:
        /*0038*/ 	.word	0x00000001
        /*003c*/ 	.byte	0xd0, 0xc1, 0x00, 0x00, 0x01, 0x00, 0x00, 0x00, 0xb0, 0xc8, 0x00, 0x00


	//----- nvinfo : EIATTR_MERCURY_ISA_VERSION
	.align		4
.L_686:
        /*0048*/ 	.byte	0x03, 0x5f
        /*004a*/ 	.short	0x0000


	//----- nvinfo : EIATTR_COOP_GROUP_MASK_REGIDS
	.align		4
        /*004c*/ 	.byte	0x04, 0x29
        /*004e*/ 	.short	(.L_688 - .L_687)


	//   ....[0]....
.L_687:
        /*0050*/ 	.word	0xffffffff


	//   ....[1]....
        /*0054*/ 	.word	0xffffffff


	//   ....[2]....
        /*0058*/ 	.word	0xffffffff


	//   ....[3]....
        /*005c*/ 	.word	0xffffffff


	//   ....[4]....
        /*0060*/ 	.word	0xffffffff


	//   ....[5]....
        /*0064*/ 	.word	0xffffffff


	//   ....[6]....
        /*0068*/ 	.word	0xffffffff


	//   ....[7]....
        /*006c*/ 	.word	0xffffffff


	//   ....[8]....
        /*0070*/ 	.word	0xffffffff


	//   ....[9]....
        /*0074*/ 	.word	0xffffffff


	//   ....[10]....
        /*0078*/ 	.word	0xffffffff


	//   ....[11]....
        /*007c*/ 	.word	0xffffffff


	//   ....[12]....
        /*0080*/ 	.word	0xffffffff


	//   ....[13]....
        /*0084*/ 	.word	0xffffffff


	//   ....[14]....
        /*0088*/ 	.word	0xffffffff


	//   ....[15]....
        /*008c*/ 	.word	0xffffffff


	//   ....[16]....
        /*0090*/ 	.word	0xffffffff


	//   ....[17]....
        /*0094*/ 	.word	0xffffffff


	//   ....[18]....
        /*0098*/ 	.word	0xffffffff


	//   ....[19]....
        /*009c*/ 	.word	0xffffffff


	//   ....[20]....
        /*00a0*/ 	.word	0xffffffff


	//   ....[21]....
        /*00a4*/ 	.word	0xffffffff


	//   ....[22]....
        /*00a8*/ 	.word	0xffffffff


	//   ....[23]....
        /*00ac*/ 	.word	0xffffffff


	//   ....[24]....
        /*00b0*/ 	.word	0xffffffff


	//   ....[25]....
        /*00b4*/ 	.word	0xffffffff


	//   ....[26]....
        /*00b8*/ 	.word	0xffffffff


	//   ....[27]....
        /*00bc*/ 	.word	0xffffffff


	//   ....[28]....
        /*00c0*/ 	.word	0xffffffff


	//   ....[29]....
        /*00c4*/ 	.word	0xffffffff


	//   ....[30]....
        /*00c8*/ 	.word	0xffffffff


	//   ....[31]....
        /*00cc*/ 	.word	0xffffffff


	//   ....[32]....
        /*00d0*/ 	.word	0xffffffff


	//   ....[33]....
        /*00d4*/ 	.word	0xffffffff


	//   ....[34]....
        /*00d8*/ 	.word	0xffffffff


	//   ....[35]....
        /*00dc*/ 	.word	0xffffffff


	//   ....[36]....
        /*00e0*/ 	.word	0xffffffff


	//   ....[37]....
        /*00e4*/ 	.word	0xffffffff


	//   ....[38]....
        /*00e8*/ 	.word	0xffffffff


	//   ....[39]....
        /*00ec*/ 	.word	0xffffffff


	//   ....[40]....
        /*00f0*/ 	.word	0xffffffff


	//   ....[41]....
        /*00f4*/ 	.word	0xffffffff


	//   ....[42]....
        /*00f8*/ 	.word	0xffffffff


	//   ....[43]....
        /*00fc*/ 	.word	0xffffffff


	//   ....[44]....
        /*0100*/ 	.word	0xffffffff


	//   ....[45]....
        /*0104*/ 	.word	0xffffffff


	//   ....[46]....
        /*0108*/ 	.word	0xffffffff


	//   ....[47]....
        /*010c*/ 	.word	0xffffffff


	//   ....[48]....
        /*0110*/ 	.word	0xffffffff


	//   ....[49]....
        /*0114*/ 	.word	0xffffffff


	//   ....[50]....
        /*0118*/ 	.word	0xffffffff


	//   ....[51]....
        /*011c*/ 	.word	0xffffffff


	//   ....[52]....
        /*0120*/ 	.word	0xffffffff


	//   ....[53]....
        /*0124*/ 	.word	0xffffffff


	//   ....[54]....
        /*0128*/ 	.word	0xffffffff


	//   ....[55]....
        /*012c*/ 	.word	0xffffffff


	//   ....[56]....
        /*0130*/ 	.word	0xffffffff


	//   ....[57]....
        /*0134*/ 	.word	0xffffffff


	//   ....[58]....
        /*0138*/ 	.word	0xffffffff


	//   ....[59]....
        /*013c*/ 	.word	0xffffffff


	//   ....[60]....
        /*0140*/ 	.word	0xffffffff


	//   ....[61]....
        /*0144*/ 	.word	0xffffffff


	//   ....[62]....
        /*0148*/ 	.word	0xffffffff


	//   ....[63]....
        /*014c*/ 	.word	0xffffffff


	//   ....[64]....
        /*0150*/ 	.word	0xffffffff


	//   ....[65]....
        /*0154*/ 	.word	0xffffffff


	//   ....[66]....
        /*0158*/ 	.word	0xffffffff


	//   ....[67]....
        /*015c*/ 	.word	0xffffffff


	//   ....[68]....
        /*0160*/ 	.word	0xffffffff


	//   ....[69]....
        /*0164*/ 	.word	0xffffffff


	//   ....[70]....
        /*0168*/ 	.word	0xffffffff


	//   ....[71]....
        /*016c*/ 	.word	0xffffffff


	//   ....[72]....
        /*0170*/ 	.word	0xffffffff


	//   ....[73]....
        /*0174*/ 	.word	0xffffffff


	//   ....[74]....
        /*0178*/ 	.word	0xffffffff


	//   ....[75]....
        /*017c*/ 	.word	0xffffffff


	//   ....[76]....
        /*0180*/ 	.word	0xffffffff


	//   ....[77]....
        /*0184*/ 	.word	0xffffffff


	//   ....[78]....
        /*0188*/ 	.word	0xffffffff


	//----- nvinfo : EIATTR_COOP_GROUP_INSTR_OFFSETS
	.align		4
.L_688:
        /*018c*/ 	.byte	0x04, 0x28
        /*018e*/ 	.short	(.L_690 - .L_689)


	//   ....[0]....
.L_689:
        /*0190*/ 	.word	0x00000060


	//   ....[1]....
        /*0194*/ 	.word	0x000013e0


	//   ....[2]....
        /*0198*/ 	.word	0x00001410


	//   ....[3]....
        /*019c*/ 	.word	0x000016a0


	//   ....[4]....
        /*01a0*/ 	.word	0x000016d0


	//   ....[5]....
        /*01a4*/ 	.word	0x00001840


	//   ....[6]....
        /*01a8*/ 	.word	0x00001870


	//   ....[7]....
        /*01ac*/ 	.word	0x000019d0


	//   ....[8]....
        /*01b0*/ 	.word	0x00001a10


	//   ....[9]....
        /*01b4*/ 	.word	0x00002140


	//   ....[10]....
        /*01b8*/ 	.word	0x00002170


	//   ....[11]....
        /*01bc*/ 	.word	0x000021a0


	//   ....[12]....
        /*01c0*/ 	.word	0x000021d0


	//   ....[13]....
        /*01c4*/ 	.word	0x00002200


	//   ....[14]....
        /*01c8*/ 	.word	0x00002230


	//   ....[15]....
        /*01cc*/ 	.word	0x00002250


	//   ....[16]....
        /*01d0*/ 	.word	0x00002270


	//   ....[17]....
        /*01d4*/ 	.word	0x00003870


	//   ....[18]....
        /*01d8*/ 	.word	0x000038a0


	//   ....[19]....
        /*01dc*/ 	.word	0x000038b0


	//   ....[20]....
        /*01e0*/ 	.word	0x000038c0


	//   ....[21]....
        /*01e4*/ 	.word	0x00003e00


	//   ....[22]....
        /*01e8*/ 	.word	0x00004080


	//   ....[23]....
        /*01ec*/ 	.word	0x00004d20


	//   ....[24]....
        /*01f0*/ 	.word	0x00004db0


	//   ....[25]....
        /*01f4*/ 	.word	0x00004e10


	//   ....[26]....
        /*01f8*/ 	.word	0x00004ee0


	//   ....[27]....
        /*01fc*/ 	.word	0x000065b0


	//   ....[28]....
        /*0200*/ 	.word	0x000065d0


	//   ....[29]....
        /*0204*/ 	.word	0x000065e0


	//   ....[30]....
        /*0208*/ 	.word	0x000065f0


	//   ....[31]....
        /*020c*/ 	.word	0x00007b00


	//   ....[32]....
        /*0210*/ 	.word	0x00007b30


	//   ....[33]....
        /*0214*/ 	.word	0x00007b40


	//   ....[34]....
        /*0218*/ 	.word	0x00007b50


	//   ....[35]....
        /*021c*/ 	.word	0x00007de0


	//   ....[36]....
        /*0220*/ 	.word	0x00008020


	//   ....[37]....
        /*0224*/ 	.word	0x00008980


	//   ....[38]....
        /*0228*/ 	.word	0x00008bd0


	//   ....[39]....
        /*022c*/ 	.word	0x00008ca0


	//   ....[40]....
        /*0230*/ 	.word	0x00008db0


	//   ....[41]....
        /*0234*/ 	.word	0x0000b110


	//   ....[42]....
        /*0238*/ 	.word	0x0000b140


	//   ....[43]....
        /*023c*/ 	.word	0x0000b150


	//   ....[44]....
        /*0240*/ 	.word	0x0000b160


	//   ....[45]....
        /*0244*/ 	.word	0x0000c680


	//   ....[46]....
        /*0248*/ 	.word	0x0000c6b0


	//   ....[47]....
        /*024c*/ 	.word	0x0000c6c0


	//   ....[48]....
        /*0250*/ 	.word	0x0000c6d0


	//   ....[49]....
        /*0254*/ 	.word	0x0000ca60


	//   ....[50]....
        /*0258*/ 	.word	0x0000caf0


	//   ....[51]....
        /*025c*/ 	.word	0x0000cb80


	//   ....[52]....
        /*0260*/ 	.word	0x0000cba0


	//   ....[53]....
        /*0264*/ 	.word	0x0000eb90


	//   ....[54]....
        /*0268*/ 	.word	0x0000eba0


	//   ....[55]....
        /*026c*/ 	.word	0x0000ecc0


	//   ....[56]....
        /*0270*/ 	.word	0x0000ed10


	//   ....[57]....
        /*0274*/ 	.word	0x00010060


	//   ....[58]....
        /*0278*/ 	.word	0x00010070


	//   ....[59]....
        /*027c*/ 	.word	0x00010080


	//   ....[60]....
        /*0280*/ 	.word	0x00010090


	//   ....[61]....
        /*0284*/ 	.word	0x000102d0


	//   ....[62]....
        /*0288*/ 	.word	0x00010500


	//   ....[63]....
        /*028c*/ 	.word	0x00010fd0


	//   ....[64]....
        /*0290*/ 	.word	0x00011140


	//   ....[65]....
        /*0294*/ 	.word	0x00011170


	//   ....[66]....
        /*0298*/ 	.word	0x00011200


	//   ....[67]....
        /*029c*/ 	.word	0x00012de0


	//   ....[68]....
        /*02a0*/ 	.word	0x00012e10


	//   ....[69]....
        /*02a4*/ 	.word	0x00012e60


	//   ....[70]....
        /*02a8*/ 	.word	0x00012e70


	//   ....[71]....
        /*02ac*/ 	.word	0x00013d40


	//   ....[72]....
        /*02b0*/ 	.word	0x00013d70


	//   ....[73]....
        /*02b4*/ 	.word	0x00013db0


	//   ....[74]....
        /*02b8*/ 	.word	0x00013de0


	//   ....[75]....
        /*02bc*/ 	.word	0x00013ed0


	//   ....[76]....
        /*02c0*/ 	.word	0x00013ee0


	//   ....[77]....
        /*02c4*/ 	.word	0x00014b10


	//   ....[78]....
        /*02c8*/ 	.word	0x00014b20


	//----- nvinfo : EIATTR_EXIT_INSTR_OFFSETS
	.align		4
.L_690:
        /*02cc*/ 	.byte	0x04, 0x1c
        /*02ce*/ 	.short	(.L_692 - .L_691)


	//   ....[0]....
.L_691:
        /*02d0*/ 	.word	0x000001c0


	//   ....[1]....
        /*02d4*/ 	.word	0x00014b30


	//   ....[2]....
        /*02d8*/ 	.word	0x000156d0


	//   ....[3]....
        /*02dc*/ 	.word	0x00015720


	//   ....[4]....
        /*02e0*/ 	.word	0x00015750


	//   ....[5]....
        /*02e4*/ 	.word	0x000157b0


	//   ....[6]....
        /*02e8*/ 	.word	0x00015a40


	//----- nvinfo : EIATTR_CTAIDZ_USED
	.align		4
.L_692:
        /*02ec*/ 	.byte	0x01, 0x04
	.zero		2


	//----- nvinfo : EIATTR_MAX_THREADS
	.align		4
        /*02f0*/ 	.byte	0x04, 0x05
        /*02f2*/ 	.short	(.L_694 - .L_693)
.L_693:
        /*02f4*/ 	.word	0x00000100
        /*02f8*/ 	.word	0x00000001
        /*02fc*/ 	.word	0x00000001


	//----- nvinfo : EIATTR_CRS_STACK_SIZE
	.align		4
.L_694:
        /*0300*/ 	.byte	0x04, 0x1e
        /*0302*/ 	.short	(.L_696 - .L_695)
.L_695:
        /*0304*/ 	.word	0x00000000
.L_696:


//--------------------- .nv.info._ZN7cutlass13device_kernelIN5flash19enable_sm80_to_sm89INS1_16FlashAttnFwdSm80INS1_25CollectiveMainloopFwdSm80ILi8ELi1ELb0EN4cute5tupleIJNS5_1CILi128EEENS7_ILi64EEENS7_ILi256EEEEEELi256ENS_10bfloat16_tEfNS_4arch4Sm80ELb0ELb1ELb1ELb1ELb1ELb0ELb1ELb1EEENS1_21CollectiveEpilogueFwdINS6_IJS8_SA_S9_EEENS6_IJNS7_ILi1EEESI_SI_EEESC_SE_Li256ELb1ELb1ELb1ELb0EEENS1_36VarlenDynamicPersistentTileSchedulerILi128ELi64ELi256ELi256ELb1ELb1ELb0ELb1ELb0ELb1EEEEEEEEEvNT_6ParamsE --------------------------
	.section	.nv.info._ZN7cutlass13device_kernelIN5flash19enable_sm80_to_sm89INS1_16FlashAttnFwdSm80INS1_25CollectiveMainloopFwdSm80ILi8ELi1ELb0EN4cute5tupleIJNS5_1CILi128EEENS7_ILi64EEENS7_ILi256EEEEEELi256ENS_10bfloat16_tEfNS_4arch4Sm80ELb0ELb1ELb1ELb1ELb1ELb0ELb1ELb1EEENS1_21CollectiveEpilogueFwdINS6_IJS8_SA_S9_EEENS6_IJNS7_ILi1EEESI_SI_EEESC_SE_Li256ELb1ELb1ELb1ELb0EEENS1_36VarlenDynamicPersistentTileSchedulerILi128ELi64ELi256ELi256ELb1ELb1ELb0ELb1ELb0ELb1EEEEEEEEEvNT_6ParamsE,"",@"SHT_CUDA_INFO"
	.sectionflags	@""
	.align	4


	//----- nvinfo : EIATTR_CUDA_API_VERSION
	.align		4
        /*0000*/ 	.byte	0x04, 0x37
        /*0002*/ 	.short	(.L_698 - .L_697)
.L_697:
        /*0004*/ 	.word	0x00000082


	//----- nvinfo : EIATTR_SW2861232_WAR
	.align		4
.L_698:
        /*0008*/ 	.byte	0x01, 0x35
	.zero		2


	//----- nvinfo : EIATTR_PARAM_CBANK
	.align		4
        /*000c*/ 	.byte	0x04, 0x0a
        /*000e*/ 	.short	(.L_700 - .L_699)
	.align		4
.L_699:
        /*0010*/ 	.word	index@(.nv.constant0._ZN7cutlass13device_kernelIN5flash19enable_sm80_to_sm89INS1_16FlashAttnFwdSm80INS1_25CollectiveMainloopFwdSm80ILi8ELi1ELb0EN4cute5tupleIJNS5_1CILi128EEENS7_ILi64EEENS7_ILi256EEEEEELi256ENS_10bfloat16_tEfNS_4arch4Sm80ELb0ELb1ELb1ELb1ELb1ELb0ELb1ELb1EEENS1_21CollectiveEpilogueFwdINS6_IJS8_SA_S9_EEENS6_IJNS7_ILi1EEESI_SI_EEESC_SE_Li256ELb1ELb1ELb1ELb0EEENS1_36VarlenDynamicPersistentTileSchedulerILi128ELi64ELi256ELi256ELb1ELb1ELb0ELb1ELb0ELb1EEEEEEEEEvNT_6ParamsE)
        /*0014*/ 	.short	0x0160
        /*0016*/ 	.short	0x0438


	//----- nvinfo : EIATTR_CBANK_PARAM_SIZE
	.align		4
.L_700:
        /*0018*/ 	.byte	0x03, 0x19
        /*001a*/ 	.short	0x0438


	//----- nvinfo : EIATTR_KPARAM_INFO
	.align		4
        /*001c*/ 	.byte	0x04, 0x17
        /*001e*/ 	.short	(.L_702 - .L_701)
.L_701:
        /*0020*/ 	.word	0x00000000
        /*0024*/ 	.short	0x0000
        /*0026*/ 	.short	0x0000
        /*0028*/ 	.byte	0x00, 0xf0, 0xe1, 0x10


	//----- nvinfo : EIATTR_MAXREG_COUNT
	.align		4
.L_702:
        /*002c*/ 	.byte	0x03, 0x1b
        /*002e*/ 	.short	0x00ff


	//----- nvinfo : EIATTR_NUM_BARRIERS
	.align		4
        /*0030*/ 	.byte	0x02, 0x4c
        /*0032*/ 	.byte	0x06
	.zero		1


	//----- nvinfo : EIATTR_ANNOTATIONS
	.align		4
        /*0034*/ 	.byte	0x04, 0x55
        /*0036*/ 	.short	(.L_704 - .L_703)


	//   ....[0]....
.L_703:
        /* <DEDUP_REMOVED lines=15> */


	//----- nvinfo : EIATTR_MERCURY_ISA_VERSION
	.align		4
.L_704:
        /*0118*/ 	.byte	0x03, 0x5f
        /*011a*/ 	.short	0x0000


	//----- nvinfo : EIATTR_INT_WARP_WIDE_INSTR_OFFSETS
	.align		4
        /*011c*/ 	.byte	0x04, 0x31
        /*011e*/ 	.short	(.L_706 - .L_705)


	//   ....[0]....
.L_705:
        /*0120*/ 	.word	0x00014c30


	//   ....[1]....
        /*0124*/ 	.word	0x00014cb0


	//----- nvinfo : EIATTR_COOP_GROUP_MASK_REGIDS
	.align		4
.L_706:
        /*0128*/ 	.byte	0x04, 0x29
        /*012a*/ 	.short	(.L_708 - .L_707)


	//   ....[0]....
.L_707:
        /*012c*/ 	.word	0xffffffff


	//   ....[1]....
        /*0130*/ 	.word	0xffffffff


	//   ....[2]....
        /*0134*/ 	.word	0xffffffff


	//   ....[3]....
        /*0138*/ 	.word	0xffffffff


	//   ....[4]....
        /*013c*/ 	.word	0xffffffff


	//   ....[5]....
        /*0140*/ 	.word	0xffffffff


	//   ....[6]....
        /*0144*/ 	.word	0xffffffff


	//   ....[7]....
        /*0148*/ 	.word	0xffffffff


	//   ....[8]....
        /*014c*/ 	.word	0xffffffff


	//   ....[9]....
        /*0150*/ 	.word	0xffffffff


	//   ....[10]....
        /*0154*/ 	.word	0xffffffff


	//   ....[11]....
        /*0158*/ 	.word	0xffffffff


	//   ....[12]....
        /*015c*/ 	.word	0xffffffff


	//   ....[13]....
        /*0160*/ 	.word	0xffffffff


	//   ....[14]....
        /*0164*/ 	.word	0xffffffff


	//   ....[15]....
        /*0168*/ 	.word	0xffffffff


	//   ....[16]....
        /*016c*/ 	.word	0xffffffff


	//   ....[17]....
        /*0170*/ 	.word	0xffffffff


	//   ....[18]....
        /*0174*/ 	.word	0xffffffff


	//   ....[19]....
        /*0178*/ 	.word	0xffffffff


	//   ....[20]....
        /*017c*/ 	.word	0xffffffff


	//   ....[21]....
        /*0180*/ 	.word	0xffffffff


	//   ....[22]....
        /*0184*/ 	.word	0xffffffff


	//   ....[23]....
        /*0188*/ 	.word	0xffffffff


	//   ....[24]....
        /*018c*/ 	.word	0xffffffff


	//   ....[25]....
        /*0190*/ 	.word	0xffffffff


	//   ....[26]....
        /*0194*/ 	.word	0xffffffff


	//   ....[27]....
        /*0198*/ 	.word	0xffffffff


	//   ....[28]....
        /*019c*/ 	.word	0xffffffff


	//   ....[29]....
        /*01a0*/ 	.word	0xffffffff


	//   ....[30]....
        /*01a4*/ 	.word	0xffffffff


	//   ....[31]....
        /*01a8*/ 	.word	0xffffffff


	//   ....[32]....
        /*01ac*/ 	.word	0xffffffff


	//   ....[33]....
        /*01b0*/ 	.word	0xffffffff


	//   ....[34]....
        /*01b4*/ 	.word	0xffffffff


	//   ....[35]....
        /*01b8*/ 	.word	0xffffffff


	//   ....[36]....
        /*01bc*/ 	.word	0xffffffff


	//   ....[37]....
        /*01c0*/ 	.word	0xffffffff


	//   ....[38]....
        /*01c4*/ 	.word	0xffffffff


	//   ....[39]....
        /*01c8*/ 	.word	0xffffffff


	//   ....[40]....
        /*01cc*/ 	.word	0xffffffff


	//   ....[41]....
        /*01d0*/ 	.word	0xffffffff


	//   ....[42]....
        /*01d4*/ 	.word	0xffffffff


	//   ....[43]....
        /*01d8*/ 	.word	0xffffffff


	//   ....[44]....
        /*01dc*/ 	.word	0xffffffff


	//   ....[45]....
        /*01e0*/ 	.word	0xffffffff


	//   ....[46]....
        /*01e4*/ 	.word	0xffffffff


	//   ....[47]....
        /*01e8*/ 	.word	0xffffffff


	//   ....[48]....
        /*01ec*/ 	.word	0xffffffff


	//   ....[49]....
        /*01f0*/ 	.word	0xffffffff


	//   ....[50]....
        /*01f4*/ 	.word	0xffffffff


	//   ....[51]....
        /*01f8*/ 	.word	0xffffffff


	//   ....[52]....
        /*01fc*/ 	.word	0xffffffff


	//   ....[53]....
        /*0200*/ 	.word	0xffffffff


	//   ....[54]....
        /*0204*/ 	.word	0xffffffff


	//   ....[55]....
        /*0208*/ 	.word	0xffffffff


	//   ....[56]....
        /*020c*/ 	.word	0xffffffff


	//   ....[57]....
        /*0210*/ 	.word	0xffffffff


	//   ....[58]....
        /*0214*/ 	.word	0xffffffff


	//   ....[59]....
        /*0218*/ 	.word	0xffffffff


	//   ....[60]....
        /*021c*/ 	.word	0xffffffff


	//   ....[61]....
        /*0220*/ 	.word	0xffffffff


	//   ....[62]....
        /*0224*/ 	.word	0xffffffff


	//   ....[63]....
        /*0228*/ 	.word	0xffffffff


	//   ....[64]....
        /*022c*/ 	.word	0xffffffff


	//   ....[65]....
        /*0230*/ 	.word	0xffffffff


	//   ....[66]....
        /*0234*/ 	.word	0xffffffff


	//   ....[67]....
        /*0238*/ 	.word	0xffffffff


	//   ....[68]....
        /*023c*/ 	.word	0xffffffff


	//   ....[69]....
        /*0240*/ 	.word	0xffffffff


	//   ....[70]....
        /*0244*/ 	.word	0xffffffff


	//   ....[71]....
        /*0248*/ 	.word	0xffffffff


	//   ....[72]....
        /*024c*/ 	.word	0xffffffff


	//   ....[73]....
        /*0250*/ 	.word	0xffffffff


	//   ....[74]....
        /*0254*/ 	.word	0xffffffff


	//   ....[75]....
        /*0258*/ 	.word	0xffffffff


	//   ....[76]....
        /*025c*/ 	.word	0xffffffff


	//   ....[77]....
        /*0260*/ 	.word	0xffffffff


	//   ....[78]....
        /*0264*/ 	.word	0xffffffff


	//   ....[79]....
        /*0268*/ 	.word	0xffffffff


	//   ....[80]....
        /*026c*/ 	.word	0xffffffff


	//   ....[81]....
        /*0270*/ 	.word	0xffffffff


	//   ....[82]....
        /*0274*/ 	.word	0xffffffff


	//   ....[83]....
        /*0278*/ 	.word	0xffffffff


	//   ....[84]....
        /*027c*/ 	.word	0xffffffff


	//   ....[85]....
        /*0280*/ 	.word	0xffffffff


	//   ....[86]....
        /*0284*/ 	.word	0xffffffff


	//   ....[87]....
        /*0288*/ 	.word	0xffffffff


	//   ....[88]....
        /*028c*/ 	.word	0xffffffff


	//   ....[89]....
        /*0290*/ 	.word	0xffffffff


	//   ....[90]....
        /*0294*/ 	.word	0xffffffff


	//   ....[91]....
        /*0298*/ 	.word	0xffffffff


	//   ....[92]....
        /*029c*/ 	.word	0xffffffff


	//   ....[93]....
        /*02a0*/ 	.word	0xffffffff


	//   ....[94]....
        /*02a4*/ 	.word	0xffffffff


	//   ....[95]....
        /*02a8*/ 	.word	0xffffffff


	//   ....[96]....
        /*02ac*/ 	.word	0xffffffff


	//   ....[97]....
        /*02b0*/ 	.word	0xffffffff


	//   ....[98]....
        /*02b4*/ 	.word	0xffffffff


	//   ....[99]....
        /*02b8*/ 	.word	0xffffffff


	//   ....[100]....
        /*02bc*/ 	.word	0xffffffff


	//   ....[101]....
        /*02c0*/ 	.word	0xffffffff


	//   ....[102]....
        /*02c4*/ 	.word	0xffffffff


	//   ....[103]....
        /*02c8*/ 	.word	0xffffffff


	//   ....[104]....
        /*02cc*/ 	.word	0xffffffff


	//   ....[105]....
        /*02d0*/ 	.word	0xffffffff


	//   ....[106]....
        /*02d4*/ 	.word	0xffffffff


	//   ....[107]....
        /*02d8*/ 	.word	0xffffffff


	//   ....[108]....
        /*02dc*/ 	.word	0xffffffff


	//   ....[109]....
        /*02e0*/ 	.word	0xffffffff


	//   ....[110]....
        /*02e4*/ 	.word	0xffffffff


	//   ....[111]....
        /*02e8*/ 	.word	0xffffffff


	//   ....[112]....
        /*02ec*/ 	.word	0xffffffff


	//   ....[113]....
        /*02f0*/ 	.word	0xffffffff


	//   ....[114]....
        /*02f4*/ 	.word	0xffffffff


	//   ....[115]....
        /*02f8*/ 	.word	0xffffffff


	//   ....[116]....
        /*02fc*/ 	.word	0xffffffff


	//   ....[117]....
        /*0300*/ 	.word	0xffffffff


	//   ....[118]....
        /*0304*/ 	.word	0xffffffff


	//   ....[119]....
        /*0308*/ 	.word	0xffffffff


	//   ....[120]....
        /*030c*/ 	.word	0xffffffff


	//   ....[121]....
        /*0310*/ 	.word	0xffffffff


	//   ....[122]....
        /*0314*/ 	.word	0xffffffff


	//   ....[123]....
        /*0318*/ 	.word	0xffffffff


	//   ....[124]....
        /*031c*/ 	.word	0xffffffff


	//   ....[125]....
        /*0320*/ 	.word	0xffffffff


	//   ....[126]....
        /*0324*/ 	.word	0xffffffff


	//   ....[127]....
        /*0328*/ 	.word	0xffffffff


	//   ....[128]....
        /*032c*/ 	.word	0xffffffff


	//   ....[129]....
        /*0330*/ 	.word	0xffffffff


	//   ....[130]....
        /*0334*/ 	.word	0xffffffff


	//   ....[131]....
        /*0338*/ 	.word	0xffffffff


	//   ....[132]....
        /*033c*/ 	.word	0xffffffff


	//   ....[133]....
        /*0340*/ 	.word	0xffffffff


	//   ....[134]....
        /*0344*/ 	.word	0xffffffff


	//   ....[135]....
        /*0348*/ 	.word	0xffffffff


	//   ....[136]....
        /*034c*/ 	.word	0xffffffff


	//   ....[137]....
        /*0350*/ 	.word	0xffffffff


	//   ....[138]....
        /*0354*/ 	.word	0xffffffff


	//   ....[139]....
        /*0358*/ 	.word	0xffffffff


	//   ....[140]....
        /*035c*/ 	.word	0xffffffff


	//   ....[141]....
        /*0360*/ 	.word	0xffffffff


	//   ....[142]....
        /*0364*/ 	.word	0xffffffff


	//   ....[143]....
        /*0368*/ 	.word	0xffffffff


	//   ....[144]....
        /*036c*/ 	.word	0xffffffff


	//   ....[145]....
        /*0370*/ 	.word	0xffffffff


	//   ....[146]....
        /*0374*/ 	.word	0xffffffff


	//   ....[147]....
        /*0378*/ 	.word	0xffffffff


	//   ....[148]....
        /*037c*/ 	.word	0xffffffff


	//   ....[149]....
        /*0380*/ 	.word	0xffffffff


	//   ....[150]....
        /*0384*/ 	.word	0xffffffff


	//   ....[151]....
        /*0388*/ 	.word	0xffffffff


	//   ....[152]....
        /*038c*/ 	.word	0xffffffff


	//   ....[153]....
        /*0390*/ 	.word	0xffffffff


	//   ....[154]....
        /*0394*/ 	.word	0xffffffff


	//   ....[155]....
        /*0398*/ 	.word	0xffffffff


	//   ....[156]....
        /*039c*/ 	.word	0xffffffff


	//   ....[157]....
        /*03a0*/ 	.word	0xffffffff


	//   ....[158]....
        /*03a4*/ 	.word	0xffffffff


	//   ....[159]....
        /*03a8*/ 	.word	0xffffffff


	//   ....[160]....
        /*03ac*/ 	.word	0xffffffff


	//   ....[161]....
        /*03b0*/ 	.word	0xffffffff


	//   ....[162]....
        /*03b4*/ 	.word	0xffffffff


	//   ....[163]....
        /*03b8*/ 	.word	0xffffffff


	//   ....[164]....
        /*03bc*/ 	.word	0xffffffff


	//   ....[165]....
        /*03c0*/ 	.word	0xffffffff


	//   ....[166]....
        /*03c4*/ 	.word	0xffffffff


	//   ....[167]....
        /*03c8*/ 	.word	0xffffffff


	//   ....[168]....
        /*03cc*/ 	.word	0xffffffff


	//   ....[169]....
        /*03d0*/ 	.word	0xffffffff


	//   ....[170]....
        /*03d4*/ 	.word	0xffffffff


	//   ....[171]....
        /*03d8*/ 	.word	0xffffffff


	//   ....[172]....
        /*03dc*/ 	.word	0xffffffff


	//   ....[173]....
        /*03e0*/ 	.word	0xffffffff


	//   ....[174]....
        /*03e4*/ 	.word	0xffffffff


	//   ....[175]....
        /*03e8*/ 	.word	0xffffffff


	//   ....[176]....
        /*03ec*/ 	.word	0xffffffff


	//   ....[177]....
        /*03f0*/ 	.word	0xffffffff


	//   ....[178]....
        /*03f4*/ 	.word	0xffffffff


	//   ....[179]....
        /*03f8*/ 	.word	0xffffffff


	//   ....[180]....
        /*03fc*/ 	.word	0xffffffff


	//   ....[181]....
        /*0400*/ 	.word	0xffffffff


	//   ....[182]....
        /*0404*/ 	.word	0xffffffff


	//   ....[183]....
        /*0408*/ 	.word	0xffffffff


	//   ....[184]....
        /*040c*/ 	.word	0xffffffff


	//   ....[185]....
        /*0410*/ 	.word	0xffffffff


	//   ....[186]....
        /*0414*/ 	.word	0xffffffff


	//   ....[187]....
        /*0418*/ 	.word	0xffffffff


	//   ....[188]....
        /*041c*/ 	.word	0xffffffff


	//   ....[189]....
        /*0420*/ 	.word	0xffffffff


	//   ....[190]....
        /*0424*/ 	.word	0xffffffff


	//   ....[191]....
        /*0428*/ 	.word	0xffffffff


	//   ....[192]....
        /*042c*/ 	.word	0xffffffff


	//   ....[193]....
        /*0430*/ 	.word	0xffffffff


	//   ....[194]....
        /*0434*/ 	.word	0xffffffff


	//   ....[195]....
        /*0438*/ 	.word	0xffffffff


	//   ....[196]....
        /*043c*/ 	.word	0xffffffff


	//   ....[197]....
        /*0440*/ 	.word	0xffffffff


	//   ....[198]....
        /*0444*/ 	.word	0xffffffff


	//   ....[199]....
        /*0448*/ 	.word	0xffffffff


	//   ....[200]....
        /*044c*/ 	.word	0xffffffff


	//   ....[201]....
        /*0450*/ 	.word	0xffffffff


	//   ....[202]....
        /*0454*/ 	.word	0xffffffff


	//   ....[203]....
        /*0458*/ 	.word	0xffffffff


	//   ....[204]....
        /*045c*/ 	.word	0xffffffff


	//   ....[205]....
        /*0460*/ 	.word	0xffffffff


	//   ....[206]....
        /*0464*/ 	.word	0xffffffff


	//   ....[207]....
        /*0468*/ 	.word	0xffffffff


	//   ....[208]....
        /*046c*/ 	.word	0xffffffff


	//   ....[209]....
        /*0470*/ 	.word	0xffffffff


	//   ....[210]....
        /*0474*/ 	.word	0xffffffff


	//   ....[211]....
        /*0478*/ 	.word	0xffffffff


	//   ....[212]....
        /*047c*/ 	.word	0xffffffff


	//   ....[213]....
        /*0480*/ 	.word	0xffffffff


	//   ....[214]....
        /*0484*/ 	.word	0xffffffff


	//   ....[215]....
        /*0488*/ 	.word	0xffffffff


	//   ....[216]....
        /*048c*/ 	.word	0xffffffff


	//   ....[217]....
        /*0490*/ 	.word	0xffffffff


	//   ....[218]....
        /*0494*/ 	.word	0xffffffff


	//   ....[219]....
        /*0498*/ 	.word	0xffffffff


	//   ....[220]....
        /*049c*/ 	.word	0xffffffff


	//   ....[221]....
        /*04a0*/ 	.word	0xffffffff


	//   ....[222]....
        /*04a4*/ 	.word	0xffffffff


	//   ....[223]....
        /*04a8*/ 	.word	0xffffffff


	//   ....[224]....
        /*04ac*/ 	.word	0xffffffff


	//   ....[225]....
        /*04b0*/ 	.word	0xffffffff


	//   ....[226]....
        /*04b4*/ 	.word	0xffffffff


	//   ....[227]....
        /*04b8*/ 	.word	0xffffffff


	//   ....[228]....
        /*04bc*/ 	.word	0xffffffff


	//   ....[229]....
        /*04c0*/ 	.word	0xffffffff


	//   ....[230]....
        /*04c4*/ 	.word	0xffffffff


	//   ....[231]....
        /*04c8*/ 	.word	0xffffffff


	//   ....[232]....
        /*04cc*/ 	.word	0xffffffff


	//   ....[233]....
        /*04d0*/ 	.word	0xffffffff


	//   ....[234]....
        /*04d4*/ 	.word	0xffffffff


	//   ....[235]....
        /*04d8*/ 	.word	0xffffffff


	//----- nvinfo : EIATTR_COOP_GROUP_INSTR_OFFSETS
	.align		4
.L_708:
        /*04dc*/ 	.byte	0x04, 0x28
        /*04de*/ 	.short	(.L_710 - .L_709)


	//   ....[0]....
.L_709:
        /*04e0*/ 	.word	0x00000050


	//   ....[1]....
        /*04e4*/ 	.word	0x000001e0


	//   ....[2]....
        /*04e8*/ 	.word	0x00000210


	//   ....[3]....
        /*04ec*/ 	.word	0x00000240


	//   ....[4]....
        /*04f0*/ 	.word	0x00000270


	//   ....[5]....
        /*04f4*/ 	.word	0x000002a0


	//   ....[6]....
        /*04f8*/ 	.word	0x000002d0


	//   ....[7]....
        /*04fc*/ 	.word	0x00000430


	//   ....[8]....
        /*0500*/ 	.word	0x00000470


	//   ....[9]....
        /*0504*/ 	.word	0x000004a0


	//   ....[10]....
        /*0508*/ 	.word	0x000004d0


	//   ....[11]....
        /*050c*/ 	.word	0x00000500


	//   ....[12]....
        /*0510*/ 	.word	0x00000530


	//   ....[13]....
        /*0514*/ 	.word	0x000005c0


	//   ....[14]....
        /*0518*/ 	.word	0x00000600


	//   ....[15]....
        /*051c*/ 	.word	0x00000620


	//   ....[16]....
        /*0520*/ 	.word	0x00000680


	//   ....[17]....
        /*0524*/ 	.word	0x00002c40


	//   ....[18]....
        /*0528*/ 	.word	0x00002c60


	//   ....[19]....
        /*052c*/ 	.word	0x00002e10


	//   ....[20]....
        /*0530*/ 	.word	0x00002e20


	//   ....[21]....
        /*0534*/ 	.word	0x00002fc0


	//   ....[22]....
        /*0538*/ 	.word	0x00002fe0


	//   ....[23]....
        /*053c*/ 	.word	0x00003180


	//   ....[24]....
        /*0540*/ 	.word	0x00003190


	//   ....[25]....
        /*0544*/ 	.word	0x000036a0


	//   ....[26]....
        /*0548*/ 	.word	0x000036c0


	//   ....[27]....
        /*054c*/ 	.word	0x000036d0


	//   ....[28]....
        /*0550*/ 	.word	0x00003720


	//   ....[29]....
        /*0554*/ 	.word	0x00003950


	//   ....[30]....
        /*0558*/ 	.word	0x00003970


	//   ....[31]....
        /*055c*/ 	.word	0x00003980


	//   ....[32]....
        /*0560*/ 	.word	0x00003990


	//   ....[33]....
        /*0564*/ 	.word	0x00005070


	//   ....[34]....
        /*0568*/ 	.word	0x00005090


	//   ....[35]....
        /*056c*/ 	.word	0x000051d0


	//   ....[36]....
        /*0570*/ 	.word	0x000051f0


	//   ....[37]....
        /*0574*/ 	.word	0x000054d0


	//   ....[38]....
        /*0578*/ 	.word	0x000059b0


	//   ....[39]....
        /*057c*/ 	.word	0x00006060


	//   ....[40]....
        /*0580*/ 	.word	0x00006090


	//   ....[41]....
        /*0584*/ 	.word	0x000060a0


	//   ....[42]....
        /*0588*/ 	.word	0x000060d0


	//   ....[43]....
        /*058c*/ 	.word	0x00007990


	//   ....[44]....
        /*0590*/ 	.word	0x000079b0


	//   ....[45]....
        /*0594*/ 	.word	0x00007aa0


	//   ....[46]....
        /*0598*/ 	.word	0x00007ad0


	//   ....[47]....
        /*059c*/ 	.word	0x00009060


	//   ....[48]....
        /*05a0*/ 	.word	0x00009080


	//   ....[49]....
        /*05a4*/ 	.word	0x000091a0


	//   ....[50]....
        /*05a8*/ 	.word	0x000091d0


	//   ....[51]....
        /*05ac*/ 	.word	0x000094c0


	//   ....[52]....
        /*05b0*/ 	.word	0x000099d0


	//   ....[53]....
        /*05b4*/ 	.word	0x0000a0d0


	//   ....[54]....
        /*05b8*/ 	.word	0x0000a100


	//   ....[55]....
        /*05bc*/ 	.word	0x0000a120


	//   ....[56]....
        /*05c0*/ 	.word	0x0000a140


	//   ....[57]....
        /*05c4*/ 	.word	0x0000c2a0


	//   ....[58]....
        /*05c8*/ 	.word	0x0000c2c0


	//   ....[59]....
        /*05cc*/ 	.word	0x0000c3b0


	//   ....[60]....
        /*05d0*/ 	.word	0x0000c3e0


	//   ....[61]....
        /*05d4*/ 	.word	0x0000d970


	//   ....[62]....
        /*05d8*/ 	.word	0x0000d990


	//   ....[63]....
        /*05dc*/ 	.word	0x0000dab0


	//   ....[64]....
        /*05e0*/ 	.word	0x0000dae0


	//   ....[65]....
        /*05e4*/ 	.word	0x0000df00


	//   ....[66]....
        /*05e8*/ 	.word	0x0000df30


	//   ....[67]....
        /*05ec*/ 	.word	0x0000df50


	//   ....[68]....
        /*05f0*/ 	.word	0x0000df70


	//   ....[69]....
        /*05f4*/ 	.word	0x0000fef0


	//   ....[70]....
        /*05f8*/ 	.word	0x0000ff00


	//   ....[71]....
        /*05fc*/ 	.word	0x0000ff50


	//   ....[72]....
        /*0600*/ 	.word	0x0000ff80


	//   ....[73]....
        /*0604*/ 	.word	0x00011590


	//   ....[74]....
        /*0608*/ 	.word	0x000115b0


	//   ....[75]....
        /*060c*/ 	.word	0x000116c0


	//   ....[76]....
        /*0610*/ 	.word	0x000116e0


	//   ....[77]....
        /*0614*/ 	.word	0x00011900


	//   ....[78]....
        /*0618*/ 	.word	0x00011e10


	//   ....[79]....
        /*061c*/ 	.word	0x00012510


	//   ....[80]....
        /*0620*/ 	.word	0x00012540


	//   ....[81]....
        /*0624*/ 	.word	0x00012560


	//   ....[82]....
        /*0628*/ 	.word	0x00012580


	//   ....[83]....
        /*062c*/ 	.word	0x00014220


	//   ....[84]....
        /*0630*/ 	.word	0x00014250


	//   ....[85]....
        /*0634*/ 	.word	0x00014270


	//   ....[86]....
        /*0638*/ 	.word	0x00014280


	//   ....[87]....
        /*063c*/ 	.word	0x00015aa0


	//   ....[88]....
        /*0640*/ 	.word	0x00015ab0


	//   ....[89]....
        /*0644*/ 	.word	0x00015ad0


	//   ....[90]....
        /*0648*/ 	.word	0x00015af0


	//   ....[91]....
        /*064c*/ 	.word	0x00015e80


	//   ....[92]....
        /*0650*/ 	.word	0x00015ea0


	//   ....[93]....
        /*0654*/ 	.word	0x00016050


	//   ....[94]....
        /*0658*/ 	.word	0x00016060


	//   ....[95]....
        /*065c*/ 	.word	0x00016210


	//   ....[96]....
        /*0660*/ 	.word	0x00016230


	//   ....[97]....
        /*0664*/ 	.word	0x000163e0


	//   ....[98]....
        /*0668*/ 	.word	0x000163f0


	//   ....[99]....
        /*066c*/ 	.word	0x00016790


	//   ....[100]....
        /*0670*/ 	.word	0x000167b0


	//   ....[101]....
        /*0674*/ 	.word	0x000175e0


	//   ....[102]....
        /*0678*/ 	.word	0x000175f0


	//   ....[103]....
        /*067c*/ 	.word	0x00018bf0


	//   ....[104]....
        /*0680*/ 	.word	0x00018c10


	//   ....[105]....
        /*0684*/ 	.word	0x00018dd0


	//   ....[106]....
        /*0688*/ 	.word	0x00018de0


	//   ....[107]....
        /*068c*/ 	.word	0x00018f90


	//   ....[108]....
        /*0690*/ 	.word	0x00018fb0


	//   ....[109]....
        /*0694*/ 	.word	0x00019160


	//   ....[110]....
        /*0698*/ 	.word	0x00019170


	//   ....[111]....
        /*069c*/ 	.word	0x000193c0


	//   ....[112]....
        /*06a0*/ 	.word	0x000193e0


	//   ....[113]....
        /*06a4*/ 	.word	0x00019500


	//   ....[114]....
        /*06a8*/ 	.word	0x00019540


	//   ....[115]....
        /*06ac*/ 	.word	0x00019570


	//   ....[116]....
        /*06b0*/ 	.word	0x000195a0


	//   ....[117]....
        /*06b4*/ 	.word	0x000195d0


	//   ....[118]....
        /*06b8*/ 	.word	0x00019600


	//   ....[119]....
        /*06bc*/ 	.word	0x00019750


	//   ....[120]....
        /*06c0*/ 	.word	0x00019790


	//   ....[121]....
        /*06c4*/ 	.word	0x000197c0


	//   ....[122]....
        /*06c8*/ 	.word	0x000197f0


	//   ....[123]....
        /*06cc*/ 	.word	0x00019820


	//   ....[124]....
        /*06d0*/ 	.word	0x00019850


	//   ....[125]....
        /*06d4*/ 	.word	0x000198e0


	//   ....[126]....
        /*06d8*/ 	.word	0x00019920


	//   ....[127]....
        /*06dc*/ 	.word	0x00019930


	//   ....[128]....
        /*06e0*/ 	.word	0x00019990


	//   ....[129]....
        /*06e4*/ 	.word	0x0001a340


	//   ....[130]....
        /*06e8*/ 	.word	0x0001a3a0


	//   ....[131]....
        /*06ec*/ 	.word	0x0001a3f0


	//   ....[132]....
        /*06f0*/ 	.word	0x0001a440


	//   ....[133]....
        /*06f4*/ 	.word	0x0001a490


	//   ....[134]....
        /*06f8*/ 	.word	0x0001a500


	//   ....[135]....
        /*06fc*/ 	.word	0x0001a550


	//   ....[136]....
        /*0700*/ 	.word	0x0001a5c0


	//   ....[137]....
        /*0704*/ 	.word	0x0001a630


	//   ....[138]....
        /*0708*/ 	.word	0x0001a6a0


	//   ....[139]....
        /*070c*/ 	.word	0x0001a710


	//   ....[140]....
        /*0710*/ 	.word	0x0001a780


	//   ....[141]....
        /*0714*/ 	.word	0x0001a7f0


	//   ....[142]....
        /*0718*/ 	.word	0x0001a850


	//   ....[143]....
        /*071c*/ 	.word	0x0001a8c0


	//   ....[144]....
        /*0720*/ 	.word	0x0001a930


	//   ....[145]....
        /*0724*/ 	.word	0x0001a9a0


	//   ....[146]....
        /*0728*/ 	.word	0x0001aa00


	//   ....[147]....
        /*072c*/ 	.word	0x0001aa70


	//   ....[148]....
        /*0730*/ 	.word	0x0001aae0


	//   ....[149]....
        /*0734*/ 	.word	0x0001aca0


	//   ....[150]....
        /*0738*/ 	.word	0x0001ad00


	//   ....[151]....
        /*073c*/ 	.word	0x0001ad70


	//   ....[152]....
        /*0740*/ 	.word	0x0001ade0


	//   ....[153]....
        /*0744*/ 	.word	0x0001ae30


	//   ....[154]....
        /*0748*/ 	.word	0x0001ae70


	//   ....[155]....
        /*074c*/ 	.word	0x0001aec0


	//   ....[156]....
        /*0750*/ 	.word	0x0001af10


	//   ....[157]....
        /*0754*/ 	.word	0x0001af80


	//   ....[158]....
        /*0758*/ 	.word	0x0001aff0


	//   ....[159]....
        /*075c*/ 	.word	0x0001b1b0


	//   ....[160]....
        /*0760*/ 	.word	0x0001b210


	//   ....[161]....
        /*0764*/ 	.word	0x0001b280


	//   ....[162]....
        /*0768*/ 	.word	0x0001b2f0


	//   ....[163]....
        /*076c*/ 	.word	0x0001b4b0


	//   ....[164]....
        /*0770*/ 	.word	0x0001b510


	//   ....[165]....
        /*0774*/ 	.word	0x0001b580


	//   ....[166]....
        /*0778*/ 	.word	0x0001b5f0


	//   ....[167]....
        /*077c*/ 	.word	0x0001b640


	//   ....[168]....
        /*0780*/ 	.word	0x0001b680


	//   ....[169]....
        /*0784*/ 	.word	0x0001b6d0


	//   ....[170]....
        /*0788*/ 	.word	0x0001b710


	//   ....[171]....
        /*078c*/ 	.word	0x0001b770


	//   ....[172]....
        /*0790*/ 	.word	0x0001b7e0


	//   ....[173]....
        /*0794*/ 	.word	0x0001b9a0


	//   ....[174]....
        /*0798*/ 	.word	0x0001ba00


	//   ....[175]....
        /*079c*/ 	.word	0x0001ba70


	//   ....[176]....
        /*07a0*/ 	.word	0x0001bae0


	//   ....[177]....
        /*07a4*/ 	.word	0x0001bca0


	//   ....[178]....
        /*07a8*/ 	.word	0x0001bd00


	//   ....[179]....
        /*07ac*/ 	.word	0x0001bd50


	//   ....[180]....
        /*07b0*/ 	.word	0x0001bd90


	//   ....[181]....
        /*07b4*/ 	.word	0x0001bde0


	//   ....[182]....
        /*07b8*/ 	.word	0x0001be20


	//   ....[183]....
        /*07bc*/ 	.word	0x0001be80


	//   ....[184]....
        /*07c0*/ 	.word	0x0001bef0


	//   ....[185]....
        /*07c4*/ 	.word	0x0001bf60


	//   ....[186]....
        /*07c8*/ 	.word	0x0001c0e0


	//   ....[187]....
        /*07cc*/ 	.word	0x0001c140


	//   ....[188]....
        /*07d0*/ 	.word	0x0001c1b0


	//   ....[189]....
        /*07d4*/ 	.word	0x0001c220


	//   ....[190]....
        /*07d8*/ 	.word	0x0001c270


	//   ....[191]....
        /*07dc*/ 	.word	0x0001c2b0


	//   ....[192]....
        /*07e0*/ 	.word	0x0001c300


	//   ....[193]....
        /*07e4*/ 	.word	0x0001c340


	//   ....[194]....
        /*07e8*/ 	.word	0x0001c390


	//   ....[195]....
        /*07ec*/ 	.word	0x0001c3e0


	//   ....[196]....
        /*07f0*/ 	.word	0x0001c430


	//   ....[197]....
        /*07f4*/ 	.word	0x0001c470


	//   ....[198]....
        /*07f8*/ 	.word	0x0001c4e0


	//   ....[199]....
        /*07fc*/ 	.word	0x0001c550


	//   ....[200]....
        /*0800*/ 	.word	0x0001c5c0


	//   ....[201]....
        /*0804*/ 	.word	0x0001c620


	//   ....[202]....
        /*0808*/ 	.word	0x0001c690


	//   ....[203]....
        /*080c*/ 	.word	0x0001c700


	//   ....[204]....
        /*0810*/ 	.word	0x0001c770


	//   ....[205]....
        /*0814*/ 	.word	0x0001c7d0


	//   ....[206]....
        /*0818*/ 	.word	0x0001c840


	//   ....[207]....
        /*081c*/ 	.word	0x0001c8b0


	//   ....[208]....
        /*0820*/ 	.word	0x0001c920


	//   ....[209]....
        /*0824*/ 	.word	0x0001c980


	//   ....[210]....
        /*0828*/ 	.word	0x0001c9f0


	//   ....[211]....
        /*082c*/ 	.word	0x0001ca60


	//   ....[212]....
        /*0830*/ 	.word	0x0001cad0


	//   ....[213]....
        /*0834*/ 	.word	0x0001cb30


	//   ....[214]....
        /*0838*/ 	.word	0x0001cba0


	//   ....[215]....
        /*083c*/ 	.word	0x0001cc10


	//   ....[216]....
        /*0840*/ 	.word	0x0001cc80


	//   ....[217]....
        /*0844*/ 	.word	0x0001cce0


	//   ....[218]....
        /*0848*/ 	.word	0x0001cd50


	//   ....[219]....
        /*084c*/ 	.word	0x0001cdc0


	//   ....[220]....
        /*0850*/ 	.word	0x0001ce10


	//   ....[221]....
        /*0854*/ 	.word	0x0001ce50


	//   ....[222]....
        /*0858*/ 	.word	0x0001cea0


	//   ....[223]....
        /*085c*/ 	.word	0x0001cef0


	//   ....[224]....
        /*0860*/ 	.word	0x0001cf40


	//   ....[225]....
        /*0864*/ 	.word	0x0001cfb0


	//   ....[226]....
        /*0868*/ 	.word	0x0001d000


	//   ....[227]....
        /*086c*/ 	.word	0x0001d050


	//   ....[228]....
        /*0870*/ 	.word	0x0001d0a0


	//   ....[229]....
        /*0874*/ 	.word	0x0001d0f0


	//   ....[230]....
        /*0878*/ 	.word	0x0001d140


	//   ....[231]....
        /*087c*/ 	.word	0x0001d1b0


	//   ....[232]....
        /*0880*/ 	.word	0x0001d200


	//   ....[233]....
        /*0884*/ 	.word	0x0001d270


	//   ....[234]....
        /*0888*/ 	.word	0x0001d2d0


	//   ....[235]....
        /*088c*/ 	.word	0x0001d340


	//----- nvinfo : EIATTR_EXIT_INSTR_OFFSETS
	.align		4
.L_710:
        /*0890*/ 	.byte	0x04, 0x1c
        /*0892*/ 	.short	(.L_712 - .L_711)


	//   ....[0]....
.L_711:
        /*0894*/ 	.word	0x00000fe0


	//   ....[1]....
        /*0898*/ 	.word	0x0001a300


	//----- nvinfo : EIATTR_MAX_THREADS
	.align		4
.L_712:
        /*089c*/ 	.byte	0x04, 0x05
        /*089e*/ 	.short	(.L_714 - .L_713)
.L_713:
        /*08a0*/ 	.word	0x00000100
        /*08a4*/ 	.word	0x00000001
        /*08a8*/ 	.word	0x00000001


	//----- nvinfo : EIATTR_CRS_STACK_SIZE
	.align		4
.L_714:
        /*08ac*/ 	.byte	0x04, 0x1e
        /*08ae*/ 	.short	(.L_716 - .L_715)
.L_715:
        /*08b0*/ 	.word	0x00000000
.L_716:


//--------------------- .nv.info._ZN7cutlass13device_kernelIN5flash19enable_sm80_to_sm89INS1_16FlashAttnFwdSm80INS1_25CollectiveMainloopFwdSm80ILi8ELi1ELb0EN4cute5tupleIJNS5_1CILi128EEENS7_ILi48EEENS7_ILi256EEEEEELi256ENS_10bfloat16_tEfNS_4arch4Sm80ELb0ELb1ELb1ELb1ELb1ELb1ELb1ELb1EEENS1_21CollectiveEpilogueFwdINS6_IJS8_SA_S9_EEENS6_IJNS7_ILi1EEESI_SI_EEESC_SE_Li256ELb1ELb1ELb1ELb0EEENS1_36VarlenDynamicPersistentTileSchedulerILi128ELi48ELi256ELi256ELb1ELb1ELb0ELb1ELb0ELb1EEEEEEEEEvNT_6ParamsE --------------------------
	.section	.nv.info._ZN7cutlass13device_kernelIN5flash19enable_sm80_to_sm89INS1_16FlashAttnFwdSm80INS1_25CollectiveMainloopFwdSm80ILi8ELi1ELb0EN4cute5tupleIJNS5_1CILi128EEENS7_ILi48EEENS7_ILi256EEEEEELi256ENS_10bfloat16_tEfNS_4arch4Sm80ELb0ELb1ELb1ELb1ELb1ELb1ELb1ELb1EEENS1_21CollectiveEpilogueFwdINS6_IJS8_SA_S9_EEENS6_IJNS7_ILi1EEESI_SI_EEESC_SE_Li256ELb1ELb1ELb1ELb0EEENS1_36VarlenDynamicPersistentTileSchedulerILi128ELi48ELi256ELi256ELb1ELb1ELb0ELb1ELb0ELb1EEEEEEEEEvNT_6ParamsE,"",@"SHT_CUDA_INFO"
	.sectionflags	@""
	.align	4


	//----- nvinfo : EIATTR_CUDA_API_VERSION
	.align		4
        /*0000*/ 	.byte	0x04, 0x37
        /*0002*/ 	.short	(.L_718 - .L_717)
.L_717:
        /*0004*/ 	.word	0x00000082


	//----- nvinfo : EIATTR_SW2861232_WAR
	.align		4
.L_718:
        /*0008*/ 	.byte	0x01, 0x35
	.zero		2


	//----- nvinfo : EIATTR_PARAM_CBANK
	.align		4
        /*000c*/ 	.byte	0x04, 0x0a
        /*000e*/ 	.short	(.L_720 - .L_719)
	.align		4
.L_719:
        /*0010*/ 	.word	index@(.nv.constant0._ZN7cutlass13device_kernelIN5flash19enable_sm80_to_sm89INS1_16FlashAttnFwdSm80INS1_25CollectiveMainloopFwdSm80ILi8ELi1ELb0EN4cute5tupleIJNS5_1CILi128EEENS7_ILi48EEENS7_ILi256EEEEEELi256ENS_10bfloat16_tEfNS_4arch4Sm80ELb0ELb1ELb1ELb1ELb1ELb1ELb1ELb1EEENS1_21CollectiveEpilogueFwdINS6_IJS8_SA_S9_EEENS6_IJNS7_ILi1EEESI_SI_EEESC_SE_Li256ELb1ELb1ELb1ELb0EEENS1_36VarlenDynamicPersistentTileSchedulerILi128ELi48ELi256ELi256ELb1ELb1ELb0ELb1ELb0ELb1EEEEEEEEEvNT_6ParamsE)
        /*0014*/ 	.short	0x0160
        /*0016*/ 	.short	0x0438


	//----- nvinfo : EIATTR_CBANK_PARAM_SIZE
	.align		4
.L_720:
        /*0018*/ 	.byte	0x03, 0x19
        /*001a*/ 	.short	0x0438


	//----- nvinfo : EIATTR_KPARAM_INFO
	.align		4
        /*001c*/ 	.byte	0x04, 0x17
        /*001e*/ 	.short	(.L_722 - .L_721)
.L_721:
        /*0020*/ 	.word	0x00000000
        /*0024*/ 	.short	0x0000
        /*0026*/ 	.short	0x0000
        /*0028*/ 	.byte	0x00, 0xf0, 0xe1, 0x10


	//----- nvinfo : EIATTR_MAXREG_COUNT
	.align		4
.L_722:
        /*002c*/ 	.byte	0x03, 0x1b
        /*002e*/ 	.short	0x00ff


	//----- nvinfo : EIATTR_NUM_BARRIERS
	.align		4
        /*0030*/ 	.byte	0x02, 0x4c
        /*0032*/ 	.byte	0x06
	.zero		1


	//----- nvinfo : EIATTR_ANNOTATIONS
	.align		4
        /*0034*/ 	.byte	0x04, 0x55
        /*0036*/ 	.short	(.L_724 - .L_723)


	//   ....[0]....
.L_723:
        /* <DEDUP_REMOVED lines=160> */


	//----- nvinfo : EIATTR_MERCURY_ISA_VERSION
	.align		4
.L_724:
        /*0a20*/ 	.byte	0x03, 0x5f
        /*0a22*/ 	.short	0x0000


	//----- nvinfo : EIATTR_INT_WARP_WIDE_INSTR_OFFSETS
	.align		4
        /*0a24*/ 	.byte	0x04, 0x31
        /*0a26*/ 	.short	(.L_726 - .L_725)


	//   ....[0]....
.L_725:
        /*0a28*/ 	.word	0x0001ac40


	//   ....[1]....
        /*0a2c*/ 	.word	0x0001acc0


	//----- nvinfo : EIATTR_COOP_GROUP_MASK_REGIDS
	.align		4
.L_726:
        /*0a30*/ 	.byte	0x04, 0x29
        /*0a32*/ 	.short	(.L_728 - .L_727)


	//   ....[0]....
.L_727:
        /*0a34*/ 	.word	0xffffffff


	//   ....[1]....
        /*0a38*/ 	.word	0xffffffff


	//   ....[2]....
        /*0a3c*/ 	.word	0xffffffff


	//   ....[3]....
        /*0a40*/ 	.word	0xffffffff


	//   ....[4]....
        /*0a44*/ 	.word	0xffffffff


	//   ....[5]....
        /*0a48*/ 	.word	0xffffffff


	//   ....[6]....
        /*0a4c*/ 	.word	0xffffffff


	//   ....[7]....
        /*0a50*/ 	.word	0xffffffff


	//   ....[8]....
        /*0a54*/ 	.word	0xffffffff


	//   ....[9]....
        /*0a58*/ 	.word	0xffffffff


	//   ....[10]....
        /*0a5c*/ 	.word	0xffffffff


	//   ....[11]....
        /*0a60*/ 	.word	0xffffffff


	//   ....[12]....
        /*0a64*/ 	.word	0xffffffff


	//   ....[13]....
        /*0a68*/ 	.word	0xffffffff


	//   ....[14]....
        /*0a6c*/ 	.word	0xffffffff


	//   ....[15]....
        /*0a70*/ 	.word	0xffffffff


	//   ....[16]....
        /*0a74*/ 	.word	0xffffffff


	//   ....[17]....
        /*0a78*/ 	.word	0xffffffff


	//   ....[18]....
        /*0a7c*/ 	.word	0xffffffff


	//   ....[19]....
        /*0a80*/ 	.word	0xffffffff


	//   ....[20]....
        /*0a84*/ 	.word	0xffffffff


	//   ....[21]....
        /*0a88*/ 	.word	0xffffffff


	//   ....[22]....
        /*0a8c*/ 	.word	0xffffffff


	//   ....[23]....
        /*0a90*/ 	.word	0xffffffff


	//   ....[24]....
        /*0a94*/ 	.word	0xffffffff


	//   ....[25]....
        /*0a98*/ 	.word	0xffffffff


	//   ....[26]....
        /*0a9c*/ 	.word	0xffffffff


	//   ....[27]....
        /*0aa0*/ 	.word	0xffffffff


	//   ....[28]....
        /*0aa4*/ 	.word	0xffffffff


	//   ....[29]....
        /*0aa8*/ 	.word	0xffffffff


	//   ....[30]....
        /*0aac*/ 	.word	0xffffffff


	//   ....[31]....
        /*0ab0*/ 	.word	0xffffffff


	//   ....[32]....
        /*0ab4*/ 	.word	0xffffffff


	//   ....[33]....
        /*0ab8*/ 	.word	0xffffffff


	//   ....[34]....
        /*0abc*/ 	.word	0xffffffff


	//   ....[35]....
        /*0ac0*/ 	.word	0xffffffff


	//   ....[36]....
        /*0ac4*/ 	.word	0xffffffff


	//   ....[37]....
        /*0ac8*/ 	.word	0xffffffff


	//   ....[38]....
        /*0acc*/ 	.word	0xffffffff


	//   ....[39]....
        /*0ad0*/ 	.word	0xffffffff


	//   ....[40]....
        /*0ad4*/ 	.word	0xffffffff


	//   ....[41]....
        /*0ad8*/ 	.word	0xffffffff


	//   ....[42]....
        /*0adc*/ 	.word	0xffffffff


	//   ....[43]....
        /*0ae0*/ 	.word	0xffffffff


	//   ....[44]....
        /*0ae4*/ 	.word	0xffffffff


	//   ....[45]....
        /*0ae8*/ 	.word	0xffffffff


	//   ....[46]....
        /*0aec*/ 	.word	0xffffffff


	//   ....[47]....
        /*0af0*/ 	.word	0xffffffff


	//   ....[48]....
        /*0af4*/ 	.word	0xffffffff


	//   ....[49]....
        /*0af8*/ 	.word	0xffffffff


	//   ....[50]....
        /*0afc*/ 	.word	0xffffffff


	//   ....[51]....
        /*0b00*/ 	.word	0xffffffff


	//   ....[52]....
        /*0b04*/ 	.word	0xffffffff


	//   ....[53]....
        /*0b08*/ 	.word	0xffffffff


	//   ....[54]....
        /*0b0c*/ 	.word	0xffffffff


	//   ....[55]....
        /*0b10*/ 	.word	0xffffffff


	//   ....[56]....
        /*0b14*/ 	.word	0xffffffff


	//   ....[57]....
        /*0b18*/ 	.word	0xffffffff


	//   ....[58]....
        /*0b1c*/ 	.word	0xffffffff


	//   ....[59]....
        /*0b20*/ 	.word	0xffffffff


	//   ....[60]....
        /*0b24*/ 	.word	0xffffffff


	//   ....[61]....
        /*0b28*/ 	.word	0xffffffff


	//   ....[62]....
        /*0b2c*/ 	.word	0xffffffff


	//   ....[63]....
        /*0b30*/ 	.word	0xffffffff


	//   ....[64]....
        /*0b34*/ 	.word	0xffffffff


	//   ....[65]....
        /*0b38*/ 	.word	0xffffffff


	//   ....[66]....
        /*0b3c*/ 	.word	0xffffffff


	//   ....[67]....
        /*0b40*/ 	.word	0xffffffff


	//   ....[68]....
        /*0b44*/ 	.word	0xffffffff


	//   ....[69]....
        /*0b48*/ 	.word	0xffffffff


	//   ....[70]....
        /*0b4c*/ 	.word	0xffffffff


	//   ....[71]....
        /*0b50*/ 	.word	0xffffffff


	//   ....[72]....
        /*0b54*/ 	.word	0xffffffff


	//   ....[73]....
        /*0b58*/ 	.word	0xffffffff


	//   ....[74]....
        /*0b5c*/ 	.word	0xffffffff


	//   ....[75]....
        /*0b60*/ 	.word	0xffffffff


	//   ....[76]....
        /*0b64*/ 	.word	0xffffffff


	//   ....[77]....
        /*0b68*/ 	.word	0xffffffff


	//   ....[78]....
        /*0b6c*/ 	.word	0xffffffff


	//   ....[79]....
        /*0b70*/ 	.word	0xffffffff


	//   ....[80]....
        /*0b74*/ 	.word	0xffffffff


	//   ....[81]....
        /*0b78*/ 	.word	0xffffffff


	//   ....[82]....
        /*0b7c*/ 	.word	0xffffffff


	//   ....[83]....
        /*0b80*/ 	.word	0xffffffff


	//   ....[84]....
        /*0b84*/ 	.word	0xffffffff


	//   ....[85]....
        /*0b88*/ 	.word	0xffffffff


	//   ....[86]....
        /*0b8c*/ 	.word	0xffffffff


	//   ....[87]....
        /*0b90*/ 	.word	0xffffffff


	//   ....[88]....
        /*0b94*/ 	.word	0xffffffff


	//   ....[89]....
        /*0b98*/ 	.word	0xffffffff


	//   ....[90]....
        /*0b9c*/ 	.word	0xffffffff


	//   ....[91]....
        /*0ba0*/ 	.word	0xffffffff


	//   ....[92]....
        /*0ba4*/ 	.word	0xffffffff


	//   ....[93]....
        /*0ba8*/ 	.word	0xffffffff


	//   ....[94]....
        /*0bac*/ 	.word	0xffffffff


	//   ....[95]....
        /*0bb0*/ 	.word	0xffffffff


	//   ....[96]....
        /*0bb4*/ 	.word	0xffffffff


	//   ....[97]....
        /*0bb8*/ 	.word	0xffffffff


	//   ....[98]....
        /*0bbc*/ 	.word	0xffffffff


	//   ....[99]....
        /*0bc0*/ 	.word	0xffffffff


	//   ....[100]....
        /*0bc4*/ 	.word	0xffffffff


	//   ....[101]....
        /*0bc8*/ 	.word	0xffffffff


	//   ....[102]....
        /*0bcc*/ 	.word	0xffffffff


	//   ....[103]....
        /*0bd0*/ 	.word	0xffffffff


	//   ....[104]....
        /*0bd4*/ 	.word	0xffffffff


	//   ....[105]....
        /*0bd8*/ 	.word	0xffffffff


	//   ....[106]....
        /*0bdc*/ 	.word	0xffffffff


	//   ....[107]....
        /*0be0*/ 	.word	0xffffffff


	//   ....[108]....
        /*0be4*/ 	.word	0xffffffff


	//   ....[109]....
        /*0be8*/ 	.word	0xffffffff


	//   ....[110]....
        /*0bec*/ 	.word	0xffffffff


	//   ....[111]....
        /*0bf0*/ 	.word	0xffffffff


	//   ....[112]....
        /*0bf4*/ 	.word	0xffffffff


	//   ....[113]....
        /*0bf8*/ 	.word	0xffffffff


	//   ....[114]....
        /*0bfc*/ 	.word	0xffffffff


	//   ....[115]....
        /*0c00*/ 	.word	0xffffffff


	//   ....[116]....
        /*0c04*/ 	.word	0xffffffff


	//   ....[117]....
        /*0c08*/ 	.word	0xffffffff


	//   ....[118]....
        /*0c0c*/ 	.word	0xffffffff


	//   ....[119]....
        /*0c10*/ 	.word	0xffffffff


	//   ....[120]....
        /*0c14*/ 	.word	0xffffffff


	//   ....[121]....
        /*0c18*/ 	.word	0xffffffff


	//   ....[122]....
        /*0c1c*/ 	.word	0xffffffff


	//   ....[123]....
        /*0c20*/ 	.word	0xffffffff


	//   ....[124]....
        /*0c24*/ 	.word	0xffffffff


	//   ....[125]....
        /*0c28*/ 	.word	0xffffffff


	//   ....[126]....
        /*0c2c*/ 	.word	0xffffffff


	//   ....[127]....
        /*0c30*/ 	.word	0xffffffff


	//   ....[128]....
        /*0c34*/ 	.word	0xffffffff


	//   ....[129]....
        /*0c38*/ 	.word	0xffffffff


	//   ....[130]....
        /*0c3c*/ 	.word	0xffffffff


	//   ....[131]....
        /*0c40*/ 	.word	0xffffffff


	//   ....[132]....
        /*0c44*/ 	.word	0xffffffff


	//   ....[133]....
        /*0c48*/ 	.word	0xffffffff


	//   ....[134]....
        /*0c4c*/ 	.word	0xffffffff


	//   ....[135]....
        /*0c50*/ 	.word	0xffffffff


	//   ....[136]....
        /*0c54*/ 	.word	0xffffffff


	//   ....[137]....
        /*0c58*/ 	.word	0xffffffff


	//   ....[138]....
        /*0c5c*/ 	.word	0xffffffff


	//   ....[139]....
        /*0c60*/ 	.word	0xffffffff


	//   ....[140]....
        /*0c64*/ 	.word	0xffffffff


	//   ....[141]....
        /*0c68*/ 	.word	0xffffffff


	//   ....[142]....
        /*0c6c*/ 	.word	0xffffffff


	//   ....[143]....
        /*0c70*/ 	.word	0xffffffff


	//   ....[144]....
        /*0c74*/ 	.word	0xffffffff


	//   ....[145]....
        /*0c78*/ 	.word	0xffffffff


	//   ....[146]....
        /*0c7c*/ 	.word	0xffffffff


	//   ....[147]....
        /*0c80*/ 	.word	0xffffffff


	//   ....[148]....
        /*0c84*/ 	.word	0xffffffff


	//   ....[149]....
        /*0c88*/ 	.word	0xffffffff


	//   ....[150]....
        /*0c8c*/ 	.word	0xffffffff


	//   ....[151]....
        /*0c90*/ 	.word	0xffffffff


	//   ....[152]....
        /*0c94*/ 	.word	0xffffffff


	//   ....[153]....
        /*0c98*/ 	.word	0xffffffff


	//   ....[154]....
        /*0c9c*/ 	.word	0xffffffff


	//   ....[155]....
        /*0ca0*/ 	.word	0xffffffff


	//   ....[156]....
        /*0ca4*/ 	.word	0xffffffff


	//   ....[157]....
        /*0ca8*/ 	.word	0xffffffff


	//   ....[158]....
        /*0cac*/ 	.word	0xffffffff


	//   ....[159]....
        /*0cb0*/ 	.word	0xffffffff


	//   ....[160]....
        /*0cb4*/ 	.word	0xffffffff


	//   ....[161]....
        /*0cb8*/ 	.word	0xffffffff


	//   ....[162]....
        /*0cbc*/ 	.word	0xffffffff


	//   ....[163]....
        /*0cc0*/ 	.word	0xffffffff


	//   ....[164]....
        /*0cc4*/ 	.word	0xffffffff


	//   ....[165]....
        /*0cc8*/ 	.word	0xffffffff


	//   ....[166]....
        /*0ccc*/ 	.word	0xffffffff


	//   ....[167]....
        /*0cd0*/ 	.word	0xffffffff


	//   ....[168]....
        /*0cd4*/ 	.word	0xffffffff


	//   ....[169]....
        /*0cd8*/ 	.word	0xffffffff


	//   ....[170]....
        /*0cdc*/ 	.word	0xffffffff


	//   ....[171]....
        /*0ce0*/ 	.word	0xffffffff


	//   ....[172]....
        /*0ce4*/ 	.word	0xffffffff


	//   ....[173]....
        /*0ce8*/ 	.word	0xffffffff


	//   ....[174]....
        /*0cec*/ 	.word	0xffffffff


	//   ....[175]....
        /*0cf0*/ 	.word	0xffffffff


	//   ....[176]....
        /*0cf4*/ 	.word	0xffffffff


	//   ....[177]....
        /*0cf8*/ 	.word	0xffffffff


	//   ....[178]....
        /*0cfc*/ 	.word	0xffffffff


	//   ....[179]....
        /*0d00*/ 	.word	0xffffffff


	//   ....[180]....
        /*0d04*/ 	.word	0xffffffff


	//   ....[181]....
        /*0d08*/ 	.word	0xffffffff


	//   ....[182]....
        /*0d0c*/ 	.word	0xffffffff


	//   ....[183]....
        /*0d10*/ 	.word	0xffffffff


	//   ....[184]....
        /*0d14*/ 	.word	0xffffffff


	//   ....[185]....
        /*0d18*/ 	.word	0xffffffff


	//   ....[186]....
        /*0d1c*/ 	.word	0xffffffff


	//   ....[187]....
        /*0d20*/ 	.word	0xffffffff


	//   ....[188]....
        /*0d24*/ 	.word	0xffffffff


	//   ....[189]....
        /*0d28*/ 	.word	0xffffffff


	//   ....[190]....
        /*0d2c*/ 	.word	0xffffffff


	//   ....[191]....
        /*0d30*/ 	.word	0xffffffff


	//   ....[192]....
        /*0d34*/ 	.word	0xffffffff


	//   ....[193]....
        /*0d38*/ 	.word	0xffffffff


	//   ....[194]....
        /*0d3c*/ 	.word	0xffffffff


	//   ....[195]....
        /*0d40*/ 	.word	0xffffffff


	//   ....[196]....
        /*0d44*/ 	.word	0xffffffff


	//   ....[197]....
        /*0d48*/ 	.word	0xffffffff


	//   ....[198]....
        /*0d4c*/ 	.word	0xffffffff


	//   ....[199]....
        /*0d50*/ 	.word	0xffffffff


	//   ....[200]....
        /*0d54*/ 	.word	0xffffffff


	//   ....[201]....
        /*0d58*/ 	.word	0xffffffff


	//   ....[202]....
        /*0d5c*/ 	.word	0xffffffff


	//   ....[203]....
        /*0d60*/ 	.word	0xffffffff


	//   ....[204]....
        /*0d64*/ 	.word	0xffffffff


	//   ....[205]....
        /*0d68*/ 	.word	0xffffffff


	//   ....[206]....
        /*0d6c*/ 	.word	0xffffffff


	//   ....[207]....
        /*0d70*/ 	.word	0xffffffff


	//   ....[208]....
        /*0d74*/ 	.word	0xffffffff


	//   ....[209]....
        /*0d78*/ 	.word	0xffffffff


	//   ....[210]....
        /*0d7c*/ 	.word	0xffffffff


	//   ....[211]....
        /*0d80*/ 	.word	0xffffffff


	//   ....[212]....
        /*0d84*/ 	.word	0xffffffff


	//   ....[213]....
        /*0d88*/ 	.word	0xffffffff


	//   ....[214]....
        /*0d8c*/ 	.word	0xffffffff


	//   ....[215]....
        /*0d90*/ 	.word	0xffffffff


	//   ....[216]....
        /*0d94*/ 	.word	0xffffffff


	//   ....[217]....
        /*0d98*/ 	.word	0xffffffff


	//   ....[218]....
        /*0d9c*/ 	.word	0xffffffff


	//   ....[219]....
        /*0da0*/ 	.word	0xffffffff


	//   ....[220]....
        /*0da4*/ 	.word	0xffffffff


	//   ....[221]....
        /*0da8*/ 	.word	0xffffffff


	//   ....[222]....
        /*0dac*/ 	.word	0xffffffff


	//   ....[223]....
        /*0db0*/ 	.word	0xffffffff


	//   ....[224]....
        /*0db4*/ 	.word	0xffffffff


	//   ....[225]....
        /*0db8*/ 	.word	0xffffffff


	//   ....[226]....
        /*0dbc*/ 	.word	0xffffffff


	//   ....[227]....
        /*0dc0*/ 	.word	0xffffffff


	//   ....[228]....
        /*0dc4*/ 	.word	0xffffffff


	//   ....[229]....
        /*0dc8*/ 	.word	0xffffffff


	//   ....[230]....
        /*0dcc*/ 	.word	0xffffffff


	//   ....[231]....
        /*0dd0*/ 	.word	0xffffffff


	//   ....[232]....
        /*0dd4*/ 	.word	0xffffffff


	//   ....[233]....
        /*0dd8*/ 	.word	0xffffffff


	//   ....[234]....
        /*0ddc*/ 	.word	0xffffffff


	//   ....[235]....
        /*0de0*/ 	.word	0xffffffff


	//   ....[236]....
        /*0de4*/ 	.word	0xffffffff


	//   ....[237]....
        /*0de8*/ 	.word	0xffffffff


	//   ....[238]....
        /*0dec*/ 	.word	0xffffffff


	//   ....[239]....
        /*0df0*/ 	.word	0xffffffff


	//   ....[240]....
        /*0df4*/ 	.word	0xffffffff


	//   ....[241]....
        /*0df8*/ 	.word	0xffffffff


	//   ....[242]....
        /*0dfc*/ 	.word	0xffffffff


	//   ....[243]....
        /*0e00*/ 	.word	0xffffffff


	//   ....[244]....
        /*0e04*/ 	.word	0xffffffff


	//   ....[245]....
        /*0e08*/ 	.word	0xffffffff


	//   ....[246]....
        /*0e0c*/ 	.word	0xffffffff


	//   ....[247]....
        /*0e10*/ 	.word	0xffffffff


	//   ....[248]....
        /*0e14*/ 	.word	0xffffffff


	//   ....[249]....
        /*0e18*/ 	.word	0xffffffff


	//   ....[250]....
        /*0e1c*/ 	.word	0xffffffff


	//   ....[251]....
        /*0e20*/ 	.word	0xffffffff


	//   ....[252]....
        /*0e24*/ 	.word	0xffffffff


	//   ....[253]....
        /*0e28*/ 	.word	0xffffffff


	//   ....[254]....
        /*0e2c*/ 	.word	0xffffffff


	//   ....[255]....
        /*0e30*/ 	.word	0xffffffff


	//   ....[0]....
        /*0e34*/ 	.word	0xffffffff


	//   ....[1]....
        /*0e38*/ 	.word	0xffffffff


	//   ....[2]....
        /*0e3c*/ 	.word	0xffffffff


	//   ....[3]....
        /*0e40*/ 	.word	0xffffffff


	//   ....[4]....
        /*0e44*/ 	.word	0xffffffff


	//   ....[5]....
        /*0e48*/ 	.word	0xffffffff


	//   ....[6]....
        /*0e4c*/ 	.word	0xffffffff


	//   ....[7]....
        /*0e50*/ 	.word	0xffffffff


	//   ....[8]....
        /*0e54*/ 	.word	0xffffffff


	//   ....[9]....
        /*0e58*/ 	.word	0xffffffff


	//   ....[10]....
        /*0e5c*/ 	.word	0xffffffff


	//   ....[11]....
        /*0e60*/ 	.word	0xffffffff


	//   ....[12]....
        /*0e64*/ 	.word	0xffffffff


	//   ....[13]....
        /*0e68*/ 	.word	0xffffffff


	//   ....[14]....
        /*0e6c*/ 	.word	0xffffffff


	//   ....[15]....
        /*0e70*/ 	.word	0xffffffff


	//   ....[16]....
        /*0e74*/ 	.word	0xffffffff


	//   ....[17]....
        /*0e78*/ 	.word	0xffffffff


	//   ....[18]....
        /*0e7c*/ 	.word	0xffffffff


	//   ....[19]....
        /*0e80*/ 	.word	0xffffffff


	//   ....[20]....
        /*0e84*/ 	.word	0xffffffff


	//   ....[21]....
        /*0e88*/ 	.word	0xffffffff


	//   ....[22]....
        /*0e8c*/ 	.word	0xffffffff


	//   ....[23]....
        /*0e90*/ 	.word	0xffffffff


	//   ....[24]....
        /*0e94*/ 	.word	0xffffffff


	//   ....[25]....
        /*0e98*/ 	.word	0xffffffff


	//   ....[26]....
        /*0e9c*/ 	.word	0xffffffff


	//   ....[27]....
        /*0ea0*/ 	.word	0xffffffff


	//   ....[28]....
        /*0ea4*/ 	.word	0xffffffff


	//   ....[29]....
        /*0ea8*/ 	.word	0xffffffff


	//   ....[30]....
        /*0eac*/ 	.word	0xffffffff


	//   ....[31]....
        /*0eb0*/ 	.word	0xffffffff


	//   ....[32]....
        /*0eb4*/ 	.word	0xffffffff


	//   ....[33]....
        /*0eb8*/ 	.word	0xffffffff


	//   ....[34]....
        /*0ebc*/ 	.word	0xffffffff


	//   ....[35]....
        /*0ec0*/ 	.word	0xffffffff


	//   ....[36]....
        /*0ec4*/ 	.word	0xffffffff


	//   ....[37]....
        /*0ec8*/ 	.word	0xffffffff


	//   ....[38]....
        /*0ecc*/ 	.word	0xffffffff


	//   ....[39]....
        /*0ed0*/ 	.word	0xffffffff


	//   ....[40]....
        /*0ed4*/ 	.word	0xffffffff


	//   ....[41]....
        /*0ed8*/ 	.word	0xffffffff


	//   ....[42]....
        /*0edc*/ 	.word	0xffffffff


	//   ....[43]....
        /*0ee0*/ 	.word	0xffffffff


	//   ....[44]....
        /*0ee4*/ 	.word	0xffffffff


	//   ....[45]....
        /*0ee8*/ 	.word	0xffffffff


	//   ....[46]....
        /*0eec*/ 	.word	0xffffffff


	//   ....[47]....
        /*0ef0*/ 	.word	0xffffffff


	//   ....[48]....
        /*0ef4*/ 	.word	0xffffffff


	//   ....[49]....
        /*0ef8*/ 	.word	0xffffffff


	//   ....[50]....
        /*0efc*/ 	.word	0xffffffff


	//   ....[51]....
        /*0f00*/ 	.word	0xffffffff


	//   ....[52]....
        /*0f04*/ 	.word	0xffffffff


	//   ....[53]....
        /*0f08*/ 	.word	0xffffffff


	//   ....[54]....
        /*0f0c*/ 	.word	0xffffffff


	//   ....[55]....
        /*0f10*/ 	.word	0xffffffff


	//   ....[56]....
        /*0f14*/ 	.word	0xffffffff


	//   ....[57]....
        /*0f18*/ 	.word	0xffffffff


	//   ....[58]....
        /*0f1c*/ 	.word	0xffffffff


	//   ....[59]....
        /*0f20*/ 	.word	0xffffffff


	//   ....[60]....
        /*0f24*/ 	.word	0xffffffff


	//   ....[61]....
        /*0f28*/ 	.word	0xffffffff


	//   ....[62]....
        /*0f2c*/ 	.word	0xffffffff


	//   ....[63]....
        /*0f30*/ 	.word	0xffffffff


	//   ....[64]....
        /*0f34*/ 	.word	0xffffffff


	//----- nvinfo : EIATTR_COOP_GROUP_INSTR_OFFSETS
	.align		4
.L_728:
        /*0f38*/ 	.byte	0x04, 0x28
        /*0f3a*/ 	.short	(.L_730 - .L_729)


	//   ....[0]....
.L_729:
        /*0f3c*/ 	.word	0x00000060


	//   ....[1]....
        /*0f40*/ 	.word	0x00000260


	//   ....[2]....
        /*0f44*/ 	.word	0x00000290


	//   ....[3]....
        /*0f48*/ 	.word	0x000002c0


	//   ....[4]....
        /*0f4c*/ 	.word	0x000002f0


	//   ....[5]....
        /*0f50*/ 	.word	0x00000320


	//   ....[6]....
        /*0f54*/ 	.word	0x00000350


	//   ....[7]....
        /*0f58*/ 	.word	0x000004d0


	//   ....[8]....
        /*0f5c*/ 	.word	0x00000510


	//   ....[9]....
        /*0f60*/ 	.word	0x00000540


	//   ....[10]....
        /*0f64*/ 	.word	0x00000570


	//   ....[11]....
        /*0f68*/ 	.word	0x000005a0


	//   ....[12]....
        /*0f6c*/ 	.word	0x000005d0


	//   ....[13]....
        /*0f70*/ 	.word	0x00000660


	//   ....[14]....
        /*0f74*/ 	.word	0x000006b0


	//   ....[15]....
        /*0f78*/ 	.word	0x000006d0


	//   ....[16]....
        /*0f7c*/ 	.word	0x00000730


	//   ....[17]....
        /*0f80*/ 	.word	0x000044a0


	//   ....[18]....
        /*0f84*/ 	.word	0x00004510


	//   ....[19]....
        /*0f88*/ 	.word	0x00005530


	//   ....[20]....
        /*0f8c*/ 	.word	0x00005540


	//   ....[21]....
        /*0f90*/ 	.word	0x00006a90


	//   ....[22]....
        /*0f94*/ 	.word	0x00006b10


	//   ....[23]....
        /*0f98*/ 	.word	0x00007bf0


	//   ....[24]....
        /*0f9c*/ 	.word	0x00007c00


	//   ....[25]....
        /*0fa0*/ 	.word	0x00008bc0


	//   ....[26]....
        /*0fa4*/ 	.word	0x00008bf0


	//   ....[27]....
        /*0fa8*/ 	.word	0x00008db0


	//   ....[28]....
        /*0fac*/ 	.word	0x00008dd0


	//   ....[29]....
        /*0fb0*/ 	.word	0x000092b0


	//   ....[30]....
        /*0fb4*/ 	.word	0x000092d0


	//   ....[31]....
        /*0fb8*/ 	.word	0x00009460


	//   ....[32]....
        /*0fbc*/ 	.word	0x00009480


	//   ....[33]....
        /*0fc0*/ 	.word	0x0000a870


	//   ....[34]....
        /*0fc4*/ 	.word	0x0000a890


	//   ....[35]....
        /*0fc8*/ 	.word	0x0000aa00


	//   ....[36]....
        /*0fcc*/ 	.word	0x0000aa10


	//   ....[37]....
        /*0fd0*/ 	.word	0x0000ab80


	//   ....[38]....
        /*0fd4*/ 	.word	0x0000aba0


	//   ....[39]....
        /*0fd8*/ 	.word	0x0000ad10


	//   ....[40]....
        /*0fdc*/ 	.word	0x0000ad20


	//   ....[41]....
        /*0fe0*/ 	.word	0x0000b400


	//   ....[42]....
        /*0fe4*/ 	.word	0x0000b440


	//   ....[43]....
        /*0fe8*/ 	.word	0x0000b470


	//   ....[44]....
        /*0fec*/ 	.word	0x0000b4a0


	//   ....[45]....
        /*0ff0*/ 	.word	0x0000b970


	//   ....[46]....
        /*0ff4*/ 	.word	0x0000b980


	//   ....[47]....
        /*0ff8*/ 	.word	0x0000bb60


	//   ....[48]....
        /*0ffc*/ 	.word	0x0000bb70


	//   ....[49]....
        /*1000*/ 	.word	0x0000cd00


	//   ....[50]....
        /*1004*/ 	.word	0x0000cd20


	//   ....[51]....
        /*1008*/ 	.word	0x0000cee0


	//   ....[52]....
        /*100c*/ 	.word	0x0000cef0


	//   ....[53]....
        /*1010*/ 	.word	0x0000d350


	//   ....[54]....
        /*1014*/ 	.word	0x0000d8d0


	//   ....[55]....
        /*1018*/ 	.word	0x0000de80


	//   ....[56]....
        /*101c*/ 	.word	0x0000deb0


	//   ....[57]....
        /*1020*/ 	.word	0x0000dec0


	//   ....[58]....
        /*1024*/ 	.word	0x0000def0


	//   ....[59]....
        /*1028*/ 	.word	0x0000f460


	//   ....[60]....
        /*102c*/ 	.word	0x0000f480


	//   ....[61]....
        /*1030*/ 	.word	0x0000f6b0


	//   ....[62]....
        /*1034*/ 	.word	0x0000f6c0


	//   ....[63]....
        /*1038*/ 	.word	0x000107b0


	//   ....[64]....
        /*103c*/ 	.word	0x000107d0


	//   ....[65]....
        /*1040*/ 	.word	0x00010970


	//   ....[66]....
        /*1044*/ 	.word	0x00010980


	//   ....[67]....
        /*1048*/ 	.word	0x00010c40


	//   ....[68]....
        /*104c*/ 	.word	0x000111e0


	//   ....[69]....
        /*1050*/ 	.word	0x000117d0


	//   ....[70]....
        /*1054*/ 	.word	0x00011800


	//   ....[71]....
        /*1058*/ 	.word	0x00011820


	//   ....[72]....
        /*105c*/ 	.word	0x00011840


	//   ....[73]....
        /*1060*/ 	.word	0x00013460


	//   ....[74]....
        /*1064*/ 	.word	0x00013480


	//   ....[75]....
        /*1068*/ 	.word	0x000136b0


	//   ....[76]....
        /*106c*/ 	.word	0x000136c0


	//   ....[77]....
        /*1070*/ 	.word	0x000147b0


	//   ....[78]....
        /*1074*/ 	.word	0x000147d0


	//   ....[79]....
        /*1078*/ 	.word	0x00014970


	//   ....[80]....
        /*107c*/ 	.word	0x00014980


	//   ....[81]....
        /*1080*/ 	.word	0x00014cb0


	//   ....[82]....
        /*1084*/ 	.word	0x00014ce0


	//   ....[83]....
        /*1088*/ 	.word	0x00014d00


	//   ....[84]....
        /*108c*/ 	.word	0x00014d20


	//   ....[85]....
        /*1090*/ 	.word	0x00016650


	//   ....[86]....
        /*1094*/ 	.word	0x00016670


	//   ....[87]....
        /*1098*/ 	.word	0x000168a0


	//   ....[88]....
        /*109c*/ 	.word	0x000168b0


	//   ....[89]....
        /*10a0*/ 	.word	0x00017980


	//   ....[90]....
        /*10a4*/ 	.word	0x000179a0


	//   ....[91]....
        /*10a8*/ 	.word	0x00017b30


	//   ....[92]....
        /*10ac*/ 	.word	0x00017b40


	//   ....[93]....
        /*10b0*/ 	.word	0x00017e00


	//   ....[94]....
        /*10b4*/ 	.word	0x000183c0


	//   ....[95]....
        /*10b8*/ 	.word	0x000189d0


	//   ....[96]....
        /*10bc*/ 	.word	0x00018a00


	//   ....[97]....
        /*10c0*/ 	.word	0x00018a20


	//   ....[98]....
        /*10c4*/ 	.word	0x00018a40


	//   ....[99]....
        /*10c8*/ 	.word	0x0001a220


	//   ....[100]....
        /*10cc*/ 	.word	0x0001a250


	//   ....[101]....
        /*10d0*/ 	.word	0x0001a270


	//   ....[102]....
        /*10d4*/ 	.word	0x0001a280


	//   ....[103]....
        /*10d8*/ 	.word	0x0001bb10


	//   ....[104]....
        /*10dc*/ 	.word	0x0001bb20


	//   ....[105]....
        /*10e0*/ 	.word	0x0001bb40


	//   ....[106]....
        /*10e4*/ 	.word	0x0001bb50


	//   ....[107]....
        /*10e8*/ 	.word	0x0001bf00


	//   ....[108]....
        /*10ec*/ 	.word	0x0001bf20


	//   ....[109]....
        /*10f0*/ 	.word	0x0001c090


	//   ....[110]....
        /*10f4*/ 	.word	0x0001c0a0


	//   ....[111]....
        /*10f8*/ 	.word	0x0001c210


	//   ....[112]....
        /*10fc*/ 	.word	0x0001c230


	//   ....[113]....
        /*1100*/ 	.word	0x0001c3a0


	//   ....[114]....
        /*1104*/ 	.word	0x0001c3b0


	//   ....[115]....
        /*1108*/ 	.word	0x0001c730


	//   ....[116]....
        /*110c*/ 	.word	0x0001c750


	//   ....[117]....
        /*1110*/ 	.word	0x0001d440


	//   ....[118]....
        /*1114*/ 	.word	0x0001d450


	//   ....[119]....
        /*1118*/ 	.word	0x0001e8e0


	//   ....[120]....
        /*111c*/ 	.word	0x0001e900


	//   ....[121]....
        /*1120*/ 	.word	0x0001ea70


	//   ....[122]....
        /*1124*/ 	.word	0x0001ea80


	//   ....[123]....
        /*1128*/ 	.word	0x0001ebf0


	//   ....[124]....
        /*112c*/ 	.word	0x0001ec10


	//   ....[125]....
        /*1130*/ 	.word	0x0001ed80


	//   ....[126]....
        /*1134*/ 	.word	0x0001ed90


	//   ....[127]....
        /*1138*/ 	.word	0x0001eff0


	//   ....[128]....
        /*113c*/ 	.word	0x0001f010


	//   ....[129]....
        /*1140*/ 	.word	0x0001f140


	//   ....[130]....
        /*1144*/ 	.word	0x0001f180


	//   ....[131]....
        /*1148*/ 	.word	0x0001f1b0


	//   ....[132]....
        /*114c*/ 	.word	0x0001f1e0


	//   ....[133]....
        /*1150*/ 	.word	0x0001f210


	//   ....[134]....
        /*1154*/ 	.word	0x0001f240


	//   ....[135]....
        /*1158*/ 	.word	0x0001f3b0


	//   ....[136]....
        /*115c*/ 	.word	0x0001f3f0


	//   ....[137]....
        /*1160*/ 	.word	0x0001f420


	//   ....[138]....
        /*1164*/ 	.word	0x0001f450


	//   ....[139]....
        /*1168*/ 	.word	0x0001f480


	//   ....[140]....
        /*116c*/ 	.word	0x0001f4b0


	//   ....[141]....
        /*1170*/ 	.word	0x0001f540


	//   ....[142]....
        /*1174*/ 	.word	0x0001f5a0


	//   ....[143]....
        /*1178*/ 	.word	0x0001f5b0


	//   ....[144]....
        /*117c*/ 	.word	0x0001f610


	//   ....[145]....
        /*1180*/ 	.word	0x00020080


	//   ....[146]....
        /*1184*/ 	.word	0x000200e0


	//   ....[147]....
        /*1188*/ 	.word	0x00020130


	//   ....[148]....
        /*118c*/ 	.word	0x00020180


	//   ....[149]....
        /*1190*/ 	.word	0x000201d0


	//   ....[150]....
        /*1194*/ 	.word	0x00020240


	//   ....[151]....
        /*1198*/ 	.word	0x00020290


	//   ....[152]....
        /*119c*/ 	.word	0x00020300


	//   ....[153]....
        /*11a0*/ 	.word	0x00020370


	//   ....[154]....
        /*11a4*/ 	.word	0x000203e0


	//   ....[155]....
        /*11a8*/ 	.word	0x00020450


	//   ....[156]....
        /*11ac*/ 	.word	0x000204c0


	//   ....[157]....
        /*11b0*/ 	.word	0x00020530


	//   ....[158]....
        /*11b4*/ 	.word	0x00020590


	//   ....[159]....
        /*11b8*/ 	.word	0x00020600


	//   ....[160]....
        /*11bc*/ 	.word	0x00020670


	//   ....[161]....
        /*11c0*/ 	.word	0x000206e0


	//   ....[162]....
        /*11c4*/ 	.word	0x00020740


	//   ....[163]....
        /*11c8*/ 	.word	0x000207b0


	//   ....[164]....
        /*11cc*/ 	.word	0x00020820


	//   ....[165]....
        /*11d0*/ 	.word	0x00020880


	//   ....[166]....
        /*11d4*/ 	.word	0x000208f0


	//   ....[167]....
        /*11d8*/ 	.word	0x00020960


	//   ....[168]....
        /*11dc*/ 	.word	0x000209d0


	//   ....[169]....
        /*11e0*/ 	.word	0x00020a30


	//   ....[170]....
        /*11e4*/ 	.word	0x00020aa0


	//   ....[171]....
        /*11e8*/ 	.word	0x00020b10


	//   ....[172]....
        /*11ec*/ 	.word	0x00020b70


	//   ....[173]....
        /*11f0*/ 	.word	0x00020bc0


	//   ....[174]....
        /*11f4*/ 	.word	0x00020c10


	//   ....[175]....
        /*11f8*/ 	.word	0x00020c60


	//   ....[176]....
        /*11fc*/ 	.word	0x00020cc0


	//   ....[177]....
        /*1200*/ 	.word	0x00020d30


	//   ....[178]....
        /*1204*/ 	.word	0x00020da0


	//   ....[179]....
        /*1208*/ 	.word	0x00020e00


	//   ....[180]....
        /*120c*/ 	.word	0x00020e70


	//   ....[181]....
        /*1210*/ 	.word	0x00020ee0


	//   ....[182]....
        /*1214*/ 	.word	0x00020f50


	//   ....[183]....
        /*1218*/ 	.word	0x00020fb0


	//   ....[184]....
        /*121c*/ 	.word	0x00021020


	//   ....[185]....
        /*1220*/ 	.word	0x00021090


	//   ....[186]....
        /*1224*/ 	.word	0x000210e0


	//   ....[187]....
        /*1228*/ 	.word	0x00021130


	//   ....[188]....
        /*122c*/ 	.word	0x00021180


	//   ....[189]....
        /*1230*/ 	.word	0x000211c0


	//   ....[190]....
        /*1234*/ 	.word	0x00021230


	//   ....[191]....
        /*1238*/ 	.word	0x000212a0


	//   ....[192]....
        /*123c*/ 	.word	0x00021310


	//   ....[193]....
        /*1240*/ 	.word	0x00021370


	//   ....[194]....
        /*1244*/ 	.word	0x000213e0


	//   ....[195]....
        /*1248*/ 	.word	0x00021450


	//   ....[196]....
        /*124c*/ 	.word	0x000214c0


	//   ....[197]....
        /*1250*/ 	.word	0x00021520


	//   ....[198]....
        /*1254*/ 	.word	0x00021570


	//   ....[199]....
        /*1258*/ 	.word	0x000215c0


	//   ....[200]....
        /*125c*/ 	.word	0x00021610


	//   ....[201]....
        /*1260*/ 	.word	0x00021650


	//   ....[202]....
        /*1264*/ 	.word	0x000216c0


	//   ....[203]....
        /*1268*/ 	.word	0x00021730


	//   ....[204]....
        /*126c*/ 	.word	0x00021790


	//   ....[205]....
        /*1270*/ 	.word	0x00021800


	//   ....[206]....
        /*1274*/ 	.word	0x00021870


	//   ....[207]....
        /*1278*/ 	.word	0x000218e0


	//   ....[208]....
        /*127c*/ 	.word	0x00021940


	//   ....[209]....
        /*1280*/ 	.word	0x000219b0


	//   ....[210]....
        /*1284*/ 	.word	0x00021a20


	//   ....[211]....
        /*1288*/ 	.word	0x00021a70


	//   ....[212]....
        /*128c*/ 	.word	0x00021ac0


	//   ....[213]....
        /*1290*/ 	.word	0x00021b10


	//   ....[214]....
        /*1294*/ 	.word	0x00021b50


	//   ....[215]....
        /*1298*/ 	.word	0x00021bb0


	//   ....[216]....
        /*129c*/ 	.word	0x00021c10


	//   ....[217]....
        /*12a0*/ 	.word	0x00021c60


	//   ....[218]....
        /*12a4*/ 	.word	0x00021cb0


	//   ....[219]....
        /*12a8*/ 	.word	0x00021d20


	//   ....[220]....
        /*12ac*/ 	.word	0x00021d90


	//   ....[221]....
        /*12b0*/ 	.word	0x00021e00


	//   ....[222]....
        /*12b4*/ 	.word	0x00021e60


	//   ....[223]....
        /*12b8*/ 	.word	0x00021ed0


	//   ....[224]....
        /*12bc*/ 	.word	0x00021f40


	//   ....[225]....
        /*12c0*/ 	.word	0x00021fb0


	//   ....[226]....
        /*12c4*/ 	.word	0x00022010


	//   ....[227]....
        /*12c8*/ 	.word	0x00022080


	//   ....[228]....
        /*12cc*/ 	.word	0x000220f0


	//   ....[229]....
        /*12d0*/ 	.word	0x00022160


	//   ....[230]....
        /*12d4*/ 	.word	0x000221c0


	//   ....[231]....
        /*12d8*/ 	.word	0x00022230


	//   ....[232]....
        /*12dc*/ 	.word	0x000222a0


	//   ....[233]....
        /*12e0*/ 	.word	0x00022310


	//   ....[234]....
        /*12e4*/ 	.word	0x00022370


	//   ....[235]....
        /*12e8*/ 	.word	0x000223e0


	//   ....[236]....
        /*12ec*/ 	.word	0x00022450


	//   ....[237]....
        /*12f0*/ 	.word	0x000224c0


	//   ....[238]....
        /*12f4*/ 	.word	0x00022520


	//   ....[239]....
        /*12f8*/ 	.word	0x00022590


	//   ....[240]....
        /*12fc*/ 	.word	0x00022600


	//   ....[241]....
        /*1300*/ 	.word	0x00022650


	//   ....[242]....
        /*1304*/ 	.word	0x00022690


	//   ....[243]....
        /*1308*/ 	.word	0x000226e0


	//   ....[244]....
        /*130c*/ 	.word	0x00022730


	//   ....[245]....
        /*1310*/ 	.word	0x00022780


	//   ....[246]....
        /*1314*/ 	.word	0x000227f0


	//   ....[247]....
        /*1318*/ 	.word	0x00022840


	//   ....[248]....
        /*131c*/ 	.word	0x00022890


	//   ....[249]....
        /*1320*/ 	.word	0x000228e0


	//   ....[250]....
        /*1324*/ 	.word	0x00022930


	//   ....[251]....
        /*1328*/ 	.word	0x00022980


	//   ....[252]....
        /*132c*/ 	.word	0x000229f0


	//   ....[253]....
        /*1330*/ 	.word	0x00022a40


	//   ....[254]....
        /*1334*/ 	.word	0x00022ab0


	//   ....[255]....
        /*1338*/ 	.word	0x00022b10


	//   ....[0]....
        /*133c*/ 	.word	0x00022b80


	//   ....[1]....
        /*1340*/ 	.word	0x00022fb0


	//   ....[2]....
        /*1344*/ 	.word	0x00022fd0


	//   ....[3]....
        /*1348*/ 	.word	0x00022ff0


	//   ....[4]....
        /*134c*/ 	.word	0x00023000


	//   ....[5]....
        /*1350*/ 	.word	0x00023550


	//   ....[6]....
        /*1354*/ 	.word	0x00023560


	//   ....[7]....
        /*1358*/ 	.word	0x00023570


	//   ....[8]....
        /*135c*/ 	.word	0x00023580


	//   ....[9]....
        /*1360*/ 	.word	0x00023a90


	//   ....[10]....
        /*1364*/ 	.word	0x00023ab0


	//   ....[11]....
        /*1368*/ 	.word	0x00023ad0


	//   ....[12]....
        /*136c*/ 	.word	0x00023ae0


	//   ....[13]....
        /*1370*/ 	.word	0x00024030


	//   ....[14]....
        /*1374*/ 	.word	0x00024050


	//   ....[15]....
        /*1378*/ 	.word	0x00024060


	//   ....[16]....
        /*137c*/ 	.word	0x00024070


	//   ....[17]....
        /*1380*/ 	.word	0x00027c70


	//   ....[18]....
        /*1384*/ 	.word	0x00027c90


	//   ....[19]....
        /*1388*/ 	.word	0x00027cb0


	//   ....[20]....
        /*138c*/ 	.word	0x00027cc0


	//   ....[21]....
        /*1390*/ 	.word	0x000280b0


	//   ....[22]....
        /*1394*/ 	.word	0x000280c0


	//   ....[23]....
        /*1398*/ 	.word	0x000280d0


	//   ....[24]....
        /*139c*/ 	.word	0x000280e0


	//   ....[25]....
        /*13a0*/ 	.word	0x000284f0


	//   ....[26]....
        /*13a4*/ 	.word	0x00028510


	//   ....[27]....
        /*13a8*/ 	.word	0x00028530


	//   ....[28]....
        /*13ac*/ 	.word	0x00028540


	//   ....[29]....
        /*13b0*/ 	.word	0x00028970


	//   ....[30]....
        /*13b4*/ 	.word	0x00028990


	//   ....[31]....
        /*13b8*/ 	.word	0x000289b0


	//   ....[32]....
        /*13bc*/ 	.word	0x000289c0


	//   ....[33]....
        /*13c0*/ 	.word	0x0002cb90


	//   ....[34]....
        /*13c4*/ 	.word	0x0002cc00


	//   ....[35]....
        /*13c8*/ 	.word	0x0002cc70


	//   ....[36]....
        /*13cc*/ 	.word	0x0002ccd0


	//   ....[37]....
        /*13d0*/ 	.word	0x0002cd40


	//   ....[38]....
        /*13d4*/ 	.word	0x0002cda0


	//   ....[39]....
        /*13d8*/ 	.word	0x0002ce10


	//   ....[40]....
        /*13dc*/ 	.word	0x0002ce70


	//   ....[41]....
        /*13e0*/ 	.word	0x0002cee0


	//   ....[42]....
        /*13e4*/ 	.word	0x0002cf50


	//   ....[43]....
        /*13e8*/ 	.word	0x0002cfc0


	//   ....[44]....
        /*13ec*/ 	.word	0x0002d020


	//   ....[45]....
        /*13f0*/ 	.word	0x0002d090


	//   ....[46]....
        /*13f4*/ 	.word	0x0002d100


	//   ....[47]....
        /*13f8*/ 	.word	0x0002d160


	//   ....[48]....
        /*13fc*/ 	.word	0x0002d1c0


	//   ....[49]....
        /*1400*/ 	.word	0x0002d230


	//   ....[50]....
        /*1404*/ 	.word	0x0002d2a0


	//   ....[51]....
        /*1408*/ 	.word	0x0002d310


	//   ....[52]....
        /*140c*/ 	.word	0x0002d370


	//   ....[53]....
        /*1410*/ 	.word	0x0002d3e0


	//   ....[54]....
        /*1414*/ 	.word	0x0002d440


	//   ....[55]....
        /*1418*/ 	.word	0x0002d4a0


	//   ....[56]....
        /*141c*/ 	.word	0x0002d500


	//   ....[57]....
        /*1420*/ 	.word	0x0002d570


	//   ....[58]....
        /*1424*/ 	.word	0x0002d5e0


	//   ....[59]....
        /*1428*/ 	.word	0x0002d650


	//   ....[60]....
        /*142c*/ 	.word	0x0002d6b0


	//   ....[61]....
        /*1430*/ 	.word	0x0002d720


	//   ....[62]....
        /*1434*/ 	.word	0x0002d790


	//   ....[63]....
        /*1438*/ 	.word	0x0002d800


	//   ....[64]....
        /*143c*/ 	.word	0x0002d860


	//----- nvinfo : EIATTR_EXIT_INSTR_OFFSETS
	.align		4
.L_730:
        /*1440*/ 	.byte	0x04, 0x1c
        /*1442*/ 	.short	(.L_732 - .L_731)


	//   ....[0]....
.L_731:
        /*1444*/ 	.word	0x00001170


	//   ....[1]....
        /*1448*/ 	.word	0x00020040


	//----- nvinfo : EIATTR_MAX_THREADS
	.align		4
.L_732:
        /*144c*/ 	.byte	0x04, 0x05
        /*144e*/ 	.short	(.L_734 - .L_733)
.L_733:
        /*1450*/ 	.word	0x00000100
        /*1454*/ 	.word	0x00000001
        /*1458*/ 	.word	0x00000001


	//----- nvinfo : EIATTR_CRS_STACK_SIZE
	.align		4
.L_734:
        /*145c*/ 	.byte	0x04, 0x1e
        /*145e*/ 	.short	(.L_736 - .L_735)
.L_735:
        /*1460*/ 	.word	0x00000000
.L_736:


//--------------------- .nv.info._ZN7cutlass13device_kernelIN5flash19enable_sm80_to_sm89INS1_16FlashAttnFwdSm80INS1_25CollectiveMainloopFwdSm80ILi8ELi1ELb0EN4cute5tupleIJNS5_1CILi128EEENS7_ILi96EEENS7_ILi256EEEEEELi256ENS_10bfloat16_tEfNS_4arch4Sm80ELb1ELb0ELb1ELb0ELb1ELb0ELb1ELb1EEENS1_21CollectiveEpilogueFwdINS6_IJS8_SA_S9_EEENS6_IJNS7_ILi1EEESI_SI_EEESC_SE_Li256ELb0ELb1ELb1ELb0EEENS1_30DynamicPersistentTileSchedulerILi256ELi256ELb1ELb1ELb0EEEEEEEEEvNT_6ParamsE --------------------------
	.section	.nv.info._ZN7cutlass13device_kernelIN5flash19enable_sm80_to_sm89INS1_16FlashAttnFwdSm80INS1_25CollectiveMainloopFwdSm80ILi8ELi1ELb0EN4cute5tupleIJNS5_1CILi128EEENS7_ILi96EEENS7_ILi256EEEEEELi256ENS_10bfloat16_tEfNS_4arch4Sm80ELb1ELb0ELb1ELb0ELb1ELb0ELb1ELb1EEENS1_21CollectiveEpilogueFwdINS6_IJS8_SA_S9_EEENS6_IJNS7_ILi1EEESI_SI_EEESC_SE_Li256ELb0ELb1ELb1ELb0EEENS1_30DynamicPersistentTileSchedulerILi256ELi256ELb1ELb1ELb0EEEEEEEEEvNT_6ParamsE,"",@"SHT_CUDA_INFO"
	.sectionflags	@""
	.align	4


	//----- nvinfo : EIATTR_CUDA_API_VERSION
	.align		4
        /*0000*/ 	.byte	0x04, 0x37
        /*0002*/ 	.short	(.L_738 - .L_737)
.L_737:
        /*0004*/ 	.word	0x00000082


	//----- nvinfo : EIATTR_SW2861232_WAR
	.align		4
.L_738:
        /*0008*/ 	.byte	0x01, 0x35
	.zero		2


	//----- nvinfo : EIATTR_PARAM_CBANK
	.align		4
        /*000c*/ 	.byte	0x04, 0x0a
        /*000e*/ 	.short	(.L_740 - .L_739)
	.align		4
.L_739:
        /*0010*/ 	.word	index@(.nv.constant0._ZN7cutlass13device_kernelIN5flash19enable_sm80_to_sm89INS1_16FlashAttnFwdSm80INS1_25CollectiveMainloopFwdSm80ILi8ELi1ELb0EN4cute5tupleIJNS5_1CILi128EEENS7_ILi96EEENS7_ILi256EEEEEELi256ENS_10bfloat16_tEfNS_4arch4Sm80ELb1ELb0ELb1ELb0ELb1ELb0ELb1ELb1EEENS1_21CollectiveEpilogueFwdINS6_IJS8_SA_S9_EEENS6_IJNS7_ILi1EEESI_SI_EEESC_SE_Li256ELb0ELb1ELb1ELb0EEENS1_30DynamicPersistentTileSchedulerILi256ELi256ELb1ELb1ELb0EEEEEEEEEvNT_6ParamsE)
        /*0014*/ 	.short	0x0160
        /*0016*/ 	.short	0x0428


	//----- nvinfo : EIATTR_CBANK_PARAM_SIZE
	.align		4
.L_740:
        /*0018*/ 	.byte	0x03, 0x19
        /*001a*/ 	.short	0x0428


	//----- nvinfo : EIATTR_KPARAM_INFO
	.align		4
        /*001c*/ 	.byte	0x04, 0x17
        /*001e*/ 	.short	(.L_742 - .L_741)
.L_741:
        /*0020*/ 	.word	0x00000000
        /*0024*/ 	.short	0x0000
        /*0026*/ 	.short	0x0000
        /*0028*/ 	.byte	0x00, 0xf0, 0xa1, 0x10


	//----- nvinfo : EIATTR_MAXREG_COUNT
	.align		4
.L_742:
        /*002c*/ 	.byte	0x03, 0x1b
        /*002e*/ 	.short	0x00ff


	//----- nvinfo : EIATTR_NUM_BARRIERS
	.align		4
        /*0030*/ 	.byte	0x02, 0x4c
        /*0032*/ 	.byte	0x06
	.zero		1


	//----- nvinfo : EIATTR_ANNOTATIONS
	.align		4
        /*0034*/ 	.byte	0x04, 0x55
        /*0036*/ 	.short	(.L_744 - .L_743)


	//   ....[0]....
.L_743:
        /* <DEDUP_REMOVED lines=175> */


	//----- nvinfo : EIATTR_MERCURY_ISA_VERSION
	.align		4
.L_744:
        /*0b10*/ 	.byte	0x03, 0x5f
        /*0b12*/ 	.short	0x0000


	//----- nvinfo : EIATTR_INT_WARP_WIDE_INSTR_OFFSETS
	.align		4
        /*0b14*/ 	.byte	0x04, 0x31
        /*0b16*/ 	.short	(.L_746 - .L_745)


	//   ....[0]....
.L_745:
        /*0b18*/ 	.word	0x00013a30


	//   ....[1]....
        /*0b1c*/ 	.word	0x00013ab0


	//----- nvinfo : EIATTR_COOP_GROUP_MASK_REGIDS
	.align		4
.L_746:
        /*0b20*/ 	.byte	0x04, 0x29
        /*0b22*/ 	.short	(.L_748 - .L_747)


	//   ....[0]....
.L_747:
        /*0b24*/ 	.word	0xffffffff


	//   ....[1]....
        /*0b28*/ 	.word	0xffffffff


	//   ....[2]....
        /*0b2c*/ 	.word	0xffffffff


	//   ....[3]....
        /*0b30*/ 	.word	0xffffffff


	//   ....[4]....
        /*0b34*/ 	.word	0xffffffff


	//   ....[5]....
        /*0b38*/ 	.word	0xffffffff


	//   ....[6]....
        /*0b3c*/ 	.word	0xffffffff


	//   ....[7]....
        /*0b40*/ 	.word	0xffffffff


	//   ....[8]....
        /*0b44*/ 	.word	0xffffffff


	//   ....[9]....
        /*0b48*/ 	.word	0xffffffff


	//   ....[10]....
        /*0b4c*/ 	.word	0xffffffff


	//   ....[11]....
        /*0b50*/ 	.word	0xffffffff


	//   ....[12]....
        /*0b54*/ 	.word	0xffffffff


	//   ....[13]....
        /*0b58*/ 	.word	0xffffffff


	//   ....[14]....
        /*0b5c*/ 	.word	0xffffffff


	//   ....[15]....
        /*0b60*/ 	.word	0xffffffff


	//   ....[16]....
        /*0b64*/ 	.word	0xffffffff


	//   ....[17]....
        /*0b68*/ 	.word	0xffffffff


	//   ....[18]....
        /*0b6c*/ 	.word	0xffffffff


	//   ....[19]....
        /*0b70*/ 	.word	0xffffffff


	//   ....[20]....
        /*0b74*/ 	.word	0xffffffff


	//   ....[21]....
        /*0b78*/ 	.word	0xffffffff


	//   ....[22]....
        /*0b7c*/ 	.word	0xffffffff


	//   ....[23]....
        /*0b80*/ 	.word	0xffffffff


	//   ....[24]....
        /*0b84*/ 	.word	0xffffffff


	//   ....[25]....
        /*0b88*/ 	.word	0xffffffff


	//   ....[26]....
        /*0b8c*/ 	.word	0xffffffff


	//   ....[27]....
        /*0b90*/ 	.word	0xffffffff


	//   ....[28]....
        /*0b94*/ 	.word	0xffffffff


	//   ....[29]....
        /*0b98*/ 	.word	0xffffffff


	//   ....[30]....
        /*0b9c*/ 	.word	0xffffffff


	//   ....[31]....
        /*0ba0*/ 	.word	0xffffffff


	//   ....[32]....
        /*0ba4*/ 	.word	0xffffffff


	//   ....[33]....
        /*0ba8*/ 	.word	0xffffffff


	//   ....[34]....
        /*0bac*/ 	.word	0xffffffff


	//   ....[35]....
        /*0bb0*/ 	.word	0xffffffff


	//   ....[36]....
        /*0bb4*/ 	.word	0xffffffff


	//   ....[37]....
        /*0bb8*/ 	.word	0xffffffff


	//   ....[38]....
        /*0bbc*/ 	.word	0xffffffff


	//   ....[39]....
        /*0bc0*/ 	.word	0xffffffff


	//   ....[40]....
        /*0bc4*/ 	.word	0xffffffff


	//   ....[41]....
        /*0bc8*/ 	.word	0xffffffff


	//   ....[42]....
        /*0bcc*/ 	.word	0xffffffff


	//   ....[43]....
        /*0bd0*/ 	.word	0xffffffff


	//   ....[44]....
        /*0bd4*/ 	.word	0xffffffff


	//   ....[45]....
        /*0bd8*/ 	.word	0xffffffff


	//   ....[46]....
        /*0bdc*/ 	.word	0xffffffff


	//   ....[47]....
        /*0be0*/ 	.word	0xffffffff


	//   ....[48]....
        /*0be4*/ 	.word	0xffffffff


	//   ....[49]....
        /*0be8*/ 	.word	0xffffffff


	//   ....[50]....
        /*0bec*/ 	.word	0xffffffff


	//   ....[51]....
        /*0bf0*/ 	.word	0xffffffff


	//   ....[52]....
        /*0bf4*/ 	.word	0xffffffff


	//   ....[53]....
        /*0bf8*/ 	.word	0xffffffff


	//   ....[54]....
        /*0bfc*/ 	.word	0xffffffff


	//   ....[55]....
        /*0c00*/ 	.word	0xffffffff


	//   ....[56]....
        /*0c04*/ 	.word	0xffffffff


	//   ....[57]....
        /*0c08*/ 	.word	0xffffffff


	//   ....[58]....
        /*0c0c*/ 	.word	0xffffffff


	//   ....[59]....
        /*0c10*/ 	.word	0xffffffff


	//   ....[60]....
        /*0c14*/ 	.word	0xffffffff


	//   ....[61]....
        /*0c18*/ 	.word	0xffffffff


	//   ....[62]....
        /*0c1c*/ 	.word	0xffffffff


	//   ....[63]....
        /*0c20*/ 	.word	0xffffffff


	//   ....[64]....
        /*0c24*/ 	.word	0xffffffff


	//   ....[65]....
        /*0c28*/ 	.word	0xffffffff


	//   ....[66]....
        /*0c2c*/ 	.word	0xffffffff


	//   ....[67]....
        /*0c30*/ 	.word	0xffffffff


	//   ....[68]....
        /*0c34*/ 	.word	0xffffffff


	//   ....[69]....
        /*0c38*/ 	.word	0xffffffff


	//   ....[70]....
        /*0c3c*/ 	.word	0xffffffff


	//   ....[71]....
        /*0c40*/ 	.word	0xffffffff


	//   ....[72]....
        /*0c44*/ 	.word	0xffffffff


	//   ....[73]....
        /*0c48*/ 	.word	0xffffffff


	//   ....[74]....
        /*0c4c*/ 	.word	0xffffffff


	//   ....[75]....
        /*0c50*/ 	.word	0xffffffff


	//   ....[76]....
        /*0c54*/ 	.word	0xffffffff


	//   ....[77]....
        /*0c58*/ 	.word	0xffffffff


	//   ....[78]....
        /*0c5c*/ 	.word	0xffffffff


	//   ....[79]....
        /*0c60*/ 	.word	0xffffffff


	//   ....[80]....
        /*0c64*/ 	.word	0xffffffff


	//   ....[81]....
        /*0c68*/ 	.word	0xffffffff


	//   ....[82]....
        /*0c6c*/ 	.word	0xffffffff


	//   ....[83]....
        /*0c70*/ 	.word	0xffffffff


	//   ....[84]....
        /*0c74*/ 	.word	0xffffffff


	//   ....[85]....
        /*0c78*/ 	.word	0xffffffff


	//   ....[86]....
        /*0c7c*/ 	.word	0xffffffff


	//   ....[87]....
        /*0c80*/ 	.word	0xffffffff


	//   ....[88]....
        /*0c84*/ 	.word	0xffffffff


	//   ....[89]....
        /*0c88*/ 	.word	0xffffffff


	//   ....[90]....
        /*0c8c*/ 	.word	0xffffffff


	//   ....[91]....
        /*0c90*/ 	.word	0xffffffff


	//   ....[92]....
        /*0c94*/ 	.word	0xffffffff


	//   ....[93]....
        /*0c98*/ 	.word	0xffffffff


	//   ....[94]....
        /*0c9c*/ 	.word	0xffffffff


	//   ....[95]....
        /*0ca0*/ 	.word	0xffffffff


	//   ....[96]....
        /*0ca4*/ 	.word	0xffffffff


	//   ....[97]....
        /*0ca8*/ 	.word	0xffffffff


	//   ....[98]....
        /*0cac*/ 	.word	0xffffffff


	//   ....[99]....
        /*0cb0*/ 	.word	0xffffffff


	//   ....[100]....
        /*0cb4*/ 	.word	0xffffffff


	//   ....[101]....
        /*0cb8*/ 	.word	0xffffffff


	//   ....[102]....
        /*0cbc*/ 	.word	0xffffffff


	//   ....[103]....
        /*0cc0*/ 	.word	0xffffffff


	//   ....[104]....
        /*0cc4*/ 	.word	0xffffffff


	//   ....[105]....
        /*0cc8*/ 	.word	0xffffffff


	//   ....[106]....
        /*0ccc*/ 	.word	0xffffffff


	//   ....[107]....
        /*0cd0*/ 	.word	0xffffffff


	//   ....[108]....
        /*0cd4*/ 	.word	0xffffffff


	//   ....[109]....
        /*0cd8*/ 	.word	0xffffffff


	//   ....[110]....
        /*0cdc*/ 	.word	0xffffffff


	//   ....[111]....
        /*0ce0*/ 	.word	0xffffffff


	//   ....[112]....
        /*0ce4*/ 	.word	0xffffffff


	//   ....[113]....
        /*0ce8*/ 	.word	0xffffffff


	//   ....[114]....
        /*0cec*/ 	.word	0xffffffff


	//   ....[115]....
        /*0cf0*/ 	.word	0xffffffff


	//   ....[116]....
        /*0cf4*/ 	.word	0xffffffff


	//   ....[117]....
        /*0cf8*/ 	.word	0xffffffff


	//   ....[118]....
        /*0cfc*/ 	.word	0xffffffff


	//   ....[119]....
        /*0d00*/ 	.word	0xffffffff


	//   ....[120]....
        /*0d04*/ 	.word	0xffffffff


	//   ....[121]....
        /*0d08*/ 	.word	0xffffffff


	//   ....[122]....
        /*0d0c*/ 	.word	0xffffffff


	//   ....[123]....
        /*0d10*/ 	.word	0xffffffff


	//   ....[124]....
        /*0d14*/ 	.word	0xffffffff


	//   ....[125]....
        /*0d18*/ 	.word	0xffffffff


	//   ....[126]....
        /*0d1c*/ 	.word	0xffffffff


	//   ....[127]....
        /*0d20*/ 	.word	0xffffffff


	//   ....[128]....
        /*0d24*/ 	.word	0xffffffff


	//   ....[129]....
        /*0d28*/ 	.word	0xffffffff


	//   ....[130]....
        /*0d2c*/ 	.word	0xffffffff


	//   ....[131]....
        /*0d30*/ 	.word	0xffffffff


	//   ....[132]....
        /*0d34*/ 	.word	0xffffffff


	//   ....[133]....
        /*0d38*/ 	.word	0xffffffff


	//   ....[134]....
        /*0d3c*/ 	.word	0xffffffff


	//----- nvinfo : EIATTR_COOP_GROUP_INSTR_OFFSETS
	.align		4
.L_748:
        /*0d40*/ 	.byte	0x04, 0x28
        /*0d42*/ 	.short	(.L_750 - .L_749)


	//   ....[0]....
.L_749:
        /*0d44*/ 	.word	0x00000050


	//   ....[1]....
        /*0d48*/ 	.word	0x00001dc0


	//   ....[2]....
        /*0d4c*/ 	.word	0x00001de0


	//   ....[3]....
        /*0d50*/ 	.word	0x00002030


	//   ....[4]....
        /*0d54*/ 	.word	0x00002040


	//   ....[5]....
        /*0d58*/ 	.word	0x00002220


	//   ....[6]....
        /*0d5c*/ 	.word	0x00002240


	//   ....[7]....
        /*0d60*/ 	.word	0x00002420


	//   ....[8]....
        /*0d64*/ 	.word	0x00002430


	//   ....[9]....
        /*0d68*/ 	.word	0x00002a90


	//   ....[10]....
        /*0d6c*/ 	.word	0x00002ab0


	//   ....[11]....
        /*0d70*/ 	.word	0x00002ac0


	//   ....[12]....
        /*0d74*/ 	.word	0x00002af0


	//   ....[13]....
        /*0d78*/ 	.word	0x00002c30


	//   ....[14]....
        /*0d7c*/ 	.word	0x00002c70


	//   ....[15]....
        /*0d80*/ 	.word	0x00002ec0


	//   ....[16]....
        /*0d84*/ 	.word	0x00002f80


	//   ....[17]....
        /*0d88*/ 	.word	0x00002f90


	//   ....[18]....
        /*0d8c*/ 	.word	0x00002fa0


	//   ....[19]....
        /*0d90*/ 	.word	0x00003290


	//   ....[20]....
        /*0d94*/ 	.word	0x000032d0


	//   ....[21]....
        /*0d98*/ 	.word	0x00005090


	//   ....[22]....
        /*0d9c*/ 	.word	0x000050f0


	//   ....[23]....
        /*0da0*/ 	.word	0x00005100


	//   ....[24]....
        /*0da4*/ 	.word	0x00005110


	//   ....[25]....
        /*0da8*/ 	.word	0x000051f0


	//   ....[26]....
        /*0dac*/ 	.word	0x00005240


	//   ....[27]....
        /*0db0*/ 	.word	0x000055f0


	//   ....[28]....
        /*0db4*/ 	.word	0x00005930


	//   ....[29]....
        /*0db8*/ 	.word	0x00005f30


	//   ....[30]....
        /*0dbc*/ 	.word	0x00005f50


	//   ....[31]....
        /*0dc0*/ 	.word	0x00005f70


	//   ....[32]....
        /*0dc4*/ 	.word	0x00005f90


	//   ....[33]....
        /*0dc8*/ 	.word	0x000085b0


	//   ....[34]....
        /*0dcc*/ 	.word	0x00008610


	//   ....[35]....
        /*0dd0*/ 	.word	0x00008620


	//   ....[36]....
        /*0dd4*/ 	.word	0x00008690


	//   ....[37]....
        /*0dd8*/ 	.word	0x00008750


	//   ....[38]....
        /*0ddc*/ 	.word	0x00008810


	//   ....[39]....
        /*0de0*/ 	.word	0x0000a6f0


	//   ....[40]....
        /*0de4*/ 	.word	0x0000a750


	//   ....[41]....
        /*0de8*/ 	.word	0x0000a760


	//   ....[42]....
        /*0dec*/ 	.word	0x0000a7d0


	//   ....[43]....
        /*0df0*/ 	.word	0x0000a890


	//   ....[44]....
        /*0df4*/ 	.word	0x0000a950


	//   ....[45]....
        /*0df8*/ 	.word	0x0000ac50


	//   ....[46]....
        /*0dfc*/ 	.word	0x0000afb0


	//   ....[47]....
        /*0e00*/ 	.word	0x0000b450


	//   ....[48]....
        /*0e04*/ 	.word	0x0000b470


	//   ....[49]....
        /*0e08*/ 	.word	0x0000b610


	//   ....[50]....
        /*0e0c*/ 	.word	0x0000b630


	//   ....[51]....
        /*0e10*/ 	.word	0x0000e110


	//   ....[52]....
        /*0e14*/ 	.word	0x0000e170


	//   ....[53]....
        /*0e18*/ 	.word	0x0000e180


	//   ....[54]....
        /*0e1c*/ 	.word	0x0000e190


	//   ....[55]....
        /*0e20*/ 	.word	0x0000e290


	//   ....[56]....
        /*0e24*/ 	.word	0x0000e350


	//   ....[57]....
        /*0e28*/ 	.word	0x000101a0


	//   ....[58]....
        /*0e2c*/ 	.word	0x000101c0


	//   ....[59]....
        /*0e30*/ 	.word	0x000102c0


	//   ....[60]....
        /*0e34*/ 	.word	0x000102e0


	//   ....[61]....
        /*0e38*/ 	.word	0x00010310


	//   ....[62]....
        /*0e3c*/ 	.word	0x000103a0


	//   ....[63]....
        /*0e40*/ 	.word	0x00010830


	//   ....[64]....
        /*0e44*/ 	.word	0x00010850


	//   ....[65]....
        /*0e48*/ 	.word	0x00010870


	//   ....[66]....
        /*0e4c*/ 	.word	0x00010890


	//   ....[67]....
        /*0e50*/ 	.word	0x00012fa0


	//   ....[68]....
        /*0e54*/ 	.word	0x00012ff0


	//   ....[69]....
        /*0e58*/ 	.word	0x00013010


	//   ....[70]....
        /*0e5c*/ 	.word	0x00013030


	//   ....[71]....
        /*0e60*/ 	.word	0x00013c00


	//   ....[72]....
        /*0e64*/ 	.word	0x00014420


	//   ....[73]....
        /*0e68*/ 	.word	0x00014430


	//   ....[74]....
        /*0e6c*/ 	.word	0x00014460


	//   ....[75]....
        /*0e70*/ 	.word	0x00014480


	//   ....[76]....
        /*0e74*/ 	.word	0x00014590


	//   ....[77]....
        /*0e78*/ 	.word	0x000145b0


	//   ....[78]....
        /*0e7c*/ 	.word	0x00014de0


	//   ....[79]....
        /*0e80*/ 	.word	0x00014df0


	//   ....[80]....
        /*0e84*/ 	.word	0x00015980


	//   ....[81]....
        /*0e88*/ 	.word	0x00015a90


	//   ....[82]....
        /*0e8c*/ 	.word	0x00015b00


	//   ....[83]....
        /*0e90*/ 	.word	0x00015b60


	//   ....[84]....
        /*0e94*/ 	.word	0x00015bc0


	//   ....[85]....
        /*0e98*/ 	.word	0x00015c20


	//   ....[86]....
        /*0e9c*/ 	.word	0x00015c90


	//   ....[87]....
        /*0ea0*/ 	.word	0x00015cf0


	//   ....[88]....
        /*0ea4*/ 	.word	0x00015d50


	//   ....[89]....
        /*0ea8*/ 	.word	0x00015db0


	//   ....[90]....
        /*0eac*/ 	.word	0x00015e20


	//   ....[91]....
        /*0eb0*/ 	.word	0x00016020


	//   ....[92]....
        /*0eb4*/ 	.word	0x00016080


	//   ....[93]....
        /*0eb8*/ 	.word	0x00016280


	//   ....[94]....
        /*0ebc*/ 	.word	0x000162e0


	//   ....[95]....
        /*0ec0*/ 	.word	0x00016340


	//   ....[96]....
        /*0ec4*/ 	.word	0x000163a0


	//   ....[97]....
        /*0ec8*/ 	.word	0x000169e0


	//   ....[98]....
        /*0ecc*/ 	.word	0x00016a30


	//   ....[99]....
        /*0ed0*/ 	.word	0x00016a80


	//   ....[100]....
        /*0ed4*/ 	.word	0x00016ad0


	//   ....[101]....
        /*0ed8*/ 	.word	0x00016b40


	//   ....[102]....
        /*0edc*/ 	.word	0x00016bb0


	//   ....[103]....
        /*0ee0*/ 	.word	0x00016db0


	//   ....[104]....
        /*0ee4*/ 	.word	0x00016e10


	//   ....[105]....
        /*0ee8*/ 	.word	0x00017010


	//   ....[106]....
        /*0eec*/ 	.word	0x00017070


	//   ....[107]....
        /*0ef0*/ 	.word	0x000170d0


	//   ....[108]....
        /*0ef4*/ 	.word	0x00017140


	//   ....[109]....
        /*0ef8*/ 	.word	0x00017340


	//   ....[110]....
        /*0efc*/ 	.word	0x000173a0


	//   ....[111]....
        /*0f00*/ 	.word	0x000175a0


	//   ....[112]....
        /*0f04*/ 	.word	0x00017600


	//   ....[113]....
        /*0f08*/ 	.word	0x00017660


	//   ....[114]....
        /*0f0c*/ 	.word	0x000176c0


	//   ....[115]....
        /*0f10*/ 	.word	0x00017d30


	//   ....[116]....
        /*0f14*/ 	.word	0x00017d70


	//   ....[117]....
        /*0f18*/ 	.word	0x00017dc0


	//   ....[118]....
        /*0f1c*/ 	.word	0x00017e00


	//   ....[119]....
        /*0f20*/ 	.word	0x00017e60


	//   ....[120]....
        /*0f24*/ 	.word	0x00017ec0


	//   ....[121]....
        /*0f28*/ 	.word	0x00017f30


	//   ....[122]....
        /*0f2c*/ 	.word	0x000180b0


	//   ....[123]....
        /*0f30*/ 	.word	0x00018110


	//   ....[124]....
        /*0f34*/ 	.word	0x00018290


	//   ....[125]....
        /*0f38*/ 	.word	0x000182f0


	//   ....[126]....
        /*0f3c*/ 	.word	0x00018330


	//   ....[127]....
        /*0f40*/ 	.word	0x00018370


	//   ....[128]....
        /*0f44*/ 	.word	0x000183c0


	//   ....[129]....
        /*0f48*/ 	.word	0x00018400


	//   ....[130]....
        /*0f4c*/ 	.word	0x00018450


	//   ....[131]....
        /*0f50*/ 	.word	0x000184b0


	//   ....[132]....
        /*0f54*/ 	.word	0x00018500


	//   ....[133]....
        /*0f58*/ 	.word	0x00018550


	//   ....[134]....
        /*0f5c*/ 	.word	0x000185c0


	//----- nvinfo : EIATTR_EXIT_INSTR_OFFSETS
	.align		4
.L_750:
        /*0f60*/ 	.byte	0x04, 0x1c
        /*0f62*/ 	.short	(.L_752 - .L_751)


	//   ....[0]....
.L_751:
        /*0f64*/ 	.word	0x000000a0


	//   ....[1]....
        /*0f68*/ 	.word	0x00015a40


	//----- nvinfo : EIATTR_MAX_THREADS
	.align		4
.L_752:
        /*0f6c*/ 	.byte	0x04, 0x05
        /*0f6e*/ 	.short	(.L_754 - .L_753)
.L_753:
        /*0f70*/ 	.word	0x00000100
        /*0f74*/ 	.word	0x00000001
        /*0f78*/ 	.word	0x00000001


	//----- nvinfo : EIATTR_CRS_STACK_SIZE
	.align		4
.L_754:
        /*0f7c*/ 	.byte	0x04, 0x1e
        /*0f7e*/ 	.short	(.L_756 - .L_755)
.L_755:
        /*0f80*/ 	.word	0x00000000
.L_756:


//--------------------- .nv.info._ZN7cutlass13device_kernelIN5flash19enable_sm80_to_sm89INS1_16FlashAttnFwdSm80INS1_25CollectiveMainloopFwdSm80ILi8ELi1ELb0EN4cute5tupleIJNS5_1CILi128EEENS7_ILi64EEENS7_ILi256EEEEEELi256ENS_10bfloat16_tEfNS_4arch4Sm80ELb1ELb0ELb1ELb1ELb1ELb0ELb1ELb1EEENS1_21CollectiveEpilogueFwdINS6_IJS8_SA_S9_EEENS6_IJNS7_ILi1EEESI_SI_EEESC_SE_Li256ELb1ELb1ELb1ELb0EEENS1_36VarlenDynamicPersistentTileSchedulerILi128ELi64ELi256ELi256ELb1ELb1ELb0ELb1ELb1ELb1EEEEEEEEEvNT_6ParamsE --------------------------
	.section	.nv.info._ZN7cutlass13device_kernelIN5flash19enable_sm80_to_sm89INS1_16FlashAttnFwdSm80INS1_25CollectiveMainloopFwdSm80ILi8ELi1ELb0EN4cute5tupleIJNS5_1CILi128EEENS7_ILi64EEENS7_ILi256EEEEEELi256ENS_10bfloat16_tEfNS_4arch4Sm80ELb1ELb0ELb1ELb1ELb1ELb0ELb1ELb1EEENS1_21CollectiveEpilogueFwdINS6_IJS8_SA_S9_EEENS6_IJNS7_ILi1EEESI_SI_EEESC_SE_Li256ELb1ELb1ELb1ELb0EEENS1_36VarlenDynamicPersistentTileSchedulerILi128ELi64ELi256ELi256ELb1ELb1ELb0ELb1ELb1ELb1EEEEEEEEEvNT_6ParamsE,"",@"SHT_CUDA_INFO"
	.sectionflags	@""
	.align	4


	//----- nvinfo : EIATTR_CUDA_API_VERSION
	.align		4
        /*0000*/ 	.byte	0x04, 0x37
        /*0002*/ 	.short	(.L_758 - .L_757)
.L_757:
        /*0004*/ 	.word	0x00000082


	//----- nvinfo : EIATTR_SW2861232_WAR
	.align		4
.L_758:
        /*0008*/ 	.byte	0x01, 0x35
	.zero		2


	//----- nvinfo : EIATTR_PARAM_CBANK
	.align		4
        /*000c*/ 	.byte	0x04, 0x0a
        /*000e*/ 	.short	(.L_760 - .L_759)
	.align		4
.L_759:
        /*0010*/ 	.word	index@(.nv.constant0._ZN7cutlass13device_kernelIN5flash19enable_sm80_to_sm89INS1_16FlashAttnFwdSm80INS1_25CollectiveMainloopFwdSm80ILi8ELi1ELb0EN4cute5tupleIJNS5_1CILi128EEENS7_ILi64EEENS7_ILi256EEEEEELi256ENS_10bfloat16_tEfNS_4arch4Sm80ELb1ELb0ELb1ELb1ELb1ELb0ELb1ELb1EEENS1_21CollectiveEpilogueFwdINS6_IJS8_SA_S9_EEENS6_IJNS7_ILi1EEESI_SI_EEESC_SE_Li256ELb1ELb1ELb1ELb0EEENS1_36VarlenDynamicPersistentTileSchedulerILi128ELi64ELi256ELi256ELb1ELb1ELb0ELb1ELb1ELb1EEEEEEEEEvNT_6ParamsE)
        /*0014*/ 	.short	0x0160
        /*0016*/ 	.short	0x0438


	//----- nvinfo : EIATTR_CBANK_PARAM_SIZE
	.align		4
.L_760:
        /*0018*/ 	.byte	0x03, 0x19
        /*001a*/ 	.short	0x0438


	//----- nvinfo : EIATTR_KPARAM_INFO
	.align		4
        /*001c*/ 	.byte	0x04, 0x17
        /*001e*/ 	.short	(.L_762 - .L_761)
.L_761:
        /*0020*/ 	.word	0x00000000
        /*0024*/ 	.short	0x0000
        /*0026*/ 	.short	0x0000
        /*0028*/ 	.byte	0x00, 0xf0, 0xe1, 0x10


	//----- nvinfo : EIATTR_MAXREG_COUNT
	.align		4
.L_762:
        /*002c*/ 	.byte	0x03, 0x1b
        /*002e*/ 	.short	0x00ff


	//----- nvinfo : EIATTR_NUM_BARRIERS
	.align		4
        /*0030*/ 	.byte	0x02, 0x4c
        /*0032*/ 	.byte	0x06
	.zero		1


	//----- nvinfo : EIATTR_ANNOTATIONS
	.align		4
        /*0034*/ 	.byte	0x04, 0x55
        /*0036*/ 	.short	(.L_764 - .L_763)


	//   ....[0]....
.L_763:
        /* <DEDUP_REMOVED lines=18> */


	//----- nvinfo : EIATTR_MERCURY_ISA_VERSION
	.align		4
.L_764:
        /*0140*/ 	.byte	0x03, 0x5f
        /*0142*/ 	.short	0x0000


	//----- nvinfo : EIATTR_INT_WARP_WIDE_INSTR_OFFSETS
	.align		4
        /*0144*/ 	.byte	0x04, 0x31
        /*0146*/ 	.short	(.L_766 - .L_765)


	//   ....[0]....
.L_765:
        /*0148*/ 	.word	0x0000f250


	//   ....[1]....
        /*014c*/ 	.word	0x0000f2d0


	//----- nvinfo : EIATTR_COOP_GROUP_MASK_REGIDS
	.align		4
.L_766:
        /*0150*/ 	.byte	0x04, 0x29
        /*0152*/ 	.short	(.L_768 - .L_767)


	//   ....[0]....
.L_767:
        /*0154*/ 	.word	0xffffffff


	//   ....[1]....
        /*0158*/ 	.word	0xffffffff


	//   ....[2]....
        /*015c*/ 	.word	0xffffffff


	//   ....[3]....
        /*0160*/ 	.word	0xffffffff


	//   ....[4]....
        /*0164*/ 	.word	0xffffffff


	//   ....[5]....
        /*0168*/ 	.word	0xffffffff


	//   ....[6]....
        /*016c*/ 	.word	0xffffffff


	//   ....[7]....
        /*0170*/ 	.word	0xffffffff


	//   ....[8]....
        /*0174*/ 	.word	0xffffffff


	//   ....[9]....
        /*0178*/ 	.word	0xffffffff


	//   ....[10]....
        /*017c*/ 	.word	0xffffffff


	//   ....[11]....
        /*0180*/ 	.word	0xffffffff


	//   ....[12]....
        /*0184*/ 	.word	0xffffffff


	//   ....[13]....
        /*0188*/ 	.word	0xffffffff


	//   ....[14]....
        /*018c*/ 	.word	0xffffffff


	//   ....[15]....
        /*0190*/ 	.word	0xffffffff


	//   ....[16]....
        /*0194*/ 	.word	0xffffffff


	//   ....[17]....
        /*0198*/ 	.word	0xffffffff


	//   ....[18]....
        /*019c*/ 	.word	0xffffffff


	//   ....[19]....
        /*01a0*/ 	.word	0xffffffff


	//   ....[20]....
        /*01a4*/ 	.word	0xffffffff


	//   ....[21]....
        /*01a8*/ 	.word	0xffffffff


	//   ....[22]....
        /*01ac*/ 	.word	0xffffffff


	//   ....[23]....
        /*01b0*/ 	.word	0xffffffff


	//   ....[24]....
        /*01b4*/ 	.word	0xffffffff


	//   ....[25]....
        /*01b8*/ 	.word	0xffffffff


	//   ....[26]....
        /*01bc*/ 	.word	0xffffffff


	//   ....[27]....
        /*01c0*/ 	.word	0xffffffff


	//   ....[28]....
        /*01c4*/ 	.word	0xffffffff


	//   ....[29]....
        /*01c8*/ 	.word	0xffffffff


	//   ....[30]....
        /*01cc*/ 	.word	0xffffffff


	//   ....[31]....
        /*01d0*/ 	.word	0xffffffff


	//   ....[32]....
        /*01d4*/ 	.word	0xffffffff


	//   ....[33]....
        /*01d8*/ 	.word	0xffffffff


	//   ....[34]....
        /*01dc*/ 	.word	0xffffffff


	//   ....[35]....
        /*01e0*/ 	.word	0xffffffff


	//   ....[36]....
        /*01e4*/ 	.word	0xffffffff


	//   ....[37]....
        /*01e8*/ 	.word	0xffffffff


	//   ....[38]....
        /*01ec*/ 	.word	0xffffffff


	//   ....[39]....
        /*01f0*/ 	.word	0xffffffff


	//   ....[40]....
        /*01f4*/ 	.word	0xffffffff


	//   ....[41]....
        /*01f8*/ 	.word	0xffffffff


	//   ....[42]....
        /*01fc*/ 	.word	0xffffffff


	//   ....[43]....
        /*0200*/ 	.word	0xffffffff


	//   ....[44]....
        /*0204*/ 	.word	0xffffffff


	//   ....[45]....
        /*0208*/ 	.word	0xffffffff


	//   ....[46]....
        /*020c*/ 	.word	0xffffffff


	//   ....[47]....
        /*0210*/ 	.word	0xffffffff


	//   ....[48]....
        /*0214*/ 	.word	0xffffffff


	//   ....[49]....
        /*0218*/ 	.word	0xffffffff


	//   ....[50]....
        /*021c*/ 	.word	0xffffffff


	//   ....[51]....
        /*0220*/ 	.word	0xffffffff


	//   ....[52]....
        /*0224*/ 	.word	0xffffffff


	//   ....[53]....
        /*0228*/ 	.word	0xffffffff


	//   ....[54]....
        /*022c*/ 	.word	0xffffffff


	//   ....[55]....
        /*0230*/ 	.word	0xffffffff


	//   ....[56]....
        /*0234*/ 	.word	0xffffffff


	//   ....[57]....
        /*0238*/ 	.word	0xffffffff


	//   ....[58]....
        /*023c*/ 	.word	0xffffffff


	//   ....[59]....
        /*0240*/ 	.word	0xffffffff


	//   ....[60]....
        /*0244*/ 	.word	0xffffffff


	//   ....[61]....
        /*0248*/ 	.word	0xffffffff


	//   ....[62]....
        /*024c*/ 	.word	0xffffffff


	//   ....[63]....
        /*0250*/ 	.word	0xffffffff


	//   ....[64]....
        /*0254*/ 	.word	0xffffffff


	//   ....[65]....
        /*0258*/ 	.word	0xffffffff


	//   ....[66]....
        /*025c*/ 	.word	0xffffffff


	//   ....[67]....
        /*0260*/ 	.word	0xffffffff


	//   ....[68]....
        /*0264*/ 	.word	0xffffffff


	//   ....[69]....
        /*0268*/ 	.word	0xffffffff


	//   ....[70]....
        /*026c*/ 	.word	0xffffffff


	//   ....[71]....
        /*0270*/ 	.word	0xffffffff


	//   ....[72]....
        /*0274*/ 	.word	0xffffffff


	//   ....[73]....
        /*0278*/ 	.word	0xffffffff


	//   ....[74]....
        /*027c*/ 	.word	0xffffffff


	//   ....[75]....
        /*0280*/ 	.word	0xffffffff


	//   ....[76]....
        /*0284*/ 	.word	0xffffffff


	//   ....[77]....
        /*0288*/ 	.word	0xffffffff


	//   ....[78]....
        /*028c*/ 	.word	0xffffffff


	//   ....[79]....
        /*0290*/ 	.word	0xffffffff


	//   ....[80]....
        /*0294*/ 	.word	0xffffffff


	//   ....[81]....
        /*0298*/ 	.word	0xffffffff


	//   ....[82]....
        /*029c*/ 	.word	0xffffffff


	//   ....[83]....
        /*02a0*/ 	.word	0xffffffff


	//   ....[84]....
        /*02a4*/ 	.word	0xffffffff


	//   ....[85]....
        /*02a8*/ 	.word	0xffffffff


	//   ....[86]....
        /*02ac*/ 	.word	0xffffffff


	//   ....[87]....
        /*02b0*/ 	.word	0xffffffff


	//   ....[88]....
        /*02b4*/ 	.word	0xffffffff


	//   ....[89]....
        /*02b8*/ 	.word	0xffffffff


	//   ....[90]....
        /*02bc*/ 	.word	0xffffffff


	//   ....[91]....
        /*02c0*/ 	.word	0xffffffff


	//   ....[92]....
        /*02c4*/ 	.word	0xffffffff


	//   ....[93]....
        /*02c8*/ 	.word	0xffffffff


	//   ....[94]....
        /*02cc*/ 	.word	0xffffffff


	//   ....[95]....
        /*02d0*/ 	.word	0xffffffff


	//   ....[96]....
        /*02d4*/ 	.word	0xffffffff


	//   ....[97]....
        /*02d8*/ 	.word	0xffffffff


	//   ....[98]....
        /*02dc*/ 	.word	0xffffffff


	//   ....[99]....
        /*02e0*/ 	.word	0xffffffff


	//   ....[100]....
        /*02e4*/ 	.word	0xffffffff


	//   ....[101]....
        /*02e8*/ 	.word	0xffffffff


	//   ....[102]....
        /*02ec*/ 	.word	0xffffffff


	//   ....[103]....
        /*02f0*/ 	.word	0xffffffff


	//   ....[104]....
        /*02f4*/ 	.word	0xffffffff


	//   ....[105]....
        /*02f8*/ 	.word	0xffffffff


	//   ....[106]....
        /*02fc*/ 	.word	0xffffffff


	//   ....[107]....
        /*0300*/ 	.word	0xffffffff


	//   ....[108]....
        /*0304*/ 	.word	0xffffffff


	//   ....[109]....
        /*0308*/ 	.word	0xffffffff


	//   ....[110]....
        /*030c*/ 	.word	0xffffffff


	//   ....[111]....
        /*0310*/ 	.word	0xffffffff


	//   ....[112]....
        /*0314*/ 	.word	0xffffffff


	//   ....[113]....
        /*0318*/ 	.word	0xffffffff


	//   ....[114]....
        /*031c*/ 	.word	0xffffffff


	//   ....[115]....
        /*0320*/ 	.word	0xffffffff


	//   ....[116]....
        /*0324*/ 	.word	0xffffffff


	//   ....[117]....
        /*0328*/ 	.word	0xffffffff


	//   ....[118]....
        /*032c*/ 	.word	0xffffffff


	//   ....[119]....
        /*0330*/ 	.word	0xffffffff


	//   ....[120]....
        /*0334*/ 	.word	0xffffffff


	//   ....[121]....
        /*0338*/ 	.word	0xffffffff


	//   ....[122]....
        /*033c*/ 	.word	0xffffffff


	//   ....[123]....
        /*0340*/ 	.word	0xffffffff


	//   ....[124]....
        /*0344*/ 	.word	0xffffffff


	//   ....[125]....
        /*0348*/ 	.word	0xffffffff


	//   ....[126]....
        /*034c*/ 	.word	0xffffffff


	//   ....[127]....
        /*0350*/ 	.word	0xffffffff


	//   ....[128]....
        /*0354*/ 	.word	0xffffffff


	//   ....[129]....
        /*0358*/ 	.word	0xffffffff


	//   ....[130]....
        /*035c*/ 	.word	0xffffffff


	//   ....[131]....
        /*0360*/ 	.word	0xffffffff


	//   ....[132]....
        /*0364*/ 	.word	0xffffffff


	//   ....[133]....
        /*0368*/ 	.word	0xffffffff


	//   ....[134]....
        /*036c*/ 	.word	0xffffffff


	//   ....[135]....
        /*0370*/ 	.word	0xffffffff


	//   ....[136]....
        /*0374*/ 	.word	0xffffffff


	//   ....[137]....
        /*0378*/ 	.word	0xffffffff


	//   ....[138]....
        /*037c*/ 	.word	0xffffffff


	//   ....[139]....
        /*0380*/ 	.word	0xffffffff


	//   ....[140]....
        /*0384*/ 	.word	0xffffffff


	//   ....[141]....
        /*0388*/ 	.word	0xffffffff


	//   ....[142]....
        /*038c*/ 	.word	0xffffffff


	//   ....[143]....
        /*0390*/ 	.word	0xffffffff


	//   ....[144]....
        /*0394*/ 	.word	0xffffffff


	//   ....[145]....
        /*0398*/ 	.word	0xffffffff


	//   ....[146]....
        /*039c*/ 	.word	0xffffffff


	//   ....[147]....
        /*03a0*/ 	.word	0xffffffff


	//   ....[148]....
        /*03a4*/ 	.word	0xffffffff


	//   ....[149]....
        /*03a8*/ 	.word	0xffffffff


	//   ....[150]....
        /*03ac*/ 	.word	0xffffffff


	//   ....[151]....
        /*03b0*/ 	.word	0xffffffff


	//   ....[152]....
        /*03b4*/ 	.word	0xffffffff


	//   ....[153]....
        /*03b8*/ 	.word	0xffffffff


	//   ....[154]....
        /*03bc*/ 	.word	0xffffffff


	//   ....[155]....
        /*03c0*/ 	.word	0xffffffff


	//   ....[156]....
        /*03c4*/ 	.word	0xffffffff


	//   ....[157]....
        /*03c8*/ 	.word	0xffffffff


	//   ....[158]....
        /*03cc*/ 	.word	0xffffffff


	//   ....[159]....
        /*03d0*/ 	.word	0xffffffff


	//   ....[160]....
        /*03d4*/ 	.word	0xffffffff


	//   ....[161]....
        /*03d8*/ 	.word	0xffffffff


	//   ....[162]....
        /*03dc*/ 	.word	0xffffffff


	//   ....[163]....
        /*03e0*/ 	.word	0xffffffff


	//   ....[164]....
        /*03e4*/ 	.word	0xffffffff


	//   ....[165]....
        /*03e8*/ 	.word	0xffffffff


	//   ....[166]....
        /*03ec*/ 	.word	0xffffffff


	//   ....[167]....
        /*03f0*/ 	.word	0xffffffff


	//   ....[168]....
        /*03f4*/ 	.word	0xffffffff


	//   ....[169]....
        /*03f8*/ 	.word	0xffffffff


	//   ....[170]....
        /*03fc*/ 	.word	0xffffffff


	//   ....[171]....
        /*0400*/ 	.word	0xffffffff


	//   ....[172]....
        /*0404*/ 	.word	0xffffffff


	//   ....[173]....
        /*0408*/ 	.word	0xffffffff


	//   ....[174]....
        /*040c*/ 	.word	0xffffffff


	//   ....[175]....
        /*0410*/ 	.word	0xffffffff


	//   ....[176]....
        /*0414*/ 	.word	0xffffffff


	//   ....[177]....
        /*0418*/ 	.word	0xffffffff


	//   ....[178]....
        /*041c*/ 	.word	0xffffffff


	//   ....[179]....
        /*0420*/ 	.word	0xffffffff


	//   ....[180]....
        /*0424*/ 	.word	0xffffffff


	//   ....[181]....
        /*0428*/ 	.word	0xffffffff


	//   ....[182]....
        /*042c*/ 	.word	0xffffffff


	//   ....[183]....
        /*0430*/ 	.word	0xffffffff


	//   ....[184]....
        /*0434*/ 	.word	0xffffffff


	//   ....[185]....
        /*0438*/ 	.word	0xffffffff


	//   ....[186]....
        /*043c*/ 	.word	0xffffffff


	//   ....[187]....
        /*0440*/ 	.word	0xffffffff


	//   ....[188]....
        /*0444*/ 	.word	0xffffffff


	//   ....[189]....
        /*0448*/ 	.word	0xffffffff


	//   ....[190]....
        /*044c*/ 	.word	0xffffffff


	//   ....[191]....
        /*0450*/ 	.word	0xffffffff


	//   ....[192]....
        /*0454*/ 	.word	0xffffffff


	//   ....[193]....
        /*0458*/ 	.word	0xffffffff


	//   ....[194]....
        /*045c*/ 	.word	0xffffffff


	//   ....[195]....
        /*0460*/ 	.word	0xffffffff


	//   ....[196]....
        /*0464*/ 	.word	0xffffffff


	//   ....[197]....
        /*0468*/ 	.word	0xffffffff


	//   ....[198]....
        /*046c*/ 	.word	0xffffffff


	//   ....[199]....
        /*0470*/ 	.word	0xffffffff


	//   ....[200]....
        /*0474*/ 	.word	0xffffffff


	//   ....[201]....
        /*0478*/ 	.word	0xffffffff


	//   ....[202]....
        /*047c*/ 	.word	0xffffffff


	//   ....[203]....
        /*0480*/ 	.word	0xffffffff


	//   ....[204]....
        /*0484*/ 	.word	0xffffffff


	//   ....[205]....
        /*0488*/ 	.word	0xffffffff


	//   ....[206]....
        /*048c*/ 	.word	0xffffffff


	//   ....[207]....
        /*0490*/ 	.word	0xffffffff


	//----- nvinfo : EIATTR_COOP_GROUP_INSTR_OFFSETS
	.align		4
.L_768:
        /*0494*/ 	.byte	0x04, 0x28
        /*0496*/ 	.short	(.L_770 - .L_769)


	//   ....[0]....
.L_769:
        /*0498*/ 	.word	0x00000050


	//   ....[1]....
        /*049c*/ 	.word	0x000001e0


	//   ....[2]....
        /*04a0*/ 	.word	0x00000210


	//   ....[3]....
        /*04a4*/ 	.word	0x00000240


	//   ....[4]....
        /*04a8*/ 	.word	0x00000270


	//   ....[5]....
        /*04ac*/ 	.word	0x000002a0


	//   ....[6]....
        /*04b0*/ 	.word	0x000002d0


	//   ....[7]....
        /*04b4*/ 	.word	0x00000430


	//   ....[8]....
        /*04b8*/ 	.word	0x00000470


	//   ....[9]....
        /*04bc*/ 	.word	0x000004a0


	//   ....[10]....
        /*04c0*/ 	.word	0x000004d0


	//   ....[11]....
        /*04c4*/ 	.word	0x00000500


	//   ....[12]....
        /*04c8*/ 	.word	0x00000530


	//   ....[13]....
        /*04cc*/ 	.word	0x000005c0


	//   ....[14]....
        /*04d0*/ 	.word	0x00000600


	//   ....[15]....
        /*04d4*/ 	.word	0x00000620


	//   ....[16]....
        /*04d8*/ 	.word	0x00000680


	//   ....[17]....
        /*04dc*/ 	.word	0x00002990


	//   ....[18]....
        /*04e0*/ 	.word	0x000029b0


	//   ....[19]....
        /*04e4*/ 	.word	0x00002b60


	//   ....[20]....
        /*04e8*/ 	.word	0x00002b70


	//   ....[21]....
        /*04ec*/ 	.word	0x00002d10


	//   ....[22]....
        /*04f0*/ 	.word	0x00002d30


	//   ....[23]....
        /*04f4*/ 	.word	0x00002ed0


	//   ....[24]....
        /*04f8*/ 	.word	0x00002ee0


	//   ....[25]....
        /*04fc*/ 	.word	0x000033f0


	//   ....[26]....
        /*0500*/ 	.word	0x00003410


	//   ....[27]....
        /*0504*/ 	.word	0x00003420


	//   ....[28]....
        /*0508*/ 	.word	0x00003430


	//   ....[29]....
        /*050c*/ 	.word	0x00003610


	//   ....[30]....
        /*0510*/ 	.word	0x00003640


	//   ....[31]....
        /*0514*/ 	.word	0x00003670


	//   ....[32]....
        /*0518*/ 	.word	0x00003690


	//   ....[33]....
        /*051c*/ 	.word	0x00004d30


	//   ....[34]....
        /*0520*/ 	.word	0x00004d50


	//   ....[35]....
        /*0524*/ 	.word	0x00004e70


	//   ....[36]....
        /*0528*/ 	.word	0x00004ec0


	//   ....[37]....
        /*052c*/ 	.word	0x00005150


	//   ....[38]....
        /*0530*/ 	.word	0x00005390


	//   ....[39]....
        /*0534*/ 	.word	0x00005790


	//   ....[40]....
        /*0538*/ 	.word	0x000057b0


	//   ....[41]....
        /*053c*/ 	.word	0x000057d0


	//   ....[42]....
        /*0540*/ 	.word	0x000057f0


	//   ....[43]....
        /*0544*/ 	.word	0x00006f30


	//   ....[44]....
        /*0548*/ 	.word	0x00006f50


	//   ....[45]....
        /*054c*/ 	.word	0x00007060


	//   ....[46]....
        /*0550*/ 	.word	0x00007090


	//   ....[47]....
        /*0554*/ 	.word	0x000085e0


	//   ....[48]....
        /*0558*/ 	.word	0x00008600


	//   ....[49]....
        /*055c*/ 	.word	0x00008700


	//   ....[50]....
        /*0560*/ 	.word	0x00008730


	//   ....[51]....
        /*0564*/ 	.word	0x000089f0


	//   ....[52]....
        /*0568*/ 	.word	0x00008c20


	//   ....[53]....
        /*056c*/ 	.word	0x00008f40


	//   ....[54]....
        /*0570*/ 	.word	0x00008f60


	//   ....[55]....
        /*0574*/ 	.word	0x00009080


	//   ....[56]....
        /*0578*/ 	.word	0x000090a0


	//   ....[57]....
        /*057c*/ 	.word	0x0000b080


	//   ....[58]....
        /*0580*/ 	.word	0x0000b090


	//   ....[59]....
        /*0584*/ 	.word	0x0000b0e0


	//   ....[60]....
        /*0588*/ 	.word	0x0000b100


	//   ....[61]....
        /*058c*/ 	.word	0x0000c6c0


	//   ....[62]....
        /*0590*/ 	.word	0x0000c6e0


	//   ....[63]....
        /*0594*/ 	.word	0x0000c7f0


	//   ....[64]....
        /*0598*/ 	.word	0x0000c810


	//   ....[65]....
        /*059c*/ 	.word	0x0000cba0


	//   ....[66]....
        /*05a0*/ 	.word	0x0000cbc0


	//   ....[67]....
        /*05a4*/ 	.word	0x0000cbe0


	//   ....[68]....
        /*05a8*/ 	.word	0x0000cc00


	//   ....[69]....
        /*05ac*/ 	.word	0x0000e840


	//   ....[70]....
        /*05b0*/ 	.word	0x0000e870


	//   ....[71]....
        /*05b4*/ 	.word	0x0000e890


	//   ....[72]....
        /*05b8*/ 	.word	0x0000e8a0


	//   ....[73]....
        /*05bc*/ 	.word	0x00010100


	//   ....[74]....
        /*05c0*/ 	.word	0x00010110


	//   ....[75]....
        /*05c4*/ 	.word	0x00010120


	//   ....[76]....
        /*05c8*/ 	.word	0x00010130


	//   ....[77]....
        /*05cc*/ 	.word	0x000104c0


	//   ....[78]....
        /*05d0*/ 	.word	0x000104e0


	//   ....[79]....
        /*05d4*/ 	.word	0x00010690


	//   ....[80]....
        /*05d8*/ 	.word	0x000106a0


	//   ....[81]....
        /*05dc*/ 	.word	0x00010850


	//   ....[82]....
        /*05e0*/ 	.word	0x00010870


	//   ....[83]....
        /*05e4*/ 	.word	0x00010a20


	//   ....[84]....
        /*05e8*/ 	.word	0x00010a30


	//   ....[85]....
        /*05ec*/ 	.word	0x00010dd0


	//   ....[86]....
        /*05f0*/ 	.word	0x00010df0


	//   ....[87]....
        /*05f4*/ 	.word	0x00011c20


	//   ....[88]....
        /*05f8*/ 	.word	0x00011c30


	//   ....[89]....
        /*05fc*/ 	.word	0x00013150


	//   ....[90]....
        /*0600*/ 	.word	0x00013170


	//   ....[91]....
        /*0604*/ 	.word	0x00013330


	//   ....[92]....
        /*0608*/ 	.word	0x00013340


	//   ....[93]....
        /*060c*/ 	.word	0x000134f0


	//   ....[94]....
        /*0610*/ 	.word	0x00013510


	//   ....[95]....
        /*0614*/ 	.word	0x000136c0


	//   ....[96]....
        /*0618*/ 	.word	0x000136d0


	//   ....[97]....
        /*061c*/ 	.word	0x00013920


	//   ....[98]....
        /*0620*/ 	.word	0x00013940


	//   ....[99]....
        /*0624*/ 	.word	0x00013a60


	//   ....[100]....
        /*0628*/ 	.word	0x00013aa0


	//   ....[101]....
        /*062c*/ 	.word	0x00013ad0


	//   ....[102]....
        /*0630*/ 	.word	0x00013b00


	//   ....[103]....
        /*0634*/ 	.word	0x00013b30


	//   ....[104]....
        /*0638*/ 	.word	0x00013b60


	//   ....[105]....
        /*063c*/ 	.word	0x00013cb0


	//   ....[106]....
        /*0640*/ 	.word	0x00013cf0


	//   ....[107]....
        /*0644*/ 	.word	0x00013d20


	//   ....[108]....
        /*0648*/ 	.word	0x00013d50


	//   ....[109]....
        /*064c*/ 	.word	0x00013d80


	//   ....[110]....
        /*0650*/ 	.word	0x00013db0


	//   ....[111]....
        /*0654*/ 	.word	0x00013e40


	//   ....[112]....
        /*0658*/ 	.word	0x00013e80


	//   ....[113]....
        /*065c*/ 	.word	0x00013e90


	//   ....[114]....
        /*0660*/ 	.word	0x00013ef0


	//   ....[115]....
        /*0664*/ 	.word	0x000148a0


	//   ....[116]....
        /*0668*/ 	.word	0x00014900


	//   ....[117]....
        /*066c*/ 	.word	0x00014950


	//   ....[118]....
        /*0670*/ 	.word	0x000149a0


	//   ....[119]....
        /*0674*/ 	.word	0x000149f0


	//   ....[120]....
        /*0678*/ 	.word	0x00014a60


	//   ....[121]....
        /*067c*/ 	.word	0x00014ab0


	//   ....[122]....
        /*0680*/ 	.word	0x00014b20


	//   ....[123]....
        /*0684*/ 	.word	0x00014b90


	//   ....[124]....
        /*0688*/ 	.word	0x00014c00


	//   ....[125]....
        /*068c*/ 	.word	0x00014c70


	//   ....[126]....
        /*0690*/ 	.word	0x00014ce0


	//   ....[127]....
        /*0694*/ 	.word	0x00014d50


	//   ....[128]....
        /*0698*/ 	.word	0x00014db0


	//   ....[129]....
        /*069c*/ 	.word	0x00014e20


	//   ....[130]....
        /*06a0*/ 	.word	0x00014e90


	//   ....[131]....
        /*06a4*/ 	.word	0x00014f00


	//   ....[132]....
        /*06a8*/ 	.word	0x00014f60


	//   ....[133]....
        /*06ac*/ 	.word	0x00014fd0


	//   ....[134]....
        /*06b0*/ 	.word	0x00015040


	//   ....[135]....
        /*06b4*/ 	.word	0x00015200


	//   ....[136]....
        /*06b8*/ 	.word	0x00015260


	//   ....[137]....
        /*06bc*/ 	.word	0x000152d0


	//   ....[138]....
        /*06c0*/ 	.word	0x00015340


	//   ....[139]....
        /*06c4*/ 	.word	0x00015780


	//   ....[140]....
        /*06c8*/ 	.word	0x000157d0


	//   ....[141]....
        /*06cc*/ 	.word	0x00015820


	//   ....[142]....
        /*06d0*/ 	.word	0x00015860


	//   ....[143]....
        /*06d4*/ 	.word	0x000158d0


	//   ....[144]....
        /*06d8*/ 	.word	0x00015940


	//   ....[145]....
        /*06dc*/ 	.word	0x00015b00


	//   ....[146]....
        /*06e0*/ 	.word	0x00015b60


	//   ....[147]....
        /*06e4*/ 	.word	0x00015bd0


	//   ....[148]....
        /*06e8*/ 	.word	0x00015c40


	//   ....[149]....
        /*06ec*/ 	.word	0x00015e00


	//   ....[150]....
        /*06f0*/ 	.word	0x00015e60


	//   ....[151]....
        /*06f4*/ 	.word	0x00015ed0


	//   ....[152]....
        /*06f8*/ 	.word	0x00015f40


	//   ....[153]....
        /*06fc*/ 	.word	0x00016380


	//   ....[154]....
        /*0700*/ 	.word	0x000163c0


	//   ....[155]....
        /*0704*/ 	.word	0x00016410


	//   ....[156]....
        /*0708*/ 	.word	0x00016450


	//   ....[157]....
        /*070c*/ 	.word	0x000164b0


	//   ....[158]....
        /*0710*/ 	.word	0x00016520


	//   ....[159]....
        /*0714*/ 	.word	0x00016590


	//   ....[160]....
        /*0718*/ 	.word	0x00016710


	//   ....[161]....
        /*071c*/ 	.word	0x00016770


	//   ....[162]....
        /*0720*/ 	.word	0x000167c0


	//   ....[163]....
        /*0724*/ 	.word	0x00016800


	//   ....[164]....
        /*0728*/ 	.word	0x00016850


	//   ....[165]....
        /*072c*/ 	.word	0x00016890


	//   ....[166]....
        /*0730*/ 	.word	0x000168e0


	//   ....[167]....
        /*0734*/ 	.word	0x00016930


	//   ....[168]....
        /*0738*/ 	.word	0x00016980


	//   ....[169]....
        /*073c*/ 	.word	0x000169c0


	//   ....[170]....
        /*0740*/ 	.word	0x00016a30


	//   ....[171]....
        /*0744*/ 	.word	0x00016aa0


	//   ....[172]....
        /*0748*/ 	.word	0x00016b10


	//   ....[173]....
        /*074c*/ 	.word	0x00016b70


	//   ....[174]....
        /*0750*/ 	.word	0x00016be0


	//   ....[175]....
        /*0754*/ 	.word	0x00016c50


	//   ....[176]....
        /*0758*/ 	.word	0x00016cc0


	//   ....[177]....
        /*075c*/ 	.word	0x00016d20


	//   ....[178]....
        /*0760*/ 	.word	0x00016d90


	//   ....[179]....
        /*0764*/ 	.word	0x00016e00


	//   ....[180]....
        /*0768*/ 	.word	0x00016e70


	//   ....[181]....
        /*076c*/ 	.word	0x00016ed0


	//   ....[182]....
        /*0770*/ 	.word	0x00016f40


	//   ....[183]....
        /*0774*/ 	.word	0x00016fb0


	//   ....[184]....
        /*0778*/ 	.word	0x00017020


	//   ....[185]....
        /*077c*/ 	.word	0x00017080


	//   ....[186]....
        /*0780*/ 	.word	0x000170f0


	//   ....[187]....
        /*0784*/ 	.word	0x00017160


	//   ....[188]....
        /*0788*/ 	.word	0x000171d0


	//   ....[189]....
        /*078c*/ 	.word	0x00017230


	//   ....[190]....
        /*0790*/ 	.word	0x000172a0


	//   ....[191]....
        /*0794*/ 	.word	0x00017310


	//   ....[192]....
        /*0798*/ 	.word	0x00017360


	//   ....[193]....
        /*079c*/ 	.word	0x000173a0


	//   ....[194]....
        /*07a0*/ 	.word	0x000173f0


	//   ....[195]....
        /*07a4*/ 	.word	0x00017440


	//   ....[196]....
        /*07a8*/ 	.word	0x00017490


	//   ....[197]....
        /*07ac*/ 	.word	0x00017500


	//   ....[198]....
        /*07b0*/ 	.word	0x00017550


	//   ....[199]....
        /*07b4*/ 	.word	0x000175a0


	//   ....[200]....
        /*07b8*/ 	.word	0x000175f0


	//   ....[201]....
        /*07bc*/ 	.word	0x00017640


	//   ....[202]....
        /*07c0*/ 	.word	0x00017690


	//   ....[203]....
        /*07c4*/ 	.word	0x00017700


	//   ....[204]....
        /*07c8*/ 	.word	0x00017750


	//   ....[205]....
        /*07cc*/ 	.word	0x000177c0


	//   ....[206]....
        /*07d0*/ 	.word	0x00017820


	//   ....[207]....
        /*07d4*/ 	.word	0x00017890


	//----- nvinfo : EIATTR_EXIT_INSTR_OFFSETS
	.align		4
.L_770:
        /*07d8*/ 	.byte	0x04, 0x1c
        /*07da*/ 	.short	(.L_772 - .L_771)


	//   ....[0]....
.L_771:
        /*07dc*/ 	.word	0x00000fe0


	//   ....[1]....
        /*07e0*/ 	.word	0x00014860


	//----- nvinfo : EIATTR_MAX_THREADS
	.align		4
.L_772:
        /*07e4*/ 	.byte	0x04, 0x05
        /*07e6*/ 	.short	(.L_774 - .L_773)
.L_773:
        /*07e8*/ 	.word	0x00000100
        /*07ec*/ 	.word	0x00000001
        /*07f0*/ 	.word	0x00000001


	//----- nvinfo : EIATTR_CRS_STACK_SIZE
	.align		4
.L_774:
        /*07f4*/ 	.byte	0x04, 0x1e
        /*07f6*/ 	.short	(.L_776 - .L_775)
.L_775:
        /*07f8*/ 	.word	0x00000000
.L_776:


//--------------------- .nv.info._ZN7cutlass13device_kernelIN5flash19enable_sm80_to_sm89INS1_16FlashAttnFwdSm80INS1_25CollectiveMainloopFwdSm80ILi8ELi1ELb0EN4cute5tupleIJNS5_1CILi128EEENS7_ILi48EEENS7_ILi256EEEEEELi256ENS_10bfloat16_tEfNS_4arch4Sm80ELb1ELb0ELb1ELb1ELb1ELb1ELb1ELb1EEENS1_21CollectiveEpilogueFwdINS6_IJS8_SA_S9_EEENS6_IJNS7_ILi1EEESI_SI_EEESC_SE_Li256ELb1ELb1ELb1ELb0EEENS1_36VarlenDynamicPersistentTileSchedulerILi128ELi48ELi256ELi256ELb1ELb1ELb0ELb1ELb1ELb1EEEEEEEEEvNT_6ParamsE --------------------------
	.section	.nv.info._ZN7cutlass13device_kernelIN5flash19enable_sm80_to_sm89INS1_16FlashAttnFwdSm80INS1_25CollectiveMainloopFwdSm80ILi8ELi1ELb0EN4cute5tupleIJNS5_1CILi128EEENS7_ILi48EEENS7_ILi256EEEEEELi256ENS_10bfloat16_tEfNS_4arch4Sm80ELb1ELb0ELb1ELb1ELb1ELb1ELb1ELb1EEENS1_21CollectiveEpilogueFwdINS6_IJS8_SA_S9_EEENS6_IJNS7_ILi1EEESI_SI_EEESC_SE_Li256ELb1ELb1ELb1ELb0EEENS1_36VarlenDynamicPersistentTileSchedulerILi128ELi48ELi256ELi256ELb1ELb1ELb0ELb1ELb1ELb1EEEEEEEEEvNT_6ParamsE,"",@"SHT_CUDA_INFO"
	.sectionflags	@""
	.align	4


	//----- nvinfo : EIATTR_CUDA_API_VERSION
	.align		4
        /*0000*/ 	.byte	0x04, 0x37
        /*0002*/ 	.short	(.L_778 - .L_777)
.L_777:
        /*0004*/ 	.word	0x00000082


	//----- nvinfo : EIATTR_SW2861232_WAR
	.align		4
.L_778:
        /*0008*/ 	.byte	0x01, 0x35
	.zero		2


	//----- nvinfo : EIATTR_PARAM_CBANK
	.align		4
        /*000c*/ 	.byte	0x04, 0x0a
        /*000e*/ 	.short	(.L_780 - .L_779)
	.align		4
.L_779:
        /*0010*/ 	.word	index@(.nv.constant0._ZN7cutlass13device_kernelIN5flash19enable_sm80_to_sm89INS1_16FlashAttnFwdSm80INS1_25CollectiveMainloopFwdSm80ILi8ELi1ELb0EN4cute5tupleIJNS5_1CILi128EEENS7_ILi48EEENS7_ILi256EEEEEELi256ENS_10bfloat16_tEfNS_4arch4Sm80ELb1ELb0ELb1ELb1ELb1ELb1ELb1ELb1EEENS1_21CollectiveEpilogueFwdINS6_IJS8_SA_S9_EEENS6_IJNS7_ILi1EEESI_SI_EEESC_SE_Li256ELb1ELb1ELb1ELb0EEENS1_36VarlenDynamicPersistentTileSchedulerILi128ELi48ELi256ELi256ELb1ELb1ELb0ELb1ELb1ELb1EEEEEEEEEvNT_6ParamsE)
        /*0014*/ 	.short	0x0160
        /*0016*/ 	.short	0x0438


	//----- nvinfo : EIATTR_CBANK_PARAM_SIZE
	.align		4
.L_780:
        /*0018*/ 	.byte	0x03, 0x19
        /*001a*/ 	.short	0x0438


	//----- nvinfo : EIATTR_KPARAM_INFO
	.align		4
        /*001c*/ 	.byte	0x04, 0x17
        /*001e*/ 	.short	(.L_782 - .L_781)
.L_781:
        /*0020*/ 	.word	0x00000000
        /*0024*/ 	.short	0x0000
        /*0026*/ 	.short	0x0000
        /*0028*/ 	.byte	0x00, 0xf0, 0xe1, 0x10


	//----- nvinfo : EIATTR_MAXREG_COUNT
	.align		4
.L_782:
        /*002c*/ 	.byte	0x03, 0x1b
        /*002e*/ 	.short	0x00ff


	//----- nvinfo : EIATTR_NUM_BARRIERS
	.align		4
        /*0030*/ 	.byte	0x02, 0x4c
        /*0032*/ 	.byte	0x06
	.zero		1


	//----- nvinfo : EIATTR_ANNOTATIONS
	.align		4
        /*0034*/ 	.byte	0x04, 0x55
        /*0036*/ 	.short	(.L_784 - .L_783)


	//   ....[0]....
.L_783:
        /* <DEDUP_REMOVED lines=153> */


	//----- nvinfo : EIATTR_MERCURY_ISA_VERSION
	.align		4
.L_784:
        /*09b0*/ 	.byte	0x03, 0x5f
        /*09b2*/ 	.short	0x0000


	//----- nvinfo : EIATTR_INT_WARP_WIDE_INSTR_OFFSETS
	.align		4
        /*09b4*/ 	.byte	0x04, 0x31
        /*09b6*/ 	.short	(.L_786 - .L_785)


	//   ....[0]....
.L_785:
        /*09b8*/ 	.word	0x00015310


	//   ....[1]....
        /*09bc*/ 	.word	0x00015380


	//----- nvinfo : EIATTR_COOP_GROUP_MASK_REGIDS
	.align		4
.L_786:
        /*09c0*/ 	.byte	0x04, 0x29
        /*09c2*/ 	.short	(.L_788 - .L_787)


	//   ....[0]....
.L_787:
        /*09c4*/ 	.word	0xffffffff


	//   ....[1]....
        /*09c8*/ 	.word	0xffffffff


	//   ....[2]....
        /*09cc*/ 	.word	0xffffffff


	//   ....[3]....
        /*09d0*/ 	.word	0xffffffff


	//   ....[4]....
        /*09d4*/ 	.word	0xffffffff


	//   ....[5]....
        /*09d8*/ 	.word	0xffffffff


	//   ....[6]....
        /*09dc*/ 	.word	0xffffffff


	//   ....[7]....
        /*09e0*/ 	.word	0xffffffff


	//   ....[8]....
        /*09e4*/ 	.word	0xffffffff


	//   ....[9]....
        /*09e8*/ 	.word	0xffffffff


	//   ....[10]....
        /*09ec*/ 	.word	0xffffffff


	//   ....[11]....
        /*09f0*/ 	.word	0xffffffff


	//   ....[12]....
        /*09f4*/ 	.word	0xffffffff


	//   ....[13]....
        /*09f8*/ 	.word	0xffffffff


	//   ....[14]....
        /*09fc*/ 	.word	0xffffffff


	//   ....[15]....
        /*0a00*/ 	.word	0xffffffff


	//   ....[16]....
        /*0a04*/ 	.word	0xffffffff


	//   ....[17]....
        /*0a08*/ 	.word	0xffffffff


	//   ....[18]....
        /*0a0c*/ 	.word	0xffffffff


	//   ....[19]....
        /*0a10*/ 	.word	0xffffffff


	//   ....[20]....
        /*0a14*/ 	.word	0xffffffff


	//   ....[21]....
        /*0a18*/ 	.word	0xffffffff


	//   ....[22]....
        /*0a1c*/ 	.word	0xffffffff


	//   ....[23]....
        /*0a20*/ 	.word	0xffffffff


	//   ....[24]....
        /*0a24*/ 	.word	0xffffffff


	//   ....[25]....
        /*0a28*/ 	.word	0xffffffff


	//   ....[26]....
        /*0a2c*/ 	.word	0xffffffff


	//   ....[27]....
        /*0a30*/ 	.word	0xffffffff


	//   ....[28]....
        /*0a34*/ 	.word	0xffffffff


	//   ....[29]....
        /*0a38*/ 	.word	0xffffffff


	//   ....[30]....
        /*0a3c*/ 	.word	0xffffffff


	//   ....[31]....
        /*0a40*/ 	.word	0xffffffff


	//   ....[32]....
        /*0a44*/ 	.word	0xffffffff


	//   ....[33]....
        /*0a48*/ 	.word	0xffffffff


	//   ....[34]....
        /*0a4c*/ 	.word	0xffffffff


	//   ....[35]....
        /*0a50*/ 	.word	0xffffffff


	//   ....[36]....
        /*0a54*/ 	.word	0xffffffff


	//   ....[37]....
        /*0a58*/ 	.word	0xffffffff


	//   ....[38]....
        /*0a5c*/ 	.word	0xffffffff


	//   ....[39]....
        /*0a60*/ 	.word	0xffffffff


	//   ....[40]....
        /*0a64*/ 	.word	0xffffffff


	//   ....[41]....
        /*0a68*/ 	.word	0xffffffff


	//   ....[42]....
        /*0a6c*/ 	.word	0xffffffff


	//   ....[43]....
        /*0a70*/ 	.word	0xffffffff


	//   ....[44]....
        /*0a74*/ 	.word	0xffffffff


	//   ....[45]....
        /*0a78*/ 	.word	0xffffffff


	//   ....[46]....
        /*0a7c*/ 	.word	0xffffffff


	//   ....[47]....
        /*0a80*/ 	.word	0xffffffff


	//   ....[48]....
        /*0a84*/ 	.word	0xffffffff


	//   ....[49]....
        /*0a88*/ 	.word	0xffffffff


	//   ....[50]....
        /*0a8c*/ 	.word	0xffffffff


	//   ....[51]....
        /*0a90*/ 	.word	0xffffffff


	//   ....[52]....
        /*0a94*/ 	.word	0xffffffff


	//   ....[53]....
        /*0a98*/ 	.word	0xffffffff


	//   ....[54]....
        /*0a9c*/ 	.word	0xffffffff


	//   ....[55]....
        /*0aa0*/ 	.word	0xffffffff


	//   ....[56]....
        /*0aa4*/ 	.word	0xffffffff


	//   ....[57]....
        /*0aa8*/ 	.word	0xffffffff


	//   ....[58]....
        /*0aac*/ 	.word	0xffffffff


	//   ....[59]....
        /*0ab0*/ 	.word	0xffffffff


	//   ....[60]....
        /*0ab4*/ 	.word	0xffffffff


	//   ....[61]....
        /*0ab8*/ 	.word	0xffffffff


	//   ....[62]....
        /*0abc*/ 	.word	0xffffffff


	//   ....[63]....
        /*0ac0*/ 	.word	0xffffffff


	//   ....[64]....
        /*0ac4*/ 	.word	0xffffffff


	//   ....[65]....
        /*0ac8*/ 	.word	0xffffffff


	//   ....[66]....
        /*0acc*/ 	.word	0xffffffff


	//   ....[67]....
        /*0ad0*/ 	.word	0xffffffff


	//   ....[68]....
        /*0ad4*/ 	.word	0xffffffff


	//   ....[69]....
        /*0ad8*/ 	.word	0xffffffff


	//   ....[70]....
        /*0adc*/ 	.word	0xffffffff


	//   ....[71]....
        /*0ae0*/ 	.word	0xffffffff


	//   ....[72]....
        /*0ae4*/ 	.word	0xffffffff


	//   ....[73]....
        /*0ae8*/ 	.word	0xffffffff


	//   ....[74]....
        /*0aec*/ 	.word	0xffffffff


	//   ....[75]....
        /*0af0*/ 	.word	0xffffffff


	//   ....[76]....
        /*0af4*/ 	.word	0xffffffff


	//   ....[77]....
        /*0af8*/ 	.word	0xffffffff


	//   ....[78]....
        /*0afc*/ 	.word	0xffffffff


	//   ....[79]....
        /*0b00*/ 	.word	0xffffffff


	//   ....[80]....
        /*0b04*/ 	.word	0xffffffff


	//   ....[81]....
        /*0b08*/ 	.word	0xffffffff


	//   ....[82]....
        /*0b0c*/ 	.word	0xffffffff


	//   ....[83]....
        /*0b10*/ 	.word	0xffffffff


	//   ....[84]....
        /*0b14*/ 	.word	0xffffffff


	//   ....[85]....
        /*0b18*/ 	.word	0xffffffff


	//   ....[86]....
        /*0b1c*/ 	.word	0xffffffff


	//   ....[87]....
        /*0b20*/ 	.word	0xffffffff


	//   ....[88]....
        /*0b24*/ 	.word	0xffffffff


	//   ....[89]....
        /*0b28*/ 	.word	0xffffffff


	//   ....[90]....
        /*0b2c*/ 	.word	0xffffffff


	//   ....[91]....
        /*0b30*/ 	.word	0xffffffff


	//   ....[92]....
        /*0b34*/ 	.word	0xffffffff


	//   ....[93]....
        /*0b38*/ 	.word	0xffffffff


	//   ....[94]....
        /*0b3c*/ 	.word	0xffffffff


	//   ....[95]....
        /*0b40*/ 	.word	0xffffffff


	//   ....[96]....
        /*0b44*/ 	.word	0xffffffff


	//   ....[97]....
        /*0b48*/ 	.word	0xffffffff


	//   ....[98]....
        /*0b4c*/ 	.word	0xffffffff


	//   ....[99]....
        /*0b50*/ 	.word	0xffffffff


	//   ....[100]....
        /*0b54*/ 	.word	0xffffffff


	//   ....[101]....
        /*0b58*/ 	.word	0xffffffff


	//   ....[102]....
        /*0b5c*/ 	.word	0xffffffff


	//   ....[103]....
        /*0b60*/ 	.word	0xffffffff


	//   ....[104]....
        /*0b64*/ 	.word	0xffffffff


	//   ....[105]....
        /*0b68*/ 	.word	0xffffffff


	//   ....[106]....
        /*0b6c*/ 	.word	0xffffffff


	//   ....[107]....
        /*0b70*/ 	.word	0xffffffff


	//   ....[108]....
        /*0b74*/ 	.word	0xffffffff


	//   ....[109]....
        /*0b78*/ 	.word	0xffffffff


	//   ....[110]....
        /*0b7c*/ 	.word	0xffffffff


	//   ....[111]....
        /*0b80*/ 	.word	0xffffffff


	//   ....[112]....
        /*0b84*/ 	.word	0xffffffff


	//   ....[113]....
        /*0b88*/ 	.word	0xffffffff


	//   ....[114]....
        /*0b8c*/ 	.word	0xffffffff


	//   ....[115]....
        /*0b90*/ 	.word	0xffffffff


	//   ....[116]....
        /*0b94*/ 	.word	0xffffffff


	//   ....[117]....
        /*0b98*/ 	.word	0xffffffff


	//   ....[118]....
        /*0b9c*/ 	.word	0xffffffff


	//   ....[119]....
        /*0ba0*/ 	.word	0xffffffff


	//   ....[120]....
        /*0ba4*/ 	.word	0xffffffff


	//   ....[121]....
        /*0ba8*/ 	.word	0xffffffff


	//   ....[122]....
        /*0bac*/ 	.word	0xffffffff


	//   ....[123]....
        /*0bb0*/ 	.word	0xffffffff


	//   ....[124]....
        /*0bb4*/ 	.word	0xffffffff


	//   ....[125]....
        /*0bb8*/ 	.word	0xffffffff


	//   ....[126]....
        /*0bbc*/ 	.word	0xffffffff


	//   ....[127]....
        /*0bc0*/ 	.word	0xffffffff


	//   ....[128]....
        /*0bc4*/ 	.word	0xffffffff


	//   ....[129]....
        /*0bc8*/ 	.word	0xffffffff


	//   ....[130]....
        /*0bcc*/ 	.word	0xffffffff


	//   ....[131]....
        /*0bd0*/ 	.word	0xffffffff


	//   ....[132]....
        /*0bd4*/ 	.word	0xffffffff


	//   ....[133]....
        /*0bd8*/ 	.word	0xffffffff


	//   ....[134]....
        /*0bdc*/ 	.word	0xffffffff


	//   ....[135]....
        /*0be0*/ 	.word	0xffffffff


	//   ....[136]....
        /*0be4*/ 	.word	0xffffffff


	//   ....[137]....
        /*0be8*/ 	.word	0xffffffff


	//   ....[138]....
        /*0bec*/ 	.word	0xffffffff


	//   ....[139]....
        /*0bf0*/ 	.word	0xffffffff


	//   ....[140]....
        /*0bf4*/ 	.word	0xffffffff


	//   ....[141]....
        /*0bf8*/ 	.word	0xffffffff


	//   ....[142]....
        /*0bfc*/ 	.word	0xffffffff


	//   ....[143]....
        /*0c00*/ 	.word	0xffffffff


	//   ....[144]....
        /*0c04*/ 	.word	0xffffffff


	//   ....[145]....
        /*0c08*/ 	.word	0xffffffff


	//   ....[146]....
        /*0c0c*/ 	.word	0xffffffff


	//   ....[147]....
        /*0c10*/ 	.word	0xffffffff


	//   ....[148]....
        /*0c14*/ 	.word	0xffffffff


	//   ....[149]....
        /*0c18*/ 	.word	0xffffffff


	//   ....[150]....
        /*0c1c*/ 	.word	0xffffffff


	//   ....[151]....
        /*0c20*/ 	.word	0xffffffff


	//   ....[152]....
        /*0c24*/ 	.word	0xffffffff


	//   ....[153]....
        /*0c28*/ 	.word	0xffffffff


	//   ....[154]....
        /*0c2c*/ 	.word	0xffffffff


	//   ....[155]....
        /*0c30*/ 	.word	0xffffffff


	//   ....[156]....
        /*0c34*/ 	.word	0xffffffff


	//   ....[157]....
        /*0c38*/ 	.word	0xffffffff


	//   ....[158]....
        /*0c3c*/ 	.word	0xffffffff


	//   ....[159]....
        /*0c40*/ 	.word	0xffffffff


	//   ....[160]....
        /*0c44*/ 	.word	0xffffffff


	//   ....[161]....
        /*0c48*/ 	.word	0xffffffff


	//   ....[162]....
        /*0c4c*/ 	.word	0xffffffff


	//   ....[163]....
        /*0c50*/ 	.word	0xffffffff


	//   ....[164]....
        /*0c54*/ 	.word	0xffffffff


	//   ....[165]....
        /*0c58*/ 	.word	0xffffffff


	//   ....[166]....
        /*0c5c*/ 	.word	0xffffffff


	//   ....[167]....
        /*0c60*/ 	.word	0xffffffff


	//   ....[168]....
        /*0c64*/ 	.word	0xffffffff


	//   ....[169]....
        /*0c68*/ 	.word	0xffffffff


	//   ....[170]....
        /*0c6c*/ 	.word	0xffffffff


	//   ....[171]....
        /*0c70*/ 	.word	0xffffffff


	//   ....[172]....
        /*0c74*/ 	.word	0xffffffff


	//   ....[173]....
        /*0c78*/ 	.word	0xffffffff


	//   ....[174]....
        /*0c7c*/ 	.word	0xffffffff


	//   ....[175]....
        /*0c80*/ 	.word	0xffffffff


	//   ....[176]....
        /*0c84*/ 	.word	0xffffffff


	//   ....[177]....
        /*0c88*/ 	.word	0xffffffff


	//   ....[178]....
        /*0c8c*/ 	.word	0xffffffff


	//   ....[179]....
        /*0c90*/ 	.word	0xffffffff


	//   ....[180]....
        /*0c94*/ 	.word	0xffffffff


	//   ....[181]....
        /*0c98*/ 	.word	0xffffffff


	//   ....[182]....
        /*0c9c*/ 	.word	0xffffffff


	//   ....[183]....
        /*0ca0*/ 	.word	0xffffffff


	//   ....[184]....
        /*0ca4*/ 	.word	0xffffffff


	//   ....[185]....
        /*0ca8*/ 	.word	0xffffffff


	//   ....[186]....
        /*0cac*/ 	.word	0xffffffff


	//   ....[187]....
        /*0cb0*/ 	.word	0xffffffff


	//   ....[188]....
        /*0cb4*/ 	.word	0xffffffff


	//   ....[189]....
        /*0cb8*/ 	.word	0xffffffff


	//   ....[190]....
        /*0cbc*/ 	.word	0xffffffff


	//   ....[191]....
        /*0cc0*/ 	.word	0xffffffff


	//   ....[192]....
        /*0cc4*/ 	.word	0xffffffff


	//   ....[193]....
        /*0cc8*/ 	.word	0xffffffff


	//   ....[194]....
        /*0ccc*/ 	.word	0xffffffff


	//   ....[195]....
        /*0cd0*/ 	.word	0xffffffff


	//   ....[196]....
        /*0cd4*/ 	.word	0xffffffff


	//   ....[197]....
        /*0cd8*/ 	.word	0xffffffff


	//   ....[198]....
        /*0cdc*/ 	.word	0xffffffff


	//   ....[199]....
        /*0ce0*/ 	.word	0xffffffff


	//   ....[200]....
        /*0ce4*/ 	.word	0xffffffff


	//   ....[201]....
        /*0ce8*/ 	.word	0xffffffff


	//   ....[202]....
        /*0cec*/ 	.word	0xffffffff


	//   ....[203]....
        /*0cf0*/ 	.word	0xffffffff


	//   ....[204]....
        /*0cf4*/ 	.word	0xffffffff


	//   ....[205]....
        /*0cf8*/ 	.word	0xffffffff


	//   ....[206]....
        /*0cfc*/ 	.word	0xffffffff


	//   ....[207]....
        /*0d00*/ 	.word	0xffffffff


	//   ....[208]....
        /*0d04*/ 	.word	0xffffffff


	//   ....[209]....
        /*0d08*/ 	.word	0xffffffff


	//   ....[210]....
        /*0d0c*/ 	.word	0xffffffff


	//   ....[211]....
        /*0d10*/ 	.word	0xffffffff


	//   ....[212]....
        /*0d14*/ 	.word	0xffffffff


	//   ....[213]....
        /*0d18*/ 	.word	0xffffffff


	//   ....[214]....
        /*0d1c*/ 	.word	0xffffffff


	//   ....[215]....
        /*0d20*/ 	.word	0xffffffff


	//   ....[216]....
        /*0d24*/ 	.word	0xffffffff


	//   ....[217]....
        /*0d28*/ 	.word	0xffffffff


	//   ....[218]....
        /*0d2c*/ 	.word	0xffffffff


	//   ....[219]....
        /*0d30*/ 	.word	0xffffffff


	//   ....[220]....
        /*0d34*/ 	.word	0xffffffff


	//   ....[221]....
        /*0d38*/ 	.word	0xffffffff


	//   ....[222]....
        /*0d3c*/ 	.word	0xffffffff


	//   ....[223]....
        /*0d40*/ 	.word	0xffffffff


	//   ....[224]....
        /*0d44*/ 	.word	0xffffffff


	//   ....[225]....
        /*0d48*/ 	.word	0xffffffff


	//   ....[226]....
        /*0d4c*/ 	.word	0xffffffff


	//   ....[227]....
        /*0d50*/ 	.word	0xffffffff


	//   ....[228]....
        /*0d54*/ 	.word	0xffffffff


	//   ....[229]....
        /*0d58*/ 	.word	0xffffffff


	//   ....[230]....
        /*0d5c*/ 	.word	0xffffffff


	//   ....[231]....
        /*0d60*/ 	.word	0xffffffff


	//   ....[232]....
        /*0d64*/ 	.word	0xffffffff


	//   ....[233]....
        /*0d68*/ 	.word	0xffffffff


	//   ....[234]....
        /*0d6c*/ 	.word	0xffffffff


	//   ....[235]....
        /*0d70*/ 	.word	0xffffffff


	//   ....[236]....
        /*0d74*/ 	.word	0xffffffff


	//   ....[237]....
        /*0d78*/ 	.word	0xffffffff


	//   ....[238]....
        /*0d7c*/ 	.word	0xffffffff


	//   ....[239]....
        /*0d80*/ 	.word	0xffffffff


	//   ....[240]....
        /*0d84*/ 	.word	0xffffffff


	//   ....[241]....
        /*0d88*/ 	.word	0xffffffff


	//   ....[242]....
        /*0d8c*/ 	.word	0xffffffff


	//   ....[243]....
        /*0d90*/ 	.word	0xffffffff


	//   ....[244]....
        /*0d94*/ 	.word	0xffffffff


	//   ....[245]....
        /*0d98*/ 	.word	0xffffffff


	//   ....[246]....
        /*0d9c*/ 	.word	0xffffffff


	//   ....[247]....
        /*0da0*/ 	.word	0xffffffff


	//   ....[248]....
        /*0da4*/ 	.word	0xffffffff


	//   ....[249]....
        /*0da8*/ 	.word	0xffffffff


	//   ....[250]....
        /*0dac*/ 	.word	0xffffffff


	//   ....[251]....
        /*0db0*/ 	.word	0xffffffff


	//   ....[252]....
        /*0db4*/ 	.word	0xffffffff


	//   ....[253]....
        /*0db8*/ 	.word	0xffffffff


	//   ....[254]....
        /*0dbc*/ 	.word	0xffffffff


	//   ....[255]....
        /*0dc0*/ 	.word	0xffffffff


	//   ....[0]....
        /*0dc4*/ 	.word	0xffffffff


	//   ....[1]....
        /*0dc8*/ 	.word	0xffffffff


	//   ....[2]....
        /*0dcc*/ 	.word	0xffffffff


	//   ....[3]....
        /*0dd0*/ 	.word	0xffffffff


	//   ....[4]....
        /*0dd4*/ 	.word	0xffffffff


	//   ....[5]....
        /*0dd8*/ 	.word	0xffffffff


	//   ....[6]....
        /*0ddc*/ 	.word	0xffffffff


	//   ....[7]....
        /*0de0*/ 	.word	0xffffffff


	//   ....[8]....
        /*0de4*/ 	.word	0xffffffff


	//   ....[9]....
        /*0de8*/ 	.word	0xffffffff


	//   ....[10]....
        /*0dec*/ 	.word	0xffffffff


	//   ....[11]....
        /*0df0*/ 	.word	0xffffffff


	//   ....[12]....
        /*0df4*/ 	.word	0xffffffff


	//   ....[13]....
        /*0df8*/ 	.word	0xffffffff


	//   ....[14]....
        /*0dfc*/ 	.word	0xffffffff


	//   ....[15]....
        /*0e00*/ 	.word	0xffffffff


	//   ....[16]....
        /*0e04*/ 	.word	0xffffffff


	//   ....[17]....
        /*0e08*/ 	.word	0xffffffff


	//   ....[18]....
        /*0e0c*/ 	.word	0xffffffff


	//   ....[19]....
        /*0e10*/ 	.word	0xffffffff


	//   ....[20]....
        /*0e14*/ 	.word	0xffffffff


	//   ....[21]....
        /*0e18*/ 	.word	0xffffffff


	//   ....[22]....
        /*0e1c*/ 	.word	0xffffffff


	//   ....[23]....
        /*0e20*/ 	.word	0xffffffff


	//   ....[24]....
        /*0e24*/ 	.word	0xffffffff


	//   ....[25]....
        /*0e28*/ 	.word	0xffffffff


	//   ....[26]....
        /*0e2c*/ 	.word	0xffffffff


	//   ....[27]....
        /*0e30*/ 	.word	0xffffffff


	//   ....[28]....
        /*0e34*/ 	.word	0xffffffff


	//   ....[29]....
        /*0e38*/ 	.word	0xffffffff


	//   ....[30]....
        /*0e3c*/ 	.word	0xffffffff


	//   ....[31]....
        /*0e40*/ 	.word	0xffffffff


	//   ....[32]....
        /*0e44*/ 	.word	0xffffffff


	//   ....[33]....
        /*0e48*/ 	.word	0xffffffff


	//   ....[34]....
        /*0e4c*/ 	.word	0xffffffff


	//   ....[35]....
        /*0e50*/ 	.word	0xffffffff


	//   ....[36]....
        /*0e54*/ 	.word	0xffffffff


	//----- nvinfo : EIATTR_COOP_GROUP_INSTR_OFFSETS
	.align		4
.L_788:
        /*0e58*/ 	.byte	0x04, 0x28
        /*0e5a*/ 	.short	(.L_790 - .L_789)


	//   ....[0]....
.L_789:
        /*0e5c*/ 	.word	0x00000060


	//   ....[1]....
        /*0e60*/ 	.word	0x00000260


	//   ....[2]....
        /*0e64*/ 	.word	0x00000290


	//   ....[3]....
        /*0e68*/ 	.word	0x000002c0


	//   ....[4]....
        /*0e6c*/ 	.word	0x000002f0


	//   ....[5]....
        /*0e70*/ 	.word	0x00000320


	//   ....[6]....
        /*0e74*/ 	.word	0x00000350


	//   ....[7]....
        /*0e78*/ 	.word	0x000004d0


	//   ....[8]....
        /*0e7c*/ 	.word	0x00000510


	//   ....[9]....
        /*0e80*/ 	.word	0x00000540


	//   ....[10]....
        /*0e84*/ 	.word	0x00000570


	//   ....[11]....
        /*0e88*/ 	.word	0x000005a0


	//   ....[12]....
        /*0e8c*/ 	.word	0x000005d0


	//   ....[13]....
        /*0e90*/ 	.word	0x00000660


	//   ....[14]....
        /*0e94*/ 	.word	0x000006b0


	//   ....[15]....
        /*0e98*/ 	.word	0x000006d0


	//   ....[16]....
        /*0e9c*/ 	.word	0x00000730


	//   ....[17]....
        /*0ea0*/ 	.word	0x00004260


	//   ....[18]....
        /*0ea4*/ 	.word	0x000042d0


	//   ....[19]....
        /*0ea8*/ 	.word	0x000052f0


	//   ....[20]....
        /*0eac*/ 	.word	0x00005300


	//   ....[21]....
        /*0eb0*/ 	.word	0x00006850


	//   ....[22]....
        /*0eb4*/ 	.word	0x000068d0


	//   ....[23]....
        /*0eb8*/ 	.word	0x00007970


	//   ....[24]....
        /*0ebc*/ 	.word	0x00007980


	//   ....[25]....
        /*0ec0*/ 	.word	0x00008940


	//   ....[26]....
        /*0ec4*/ 	.word	0x00008970


	//   ....[27]....
        /*0ec8*/ 	.word	0x00008b30


	//   ....[28]....
        /*0ecc*/ 	.word	0x00008b50


	//   ....[29]....
        /*0ed0*/ 	.word	0x00009030


	//   ....[30]....
        /*0ed4*/ 	.word	0x00009050


	//   ....[31]....
        /*0ed8*/ 	.word	0x000091e0


	//   ....[32]....
        /*0edc*/ 	.word	0x00009200


	//   ....[33]....
        /*0ee0*/ 	.word	0x0000a330


	//   ....[34]....
        /*0ee4*/ 	.word	0x0000a350


	//   ....[35]....
        /*0ee8*/ 	.word	0x0000a4c0


	//   ....[36]....
        /*0eec*/ 	.word	0x0000a4d0


	//   ....[37]....
        /*0ef0*/ 	.word	0x0000a640


	//   ....[38]....
        /*0ef4*/ 	.word	0x0000a660


	//   ....[39]....
        /*0ef8*/ 	.word	0x0000a7d0


	//   ....[40]....
        /*0efc*/ 	.word	0x0000a7e0


	//   ....[41]....
        /*0f00*/ 	.word	0x0000ae90


	//   ....[42]....
        /*0f04*/ 	.word	0x0000aec0


	//   ....[43]....
        /*0f08*/ 	.word	0x0000aee0


	//   ....[44]....
        /*0f0c*/ 	.word	0x0000aef0


	//   ....[45]....
        /*0f10*/ 	.word	0x0000b360


	//   ....[46]....
        /*0f14*/ 	.word	0x0000b370


	//   ....[47]....
        /*0f18*/ 	.word	0x0000b580


	//   ....[48]....
        /*0f1c*/ 	.word	0x0000b590


	//   ....[49]....
        /*0f20*/ 	.word	0x0000c720


	//   ....[50]....
        /*0f24*/ 	.word	0x0000c740


	//   ....[51]....
        /*0f28*/ 	.word	0x0000c890


	//   ....[52]....
        /*0f2c*/ 	.word	0x0000c8a0


	//   ....[53]....
        /*0f30*/ 	.word	0x0000cc20


	//   ....[54]....
        /*0f34*/ 	.word	0x0000cde0


	//   ....[55]....
        /*0f38*/ 	.word	0x0000d0e0


	//   ....[56]....
        /*0f3c*/ 	.word	0x0000d100


	//   ....[57]....
        /*0f40*/ 	.word	0x0000d120


	//   ....[58]....
        /*0f44*/ 	.word	0x0000d140


	//   ....[59]....
        /*0f48*/ 	.word	0x0000e6d0


	//   ....[60]....
        /*0f4c*/ 	.word	0x0000e6f0


	//   ....[61]....
        /*0f50*/ 	.word	0x0000e8b0


	//   ....[62]....
        /*0f54*/ 	.word	0x0000e8c0


	//   ....[63]....
        /*0f58*/ 	.word	0x0000f900


	//   ....[64]....
        /*0f5c*/ 	.word	0x0000f920


	//   ....[65]....
        /*0f60*/ 	.word	0x0000fa50


	//   ....[66]....
        /*0f64*/ 	.word	0x0000fa60


	//   ....[67]....
        /*0f68*/ 	.word	0x0000fc40


	//   ....[68]....
        /*0f6c*/ 	.word	0x0000fdf0


	//   ....[69]....
        /*0f70*/ 	.word	0x00010050


	//   ....[70]....
        /*0f74*/ 	.word	0x00010070


	//   ....[71]....
        /*0f78*/ 	.word	0x00010150


	//   ....[72]....
        /*0f7c*/ 	.word	0x00010170


	//   ....[73]....
        /*0f80*/ 	.word	0x00011af0


	//   ....[74]....
        /*0f84*/ 	.word	0x00011b00


	//   ....[75]....
        /*0f88*/ 	.word	0x00011cc0


	//   ....[76]....
        /*0f8c*/ 	.word	0x00011cd0


	//   ....[77]....
        /*0f90*/ 	.word	0x00012cf0


	//   ....[78]....
        /*0f94*/ 	.word	0x00012d10


	//   ....[79]....
        /*0f98*/ 	.word	0x00012e40


	//   ....[80]....
        /*0f9c*/ 	.word	0x00012e50


	//   ....[81]....
        /*0fa0*/ 	.word	0x00013120


	//   ....[82]....
        /*0fa4*/ 	.word	0x00013150


	//   ....[83]....
        /*0fa8*/ 	.word	0x00013170


	//   ....[84]....
        /*0fac*/ 	.word	0x00013190


	//   ....[85]....
        /*0fb0*/ 	.word	0x000148f0


	//   ....[86]....
        /*0fb4*/ 	.word	0x00014920


	//   ....[87]....
        /*0fb8*/ 	.word	0x00014940


	//   ....[88]....
        /*0fbc*/ 	.word	0x00014960


	//   ....[89]....
        /*0fc0*/ 	.word	0x00016210


	//   ....[90]....
        /*0fc4*/ 	.word	0x00016230


	//   ....[91]....
        /*0fc8*/ 	.word	0x00016240


	//   ....[92]....
        /*0fcc*/ 	.word	0x00016250


	//   ....[93]....
        /*0fd0*/ 	.word	0x00016600


	//   ....[94]....
        /*0fd4*/ 	.word	0x00016620


	//   ....[95]....
        /*0fd8*/ 	.word	0x00016790


	//   ....[96]....
        /*0fdc*/ 	.word	0x000167a0


	//   ....[97]....
        /*0fe0*/ 	.word	0x00016910


	//   ....[98]....
        /*0fe4*/ 	.word	0x00016930


	//   ....[99]....
        /*0fe8*/ 	.word	0x00016aa0


	//   ....[100]....
        /*0fec*/ 	.word	0x00016ab0


	//   ....[101]....
        /*0ff0*/ 	.word	0x00016e30


	//   ....[102]....
        /*0ff4*/ 	.word	0x00016e50


	//   ....[103]....
        /*0ff8*/ 	.word	0x00017b40


	//   ....[104]....
        /*0ffc*/ 	.word	0x00017b50


	//   ....[105]....
        /*1000*/ 	.word	0x00019010


	//   ....[106]....
        /*1004*/ 	.word	0x00019030


	//   ....[107]....
        /*1008*/ 	.word	0x000191a0


	//   ....[108]....
        /*100c*/ 	.word	0x000191b0


	//   ....[109]....
        /*1010*/ 	.word	0x00019320


	//   ....[110]....
        /*1014*/ 	.word	0x00019340


	//   ....[111]....
        /*1018*/ 	.word	0x000194b0


	//   ....[112]....
        /*101c*/ 	.word	0x000194c0


	//   ....[113]....
        /*1020*/ 	.word	0x00019720


	//   ....[114]....
        /*1024*/ 	.word	0x00019740


	//   ....[115]....
        /*1028*/ 	.word	0x00019870


	//   ....[116]....
        /*102c*/ 	.word	0x000198b0


	//   ....[117]....
        /*1030*/ 	.word	0x000198e0


	//   ....[118]....
        /*1034*/ 	.word	0x00019910


	//   ....[119]....
        /*1038*/ 	.word	0x00019940


	//   ....[120]....
        /*103c*/ 	.word	0x00019970


	//   ....[121]....
        /*1040*/ 	.word	0x00019ae0


	//   ....[122]....
        /*1044*/ 	.word	0x00019b20


	//   ....[123]....
        /*1048*/ 	.word	0x00019b50


	//   ....[124]....
        /*104c*/ 	.word	0x00019b80


	//   ....[125]....
        /*1050*/ 	.word	0x00019bb0


	//   ....[126]....
        /*1054*/ 	.word	0x00019be0


	//   ....[127]....
        /*1058*/ 	.word	0x00019c70


	//   ....[128]....
        /*105c*/ 	.word	0x00019cd0


	//   ....[129]....
        /*1060*/ 	.word	0x00019ce0


	//   ....[130]....
        /*1064*/ 	.word	0x00019d40


	//   ....[131]....
        /*1068*/ 	.word	0x0001a7b0


	//   ....[132]....
        /*106c*/ 	.word	0x0001a810


	//   ....[133]....
        /*1070*/ 	.word	0x0001a860


	//   ....[134]....
        /*1074*/ 	.word	0x0001a8b0


	//   ....[135]....
        /*1078*/ 	.word	0x0001a900


	//   ....[136]....
        /*107c*/ 	.word	0x0001a970


	//   ....[137]....
        /*1080*/ 	.word	0x0001a9c0


	//   ....[138]....
        /*1084*/ 	.word	0x0001aa30


	//   ....[139]....
        /*1088*/ 	.word	0x0001aaa0


	//   ....[140]....
        /*108c*/ 	.word	0x0001ab10


	//   ....[141]....
        /*1090*/ 	.word	0x0001ab80


	//   ....[142]....
        /*1094*/ 	.word	0x0001abf0


	//   ....[143]....
        /*1098*/ 	.word	0x0001ac60


	//   ....[144]....
        /*109c*/ 	.word	0x0001acc0


	//   ....[145]....
        /*10a0*/ 	.word	0x0001ad30


	//   ....[146]....
        /*10a4*/ 	.word	0x0001ada0


	//   ....[147]....
        /*10a8*/ 	.word	0x0001ae10


	//   ....[148]....
        /*10ac*/ 	.word	0x0001ae70


	//   ....[149]....
        /*10b0*/ 	.word	0x0001aee0


	//   ....[150]....
        /*10b4*/ 	.word	0x0001af50


	//   ....[151]....
        /*10b8*/ 	.word	0x0001afb0


	//   ....[152]....
        /*10bc*/ 	.word	0x0001b020


	//   ....[153]....
        /*10c0*/ 	.word	0x0001b090


	//   ....[154]....
        /*10c4*/ 	.word	0x0001b100


	//   ....[155]....
        /*10c8*/ 	.word	0x0001b160


	//   ....[156]....
        /*10cc*/ 	.word	0x0001b1d0


	//   ....[157]....
        /*10d0*/ 	.word	0x0001b240


	//   ....[158]....
        /*10d4*/ 	.word	0x0001b580


	//   ....[159]....
        /*10d8*/ 	.word	0x0001b5d0


	//   ....[160]....
        /*10dc*/ 	.word	0x0001b620


	//   ....[161]....
        /*10e0*/ 	.word	0x0001b670


	//   ....[162]....
        /*10e4*/ 	.word	0x0001b6d0


	//   ....[163]....
        /*10e8*/ 	.word	0x0001b740


	//   ....[164]....
        /*10ec*/ 	.word	0x0001b7b0


	//   ....[165]....
        /*10f0*/ 	.word	0x0001b810


	//   ....[166]....
        /*10f4*/ 	.word	0x0001b880


	//   ....[167]....
        /*10f8*/ 	.word	0x0001b8f0


	//   ....[168]....
        /*10fc*/ 	.word	0x0001b960


	//   ....[169]....
        /*1100*/ 	.word	0x0001b9c0


	//   ....[170]....
        /*1104*/ 	.word	0x0001ba30


	//   ....[171]....
        /*1108*/ 	.word	0x0001baa0


	//   ....[172]....
        /*110c*/ 	.word	0x0001bde0


	//   ....[173]....
        /*1110*/ 	.word	0x0001be20


	//   ....[174]....
        /*1114*/ 	.word	0x0001be70


	//   ....[175]....
        /*1118*/ 	.word	0x0001beb0


	//   ....[176]....
        /*111c*/ 	.word	0x0001bf20


	//   ....[177]....
        /*1120*/ 	.word	0x0001bf90


	//   ....[178]....
        /*1124*/ 	.word	0x0001bff0


	//   ....[179]....
        /*1128*/ 	.word	0x0001c060


	//   ....[180]....
        /*112c*/ 	.word	0x0001c0d0


	//   ....[181]....
        /*1130*/ 	.word	0x0001c140


	//   ....[182]....
        /*1134*/ 	.word	0x0001c1a0


	//   ....[183]....
        /*1138*/ 	.word	0x0001c1f0


	//   ....[184]....
        /*113c*/ 	.word	0x0001c240


	//   ....[185]....
        /*1140*/ 	.word	0x0001c290


	//   ....[186]....
        /*1144*/ 	.word	0x0001c2d0


	//   ....[187]....
        /*1148*/ 	.word	0x0001c330


	//   ....[188]....
        /*114c*/ 	.word	0x0001c390


	//   ....[189]....
        /*1150*/ 	.word	0x0001c3e0


	//   ....[190]....
        /*1154*/ 	.word	0x0001c430


	//   ....[191]....
        /*1158*/ 	.word	0x0001c4a0


	//   ....[192]....
        /*115c*/ 	.word	0x0001c510


	//   ....[193]....
        /*1160*/ 	.word	0x0001c580


	//   ....[194]....
        /*1164*/ 	.word	0x0001c5e0


	//   ....[195]....
        /*1168*/ 	.word	0x0001c650


	//   ....[196]....
        /*116c*/ 	.word	0x0001c6c0


	//   ....[197]....
        /*1170*/ 	.word	0x0001c730


	//   ....[198]....
        /*1174*/ 	.word	0x0001c790


	//   ....[199]....
        /*1178*/ 	.word	0x0001c800


	//   ....[200]....
        /*117c*/ 	.word	0x0001c870


	//   ....[201]....
        /*1180*/ 	.word	0x0001c8e0


	//   ....[202]....
        /*1184*/ 	.word	0x0001c940


	//   ....[203]....
        /*1188*/ 	.word	0x0001c9b0


	//   ....[204]....
        /*118c*/ 	.word	0x0001ca20


	//   ....[205]....
        /*1190*/ 	.word	0x0001ca90


	//   ....[206]....
        /*1194*/ 	.word	0x0001caf0


	//   ....[207]....
        /*1198*/ 	.word	0x0001cb60


	//   ....[208]....
        /*119c*/ 	.word	0x0001cbd0


	//   ....[209]....
        /*11a0*/ 	.word	0x0001cc40


	//   ....[210]....
        /*11a4*/ 	.word	0x0001cca0


	//   ....[211]....
        /*11a8*/ 	.word	0x0001cd10


	//   ....[212]....
        /*11ac*/ 	.word	0x0001cd80


	//   ....[213]....
        /*11b0*/ 	.word	0x0001cdd0


	//   ....[214]....
        /*11b4*/ 	.word	0x0001ce10


	//   ....[215]....
        /*11b8*/ 	.word	0x0001ce60


	//   ....[216]....
        /*11bc*/ 	.word	0x0001ceb0


	//   ....[217]....
        /*11c0*/ 	.word	0x0001cf00


	//   ....[218]....
        /*11c4*/ 	.word	0x0001cf70


	//   ....[219]....
        /*11c8*/ 	.word	0x0001cfc0


	//   ....[220]....
        /*11cc*/ 	.word	0x0001d010


	//   ....[221]....
        /*11d0*/ 	.word	0x0001d060


	//   ....[222]....
        /*11d4*/ 	.word	0x0001d0b0


	//   ....[223]....
        /*11d8*/ 	.word	0x0001d100


	//   ....[224]....
        /*11dc*/ 	.word	0x0001d170


	//   ....[225]....
        /*11e0*/ 	.word	0x0001d1c0


	//   ....[226]....
        /*11e4*/ 	.word	0x0001d230


	//   ....[227]....
        /*11e8*/ 	.word	0x0001d290


	//   ....[228]....
        /*11ec*/ 	.word	0x0001d300


	//   ....[229]....
        /*11f0*/ 	.word	0x0001d730


	//   ....[230]....
        /*11f4*/ 	.word	0x0001d750


	//   ....[231]....
        /*11f8*/ 	.word	0x0001d770


	//   ....[232]....
        /*11fc*/ 	.word	0x0001d780


	//   ....[233]....
        /*1200*/ 	.word	0x0001dcb0


	//   ....[234]....
        /*1204*/ 	.word	0x0001dcc0


	//   ....[235]....
        /*1208*/ 	.word	0x0001dcd0


	//   ....[236]....
        /*120c*/ 	.word	0x0001dce0


	//   ....[237]....
        /*1210*/ 	.word	0x0001e1f0


	//   ....[238]....
        /*1214*/ 	.word	0x0001e210


	//   ....[239]....
        /*1218*/ 	.word	0x0001e230


	//   ....[240]....
        /*121c*/ 	.word	0x0001e240


	//   ....[241]....
        /*1220*/ 	.word	0x0001e790


	//   ....[242]....
        /*1224*/ 	.word	0x0001e7b0


	//   ....[243]....
        /*1228*/ 	.word	0x0001e7d0


	//   ....[244]....
        /*122c*/ 	.word	0x0001e7e0


	//   ....[245]....
        /*1230*/ 	.word	0x000223e0


	//   ....[246]....
        /*1234*/ 	.word	0x00022400


	//   ....[247]....
        /*1238*/ 	.word	0x00022420


	//   ....[248]....
        /*123c*/ 	.word	0x00022430


	//   ....[249]....
        /*1240*/ 	.word	0x00022820


	//   ....[250]....
        /*1244*/ 	.word	0x00022830


	//   ....[251]....
        /*1248*/ 	.word	0x00022840


	//   ....[252]....
        /*124c*/ 	.word	0x00022850


	//   ....[253]....
        /*1250*/ 	.word	0x00022c60


	//   ....[254]....
        /*1254*/ 	.word	0x00022c80


	//   ....[255]....
        /*1258*/ 	.word	0x00022ca0


	//   ....[0]....
        /*125c*/ 	.word	0x00022cb0


	//   ....[1]....
        /*1260*/ 	.word	0x000230e0


	//   ....[2]....
        /*1264*/ 	.word	0x00023100


	//   ....[3]....
        /*1268*/ 	.word	0x00023120


	//   ....[4]....
        /*126c*/ 	.word	0x00023130


	//   ....[5]....
        /*1270*/ 	.word	0x00027300


	//   ....[6]....
        /*1274*/ 	.word	0x00027370


	//   ....[7]....
        /*1278*/ 	.word	0x000273e0


	//   ....[8]....
        /*127c*/ 	.word	0x00027440


	//   ....[9]....
        /*1280*/ 	.word	0x000274b0


	//   ....[10]....
        /*1284*/ 	.word	0x00027510


	//   ....[11]....
        /*1288*/ 	.word	0x00027580


	//   ....[12]....
        /*128c*/ 	.word	0x000275e0


	//   ....[13]....
        /*1290*/ 	.word	0x00027650


	//   ....[14]....
        /*1294*/ 	.word	0x000276c0


	//   ....[15]....
        /*1298*/ 	.word	0x00027730


	//   ....[16]....
        /*129c*/ 	.word	0x00027790


	//   ....[17]....
        /*12a0*/ 	.word	0x00027800


	//   ....[18]....
        /*12a4*/ 	.word	0x00027870


	//   ....[19]....
        /*12a8*/ 	.word	0x000278e0


	//   ....[20]....
        /*12ac*/ 	.word	0x00027940


	//   ....[21]....
        /*12b0*/ 	.word	0x000279b0


	//   ....[22]....
        /*12b4*/ 	.word	0x00027a20


	//   ....[23]....
        /*12b8*/ 	.word	0x00027a90


	//   ....[24]....
        /*12bc*/ 	.word	0x00027af0


	//   ....[25]....
        /*12c0*/ 	.word	0x00027b60


	//   ....[26]....
        /*12c4*/ 	.word	0x00027bc0


	//   ....[27]....
        /*12c8*/ 	.word	0x00027c20


	//   ....[28]....
        /*12cc*/ 	.word	0x00027c80


	//   ....[29]....
        /*12d0*/ 	.word	0x00027cf0


	//   ....[30]....
        /*12d4*/ 	.word	0x00027d60


	//   ....[31]....
        /*12d8*/ 	.word	0x00027dd0


	//   ....[32]....
        /*12dc*/ 	.word	0x00027e30


	//   ....[33]....
        /*12e0*/ 	.word	0x00027ea0


	//   ....[34]....
        /*12e4*/ 	.word	0x00027f10


	//   ....[35]....
        /*12e8*/ 	.word	0x00027f80


	//   ....[36]....
        /*12ec*/ 	.word	0x00027fe0


	//----- nvinfo : EIATTR_EXIT_INSTR_OFFSETS
	.align		4
.L_790:
        /*12f0*/ 	.byte	0x04, 0x1c
        /*12f2*/ 	.short	(.L_792 - .L_791)


	//   ....[0]....
.L_791:
        /*12f4*/ 	.word	0x00001170


	//   ....[1]....
        /*12f8*/ 	.word	0x0001a770


	//----- nvinfo : EIATTR_MAX_THREADS
	.align		4
.L_792:
        /*12fc*/ 	.byte	0x04, 0x05
        /*12fe*/ 	.short	(.L_794 - .L_793)
.L_793:
        /*1300*/ 	.word	0x00000100
        /*1304*/ 	.word	0x00000001
        /*1308*/ 	.word	0x00000001


	//----- nvinfo : EIATTR_CRS_STACK_SIZE
	.align		4
.L_794:
        /*130c*/ 	.byte	0x04, 0x1e
        /*130e*/ 	.short	(.L_796 - .L_795)
.L_795:
        /*1310*/ 	.word	0x00000000
.L_796:


//--------------------- .nv.info._ZN7cutlass13device_kernelIN5flash19enable_sm80_to_sm89INS1_16FlashAttnFwdSm80INS1_25CollectiveMainloopFwdSm80ILi8ELi1ELb1EN4cute5tupleIJNS5_1CILi128EEENS7_ILi64EEENS7_ILi256EEEEEELi256ENS_10bfloat16_tEfNS_4arch4Sm80ELb0ELb0ELb0ELb0ELb1ELb0ELb1ELb1EEENS1_21CollectiveEpilogueFwdINS6_IJS8_SA_S9_EEENS6_IJNS7_ILi1EEESI_SI_EEESC_SE_Li256ELb0ELb1ELb1ELb0EEENS1_19SingleTileSchedulerILb0ELb1ELb1ELi128EEEEEEEEEvNT_6ParamsE --------------------------
	.section	.nv.info._ZN7cutlass13device_kernelIN5flash19enable_sm80_to_sm89INS1_16FlashAttnFwdSm80INS1_25CollectiveMainloopFwdSm80ILi8ELi1ELb1EN4cute5tupleIJNS5_1CILi128EEENS7_ILi64EEENS7_ILi256EEEEEELi256ENS_10bfloat16_tEfNS_4arch4Sm80ELb0ELb0ELb0ELb0ELb1ELb0ELb1ELb1EEENS1_21CollectiveEpilogueFwdINS6_IJS8_SA_S9_EEENS6_IJNS7_ILi1EEESI_SI_EEESC_SE_Li256ELb0ELb1ELb1ELb0EEENS1_19SingleTileSchedulerILb0ELb1ELb1ELi128EEEEEEEEEvNT_6ParamsE,"",@"SHT_CUDA_INFO"
	.sectionflags	@""
	.align	4


	//----- nvinfo : EIATTR_CUDA_API_VERSION
	.align		4
        /*0000*/ 	.byte	0x04, 0x37
        /*0002*/ 	.short	(.L_798 - .L_797)
.L_797:
        /*0004*/ 	.word	0x00000082


	//----- nvinfo : EIATTR_SW2861232_WAR
	.align		4
.L_798:
        /*0008*/ 	.byte	0x01, 0x35
	.zero		2


	//----- nvinfo : EIATTR_PARAM_CBANK
	.align		4
        /*000c*/ 	.byte	0x04, 0x0a
        /*000e*/ 	.short	(.L_800 - .L_799)
	.align		4
.L_799:
        /*0010*/ 	.word	index@(.nv.constant0._ZN7cutlass13device_kernelIN5flash19enable_sm80_to_sm89INS1_16FlashAttnFwdSm80INS1_25CollectiveMainloopFwdSm80ILi8ELi1ELb1EN4cute5tupleIJNS5_1CILi128EEENS7_ILi64EEENS7_ILi256EEEEEELi256ENS_10bfloat16_tEfNS_4arch4Sm80ELb0ELb0ELb0ELb0ELb1ELb0ELb1ELb1EEENS1_21CollectiveEpilogueFwdINS6_IJS8_SA_S9_EEENS6_IJNS7_ILi1EEESI_SI_EEESC_SE_Li256ELb0ELb1ELb1ELb0EEENS1_19SingleTileSchedulerILb0ELb1ELb1ELi128EEEEEEEEEvNT_6ParamsE)
        /*0014*/ 	.short	0x0160
        /*0016*/ 	.short	0x0418


	//----- nvinfo : EIATTR_CBANK_PARAM_SIZE
	.align		4
.L_800:
        /*0018*/ 	.byte	0x03, 0x19
        /*001a*/ 	.short	0x0418


	//----- nvinfo : EIATTR_KPARAM_INFO
	.align		4
        /*001c*/ 	.byte	0x04, 0x17
        /*001e*/ 	.short	(.L_802 - .L_801)
.L_801:
        /*0020*/ 	.word	0x00000000
        /*0024*/ 	.short	0x0000
        /*0026*/ 	.short	0x0000
        /*0028*/ 	.byte	0x00, 0xf0, 0x61, 0x10


	//----- nvinfo : EIATTR_MAXREG_COUNT
	.align		4
.L_802:
        /*002c*/ 	.byte	0x03, 0x1b
        /*002e*/ 	.short	0x00ff


	//----- nvinfo : EIATTR_NUM_BARRIERS
	.align		4
        /*0030*/ 	.byte	0x02, 0x4c
        /*0032*/ 	.byte	0x02
	.zero		1


	//----- nvinfo : EIATTR_ANNOTATIONS
	.align		4
        /*0034*/ 	.byte	0x04, 0x55
        /*0036*/ 	.short	(.L_804 - .L_803)


	//   ....[0]....
.L_803:
        /* <DEDUP_REMOVED lines=36> */


	//----- nvinfo : EIATTR_MERCURY_ISA_VERSION
	.align		4
.L_804:
        /*0260*/ 	.byte	0x03, 0x5f
        /*0262*/ 	.short	0x0000


	//----- nvinfo : EIATTR_COOP_GROUP_MASK_REGIDS
	.align		4
        /*0264*/ 	.byte	0x04, 0x29
        /*0266*/ 	.short	(.L_806 - .L_805)


	//   ....[0]....
.L_805:
        /*0268*/ 	.word	0xffffffff


	//   ....[1]....
        /*026c*/ 	.word	0xffffffff


	//   ....[2]....
        /*0270*/ 	.word	0xffffffff


	//   ....[3]....
        /*0274*/ 	.word	0xffffffff


	//   ....[4]....
        /*0278*/ 	.word	0xffffffff


	//   ....[5]....
        /*027c*/ 	.word	0xffffffff


	//   ....[6]....
        /*0280*/ 	.word	0xffffffff


	//   ....[7]....
        /*0284*/ 	.word	0xffffffff


	//   ....[8]....
        /*0288*/ 	.word	0xffffffff


	//   ....[9]....
        /*028c*/ 	.word	0xffffffff


	//   ....[10]....
        /*0290*/ 	.word	0xffffffff


	//   ....[11]....
        /*0294*/ 	.word	0xffffffff


	//   ....[12]....
        /*0298*/ 	.word	0xffffffff


	//   ....[13]....
        /*029c*/ 	.word	0xffffffff


	//   ....[14]....
        /*02a0*/ 	.word	0xffffffff


	//   ....[15]....
        /*02a4*/ 	.word	0xffffffff


	//   ....[16]....
        /*02a8*/ 	.word	0xffffffff


	//   ....[17]....
        /*02ac*/ 	.word	0xffffffff


	//   ....[18]....
        /*02b0*/ 	.word	0xffffffff


	//   ....[19]....
        /*02b4*/ 	.word	0xffffffff


	//   ....[20]....
        /*02b8*/ 	.word	0xffffffff


	//   ....[21]....
        /*02bc*/ 	.word	0xffffffff


	//   ....[22]....
        /*02c0*/ 	.word	0xffffffff


	//   ....[23]....
        /*02c4*/ 	.word	0xffffffff


	//   ....[24]....
        /*02c8*/ 	.word	0xffffffff


	//   ....[25]....
        /*02cc*/ 	.word	0xffffffff


	//   ....[26]....
        /*02d0*/ 	.word	0xffffffff


	//   ....[27]....
        /*02d4*/ 	.word	0xffffffff


	//   ....[28]....
        /*02d8*/ 	.word	0xffffffff


	//   ....[29]....
        /*02dc*/ 	.word	0xffffffff


	//   ....[30]....
        /*02e0*/ 	.word	0xffffffff


	//   ....[31]....
        /*02e4*/ 	.word	0xffffffff


	//   ....[32]....
        /*02e8*/ 	.word	0xffffffff


	//   ....[33]....
        /*02ec*/ 	.word	0xffffffff


	//   ....[34]....
        /*02f0*/ 	.word	0xffffffff


	//   ....[35]....
        /*02f4*/ 	.word	0xffffffff


	//   ....[36]....
        /*02f8*/ 	.word	0xffffffff


	//   ....[37]....
        /*02fc*/ 	.word	0xffffffff


	//   ....[38]....
        /*0300*/ 	.word	0xffffffff


	//   ....[39]....
        /*0304*/ 	.word	0xffffffff


	//   ....[40]....
        /*0308*/ 	.word	0xffffffff


	//   ....[41]....
        /*030c*/ 	.word	0xffffffff


	//   ....[42]....
        /*0310*/ 	.word	0xffffffff


	//   ....[43]....
        /*0314*/ 	.word	0xffffffff


	//   ....[44]....
        /*0318*/ 	.word	0xffffffff


	//   ....[45]....
        /*031c*/ 	.word	0xffffffff


	//   ....[46]....
        /*0320*/ 	.word	0xffffffff


	//   ....[47]....
        /*0324*/ 	.word	0xffffffff


	//   ....[48]....
        /*0328*/ 	.word	0xffffffff


	//----- nvinfo : EIATTR_COOP_GROUP_INSTR_OFFSETS
	.align		4
.L_806:
        /*032c*/ 	.byte	0x04, 0x28
        /*032e*/ 	.short	(.L_808 - .L_807)


	//   ....[0]....
.L_807:
        /*0330*/ 	.word	0x00000060


	//   ....[1]....
        /*0334*/ 	.word	0x00001130


	//   ....[2]....
        /*0338*/ 	.word	0x00001160


	//   ....[3]....
        /*033c*/ 	.word	0x000011f0


	//   ....[4]....
        /*0340*/ 	.word	0x00001250


	//   ....[5]....
        /*0344*/ 	.word	0x00001490


	//   ....[6]....
        /*0348*/ 	.word	0x000014b0


	//   ....[7]....
        /*034c*/ 	.word	0x00001530


	//   ....[8]....
        /*0350*/ 	.word	0x00001540


	//   ....[9]....
        /*0354*/ 	.word	0x000015e0


	//   ....[10]....
        /*0358*/ 	.word	0x00001620


	//   ....[11]....
        /*035c*/ 	.word	0x00001650


	//   ....[12]....
        /*0360*/ 	.word	0x00001660


	//   ....[13]....
        /*0364*/ 	.word	0x000016a0


	//   ....[14]....
        /*0368*/ 	.word	0x000016c0


	//   ....[15]....
        /*036c*/ 	.word	0x000018a0


	//   ....[16]....
        /*0370*/ 	.word	0x000018c0


	//   ....[17]....
        /*0374*/ 	.word	0x00002f60


	//   ....[18]....
        /*0378*/ 	.word	0x00002f70


	//   ....[19]....
        /*037c*/ 	.word	0x00003050


	//   ....[20]....
        /*0380*/ 	.word	0x00003070


	//   ....[21]....
        /*0384*/ 	.word	0x000037e0


	//   ....[22]....
        /*0388*/ 	.word	0x00003880


	//   ....[23]....
        /*038c*/ 	.word	0x000038a0


	//   ....[24]....
        /*0390*/ 	.word	0x00003900


	//   ....[25]....
        /*0394*/ 	.word	0x00005cf0


	//   ....[26]....
        /*0398*/ 	.word	0x00005d00


	//   ....[27]....
        /*039c*/ 	.word	0x00005d80


	//   ....[28]....
        /*03a0*/ 	.word	0x00005d90


	//   ....[29]....
        /*03a4*/ 	.word	0x00006160


	//   ....[30]....
        /*03a8*/ 	.word	0x00006170


	//   ....[31]....
        /*03ac*/ 	.word	0x00006180


	//   ....[32]....
        /*03b0*/ 	.word	0x000061f0


	//   ....[33]....
        /*03b4*/ 	.word	0x00007120


	//   ....[34]....
        /*03b8*/ 	.word	0x00007140


	//   ....[35]....
        /*03bc*/ 	.word	0x00007810


	//   ....[36]....
        /*03c0*/ 	.word	0x00007830


	//   ....[37]....
        /*03c4*/ 	.word	0x000090a0


	//   ....[38]....
        /*03c8*/ 	.word	0x000090b0


	//   ....[39]....
        /*03cc*/ 	.word	0x000090e0


	//   ....[40]....
        /*03d0*/ 	.word	0x000090f0


	//   ....[41]....
        /*03d4*/ 	.word	0x00009fd0


	//   ....[42]....
        /*03d8*/ 	.word	0x0000a010


	//   ....[43]....
        /*03dc*/ 	.word	0x0000a050


	//   ....[44]....
        /*03e0*/ 	.word	0x0000a080


	//   ....[45]....
        /*03e4*/ 	.word	0x0000a170


	//   ....[46]....
        /*03e8*/ 	.word	0x0000a190


	//   ....[47]....
        /*03ec*/ 	.word	0x0000adb0


	//   ....[48]....
        /*03f0*/ 	.word	0x0000adc0


	//----- nvinfo : EIATTR_EXIT_INSTR_OFFSETS
	.align		4
.L_808:
        /*03f4*/ 	.byte	0x04, 0x1c
        /*03f6*/ 	.short	(.L_810 - .L_809)


	//   ....[0]....
.L_809:
        /*03f8*/ 	.word	0x000001c0


	//   ....[1]....
        /*03fc*/ 	.word	0x0000add0


	//   ....[2]....
        /*0400*/ 	.word	0x0000b970


	//   ....[3]....
        /*0404*/ 	.word	0x0000b9c0


	//   ....[4]....
        /*0408*/ 	.word	0x0000b9f0


	//   ....[5]....
        /*040c*/ 	.word	0x0000ba50


	//   ....[6]....
        /*0410*/ 	.word	0x0000bce0


	//----- nvinfo : EIATTR_CTAIDZ_USED
	.align		4
.L_810:
        /*0414*/ 	.byte	0x01, 0x04
	.zero		2


	//----- nvinfo : EIATTR_MAX_THREADS
	.align		4
        /*0418*/ 	.byte	0x04, 0x05
        /*041a*/ 	.short	(.L_812 - .L_811)
.L_811:
        /*041c*/ 	.word	0x00000100
        /*0420*/ 	.word	0x00000001
        /*0424*/ 	.word	0x00000001


	//----- nvinfo : EIATTR_CRS_STACK_SIZE
	.align		4
.L_812:
        /*0428*/ 	.byte	0x04, 0x1e
        /*042a*/ 	.short	(.L_814 - .L_813)
.L_813:
        /*042c*/ 	.word	0x00000000
.L_814:


//--------------------- .nv.info._ZN7cutlass13device_kernelIN5flash19enable_sm80_to_sm89INS1_16FlashAttnFwdSm80INS1_25CollectiveMainloopFwdSm80ILi8ELi1ELb1EN4cute5tupleIJNS5_1CILi128EEENS7_ILi48EEENS7_ILi256EEEEEELi256ENS_10bfloat16_tEfNS_4arch4Sm80ELb0ELb0ELb0ELb1ELb1ELb0ELb1ELb1EEENS1_21CollectiveEpilogueFwdINS6_IJS8_SA_S9_EEENS6_IJNS7_ILi1EEESI_SI_EEESC_SE_Li256ELb1ELb1ELb1ELb0EEENS1_36VarlenDynamicPersistentTileSchedulerILi128ELi48ELi256ELi256ELb1ELb1ELb0ELb0ELb1ELb1EEEEEEEEEvNT_6ParamsE --------------------------
	.section	.nv.info._ZN7cutlass13device_kernelIN5flash19enable_sm80_to_sm89INS1_16FlashAttnFwdSm80INS1_25CollectiveMainloopFwdSm80ILi8ELi1ELb1EN4cute5tupleIJNS5_1CILi128EEENS7_ILi48EEENS7_ILi256EEEEEELi256ENS_10bfloat16_tEfNS_4arch4Sm80ELb0ELb0ELb0ELb1ELb1ELb0ELb1ELb1EEENS1_21CollectiveEpilogueFwdINS6_IJS8_SA_S9_EEENS6_IJNS7_ILi1EEESI_SI_EEESC_SE_Li256ELb1ELb1ELb1ELb0EEENS1_36VarlenDynamicPersistentTileSchedulerILi128ELi48ELi256ELi256ELb1ELb1ELb0ELb0ELb1ELb1EEEEEEEEEvNT_6ParamsE,"",@"SHT_CUDA_INFO"
	.sectionflags	@""
	.align	4


	//----- nvinfo : EIATTR_CUDA_API_VERSION
	.align		4
        /*0000*/ 	.byte	0x04, 0x37
        /*0002*/ 	.short	(.L_816 - .L_815)
.L_815:
        /*0004*/ 	.word	0x00000082


	//----- nvinfo : EIATTR_SW2861232_WAR
	.align		4
.L_816:
        /*0008*/ 	.byte	0x01, 0x35
	.zero		2


	//----- nvinfo : EIATTR_PARAM_CBANK
	.align		4
        /*000c*/ 	.byte	0x04, 0x0a
        /*000e*/ 	.short	(.L_818 - .L_817)
	.align		4
.L_817:
        /*0010*/ 	.word	index@(.nv.constant0._ZN7cutlass13device_kernelIN5flash19enable_sm80_to_sm89INS1_16FlashAttnFwdSm80INS1_25CollectiveMainloopFwdSm80ILi8ELi1ELb1EN4cute5tupleIJNS5_1CILi128EEENS7_ILi48EEENS7_ILi256EEEEEELi256ENS_10bfloat16_tEfNS_4arch4Sm80ELb0ELb0ELb0ELb1ELb1ELb0ELb1ELb1EEENS1_21CollectiveEpilogueFwdINS6_IJS8_SA_S9_EEENS6_IJNS7_ILi1EEESI_SI_EEESC_SE_Li256ELb1ELb1ELb1ELb0EEENS1_36VarlenDynamicPersistentTileSchedulerILi128ELi48ELi256ELi256ELb1ELb1ELb0ELb0ELb1ELb1EEEEEEEEEvNT_6ParamsE)
        /*0014*/ 	.short	0x0160
        /*0016*/ 	.short	0x0438


	//----- nvinfo : EIATTR_CBANK_PARAM_SIZE
	.align		4
.L_818:
        /*0018*/ 	.byte	0x03, 0x19
        /*001a*/ 	.short	0x0438


	//----- nvinfo : EIATTR_KPARAM_INFO
	.align		4
        /*001c*/ 	.byte	0x04, 0x17
        /*001e*/ 	.short	(.L_820 - .L_819)
.L_819:
        /*0020*/ 	.word	0x00000000
        /*0024*/ 	.short	0x0000
        /*0026*/ 	.short	0x0000
        /*0028*/ 	.byte	0x00, 0xf0, 0xe1, 0x10


	//----- nvinfo : EIATTR_MAXREG_COUNT
	.align		4
.L_820:
        /*002c*/ 	.byte	0x03, 0x1b
        /*002e*/ 	.short	0x00ff


	//----- nvinfo : EIATTR_NUM_BARRIERS
	.align		4
        /*0030*/ 	.byte	0x02, 0x4c
        /*0032*/ 	.byte	0x06
	.zero		1


	//----- nvinfo : EIATTR_ANNOTATIONS
	.align		4
        /*0034*/ 	.byte	0x04, 0x55
        /*0036*/ 	.short	(.L_822 - .L_821)


	//   ....[0]....
.L_821:
        /* <DEDUP_REMOVED lines=182> */


	//----- nvinfo : EIATTR_MERCURY_ISA_VERSION
	.align		4
.L_822:
        /*0b88*/ 	.byte	0x03, 0x5f
        /*0b8a*/ 	.short	0x0000


	//----- nvinfo : EIATTR_INT_WARP_WIDE_INSTR_OFFSETS
	.align		4
        /*0b8c*/ 	.byte	0x04, 0x31
        /*0b8e*/ 	.short	(.L_824 - .L_823)


	//   ....[0]....
.L_823:
        /*0b90*/ 	.word	0x00009e50


	//   ....[1]....
        /*0b94*/ 	.word	0x00009ed0


	//----- nvinfo : EIATTR_COOP_GROUP_MASK_REGIDS
	.align		4
.L_824:
        /*0b98*/ 	.byte	0x04, 0x29
        /*0b9a*/ 	.short	(.L_826 - .L_825)


	//   ....[0]....
.L_825:
        /*0b9c*/ 	.word	0xffffffff


	//   ....[1]....
        /*0ba0*/ 	.word	0xffffffff


	//   ....[2]....
        /*0ba4*/ 	.word	0xffffffff


	//   ....[3]....
        /*0ba8*/ 	.word	0xffffffff


	//   ....[4]....
        /*0bac*/ 	.word	0xffffffff


	//   ....[5]....
        /*0bb0*/ 	.word	0xffffffff


	//   ....[6]....
        /*0bb4*/ 	.word	0xffffffff


	//   ....[7]....
        /*0bb8*/ 	.word	0xffffffff


	//   ....[8]....
        /*0bbc*/ 	.word	0xffffffff


	//   ....[9]....
        /*0bc0*/ 	.word	0xffffffff


	//   ....[10]....
        /*0bc4*/ 	.word	0xffffffff


	//   ....[11]....
        /*0bc8*/ 	.word	0xffffffff


	//   ....[12]....
        /*0bcc*/ 	.word	0xffffffff


	//   ....[13]....
        /*0bd0*/ 	.word	0xffffffff


	//   ....[14]....
        /*0bd4*/ 	.word	0xffffffff


	//   ....[15]....
        /*0bd8*/ 	.word	0xffffffff


	//   ....[16]....
        /*0bdc*/ 	.word	0xffffffff


	//   ....[17]....
        /*0be0*/ 	.word	0xffffffff


	//   ....[18]....
        /*0be4*/ 	.word	0xffffffff


	//   ....[19]....
        /*0be8*/ 	.word	0xffffffff


	//   ....[20]....
        /*0bec*/ 	.word	0xffffffff


	//   ....[21]....
        /*0bf0*/ 	.word	0xffffffff


	//   ....[22]....
        /*0bf4*/ 	.word	0xffffffff


	//   ....[23]....
        /*0bf8*/ 	.word	0xffffffff


	//   ....[24]....
        /*0bfc*/ 	.word	0xffffffff


	//   ....[25]....
        /*0c00*/ 	.word	0xffffffff


	//   ....[26]....
        /*0c04*/ 	.word	0xffffffff


	//   ....[27]....
        /*0c08*/ 	.word	0xffffffff


	//   ....[28]....
        /*0c0c*/ 	.word	0xffffffff


	//   ....[29]....
        /*0c10*/ 	.word	0xffffffff


	//   ....[30]....
        /*0c14*/ 	.word	0xffffffff


	//   ....[31]....
        /*0c18*/ 	.word	0xffffffff


	//   ....[32]....
        /*0c1c*/ 	.word	0xffffffff


	//   ....[33]....
        /*0c20*/ 	.word	0xffffffff


	//   ....[34]....
        /*0c24*/ 	.word	0xffffffff


	//   ....[35]....
        /*0c28*/ 	.word	0xffffffff


	//   ....[36]....
        /*0c2c*/ 	.word	0xffffffff


	//   ....[37]....
        /*0c30*/ 	.word	0xffffffff


	//   ....[38]....
        /*0c34*/ 	.word	0xffffffff


	//   ....[39]....
        /*0c38*/ 	.word	0xffffffff


	//   ....[40]....
        /*0c3c*/ 	.word	0xffffffff


	//   ....[41]....
        /*0c40*/ 	.word	0xffffffff


	//   ....[42]....
        /*0c44*/ 	.word	0xffffffff


	//   ....[43]....
        /*0c48*/ 	.word	0xffffffff


	//   ....[44]....
        /*0c4c*/ 	.word	0xffffffff


	//   ....[45]....
        /*0c50*/ 	.word	0xffffffff


	//   ....[46]....
        /*0c54*/ 	.word	0xffffffff


	//   ....[47]....
        /*0c58*/ 	.word	0xffffffff


	//   ....[48]....
        /*0c5c*/ 	.word	0xffffffff


	//   ....[49]....
        /*0c60*/ 	.word	0xffffffff


	//   ....[50]....
        /*0c64*/ 	.word	0xffffffff


	//   ....[51]....
        /*0c68*/ 	.word	0xffffffff


	//   ....[52]....
        /*0c6c*/ 	.word	0xffffffff


	//   ....[53]....
        /*0c70*/ 	.word	0xffffffff


	//   ....[54]....
        /*0c74*/ 	.word	0xffffffff


	//   ....[55]....
        /*0c78*/ 	.word	0xffffffff


	//   ....[56]....
        /*0c7c*/ 	.word	0xffffffff


	//   ....[57]....
        /*0c80*/ 	.word	0xffffffff


	//   ....[58]....
        /*0c84*/ 	.word	0xffffffff


	//   ....[59]....
        /*0c88*/ 	.word	0xffffffff


	//   ....[60]....
        /*0c8c*/ 	.word	0xffffffff


	//   ....[61]....
        /*0c90*/ 	.word	0xffffffff


	//   ....[62]....
        /*0c94*/ 	.word	0xffffffff


	//   ....[63]....
        /*0c98*/ 	.word	0xffffffff


	//   ....[64]....
        /*0c9c*/ 	.word	0xffffffff


	//   ....[65]....
        /*0ca0*/ 	.word	0xffffffff


	//   ....[66]....
        /*0ca4*/ 	.word	0xffffffff


	//   ....[67]....
        /*0ca8*/ 	.word	0xffffffff


	//   ....[68]....
        /*0cac*/ 	.word	0xffffffff


	//   ....[69]....
        /*0cb0*/ 	.word	0xffffffff


	//   ....[70]....
        /*0cb4*/ 	.word	0xffffffff


	//   ....[71]....
        /*0cb8*/ 	.word	0xffffffff


	//   ....[72]....
        /*0cbc*/ 	.word	0xffffffff


	//   ....[73]....
        /*0cc0*/ 	.word	0xffffffff


	//   ....[74]....
        /*0cc4*/ 	.word	0xffffffff


	//   ....[75]....
        /*0cc8*/ 	.word	0xffffffff


	//   ....[76]....
        /*0ccc*/ 	.word	0xffffffff


	//   ....[77]....
        /*0cd0*/ 	.word	0xffffffff


	//   ....[78]....
        /*0cd4*/ 	.word	0xffffffff


	//   ....[79]....
        /*0cd8*/ 	.word	0xffffffff


	//   ....[80]....
        /*0cdc*/ 	.word	0xffffffff


	//   ....[81]....
        /*0ce0*/ 	.word	0xffffffff


	//   ....[82]....
        /*0ce4*/ 	.word	0xffffffff


	//   ....[83]....
        /*0ce8*/ 	.word	0xffffffff


	//   ....[84]....
        /*0cec*/ 	.word	0xffffffff


	//   ....[85]....
        /*0cf0*/ 	.word	0xffffffff


	//   ....[86]....
        /*0cf4*/ 	.word	0xffffffff


	//   ....[87]....
        /*0cf8*/ 	.word	0xffffffff


	//   ....[88]....
        /*0cfc*/ 	.word	0xffffffff


	//   ....[89]....
        /*0d00*/ 	.word	0xffffffff


	//   ....[90]....
        /*0d04*/ 	.word	0xffffffff


	//   ....[91]....
        /*0d08*/ 	.word	0xffffffff


	//   ....[92]....
        /*0d0c*/ 	.word	0xffffffff


	//   ....[93]....
        /*0d10*/ 	.word	0xffffffff


	//   ....[94]....
        /*0d14*/ 	.word	0xffffffff


	//   ....[95]....
        /*0d18*/ 	.word	0xffffffff


	//   ....[96]....
        /*0d1c*/ 	.word	0xffffffff


	//   ....[97]....
        /*0d20*/ 	.word	0xffffffff


	//   ....[98]....
        /*0d24*/ 	.word	0xffffffff


	//   ....[99]....
        /*0d28*/ 	.word	0xffffffff


	//   ....[100]....
        /*0d2c*/ 	.word	0xffffffff


	//   ....[101]....
        /*0d30*/ 	.word	0xffffffff


	//   ....[102]....
        /*0d34*/ 	.word	0xffffffff


	//   ....[103]....
        /*0d38*/ 	.word	0xffffffff


	//   ....[104]....
        /*0d3c*/ 	.word	0xffffffff


	//   ....[105]....
        /*0d40*/ 	.word	0xffffffff


	//   ....[106]....
        /*0d44*/ 	.word	0xffffffff


	//   ....[107]....
        /*0d48*/ 	.word	0xffffffff


	//   ....[108]....
        /*0d4c*/ 	.word	0xffffffff


	//   ....[109]....
        /*0d50*/ 	.word	0xffffffff


	//   ....[110]....
        /*0d54*/ 	.word	0xffffffff


	//   ....[111]....
        /*0d58*/ 	.word	0xffffffff


	//   ....[112]....
        /*0d5c*/ 	.word	0xffffffff


	//   ....[113]....
        /*0d60*/ 	.word	0xffffffff


	//   ....[114]....
        /*0d64*/ 	.word	0xffffffff


	//   ....[115]....
        /*0d68*/ 	.word	0xffffffff


	//   ....[116]....
        /*0d6c*/ 	.word	0xffffffff


	//   ....[117]....
        /*0d70*/ 	.word	0xffffffff


	//   ....[118]....
        /*0d74*/ 	.word	0xffffffff


	//   ....[119]....
        /*0d78*/ 	.word	0xffffffff


	//   ....[120]....
        /*0d7c*/ 	.word	0xffffffff


	//   ....[121]....
        /*0d80*/ 	.word	0xffffffff


	//   ....[122]....
        /*0d84*/ 	.word	0xffffffff


	//   ....[123]....
        /*0d88*/ 	.word	0xffffffff


	//   ....[124]....
        /*0d8c*/ 	.word	0xffffffff


	//   ....[125]....
        /*0d90*/ 	.word	0xffffffff


	//   ....[126]....
        /*0d94*/ 	.word	0xffffffff


	//   ....[127]....
        /*0d98*/ 	.word	0xffffffff


	//   ....[128]....
        /*0d9c*/ 	.word	0xffffffff


	//   ....[129]....
        /*0da0*/ 	.word	0xffffffff


	//   ....[130]....
        /*0da4*/ 	.word	0xffffffff


	//   ....[131]....
        /*0da8*/ 	.word	0xffffffff


	//   ....[132]....
        /*0dac*/ 	.word	0xffffffff


	//   ....[133]....
        /*0db0*/ 	.word	0xffffffff


	//   ....[134]....
        /*0db4*/ 	.word	0xffffffff


	//   ....[135]....
        /*0db8*/ 	.word	0xffffffff


	//   ....[136]....
        /*0dbc*/ 	.word	0xffffffff


	//   ....[137]....
        /*0dc0*/ 	.word	0xffffffff


	//   ....[138]....
        /*0dc4*/ 	.word	0xffffffff


	//   ....[139]....
        /*0dc8*/ 	.word	0xffffffff


	//   ....[140]....
        /*0dcc*/ 	.word	0xffffffff


	//   ....[141]....
        /*0dd0*/ 	.word	0xffffffff


	//   ....[142]....
        /*0dd4*/ 	.word	0xffffffff


	//   ....[143]....
        /*0dd8*/ 	.word	0xffffffff


	//   ....[144]....
        /*0ddc*/ 	.word	0xffffffff


	//   ....[145]....
        /*0de0*/ 	.word	0xffffffff


	//   ....[146]....
        /*0de4*/ 	.word	0xffffffff


	//   ....[147]....
        /*0de8*/ 	.word	0xffffffff


	//   ....[148]....
        /*0dec*/ 	.word	0xffffffff


	//   ....[149]....
        /*0df0*/ 	.word	0xffffffff


	//   ....[150]....
        /*0df4*/ 	.word	0xffffffff


	//   ....[151]....
        /*0df8*/ 	.word	0xffffffff


	//   ....[152]....
        /*0dfc*/ 	.word	0xffffffff


	//   ....[153]....
        /*0e00*/ 	.word	0xffffffff


	//   ....[154]....
        /*0e04*/ 	.word	0xffffffff


	//   ....[155]....
        /*0e08*/ 	.word	0xffffffff


	//   ....[156]....
        /*0e0c*/ 	.word	0xffffffff


	//   ....[157]....
        /*0e10*/ 	.word	0xffffffff


	//   ....[158]....
        /*0e14*/ 	.word	0xffffffff


	//   ....[159]....
        /*0e18*/ 	.word	0xffffffff


	//   ....[160]....
        /*0e1c*/ 	.word	0xffffffff


	//   ....[161]....
        /*0e20*/ 	.word	0xffffffff


	//   ....[162]....
        /*0e24*/ 	.word	0xffffffff


	//   ....[163]....
        /*0e28*/ 	.word	0xffffffff


	//   ....[164]....
        /*0e2c*/ 	.word	0xffffffff


	//   ....[165]....
        /*0e30*/ 	.word	0xffffffff


	//   ....[166]....
        /*0e34*/ 	.word	0xffffffff


	//   ....[167]....
        /*0e38*/ 	.word	0xffffffff


	//   ....[168]....
        /*0e3c*/ 	.word	0xffffffff


	//   ....[169]....
        /*0e40*/ 	.word	0xffffffff


	//   ....[170]....
        /*0e44*/ 	.word	0xffffffff


	//   ....[171]....
        /*0e48*/ 	.word	0xffffffff


	//----- nvinfo : EIATTR_COOP_GROUP_INSTR_OFFSETS
	.align		4
.L_826:
        /*0e4c*/ 	.byte	0x04, 0x28
        /*0e4e*/ 	.short	(.L_828 - .L_827)


	//   ....[0]....
.L_827:
        /*0e50*/ 	.word	0x00000050


	//   ....[1]....
        /*0e54*/ 	.word	0x00000200


	//   ....[2]....
        /*0e58*/ 	.word	0x00000230


	//   ....[3]....
        /*0e5c*/ 	.word	0x00000260


	//   ....[4]....
        /*0e60*/ 	.word	0x00000290


	//   ....[5]....
        /*0e64*/ 	.word	0x000002c0


	//   ....[6]....
        /*0e68*/ 	.word	0x000002f0


	//   ....[7]....
        /*0e6c*/ 	.word	0x00000460


	//   ....[8]....
        /*0e70*/ 	.word	0x000004a0


	//   ....[9]....
        /*0e74*/ 	.word	0x000004d0


	//   ....[10]....
        /*0e78*/ 	.word	0x00000500


	//   ....[11]....
        /*0e7c*/ 	.word	0x00000530


	//   ....[12]....
        /*0e80*/ 	.word	0x00000560


	//   ....[13]....
        /*0e84*/ 	.word	0x000005f0


	//   ....[14]....
        /*0e88*/ 	.word	0x00000620


	//   ....[15]....
        /*0e8c*/ 	.word	0x00000640


	//   ....[16]....
        /*0e90*/ 	.word	0x000006a0


	//   ....[17]....
        /*0e94*/ 	.word	0x00002b60


	//   ....[18]....
        /*0e98*/ 	.word	0x00002b80


	//   ....[19]....
        /*0e9c*/ 	.word	0x00002bb0


	//   ....[20]....
        /*0ea0*/ 	.word	0x00002c20


	//   ....[21]....
        /*0ea4*/ 	.word	0x00002db0


	//   ....[22]....
        /*0ea8*/ 	.word	0x00002df0


	//   ....[23]....
        /*0eac*/ 	.word	0x00002f30


	//   ....[24]....
        /*0eb0*/ 	.word	0x00002fd0


	//   ....[25]....
        /*0eb4*/ 	.word	0x00003100


	//   ....[26]....
        /*0eb8*/ 	.word	0x00003120


	//   ....[27]....
        /*0ebc*/ 	.word	0x000031b0


	//   ....[28]....
        /*0ec0*/ 	.word	0x00003210


	//   ....[29]....
        /*0ec4*/ 	.word	0x000034d0


	//   ....[30]....
        /*0ec8*/ 	.word	0x000034e0


	//   ....[31]....
        /*0ecc*/ 	.word	0x000038d0


	//   ....[32]....
        /*0ed0*/ 	.word	0x000038e0


	//   ....[33]....
        /*0ed4*/ 	.word	0x00004760


	//   ....[34]....
        /*0ed8*/ 	.word	0x00004780


	//   ....[35]....
        /*0edc*/ 	.word	0x00004970


	//   ....[36]....
        /*0ee0*/ 	.word	0x00004980


	//   ....[37]....
        /*0ee4*/ 	.word	0x00004f20


	//   ....[38]....
        /*0ee8*/ 	.word	0x00004f50


	//   ....[39]....
        /*0eec*/ 	.word	0x00004f60


	//   ....[40]....
        /*0ef0*/ 	.word	0x00004f90


	//   ....[41]....
        /*0ef4*/ 	.word	0x000065d0


	//   ....[42]....
        /*0ef8*/ 	.word	0x000065f0


	//   ....[43]....
        /*0efc*/ 	.word	0x000067d0


	//   ....[44]....
        /*0f00*/ 	.word	0x000067e0


	//   ....[45]....
        /*0f04*/ 	.word	0x000075d0


	//   ....[46]....
        /*0f08*/ 	.word	0x000075f0


	//   ....[47]....
        /*0f0c*/ 	.word	0x000077b0


	//   ....[48]....
        /*0f10*/ 	.word	0x000077c0


	//   ....[49]....
        /*0f14*/ 	.word	0x00007b10


	//   ....[50]....
        /*0f18*/ 	.word	0x00007b40


	//   ....[51]....
        /*0f1c*/ 	.word	0x00007b60


	//   ....[52]....
        /*0f20*/ 	.word	0x00007b80


	//   ....[53]....
        /*0f24*/ 	.word	0x00009440


	//   ....[54]....
        /*0f28*/ 	.word	0x00009450


	//   ....[55]....
        /*0f2c*/ 	.word	0x00009480


	//   ....[56]....
        /*0f30*/ 	.word	0x00009490


	//   ....[57]....
        /*0f34*/ 	.word	0x0000ad40


	//   ....[58]....
        /*0f38*/ 	.word	0x0000ad50


	//   ....[59]....
        /*0f3c*/ 	.word	0x0000ad70


	//   ....[60]....
        /*0f40*/ 	.word	0x0000ad80


	//   ....[61]....
        /*0f44*/ 	.word	0x0000b1b0


	//   ....[62]....
        /*0f48*/ 	.word	0x0000b1d0


	//   ....[63]....
        /*0f4c*/ 	.word	0x0000b430


	//   ....[64]....
        /*0f50*/ 	.word	0x0000b440


	//   ....[65]....
        /*0f54*/ 	.word	0x0000b650


	//   ....[66]....
        /*0f58*/ 	.word	0x0000b670


	//   ....[67]....
        /*0f5c*/ 	.word	0x0000b880


	//   ....[68]....
        /*0f60*/ 	.word	0x0000b890


	//   ....[69]....
        /*0f64*/ 	.word	0x0000bc90


	//   ....[70]....
        /*0f68*/ 	.word	0x0000bcb0


	//   ....[71]....
        /*0f6c*/ 	.word	0x0000c900


	//   ....[72]....
        /*0f70*/ 	.word	0x0000c910


	//   ....[73]....
        /*0f74*/ 	.word	0x0000dd40


	//   ....[74]....
        /*0f78*/ 	.word	0x0000dd60


	//   ....[75]....
        /*0f7c*/ 	.word	0x0000dfd0


	//   ....[76]....
        /*0f80*/ 	.word	0x0000dfe0


	//   ....[77]....
        /*0f84*/ 	.word	0x0000e1f0


	//   ....[78]....
        /*0f88*/ 	.word	0x0000e210


	//   ....[79]....
        /*0f8c*/ 	.word	0x0000e420


	//   ....[80]....
        /*0f90*/ 	.word	0x0000e430


	//   ....[81]....
        /*0f94*/ 	.word	0x0000e700


	//   ....[82]....
        /*0f98*/ 	.word	0x0000e720


	//   ....[83]....
        /*0f9c*/ 	.word	0x0000e850


	//   ....[84]....
        /*0fa0*/ 	.word	0x0000e890


	//   ....[85]....
        /*0fa4*/ 	.word	0x0000e8c0


	//   ....[86]....
        /*0fa8*/ 	.word	0x0000e8f0


	//   ....[87]....
        /*0fac*/ 	.word	0x0000e920


	//   ....[88]....
        /*0fb0*/ 	.word	0x0000e950


	//   ....[89]....
        /*0fb4*/ 	.word	0x0000eab0


	//   ....[90]....
        /*0fb8*/ 	.word	0x0000eaf0


	//   ....[91]....
        /*0fbc*/ 	.word	0x0000eb20


	//   ....[92]....
        /*0fc0*/ 	.word	0x0000eb50


	//   ....[93]....
        /*0fc4*/ 	.word	0x0000eb80


	//   ....[94]....
        /*0fc8*/ 	.word	0x0000ebb0


	//   ....[95]....
        /*0fcc*/ 	.word	0x0000ec40


	//   ....[96]....
        /*0fd0*/ 	.word	0x0000ec70


	//   ....[97]....
        /*0fd4*/ 	.word	0x0000ec80


	//   ....[98]....
        /*0fd8*/ 	.word	0x0000ece0


	//   ....[99]....
        /*0fdc*/ 	.word	0x0000f2c0


	//   ....[100]....
        /*0fe0*/ 	.word	0x0000f320


	//   ....[101]....
        /*0fe4*/ 	.word	0x0000f370


	//   ....[102]....
        /*0fe8*/ 	.word	0x0000f3c0


	//   ....[103]....
        /*0fec*/ 	.word	0x0000f410


	//   ....[104]....
        /*0ff0*/ 	.word	0x0000f480


	//   ....[105]....
        /*0ff4*/ 	.word	0x0000f4c0


	//   ....[106]....
        /*0ff8*/ 	.word	0x0000f530


	//   ....[107]....
        /*0ffc*/ 	.word	0x0000f5a0


	//   ....[108]....
        /*1000*/ 	.word	0x0000f600


	//   ....[109]....
        /*1004*/ 	.word	0x0000f670


	//   ....[110]....
        /*1008*/ 	.word	0x0000f6d0


	//   ....[111]....
        /*100c*/ 	.word	0x0000f730


	//   ....[112]....
        /*1010*/ 	.word	0x0000f7a0


	//   ....[113]....
        /*1014*/ 	.word	0x0000f800


	//   ....[114]....
        /*1018*/ 	.word	0x0000f860


	//   ....[115]....
        /*101c*/ 	.word	0x0000f8b0


	//   ....[116]....
        /*1020*/ 	.word	0x0000f900


	//   ....[117]....
        /*1024*/ 	.word	0x0000f950


	//   ....[118]....
        /*1028*/ 	.word	0x0000f9a0


	//   ....[119]....
        /*102c*/ 	.word	0x0000fa10


	//   ....[120]....
        /*1030*/ 	.word	0x0000fa70


	//   ....[121]....
        /*1034*/ 	.word	0x0000fad0


	//   ....[122]....
        /*1038*/ 	.word	0x0000fb30


	//   ....[123]....
        /*103c*/ 	.word	0x0000fba0


	//   ....[124]....
        /*1040*/ 	.word	0x0000fc00


	//   ....[125]....
        /*1044*/ 	.word	0x0000fc60


	//   ....[126]....
        /*1048*/ 	.word	0x0000fca0


	//   ....[127]....
        /*104c*/ 	.word	0x0000fce0


	//   ....[128]....
        /*1050*/ 	.word	0x0000fd30


	//   ....[129]....
        /*1054*/ 	.word	0x0000fd70


	//   ....[130]....
        /*1058*/ 	.word	0x0000fdc0


	//   ....[131]....
        /*105c*/ 	.word	0x0000fe10


	//   ....[132]....
        /*1060*/ 	.word	0x0000fe60


	//   ....[133]....
        /*1064*/ 	.word	0x0000fec0


	//   ....[134]....
        /*1068*/ 	.word	0x0000ff30


	//   ....[135]....
        /*106c*/ 	.word	0x0000ffa0


	//   ....[136]....
        /*1070*/ 	.word	0x00010000


	//   ....[137]....
        /*1074*/ 	.word	0x00010060


	//   ....[138]....
        /*1078*/ 	.word	0x000100c0


	//   ....[139]....
        /*107c*/ 	.word	0x00010130


	//   ....[140]....
        /*1080*/ 	.word	0x00010190


	//   ....[141]....
        /*1084*/ 	.word	0x000101f0


	//   ....[142]....
        /*1088*/ 	.word	0x00010250


	//   ....[143]....
        /*108c*/ 	.word	0x000102c0


	//   ....[144]....
        /*1090*/ 	.word	0x00010320


	//   ....[145]....
        /*1094*/ 	.word	0x00010380


	//   ....[146]....
        /*1098*/ 	.word	0x000103e0


	//   ....[147]....
        /*109c*/ 	.word	0x00010450


	//   ....[148]....
        /*10a0*/ 	.word	0x000104b0


	//   ....[149]....
        /*10a4*/ 	.word	0x00010510


	//   ....[150]....
        /*10a8*/ 	.word	0x00010570


	//   ....[151]....
        /*10ac*/ 	.word	0x000105e0


	//   ....[152]....
        /*10b0*/ 	.word	0x00010640


	//   ....[153]....
        /*10b4*/ 	.word	0x000106a0


	//   ....[154]....
        /*10b8*/ 	.word	0x00010700


	//   ....[155]....
        /*10bc*/ 	.word	0x00010770


	//   ....[156]....
        /*10c0*/ 	.word	0x000107c0


	//   ....[157]....
        /*10c4*/ 	.word	0x00010800


	//   ....[158]....
        /*10c8*/ 	.word	0x00010850


	//   ....[159]....
        /*10cc*/ 	.word	0x000108a0


	//   ....[160]....
        /*10d0*/ 	.word	0x000108f0


	//   ....[161]....
        /*10d4*/ 	.word	0x00010960


	//   ....[162]....
        /*10d8*/ 	.word	0x000109a0


	//   ....[163]....
        /*10dc*/ 	.word	0x000109f0


	//   ....[164]....
        /*10e0*/ 	.word	0x00010a40


	//   ....[165]....
        /*10e4*/ 	.word	0x00010a90


	//   ....[166]....
        /*10e8*/ 	.word	0x00010ae0


	//   ....[167]....
        /*10ec*/ 	.word	0x00010b50


	//   ....[168]....
        /*10f0*/ 	.word	0x00010b90


	//   ....[169]....
        /*10f4*/ 	.word	0x00010c00


	//   ....[170]....
        /*10f8*/ 	.word	0x00010c60


	//   ....[171]....
        /*10fc*/ 	.word	0x00010cd0


	//----- nvinfo : EIATTR_EXIT_INSTR_OFFSETS
	.align		4
.L_828:
        /*1100*/ 	.byte	0x04, 0x1c
        /*1102*/ 	.short	(.L_830 - .L_829)


	//   ....[0]....
.L_829:
        /*1104*/ 	.word	0x00000c10


	//   ....[1]....
        /*1108*/ 	.word	0x0000f280


	//----- nvinfo : EIATTR_MAX_THREADS
	.align		4
.L_830:
        /*110c*/ 	.byte	0x04, 0x05
        /*110e*/ 	.short	(.L_832 - .L_831)
.L_831:
        /*1110*/ 	.word	0x00000100
        /*1114*/ 	.word	0x00000001
        /*1118*/ 	.word	0x00000001


	//----- nvinfo : EIATTR_CRS_STACK_SIZE
	.align		4
.L_832:
        /*111c*/ 	.byte	0x04, 0x1e
        /*111e*/ 	.short	(.L_834 - .L_833)
.L_833:
        /*1120*/ 	.word	0x00000000
.L_834:


//--------------------- .nv.info._ZN7cutlass13device_kernelIN5flash19enable_sm80_to_sm89INS1_16FlashAttnFwdSm80INS1_25CollectiveMainloopFwdSm80ILi8ELi1ELb0EN4cute5tupleIJNS5_1CILi128EEENS7_ILi32EEENS7_ILi256EEEEEELi256ENS_10bfloat16_tEfNS_4arch4Sm80ELb0ELb0ELb0ELb1ELb1ELb1ELb1ELb1EEENS1_21CollectiveEpilogueFwdINS6_IJS8_SA_S9_EEENS6_IJNS7_ILi1EEESI_SI_EEESC_SE_Li256ELb1ELb1ELb1ELb0EEENS1_36VarlenDynamicPersistentTileSchedulerILi128ELi32ELi256ELi256ELb1ELb1ELb0ELb0ELb1ELb1EEEEEEEEEvNT_6ParamsE --------------------------
	.section	.nv.info._ZN7cutlass13device_kernelIN5flash19enable_sm80_to_sm89INS1_16FlashAttnFwdSm80INS1_25CollectiveMainloopFwdSm80ILi8ELi1ELb0EN4cute5tupleIJNS5_1CILi128EEENS7_ILi32EEENS7_ILi256EEEEEELi256ENS_10bfloat16_tEfNS_4arch4Sm80ELb0ELb0ELb0ELb1ELb1ELb1ELb1ELb1EEENS1_21CollectiveEpilogueFwdINS6_IJS8_SA_S9_EEENS6_IJNS7_ILi1EEESI_SI_EEESC_SE_Li256ELb1ELb1ELb1ELb0EEENS1_36VarlenDynamicPersistentTileSchedulerILi128ELi32ELi256ELi256ELb1ELb1ELb0ELb0ELb1ELb1EEEEEEEEEvNT_6ParamsE,"",@"SHT_CUDA_INFO"
	.sectionflags	@""
	.align	4


	//----- nvinfo : EIATTR_CUDA_API_VERSION
	.align		4
        /*0000*/ 	.byte	0x04, 0x37
        /*0002*/ 	.short	(.L_836 - .L_835)
.L_835:
        /*0004*/ 	.word	0x00000082


	//----- nvinfo : EIATTR_SW2861232_WAR
	.align		4
.L_836:
        /*0008*/ 	.byte	0x01, 0x35
	.zero		2


	//----- nvinfo : EIATTR_PARAM_CBANK
	.align		4
        /*000c*/ 	.byte	0x04, 0x0a
        /*000e*/ 	.short	(.L_838 - .L_837)
	.align		4
.L_837:
        /*0010*/ 	.word	index@(.nv.constant0._ZN7cutlass13device_kernelIN5flash19enable_sm80_to_sm89INS1_16FlashAttnFwdSm80INS1_25CollectiveMainloopFwdSm80ILi8ELi1ELb0EN4cute5tupleIJNS5_1CILi128EEENS7_ILi32EEENS7_ILi256EEEEEELi256ENS_10bfloat16_tEfNS_4arch4Sm80ELb0ELb0ELb0ELb1ELb1ELb1ELb1ELb1EEENS1_21CollectiveEpilogueFwdINS6_IJS8_SA_S9_EEENS6_IJNS7_ILi1EEESI_SI_EEESC_SE_Li256ELb1ELb1ELb1ELb0EEENS1_36VarlenDynamicPersistentTileSchedulerILi128ELi32ELi256ELi256ELb1ELb1ELb0ELb0ELb1ELb1EEEEEEEEEvNT_6ParamsE)
        /*0014*/ 	.short	0x0160
        /*0016*/ 	.short	0x0438


	//----- nvinfo : EIATTR_CBANK_PARAM_SIZE
	.align		4
.L_838:
        /*0018*/ 	.byte	0x03, 0x19
        /*001a*/ 	.short	0x0438


	//----- nvinfo : EIATTR_KPARAM_INFO
	.align		4
        /*001c*/ 	.byte	0x04, 0x17
        /*001e*/ 	.short	(.L_840 - .L_839)
.L_839:
        /*0020*/ 	.word	0x00000000
        /*0024*/ 	.short	0x0000
        /*0026*/ 	.short	0x0000
        /*0028*/ 	.byte	0x00, 0xf0, 0xe1, 0x10


	//----- nvinfo : EIATTR_MAXREG_COUNT
	.align		4
.L_840:
        /*002c*/ 	.byte	0x03, 0x1b
        /*002e*/ 	.short	0x00ff


	//----- nvinfo : EIATTR_NUM_BARRIERS
	.align		4
        /*0030*/ 	.byte	0x02, 0x4c
        /*0032*/ 	.byte	0x06
	.zero		1


	//----- nvinfo : EIATTR_ANNOTATIONS
	.align		4
        /*0034*/ 	.byte	0x04, 0x55
        /*0036*/ 	.short	(.L_842 - .L_841)


	//   ....[0]....
.L_841:
        /* <DEDUP_REMOVED lines=25> */


	//----- nvinfo : EIATTR_MERCURY_ISA_VERSION
	.align		4
.L_842:
        /*01b0*/ 	.byte	0x03, 0x5f
        /*01b2*/ 	.short	0x0000


	//----- nvinfo : EIATTR_INT_WARP_WIDE_INSTR_OFFSETS
	.align		4
        /*01b4*/ 	.byte	0x04, 0x31
        /*01b6*/ 	.short	(.L_844 - .L_843)


	//   ....[0]....
.L_843:
        /*01b8*/ 	.word	0x000120e0


	//   ....[1]....
        /*01bc*/ 	.word	0x00012150


	//----- nvinfo : EIATTR_COOP_GROUP_MASK_REGIDS
	.align		4
.L_844:
        /*01c0*/ 	.byte	0x04, 0x29
        /*01c2*/ 	.short	(.L_846 - .L_845)


	//   ....[0]....
.L_845:
        /*01c4*/ 	.word	0xffffffff


	//   ....[1]....
        /*01c8*/ 	.word	0xffffffff


	//   ....[2]....
        /*01cc*/ 	.word	0xffffffff


	//   ....[3]....
        /*01d0*/ 	.word	0xffffffff


	//   ....[4]....
        /*01d4*/ 	.word	0xffffffff


	//   ....[5]....
        /*01d8*/ 	.word	0xffffffff


	//   ....[6]....
        /*01dc*/ 	.word	0xffffffff


	//   ....[7]....
        /*01e0*/ 	.word	0xffffffff


	//   ....[8]....
        /*01e4*/ 	.word	0xffffffff


	//   ....[9]....
        /*01e8*/ 	.word	0xffffffff


	//   ....[10]....
        /*01ec*/ 	.word	0xffffffff


	//   ....[11]....
        /*01f0*/ 	.word	0xffffffff


	//   ....[12]....
        /*01f4*/ 	.word	0xffffffff


	//   ....[13]....
        /*01f8*/ 	.word	0xffffffff


	//   ....[14]....
        /*01fc*/ 	.word	0xffffffff


	//   ....[15]....
        /*0200*/ 	.word	0xffffffff


	//   ....[16]....
        /*0204*/ 	.word	0xffffffff


	//   ....[17]....
        /*0208*/ 	.word	0xffffffff


	//   ....[18]....
        /*020c*/ 	.word	0xffffffff


	//   ....[19]....
        /*0210*/ 	.word	0xffffffff


	//   ....[20]....
        /*0214*/ 	.word	0xffffffff


	//   ....[21]....
        /*0218*/ 	.word	0xffffffff


	//   ....[22]....
        /*021c*/ 	.word	0xffffffff


	//   ....[23]....
        /*0220*/ 	.word	0xffffffff


	//   ....[24]....
        /*0224*/ 	.word	0xffffffff


	//   ....[25]....
        /*0228*/ 	.word	0xffffffff


	//   ....[26]....
        /*022c*/ 	.word	0xffffffff


	//   ....[27]....
        /*0230*/ 	.word	0xffffffff


	//   ....[28]....
        /*0234*/ 	.word	0xffffffff


	//   ....[29]....
        /*0238*/ 	.word	0xffffffff


	//   ....[30]....
        /*023c*/ 	.word	0xffffffff


	//   ....[31]....
        /*0240*/ 	.word	0xffffffff


	//   ....[32]....
        /*0244*/ 	.word	0xffffffff


	//   ....[33]....
        /*0248*/ 	.word	0xffffffff


	//   ....[34]....
        /*024c*/ 	.word	0xffffffff


	//   ....[35]....
        /*0250*/ 	.word	0xffffffff


	//   ....[36]....
        /*0254*/ 	.word	0xffffffff


	//   ....[37]....
        /*0258*/ 	.word	0xffffffff


	//   ....[38]....
        /*025c*/ 	.word	0xffffffff


	//   ....[39]....
        /*0260*/ 	.word	0xffffffff


	//   ....[40]....
        /*0264*/ 	.word	0xffffffff


	//   ....[41]....
        /*0268*/ 	.word	0xffffffff


	//   ....[42]....
        /*026c*/ 	.word	0xffffffff


	//   ....[43]....
        /*0270*/ 	.word	0xffffffff


	//   ....[44]....
        /*0274*/ 	.word	0xffffffff


	//   ....[45]....
        /*0278*/ 	.word	0xffffffff


	//   ....[46]....
        /*027c*/ 	.word	0xffffffff


	//   ....[47]....
        /*0280*/ 	.word	0xffffffff


	//   ....[48]....
        /*0284*/ 	.word	0xffffffff


	//   ....[49]....
        /*0288*/ 	.word	0xffffffff


	//   ....[50]....
        /*028c*/ 	.word	0xffffffff


	//   ....[51]....
        /*0290*/ 	.word	0xffffffff


	//   ....[52]....
        /*0294*/ 	.word	0xffffffff


	//   ....[53]....
        /*0298*/ 	.word	0xffffffff


	//   ....[54]....
        /*029c*/ 	.word	0xffffffff


	//   ....[55]....
        /*02a0*/ 	.word	0xffffffff


	//   ....[56]....
        /*02a4*/ 	.word	0xffffffff


	//   ....[57]....
        /*02a8*/ 	.word	0xffffffff


	//   ....[58]....
        /*02ac*/ 	.word	0xffffffff


	//   ....[59]....
        /*02b0*/ 	.word	0xffffffff


	//   ....[60]....
        /*02b4*/ 	.word	0xffffffff


	//   ....[61]....
        /*02b8*/ 	.word	0xffffffff


	//   ....[62]....
        /*02bc*/ 	.word	0xffffffff


	//   ....[63]....
        /*02c0*/ 	.word	0xffffffff


	//   ....[64]....
        /*02c4*/ 	.word	0xffffffff


	//   ....[65]....
        /*02c8*/ 	.word	0xffffffff


	//   ....[66]....
        /*02cc*/ 	.word	0xffffffff


	//   ....[67]....
        /*02d0*/ 	.word	0xffffffff


	//   ....[68]....
        /*02d4*/ 	.word	0xffffffff


	//   ....[69]....
        /*02d8*/ 	.word	0xffffffff


	//   ....[70]....
        /*02dc*/ 	.word	0xffffffff


	//   ....[71]....
        /*02e0*/ 	.word	0xffffffff


	//   ....[72]....
        /*02e4*/ 	.word	0xffffffff


	//   ....[73]....
        /*02e8*/ 	.word	0xffffffff


	//   ....[74]....
        /*02ec*/ 	.word	0xffffffff


	//   ....[75]....
        /*02f0*/ 	.word	0xffffffff


	//   ....[76]....
        /*02f4*/ 	.word	0xffffffff


	//   ....[77]....
        /*02f8*/ 	.word	0xffffffff


	//   ....[78]....
        /*02fc*/ 	.word	0xffffffff


	//   ....[79]....
        /*0300*/ 	.word	0xffffffff


	//   ....[80]....
        /*0304*/ 	.word	0xffffffff


	//   ....[81]....
        /*0308*/ 	.word	0xffffffff


	//   ....[82]....
        /*030c*/ 	.word	0xffffffff


	//   ....[83]....
        /*0310*/ 	.word	0xffffffff


	//   ....[84]....
        /*0314*/ 	.word	0xffffffff


	//   ....[85]....
        /*0318*/ 	.word	0xffffffff


	//   ....[86]....
        /*031c*/ 	.word	0xffffffff


	//   ....[87]....
        /*0320*/ 	.word	0xffffffff


	//   ....[88]....
        /*0324*/ 	.word	0xffffffff


	//   ....[89]....
        /*0328*/ 	.word	0xffffffff


	//   ....[90]....
        /*032c*/ 	.word	0xffffffff


	//   ....[91]....
        /*0330*/ 	.word	0xffffffff


	//   ....[92]....
        /*0334*/ 	.word	0xffffffff


	//   ....[93]....
        /*0338*/ 	.word	0xffffffff


	//   ....[94]....
        /*033c*/ 	.word	0xffffffff


	//   ....[95]....
        /*0340*/ 	.word	0xffffffff


	//   ....[96]....
        /*0344*/ 	.word	0xffffffff


	//   ....[97]....
        /*0348*/ 	.word	0xffffffff


	//   ....[98]....
        /*034c*/ 	.word	0xffffffff


	//   ....[99]....
        /*0350*/ 	.word	0xffffffff


	//   ....[100]....
        /*0354*/ 	.word	0xffffffff


	//   ....[101]....
        /*0358*/ 	.word	0xffffffff


	//   ....[102]....
        /*035c*/ 	.word	0xffffffff


	//   ....[103]....
        /*0360*/ 	.word	0xffffffff


	//   ....[104]....
        /*0364*/ 	.word	0xffffffff


	//   ....[105]....
        /*0368*/ 	.word	0xffffffff


	//   ....[106]....
        /*036c*/ 	.word	0xffffffff


	//   ....[107]....
        /*0370*/ 	.word	0xffffffff


	//   ....[108]....
        /*0374*/ 	.word	0xffffffff


	//   ....[109]....
        /*0378*/ 	.word	0xffffffff


	//   ....[110]....
        /*037c*/ 	.word	0xffffffff


	//   ....[111]....
        /*0380*/ 	.word	0xffffffff


	//   ....[112]....
        /*0384*/ 	.word	0xffffffff


	//   ....[113]....
        /*0388*/ 	.word	0xffffffff


	//   ....[114]....
        /*038c*/ 	.word	0xffffffff


	//   ....[115]....
        /*0390*/ 	.word	0xffffffff


	//   ....[116]....
        /*0394*/ 	.word	0xffffffff


	//   ....[117]....
        /*0398*/ 	.word	0xffffffff


	//   ....[118]....
        /*039c*/ 	.word	0xffffffff


	//   ....[119]....
        /*03a0*/ 	.word	0xffffffff


	//   ....[120]....
        /*03a4*/ 	.word	0xffffffff


	//   ....[121]....
        /*03a8*/ 	.word	0xffffffff


	//   ....[122]....
        /*03ac*/ 	.word	0xffffffff


	//   ....[123]....
        /*03b0*/ 	.word	0xffffffff


	//   ....[124]....
        /*03b4*/ 	.word	0xffffffff


	//   ....[125]....
        /*03b8*/ 	.word	0xffffffff


	//   ....[126]....
        /*03bc*/ 	.word	0xffffffff


	//   ....[127]....
        /*03c0*/ 	.word	0xffffffff


	//   ....[128]....
        /*03c4*/ 	.word	0xffffffff


	//   ....[129]....
        /*03c8*/ 	.word	0xffffffff


	//   ....[130]....
        /*03cc*/ 	.word	0xffffffff


	//   ....[131]....
        /*03d0*/ 	.word	0xffffffff


	//   ....[132]....
        /*03d4*/ 	.word	0xffffffff


	//   ....[133]....
        /*03d8*/ 	.word	0xffffffff


	//   ....[134]....
        /*03dc*/ 	.word	0xffffffff


	//   ....[135]....
        /*03e0*/ 	.word	0xffffffff


	//   ....[136]....
        /*03e4*/ 	.word	0xffffffff


	//   ....[137]....
        /*03e8*/ 	.word	0xffffffff


	//   ....[138]....
        /*03ec*/ 	.word	0xffffffff


	//   ....[139]....
        /*03f0*/ 	.word	0xffffffff


	//   ....[140]....
        /*03f4*/ 	.word	0xffffffff


	//   ....[141]....
        /*03f8*/ 	.word	0xffffffff


	//   ....[142]....
        /*03fc*/ 	.word	0xffffffff


	//   ....[143]....
        /*0400*/ 	.word	0xffffffff


	//   ....[144]....
        /*0404*/ 	.word	0xffffffff


	//   ....[145]....
        /*0408*/ 	.word	0xffffffff


	//   ....[146]....
        /*040c*/ 	.word	0xffffffff


	//   ....[147]....
        /*0410*/ 	.word	0xffffffff


	//   ....[148]....
        /*0414*/ 	.word	0xffffffff


	//   ....[149]....
        /*0418*/ 	.word	0xffffffff


	//   ....[150]....
        /*041c*/ 	.word	0xffffffff


	//   ....[151]....
        /*0420*/ 	.word	0xffffffff


	//   ....[152]....
        /*0424*/ 	.word	0xffffffff


	//   ....[153]....
        /*0428*/ 	.word	0xffffffff


	//   ....[154]....
        /*042c*/ 	.word	0xffffffff


	//   ....[155]....
        /*0430*/ 	.word	0xffffffff


	//   ....[156]....
        /*0434*/ 	.word	0xffffffff


	//   ....[157]....
        /*0438*/ 	.word	0xffffffff


	//   ....[158]....
        /*043c*/ 	.word	0xffffffff


	//   ....[159]....
        /*0440*/ 	.word	0xffffffff


	//   ....[160]....
        /*0444*/ 	.word	0xffffffff


	//   ....[161]....
        /*0448*/ 	.word	0xffffffff


	//   ....[162]....
        /*044c*/ 	.word	0xffffffff


	//   ....[163]....
        /*0450*/ 	.word	0xffffffff


	//   ....[164]....
        /*0454*/ 	.word	0xffffffff


	//   ....[165]....
        /*0458*/ 	.word	0xffffffff


	//   ....[166]....
        /*045c*/ 	.word	0xffffffff


	//   ....[167]....
        /*0460*/ 	.word	0xffffffff


	//   ....[168]....
        /*0464*/ 	.word	0xffffffff


	//   ....[169]....
        /*0468*/ 	.word	0xffffffff


	//   ....[170]....
        /*046c*/ 	.word	0xffffffff


	//   ....[171]....
        /*0470*/ 	.word	0xffffffff


	//   ....[172]....
        /*0474*/ 	.word	0xffffffff


	//   ....[173]....
        /*0478*/ 	.word	0xffffffff


	//   ....[174]....
        /*047c*/ 	.word	0xffffffff


	//   ....[175]....
        /*0480*/ 	.word	0xffffffff


	//   ....[176]....
        /*0484*/ 	.word	0xffffffff


	//   ....[177]....
        /*0488*/ 	.word	0xffffffff


	//----- nvinfo : EIATTR_COOP_GROUP_INSTR_OFFSETS
	.align		4
.L_846:
        /*048c*/ 	.byte	0x04, 0x28
        /*048e*/ 	.short	(.L_848 - .L_847)


	//   ....[0]....
.L_847:
        /*0490*/ 	.word	0x00000050


	//   ....[1]....
        /*0494*/ 	.word	0x000001e0


	//   ....[2]....
        /*0498*/ 	.word	0x00000210


	//   ....[3]....
        /*049c*/ 	.word	0x00000240


	//   ....[4]....
        /*04a0*/ 	.word	0x00000270


	//   ....[5]....
        /*04a4*/ 	.word	0x000002a0


	//   ....[6]....
        /*04a8*/ 	.word	0x000002d0


	//   ....[7]....
        /*04ac*/ 	.word	0x00000440


	//   ....[8]....
        /*04b0*/ 	.word	0x00000480


	//   ....[9]....
        /*04b4*/ 	.word	0x000004b0


	//   ....[10]....
        /*04b8*/ 	.word	0x000004e0


	//   ....[11]....
        /*04bc*/ 	.word	0x00000510


	//   ....[12]....
        /*04c0*/ 	.word	0x00000540


	//   ....[13]....
        /*04c4*/ 	.word	0x000005d0


	//   ....[14]....
        /*04c8*/ 	.word	0x00000600


	//   ....[15]....
        /*04cc*/ 	.word	0x00000620


	//   ....[16]....
        /*04d0*/ 	.word	0x00000680


	//   ....[17]....
        /*04d4*/ 	.word	0x000033b0


	//   ....[18]....
        /*04d8*/ 	.word	0x000033c0


	//   ....[19]....
        /*04dc*/ 	.word	0x000045e0


	//   ....[20]....
        /*04e0*/ 	.word	0x000045f0


	//   ....[21]....
        /*04e4*/ 	.word	0x00005700


	//   ....[22]....
        /*04e8*/ 	.word	0x00005720


	//   ....[23]....
        /*04ec*/ 	.word	0x00005ae0


	//   ....[24]....
        /*04f0*/ 	.word	0x00005af0


	//   ....[25]....
        /*04f4*/ 	.word	0x000067a0


	//   ....[26]....
        /*04f8*/ 	.word	0x000067c0


	//   ....[27]....
        /*04fc*/ 	.word	0x00006940


	//   ....[28]....
        /*0500*/ 	.word	0x00006950


	//   ....[29]....
        /*0504*/ 	.word	0x00006ab0


	//   ....[30]....
        /*0508*/ 	.word	0x00006ad0


	//   ....[31]....
        /*050c*/ 	.word	0x00006c30


	//   ....[32]....
        /*0510*/ 	.word	0x00006c40


	//   ....[33]....
        /*0514*/ 	.word	0x00007030


	//   ....[34]....
        /*0518*/ 	.word	0x00007040


	//   ....[35]....
        /*051c*/ 	.word	0x000072b0


	//   ....[36]....
        /*0520*/ 	.word	0x000072f0


	//   ....[37]....
        /*0524*/ 	.word	0x00007330


	//   ....[38]....
        /*0528*/ 	.word	0x00007360


	//   ....[39]....
        /*052c*/ 	.word	0x0000a410


	//   ....[40]....
        /*0530*/ 	.word	0x0000a450


	//   ....[41]....
        /*0534*/ 	.word	0x0000a490


	//   ....[42]....
        /*0538*/ 	.word	0x0000a4c0


	//   ....[43]....
        /*053c*/ 	.word	0x0000db30


	//   ....[44]....
        /*0540*/ 	.word	0x0000db40


	//   ....[45]....
        /*0544*/ 	.word	0x0000e610


	//   ....[46]....
        /*0548*/ 	.word	0x0000e630


	//   ....[47]....
        /*054c*/ 	.word	0x0000e9d0


	//   ....[48]....
        /*0550*/ 	.word	0x0000e9e0


	//   ....[49]....
        /*0554*/ 	.word	0x0000ea10


	//   ....[50]....
        /*0558*/ 	.word	0x0000ea20


	//   ....[51]....
        /*055c*/ 	.word	0x0000f770


	//   ....[52]....
        /*0560*/ 	.word	0x0000f780


	//   ....[53]....
        /*0564*/ 	.word	0x00010160


	//   ....[54]....
        /*0568*/ 	.word	0x00010180


	//   ....[55]....
        /*056c*/ 	.word	0x000103b0


	//   ....[56]....
        /*0570*/ 	.word	0x000103d0


	//   ....[57]....
        /*0574*/ 	.word	0x000103f0


	//   ....[58]....
        /*0578*/ 	.word	0x00010410


	//   ....[59]....
        /*057c*/ 	.word	0x000116d0


	//   ....[60]....
        /*0580*/ 	.word	0x00011700


	//   ....[61]....
        /*0584*/ 	.word	0x00011720


	//   ....[62]....
        /*0588*/ 	.word	0x00011740


	//   ....[63]....
        /*058c*/ 	.word	0x00012ec0


	//   ....[64]....
        /*0590*/ 	.word	0x00012ee0


	//   ....[65]....
        /*0594*/ 	.word	0x00012ef0


	//   ....[66]....
        /*0598*/ 	.word	0x00012f10


	//   ....[67]....
        /*059c*/ 	.word	0x000132d0


	//   ....[68]....
        /*05a0*/ 	.word	0x000132f0


	//   ....[69]....
        /*05a4*/ 	.word	0x00013450


	//   ....[70]....
        /*05a8*/ 	.word	0x00013460


	//   ....[71]....
        /*05ac*/ 	.word	0x000135d0


	//   ....[72]....
        /*05b0*/ 	.word	0x000135f0


	//   ....[73]....
        /*05b4*/ 	.word	0x00013760


	//   ....[74]....
        /*05b8*/ 	.word	0x00013770


	//   ....[75]....
        /*05bc*/ 	.word	0x00013ad0


	//   ....[76]....
        /*05c0*/ 	.word	0x00013af0


	//   ....[77]....
        /*05c4*/ 	.word	0x00014880


	//   ....[78]....
        /*05c8*/ 	.word	0x00014890


	//   ....[79]....
        /*05cc*/ 	.word	0x00015df0


	//   ....[80]....
        /*05d0*/ 	.word	0x00015e10


	//   ....[81]....
        /*05d4*/ 	.word	0x00015f80


	//   ....[82]....
        /*05d8*/ 	.word	0x00015f90


	//   ....[83]....
        /*05dc*/ 	.word	0x00016100


	//   ....[84]....
        /*05e0*/ 	.word	0x00016120


	//   ....[85]....
        /*05e4*/ 	.word	0x00016290


	//   ....[86]....
        /*05e8*/ 	.word	0x000162a0


	//   ....[87]....
        /*05ec*/ 	.word	0x000164b0


	//   ....[88]....
        /*05f0*/ 	.word	0x000164d0


	//   ....[89]....
        /*05f4*/ 	.word	0x000165f0


	//   ....[90]....
        /*05f8*/ 	.word	0x00016630


	//   ....[91]....
        /*05fc*/ 	.word	0x00016660


	//   ....[92]....
        /*0600*/ 	.word	0x00016690


	//   ....[93]....
        /*0604*/ 	.word	0x000166c0


	//   ....[94]....
        /*0608*/ 	.word	0x000166f0


	//   ....[95]....
        /*060c*/ 	.word	0x00016850


	//   ....[96]....
        /*0610*/ 	.word	0x00016890


	//   ....[97]....
        /*0614*/ 	.word	0x000168c0


	//   ....[98]....
        /*0618*/ 	.word	0x000168f0


	//   ....[99]....
        /*061c*/ 	.word	0x00016920


	//   ....[100]....
        /*0620*/ 	.word	0x00016950


	//   ....[101]....
        /*0624*/ 	.word	0x000169e0


	//   ....[102]....
        /*0628*/ 	.word	0x00016a10


	//   ....[103]....
        /*062c*/ 	.word	0x00016a20


	//   ....[104]....
        /*0630*/ 	.word	0x00016a80


	//   ....[105]....
        /*0634*/ 	.word	0x00016fc0


	//   ....[106]....
        /*0638*/ 	.word	0x00017020


	//   ....[107]....
        /*063c*/ 	.word	0x00017070


	//   ....[108]....
        /*0640*/ 	.word	0x000170c0


	//   ....[109]....
        /*0644*/ 	.word	0x00017110


	//   ....[110]....
        /*0648*/ 	.word	0x00017180


	//   ....[111]....
        /*064c*/ 	.word	0x000171d0


	//   ....[112]....
        /*0650*/ 	.word	0x00017230


	//   ....[113]....
        /*0654*/ 	.word	0x000172a0


	//   ....[114]....
        /*0658*/ 	.word	0x00017300


	//   ....[115]....
        /*065c*/ 	.word	0x00017370


	//   ....[116]....
        /*0660*/ 	.word	0x000173e0


	//   ....[117]....
        /*0664*/ 	.word	0x00017450


	//   ....[118]....
        /*0668*/ 	.word	0x000174b0


	//   ....[119]....
        /*066c*/ 	.word	0x00017520


	//   ....[120]....
        /*0670*/ 	.word	0x00017590


	//   ....[121]....
        /*0674*/ 	.word	0x00017600


	//   ....[122]....
        /*0678*/ 	.word	0x00017660


	//   ....[123]....
        /*067c*/ 	.word	0x000176d0


	//   ....[124]....
        /*0680*/ 	.word	0x00017740


	//   ....[125]....
        /*0684*/ 	.word	0x000177a0


	//   ....[126]....
        /*0688*/ 	.word	0x000177f0


	//   ....[127]....
        /*068c*/ 	.word	0x00017840


	//   ....[128]....
        /*0690*/ 	.word	0x00017890


	//   ....[129]....
        /*0694*/ 	.word	0x000178f0


	//   ....[130]....
        /*0698*/ 	.word	0x00017960


	//   ....[131]....
        /*069c*/ 	.word	0x000179d0


	//   ....[132]....
        /*06a0*/ 	.word	0x00017a20


	//   ....[133]....
        /*06a4*/ 	.word	0x00017a60


	//   ....[134]....
        /*06a8*/ 	.word	0x00017ab0


	//   ....[135]....
        /*06ac*/ 	.word	0x00017af0


	//   ....[136]....
        /*06b0*/ 	.word	0x00017b40


	//   ....[137]....
        /*06b4*/ 	.word	0x00017b90


	//   ....[138]....
        /*06b8*/ 	.word	0x00017be0


	//   ....[139]....
        /*06bc*/ 	.word	0x00017c30


	//   ....[140]....
        /*06c0*/ 	.word	0x00017ca0


	//   ....[141]....
        /*06c4*/ 	.word	0x00017d10


	//   ....[142]....
        /*06c8*/ 	.word	0x00017d80


	//   ....[143]....
        /*06cc*/ 	.word	0x00017de0


	//   ....[144]....
        /*06d0*/ 	.word	0x00017e50


	//   ....[145]....
        /*06d4*/ 	.word	0x00017ec0


	//   ....[146]....
        /*06d8*/ 	.word	0x00017f30


	//   ....[147]....
        /*06dc*/ 	.word	0x00017f90


	//   ....[148]....
        /*06e0*/ 	.word	0x00018000


	//   ....[149]....
        /*06e4*/ 	.word	0x00018070


	//   ....[150]....
        /*06e8*/ 	.word	0x000180e0


	//   ....[151]....
        /*06ec*/ 	.word	0x00018140


	//   ....[152]....
        /*06f0*/ 	.word	0x000181b0


	//   ....[153]....
        /*06f4*/ 	.word	0x00018220


	//   ....[154]....
        /*06f8*/ 	.word	0x00018290


	//   ....[155]....
        /*06fc*/ 	.word	0x000182f0


	//   ....[156]....
        /*0700*/ 	.word	0x00018360


	//   ....[157]....
        /*0704*/ 	.word	0x000183d0


	//   ....[158]....
        /*0708*/ 	.word	0x00018440


	//   ....[159]....
        /*070c*/ 	.word	0x000184a0


	//   ....[160]....
        /*0710*/ 	.word	0x00018510


	//   ....[161]....
        /*0714*/ 	.word	0x00018580


	//   ....[162]....
        /*0718*/ 	.word	0x000185d0


	//   ....[163]....
        /*071c*/ 	.word	0x00018610


	//   ....[164]....
        /*0720*/ 	.word	0x00018660


	//   ....[165]....
        /*0724*/ 	.word	0x000186b0


	//   ....[166]....
        /*0728*/ 	.word	0x00018700


	//   ....[167]....
        /*072c*/ 	.word	0x00018770


	//   ....[168]....
        /*0730*/ 	.word	0x000187c0


	//   ....[169]....
        /*0734*/ 	.word	0x00018810


	//   ....[170]....
        /*0738*/ 	.word	0x00018860


	//   ....[171]....
        /*073c*/ 	.word	0x000188b0


	//   ....[172]....
        /*0740*/ 	.word	0x00018900


	//   ....[173]....
        /*0744*/ 	.word	0x00018970


	//   ....[174]....
        /*0748*/ 	.word	0x000189c0


	//   ....[175]....
        /*074c*/ 	.word	0x00018a20


	//   ....[176]....
        /*0750*/ 	.word	0x00018a80


	//   ....[177]....
        /*0754*/ 	.word	0x00018af0


	//----- nvinfo : EIATTR_EXIT_INSTR_OFFSETS
	.align		4
.L_848:
        /*0758*/ 	.byte	0x04, 0x1c
        /*075a*/ 	.short	(.L_850 - .L_849)


	//   ....[0]....
.L_849:
        /*075c*/ 	.word	0x00000b40


	//   ....[1]....
        /*0760*/ 	.word	0x00016f80


	//----- nvinfo : EIATTR_MAX_THREADS
	.align		4
.L_850:
        /*0764*/ 	.byte	0x04, 0x05
        /*0766*/ 	.short	(.L_852 - .L_851)
.L_851:
        /*0768*/ 	.word	0x00000100
        /*076c*/ 	.word	0x00000001
        /*0770*/ 	.word	0x00000001


	//----- nvinfo : EIATTR_CRS_STACK_SIZE
	.align		4
.L_852:
        /*0774*/ 	.byte	0x04, 0x1e
        /*0776*/ 	.short	(.L_854 - .L_853)
.L_853:
        /*0778*/ 	.word	0x00000000
.L_854:


//--------------------- .nv.info._ZN7cutlass13device_kernelIN5flash19enable_sm80_to_sm89INS1_16FlashAttnFwdSm80INS1_25CollectiveMainloopFwdSm80ILi8ELi1ELb1EN4cute5tupleIJNS5_1CILi128EEENS7_ILi48EEENS7_ILi256EEEEEELi256ENS_10bfloat16_tEfNS_4arch4Sm80ELb0ELb1ELb0ELb0ELb1ELb0ELb1ELb1EEENS1_21CollectiveEpilogueFwdINS6_IJS8_SA_S9_EEENS6_IJNS7_ILi1EEESI_SI_EEESC_SE_Li256ELb0ELb1ELb1ELb0EEENS1_19SingleTileSchedulerILb0ELb1ELb1ELi128EEEEEEEEEvNT_6ParamsE --------------------------
	.section	.nv.info._ZN7cutlass13device_kernelIN5flash19enable_sm80_to_sm89INS1_16FlashAttnFwdSm80INS1_25CollectiveMainloopFwdSm80ILi8ELi1ELb1EN4cute5tupleIJNS5_1CILi128EEENS7_ILi48EEENS7_ILi256EEEEEELi256ENS_10bfloat16_tEfNS_4arch4Sm80ELb0ELb1ELb0ELb0ELb1ELb0ELb1ELb1EEENS1_21CollectiveEpilogueFwdINS6_IJS8_SA_S9_EEENS6_IJNS7_ILi1EEESI_SI_EEESC_SE_Li256ELb0ELb1ELb1ELb0EEENS1_19SingleTileSchedulerILb0ELb1ELb1ELi128EEEEEEEEEvNT_6ParamsE,"",@"SHT_CUDA_INFO"
	.sectionflags	@""
	.align	4


	//----- nvinfo : EIATTR_CUDA_API_VERSION
	.align		4
        /*0000*/ 	.byte	0x04, 0x37
        /*0002*/ 	.short	(.L_856 - .L_855)
.L_855:
        /*0004*/ 	.word	0x00000082


	//----- nvinfo : EIATTR_SW2861232_WAR
	.align		4
.L_856:
        /*0008*/ 	.byte	0x01, 0x35
	.zero		2


	//----- nvinfo : EIATTR_PARAM_CBANK
	.align		4
        /*000c*/ 	.byte	0x04, 0x0a
        /*000e*/ 	.short	(.L_858 - .L_857)
	.align		4
.L_857:
        /*0010*/ 	.word	index@(.nv.constant0._ZN7cutlass13device_kernelIN5flash19enable_sm80_to_sm89INS1_16FlashAttnFwdSm80INS1_25CollectiveMainloopFwdSm80ILi8ELi1ELb1EN4cute5tupleIJNS5_1CILi128EEENS7_ILi48EEENS7_ILi256EEEEEELi256ENS_10bfloat16_tEfNS_4arch4Sm80ELb0ELb1ELb0ELb0ELb1ELb0ELb1ELb1EEENS1_21CollectiveEpilogueFwdINS6_IJS8_SA_S9_EEENS6_IJNS7_ILi1EEESI_SI_EEESC_SE_Li256ELb0ELb1ELb1ELb0EEENS1_19SingleTileSchedulerILb0ELb1ELb1ELi128EEEEEEEEEvNT_6ParamsE)
        /*0014*/ 	.short	0x0160
        /*0016*/ 	.short	0x0418


	//----- nvinfo : EIATTR_CBANK_PARAM_SIZE
	.align		4
.L_858:
        /*0018*/ 	.byte	0x03, 0x19
        /*001a*/ 	.short	0x0418


	//----- nvinfo : EIATTR_KPARAM_INFO
	.align		4
        /*001c*/ 	.byte	0x04, 0x17
        /*001e*/ 	.short	(.L_860 - .L_859)
.L_859:
        /*0020*/ 	.word	0x00000000
        /*0024*/ 	.short	0x0000
        /*0026*/ 	.short	0x0000
        /*0028*/ 	.byte	0x00, 0xf0, 0x61, 0x10


	//----- nvinfo : EIATTR_MAXREG_COUNT
	.align		4
.L_860:
        /*002c*/ 	.byte	0x03, 0x1b
        /*002e*/ 	.short	0x00ff


	//----- nvinfo : EIATTR_NUM_BARRIERS
	.align		4
        /*0030*/ 	.byte	0x02, 0x4c
        /*0032*/ 	.byte	0x02
	.zero		1


	//----- nvinfo : EIATTR_ANNOTATIONS
	.align		4
        /*0034*/ 	.byte	0x04, 0x55
        /*0036*/ 	.short	(.L_862 - .L_861)


	//   ....[0]....
.L_861:
        /* <DEDUP_REMOVED lines=96> */


	//----- nvinfo : EIATTR_MERCURY_ISA_VERSION
	.align		4
.L_862:
        /*0628*/ 	.byte	0x03, 0x5f
        /*062a*/ 	.short	0x0000


	//----- nvinfo : EIATTR_COOP_GROUP_MASK_REGIDS
	.align		4
        /*062c*/ 	.byte	0x04, 0x29
        /*062e*/ 	.short	(.L_864 - .L_863)


	//   ....[0]....
.L_863:
        /*0630*/ 	.word	0xffffffff


	//   ....[1]....
        /*0634*/ 	.word	0xffffffff


	//   ....[2]....
        /*0638*/ 	.word	0xffffffff


	//   ....[3]....
        /*063c*/ 	.word	0xffffffff


	//   ....[4]....
        /*0640*/ 	.word	0xffffffff


	//   ....[5]....
        /*0644*/ 	.word	0xffffffff


	//   ....[6]....
        /*0648*/ 	.word	0xffffffff


	//   ....[7]....
        /*064c*/ 	.word	0xffffffff


	//   ....[8]....
        /*0650*/ 	.word	0xffffffff


	//   ....[9]....
        /*0654*/ 	.word	0xffffffff


	//   ....[10]....
        /*0658*/ 	.word	0xffffffff


	//   ....[11]....
        /*065c*/ 	.word	0xffffffff


	//   ....[12]....
        /*0660*/ 	.word	0xffffffff


	//   ....[13]....
        /*0664*/ 	.word	0xffffffff


	//   ....[14]....
        /*0668*/ 	.word	0xffffffff


	//   ....[15]....
        /*066c*/ 	.word	0xffffffff


	//   ....[16]....
        /*0670*/ 	.word	0xffffffff


	//   ....[17]....
        /*0674*/ 	.word	0xffffffff


	//   ....[18]....
        /*0678*/ 	.word	0xffffffff


	//   ....[19]....
        /*067c*/ 	.word	0xffffffff


	//   ....[20]....
        /*0680*/ 	.word	0xffffffff


	//   ....[21]....
        /*0684*/ 	.word	0xffffffff


	//   ....[22]....
        /*0688*/ 	.word	0xffffffff


	//   ....[23]....
        /*068c*/ 	.word	0xffffffff


	//   ....[24]....
        /*0690*/ 	.word	0xffffffff


	//   ....[25]....
        /*0694*/ 	.word	0xffffffff


	//   ....[26]....
        /*0698*/ 	.word	0xffffffff


	//   ....[27]....
        /*069c*/ 	.word	0xffffffff


	//   ....[28]....
        /*06a0*/ 	.word	0xffffffff


	//   ....[29]....
        /*06a4*/ 	.word	0xffffffff


	//   ....[30]....
        /*06a8*/ 	.word	0xffffffff


	//   ....[31]....
        /*06ac*/ 	.word	0xffffffff


	//   ....[32]....
        /*06b0*/ 	.word	0xffffffff


	//   ....[33]....
        /*06b4*/ 	.word	0xffffffff


	//   ....[34]....
        /*06b8*/ 	.word	0xffffffff


	//   ....[35]....
        /*06bc*/ 	.word	0xffffffff


	//   ....[36]....
        /*06c0*/ 	.word	0xffffffff


	//   ....[37]....
        /*06c4*/ 	.word	0xffffffff


	//   ....[38]....
        /*06c8*/ 	.word	0xffffffff


	//   ....[39]....
        /*06cc*/ 	.word	0xffffffff


	//   ....[40]....
        /*06d0*/ 	.word	0xffffffff


	//   ....[41]....
        /*06d4*/ 	.word	0xffffffff


	//   ....[42]....
        /*06d8*/ 	.word	0xffffffff


	//   ....[43]....
        /*06dc*/ 	.word	0xffffffff


	//   ....[44]....
        /*06e0*/ 	.word	0xffffffff


	//   ....[45]....
        /*06e4*/ 	.word	0xffffffff


	//   ....[46]....
        /*06e8*/ 	.word	0xffffffff


	//   ....[47]....
        /*06ec*/ 	.word	0xffffffff


	//   ....[48]....
        /*06f0*/ 	.word	0xffffffff


	//   ....[49]....
        /*06f4*/ 	.word	0xffffffff


	//   ....[50]....
        /*06f8*/ 	.word	0xffffffff


	//   ....[51]....
        /*06fc*/ 	.word	0xffffffff


	//   ....[52]....
        /*0700*/ 	.word	0xffffffff


	//   ....[53]....
        /*0704*/ 	.word	0xffffffff


	//   ....[54]....
        /*0708*/ 	.word	0xffffffff


	//   ....[55]....
        /*070c*/ 	.word	0xffffffff


	//   ....[56]....
        /*0710*/ 	.word	0xffffffff


	//   ....[57]....
        /*0714*/ 	.word	0xffffffff


	//   ....[58]....
        /*0718*/ 	.word	0xffffffff


	//   ....[59]....
        /*071c*/ 	.word	0xffffffff


	//   ....[60]....
        /*0720*/ 	.word	0xffffffff


	//   ....[61]....
        /*0724*/ 	.word	0xffffffff


	//   ....[62]....
        /*0728*/ 	.word	0xffffffff


	//   ....[63]....
        /*072c*/ 	.word	0xffffffff


	//   ....[64]....
        /*0730*/ 	.word	0xffffffff


	//   ....[65]....
        /*0734*/ 	.word	0xffffffff


	//   ....[66]....
        /*0738*/ 	.word	0xffffffff


	//   ....[67]....
        /*073c*/ 	.word	0xffffffff


	//   ....[68]....
        /*0740*/ 	.word	0xffffffff


	//   ....[69]....
        /*0744*/ 	.word	0xffffffff


	//   ....[70]....
        /*0748*/ 	.word	0xffffffff


	//   ....[71]....
        /*074c*/ 	.word	0xffffffff


	//   ....[72]....
        /*0750*/ 	.word	0xffffffff


	//   ....[73]....
        /*0754*/ 	.word	0xffffffff


	//   ....[74]....
        /*0758*/ 	.word	0xffffffff


	//   ....[75]....
        /*075c*/ 	.word	0xffffffff


	//   ....[76]....
        /*0760*/ 	.word	0xffffffff


	//   ....[77]....
        /*0764*/ 	.word	0xffffffff


	//   ....[78]....
        /*0768*/ 	.word	0xffffffff


	//   ....[79]....
        /*076c*/ 	.word	0xffffffff


	//   ....[80]....
        /*0770*/ 	.word	0xffffffff


	//   ....[81]....
        /*0774*/ 	.word	0xffffffff


	//   ....[82]....
        /*0778*/ 	.word	0xffffffff


	//   ....[83]....
        /*077c*/ 	.word	0xffffffff


	//   ....[84]....
        /*0780*/ 	.word	0xffffffff


	//   ....[85]....
        /*0784*/ 	.word	0xffffffff


	//   ....[86]....
        /*0788*/ 	.word	0xffffffff


	//----- nvinfo : EIATTR_COOP_GROUP_INSTR_OFFSETS
	.align		4
.L_864:
        /*078c*/ 	.byte	0x04, 0x28
        /*078e*/ 	.short	(.L_866 - .L_865)


	//   ....[0]....
.L_865:
        /*0790*/ 	.word	0x00000060


	//   ....[1]....
        /*0794*/ 	.word	0x000016e0


	//   ....[2]....
        /*0798*/ 	.word	0x00001720


	//   ....[3]....
        /*079c*/ 	.word	0x00001780


	//   ....[4]....
        /*07a0*/ 	.word	0x000017b0


	//   ....[5]....
        /*07a4*/ 	.word	0x00001970


	//   ....[6]....
        /*07a8*/ 	.word	0x00001990


	//   ....[7]....
        /*07ac*/ 	.word	0x000019a0


	//   ....[8]....
        /*07b0*/ 	.word	0x000019b0


	//   ....[9]....
        /*07b4*/ 	.word	0x00001b00


	//   ....[10]....
        /*07b8*/ 	.word	0x00001b40


	//   ....[11]....
        /*07bc*/ 	.word	0x00001df0


	//   ....[12]....
        /*07c0*/ 	.word	0x00001e00


	//   ....[13]....
        /*07c4*/ 	.word	0x00002160


	//   ....[14]....
        /*07c8*/ 	.word	0x00002190


	//   ....[15]....
        /*07cc*/ 	.word	0x00002580


	//   ....[16]....
        /*07d0*/ 	.word	0x00002590


	//   ....[17]....
        /*07d4*/ 	.word	0x000035a0


	//   ....[18]....
        /*07d8*/ 	.word	0x000035b0


	//   ....[19]....
        /*07dc*/ 	.word	0x000036c0


	//   ....[20]....
        /*07e0*/ 	.word	0x000036e0


	//   ....[21]....
        /*07e4*/ 	.word	0x00003a00


	//   ....[22]....
        /*07e8*/ 	.word	0x00003c50


	//   ....[23]....
        /*07ec*/ 	.word	0x000047e0


	//   ....[24]....
        /*07f0*/ 	.word	0x00004830


	//   ....[25]....
        /*07f4*/ 	.word	0x000049d0


	//   ....[26]....
        /*07f8*/ 	.word	0x00004a40


	//   ....[27]....
        /*07fc*/ 	.word	0x00006520


	//   ....[28]....
        /*0800*/ 	.word	0x00006540


	//   ....[29]....
        /*0804*/ 	.word	0x00006690


	//   ....[30]....
        /*0808*/ 	.word	0x000066a0


	//   ....[31]....
        /*080c*/ 	.word	0x00007400


	//   ....[32]....
        /*0810*/ 	.word	0x00007420


	//   ....[33]....
        /*0814*/ 	.word	0x00007530


	//   ....[34]....
        /*0818*/ 	.word	0x00007550


	//   ....[35]....
        /*081c*/ 	.word	0x00007750


	//   ....[36]....
        /*0820*/ 	.word	0x00007d90


	//   ....[37]....
        /*0824*/ 	.word	0x00008110


	//   ....[38]....
        /*0828*/ 	.word	0x00008130


	//   ....[39]....
        /*082c*/ 	.word	0x00008c50


	//   ....[40]....
        /*0830*/ 	.word	0x00008c70


	//   ....[41]....
        /*0834*/ 	.word	0x0000a4d0


	//   ....[42]....
        /*0838*/ 	.word	0x0000a4e0


	//   ....[43]....
        /*083c*/ 	.word	0x0000a640


	//   ....[44]....
        /*0840*/ 	.word	0x0000a650


	//   ....[45]....
        /*0844*/ 	.word	0x0000b3e0


	//   ....[46]....
        /*0848*/ 	.word	0x0000b400


	//   ....[47]....
        /*084c*/ 	.word	0x0000b4f0


	//   ....[48]....
        /*0850*/ 	.word	0x0000b500


	//   ....[49]....
        /*0854*/ 	.word	0x0000b700


	//   ....[50]....
        /*0858*/ 	.word	0x0000b720


	//   ....[51]....
        /*085c*/ 	.word	0x0000bd20


	//   ....[52]....
        /*0860*/ 	.word	0x0000bd40


	//   ....[53]....
        /*0864*/ 	.word	0x0000d380


	//   ....[54]....
        /*0868*/ 	.word	0x0000d390


	//   ....[55]....
        /*086c*/ 	.word	0x0000d560


	//   ....[56]....
        /*0870*/ 	.word	0x0000d570


	//   ....[57]....
        /*0874*/ 	.word	0x0000e350


	//   ....[58]....
        /*0878*/ 	.word	0x0000e360


	//   ....[59]....
        /*087c*/ 	.word	0x0000e420


	//   ....[60]....
        /*0880*/ 	.word	0x0000e450


	//   ....[61]....
        /*0884*/ 	.word	0x0000e630


	//   ....[62]....
        /*0888*/ 	.word	0x0000ec50


	//   ....[63]....
        /*088c*/ 	.word	0x0000efc0


	//   ....[64]....
        /*0890*/ 	.word	0x0000efe0


	//   ....[65]....
        /*0894*/ 	.word	0x0000fb00


	//   ....[66]....
        /*0898*/ 	.word	0x0000fb20


	//   ....[67]....
        /*089c*/ 	.word	0x00010d70


	//   ....[68]....
        /*08a0*/ 	.word	0x00010d80


	//   ....[69]....
        /*08a4*/ 	.word	0x00010db0


	//   ....[70]....
        /*08a8*/ 	.word	0x00010dc0


	//   ....[71]....
        /*08ac*/ 	.word	0x00011cd0


	//   ....[72]....
        /*08b0*/ 	.word	0x00011d10


	//   ....[73]....
        /*08b4*/ 	.word	0x00011d30


	//   ....[74]....
        /*08b8*/ 	.word	0x00011d50


	//   ....[75]....
        /*08bc*/ 	.word	0x00011dd0


	//   ....[76]....
        /*08c0*/ 	.word	0x00011e00


	//   ....[77]....
        /*08c4*/ 	.word	0x00012a60


	//   ....[78]....
        /*08c8*/ 	.word	0x00012a70


	//   ....[79]....
        /*08cc*/ 	.word	0x000139d0


	//   ....[80]....
        /*08d0*/ 	.word	0x00013a20


	//   ....[81]....
        /*08d4*/ 	.word	0x00013a70


	//   ....[82]....
        /*08d8*/ 	.word	0x00013ac0


	//   ....[83]....
        /*08dc*/ 	.word	0x00013b20


	//   ....[84]....
        /*08e0*/ 	.word	0x00013b70


	//   ....[85]....
        /*08e4*/ 	.word	0x00013bc0


	//   ....[86]....
        /*08e8*/ 	.word	0x00013c10


	//----- nvinfo : EIATTR_EXIT_INSTR_OFFSETS
	.align		4
.L_866:
        /*08ec*/ 	.byte	0x04, 0x1c
        /*08ee*/ 	.short	(.L_868 - .L_867)


	//   ....[0]....
.L_867:
        /*08f0*/ 	.word	0x000001c0


	//   ....[1]....
        /*08f4*/ 	.word	0x00012a80


	//   ....[2]....
        /*08f8*/ 	.word	0x00013620


	//   ....[3]....
        /*08fc*/ 	.word	0x00013670


	//   ....[4]....
        /*0900*/ 	.word	0x000136a0


	//   ....[5]....
        /*0904*/ 	.word	0x00013700


	//   ....[6]....
        /*0908*/ 	.word	0x00013990


	//----- nvinfo : EIATTR_CTAIDZ_USED
	.align		4
.L_868:
        /*090c*/ 	.byte	0x01, 0x04
	.zero		2


	//----- nvinfo : EIATTR_MAX_THREADS
	.align		4
        /*0910*/ 	.byte	0x04, 0x05
        /*0912*/ 	.short	(.L_870 - .L_869)
.L_869:
        /*0914*/ 	.word	0x00000100
        /*0918*/ 	.word	0x00000001
        /*091c*/ 	.word	0x00000001


	//----- nvinfo : EIATTR_CRS_STACK_SIZE
	.align		4
.L_870:
        /*0920*/ 	.byte	0x04, 0x1e
        /*0922*/ 	.short	(.L_872 - .L_871)
.L_871:
        /*0924*/ 	.word	0x00000000
.L_872:


//--------------------- .nv.info._ZN7cutlass13device_kernelIN5flash19enable_sm80_to_sm89INS1_16FlashAttnFwdSm80INS1_25CollectiveMainloopFwdSm80ILi8ELi1ELb1EN4cute5tupleIJNS5_1CILi128EEENS7_ILi48EEENS7_ILi256EEEEEELi256ENS_10bfloat16_tEfNS_4arch4Sm80ELb0ELb1ELb0ELb1ELb1ELb0ELb1ELb1EEENS1_21CollectiveEpilogueFwdINS6_IJS8_SA_S9_EEENS6_IJNS7_ILi1EEESI_SI_EEESC_SE_Li256ELb1ELb1ELb1ELb0EEENS1_36VarlenDynamicPersistentTileSchedulerILi128ELi48ELi256ELi256ELb1ELb1ELb0ELb1ELb0ELb1EEEEEEEEEvNT_6ParamsE --------------------------
	.section	.nv.info._ZN7cutlass13device_kernelIN5flash19enable_sm80_to_sm89INS1_16FlashAttnFwdSm80INS1_25CollectiveMainloopFwdSm80ILi8ELi1ELb1EN4cute5tupleIJNS5_1CILi128EEENS7_ILi48EEENS7_ILi256EEEEEELi256ENS_10bfloat16_tEfNS_4arch4Sm80ELb0ELb1ELb0ELb1ELb1ELb0ELb1ELb1EEENS1_21CollectiveEpilogueFwdINS6_IJS8_SA_S9_EEENS6_IJNS7_ILi1EEESI_SI_EEESC_SE_Li256ELb1ELb1ELb1ELb0EEENS1_36VarlenDynamicPersistentTileSchedulerILi128ELi48ELi256ELi256ELb1ELb1ELb0ELb1ELb0ELb1EEEEEEEEEvNT_6ParamsE,"",@"SHT_CUDA_INFO"
	.sectionflags	@""
	.align	4


	//----- nvinfo : EIATTR_CUDA_API_VERSION
	.align		4
        /*0000*/ 	.byte	0x04, 0x37
        /*0002*/ 	.short	(.L_874 - .L_873)
.L_873:
        /*0004*/ 	.word	0x00000082


	//----- nvinfo : EIATTR_SW2861232_WAR
	.align		4
.L_874:
        /*0008*/ 	.byte	0x01, 0x35
	.zero		2


	//----- nvinfo : EIATTR_PARAM_CBANK
	.align		4
        /*000c*/ 	.byte	0x04, 0x0a
        /*000e*/ 	.short	(.L_876 - .L_875)
	.align		4
.L_875:
        /*0010*/ 	.word	index@(.nv.constant0._ZN7cutlass13device_kernelIN5flash19enable_sm80_to_sm89INS1_16FlashAttnFwdSm80INS1_25CollectiveMainloopFwdSm80ILi8ELi1ELb1EN4cute5tupleIJNS5_1CILi128EEENS7_ILi48EEENS7_ILi256EEEEEELi256ENS_10bfloat16_tEfNS_4arch4Sm80ELb0ELb1ELb0ELb1ELb1ELb0ELb1ELb1EEENS1_21CollectiveEpilogueFwdINS6_IJS8_SA_S9_EEENS6_IJNS7_ILi1EEESI_SI_EEESC_SE_Li256ELb1ELb1ELb1ELb0EEENS1_36VarlenDynamicPersistentTileSchedulerILi128ELi48ELi256ELi256ELb1ELb1ELb0ELb1ELb0ELb1EEEEEEEEEvNT_6ParamsE)
        /*0014*/ 	.short	0x0160
        /*0016*/ 	.short	0x0438


	//----- nvinfo : EIATTR_CBANK_PARAM_SIZE
	.align		4
.L_876:
        /*0018*/ 	.byte	0x03, 0x19
        /*001a*/ 	.short	0x0438


	//----- nvinfo : EIATTR_KPARAM_INFO
	.align		4
        /*001c*/ 	.byte	0x04, 0x17
        /*001e*/ 	.short	(.L_878 - .L_877)
.L_877:
        /*0020*/ 	.word	0x00000000
        /*0024*/ 	.short	0x0000
        /*0026*/ 	.short	0x0000
        /*0028*/ 	.byte	0x00, 0xf0, 0xe1, 0x10


	//----- nvinfo : EIATTR_MAXREG_COUNT
	.align		4
.L_878:
        /*002c*/ 	.byte	0x03, 0x1b
        /*002e*/ 	.short	0x00ff


	//----- nvinfo : EIATTR_NUM_BARRIERS
	.align		4
        /*0030*/ 	.byte	0x02, 0x4c
        /*0032*/ 	.byte	0x06
	.zero		1


	//----- nvinfo : EIATTR_ANNOTATIONS
	.align		4
        /*0034*/ 	.byte	0x04, 0x55
        /*0036*/ 	.short	(.L_880 - .L_879)


	//   ....[0]....
.L_879:
        /* <DEDUP_REMOVED lines=470> */


	//----- nvinfo : EIATTR_MERCURY_ISA_VERSION
	.align		4
.L_880:
        /*1d88*/ 	.byte	0x03, 0x5f
        /*1d8a*/ 	.short	0x0000


	//----- nvinfo : EIATTR_INT_WARP_WIDE_INSTR_OFFSETS
	.align		4
        /*1d8c*/ 	.byte	0x04, 0x31
        /*1d8e*/ 	.short	(.L_882 - .L_881)


	//   ....[0]....
.L_881:
        /*1d90*/ 	.word	0x00013730


	//   ....[1]....
        /*1d94*/ 	.word	0x000137b0


	//----- nvinfo : EIATTR_COOP_GROUP_MASK_REGIDS
	.align		4
.L_882:
        /*1d98*/ 	.byte	0x04, 0x29
        /*1d9a*/ 	.short	(.L_884 - .L_883)


	//   ....[0]....
.L_883:
        /*1d9c*/ 	.word	0xffffffff


	//   ....[1]....
        /*1da0*/ 	.word	0xffffffff


	//   ....[2]....
        /*1da4*/ 	.word	0xffffffff


	//   ....[3]....
        /*1da8*/ 	.word	0xffffffff


	//   ....[4]....
        /*1dac*/ 	.word	0xffffffff


	//   ....[5]....
        /*1db0*/ 	.word	0xffffffff


	//   ....[6]....
        /*1db4*/ 	.word	0xffffffff


	//   ....[7]....
        /*1db8*/ 	.word	0xffffffff


	//   ....[8]....
        /*1dbc*/ 	.word	0xffffffff


	//   ....[9]....
        /*1dc0*/ 	.word	0xffffffff


	//   ....[10]....
        /*1dc4*/ 	.word	0xffffffff


	//   ....[11]....
        /*1dc8*/ 	.word	0xffffffff


	//   ....[12]....
        /*1dcc*/ 	.word	0xffffffff


	//   ....[13]....
        /*1dd0*/ 	.word	0xffffffff


	//   ....[14]....
        /*1dd4*/ 	.word	0xffffffff


	//   ....[15]....
        /*1dd8*/ 	.word	0xffffffff


	//   ....[16]....
        /*1ddc*/ 	.word	0xffffffff


	//   ....[17]....
        /*1de0*/ 	.word	0xffffffff


	//   ....[18]....
        /*1de4*/ 	.word	0xffffffff


	//   ....[19]....
        /*1de8*/ 	.word	0xffffffff


	//   ....[20]....
        /*1dec*/ 	.word	0xffffffff


	//   ....[21]....
        /*1df0*/ 	.word	0xffffffff


	//   ....[22]....
        /*1df4*/ 	.word	0xffffffff


	//   ....[23]....
        /*1df8*/ 	.word	0xffffffff


	//   ....[24]....
        /*1dfc*/ 	.word	0xffffffff


	//   ....[25]....
        /*1e00*/ 	.word	0xffffffff


	//   ....[26]....
        /*1e04*/ 	.word	0xffffffff


	//   ....[27]....
        /*1e08*/ 	.word	0xffffffff


	//   ....[28]....
        /*1e0c*/ 	.word	0xffffffff


	//   ....[29]....
        /*1e10*/ 	.word	0xffffffff


	//   ....[30]....
        /*1e14*/ 	.word	0xffffffff


	//   ....[31]....
        /*1e18*/ 	.word	0xffffffff


	//   ....[32]....
        /*1e1c*/ 	.word	0xffffffff


	//   ....[33]....
        /*1e20*/ 	.word	0xffffffff


	//   ....[34]....
        /*1e24*/ 	.word	0xffffffff


	//   ....[35]....
        /*1e28*/ 	.word	0xffffffff


	//   ....[36]....
        /*1e2c*/ 	.word	0xffffffff


	//   ....[37]....
        /*1e30*/ 	.word	0xffffffff


	//   ....[38]....
        /*1e34*/ 	.word	0xffffffff


	//   ....[39]....
        /*1e38*/ 	.word	0xffffffff


	//   ....[40]....
        /*1e3c*/ 	.word	0xffffffff


	//   ....[41]....
        /*1e40*/ 	.word	0xffffffff


	//   ....[42]....
        /*1e44*/ 	.word	0xffffffff


	//   ....[43]....
        /*1e48*/ 	.word	0xffffffff


	//   ....[44]....
        /*1e4c*/ 	.word	0xffffffff


	//   ....[45]....
        /*1e50*/ 	.word	0xffffffff


	//   ....[46]....
        /*1e54*/ 	.word	0xffffffff


	//   ....[47]....
        /*1e58*/ 	.word	0xffffffff


	//   ....[48]....
        /*1e5c*/ 	.word	0xffffffff


	//   ....[49]....
        /*1e60*/ 	.word	0xffffffff


	//   ....[50]....
        /*1e64*/ 	.word	0xffffffff


	//   ....[51]....
        /*1e68*/ 	.word	0xffffffff


	//   ....[52]....
        /*1e6c*/ 	.word	0xffffffff


	//   ....[53]....
        /*1e70*/ 	.word	0xffffffff


	//   ....[54]....
        /*1e74*/ 	.word	0xffffffff


	//   ....[55]....
        /*1e78*/ 	.word	0xffffffff


	//   ....[56]....
        /*1e7c*/ 	.word	0xffffffff


	//   ....[57]....
        /*1e80*/ 	.word	0xffffffff


	//   ....[58]....
        /*1e84*/ 	.word	0xffffffff


	//   ....[59]....
        /*1e88*/ 	.word	0xffffffff


	//   ....[60]....
        /*1e8c*/ 	.word	0xffffffff


	//   ....[61]....
        /*1e90*/ 	.word	0xffffffff


	//   ....[62]....
        /*1e94*/ 	.word	0xffffffff


	//   ....[63]....
        /*1e98*/ 	.word	0xffffffff


	//   ....[64]....
        /*1e9c*/ 	.word	0xffffffff


	//   ....[65]....
        /*1ea0*/ 	.word	0xffffffff


	//   ....[66]....
        /*1ea4*/ 	.word	0xffffffff


	//   ....[67]....
        /*1ea8*/ 	.word	0xffffffff


	//   ....[68]....
        /*1eac*/ 	.word	0xffffffff


	//   ....[69]....
        /*1eb0*/ 	.word	0xffffffff


	//   ....[70]....
        /*1eb4*/ 	.word	0xffffffff


	//   ....[71]....
        /*1eb8*/ 	.word	0xffffffff


	//   ....[72]....
        /*1ebc*/ 	.word	0xffffffff


	//   ....[73]....
        /*1ec0*/ 	.word	0xffffffff


	//   ....[74]....
        /*1ec4*/ 	.word	0xffffffff


	//   ....[75]....
        /*1ec8*/ 	.word	0xffffffff


	//   ....[76]....
        /*1ecc*/ 	.word	0xffffffff


	//   ....[77]....
        /*1ed0*/ 	.word	0xffffffff


	//   ....[78]....
        /*1ed4*/ 	.word	0xffffffff


	//   ....[79]....
        /*1ed8*/ 	.word	0xffffffff


	//   ....[80]....
        /*1edc*/ 	.word	0xffffffff


	//   ....[81]....
        /*1ee0*/ 	.word	0xffffffff


	//   ....[82]....
        /*1ee4*/ 	.word	0xffffffff


	//   ....[83]....
        /*1ee8*/ 	.word	0xffffffff


	//   ....[84]....
        /*1eec*/ 	.word	0xffffffff


	//   ....[85]....
        /*1ef0*/ 	.word	0xffffffff


	//   ....[86]....
        /*1ef4*/ 	.word	0xffffffff


	//   ....[87]....
        /*1ef8*/ 	.word	0xffffffff


	//   ....[88]....
        /*1efc*/ 	.word	0xffffffff


	//   ....[89]....
        /*1f00*/ 	.word	0xffffffff


	//   ....[90]....
        /*1f04*/ 	.word	0xffffffff


	//   ....[91]....
        /*1f08*/ 	.word	0xffffffff


	//   ....[92]....
        /*1f0c*/ 	.word	0xffffffff


	//   ....[93]....
        /*1f10*/ 	.word	0xffffffff


	//   ....[94]....
        /*1f14*/ 	.word	0xffffffff


	//   ....[95]....
        /*1f18*/ 	.word	0xffffffff


	//   ....[96]....
        /*1f1c*/ 	.word	0xffffffff


	//   ....[97]....
        /*1f20*/ 	.word	0xffffffff


	//   ....[98]....
        /*1f24*/ 	.word	0xffffffff


	//   ....[99]....
        /*1f28*/ 	.word	0xffffffff


	//   ....[100]....
        /*1f2c*/ 	.word	0xffffffff


	//   ....[101]....
        /*1f30*/ 	.word	0xffffffff


	//   ....[102]....
        /*1f34*/ 	.word	0xffffffff


	//   ....[103]....
        /*1f38*/ 	.word	0xffffffff


	//   ....[104]....
        /*1f3c*/ 	.word	0xffffffff


	//   ....[105]....
        /*1f40*/ 	.word	0xffffffff


	//   ....[106]....
        /*1f44*/ 	.word	0xffffffff


	//   ....[107]....
        /*1f48*/ 	.word	0xffffffff


	//   ....[108]....
        /*1f4c*/ 	.word	0xffffffff


	//   ....[109]....
        /*1f50*/ 	.word	0xffffffff


	//   ....[110]....
        /*1f54*/ 	.word	0xffffffff


	//   ....[111]....
        /*1f58*/ 	.word	0xffffffff


	//   ....[112]....
        /*1f5c*/ 	.word	0xffffffff


	//   ....[113]....
        /*1f60*/ 	.word	0xffffffff


	//   ....[114]....
        /*1f64*/ 	.word	0xffffffff


	//   ....[115]....
        /*1f68*/ 	.word	0xffffffff


	//   ....[116]....
        /*1f6c*/ 	.word	0xffffffff


	//   ....[117]....
        /*1f70*/ 	.word	0xffffffff


	//   ....[118]....
        /*1f74*/ 	.word	0xffffffff


	//   ....[119]....
        /*1f78*/ 	.word	0xffffffff


	//   ....[120]....
        /*1f7c*/ 	.word	0xffffffff


	//   ....[121]....
        /*1f80*/ 	.word	0xffffffff


	//   ....[122]....
        /*1f84*/ 	.word	0xffffffff


	//   ....[123]....
        /*1f88*/ 	.word	0xffffffff


	//   ....[124]....
        /*1f8c*/ 	.word	0xffffffff


	//   ....[125]....
        /*1f90*/ 	.word	0xffffffff


	//   ....[126]....
        /*1f94*/ 	.word	0xffffffff


	//   ....[127]....
        /*1f98*/ 	.word	0xffffffff


	//   ....[128]....
        /*1f9c*/ 	.word	0xffffffff


	//   ....[129]....
        /*1fa0*/ 	.word	0xffffffff


	//   ....[130]....
        /*1fa4*/ 	.word	0xffffffff


	//   ....[131]....
        /*1fa8*/ 	.word	0xffffffff


	//   ....[132]....
        /*1fac*/ 	.word	0xffffffff


	//   ....[133]....
        /*1fb0*/ 	.word	0xffffffff


	//   ....[134]....
        /*1fb4*/ 	.word	0xffffffff


	//   ....[135]....
        /*1fb8*/ 	.word	0xffffffff


	//   ....[136]....
        /*1fbc*/ 	.word	0xffffffff


	//   ....[137]....
        /*1fc0*/ 	.word	0xffffffff


	//   ....[138]....
        /*1fc4*/ 	.word	0xffffffff


	//   ....[139]....
        /*1fc8*/ 	.word	0xffffffff


	//   ....[140]....
        /*1fcc*/ 	.word	0xffffffff


	//   ....[141]....
        /*1fd0*/ 	.word	0xffffffff


	//   ....[142]....
        /*1fd4*/ 	.word	0xffffffff


	//   ....[143]....
        /*1fd8*/ 	.word	0xffffffff


	//   ....[144]....
        /*1fdc*/ 	.word	0xffffffff


	//   ....[145]....
        /*1fe0*/ 	.word	0xffffffff


	//   ....[146]....
        /*1fe4*/ 	.word	0xffffffff


	//   ....[147]....
        /*1fe8*/ 	.word	0xffffffff


	//   ....[148]....
        /*1fec*/ 	.word	0xffffffff


	//   ....[149]....
        /*1ff0*/ 	.word	0xffffffff


	//   ....[150]....
        /*1ff4*/ 	.word	0xffffffff


	//   ....[151]....
        /*1ff8*/ 	.word	0xffffffff


	//   ....[152]....
        /*1ffc*/ 	.word	0xffffffff


	//   ....[153]....
        /*2000*/ 	.word	0xffffffff


	//   ....[154]....
        /*2004*/ 	.word	0xffffffff


	//   ....[155]....
        /*2008*/ 	.word	0xffffffff


	//   ....[156]....
        /*200c*/ 	.word	0xffffffff


	//   ....[157]....
        /*2010*/ 	.word	0xffffffff


	//   ....[158]....
        /*2014*/ 	.word	0xffffffff


	//   ....[159]....
        /*2018*/ 	.word	0xffffffff


	//   ....[160]....
        /*201c*/ 	.word	0xffffffff


	//   ....[161]....
        /*2020*/ 	.word	0xffffffff


	//   ....[162]....
        /*2024*/ 	.word	0xffffffff


	//   ....[163]....
        /*2028*/ 	.word	0xffffffff


	//   ....[164]....
        /*202c*/ 	.word	0xffffffff


	//   ....[165]....
        /*2030*/ 	.word	0xffffffff


	//   ....[166]....
        /*2034*/ 	.word	0xffffffff


	//   ....[167]....
        /*2038*/ 	.word	0xffffffff


	//   ....[168]....
        /*203c*/ 	.word	0xffffffff


	//   ....[169]....
        /*2040*/ 	.word	0xffffffff


	//   ....[170]....
        /*2044*/ 	.word	0xffffffff


	//   ....[171]....
        /*2048*/ 	.word	0xffffffff


	//   ....[172]....
        /*204c*/ 	.word	0xffffffff


	//   ....[173]....
        /*2050*/ 	.word	0xffffffff


	//   ....[174]....
        /*2054*/ 	.word	0xffffffff


	//   ....[175]....
        /*2058*/ 	.word	0xffffffff


	//   ....[176]....
        /*205c*/ 	.word	0xffffffff


	//   ....[177]....
        /*2060*/ 	.word	0xffffffff


	//   ....[178]....
        /*2064*/ 	.word	0xffffffff


	//   ....[179]....
        /*2068*/ 	.word	0xffffffff


	//   ....[180]....
        /*206c*/ 	.word	0xffffffff


	//   ....[181]....
        /*2070*/ 	.word	0xffffffff


	//   ....[182]....
        /*2074*/ 	.word	0xffffffff


	//   ....[183]....
        /*2078*/ 	.word	0xffffffff


	//   ....[184]....
        /*207c*/ 	.word	0xffffffff


	//   ....[185]....
        /*2080*/ 	.word	0xffffffff


	//   ....[186]....
        /*2084*/ 	.word	0xffffffff


	//   ....[187]....
        /*2088*/ 	.word	0xffffffff


	//   ....[188]....
        /*208c*/ 	.word	0xffffffff


	//   ....[189]....
        /*2090*/ 	.word	0xffffffff


	//   ....[190]....
        /*2094*/ 	.word	0xffffffff


	//   ....[191]....
        /*2098*/ 	.word	0xffffffff


	//   ....[192]....
        /*209c*/ 	.word	0xffffffff


	//   ....[193]....
        /*20a0*/ 	.word	0xffffffff


	//   ....[194]....
        /*20a4*/ 	.word	0xffffffff


	//   ....[195]....
        /*20a8*/ 	.word	0xffffffff


	//   ....[196]....
        /*20ac*/ 	.word	0xffffffff


	//   ....[197]....
        /*20b0*/ 	.word	0xffffffff


	//   ....[198]....
        /*20b4*/ 	.word	0xffffffff


	//   ....[199]....
        /*20b8*/ 	.word	0xffffffff


	//   ....[200]....
        /*20bc*/ 	.word	0xffffffff


	//   ....[201]....
        /*20c0*/ 	.word	0xffffffff


	//   ....[202]....
        /*20c4*/ 	.word	0xffffffff


	//   ....[203]....
        /*20c8*/ 	.word	0xffffffff


	//   ....[204]....
        /*20cc*/ 	.word	0xffffffff


	//   ....[205]....
        /*20d0*/ 	.word	0xffffffff


	//   ....[206]....
        /*20d4*/ 	.word	0xffffffff


	//   ....[207]....
        /*20d8*/ 	.word	0xffffffff


	//   ....[208]....
        /*20dc*/ 	.word	0xffffffff


	//   ....[209]....
        /*20e0*/ 	.word	0xffffffff


	//   ....[210]....
        /*20e4*/ 	.word	0xffffffff


	//   ....[211]....
        /*20e8*/ 	.word	0xffffffff


	//   ....[212]....
        /*20ec*/ 	.word	0xffffffff


	//   ....[213]....
        /*20f0*/ 	.word	0xffffffff


	//   ....[214]....
        /*20f4*/ 	.word	0xffffffff


	//   ....[215]....
        /*20f8*/ 	.word	0xffffffff


	//   ....[216]....
        /*20fc*/ 	.word	0xffffffff


	//   ....[217]....
        /*2100*/ 	.word	0xffffffff


	//   ....[218]....
        /*2104*/ 	.word	0xffffffff


	//   ....[219]....
        /*2108*/ 	.word	0xffffffff


	//   ....[220]....
        /*210c*/ 	.word	0xffffffff


	//   ....[221]....
        /*2110*/ 	.word	0xffffffff


	//   ....[222]....
        /*2114*/ 	.word	0xffffffff


	//   ....[223]....
        /*2118*/ 	.word	0xffffffff


	//   ....[224]....
        /*211c*/ 	.word	0xffffffff


	//   ....[225]....
        /*2120*/ 	.word	0xffffffff


	//   ....[226]....
        /*2124*/ 	.word	0xffffffff


	//   ....[227]....
        /*2128*/ 	.word	0xffffffff


	//   ....[228]....
        /*212c*/ 	.word	0xffffffff


	//   ....[229]....
        /*2130*/ 	.word	0xffffffff


	//   ....[230]....
        /*2134*/ 	.word	0xffffffff


	//   ....[231]....
        /*2138*/ 	.word	0xffffffff


	//----- nvinfo : EIATTR_COOP_GROUP_INSTR_OFFSETS
	.align		4
.L_884:
        /*213c*/ 	.byte	0x04, 0x28
        /*213e*/ 	.short	(.L_886 - .L_885)


	//   ....[0]....
.L_885:
        /*2140*/ 	.word	0x00000050


	//   ....[1]....
        /*2144*/ 	.word	0x00000200


	//   ....[2]....
        /*2148*/ 	.word	0x00000230


	//   ....[3]....
        /*214c*/ 	.word	0x00000260


	//   ....[4]....
        /*2150*/ 	.word	0x00000290


	//   ....[5]....
        /*2154*/ 	.word	0x000002c0


	//   ....[6]....
        /*2158*/ 	.word	0x000002f0


	//   ....[7]....
        /*215c*/ 	.word	0x00000450


	//   ....[8]....
        /*2160*/ 	.word	0x00000490


	//   ....[9]....
        /*2164*/ 	.word	0x000004c0


	//   ....[10]....
        /*2168*/ 	.word	0x000004f0


	//   ....[11]....
        /*216c*/ 	.word	0x00000520


	//   ....[12]....
        /*2170*/ 	.word	0x00000550


	//   ....[13]....
        /*2174*/ 	.word	0x000005e0


	//   ....[14]....
        /*2178*/ 	.word	0x00000630


	//   ....[15]....
        /*217c*/ 	.word	0x00000650


	//   ....[16]....
        /*2180*/ 	.word	0x000006b0


	//   ....[17]....
        /*2184*/ 	.word	0x00003560


	//   ....[18]....
        /*2188*/ 	.word	0x00003590


	//   ....[19]....
        /*218c*/ 	.word	0x000035c0


	//   ....[20]....
        /*2190*/ 	.word	0x000035e0


	//   ....[21]....
        /*2194*/ 	.word	0x000037c0


	//   ....[22]....
        /*2198*/ 	.word	0x000037e0


	//   ....[23]....
        /*219c*/ 	.word	0x00003820


	//   ....[24]....
        /*21a0*/ 	.word	0x00003850


	//   ....[25]....
        /*21a4*/ 	.word	0x00003aa0


	//   ....[26]....
        /*21a8*/ 	.word	0x00003ad0


	//   ....[27]....
        /*21ac*/ 	.word	0x00003cd0


	//   ....[28]....
        /*21b0*/ 	.word	0x00003d20


	//   ....[29]....
        /*21b4*/ 	.word	0x00004000


	//   ....[30]....
        /*21b8*/ 	.word	0x00004010


	//   ....[31]....
        /*21bc*/ 	.word	0x00004510


	//   ....[32]....
        /*21c0*/ 	.word	0x00004520


	//   ....[33]....
        /*21c4*/ 	.word	0x00005490


	//   ....[34]....
        /*21c8*/ 	.word	0x000054b0


	//   ....[35]....
        /*21cc*/ 	.word	0x00005710


	//   ....[36]....
        /*21d0*/ 	.word	0x00005720


	//   ....[37]....
        /*21d4*/ 	.word	0x00005a90


	//   ....[38]....
        /*21d8*/ 	.word	0x00006050


	//   ....[39]....
        /*21dc*/ 	.word	0x00006640


	//   ....[40]....
        /*21e0*/ 	.word	0x00006670


	//   ....[41]....
        /*21e4*/ 	.word	0x00006690


	//   ....[42]....
        /*21e8*/ 	.word	0x000066a0


	//   ....[43]....
        /*21ec*/ 	.word	0x00007e50


	//   ....[44]....
        /*21f0*/ 	.word	0x00007e70


	//   ....[45]....
        /*21f4*/ 	.word	0x000080c0


	//   ....[46]....
        /*21f8*/ 	.word	0x000080d0


	//   ....[47]....
        /*21fc*/ 	.word	0x00008eb0


	//   ....[48]....
        /*2200*/ 	.word	0x00008ed0


	//   ....[49]....
        /*2204*/ 	.word	0x00009140


	//   ....[50]....
        /*2208*/ 	.word	0x00009150


	//   ....[51]....
        /*220c*/ 	.word	0x000094d0


	//   ....[52]....
        /*2210*/ 	.word	0x00009af0


	//   ....[53]....
        /*2214*/ 	.word	0x0000a150


	//   ....[54]....
        /*2218*/ 	.word	0x0000a180


	//   ....[55]....
        /*221c*/ 	.word	0x0000a1a0


	//   ....[56]....
        /*2220*/ 	.word	0x0000a1c0


	//   ....[57]....
        /*2224*/ 	.word	0x0000bfc0


	//   ....[58]....
        /*2228*/ 	.word	0x0000bfe0


	//   ....[59]....
        /*222c*/ 	.word	0x0000c230


	//   ....[60]....
        /*2230*/ 	.word	0x0000c240


	//   ....[61]....
        /*2234*/ 	.word	0x0000d020


	//   ....[62]....
        /*2238*/ 	.word	0x0000d040


	//   ....[63]....
        /*223c*/ 	.word	0x0000d2b0


	//   ....[64]....
        /*2240*/ 	.word	0x0000d2c0


	//   ....[65]....
        /*2244*/ 	.word	0x0000d6c0


	//   ....[66]....
        /*2248*/ 	.word	0x0000d6f0


	//   ....[67]....
        /*224c*/ 	.word	0x0000d710


	//   ....[68]....
        /*2250*/ 	.word	0x0000d730


	//   ....[69]....
        /*2254*/ 	.word	0x0000f1f0


	//   ....[70]....
        /*2258*/ 	.word	0x0000f2e0


	//   ....[71]....
        /*225c*/ 	.word	0x0000f450


	//   ....[72]....
        /*2260*/ 	.word	0x0000f460


	//   ....[73]....
        /*2264*/ 	.word	0x00010240


	//   ....[74]....
        /*2268*/ 	.word	0x00010260


	//   ....[75]....
        /*226c*/ 	.word	0x00010410


	//   ....[76]....
        /*2270*/ 	.word	0x00010420


	//   ....[77]....
        /*2274*/ 	.word	0x000106e0


	//   ....[78]....
        /*2278*/ 	.word	0x00010d00


	//   ....[79]....
        /*227c*/ 	.word	0x00011360


	//   ....[80]....
        /*2280*/ 	.word	0x00011390


	//   ....[81]....
        /*2284*/ 	.word	0x000113b0


	//   ....[82]....
        /*2288*/ 	.word	0x000113d0


	//   ....[83]....
        /*228c*/ 	.word	0x00012cf0


	//   ....[84]....
        /*2290*/ 	.word	0x00012d40


	//   ....[85]....
        /*2294*/ 	.word	0x00012d60


	//   ....[86]....
        /*2298*/ 	.word	0x00012d70


	//   ....[87]....
        /*229c*/ 	.word	0x000145f0


	//   ....[88]....
        /*22a0*/ 	.word	0x00014610


	//   ....[89]....
        /*22a4*/ 	.word	0x00014630


	//   ....[90]....
        /*22a8*/ 	.word	0x00014650


	//   ....[91]....
        /*22ac*/ 	.word	0x00014a10


	//   ....[92]....
        /*22b0*/ 	.word	0x00014a30


	//   ....[93]....
        /*22b4*/ 	.word	0x00014c70


	//   ....[94]....
        /*22b8*/ 	.word	0x00014c80


	//   ....[95]....
        /*22bc*/ 	.word	0x00014e70


	//   ....[96]....
        /*22c0*/ 	.word	0x00014e90


	//   ....[97]....
        /*22c4*/ 	.word	0x00015080


	//   ....[98]....
        /*22c8*/ 	.word	0x00015090


	//   ....[99]....
        /*22cc*/ 	.word	0x00015470


	//   ....[100]....
        /*22d0*/ 	.word	0x00015490


	//   ....[101]....
        /*22d4*/ 	.word	0x000160e0


	//   ....[102]....
        /*22d8*/ 	.word	0x000160f0


	//   ....[103]....
        /*22dc*/ 	.word	0x00017570


	//   ....[104]....
        /*22e0*/ 	.word	0x00017590


	//   ....[105]....
        /*22e4*/ 	.word	0x000177e0


	//   ....[106]....
        /*22e8*/ 	.word	0x000177f0


	//   ....[107]....
        /*22ec*/ 	.word	0x000179e0


	//   ....[108]....
        /*22f0*/ 	.word	0x00017a00


	//   ....[109]....
        /*22f4*/ 	.word	0x00017bf0


	//   ....[110]....
        /*22f8*/ 	.word	0x00017c00


	//   ....[111]....
        /*22fc*/ 	.word	0x00017eb0


	//   ....[112]....
        /*2300*/ 	.word	0x00017ed0


	//   ....[113]....
        /*2304*/ 	.word	0x00018000


	//   ....[114]....
        /*2308*/ 	.word	0x00018040


	//   ....[115]....
        /*230c*/ 	.word	0x00018070


	//   ....[116]....
        /*2310*/ 	.word	0x000180a0


	//   ....[117]....
        /*2314*/ 	.word	0x000180d0


	//   ....[118]....
        /*2318*/ 	.word	0x00018100


	//   ....[119]....
        /*231c*/ 	.word	0x00018260


	//   ....[120]....
        /*2320*/ 	.word	0x000182a0


	//   ....[121]....
        /*2324*/ 	.word	0x000182d0


	//   ....[122]....
        /*2328*/ 	.word	0x00018300


	//   ....[123]....
        /*232c*/ 	.word	0x00018330


	//   ....[124]....
        /*2330*/ 	.word	0x00018360


	//   ....[125]....
        /*2334*/ 	.word	0x000183f0


	//   ....[126]....
        /*2338*/ 	.word	0x00018450


	//   ....[127]....
        /*233c*/ 	.word	0x00018460


	//   ....[128]....
        /*2340*/ 	.word	0x000184c0


	//   ....[129]....
        /*2344*/ 	.word	0x00018f30


	//   ....[130]....
        /*2348*/ 	.word	0x00018f90


	//   ....[131]....
        /*234c*/ 	.word	0x00018fe0


	//   ....[132]....
        /*2350*/ 	.word	0x00019030


	//   ....[133]....
        /*2354*/ 	.word	0x00019080


	//   ....[134]....
        /*2358*/ 	.word	0x00019110


	//   ....[135]....
        /*235c*/ 	.word	0x00019160


	//   ....[136]....
        /*2360*/ 	.word	0x000191f0


	//   ....[137]....
        /*2364*/ 	.word	0x00019280


	//   ....[138]....
        /*2368*/ 	.word	0x00019310


	//   ....[139]....
        /*236c*/ 	.word	0x000193a0


	//   ....[140]....
        /*2370*/ 	.word	0x00019420


	//   ....[141]....
        /*2374*/ 	.word	0x000194b0


	//   ....[142]....
        /*2378*/ 	.word	0x00019540


	//   ....[143]....
        /*237c*/ 	.word	0x000195d0


	//   ....[144]....
        /*2380*/ 	.word	0x00019650


	//   ....[145]....
        /*2384*/ 	.word	0x000196e0


	//   ....[146]....
        /*2388*/ 	.word	0x00019770


	//   ....[147]....
        /*238c*/ 	.word	0x000197d0


	//   ....[148]....
        /*2390*/ 	.word	0x00019820


	//   ....[149]....
        /*2394*/ 	.word	0x00019870


	//   ....[150]....
        /*2398*/ 	.word	0x000198c0


	//   ....[151]....
        /*239c*/ 	.word	0x00019950


	//   ....[152]....
        /*23a0*/ 	.word	0x000199e0


	//   ....[153]....
        /*23a4*/ 	.word	0x00019a70


	//   ....[154]....
        /*23a8*/ 	.word	0x00019af0


	//   ....[155]....
        /*23ac*/ 	.word	0x00019b80


	//   ....[156]....
        /*23b0*/ 	.word	0x00019c10


	//   ....[157]....
        /*23b4*/ 	.word	0x00019ca0


	//   ....[158]....
        /*23b8*/ 	.word	0x00019d20


	//   ....[159]....
        /*23bc*/ 	.word	0x00019db0


	//   ....[160]....
        /*23c0*/ 	.word	0x00019e40


	//   ....[161]....
        /*23c4*/ 	.word	0x00019e90


	//   ....[162]....
        /*23c8*/ 	.word	0x00019ed0


	//   ....[163]....
        /*23cc*/ 	.word	0x00019f20


	//   ....[164]....
        /*23d0*/ 	.word	0x00019f60


	//   ....[165]....
        /*23d4*/ 	.word	0x00019fe0


	//   ....[166]....
        /*23d8*/ 	.word	0x0001a070


	//   ....[167]....
        /*23dc*/ 	.word	0x0001a100


	//   ....[168]....
        /*23e0*/ 	.word	0x0001a180


	//   ....[169]....
        /*23e4*/ 	.word	0x0001a210


	//   ....[170]....
        /*23e8*/ 	.word	0x0001a2a0


	//   ....[171]....
        /*23ec*/ 	.word	0x0001a330


	//   ....[172]....
        /*23f0*/ 	.word	0x0001a3b0


	//   ....[173]....
        /*23f4*/ 	.word	0x0001a400


	//   ....[174]....
        /*23f8*/ 	.word	0x0001a440


	//   ....[175]....
        /*23fc*/ 	.word	0x0001a490


	//   ....[176]....
        /*2400*/ 	.word	0x0001a4d0


	//   ....[177]....
        /*2404*/ 	.word	0x0001a550


	//   ....[178]....
        /*2408*/ 	.word	0x0001a5e0


	//   ....[179]....
        /*240c*/ 	.word	0x0001a660


	//   ....[180]....
        /*2410*/ 	.word	0x0001a6f0


	//   ....[181]....
        /*2414*/ 	.word	0x0001a780


	//   ....[182]....
        /*2418*/ 	.word	0x0001a810


	//   ....[183]....
        /*241c*/ 	.word	0x0001a890


	//   ....[184]....
        /*2420*/ 	.word	0x0001a920


	//   ....[185]....
        /*2424*/ 	.word	0x0001a9b0


	//   ....[186]....
        /*2428*/ 	.word	0x0001aa00


	//   ....[187]....
        /*242c*/ 	.word	0x0001aa40


	//   ....[188]....
        /*2430*/ 	.word	0x0001aa90


	//   ....[189]....
        /*2434*/ 	.word	0x0001aae0


	//   ....[190]....
        /*2438*/ 	.word	0x0001ab30


	//   ....[191]....
        /*243c*/ 	.word	0x0001ab80


	//   ....[192]....
        /*2440*/ 	.word	0x0001abd0


	//   ....[193]....
        /*2444*/ 	.word	0x0001ac30


	//   ....[194]....
        /*2448*/ 	.word	0x0001acc0


	//   ....[195]....
        /*244c*/ 	.word	0x0001ad50


	//   ....[196]....
        /*2450*/ 	.word	0x0001ade0


	//   ....[197]....
        /*2454*/ 	.word	0x0001ae60


	//   ....[198]....
        /*2458*/ 	.word	0x0001aef0


	//   ....[199]....
        /*245c*/ 	.word	0x0001af80


	//   ....[200]....
        /*2460*/ 	.word	0x0001b010


	//   ....[201]....
        /*2464*/ 	.word	0x0001b090


	//   ....[202]....
        /*2468*/ 	.word	0x0001b120


	//   ....[203]....
        /*246c*/ 	.word	0x0001b1b0


	//   ....[204]....
        /*2470*/ 	.word	0x0001b240


	//   ....[205]....
        /*2474*/ 	.word	0x0001b2c0


	//   ....[206]....
        /*2478*/ 	.word	0x0001b350


	//   ....[207]....
        /*247c*/ 	.word	0x0001b3e0


	//   ....[208]....
        /*2480*/ 	.word	0x0001b470


	//   ....[209]....
        /*2484*/ 	.word	0x0001b4f0


	//   ....[210]....
        /*2488*/ 	.word	0x0001b580


	//   ....[211]....
        /*248c*/ 	.word	0x0001b610


	//   ....[212]....
        /*2490*/ 	.word	0x0001b6a0


	//   ....[213]....
        /*2494*/ 	.word	0x0001b720


	//   ....[214]....
        /*2498*/ 	.word	0x0001b7b0


	//   ....[215]....
        /*249c*/ 	.word	0x0001b840


	//   ....[216]....
        /*24a0*/ 	.word	0x0001b890


	//   ....[217]....
        /*24a4*/ 	.word	0x0001b8d0


	//   ....[218]....
        /*24a8*/ 	.word	0x0001b920


	//   ....[219]....
        /*24ac*/ 	.word	0x0001b970


	//   ....[220]....
        /*24b0*/ 	.word	0x0001b9c0


	//   ....[221]....
        /*24b4*/ 	.word	0x0001ba50


	//   ....[222]....
        /*24b8*/ 	.word	0x0001baa0


	//   ....[223]....
        /*24bc*/ 	.word	0x0001baf0


	//   ....[224]....
        /*24c0*/ 	.word	0x0001bb40


	//   ....[225]....
        /*24c4*/ 	.word	0x0001bb90


	//   ....[226]....
        /*24c8*/ 	.word	0x0001bbe0


	//   ....[227]....
        /*24cc*/ 	.word	0x0001bc70


	//   ....[228]....
        /*24d0*/ 	.word	0x0001bcc0


	//   ....[229]....
        /*24d4*/ 	.word	0x0001bd50


	//   ....[230]....
        /*24d8*/ 	.word	0x0001bdd0


	//   ....[231]....
        /*24dc*/ 	.word	0x0001be60


	//----- nvinfo : EIATTR_EXIT_INSTR_OFFSETS
	.align		4
.L_886:
        /*24e0*/ 	.byte	0x04, 0x1c
        /*24e2*/ 	.short	(.L_888 - .L_887)


	//   ....[0]....
.L_887:
        /*24e4*/ 	.word	0x000010d0


	//   ....[1]....
        /*24e8*/ 	.word	0x00018ef0


	//----- nvinfo : EIATTR_MAX_THREADS
	.align		4
.L_888:
        /*24ec*/ 	.byte	0x04, 0x05
        /*24ee*/ 	.short	(.L_890 - .L_889)
.L_889:
        /*24f0*/ 	.word	0x00000100
        /*24f4*/ 	.word	0x00000001
        /*24f8*/ 	.word	0x00000001


	//----- nvinfo : EIATTR_CRS_STACK_SIZE
	.align		4
.L_890:
        /*24fc*/ 	.byte	0x04, 0x1e
        /*24fe*/ 	.short	(.L_892 - .L_891)
.L_891:
        /*2500*/ 	.word	0x00000000
.L_892:


//--------------------- .nv.info._ZN7cutlass13device_kernelIN5flash19enable_sm80_to_sm89INS1_16FlashAttnFwdSm80INS1_25CollectiveMainloopFwdSm80ILi8ELi1ELb0EN4cute5tupleIJNS5_1CILi128EEENS7_ILi32EEENS7_ILi256EEEEEELi256ENS_10bfloat16_tEfNS_4arch4Sm80ELb0ELb1ELb0ELb1ELb1ELb1ELb1ELb1EEENS1_21CollectiveEpilogueFwdINS6_IJS8_SA_S9_EEENS6_IJNS7_ILi1EEESI_SI_EEESC_SE_Li256ELb1ELb1ELb1ELb0EEENS1_36VarlenDynamicPersistentTileSchedulerILi128ELi32ELi256ELi256ELb1ELb1ELb0ELb1ELb0ELb1EEEEEEEEEvNT_6ParamsE --------------------------
	.section	.nv.info._ZN7cutlass13device_kernelIN5flash19enable_sm80_to_sm89INS1_16FlashAttnFwdSm80INS1_25CollectiveMainloopFwdSm80ILi8ELi1ELb0EN4cute5tupleIJNS5_1CILi128EEENS7_ILi32EEENS7_ILi256EEEEEELi256ENS_10bfloat16_tEfNS_4arch4Sm80ELb0ELb1ELb0ELb1ELb1ELb1ELb1ELb1EEENS1_21CollectiveEpilogueFwdINS6_IJS8_SA_S9_EEENS6_IJNS7_ILi1EEESI_SI_EEESC_SE_Li256ELb1ELb1ELb1ELb0EEENS1_36VarlenDynamicPersistentTileSchedulerILi128ELi32ELi256ELi256ELb1ELb1ELb0ELb1ELb0ELb1EEEEEEEEEvNT_6ParamsE,"",@"SHT_CUDA_INFO"
	.sectionflags	@""
	.align	4


	//----- nvinfo : EIATTR_CUDA_API_VERSION
	.align		4
        /*0000*/ 	.byte	0x04, 0x37
        /*0002*/ 	.short	(.L_894 - .L_893)
.L_893:
        /*0004*/ 	.word	0x00000082


	//----- nvinfo : EIATTR_SW2861232_WAR
	.align		4
.L_894:
        /*0008*/ 	.byte	0x01, 0x35
	.zero		2


	//----- nvinfo : EIATTR_PARAM_CBANK
	.align		4
        /*000c*/ 	.byte	0x04, 0x0a
        /*000e*/ 	.short	(.L_896 - .L_895)
	.align		4
.L_895:
        /*0010*/ 	.word	index@(.nv.constant0._ZN7cutlass13device_kernelIN5flash19enable_sm80_to_sm89INS1_16FlashAttnFwdSm80INS1_25CollectiveMainloopFwdSm80ILi8ELi1ELb0EN4cute5tupleIJNS5_1CILi128EEENS7_ILi32EEENS7_ILi256EEEEEELi256ENS_10bfloat16_tEfNS_4arch4Sm80ELb0ELb1ELb0ELb1ELb1ELb1ELb1ELb1EEENS1_21CollectiveEpilogueFwdINS6_IJS8_SA_S9_EEENS6_IJNS7_ILi1EEESI_SI_EEESC_SE_Li256ELb1ELb1ELb1ELb0EEENS1_36VarlenDynamicPersistentTileSchedulerILi128ELi32ELi256ELi256ELb1ELb1ELb0ELb1ELb0ELb1EEEEEEEEEvNT_6ParamsE)
        /*0014*/ 	.short	0x0160
        /*0016*/ 	.short	0x0438


	//----- nvinfo : EIATTR_CBANK_PARAM_SIZE
	.align		4
.L_896:
        /*0018*/ 	.byte	0x03, 0x19
        /*001a*/ 	.short	0x0438


	//----- nvinfo : EIATTR_KPARAM_INFO
	.align		4
        /*001c*/ 	.byte	0x04, 0x17
        /*001e*/ 	.short	(.L_898 - .L_897)
.L_897:
        /*0020*/ 	.word	0x00000000
        /*0024*/ 	.short	0x0000
        /*0026*/ 	.short	0x0000
        /*0028*/ 	.byte	0x00, 0xf0, 0xe1, 0x10


	//----- nvinfo : EIATTR_MAXREG_COUNT
	.align		4
.L_898:
        /*002c*/ 	.byte	0x03, 0x1b
        /*002e*/ 	.short	0x00ff


	//----- nvinfo : EIATTR_NUM_BARRIERS
	.align		4
        /*0030*/ 	.byte	0x02, 0x4c
        /*0032*/ 	.byte	0x06
	.zero		1


	//----- nvinfo : EIATTR_ANNOTATIONS
	.align		4
        /*0034*/ 	.byte	0x04, 0x55
        /*0036*/ 	.short	(.L_900 - .L_899)


	//   ....[0]....
.L_899:
        /* <DEDUP_REMOVED lines=21> */


	//----- nvinfo : EIATTR_MERCURY_ISA_VERSION
	.align		4
.L_900:
        /*0170*/ 	.byte	0x03, 0x5f
        /*0172*/ 	.short	0x0000


	//----- nvinfo : EIATTR_INT_WARP_WIDE_INSTR_OFFSETS
	.align		4
        /*0174*/ 	.byte	0x04, 0x31
        /*0176*/ 	.short	(.L_902 - .L_901)


	//   ....[0]....
.L_901:
        /*0178*/ 	.word	0x0001b710


	//   ....[1]....
        /*017c*/ 	.word	0x0001b780


	//----- nvinfo : EIATTR_COOP_GROUP_MASK_REGIDS
	.align		4
.L_902:
        /*0180*/ 	.byte	0x04, 0x29
        /*0182*/ 	.short	(.L_904 - .L_903)


	//   ....[0]....
.L_903:
        /*0184*/ 	.word	0xffffffff


	//   ....[1]....
        /*0188*/ 	.word	0xffffffff


	//   ....[2]....
        /*018c*/ 	.word	0xffffffff


	//   ....[3]....
        /*0190*/ 	.word	0xffffffff


	//   ....[4]....
        /*0194*/ 	.word	0xffffffff


	//   ....[5]....
        /*0198*/ 	.word	0xffffffff


	//   ....[6]....
        /*019c*/ 	.word	0xffffffff


	//   ....[7]....
        /*01a0*/ 	.word	0xffffffff


	//   ....[8]....
        /*01a4*/ 	.word	0xffffffff


	//   ....[9]....
        /*01a8*/ 	.word	0xffffffff


	//   ....[10]....
        /*01ac*/ 	.word	0xffffffff


	//   ....[11]....
        /*01b0*/ 	.word	0xffffffff


	//   ....[12]....
        /*01b4*/ 	.word	0xffffffff


	//   ....[13]....
        /*01b8*/ 	.word	0xffffffff


	//   ....[14]....
        /*01bc*/ 	.word	0xffffffff


	//   ....[15]....
        /*01c0*/ 	.word	0xffffffff


	//   ....[16]....
        /*01c4*/ 	.word	0xffffffff


	//   ....[17]....
        /*01c8*/ 	.word	0xffffffff


	//   ....[18]....
        /*01cc*/ 	.word	0xffffffff


	//   ....[19]....
        /*01d0*/ 	.word	0xffffffff


	//   ....[20]....
        /*01d4*/ 	.word	0xffffffff


	//   ....[21]....
        /*01d8*/ 	.word	0xffffffff


	//   ....[22]....
        /*01dc*/ 	.word	0xffffffff


	//   ....[23]....
        /*01e0*/ 	.word	0xffffffff


	//   ....[24]....
        /*01e4*/ 	.word	0xffffffff


	//   ....[25]....
        /*01e8*/ 	.word	0xffffffff


	//   ....[26]....
        /*01ec*/ 	.word	0xffffffff


	//   ....[27]....
        /*01f0*/ 	.word	0xffffffff


	//   ....[28]....
        /*01f4*/ 	.word	0xffffffff


	//   ....[29]....
        /*01f8*/ 	.word	0xffffffff


	//   ....[30]....
        /*01fc*/ 	.word	0xffffffff


	//   ....[31]....
        /*0200*/ 	.word	0xffffffff


	//   ....[32]....
        /*0204*/ 	.word	0xffffffff


	//   ....[33]....
        /*0208*/ 	.word	0xffffffff


	//   ....[34]....
        /*020c*/ 	.word	0xffffffff


	//   ....[35]....
        /*0210*/ 	.word	0xffffffff


	//   ....[36]....
        /*0214*/ 	.word	0xffffffff


	//   ....[37]....
        /*0218*/ 	.word	0xffffffff


	//   ....[38]....
        /*021c*/ 	.word	0xffffffff


	//   ....[39]....
        /*0220*/ 	.word	0xffffffff


	//   ....[40]....
        /*0224*/ 	.word	0xffffffff


	//   ....[41]....
        /*0228*/ 	.word	0xffffffff


	//   ....[42]....
        /*022c*/ 	.word	0xffffffff


	//   ....[43]....
        /*0230*/ 	.word	0xffffffff


	//   ....[44]....
        /*0234*/ 	.word	0xffffffff


	//   ....[45]....
        /*0238*/ 	.word	0xffffffff


	//   ....[46]....
        /*023c*/ 	.word	0xffffffff


	//   ....[47]....
        /*0240*/ 	.word	0xffffffff


	//   ....[48]....
        /*0244*/ 	.word	0xffffffff


	//   ....[49]....
        /*0248*/ 	.word	0xffffffff


	//   ....[50]....
        /*024c*/ 	.word	0xffffffff


	//   ....[51]....
        /*0250*/ 	.word	0xffffffff


	//   ....[52]....
        /*0254*/ 	.word	0xffffffff


	//   ....[53]....
        /*0258*/ 	.word	0xffffffff


	//   ....[54]....
        /*025c*/ 	.word	0xffffffff


	//   ....[55]....
        /*0260*/ 	.word	0xffffffff


	//   ....[56]....
        /*0264*/ 	.word	0xffffffff


	//   ....[57]....
        /*0268*/ 	.word	0xffffffff


	//   ....[58]....
        /*026c*/ 	.word	0xffffffff


	//   ....[59]....
        /*0270*/ 	.word	0xffffffff


	//   ....[60]....
        /*0274*/ 	.word	0xffffffff


	//   ....[61]....
        /*0278*/ 	.word	0xffffffff


	//   ....[62]....
        /*027c*/ 	.word	0xffffffff


	//   ....[63]....
        /*0280*/ 	.word	0xffffffff


	//   ....[64]....
        /*0284*/ 	.word	0xffffffff


	//   ....[65]....
        /*0288*/ 	.word	0xffffffff


	//   ....[66]....
        /*028c*/ 	.word	0xffffffff


	//   ....[67]....
        /*0290*/ 	.word	0xffffffff


	//   ....[68]....
        /*0294*/ 	.word	0xffffffff


	//   ....[69]....
        /*0298*/ 	.word	0xffffffff


	//   ....[70]....
        /*029c*/ 	.word	0xffffffff


	//   ....[71]....
        /*02a0*/ 	.word	0xffffffff


	//   ....[72]....
        /*02a4*/ 	.word	0xffffffff


	//   ....[73]....
        /*02a8*/ 	.word	0xffffffff


	//   ....[74]....
        /*02ac*/ 	.word	0xffffffff


	//   ....[75]....
        /*02b0*/ 	.word	0xffffffff


	//   ....[76]....
        /*02b4*/ 	.word	0xffffffff


	//   ....[77]....
        /*02b8*/ 	.word	0xffffffff


	//   ....[78]....
        /*02bc*/ 	.word	0xffffffff


	//   ....[79]....
        /*02c0*/ 	.word	0xffffffff


	//   ....[80]....
        /*02c4*/ 	.word	0xffffffff


	//   ....[81]....
        /*02c8*/ 	.word	0xffffffff


	//   ....[82]....
        /*02cc*/ 	.word	0xffffffff


	//   ....[83]....
        /*02d0*/ 	.word	0xffffffff


	//   ....[84]....
        /*02d4*/ 	.word	0xffffffff


	//   ....[85]....
        /*02d8*/ 	.word	0xffffffff


	//   ....[86]....
        /*02dc*/ 	.word	0xffffffff


	//   ....[87]....
        /*02e0*/ 	.word	0xffffffff


	//   ....[88]....
        /*02e4*/ 	.word	0xffffffff


	//   ....[89]....
        /*02e8*/ 	.word	0xffffffff


	//   ....[90]....
        /*02ec*/ 	.word	0xffffffff


	//   ....[91]....
        /*02f0*/ 	.word	0xffffffff


	//   ....[92]....
        /*02f4*/ 	.word	0xffffffff


	//   ....[93]....
        /*02f8*/ 	.word	0xffffffff


	//   ....[94]....
        /*02fc*/ 	.word	0xffffffff


	//   ....[95]....
        /*0300*/ 	.word	0xffffffff


	//   ....[96]....
        /*0304*/ 	.word	0xffffffff


	//   ....[97]....
        /*0308*/ 	.word	0xffffffff


	//   ....[98]....
        /*030c*/ 	.word	0xffffffff


	//   ....[99]....
        /*0310*/ 	.word	0xffffffff


	//   ....[100]....
        /*0314*/ 	.word	0xffffffff


	//   ....[101]....
        /*0318*/ 	.word	0xffffffff


	//   ....[102]....
        /*031c*/ 	.word	0xffffffff


	//   ....[103]....
        /*0320*/ 	.word	0xffffffff


	//   ....[104]....
        /*0324*/ 	.word	0xffffffff


	//   ....[105]....
        /*0328*/ 	.word	0xffffffff


	//   ....[106]....
        /*032c*/ 	.word	0xffffffff


	//   ....[107]....
        /*0330*/ 	.word	0xffffffff


	//   ....[108]....
        /*0334*/ 	.word	0xffffffff


	//   ....[109]....
        /*0338*/ 	.word	0xffffffff


	//   ....[110]....
        /*033c*/ 	.word	0xffffffff


	//   ....[111]....
        /*0340*/ 	.word	0xffffffff


	//   ....[112]....
        /*0344*/ 	.word	0xffffffff


	//   ....[113]....
        /*0348*/ 	.word	0xffffffff


	//   ....[114]....
        /*034c*/ 	.word	0xffffffff


	//   ....[115]....
        /*0350*/ 	.word	0xffffffff


	//   ....[116]....
        /*0354*/ 	.word	0xffffffff


	//   ....[117]....
        /*0358*/ 	.word	0xffffffff


	//   ....[118]....
        /*035c*/ 	.word	0xffffffff


	//   ....[119]....
        /*0360*/ 	.word	0xffffffff


	//   ....[120]....
        /*0364*/ 	.word	0xffffffff


	//   ....[121]....
        /*0368*/ 	.word	0xffffffff


	//   ....[122]....
        /*036c*/ 	.word	0xffffffff


	//   ....[123]....
        /*0370*/ 	.word	0xffffffff


	//   ....[124]....
        /*0374*/ 	.word	0xffffffff


	//   ....[125]....
        /*0378*/ 	.word	0xffffffff


	//   ....[126]....
        /*037c*/ 	.word	0xffffffff


	//   ....[127]....
        /*0380*/ 	.word	0xffffffff


	//   ....[128]....
        /*0384*/ 	.word	0xffffffff


	//   ....[129]....
        /*0388*/ 	.word	0xffffffff


	//   ....[130]....
        /*038c*/ 	.word	0xffffffff


	//   ....[131]....
        /*0390*/ 	.word	0xffffffff


	//   ....[132]....
        /*0394*/ 	.word	0xffffffff


	//   ....[133]....
        /*0398*/ 	.word	0xffffffff


	//   ....[134]....
        /*039c*/ 	.word	0xffffffff


	//   ....[135]....
        /*03a0*/ 	.word	0xffffffff


	//   ....[136]....
        /*03a4*/ 	.word	0xffffffff


	//   ....[137]....
        /*03a8*/ 	.word	0xffffffff


	//   ....[138]....
        /*03ac*/ 	.word	0xffffffff


	//   ....[139]....
        /*03b0*/ 	.word	0xffffffff


	//   ....[140]....
        /*03b4*/ 	.word	0xffffffff


	//   ....[141]....
        /*03b8*/ 	.word	0xffffffff


	//   ....[142]....
        /*03bc*/ 	.word	0xffffffff


	//   ....[143]....
        /*03c0*/ 	.word	0xffffffff


	//   ....[144]....
        /*03c4*/ 	.word	0xffffffff


	//   ....[145]....
        /*03c8*/ 	.word	0xffffffff


	//   ....[146]....
        /*03cc*/ 	.word	0xffffffff


	//   ....[147]....
        /*03d0*/ 	.word	0xffffffff


	//   ....[148]....
        /*03d4*/ 	.word	0xffffffff


	//   ....[149]....
        /*03d8*/ 	.word	0xffffffff


	//   ....[150]....
        /*03dc*/ 	.word	0xffffffff


	//   ....[151]....
        /*03e0*/ 	.word	0xffffffff


	//   ....[152]....
        /*03e4*/ 	.word	0xffffffff


	//   ....[153]....
        /*03e8*/ 	.word	0xffffffff


	//   ....[154]....
        /*03ec*/ 	.word	0xffffffff


	//   ....[155]....
        /*03f0*/ 	.word	0xffffffff


	//   ....[156]....
        /*03f4*/ 	.word	0xffffffff


	//   ....[157]....
        /*03f8*/ 	.word	0xffffffff


	//   ....[158]....
        /*03fc*/ 	.word	0xffffffff


	//   ....[159]....
        /*0400*/ 	.word	0xffffffff


	//   ....[160]....
        /*0404*/ 	.word	0xffffffff


	//   ....[161]....
        /*0408*/ 	.word	0xffffffff


	//   ....[162]....
        /*040c*/ 	.word	0xffffffff


	//   ....[163]....
        /*0410*/ 	.word	0xffffffff


	//   ....[164]....
        /*0414*/ 	.word	0xffffffff


	//   ....[165]....
        /*0418*/ 	.word	0xffffffff


	//   ....[166]....
        /*041c*/ 	.word	0xffffffff


	//   ....[167]....
        /*0420*/ 	.word	0xffffffff


	//   ....[168]....
        /*0424*/ 	.word	0xffffffff


	//   ....[169]....
        /*0428*/ 	.word	0xffffffff


	//   ....[170]....
        /*042c*/ 	.word	0xffffffff


	//   ....[171]....
        /*0430*/ 	.word	0xffffffff


	//   ....[172]....
        /*0434*/ 	.word	0xffffffff


	//   ....[173]....
        /*0438*/ 	.word	0xffffffff


	//   ....[174]....
        /*043c*/ 	.word	0xffffffff


	//   ....[175]....
        /*0440*/ 	.word	0xffffffff


	//   ....[176]....
        /*0444*/ 	.word	0xffffffff


	//   ....[177]....
        /*0448*/ 	.word	0xffffffff


	//   ....[178]....
        /*044c*/ 	.word	0xffffffff


	//   ....[179]....
        /*0450*/ 	.word	0xffffffff


	//   ....[180]....
        /*0454*/ 	.word	0xffffffff


	//   ....[181]....
        /*0458*/ 	.word	0xffffffff


	//   ....[182]....
        /*045c*/ 	.word	0xffffffff


	//   ....[183]....
        /*0460*/ 	.word	0xffffffff


	//   ....[184]....
        /*0464*/ 	.word	0xffffffff


	//   ....[185]....
        /*0468*/ 	.word	0xffffffff


	//   ....[186]....
        /*046c*/ 	.word	0xffffffff


	//   ....[187]....
        /*0470*/ 	.word	0xffffffff


	//   ....[188]....
        /*0474*/ 	.word	0xffffffff


	//   ....[189]....
        /*0478*/ 	.word	0xffffffff


	//   ....[190]....
        /*047c*/ 	.word	0xffffffff


	//   ....[191]....
        /*0480*/ 	.word	0xffffffff


	//   ....[192]....
        /*0484*/ 	.word	0xffffffff


	//   ....[193]....
        /*0488*/ 	.word	0xffffffff


	//   ....[194]....
        /*048c*/ 	.word	0xffffffff


	//   ....[195]....
        /*0490*/ 	.word	0xffffffff


	//   ....[196]....
        /*0494*/ 	.word	0xffffffff


	//   ....[197]....
        /*0498*/ 	.word	0xffffffff


	//   ....[198]....
        /*049c*/ 	.word	0xffffffff


	//   ....[199]....
        /*04a0*/ 	.word	0xffffffff


	//   ....[200]....
        /*04a4*/ 	.word	0xffffffff


	//   ....[201]....
        /*04a8*/ 	.word	0xffffffff


	//   ....[202]....
        /*04ac*/ 	.word	0xffffffff


	//   ....[203]....
        /*04b0*/ 	.word	0xffffffff


	//   ....[204]....
        /*04b4*/ 	.word	0xffffffff


	//   ....[205]....
        /*04b8*/ 	.word	0xffffffff


	//   ....[206]....
        /*04bc*/ 	.word	0xffffffff


	//   ....[207]....
        /*04c0*/ 	.word	0xffffffff


	//   ....[208]....
        /*04c4*/ 	.word	0xffffffff


	//   ....[209]....
        /*04c8*/ 	.word	0xffffffff


	//   ....[210]....
        /*04cc*/ 	.word	0xffffffff


	//   ....[211]....
        /*04d0*/ 	.word	0xffffffff


	//   ....[212]....
        /*04d4*/ 	.word	0xffffffff


	//   ....[213]....
        /*04d8*/ 	.word	0xffffffff


	//   ....[214]....
        /*04dc*/ 	.word	0xffffffff


	//   ....[215]....
        /*04e0*/ 	.word	0xffffffff


	//   ....[216]....
        /*04e4*/ 	.word	0xffffffff


	//   ....[217]....
        /*04e8*/ 	.word	0xffffffff


	//   ....[218]....
        /*04ec*/ 	.word	0xffffffff


	//   ....[219]....
        /*04f0*/ 	.word	0xffffffff


	//   ....[220]....
        /*04f4*/ 	.word	0xffffffff


	//   ....[221]....
        /*04f8*/ 	.word	0xffffffff


	//   ....[222]....
        /*04fc*/ 	.word	0xffffffff


	//   ....[223]....
        /*0500*/ 	.word	0xffffffff


	//   ....[224]....
        /*0504*/ 	.word	0xffffffff


	//   ....[225]....
        /*0508*/ 	.word	0xffffffff


	//   ....[226]....
        /*050c*/ 	.word	0xffffffff


	//   ....[227]....
        /*0510*/ 	.word	0xffffffff


	//   ....[228]....
        /*0514*/ 	.word	0xffffffff


	//   ....[229]....
        /*0518*/ 	.word	0xffffffff


	//   ....[230]....
        /*051c*/ 	.word	0xffffffff


	//   ....[231]....
        /*0520*/ 	.word	0xffffffff


	//   ....[232]....
        /*0524*/ 	.word	0xffffffff


	//   ....[233]....
        /*0528*/ 	.word	0xffffffff


	//   ....[234]....
        /*052c*/ 	.word	0xffffffff


	//   ....[235]....
        /*0530*/ 	.word	0xffffffff


	//   ....[236]....
        /*0534*/ 	.word	0xffffffff


	//   ....[237]....
        /*0538*/ 	.word	0xffffffff


	//   ....[238]....
        /*053c*/ 	.word	0xffffffff


	//   ....[239]....
        /*0540*/ 	.word	0xffffffff


	//   ....[240]....
        /*0544*/ 	.word	0xffffffff


	//   ....[241]....
        /*0548*/ 	.word	0xffffffff


	//   ....[242]....
        /*054c*/ 	.word	0xffffffff


	//   ....[243]....
        /*0550*/ 	.word	0xffffffff


	//   ....[244]....
        /*0554*/ 	.word	0xffffffff


	//   ....[245]....
        /*0558*/ 	.word	0xffffffff


	//----- nvinfo : EIATTR_COOP_GROUP_INSTR_OFFSETS
	.align		4
.L_904:
        /*055c*/ 	.byte	0x04, 0x28
        /*055e*/ 	.short	(.L_906 - .L_905)


	//   ....[0]....
.L_905:
        /*0560*/ 	.word	0x00000050


	//   ....[1]....
        /*0564*/ 	.word	0x000001e0


	//   ....[2]....
        /*0568*/ 	.word	0x00000210


	//   ....[3]....
        /*056c*/ 	.word	0x00000240


	//   ....[4]....
        /*0570*/ 	.word	0x00000270


	//   ....[5]....
        /*0574*/ 	.word	0x000002a0


	//   ....[6]....
        /*0578*/ 	.word	0x000002d0


	//   ....[7]....
        /*057c*/ 	.word	0x00000430


	//   ....[8]....
        /*0580*/ 	.word	0x00000470


	//   ....[9]....
        /*0584*/ 	.word	0x000004a0


	//   ....[10]....
        /*0588*/ 	.word	0x000004d0


	//   ....[11]....
        /*058c*/ 	.word	0x00000500


	//   ....[12]....
        /*0590*/ 	.word	0x00000530


	//   ....[13]....
        /*0594*/ 	.word	0x000005c0


	//   ....[14]....
        /*0598*/ 	.word	0x00000600


	//   ....[15]....
        /*059c*/ 	.word	0x00000620


	//   ....[16]....
        /*05a0*/ 	.word	0x00000680


	//   ....[17]....
        /*05a4*/ 	.word	0x00003b00


	//   ....[18]....
        /*05a8*/ 	.word	0x00003b10


	//   ....[19]....
        /*05ac*/ 	.word	0x00004d30


	//   ....[20]....
        /*05b0*/ 	.word	0x00004d40


	//   ....[21]....
        /*05b4*/ 	.word	0x00005e50


	//   ....[22]....
        /*05b8*/ 	.word	0x00005e70


	//   ....[23]....
        /*05bc*/ 	.word	0x00006230


	//   ....[24]....
        /*05c0*/ 	.word	0x00006240


	//   ....[25]....
        /*05c4*/ 	.word	0x000072b0


	//   ....[26]....
        /*05c8*/ 	.word	0x000072d0


	//   ....[27]....
        /*05cc*/ 	.word	0x00007450


	//   ....[28]....
        /*05d0*/ 	.word	0x00007460


	//   ....[29]....
        /*05d4*/ 	.word	0x000075e0


	//   ....[30]....
        /*05d8*/ 	.word	0x00007600


	//   ....[31]....
        /*05dc*/ 	.word	0x00007780


	//   ....[32]....
        /*05e0*/ 	.word	0x00007790


	//   ....[33]....
        /*05e4*/ 	.word	0x00007b80


	//   ....[34]....
        /*05e8*/ 	.word	0x00007b90


	//   ....[35]....
        /*05ec*/ 	.word	0x00007f70


	//   ....[36]....
        /*05f0*/ 	.word	0x00007f90


	//   ....[37]....
        /*05f4*/ 	.word	0x00007fb0


	//   ....[38]....
        /*05f8*/ 	.word	0x00007fd0


	//   ....[39]....
        /*05fc*/ 	.word	0x000084b0


	//   ....[40]....
        /*0600*/ 	.word	0x000084f0


	//   ....[41]....
        /*0604*/ 	.word	0x00008530


	//   ....[42]....
        /*0608*/ 	.word	0x00008570


	//   ....[43]....
        /*060c*/ 	.word	0x000088c0


	//   ....[44]....
        /*0610*/ 	.word	0x00008a40


	//   ....[45]....
        /*0614*/ 	.word	0x00008a80


	//   ....[46]....
        /*0618*/ 	.word	0x00008ac0


	//   ....[47]....
        /*061c*/ 	.word	0x00008e30


	//   ....[48]....
        /*0620*/ 	.word	0x00008ea0


	//   ....[49]....
        /*0624*/ 	.word	0x00008ef0


	//   ....[50]....
        /*0628*/ 	.word	0x00008fe0


	//   ....[51]....
        /*062c*/ 	.word	0x0000c940


	//   ....[52]....
        /*0630*/ 	.word	0x0000c990


	//   ....[53]....
        /*0634*/ 	.word	0x0000c9b0


	//   ....[54]....
        /*0638*/ 	.word	0x0000c9c0


	//   ....[55]....
        /*063c*/ 	.word	0x0000cbf0


	//   ....[56]....
        /*0640*/ 	.word	0x0000cc60


	//   ....[57]....
        /*0644*/ 	.word	0x0000ccb0


	//   ....[58]....
        /*0648*/ 	.word	0x0000cd00


	//   ....[59]....
        /*064c*/ 	.word	0x0000cfd0


	//   ....[60]....
        /*0650*/ 	.word	0x0000d0b0


	//   ....[61]....
        /*0654*/ 	.word	0x0000d100


	//   ....[62]....
        /*0658*/ 	.word	0x0000d180


	//   ....[63]....
        /*065c*/ 	.word	0x0000d440


	//   ....[64]....
        /*0660*/ 	.word	0x0000d480


	//   ....[65]....
        /*0664*/ 	.word	0x0000d4d0


	//   ....[66]....
        /*0668*/ 	.word	0x0000d520


	//   ....[67]....
        /*066c*/ 	.word	0x000113c0


	//   ....[68]....
        /*0670*/ 	.word	0x000113d0


	//   ....[69]....
        /*0674*/ 	.word	0x00011ee0


	//   ....[70]....
        /*0678*/ 	.word	0x00011f00


	//   ....[71]....
        /*067c*/ 	.word	0x00012140


	//   ....[72]....
        /*0680*/ 	.word	0x000124a0


	//   ....[73]....
        /*0684*/ 	.word	0x000128d0


	//   ....[74]....
        /*0688*/ 	.word	0x00012900


	//   ....[75]....
        /*068c*/ 	.word	0x00012910


	//   ....[76]....
        /*0690*/ 	.word	0x00012940


	//   ....[77]....
        /*0694*/ 	.word	0x00013790


	//   ....[78]....
        /*0698*/ 	.word	0x000137b0


	//   ....[79]....
        /*069c*/ 	.word	0x000141d0


	//   ....[80]....
        /*06a0*/ 	.word	0x000141f0


	//   ....[81]....
        /*06a4*/ 	.word	0x00014410


	//   ....[82]....
        /*06a8*/ 	.word	0x000147a0


	//   ....[83]....
        /*06ac*/ 	.word	0x00014c20


	//   ....[84]....
        /*06b0*/ 	.word	0x00014c50


	//   ....[85]....
        /*06b4*/ 	.word	0x00014c70


	//   ....[86]....
        /*06b8*/ 	.word	0x00014c90


	//   ....[87]....
        /*06bc*/ 	.word	0x00016380


	//   ....[88]....
        /*06c0*/ 	.word	0x000163a0


	//   ....[89]....
        /*06c4*/ 	.word	0x00016df0


	//   ....[90]....
        /*06c8*/ 	.word	0x00016e10


	//   ....[91]....
        /*06cc*/ 	.word	0x00017090


	//   ....[92]....
        /*06d0*/ 	.word	0x000170c0


	//   ....[93]....
        /*06d4*/ 	.word	0x000170e0


	//   ....[94]....
        /*06d8*/ 	.word	0x00017100


	//   ....[95]....
        /*06dc*/ 	.word	0x00018540


	//   ....[96]....
        /*06e0*/ 	.word	0x00018560


	//   ....[97]....
        /*06e4*/ 	.word	0x00018f60


	//   ....[98]....
        /*06e8*/ 	.word	0x00018f80


	//   ....[99]....
        /*06ec*/ 	.word	0x00019160


	//   ....[100]....
        /*06f0*/ 	.word	0x000194f0


	//   ....[101]....
        /*06f4*/ 	.word	0x00019970


	//   ....[102]....
        /*06f8*/ 	.word	0x000199a0


	//   ....[103]....
        /*06fc*/ 	.word	0x000199c0


	//   ....[104]....
        /*0700*/ 	.word	0x000199e0


	//   ....[105]....
        /*0704*/ 	.word	0x0001ad00


	//   ....[106]....
        /*0708*/ 	.word	0x0001ad30


	//   ....[107]....
        /*070c*/ 	.word	0x0001ad50


	//   ....[108]....
        /*0710*/ 	.word	0x0001ad70


	//   ....[109]....
        /*0714*/ 	.word	0x0001c4f0


	//   ....[110]....
        /*0718*/ 	.word	0x0001c510


	//   ....[111]....
        /*071c*/ 	.word	0x0001c520


	//   ....[112]....
        /*0720*/ 	.word	0x0001c530


	//   ....[113]....
        /*0724*/ 	.word	0x0001c8f0


	//   ....[114]....
        /*0728*/ 	.word	0x0001c910


	//   ....[115]....
        /*072c*/ 	.word	0x0001ca70


	//   ....[116]....
        /*0730*/ 	.word	0x0001ca80


	//   ....[117]....
        /*0734*/ 	.word	0x0001cbf0


	//   ....[118]....
        /*0738*/ 	.word	0x0001cc10


	//   ....[119]....
        /*073c*/ 	.word	0x0001cd80


	//   ....[120]....
        /*0740*/ 	.word	0x0001cd90


	//   ....[121]....
        /*0744*/ 	.word	0x0001d0f0


	//   ....[122]....
        /*0748*/ 	.word	0x0001d110


	//   ....[123]....
        /*074c*/ 	.word	0x0001de60


	//   ....[124]....
        /*0750*/ 	.word	0x0001de70


	//   ....[125]....
        /*0754*/ 	.word	0x0001f390


	//   ....[126]....
        /*0758*/ 	.word	0x0001f3b0


	//   ....[127]....
        /*075c*/ 	.word	0x0001f520


	//   ....[128]....
        /*0760*/ 	.word	0x0001f530


	//   ....[129]....
        /*0764*/ 	.word	0x0001f6a0


	//   ....[130]....
        /*0768*/ 	.word	0x0001f6c0


	//   ....[131]....
        /*076c*/ 	.word	0x0001f830


	//   ....[132]....
        /*0770*/ 	.word	0x0001f840


	//   ....[133]....
        /*0774*/ 	.word	0x0001fa50


	//   ....[134]....
        /*0778*/ 	.word	0x0001fa70


	//   ....[135]....
        /*077c*/ 	.word	0x0001fb90


	//   ....[136]....
        /*0780*/ 	.word	0x0001fbd0


	//   ....[137]....
        /*0784*/ 	.word	0x0001fc00


	//   ....[138]....
        /*0788*/ 	.word	0x0001fc30


	//   ....[139]....
        /*078c*/ 	.word	0x0001fc60


	//   ....[140]....
        /*0790*/ 	.word	0x0001fc90


	//   ....[141]....
        /*0794*/ 	.word	0x0001fdf0


	//   ....[142]....
        /*0798*/ 	.word	0x0001fe30


	//   ....[143]....
        /*079c*/ 	.word	0x0001fe60


	//   ....[144]....
        /*07a0*/ 	.word	0x0001fe90


	//   ....[145]....
        /*07a4*/ 	.word	0x0001fec0


	//   ....[146]....
        /*07a8*/ 	.word	0x0001fef0


	//   ....[147]....
        /*07ac*/ 	.word	0x0001ff80


	//   ....[148]....
        /*07b0*/ 	.word	0x0001ffc0


	//   ....[149]....
        /*07b4*/ 	.word	0x0001ffd0


	//   ....[150]....
        /*07b8*/ 	.word	0x00020030


	//   ....[151]....
        /*07bc*/ 	.word	0x00020a00


	//   ....[152]....
        /*07c0*/ 	.word	0x00020a60


	//   ....[153]....
        /*07c4*/ 	.word	0x00020ab0


	//   ....[154]....
        /*07c8*/ 	.word	0x00020b00


	//   ....[155]....
        /*07cc*/ 	.word	0x00020b50


	//   ....[156]....
        /*07d0*/ 	.word	0x00020bc0


	//   ....[157]....
        /*07d4*/ 	.word	0x00020c00


	//   ....[158]....
        /*07d8*/ 	.word	0x00020c70


	//   ....[159]....
        /*07dc*/ 	.word	0x00020ce0


	//   ....[160]....
        /*07e0*/ 	.word	0x00020d40


	//   ....[161]....
        /*07e4*/ 	.word	0x00020db0


	//   ....[162]....
        /*07e8*/ 	.word	0x00020e20


	//   ....[163]....
        /*07ec*/ 	.word	0x00020e80


	//   ....[164]....
        /*07f0*/ 	.word	0x00020ee0


	//   ....[165]....
        /*07f4*/ 	.word	0x00020f40


	//   ....[166]....
        /*07f8*/ 	.word	0x00020fb0


	//   ....[167]....
        /*07fc*/ 	.word	0x00021010


	//   ....[168]....
        /*0800*/ 	.word	0x00021070


	//   ....[169]....
        /*0804*/ 	.word	0x000210c0


	//   ....[170]....
        /*0808*/ 	.word	0x00021130


	//   ....[171]....
        /*080c*/ 	.word	0x00021190


	//   ....[172]....
        /*0810*/ 	.word	0x00021200


	//   ....[173]....
        /*0814*/ 	.word	0x00021260


	//   ....[174]....
        /*0818*/ 	.word	0x000212b0


	//   ....[175]....
        /*081c*/ 	.word	0x00021300


	//   ....[176]....
        /*0820*/ 	.word	0x00021350


	//   ....[177]....
        /*0824*/ 	.word	0x000213b0


	//   ....[178]....
        /*0828*/ 	.word	0x00021420


	//   ....[179]....
        /*082c*/ 	.word	0x00021470


	//   ....[180]....
        /*0830*/ 	.word	0x000214e0


	//   ....[181]....
        /*0834*/ 	.word	0x00021540


	//   ....[182]....
        /*0838*/ 	.word	0x000215b0


	//   ....[183]....
        /*083c*/ 	.word	0x00021600


	//   ....[184]....
        /*0840*/ 	.word	0x00021640


	//   ....[185]....
        /*0844*/ 	.word	0x00021690


	//   ....[186]....
        /*0848*/ 	.word	0x000216d0


	//   ....[187]....
        /*084c*/ 	.word	0x00021720


	//   ....[188]....
        /*0850*/ 	.word	0x00021790


	//   ....[189]....
        /*0854*/ 	.word	0x000217e0


	//   ....[190]....
        /*0858*/ 	.word	0x00021850


	//   ....[191]....
        /*085c*/ 	.word	0x00021890


	//   ....[192]....
        /*0860*/ 	.word	0x000218d0


	//   ....[193]....
        /*0864*/ 	.word	0x00021920


	//   ....[194]....
        /*0868*/ 	.word	0x00021960


	//   ....[195]....
        /*086c*/ 	.word	0x000219b0


	//   ....[196]....
        /*0870*/ 	.word	0x00021a00


	//   ....[197]....
        /*0874*/ 	.word	0x00021a70


	//   ....[198]....
        /*0878*/ 	.word	0x00021ad0


	//   ....[199]....
        /*087c*/ 	.word	0x00021b40


	//   ....[200]....
        /*0880*/ 	.word	0x00021b90


	//   ....[201]....
        /*0884*/ 	.word	0x00021bd0


	//   ....[202]....
        /*0888*/ 	.word	0x00021c20


	//   ....[203]....
        /*088c*/ 	.word	0x00021c70


	//   ....[204]....
        /*0890*/ 	.word	0x00021cc0


	//   ....[205]....
        /*0894*/ 	.word	0x00021d10


	//   ....[206]....
        /*0898*/ 	.word	0x00021d60


	//   ....[207]....
        /*089c*/ 	.word	0x00021db0


	//   ....[208]....
        /*08a0*/ 	.word	0x00021e20


	//   ....[209]....
        /*08a4*/ 	.word	0x00021e90


	//   ....[210]....
        /*08a8*/ 	.word	0x00021ef0


	//   ....[211]....
        /*08ac*/ 	.word	0x00021f50


	//   ....[212]....
        /*08b0*/ 	.word	0x00021fb0


	//   ....[213]....
        /*08b4*/ 	.word	0x00022020


	//   ....[214]....
        /*08b8*/ 	.word	0x00022080


	//   ....[215]....
        /*08bc*/ 	.word	0x000220e0


	//   ....[216]....
        /*08c0*/ 	.word	0x00022140


	//   ....[217]....
        /*08c4*/ 	.word	0x000221b0


	//   ....[218]....
        /*08c8*/ 	.word	0x00022210


	//   ....[219]....
        /*08cc*/ 	.word	0x00022270


	//   ....[220]....
        /*08d0*/ 	.word	0x000222d0


	//   ....[221]....
        /*08d4*/ 	.word	0x00022340


	//   ....[222]....
        /*08d8*/ 	.word	0x000223a0


	//   ....[223]....
        /*08dc*/ 	.word	0x00022400


	//   ....[224]....
        /*08e0*/ 	.word	0x00022460


	//   ....[225]....
        /*08e4*/ 	.word	0x000224d0


	//   ....[226]....
        /*08e8*/ 	.word	0x00022530


	//   ....[227]....
        /*08ec*/ 	.word	0x00022590


	//   ....[228]....
        /*08f0*/ 	.word	0x000225f0


	//   ....[229]....
        /*08f4*/ 	.word	0x00022660


	//   ....[230]....
        /*08f8*/ 	.word	0x000226b0


	//   ....[231]....
        /*08fc*/ 	.word	0x000226f0


	//   ....[232]....
        /*0900*/ 	.word	0x00022740


	//   ....[233]....
        /*0904*/ 	.word	0x00022790


	//   ....[234]....
        /*0908*/ 	.word	0x000227e0


	//   ....[235]....
        /*090c*/ 	.word	0x00022850


	//   ....[236]....
        /*0910*/ 	.word	0x00022890


	//   ....[237]....
        /*0914*/ 	.word	0x000228e0


	//   ....[238]....
        /*0918*/ 	.word	0x00022930


	//   ....[239]....
        /*091c*/ 	.word	0x00022980


	//   ....[240]....
        /*0920*/ 	.word	0x000229d0


	//   ....[241]....
        /*0924*/ 	.word	0x00022a40


	//   ....[242]....
        /*0928*/ 	.word	0x00022a80


	//   ....[243]....
        /*092c*/ 	.word	0x00022af0


	//   ....[244]....
        /*0930*/ 	.word	0x00022b50


	//   ....[245]....
        /*0934*/ 	.word	0x00022bc0


	//----- nvinfo : EIATTR_EXIT_INSTR_OFFSETS
	.align		4
.L_906:
        /*0938*/ 	.byte	0x04, 0x1c
        /*093a*/ 	.short	(.L_908 - .L_907)


	//   ....[0]....
.L_907:
        /*093c*/ 	.word	0x00000fe0


	//   ....[1]....
        /*0940*/ 	.word	0x000209c0


	//----- nvinfo : EIATTR_MAX_THREADS
	.align		4
.L_908:
        /*0944*/ 	.byte	0x04, 0x05
        /*0946*/ 	.short	(.L_910 - .L_909)
.L_909:
        /*0948*/ 	.word	0x00000100
        /*094c*/ 	.word	0x00000001
        /*0950*/ 	.word	0x00000001


	//----- nvinfo : EIATTR_CRS_STACK_SIZE
	.align		4
.L_910:
        /*0954*/ 	.byte	0x04, 0x1e
        /*0956*/ 	.short	(.L_912 - .L_911)
.L_911:
        /*0958*/ 	.word	0x00000000
.L_912:


//--------------------- .nv.info._ZN7cutlass13device_kernelIN5flash19enable_sm80_to_sm89INS1_16FlashAttnFwdSm80INS1_25CollectiveMainloopFwdSm80ILi8ELi1ELb1EN4cute5tupleIJNS5_1CILi128EEENS7_ILi64EEENS7_ILi256EEEEEELi256ENS_10bfloat16_tEfNS_4arch4Sm80ELb1ELb0ELb0ELb0ELb1ELb0ELb1ELb1EEENS1_21CollectiveEpilogueFwdINS6_IJS8_SA_S9_EEENS6_IJNS7_ILi1EEESI_SI_EEESC_SE_Li256ELb0ELb1ELb1ELb0EEENS1_30DynamicPersistentTileSchedulerILi256ELi256ELb1ELb1ELb0EEEEEEEEEvNT_6ParamsE --------------------------
	.section	.nv.info._ZN7cutlass13device_kernelIN5flash19enable_sm80_to_sm89INS1_16FlashAttnFwdSm80INS1_25CollectiveMainloopFwdSm80ILi8ELi1ELb1EN4cute5tupleIJNS5_1CILi128EEENS7_ILi64EEENS7_ILi256EEEEEELi256ENS_10bfloat16_tEfNS_4arch4Sm80ELb1ELb0ELb0ELb0ELb1ELb0ELb1ELb1EEENS1_21CollectiveEpilogueFwdINS6_IJS8_SA_S9_EEENS6_IJNS7_ILi1EEESI_SI_EEESC_SE_Li256ELb0ELb1ELb1ELb0EEENS1_30DynamicPersistentTileSchedulerILi256ELi256ELb1ELb1ELb0EEEEEEEEEvNT_6ParamsE,"",@"SHT_CUDA_INFO"
	.sectionflags	@""
	.align	4


	//----- nvinfo : EIATTR_CUDA_API_VERSION
	.align		4
        /*0000*/ 	.byte	0x04, 0x37
        /*0002*/ 	.short	(.L_914 - .L_913)
.L_913:
        /*0004*/ 	.word	0x00000082


	//----- nvinfo : EIATTR_SW2861232_WAR
	.align		4
.L_914:
        /*0008*/ 	.byte	0x01, 0x35
	.zero		2


	//----- nvinfo : EIATTR_PARAM_CBANK
	.align		4
        /*000c*/ 	.byte	0x04, 0x0a
        /*000e*/ 	.short	(.L_916 - .L_915)
	.align		4
.L_915:
        /*0010*/ 	.word	index@(.nv.constant0._ZN7cutlass13device_kernelIN5flash19enable_sm80_to_sm89INS1_16FlashAttnFwdSm80INS1_25CollectiveMainloopFwdSm80ILi8ELi1ELb1EN4cute5tupleIJNS5_1CILi128EEENS7_ILi64EEENS7_ILi256EEEEEELi256ENS_10bfloat16_tEfNS_4arch4Sm80ELb1ELb0ELb0ELb0ELb1ELb0ELb1ELb1EEENS1_21CollectiveEpilogueFwdINS6_IJS8_SA_S9_EEENS6_IJNS7_ILi1EEESI_SI_EEESC_SE_Li256ELb0ELb1ELb1ELb0EEENS1_30DynamicPersistentTileSchedulerILi256ELi256ELb1ELb1ELb0EEEEEEEEEvNT_6ParamsE)
        /*0014*/ 	.short	0x0160
        /*0016*/ 	.short	0x0428


	//----- nvinfo : EIATTR_CBANK_PARAM_SIZE
	.align		4
.L_916:
        /*0018*/ 	.byte	0x03, 0x19
        /*001a*/ 	.short	0x0428


	//----- nvinfo : EIATTR_KPARAM_INFO
	.align		4
        /*001c*/ 	.byte	0x04, 0x17
        /*001e*/ 	.short	(.L_918 - .L_917)
.L_917:
        /*0020*/ 	.word	0x00000000
        /*0024*/ 	.short	0x0000
        /*0026*/ 	.short	0x0000
        /*0028*/ 	.byte	0x00, 0xf0, 0xa1, 0x10


	//----- nvinfo : EIATTR_MAXREG_COUNT
	.align		4
.L_918:
        /*002c*/ 	.byte	0x03, 0x1b
        /*002e*/ 	.short	0x00ff


	//----- nvinfo : EIATTR_NUM_BARRIERS
	.align		4
        /*0030*/ 	.byte	0x02, 0x4c
        /*0032*/ 	.byte	0x06
	.zero		1


	//----- nvinfo : EIATTR_ANNOTATIONS
	.align		4
        /*0034*/ 	.byte	0x04, 0x55
        /*0036*/ 	.short	(.L_920 - .L_919)


	//   ....[0]....
.L_919:
        /* <DEDUP_REMOVED lines=214> */


	//----- nvinfo : EIATTR_MERCURY_ISA_VERSION
	.align		4
.L_920:
        /*0d88*/ 	.byte	0x03, 0x5f
        /*0d8a*/ 	.short	0x0000


	//----- nvinfo : EIATTR_INT_WARP_WIDE_INSTR_OFFSETS
	.align		4
        /*0d8c*/ 	.byte	0x04, 0x31
        /*0d8e*/ 	.short	(.L_922 - .L_921)


	//   ....[0]....
.L_921:
        /*0d90*/ 	.word	0x0000ed50


	//   ....[1]....
        /*0d94*/ 	.word	0x0000edd0


	//----- nvinfo : EIATTR_COOP_GROUP_MASK_REGIDS
	.align		4
.L_922:
        /*0d98*/ 	.byte	0x04, 0x29
        /*0d9a*/ 	.short	(.L_924 - .L_923)


	//   ....[0]....
.L_923:
        /*0d9c*/ 	.word	0xffffffff


	//   ....[1]....
        /*0da0*/ 	.word	0xffffffff


	//   ....[2]....
        /*0da4*/ 	.word	0xffffffff


	//   ....[3]....
        /*0da8*/ 	.word	0xffffffff


	//   ....[4]....
        /*0dac*/ 	.word	0xffffffff


	//   ....[5]....
        /*0db0*/ 	.word	0xffffffff


	//   ....[6]....
        /*0db4*/ 	.word	0xffffffff


	//   ....[7]....
        /*0db8*/ 	.word	0xffffffff


	//   ....[8]....
        /*0dbc*/ 	.word	0xffffffff


	//   ....[9]....
        /*0dc0*/ 	.word	0xffffffff


	//   ....[10]....
        /*0dc4*/ 	.word	0xffffffff


	//   ....[11]....
        /*0dc8*/ 	.word	0xffffffff


	//   ....[12]....
        /*0dcc*/ 	.word	0xffffffff


	//   ....[13]....
        /*0dd0*/ 	.word	0xffffffff


	//   ....[14]....
        /*0dd4*/ 	.word	0xffffffff


	//   ....[15]....
        /*0dd8*/ 	.word	0xffffffff


	//   ....[16]....
        /*0ddc*/ 	.word	0xffffffff


	//   ....[17]....
        /*0de0*/ 	.word	0xffffffff


	//   ....[18]....
        /*0de4*/ 	.word	0xffffffff


	//   ....[19]....
        /*0de8*/ 	.word	0xffffffff


	//   ....[20]....
        /*0dec*/ 	.word	0xffffffff


	//   ....[21]....
        /*0df0*/ 	.word	0xffffffff


	//   ....[22]....
        /*0df4*/ 	.word	0xffffffff


	//   ....[23]....
        /*0df8*/ 	.word	0xffffffff


	//   ....[24]....
        /*0dfc*/ 	.word	0xffffffff


	//   ....[25]....
        /*0e00*/ 	.word	0xffffffff


	//   ....[26]....
        /*0e04*/ 	.word	0xffffffff


	//   ....[27]....
        /*0e08*/ 	.word	0xffffffff


	//   ....[28]....
        /*0e0c*/ 	.word	0xffffffff


	//   ....[29]....
        /*0e10*/ 	.word	0xffffffff


	//   ....[30]....
        /*0e14*/ 	.word	0xffffffff


	//   ....[31]....
        /*0e18*/ 	.word	0xffffffff


	//   ....[32]....
        /*0e1c*/ 	.word	0xffffffff


	//   ....[33]....
        /*0e20*/ 	.word	0xffffffff


	//   ....[34]....
        /*0e24*/ 	.word	0xffffffff


	//   ....[35]....
        /*0e28*/ 	.word	0xffffffff


	//   ....[36]....
        /*0e2c*/ 	.word	0xffffffff


	//   ....[37]....
        /*0e30*/ 	.word	0xffffffff


	//   ....[38]....
        /*0e34*/ 	.word	0xffffffff


	//   ....[39]....
        /*0e38*/ 	.word	0xffffffff


	//   ....[40]....
        /*0e3c*/ 	.word	0xffffffff


	//   ....[41]....
        /*0e40*/ 	.word	0xffffffff


	//   ....[42]....
        /*0e44*/ 	.word	0xffffffff


	//   ....[43]....
        /*0e48*/ 	.word	0xffffffff


	//   ....[44]....
        /*0e4c*/ 	.word	0xffffffff


	//   ....[45]....
        /*0e50*/ 	.word	0xffffffff


	//   ....[46]....
        /*0e54*/ 	.word	0xffffffff


	//   ....[47]....
        /*0e58*/ 	.word	0xffffffff


	//   ....[48]....
        /*0e5c*/ 	.word	0xffffffff


	//   ....[49]....
        /*0e60*/ 	.word	0xffffffff


	//   ....[50]....
        /*0e64*/ 	.word	0xffffffff


	//   ....[51]....
        /*0e68*/ 	.word	0xffffffff


	//   ....[52]....
        /*0e6c*/ 	.word	0xffffffff


	//   ....[53]....
        /*0e70*/ 	.word	0xffffffff


	//   ....[54]....
        /*0e74*/ 	.word	0xffffffff


	//   ....[55]....
        /*0e78*/ 	.word	0xffffffff


	//   ....[56]....
        /*0e7c*/ 	.word	0xffffffff


	//   ....[57]....
        /*0e80*/ 	.word	0xffffffff


	//   ....[58]....
        /*0e84*/ 	.word	0xffffffff


	//   ....[59]....
        /*0e88*/ 	.word	0xffffffff


	//   ....[60]....
        /*0e8c*/ 	.word	0xffffffff


	//   ....[61]....
        /*0e90*/ 	.word	0xffffffff


	//   ....[62]....
        /*0e94*/ 	.word	0xffffffff


	//   ....[63]....
        /*0e98*/ 	.word	0xffffffff


	//   ....[64]....
        /*0e9c*/ 	.word	0xffffffff


	//   ....[65]....
        /*0ea0*/ 	.word	0xffffffff


	//   ....[66]....
        /*0ea4*/ 	.word	0xffffffff


	//   ....[67]....
        /*0ea8*/ 	.word	0xffffffff


	//   ....[68]....
        /*0eac*/ 	.word	0xffffffff


	//   ....[69]....
        /*0eb0*/ 	.word	0xffffffff


	//   ....[70]....
        /*0eb4*/ 	.word	0xffffffff


	//   ....[71]....
        /*0eb8*/ 	.word	0xffffffff


	//   ....[72]....
        /*0ebc*/ 	.word	0xffffffff


	//   ....[73]....
        /*0ec0*/ 	.word	0xffffffff


	//   ....[74]....
        /*0ec4*/ 	.word	0xffffffff


	//   ....[75]....
        /*0ec8*/ 	.word	0xffffffff


	//   ....[76]....
        /*0ecc*/ 	.word	0xffffffff


	//   ....[77]....
        /*0ed0*/ 	.word	0xffffffff


	//   ....[78]....
        /*0ed4*/ 	.word	0xffffffff


	//   ....[79]....
        /*0ed8*/ 	.word	0xffffffff


	//   ....[80]....
        /*0edc*/ 	.word	0xffffffff


	//   ....[81]....
        /*0ee0*/ 	.word	0xffffffff


	//   ....[82]....
        /*0ee4*/ 	.word	0xffffffff


	//   ....[83]....
        /*0ee8*/ 	.word	0xffffffff


	//   ....[84]....
        /*0eec*/ 	.word	0xffffffff


	//   ....[85]....
        /*0ef0*/ 	.word	0xffffffff


	//   ....[86]....
        /*0ef4*/ 	.word	0xffffffff


	//   ....[87]....
        /*0ef8*/ 	.word	0xffffffff


	//   ....[88]....
        /*0efc*/ 	.word	0xffffffff


	//   ....[89]....
        /*0f00*/ 	.word	0xffffffff


	//   ....[90]....
        /*0f04*/ 	.word	0xffffffff


	//   ....[91]....
        /*0f08*/ 	.word	0xffffffff


	//   ....[92]....
        /*0f0c*/ 	.word	0xffffffff


	//   ....[93]....
        /*0f10*/ 	.word	0xffffffff


	//   ....[94]....
        /*0f14*/ 	.word	0xffffffff


	//   ....[95]....
        /*0f18*/ 	.word	0xffffffff


	//   ....[96]....
        /*0f1c*/ 	.word	0xffffffff


	//   ....[97]....
        /*0f20*/ 	.word	0xffffffff


	//   ....[98]....
        /*0f24*/ 	.word	0xffffffff


	//   ....[99]....
        /*0f28*/ 	.word	0xffffffff


	//   ....[100]....
        /*0f2c*/ 	.word	0xffffffff


	//   ....[101]....
        /*0f30*/ 	.word	0xffffffff


	//   ....[102]....
        /*0f34*/ 	.word	0xffffffff


	//   ....[103]....
        /*0f38*/ 	.word	0xffffffff


	//   ....[104]....
        /*0f3c*/ 	.word	0xffffffff


	//----- nvinfo : EIATTR_COOP_GROUP_INSTR_OFFSETS
	.align		4
.L_924:
        /*0f40*/ 	.byte	0x04, 0x28
        /*0f42*/ 	.short	(.L_926 - .L_925)


	//   ....[0]....
.L_925:
        /*0f44*/ 	.word	0x00000050


	//   ....[1]....
        /*0f48*/ 	.word	0x00002020


	//   ....[2]....
        /*0f4c*/ 	.word	0x00002040


	//   ....[3]....
        /*0f50*/ 	.word	0x00002070


	//   ....[4]....
        /*0f54*/ 	.word	0x00002090


	//   ....[5]....
        /*0f58*/ 	.word	0x00002260


	//   ....[6]....
        /*0f5c*/ 	.word	0x00002280


	//   ....[7]....
        /*0f60*/ 	.word	0x000022c0


	//   ....[8]....
        /*0f64*/ 	.word	0x00002300


	//   ....[9]....
        /*0f68*/ 	.word	0x00002600


	//   ....[10]....
        /*0f6c*/ 	.word	0x00002620


	//   ....[11]....
        /*0f70*/ 	.word	0x00002660


	//   ....[12]....
        /*0f74*/ 	.word	0x00002680


	//   ....[13]....
        /*0f78*/ 	.word	0x00002a60


	//   ....[14]....
        /*0f7c*/ 	.word	0x00002b60


	//   ....[15]....
        /*0f80*/ 	.word	0x00002bb0


	//   ....[16]....
        /*0f84*/ 	.word	0x00002bd0


	//   ....[17]....
        /*0f88*/ 	.word	0x00003f40


	//   ....[18]....
        /*0f8c*/ 	.word	0x00003fb0


	//   ....[19]....
        /*0f90*/ 	.word	0x00004050


	//   ....[20]....
        /*0f94*/ 	.word	0x00004090


	//   ....[21]....
        /*0f98*/ 	.word	0x00004400


	//   ....[22]....
        /*0f9c*/ 	.word	0x00004640


	//   ....[23]....
        /*0fa0*/ 	.word	0x00004a40


	//   ....[24]....
        /*0fa4*/ 	.word	0x00004a60


	//   ....[25]....
        /*0fa8*/ 	.word	0x00004a80


	//   ....[26]....
        /*0fac*/ 	.word	0x00004aa0


	//   ....[27]....
        /*0fb0*/ 	.word	0x00006790


	//   ....[28]....
        /*0fb4*/ 	.word	0x00006800


	//   ....[29]....
        /*0fb8*/ 	.word	0x00006900


	//   ....[30]....
        /*0fbc*/ 	.word	0x00006930


	//   ....[31]....
        /*0fc0*/ 	.word	0x00007c20


	//   ....[32]....
        /*0fc4*/ 	.word	0x00007c90


	//   ....[33]....
        /*0fc8*/ 	.word	0x00007d90


	//   ....[34]....
        /*0fcc*/ 	.word	0x00007dc0


	//   ....[35]....
        /*0fd0*/ 	.word	0x000080f0


	//   ....[36]....
        /*0fd4*/ 	.word	0x00008320


	//   ....[37]....
        /*0fd8*/ 	.word	0x00008640


	//   ....[38]....
        /*0fdc*/ 	.word	0x00008660


	//   ....[39]....
        /*0fe0*/ 	.word	0x00008780


	//   ....[40]....
        /*0fe4*/ 	.word	0x000087a0


	//   ....[41]....
        /*0fe8*/ 	.word	0x0000aa50


	//   ....[42]....
        /*0fec*/ 	.word	0x0000aad0


	//   ....[43]....
        /*0ff0*/ 	.word	0x0000abf0


	//   ....[44]....
        /*0ff4*/ 	.word	0x0000ac00


	//   ....[45]....
        /*0ff8*/ 	.word	0x0000be90


	//   ....[46]....
        /*0ffc*/ 	.word	0x0000bed0


	//   ....[47]....
        /*1000*/ 	.word	0x0000bfd0


	//   ....[48]....
        /*1004*/ 	.word	0x0000c000


	//   ....[49]....
        /*1008*/ 	.word	0x0000c390


	//   ....[50]....
        /*100c*/ 	.word	0x0000c3b0


	//   ....[51]....
        /*1010*/ 	.word	0x0000c3d0


	//   ....[52]....
        /*1014*/ 	.word	0x0000c3f0


	//   ....[53]....
        /*1018*/ 	.word	0x0000e2c0


	//   ....[54]....
        /*101c*/ 	.word	0x0000e310


	//   ....[55]....
        /*1020*/ 	.word	0x0000e330


	//   ....[56]....
        /*1024*/ 	.word	0x0000e350


	//   ....[57]....
        /*1028*/ 	.word	0x0000ef20


	//   ....[58]....
        /*102c*/ 	.word	0x0000f750


	//   ....[59]....
        /*1030*/ 	.word	0x0000f760


	//   ....[60]....
        /*1034*/ 	.word	0x0000f770


	//   ....[61]....
        /*1038*/ 	.word	0x0000f780


	//   ....[62]....
        /*103c*/ 	.word	0x0000f8b0


	//   ....[63]....
        /*1040*/ 	.word	0x0000f8d0


	//   ....[64]....
        /*1044*/ 	.word	0x00010100


	//   ....[65]....
        /*1048*/ 	.word	0x00010110


	//   ....[66]....
        /*104c*/ 	.word	0x00010ca0


	//   ....[67]....
        /*1050*/ 	.word	0x00010db0


	//   ....[68]....
        /*1054*/ 	.word	0x00010e20


	//   ....[69]....
        /*1058*/ 	.word	0x00011040


	//   ....[70]....
        /*105c*/ 	.word	0x000110b0


	//   ....[71]....
        /*1060*/ 	.word	0x00011110


	//   ....[72]....
        /*1064*/ 	.word	0x00011180


	//   ....[73]....
        /*1068*/ 	.word	0x000115c0


	//   ....[74]....
        /*106c*/ 	.word	0x00011610


	//   ....[75]....
        /*1070*/ 	.word	0x00011660


	//   ....[76]....
        /*1074*/ 	.word	0x000116b0


	//   ....[77]....
        /*1078*/ 	.word	0x00011720


	//   ....[78]....
        /*107c*/ 	.word	0x00011790


	//   ....[79]....
        /*1080*/ 	.word	0x000119b0


	//   ....[80]....
        /*1084*/ 	.word	0x00011a20


	//   ....[81]....
        /*1088*/ 	.word	0x00011a80


	//   ....[82]....
        /*108c*/ 	.word	0x00011af0


	//   ....[83]....
        /*1090*/ 	.word	0x00011d10


	//   ....[84]....
        /*1094*/ 	.word	0x00011d80


	//   ....[85]....
        /*1098*/ 	.word	0x00011de0


	//   ....[86]....
        /*109c*/ 	.word	0x00011e50


	//   ....[87]....
        /*10a0*/ 	.word	0x00012290


	//   ....[88]....
        /*10a4*/ 	.word	0x000122d0


	//   ....[89]....
        /*10a8*/ 	.word	0x00012320


	//   ....[90]....
        /*10ac*/ 	.word	0x00012360


	//   ....[91]....
        /*10b0*/ 	.word	0x000123c0


	//   ....[92]....
        /*10b4*/ 	.word	0x00012420


	//   ....[93]....
        /*10b8*/ 	.word	0x00012490


	//   ....[94]....
        /*10bc*/ 	.word	0x00012640


	//   ....[95]....
        /*10c0*/ 	.word	0x000126b0


	//   ....[96]....
        /*10c4*/ 	.word	0x000126f0


	//   ....[97]....
        /*10c8*/ 	.word	0x00012730


	//   ....[98]....
        /*10cc*/ 	.word	0x00012780


	//   ....[99]....
        /*10d0*/ 	.word	0x000127c0


	//   ....[100]....
        /*10d4*/ 	.word	0x00012810


	//   ....[101]....
        /*10d8*/ 	.word	0x00012870


	//   ....[102]....
        /*10dc*/ 	.word	0x000128c0


	//   ....[103]....
        /*10e0*/ 	.word	0x00012920


	//   ....[104]....
        /*10e4*/ 	.word	0x00012990


	//----- nvinfo : EIATTR_EXIT_INSTR_OFFSETS
	.align		4
.L_926:
        /*10e8*/ 	.byte	0x04, 0x1c
        /*10ea*/ 	.short	(.L_928 - .L_927)


	//   ....[0]....
.L_927:
        /*10ec*/ 	.word	0x000000a0


	//   ....[1]....
        /*10f0*/ 	.word	0x00010d60


	//----- nvinfo : EIATTR_MAX_THREADS
	.align		4
.L_928:
        /*10f4*/ 	.byte	0x04, 0x05
        /*10f6*/ 	.short	(.L_930 - .L_929)
.L_929:
        /*10f8*/ 	.word	0x00000100
        /*10fc*/ 	.word	0x00000001
        /*1100*/ 	.word	0x00000001


	//----- nvinfo : EIATTR_CRS_STACK_SIZE
	.align		4
.L_930:
        /*1104*/ 	.byte	0x04, 0x1e
        /*1106*/ 	.short	(.L_932 - .L_931)
.L_931:
        /*1108*/ 	.word	0x00000000
.L_932:


//--------------------- .nv.info._ZN7cutlass13device_kernelIN5flash19enable_sm80_to_sm89INS1_16FlashAttnFwdSm80INS1_25CollectiveMainloopFwdSm80ILi8ELi1ELb1EN4cute5tupleIJNS5_1CILi128EEENS7_ILi48EEENS7_ILi256EEEEEELi256ENS_10bfloat16_tEfNS_4arch4Sm80ELb1ELb0ELb0ELb1ELb1ELb0ELb1ELb1EEENS1_21CollectiveEpilogueFwdINS6_IJS8_SA_S9_EEENS6_IJNS7_ILi1EEESI_SI_EEESC_SE_Li256ELb1ELb1ELb1ELb0EEENS1_36VarlenDynamicPersistentTileSchedulerILi128ELi48ELi256ELi256ELb1ELb1ELb0ELb1ELb1ELb1EEEEEEEEEvNT_6ParamsE --------------------------
	.section	.nv.info._ZN7cutlass13device_kernelIN5flash19enable_sm80_to_sm89INS1_16FlashAttnFwdSm80INS1_25CollectiveMainloopFwdSm80ILi8ELi1ELb1EN4cute5tupleIJNS5_1CILi128EEENS7_ILi48EEENS7_ILi256EEEEEELi256ENS_10bfloat16_tEfNS_4arch4Sm80ELb1ELb0ELb0ELb1ELb1ELb0ELb1ELb1EEENS1_21CollectiveEpilogueFwdINS6_IJS8_SA_S9_EEENS6_IJNS7_ILi1EEESI_SI_EEESC_SE_Li256ELb1ELb1ELb1ELb0EEENS1_36VarlenDynamicPersistentTileSchedulerILi128ELi48ELi256ELi256ELb1ELb1ELb0ELb1ELb1ELb1EEEEEEEEEvNT_6ParamsE,"",@"SHT_CUDA_INFO"
	.sectionflags	@""
	.align	4


	//----- nvinfo : EIATTR_CUDA_API_VERSION
	.align		4
        /*0000*/ 	.byte	0x04, 0x37
        /*0002*/ 	.short	(.L_934 - .L_933)
.L_933:
        /*0004*/ 	.word	0x00000082


	//----- nvinfo : EIATTR_SW2861232_WAR
	.align		4
.L_934:
        /*0008*/ 	.byte	0x01, 0x35
	.zero		2


	//----- nvinfo : EIATTR_PARAM_CBANK
	.align		4
        /*000c*/ 	.byte	0x04, 0x0a
        /*000e*/ 	.short	(.L_936 - .L_935)
	.align		4
.L_935:
        /*0010*/ 	.word	index@(.nv.constant0._ZN7cutlass13device_kernelIN5flash19enable_sm80_to_sm89INS1_16FlashAttnFwdSm80INS1_25CollectiveMainloopFwdSm80ILi8ELi1ELb1EN4cute5tupleIJNS5_1CILi128EEENS7_ILi48EEENS7_ILi256EEEEEELi256ENS_10bfloat16_tEfNS_4arch4Sm80ELb1ELb0ELb0ELb1ELb1ELb0ELb1ELb1EEENS1_21CollectiveEpilogueFwdINS6_IJS8_SA_S9_EEENS6_IJNS7_ILi1EEESI_SI_EEESC_SE_Li256ELb1ELb1ELb1ELb0EEENS1_36VarlenDynamicPersistentTileSchedulerILi128ELi48ELi256ELi256ELb1ELb1ELb0ELb1ELb1ELb1EEEEEEEEEvNT_6ParamsE)
        /*0014*/ 	.short	0x0160
        /*0016*/ 	.short	0x0438


	//----- nvinfo : EIATTR_CBANK_PARAM_SIZE
	.align		4
.L_936:
        /*0018*/ 	.byte	0x03, 0x19
        /*001a*/ 	.short	0x0438


	//----- nvinfo : EIATTR_KPARAM_INFO
	.align		4
        /*001c*/ 	.byte	0x04, 0x17
        /*001e*/ 	.short	(.L_938 - .L_937)
.L_937:
        /*0020*/ 	.word	0x00000000
        /*0024*/ 	.short	0x0000
        /*0026*/ 	.short	0x0000
        /*0028*/ 	.byte	0x00, 0xf0, 0xe1, 0x10


	//----- nvinfo : EIATTR_MAXREG_COUNT
	.align		4
.L_938:
        /*002c*/ 	.byte	0x03, 0x1b
        /*002e*/ 	.short	0x00ff


	//----- nvinfo : EIATTR_NUM_BARRIERS
	.align		4
        /*0030*/ 	.byte	0x02, 0x4c
        /*0032*/ 	.byte	0x06
	.zero		1


	//----- nvinfo : EIATTR_ANNOTATIONS
	.align		4
        /*0034*/ 	.byte	0x04, 0x55
        /*0036*/ 	.short	(.L_940 - .L_939)


	//   ....[0]....
.L_939:
        /* <DEDUP_REMOVED lines=343> */


	//----- nvinfo : EIATTR_MERCURY_ISA_VERSION
	.align		4
.L_940:
        /*1598*/ 	.byte	0x03, 0x5f
        /*159a*/ 	.short	0x0000


	//----- nvinfo : EIATTR_INT_WARP_WIDE_INSTR_OFFSETS
	.align		4
        /*159c*/ 	.byte	0x04, 0x31
        /*159e*/ 	.short	(.L_942 - .L_941)


	//   ....[0]....
.L_941:
        /*15a0*/ 	.word	0x0000e1b0


	//   ....[1]....
        /*15a4*/ 	.word	0x0000e230


	//----- nvinfo : EIATTR_COOP_GROUP_MASK_REGIDS
	.align		4
.L_942:
        /*15a8*/ 	.byte	0x04, 0x29
        /*15aa*/ 	.short	(.L_944 - .L_943)


	//   ....[0]....
.L_943:
        /*15ac*/ 	.word	0xffffffff


	//   ....[1]....
        /*15b0*/ 	.word	0xffffffff


	//   ....[2]....
        /*15b4*/ 	.word	0xffffffff


	//   ....[3]....
        /*15b8*/ 	.word	0xffffffff


	//   ....[4]....
        /*15bc*/ 	.word	0xffffffff


	//   ....[5]....
        /*15c0*/ 	.word	0xffffffff


	//   ....[6]....
        /*15c4*/ 	.word	0xffffffff


	//   ....[7]....
        /*15c8*/ 	.word	0xffffffff


	//   ....[8]....
        /*15cc*/ 	.word	0xffffffff


	//   ....[9]....
        /*15d0*/ 	.word	0xffffffff


	//   ....[10]....
        /*15d4*/ 	.word	0xffffffff


	//   ....[11]....
        /*15d8*/ 	.word	0xffffffff


	//   ....[12]....
        /*15dc*/ 	.word	0xffffffff


	//   ....[13]....
        /*15e0*/ 	.word	0xffffffff


	//   ....[14]....
        /*15e4*/ 	.word	0xffffffff


	//   ....[15]....
        /*15e8*/ 	.word	0xffffffff


	//   ....[16]....
        /*15ec*/ 	.word	0xffffffff


	//   ....[17]....
        /*15f0*/ 	.word	0xffffffff


	//   ....[18]....
        /*15f4*/ 	.word	0xffffffff


	//   ....[19]....
        /*15f8*/ 	.word	0xffffffff


	//   ....[20]....
        /*15fc*/ 	.word	0xffffffff


	//   ....[21]....
        /*1600*/ 	.word	0xffffffff


	//   ....[22]....
        /*1604*/ 	.word	0xffffffff


	//   ....[23]....
        /*1608*/ 	.word	0xffffffff


	//   ....[24]....
        /*160c*/ 	.word	0xffffffff


	//   ....[25]....
        /*1610*/ 	.word	0xffffffff


	//   ....[26]....
        /*1614*/ 	.word	0xffffffff


	//   ....[27]....
        /*1618*/ 	.word	0xffffffff


	//   ....[28]....
        /*161c*/ 	.word	0xffffffff


	//   ....[29]....
        /*1620*/ 	.word	0xffffffff


	//   ....[30]....
        /*1624*/ 	.word	0xffffffff


	//   ....[31]....
        /*1628*/ 	.word	0xffffffff


	//   ....[32]....
        /*162c*/ 	.word	0xffffffff


	//   ....[33]....
        /*1630*/ 	.word	0xffffffff


	//   ....[34]....
        /*1634*/ 	.word	0xffffffff


	//   ....[35]....
        /*1638*/ 	.word	0xffffffff


	//   ....[36]....
        /*163c*/ 	.word	0xffffffff


	//   ....[37]....
        /*1640*/ 	.word	0xffffffff


	//   ....[38]....
        /*1644*/ 	.word	0xffffffff


	//   ....[39]....
        /*1648*/ 	.word	0xffffffff


	//   ....[40]....
        /*164c*/ 	.word	0xffffffff


	//   ....[41]....
        /*1650*/ 	.word	0xffffffff


	//   ....[42]....
        /*1654*/ 	.word	0xffffffff


	//   ....[43]....
        /*1658*/ 	.word	0xffffffff


	//   ....[44]....
        /*165c*/ 	.word	0xffffffff


	//   ....[45]....
        /*1660*/ 	.word	0xffffffff


	//   ....[46]....
        /*1664*/ 	.word	0xffffffff


	//   ....[47]....
        /*1668*/ 	.word	0xffffffff


	//   ....[48]....
        /*166c*/ 	.word	0xffffffff


	//   ....[49]....
        /*1670*/ 	.word	0xffffffff


	//   ....[50]....
        /*1674*/ 	.word	0xffffffff


	//   ....[51]....
        /*1678*/ 	.word	0xffffffff


	//   ....[52]....
        /*167c*/ 	.word	0xffffffff


	//   ....[53]....
        /*1680*/ 	.word	0xffffffff


	//   ....[54]....
        /*1684*/ 	.word	0xffffffff


	//   ....[55]....
        /*1688*/ 	.word	0xffffffff


	//   ....[56]....
        /*168c*/ 	.word	0xffffffff


	//   ....[57]....
        /*1690*/ 	.word	0xffffffff


	//   ....[58]....
        /*1694*/ 	.word	0xffffffff


	//   ....[59]....
        /*1698*/ 	.word	0xffffffff


	//   ....[60]....
        /*169c*/ 	.word	0xffffffff


	//   ....[61]....
        /*16a0*/ 	.word	0xffffffff


	//   ....[62]....
        /*16a4*/ 	.word	0xffffffff


	//   ....[63]....
        /*16a8*/ 	.word	0xffffffff


	//   ....[64]....
        /*16ac*/ 	.word	0xffffffff


	//   ....[65]....
        /*16b0*/ 	.word	0xffffffff


	//   ....[66]....
        /*16b4*/ 	.word	0xffffffff


	//   ....[67]....
        /*16b8*/ 	.word	0xffffffff


	//   ....[68]....
        /*16bc*/ 	.word	0xffffffff


	//   ....[69]....
        /*16c0*/ 	.word	0xffffffff


	//   ....[70]....
        /*16c4*/ 	.word	0xffffffff


	//   ....[71]....
        /*16c8*/ 	.word	0xffffffff


	//   ....[72]....
        /*16cc*/ 	.word	0xffffffff


	//   ....[73]....
        /*16d0*/ 	.word	0xffffffff


	//   ....[74]....
        /*16d4*/ 	.word	0xffffffff


	//   ....[75]....
        /*16d8*/ 	.word	0xffffffff


	//   ....[76]....
        /*16dc*/ 	.word	0xffffffff


	//   ....[77]....
        /*16e0*/ 	.word	0xffffffff


	//   ....[78]....
        /*16e4*/ 	.word	0xffffffff


	//   ....[79]....
        /*16e8*/ 	.word	0xffffffff


	//   ....[80]....
        /*16ec*/ 	.word	0xffffffff


	//   ....[81]....
        /*16f0*/ 	.word	0xffffffff


	//   ....[82]....
        /*16f4*/ 	.word	0xffffffff


	//   ....[83]....
        /*16f8*/ 	.word	0xffffffff


	//   ....[84]....
        /*16fc*/ 	.word	0xffffffff


	//   ....[85]....
        /*1700*/ 	.word	0xffffffff


	//   ....[86]....
        /*1704*/ 	.word	0xffffffff


	//   ....[87]....
        /*1708*/ 	.word	0xffffffff


	//   ....[88]....
        /*170c*/ 	.word	0xffffffff


	//   ....[89]....
        /*1710*/ 	.word	0xffffffff


	//   ....[90]....
        /*1714*/ 	.word	0xffffffff


	//   ....[91]....
        /*1718*/ 	.word	0xffffffff


	//   ....[92]....
        /*171c*/ 	.word	0xffffffff


	//   ....[93]....
        /*1720*/ 	.word	0xffffffff


	//   ....[94]....
        /*1724*/ 	.word	0xffffffff


	//   ....[95]....
        /*1728*/ 	.word	0xffffffff


	//   ....[96]....
        /*172c*/ 	.word	0xffffffff


	//   ....[97]....
        /*1730*/ 	.word	0xffffffff


	//   ....[98]....
        /*1734*/ 	.word	0xffffffff


	//   ....[99]....
        /*1738*/ 	.word	0xffffffff


	//   ....[100]....
        /*173c*/ 	.word	0xffffffff


	//   ....[101]....
        /*1740*/ 	.word	0xffffffff


	//   ....[102]....
        /*1744*/ 	.word	0xffffffff


	//   ....[103]....
        /*1748*/ 	.word	0xffffffff


	//   ....[104]....
        /*174c*/ 	.word	0xffffffff


	//   ....[105]....
        /*1750*/ 	.word	0xffffffff


	//   ....[106]....
        /*1754*/ 	.word	0xffffffff


	//   ....[107]....
        /*1758*/ 	.word	0xffffffff


	//   ....[108]....
        /*175c*/ 	.word	0xffffffff


	//   ....[109]....
        /*1760*/ 	.word	0xffffffff


	//   ....[110]....
        /*1764*/ 	.word	0xffffffff


	//   ....[111]....
        /*1768*/ 	.word	0xffffffff


	//   ....[112]....
        /*176c*/ 	.word	0xffffffff


	//   ....[113]....
        /*1770*/ 	.word	0xffffffff


	//   ....[114]....
        /*1774*/ 	.word	0xffffffff


	//   ....[115]....
        /*1778*/ 	.word	0xffffffff


	//   ....[116]....
        /*177c*/ 	.word	0xffffffff


	//   ....[117]....
        /*1780*/ 	.word	0xffffffff


	//   ....[118]....
        /*1784*/ 	.word	0xffffffff


	//   ....[119]....
        /*1788*/ 	.word	0xffffffff


	//   ....[120]....
        /*178c*/ 	.word	0xffffffff


	//   ....[121]....
        /*1790*/ 	.word	0xffffffff


	//   ....[122]....
        /*1794*/ 	.word	0xffffffff


	//   ....[123]....
        /*1798*/ 	.word	0xffffffff


	//   ....[124]....
        /*179c*/ 	.word	0xffffffff


	//   ....[125]....
        /*17a0*/ 	.word	0xffffffff


	//   ....[126]....
        /*17a4*/ 	.word	0xffffffff


	//   ....[127]....
        /*17a8*/ 	.word	0xffffffff


	//   ....[128]....
        /*17ac*/ 	.word	0xffffffff


	//   ....[129]....
        /*17b0*/ 	.word	0xffffffff


	//   ....[130]....
        /*17b4*/ 	.word	0xffffffff


	//   ....[131]....
        /*17b8*/ 	.word	0xffffffff


	//   ....[132]....
        /*17bc*/ 	.word	0xffffffff


	//   ....[133]....
        /*17c0*/ 	.word	0xffffffff


	//   ....[134]....
        /*17c4*/ 	.word	0xffffffff


	//   ....[135]....
        /*17c8*/ 	.word	0xffffffff


	//   ....[136]....
        /*17cc*/ 	.word	0xffffffff


	//   ....[137]....
        /*17d0*/ 	.word	0xffffffff


	//   ....[138]....
        /*17d4*/ 	.word	0xffffffff


	//   ....[139]....
        /*17d8*/ 	.word	0xffffffff


	//   ....[140]....
        /*17dc*/ 	.word	0xffffffff


	//   ....[141]....
        /*17e0*/ 	.word	0xffffffff


	//   ....[142]....
        /*17e4*/ 	.word	0xffffffff


	//   ....[143]....
        /*17e8*/ 	.word	0xffffffff


	//   ....[144]....
        /*17ec*/ 	.word	0xffffffff


	//   ....[145]....
        /*17f0*/ 	.word	0xffffffff


	//   ....[146]....
        /*17f4*/ 	.word	0xffffffff


	//   ....[147]....
        /*17f8*/ 	.word	0xffffffff


	//   ....[148]....
        /*17fc*/ 	.word	0xffffffff


	//   ....[149]....
        /*1800*/ 	.word	0xffffffff


	//   ....[150]....
        /*1804*/ 	.word	0xffffffff


	//   ....[151]....
        /*1808*/ 	.word	0xffffffff


	//   ....[152]....
        /*180c*/ 	.word	0xffffffff


	//   ....[153]....
        /*1810*/ 	.word	0xffffffff


	//   ....[154]....
        /*1814*/ 	.word	0xffffffff


	//   ....[155]....
        /*1818*/ 	.word	0xffffffff


	//   ....[156]....
        /*181c*/ 	.word	0xffffffff


	//   ....[157]....
        /*1820*/ 	.word	0xffffffff


	//   ....[158]....
        /*1824*/ 	.word	0xffffffff


	//   ....[159]....
        /*1828*/ 	.word	0xffffffff


	//   ....[160]....
        /*182c*/ 	.word	0xffffffff


	//   ....[161]....
        /*1830*/ 	.word	0xffffffff


	//   ....[162]....
        /*1834*/ 	.word	0xffffffff


	//   ....[163]....
        /*1838*/ 	.word	0xffffffff


	//   ....[164]....
        /*183c*/ 	.word	0xffffffff


	//   ....[165]....
        /*1840*/ 	.word	0xffffffff


	//   ....[166]....
        /*1844*/ 	.word	0xffffffff


	//   ....[167]....
        /*1848*/ 	.word	0xffffffff


	//   ....[168]....
        /*184c*/ 	.word	0xffffffff


	//   ....[169]....
        /*1850*/ 	.word	0xffffffff


	//   ....[170]....
        /*1854*/ 	.word	0xffffffff


	//   ....[171]....
        /*1858*/ 	.word	0xffffffff


	//   ....[172]....
        /*185c*/ 	.word	0xffffffff


	//   ....[173]....
        /*1860*/ 	.word	0xffffffff


	//   ....[174]....
        /*1864*/ 	.word	0xffffffff


	//   ....[175]....
        /*1868*/ 	.word	0xffffffff


	//   ....[176]....
        /*186c*/ 	.word	0xffffffff


	//   ....[177]....
        /*1870*/ 	.word	0xffffffff


	//   ....[178]....
        /*1874*/ 	.word	0xffffffff


	//   ....[179]....
        /*1878*/ 	.word	0xffffffff


	//   ....[180]....
        /*187c*/ 	.word	0xffffffff


	//   ....[181]....
        /*1880*/ 	.word	0xffffffff


	//   ....[182]....
        /*1884*/ 	.word	0xffffffff


	//   ....[183]....
        /*1888*/ 	.word	0xffffffff


	//   ....[184]....
        /*188c*/ 	.word	0xffffffff


	//   ....[185]....
        /*1890*/ 	.word	0xffffffff


	//   ....[186]....
        /*1894*/ 	.word	0xffffffff


	//   ....[187]....
        /*1898*/ 	.word	0xffffffff


	//   ....[188]....
        /*189c*/ 	.word	0xffffffff


	//   ....[189]....
        /*18a0*/ 	.word	0xffffffff


	//   ....[190]....
        /*18a4*/ 	.word	0xffffffff


	//   ....[191]....
        /*18a8*/ 	.word	0xffffffff


	//   ....[192]....
        /*18ac*/ 	.word	0xffffffff


	//   ....[193]....
        /*18b0*/ 	.word	0xffffffff


	//   ....[194]....
        /*18b4*/ 	.word	0xffffffff


	//   ....[195]....
        /*18b8*/ 	.word	0xffffffff


	//   ....[196]....
        /*18bc*/ 	.word	0xffffffff


	//   ....[197]....
        /*18c0*/ 	.word	0xffffffff


	//   ....[198]....
        /*18c4*/ 	.word	0xffffffff


	//   ....[199]....
        /*18c8*/ 	.word	0xffffffff


	//   ....[200]....
        /*18cc*/ 	.word	0xffffffff


	//   ....[201]....
        /*18d0*/ 	.word	0xffffffff


	//   ....[202]....
        /*18d4*/ 	.word	0xffffffff


	//   ....[203]....
        /*18d8*/ 	.word	0xffffffff


	//----- nvinfo : EIATTR_COOP_GROUP_INSTR_OFFSETS
	.align		4
.L_944:
        /*18dc*/ 	.byte	0x04, 0x28
        /*18de*/ 	.short	(.L_946 - .L_945)


	//   ....[0]....
.L_945:
        /*18e0*/ 	.word	0x00000050


	//   ....[1]....
        /*18e4*/ 	.word	0x00000200


	//   ....[2]....
        /*18e8*/ 	.word	0x00000230


	//   ....[3]....
        /*18ec*/ 	.word	0x00000260


	//   ....[4]....
        /*18f0*/ 	.word	0x00000290


	//   ....[5]....
        /*18f4*/ 	.word	0x000002c0


	//   ....[6]....
        /*18f8*/ 	.word	0x000002f0


	//   ....[7]....
        /*18fc*/ 	.word	0x00000450


	//   ....[8]....
        /*1900*/ 	.word	0x00000490


	//   ....[9]....
        /*1904*/ 	.word	0x000004c0


	//   ....[10]....
        /*1908*/ 	.word	0x000004f0


	//   ....[11]....
        /*190c*/ 	.word	0x00000520


	//   ....[12]....
        /*1910*/ 	.word	0x00000550


	//   ....[13]....
        /*1914*/ 	.word	0x000005e0


	//   ....[14]....
        /*1918*/ 	.word	0x00000630


	//   ....[15]....
        /*191c*/ 	.word	0x00000650


	//   ....[16]....
        /*1920*/ 	.word	0x000006b0


	//   ....[17]....
        /*1924*/ 	.word	0x000032f0


	//   ....[18]....
        /*1928*/ 	.word	0x00003320


	//   ....[19]....
        /*192c*/ 	.word	0x00003350


	//   ....[20]....
        /*1930*/ 	.word	0x00003370


	//   ....[21]....
        /*1934*/ 	.word	0x00003560


	//   ....[22]....
        /*1938*/ 	.word	0x00003580


	//   ....[23]....
        /*193c*/ 	.word	0x00003660


	//   ....[24]....
        /*1940*/ 	.word	0x000036b0


	//   ....[25]....
        /*1944*/ 	.word	0x00003820


	//   ....[26]....
        /*1948*/ 	.word	0x00003840


	//   ....[27]....
        /*194c*/ 	.word	0x00003960


	//   ....[28]....
        /*1950*/ 	.word	0x00003af0


	//   ....[29]....
        /*1954*/ 	.word	0x00003d80


	//   ....[30]....
        /*1958*/ 	.word	0x00003d90


	//   ....[31]....
        /*195c*/ 	.word	0x00004260


	//   ....[32]....
        /*1960*/ 	.word	0x00004270


	//   ....[33]....
        /*1964*/ 	.word	0x000051c0


	//   ....[34]....
        /*1968*/ 	.word	0x000051e0


	//   ....[35]....
        /*196c*/ 	.word	0x00005440


	//   ....[36]....
        /*1970*/ 	.word	0x00005450


	//   ....[37]....
        /*1974*/ 	.word	0x00005770


	//   ....[38]....
        /*1978*/ 	.word	0x00005930


	//   ....[39]....
        /*197c*/ 	.word	0x00005c30


	//   ....[40]....
        /*1980*/ 	.word	0x00005c50


	//   ....[41]....
        /*1984*/ 	.word	0x00005c80


	//   ....[42]....
        /*1988*/ 	.word	0x00005c90


	//   ....[43]....
        /*198c*/ 	.word	0x000072c0


	//   ....[44]....
        /*1990*/ 	.word	0x000072e0


	//   ....[45]....
        /*1994*/ 	.word	0x00007540


	//   ....[46]....
        /*1998*/ 	.word	0x00007550


	//   ....[47]....
        /*199c*/ 	.word	0x00008320


	//   ....[48]....
        /*19a0*/ 	.word	0x00008340


	//   ....[49]....
        /*19a4*/ 	.word	0x00008570


	//   ....[50]....
        /*19a8*/ 	.word	0x00008580


	//   ....[51]....
        /*19ac*/ 	.word	0x000088a0


	//   ....[52]....
        /*19b0*/ 	.word	0x00008a50


	//   ....[53]....
        /*19b4*/ 	.word	0x00008cb0


	//   ....[54]....
        /*19b8*/ 	.word	0x00008cd0


	//   ....[55]....
        /*19bc*/ 	.word	0x00008db0


	//   ....[56]....
        /*19c0*/ 	.word	0x00008dd0


	//   ....[57]....
        /*19c4*/ 	.word	0x0000a8e0


	//   ....[58]....
        /*19c8*/ 	.word	0x0000a9d0


	//   ....[59]....
        /*19cc*/ 	.word	0x0000ab40


	//   ....[60]....
        /*19d0*/ 	.word	0x0000ab50


	//   ....[61]....
        /*19d4*/ 	.word	0x0000b910


	//   ....[62]....
        /*19d8*/ 	.word	0x0000b930


	//   ....[63]....
        /*19dc*/ 	.word	0x0000bae0


	//   ....[64]....
        /*19e0*/ 	.word	0x0000baf0


	//   ....[65]....
        /*19e4*/ 	.word	0x0000be30


	//   ....[66]....
        /*19e8*/ 	.word	0x0000be60


	//   ....[67]....
        /*19ec*/ 	.word	0x0000be80


	//   ....[68]....
        /*19f0*/ 	.word	0x0000bea0


	//   ....[69]....
        /*19f4*/ 	.word	0x0000d770


	//   ....[70]....
        /*19f8*/ 	.word	0x0000d7c0


	//   ....[71]....
        /*19fc*/ 	.word	0x0000d7e0


	//   ....[72]....
        /*1a00*/ 	.word	0x0000d7f0


	//   ....[73]....
        /*1a04*/ 	.word	0x0000f0a0


	//   ....[74]....
        /*1a08*/ 	.word	0x0000f0c0


	//   ....[75]....
        /*1a0c*/ 	.word	0x0000f0e0


	//   ....[76]....
        /*1a10*/ 	.word	0x0000f100


	//   ....[77]....
        /*1a14*/ 	.word	0x0000f4b0


	//   ....[78]....
        /*1a18*/ 	.word	0x0000f4d0


	//   ....[79]....
        /*1a1c*/ 	.word	0x0000f710


	//   ....[80]....
        /*1a20*/ 	.word	0x0000f720


	//   ....[81]....
        /*1a24*/ 	.word	0x0000f910


	//   ....[82]....
        /*1a28*/ 	.word	0x0000f930


	//   ....[83]....
        /*1a2c*/ 	.word	0x0000fb20


	//   ....[84]....
        /*1a30*/ 	.word	0x0000fb30


	//   ....[85]....
        /*1a34*/ 	.word	0x0000ff10


	//   ....[86]....
        /*1a38*/ 	.word	0x0000ff30


	//   ....[87]....
        /*1a3c*/ 	.word	0x00010b80


	//   ....[88]....
        /*1a40*/ 	.word	0x00010b90


	//   ....[89]....
        /*1a44*/ 	.word	0x00012040


	//   ....[90]....
        /*1a48*/ 	.word	0x00012060


	//   ....[91]....
        /*1a4c*/ 	.word	0x000122b0


	//   ....[92]....
        /*1a50*/ 	.word	0x000122c0


	//   ....[93]....
        /*1a54*/ 	.word	0x000124b0


	//   ....[94]....
        /*1a58*/ 	.word	0x000124d0


	//   ....[95]....
        /*1a5c*/ 	.word	0x000126c0


	//   ....[96]....
        /*1a60*/ 	.word	0x000126d0


	//   ....[97]....
        /*1a64*/ 	.word	0x00012980


	//   ....[98]....
        /*1a68*/ 	.word	0x000129a0


	//   ....[99]....
        /*1a6c*/ 	.word	0x00012ad0


	//   ....[100]....
        /*1a70*/ 	.word	0x00012b10


	//   ....[101]....
        /*1a74*/ 	.word	0x00012b40


	//   ....[102]....
        /*1a78*/ 	.word	0x00012b70


	//   ....[103]....
        /*1a7c*/ 	.word	0x00012ba0


	//   ....[104]....
        /*1a80*/ 	.word	0x00012bd0


	//   ....[105]....
        /*1a84*/ 	.word	0x00012d30


	//   ....[106]....
        /*1a88*/ 	.word	0x00012d70


	//   ....[107]....
        /*1a8c*/ 	.word	0x00012da0


	//   ....[108]....
        /*1a90*/ 	.word	0x00012dd0


	//   ....[109]....
        /*1a94*/ 	.word	0x00012e00


	//   ....[110]....
        /*1a98*/ 	.word	0x00012e30


	//   ....[111]....
        /*1a9c*/ 	.word	0x00012ec0


	//   ....[112]....
        /*1aa0*/ 	.word	0x00012f20


	//   ....[113]....
        /*1aa4*/ 	.word	0x00012f30


	//   ....[114]....
        /*1aa8*/ 	.word	0x00012f90


	//   ....[115]....
        /*1aac*/ 	.word	0x00013a00


	//   ....[116]....
        /*1ab0*/ 	.word	0x00013a60


	//   ....[117]....
        /*1ab4*/ 	.word	0x00013ab0


	//   ....[118]....
        /*1ab8*/ 	.word	0x00013b00


	//   ....[119]....
        /*1abc*/ 	.word	0x00013b50


	//   ....[120]....
        /*1ac0*/ 	.word	0x00013bc0


	//   ....[121]....
        /*1ac4*/ 	.word	0x00013c00


	//   ....[122]....
        /*1ac8*/ 	.word	0x00013c70


	//   ....[123]....
        /*1acc*/ 	.word	0x00013ce0


	//   ....[124]....
        /*1ad0*/ 	.word	0x00013d40


	//   ....[125]....
        /*1ad4*/ 	.word	0x00013db0


	//   ....[126]....
        /*1ad8*/ 	.word	0x00013e10


	//   ....[127]....
        /*1adc*/ 	.word	0x00013e70


	//   ....[128]....
        /*1ae0*/ 	.word	0x00013ee0


	//   ....[129]....
        /*1ae4*/ 	.word	0x00013f40


	//   ....[130]....
        /*1ae8*/ 	.word	0x00013fa0


	//   ....[131]....
        /*1aec*/ 	.word	0x00014000


	//   ....[132]....
        /*1af0*/ 	.word	0x00014060


	//   ....[133]....
        /*1af4*/ 	.word	0x000143a0


	//   ....[134]....
        /*1af8*/ 	.word	0x000143f0


	//   ....[135]....
        /*1afc*/ 	.word	0x00014440


	//   ....[136]....
        /*1b00*/ 	.word	0x00014490


	//   ....[137]....
        /*1b04*/ 	.word	0x00014500


	//   ....[138]....
        /*1b08*/ 	.word	0x00014570


	//   ....[139]....
        /*1b0c*/ 	.word	0x000145d0


	//   ....[140]....
        /*1b10*/ 	.word	0x00014630


	//   ....[141]....
        /*1b14*/ 	.word	0x00014690


	//   ....[142]....
        /*1b18*/ 	.word	0x00014700


	//   ....[143]....
        /*1b1c*/ 	.word	0x00014760


	//   ....[144]....
        /*1b20*/ 	.word	0x000147c0


	//   ....[145]....
        /*1b24*/ 	.word	0x00014820


	//   ....[146]....
        /*1b28*/ 	.word	0x00014880


	//   ....[147]....
        /*1b2c*/ 	.word	0x00014bc0


	//   ....[148]....
        /*1b30*/ 	.word	0x00014c00


	//   ....[149]....
        /*1b34*/ 	.word	0x00014c50


	//   ....[150]....
        /*1b38*/ 	.word	0x00014c90


	//   ....[151]....
        /*1b3c*/ 	.word	0x00014cf0


	//   ....[152]....
        /*1b40*/ 	.word	0x00014d50


	//   ....[153]....
        /*1b44*/ 	.word	0x00014db0


	//   ....[154]....
        /*1b48*/ 	.word	0x00014e10


	//   ....[155]....
        /*1b4c*/ 	.word	0x00014e80


	//   ....[156]....
        /*1b50*/ 	.word	0x00014ee0


	//   ....[157]....
        /*1b54*/ 	.word	0x00014f40


	//   ....[158]....
        /*1b58*/ 	.word	0x00014f80


	//   ....[159]....
        /*1b5c*/ 	.word	0x00014fc0


	//   ....[160]....
        /*1b60*/ 	.word	0x00015010


	//   ....[161]....
        /*1b64*/ 	.word	0x00015050


	//   ....[162]....
        /*1b68*/ 	.word	0x000150a0


	//   ....[163]....
        /*1b6c*/ 	.word	0x000150f0


	//   ....[164]....
        /*1b70*/ 	.word	0x00015140


	//   ....[165]....
        /*1b74*/ 	.word	0x000151a0


	//   ....[166]....
        /*1b78*/ 	.word	0x00015210


	//   ....[167]....
        /*1b7c*/ 	.word	0x00015280


	//   ....[168]....
        /*1b80*/ 	.word	0x000152e0


	//   ....[169]....
        /*1b84*/ 	.word	0x00015340


	//   ....[170]....
        /*1b88*/ 	.word	0x000153a0


	//   ....[171]....
        /*1b8c*/ 	.word	0x00015410


	//   ....[172]....
        /*1b90*/ 	.word	0x00015470


	//   ....[173]....
        /*1b94*/ 	.word	0x000154d0


	//   ....[174]....
        /*1b98*/ 	.word	0x00015530


	//   ....[175]....
        /*1b9c*/ 	.word	0x000155a0


	//   ....[176]....
        /*1ba0*/ 	.word	0x00015600


	//   ....[177]....
        /*1ba4*/ 	.word	0x00015660


	//   ....[178]....
        /*1ba8*/ 	.word	0x000156c0


	//   ....[179]....
        /*1bac*/ 	.word	0x00015730


	//   ....[180]....
        /*1bb0*/ 	.word	0x00015790


	//   ....[181]....
        /*1bb4*/ 	.word	0x000157f0


	//   ....[182]....
        /*1bb8*/ 	.word	0x00015850


	//   ....[183]....
        /*1bbc*/ 	.word	0x000158c0


	//   ....[184]....
        /*1bc0*/ 	.word	0x00015920


	//   ....[185]....
        /*1bc4*/ 	.word	0x00015980


	//   ....[186]....
        /*1bc8*/ 	.word	0x000159e0


	//   ....[187]....
        /*1bcc*/ 	.word	0x00015a50


	//   ....[188]....
        /*1bd0*/ 	.word	0x00015aa0


	//   ....[189]....
        /*1bd4*/ 	.word	0x00015ae0


	//   ....[190]....
        /*1bd8*/ 	.word	0x00015b30


	//   ....[191]....
        /*1bdc*/ 	.word	0x00015b80


	//   ....[192]....
        /*1be0*/ 	.word	0x00015bd0


	//   ....[193]....
        /*1be4*/ 	.word	0x00015c40


	//   ....[194]....
        /*1be8*/ 	.word	0x00015c80


	//   ....[195]....
        /*1bec*/ 	.word	0x00015cd0


	//   ....[196]....
        /*1bf0*/ 	.word	0x00015d20


	//   ....[197]....
        /*1bf4*/ 	.word	0x00015d70


	//   ....[198]....
        /*1bf8*/ 	.word	0x00015dc0


	//   ....[199]....
        /*1bfc*/ 	.word	0x00015e30


	//   ....[200]....
        /*1c00*/ 	.word	0x00015e70


	//   ....[201]....
        /*1c04*/ 	.word	0x00015ee0


	//   ....[202]....
        /*1c08*/ 	.word	0x00015f40


	//   ....[203]....
        /*1c0c*/ 	.word	0x00015fb0


	//----- nvinfo : EIATTR_EXIT_INSTR_OFFSETS
	.align		4
.L_946:
        /*1c10*/ 	.byte	0x04, 0x1c
        /*1c12*/ 	.short	(.L_948 - .L_947)


	//   ....[0]....
.L_947:
        /*1c14*/ 	.word	0x000010d0


	//   ....[1]....
        /*1c18*/ 	.word	0x000139c0


	//----- nvinfo : EIATTR_MAX_THREADS
	.align		4
.L_948:
        /*1c1c*/ 	.byte	0x04, 0x05
        /*1c1e*/ 	.short	(.L_950 - .L_949)
.L_949:
        /*1c20*/ 	.word	0x00000100
        /*1c24*/ 	.word	0x00000001
        /*1c28*/ 	.word	0x00000001


	//----- nvinfo : EIATTR_CRS_STACK_SIZE
	.align		4
.L_950:
        /*1c2c*/ 	.byte	0x04, 0x1e
        /*1c2e*/ 	.short	(.L_952 - .L_951)
.L_951:
        /*1c30*/ 	.word	0x00000000
.L_952:


//--------------------- .nv.info._ZN7cutlass13device_kernelIN5flash19enable_sm80_to_sm89INS1_16FlashAttnFwdSm80INS1_25CollectiveMainloopFwdSm80ILi8ELi1ELb0EN4cute5tupleIJNS5_1CILi128EEENS7_ILi32EEENS7_ILi256EEEEEELi256ENS_10bfloat16_tEfNS_4arch4Sm80ELb1ELb0ELb0ELb1ELb1ELb1ELb1ELb1EEENS1_21CollectiveEpilogueFwdINS6_IJS8_SA_S9_EEENS6_IJNS7_ILi1EEESI_SI_EEESC_SE_Li256ELb1ELb1ELb1ELb0EEENS1_36VarlenDynamicPersistentTileSchedulerILi128ELi32ELi256ELi256ELb1ELb1ELb0ELb1ELb1ELb1EEEEEEEEEvNT_6ParamsE --------------------------
	.section	.nv.info._ZN7cutlass13device_kernelIN5flash19enable_sm80_to_sm89INS1_16FlashAttnFwdSm80INS1_25CollectiveMainloopFwdSm80ILi8ELi1ELb0EN4cute5tupleIJNS5_1CILi128EEENS7_ILi32EEENS7_ILi256EEEEEELi256ENS_10bfloat16_tEfNS_4arch4Sm80ELb1ELb0ELb0ELb1ELb1ELb1ELb1ELb1EEENS1_21CollectiveEpilogueFwdINS6_IJS8_SA_S9_EEENS6_IJNS7_ILi1EEESI_SI_EEESC_SE_Li256ELb1ELb1ELb1ELb0EEENS1_36VarlenDynamicPersistentTileSchedulerILi128ELi32ELi256ELi256ELb1ELb1ELb0ELb1ELb1ELb1EEEEEEEEEvNT_6ParamsE,"",@"SHT_CUDA_INFO"
	.sectionflags	@""
	.align	4


	//----- nvinfo : EIATTR_CUDA_API_VERSION
	.align		4
        /*0000*/ 	.byte	0x04, 0x37
        /*0002*/ 	.short	(.L_954 - .L_953)
.L_953:
        /*0004*/ 	.word	0x00000082


	//----- nvinfo : EIATTR_SW2861232_WAR
	.align		4
.L_954:
        /*0008*/ 	.byte	0x01, 0x35
	.zero		2


	//----- nvinfo : EIATTR_PARAM_CBANK
	.align		4
        /*000c*/ 	.byte	0x04, 0x0a
        /*000e*/ 	.short	(.L_956 - .L_955)
	.align		4
.L_955:
        /*0010*/ 	.word	index@(.nv.constant0._ZN7cutlass13device_kernelIN5flash19enable_sm80_to_sm89INS1_16FlashAttnFwdSm80INS1_25CollectiveMainloopFwdSm80ILi8ELi1ELb0EN4cute5tupleIJNS5_1CILi128EEENS7_ILi32EEENS7_ILi256EEEEEELi256ENS_10bfloat16_tEfNS_4arch4Sm80ELb1ELb0ELb0ELb1ELb1ELb1ELb1ELb1EEENS1_21CollectiveEpilogueFwdINS6_IJS8_SA_S9_EEENS6_IJNS7_ILi1EEESI_SI_EEESC_SE_Li256ELb1ELb1ELb1ELb0EEENS1_36VarlenDynamicPersistentTileSchedulerILi128ELi32ELi256ELi256ELb1ELb1ELb0ELb1ELb1ELb1EEEEEEEEEvNT_6ParamsE)
        /*0014*/ 	.short	0x0160
        /*0016*/ 	.short	0x0438


	//----- nvinfo : EIATTR_CBANK_PARAM_SIZE
	.align		4
.L_956:
        /*0018*/ 	.byte	0x03, 0x19
        /*001a*/ 	.short	0x0438


	//----- nvinfo : EIATTR_KPARAM_INFO
	.align		4
        /*001c*/ 	.byte	0x04, 0x17
        /*001e*/ 	.short	(.L_958 - .L_957)
.L_957:
        /*0020*/ 	.word	0x00000000
        /*0024*/ 	.short	0x0000
        /*0026*/ 	.short	0x0000
        /*0028*/ 	.byte	0x00, 0xf0, 0xe1, 0x10


	//----- nvinfo : EIATTR_MAXREG_COUNT
	.align		4
.L_958:
        /*002c*/ 	.byte	0x03, 0x1b
        /*002e*/ 	.short	0x00ff


	//----- nvinfo : EIATTR_NUM_BARRIERS
	.align		4
        /*0030*/ 	.byte	0x02, 0x4c
        /*0032*/ 	.byte	0x06
	.zero		1


	//----- nvinfo : EIATTR_ANNOTATIONS
	.align		4
        /*0034*/ 	.byte	0x04, 0x55
        /*0036*/ 	.short	(.L_960 - .L_959)


	//   ....[0]....
.L_959:
        /* <DEDUP_REMOVED lines=21> */


	//----- nvinfo : EIATTR_MERCURY_ISA_VERSION
	.align		4
.L_960:
        /*0170*/ 	.byte	0x03, 0x5f
        /*0172*/ 	.short	0x0000


	//----- nvinfo : EIATTR_INT_WARP_WIDE_INSTR_OFFSETS
	.align		4
        /*0174*/ 	.byte	0x04, 0x31
        /*0176*/ 	.short	(.L_962 - .L_961)


	//   ....[0]....
.L_961:
        /*0178*/ 	.word	0x00017ac0


	//   ....[1]....
        /*017c*/ 	.word	0x00017b30


	//----- nvinfo : EIATTR_COOP_GROUP_MASK_REGIDS
	.align		4
.L_962:
        /*0180*/ 	.byte	0x04, 0x29
        /*0182*/ 	.short	(.L_964 - .L_963)


	//   ....[0]....
.L_963:
        /*0184*/ 	.word	0xffffffff


	//   ....[1]....
        /*0188*/ 	.word	0xffffffff


	//   ....[2]....
        /*018c*/ 	.word	0xffffffff


	//   ....[3]....
        /*0190*/ 	.word	0xffffffff


	//   ....[4]....
        /*0194*/ 	.word	0xffffffff


	//   ....[5]....
        /*0198*/ 	.word	0xffffffff


	//   ....[6]....
        /*019c*/ 	.word	0xffffffff


	//   ....[7]....
        /*01a0*/ 	.word	0xffffffff


	//   ....[8]....
        /*01a4*/ 	.word	0xffffffff


	//   ....[9]....
        /*01a8*/ 	.word	0xffffffff


	//   ....[10]....
        /*01ac*/ 	.word	0xffffffff


	//   ....[11]....
        /*01b0*/ 	.word	0xffffffff


	//   ....[12]....
        /*01b4*/ 	.word	0xffffffff


	//   ....[13]....
        /*01b8*/ 	.word	0xffffffff


	//   ....[14]....
        /*01bc*/ 	.word	0xffffffff


	//   ....[15]....
        /*01c0*/ 	.word	0xffffffff


	//   ....[16]....
        /*01c4*/ 	.word	0xffffffff


	//   ....[17]....
        /*01c8*/ 	.word	0xffffffff


	//   ....[18]....
        /*01cc*/ 	.word	0xffffffff


	//   ....[19]....
        /*01d0*/ 	.word	0xffffffff


	//   ....[20]....
        /*01d4*/ 	.word	0xffffffff


	//   ....[21]....
        /*01d8*/ 	.word	0xffffffff


	//   ....[22]....
        /*01dc*/ 	.word	0xffffffff


	//   ....[23]....
        /*01e0*/ 	.word	0xffffffff


	//   ....[24]....
        /*01e4*/ 	.word	0xffffffff


	//   ....[25]....
        /*01e8*/ 	.word	0xffffffff


	//   ....[26]....
        /*01ec*/ 	.word	0xffffffff


	//   ....[27]....
        /*01f0*/ 	.word	0xffffffff


	//   ....[28]....
        /*01f4*/ 	.word	0xffffffff


	//   ....[29]....
        /*01f8*/ 	.word	0xffffffff


	//   ....[30]....
        /*01fc*/ 	.word	0xffffffff


	//   ....[31]....
        /*0200*/ 	.word	0xffffffff


	//   ....[32]....
        /*0204*/ 	.word	0xffffffff


	//   ....[33]....
        /*0208*/ 	.word	0xffffffff


	//   ....[34]....
        /*020c*/ 	.word	0xffffffff


	//   ....[35]....
        /*0210*/ 	.word	0xffffffff


	//   ....[36]....
        /*0214*/ 	.word	0xffffffff


	//   ....[37]....
        /*0218*/ 	.word	0xffffffff


	//   ....[38]....
        /*021c*/ 	.word	0xffffffff


	//   ....[39]....
        /*0220*/ 	.word	0xffffffff


	//   ....[40]....
        /*0224*/ 	.word	0xffffffff


	//   ....[41]....
        /*0228*/ 	.word	0xffffffff


	//   ....[42]....
        /*022c*/ 	.word	0xffffffff


	//   ....[43]....
        /*0230*/ 	.word	0xffffffff


	//   ....[44]....
        /*0234*/ 	.word	0xffffffff


	//   ....[45]....
        /*0238*/ 	.word	0xffffffff


	//   ....[46]....
        /*023c*/ 	.word	0xffffffff


	//   ....[47]....
        /*0240*/ 	.word	0xffffffff


	//   ....[48]....
        /*0244*/ 	.word	0xffffffff


	//   ....[49]....
        /*0248*/ 	.word	0xffffffff


	//   ....[50]....
        /*024c*/ 	.word	0xffffffff


	//   ....[51]....
        /*0250*/ 	.word	0xffffffff


	//   ....[52]....
        /*0254*/ 	.word	0xffffffff


	//   ....[53]....
        /*0258*/ 	.word	0xffffffff


	//   ....[54]....
        /*025c*/ 	.word	0xffffffff


	//   ....[55]....
        /*0260*/ 	.word	0xffffffff


	//   ....[56]....
        /*0264*/ 	.word	0xffffffff


	//   ....[57]....
        /*0268*/ 	.word	0xffffffff


	//   ....[58]....
        /*026c*/ 	.word	0xffffffff


	//   ....[59]....
        /*0270*/ 	.word	0xffffffff


	//   ....[60]....
        /*0274*/ 	.word	0xffffffff


	//   ....[61]....
        /*0278*/ 	.word	0xffffffff


	//   ....[62]....
        /*027c*/ 	.word	0xffffffff


	//   ....[63]....
        /*0280*/ 	.word	0xffffffff


	//   ....[64]....
        /*0284*/ 	.word	0xffffffff


	//   ....[65]....
        /*0288*/ 	.word	0xffffffff


	//   ....[66]....
        /*028c*/ 	.word	0xffffffff


	//   ....[67]....
        /*0290*/ 	.word	0xffffffff


	//   ....[68]....
        /*0294*/ 	.word	0xffffffff


	//   ....[69]....
        /*0298*/ 	.word	0xffffffff


	//   ....[70]....
        /*029c*/ 	.word	0xffffffff


	//   ....[71]....
        /*02a0*/ 	.word	0xffffffff


	//   ....[72]....
        /*02a4*/ 	.word	0xffffffff


	//   ....[73]....
        /*02a8*/ 	.word	0xffffffff


	//   ....[74]....
        /*02ac*/ 	.word	0xffffffff


	//   ....[75]....
        /*02b0*/ 	.word	0xffffffff


	//   ....[76]....
        /*02b4*/ 	.word	0xffffffff


	//   ....[77]....
        /*02b8*/ 	.word	0xffffffff


	//   ....[78]....
        /*02bc*/ 	.word	0xffffffff


	//   ....[79]....
        /*02c0*/ 	.word	0xffffffff


	//   ....[80]....
        /*02c4*/ 	.word	0xffffffff


	//   ....[81]....
        /*02c8*/ 	.word	0xffffffff


	//   ....[82]....
        /*02cc*/ 	.word	0xffffffff


	//   ....[83]....
        /*02d0*/ 	.word	0xffffffff


	//   ....[84]....
        /*02d4*/ 	.word	0xffffffff


	//   ....[85]....
        /*02d8*/ 	.word	0xffffffff


	//   ....[86]....
        /*02dc*/ 	.word	0xffffffff


	//   ....[87]....
        /*02e0*/ 	.word	0xffffffff


	//   ....[88]....
        /*02e4*/ 	.word	0xffffffff


	//   ....[89]....
        /*02e8*/ 	.word	0xffffffff


	//   ....[90]....
        /*02ec*/ 	.word	0xffffffff


	//   ....[91]....
        /*02f0*/ 	.word	0xffffffff


	//   ....[92]....
        /*02f4*/ 	.word	0xffffffff


	//   ....[93]....
        /*02f8*/ 	.word	0xffffffff


	//   ....[94]....
        /*02fc*/ 	.word	0xffffffff


	//   ....[95]....
        /*0300*/ 	.word	0xffffffff


	//   ....[96]....
        /*0304*/ 	.word	0xffffffff


	//   ....[97]....
        /*0308*/ 	.word	0xffffffff


	//   ....[98]....
        /*030c*/ 	.word	0xffffffff


	//   ....[99]....
        /*0310*/ 	.word	0xffffffff


	//   ....[100]....
        /*0314*/ 	.word	0xffffffff


	//   ....[101]....
        /*0318*/ 	.word	0xffffffff


	//   ....[102]....
        /*031c*/ 	.word	0xffffffff


	//   ....[103]....
        /*0320*/ 	.word	0xffffffff


	//   ....[104]....
        /*0324*/ 	.word	0xffffffff


	//   ....[105]....
        /*0328*/ 	.word	0xffffffff


	//   ....[106]....
        /*032c*/ 	.word	0xffffffff


	//   ....[107]....
        /*0330*/ 	.word	0xffffffff


	//   ....[108]....
        /*0334*/ 	.word	0xffffffff


	//   ....[109]....
        /*0338*/ 	.word	0xffffffff


	//   ....[110]....
        /*033c*/ 	.word	0xffffffff


	//   ....[111]....
        /*0340*/ 	.word	0xffffffff


	//   ....[112]....
        /*0344*/ 	.word	0xffffffff


	//   ....[113]....
        /*0348*/ 	.word	0xffffffff


	//   ....[114]....
        /*034c*/ 	.word	0xffffffff


	//   ....[115]....
        /*0350*/ 	.word	0xffffffff


	//   ....[116]....
        /*0354*/ 	.word	0xffffffff


	//   ....[117]....
        /*0358*/ 	.word	0xffffffff


	//   ....[118]....
        /*035c*/ 	.word	0xffffffff


	//   ....[119]....
        /*0360*/ 	.word	0xffffffff


	//   ....[120]....
        /*0364*/ 	.word	0xffffffff


	//   ....[121]....
        /*0368*/ 	.word	0xffffffff


	//   ....[122]....
        /*036c*/ 	.word	0xffffffff


	//   ....[123]....
        /*0370*/ 	.word	0xffffffff


	//   ....[124]....
        /*0374*/ 	.word	0xffffffff


	//   ....[125]....
        /*0378*/ 	.word	0xffffffff


	//   ....[126]....
        /*037c*/ 	.word	0xffffffff


	//   ....[127]....
        /*0380*/ 	.word	0xffffffff


	//   ....[128]....
        /*0384*/ 	.word	0xffffffff


	//   ....[129]....
        /*0388*/ 	.word	0xffffffff


	//   ....[130]....
        /*038c*/ 	.word	0xffffffff


	//   ....[131]....
        /*0390*/ 	.word	0xffffffff


	//   ....[132]....
        /*0394*/ 	.word	0xffffffff


	//   ....[133]....
        /*0398*/ 	.word	0xffffffff


	//   ....[134]....
        /*039c*/ 	.word	0xffffffff


	//   ....[135]....
        /*03a0*/ 	.word	0xffffffff


	//   ....[136]....
        /*03a4*/ 	.word	0xffffffff


	//   ....[137]....
        /*03a8*/ 	.word	0xffffffff


	//   ....[138]....
        /*03ac*/ 	.word	0xffffffff


	//   ....[139]....
        /*03b0*/ 	.word	0xffffffff


	//   ....[140]....
        /*03b4*/ 	.word	0xffffffff


	//   ....[141]....
        /*03b8*/ 	.word	0xffffffff


	//   ....[142]....
        /*03bc*/ 	.word	0xffffffff


	//   ....[143]....
        /*03c0*/ 	.word	0xffffffff


	//   ....[144]....
        /*03c4*/ 	.word	0xffffffff


	//   ....[145]....
        /*03c8*/ 	.word	0xffffffff


	//   ....[146]....
        /*03cc*/ 	.word	0xffffffff


	//   ....[147]....
        /*03d0*/ 	.word	0xffffffff


	//   ....[148]....
        /*03d4*/ 	.word	0xffffffff


	//   ....[149]....
        /*03d8*/ 	.word	0xffffffff


	//   ....[150]....
        /*03dc*/ 	.word	0xffffffff


	//   ....[151]....
        /*03e0*/ 	.word	0xffffffff


	//   ....[152]....
        /*03e4*/ 	.word	0xffffffff


	//   ....[153]....
        /*03e8*/ 	.word	0xffffffff


	//   ....[154]....
        /*03ec*/ 	.word	0xffffffff


	//   ....[155]....
        /*03f0*/ 	.word	0xffffffff


	//   ....[156]....
        /*03f4*/ 	.word	0xffffffff


	//   ....[157]....
        /*03f8*/ 	.word	0xffffffff


	//   ....[158]....
        /*03fc*/ 	.word	0xffffffff


	//   ....[159]....
        /*0400*/ 	.word	0xffffffff


	//   ....[160]....
        /*0404*/ 	.word	0xffffffff


	//   ....[161]....
        /*0408*/ 	.word	0xffffffff


	//   ....[162]....
        /*040c*/ 	.word	0xffffffff


	//   ....[163]....
        /*0410*/ 	.word	0xffffffff


	//   ....[164]....
        /*0414*/ 	.word	0xffffffff


	//   ....[165]....
        /*0418*/ 	.word	0xffffffff


	//   ....[166]....
        /*041c*/ 	.word	0xffffffff


	//   ....[167]....
        /*0420*/ 	.word	0xffffffff


	//   ....[168]....
        /*0424*/ 	.word	0xffffffff


	//   ....[169]....
        /*0428*/ 	.word	0xffffffff


	//   ....[170]....
        /*042c*/ 	.word	0xffffffff


	//   ....[171]....
        /*0430*/ 	.word	0xffffffff


	//   ....[172]....
        /*0434*/ 	.word	0xffffffff


	//   ....[173]....
        /*0438*/ 	.word	0xffffffff


	//   ....[174]....
        /*043c*/ 	.word	0xffffffff


	//   ....[175]....
        /*0440*/ 	.word	0xffffffff


	//   ....[176]....
        /*0444*/ 	.word	0xffffffff


	//   ....[177]....
        /*0448*/ 	.word	0xffffffff


	//   ....[178]....
        /*044c*/ 	.word	0xffffffff


	//   ....[179]....
        /*0450*/ 	.word	0xffffffff


	//   ....[180]....
        /*0454*/ 	.word	0xffffffff


	//   ....[181]....
        /*0458*/ 	.word	0xffffffff


	//   ....[182]....
        /*045c*/ 	.word	0xffffffff


	//   ....[183]....
        /*0460*/ 	.word	0xffffffff


	//   ....[184]....
        /*0464*/ 	.word	0xffffffff


	//   ....[185]....
        /*0468*/ 	.word	0xffffffff


	//   ....[186]....
        /*046c*/ 	.word	0xffffffff


	//   ....[187]....
        /*0470*/ 	.word	0xffffffff


	//   ....[188]....
        /*0474*/ 	.word	0xffffffff


	//   ....[189]....
        /*0478*/ 	.word	0xffffffff


	//   ....[190]....
        /*047c*/ 	.word	0xffffffff


	//   ....[191]....
        /*0480*/ 	.word	0xffffffff


	//   ....[192]....
        /*0484*/ 	.word	0xffffffff


	//   ....[193]....
        /*0488*/ 	.word	0xffffffff


	//   ....[194]....
        /*048c*/ 	.word	0xffffffff


	//   ....[195]....
        /*0490*/ 	.word	0xffffffff


	//   ....[196]....
        /*0494*/ 	.word	0xffffffff


	//   ....[197]....
        /*0498*/ 	.word	0xffffffff


	//   ....[198]....
        /*049c*/ 	.word	0xffffffff


	//   ....[199]....
        /*04a0*/ 	.word	0xffffffff


	//   ....[200]....
        /*04a4*/ 	.word	0xffffffff


	//   ....[201]....
        /*04a8*/ 	.word	0xffffffff


	//   ....[202]....
        /*04ac*/ 	.word	0xffffffff


	//   ....[203]....
        /*04b0*/ 	.word	0xffffffff


	//   ....[204]....
        /*04b4*/ 	.word	0xffffffff


	//   ....[205]....
        /*04b8*/ 	.word	0xffffffff


	//   ....[206]....
        /*04bc*/ 	.word	0xffffffff


	//   ....[207]....
        /*04c0*/ 	.word	0xffffffff


	//   ....[208]....
        /*04c4*/ 	.word	0xffffffff


	//   ....[209]....
        /*04c8*/ 	.word	0xffffffff


	//   ....[210]....
        /*04cc*/ 	.word	0xffffffff


	//   ....[211]....
        /*04d0*/ 	.word	0xffffffff


	//   ....[212]....
        /*04d4*/ 	.word	0xffffffff


	//   ....[213]....
        /*04d8*/ 	.word	0xffffffff


	//   ....[214]....
        /*04dc*/ 	.word	0xffffffff


	//   ....[215]....
        /*04e0*/ 	.word	0xffffffff


	//   ....[216]....
        /*04e4*/ 	.word	0xffffffff


	//   ....[217]....
        /*04e8*/ 	.word	0xffffffff


	//   ....[218]....
        /*04ec*/ 	.word	0xffffffff


	//   ....[219]....
        /*04f0*/ 	.word	0xffffffff


	//   ....[220]....
        /*04f4*/ 	.word	0xffffffff


	//   ....[221]....
        /*04f8*/ 	.word	0xffffffff


	//   ....[222]....
        /*04fc*/ 	.word	0xffffffff


	//   ....[223]....
        /*0500*/ 	.word	0xffffffff


	//   ....[224]....
        /*0504*/ 	.word	0xffffffff


	//   ....[225]....
        /*0508*/ 	.word	0xffffffff


	//----- nvinfo : EIATTR_COOP_GROUP_INSTR_OFFSETS
	.align		4
.L_964:
        /*050c*/ 	.byte	0x04, 0x28
        /*050e*/ 	.short	(.L_966 - .L_965)


	//   ....[0]....
.L_965:
        /*0510*/ 	.word	0x00000050


	//   ....[1]....
        /*0514*/ 	.word	0x000001e0


	//   ....[2]....
        /*0518*/ 	.word	0x00000210


	//   ....[3]....
        /*051c*/ 	.word	0x00000240


	//   ....[4]....
        /*0520*/ 	.word	0x00000270


	//   ....[5]....
        /*0524*/ 	.word	0x000002a0


	//   ....[6]....
        /*0528*/ 	.word	0x000002d0


	//   ....[7]....
        /*052c*/ 	.word	0x00000430


	//   ....[8]....
        /*0530*/ 	.word	0x00000470


	//   ....[9]....
        /*0534*/ 	.word	0x000004a0


	//   ....[10]....
        /*0538*/ 	.word	0x000004d0


	//   ....[11]....
        /*053c*/ 	.word	0x00000500


	//   ....[12]....
        /*0540*/ 	.word	0x00000530


	//   ....[13]....
        /*0544*/ 	.word	0x000005c0


	//   ....[14]....
        /*0548*/ 	.word	0x00000600


	//   ....[15]....
        /*054c*/ 	.word	0x00000620


	//   ....[16]....
        /*0550*/ 	.word	0x00000680


	//   ....[17]....
        /*0554*/ 	.word	0x00003890


	//   ....[18]....
        /*0558*/ 	.word	0x000038a0


	//   ....[19]....
        /*055c*/ 	.word	0x00004ac0


	//   ....[20]....
        /*0560*/ 	.word	0x00004ad0


	//   ....[21]....
        /*0564*/ 	.word	0x00005be0


	//   ....[22]....
        /*0568*/ 	.word	0x00005c00


	//   ....[23]....
        /*056c*/ 	.word	0x00005fc0


	//   ....[24]....
        /*0570*/ 	.word	0x00005fd0


	//   ....[25]....
        /*0574*/ 	.word	0x00006d00


	//   ....[26]....
        /*0578*/ 	.word	0x00006d20


	//   ....[27]....
        /*057c*/ 	.word	0x00006ea0


	//   ....[28]....
        /*0580*/ 	.word	0x00006eb0


	//   ....[29]....
        /*0584*/ 	.word	0x00007030


	//   ....[30]....
        /*0588*/ 	.word	0x00007050


	//   ....[31]....
        /*058c*/ 	.word	0x000071d0


	//   ....[32]....
        /*0590*/ 	.word	0x000071e0


	//   ....[33]....
        /*0594*/ 	.word	0x000075e0


	//   ....[34]....
        /*0598*/ 	.word	0x000075f0


	//   ....[35]....
        /*059c*/ 	.word	0x000079d0


	//   ....[36]....
        /*05a0*/ 	.word	0x000079f0


	//   ....[37]....
        /*05a4*/ 	.word	0x00007a10


	//   ....[38]....
        /*05a8*/ 	.word	0x00007a30


	//   ....[39]....
        /*05ac*/ 	.word	0x00007dc0


	//   ....[40]....
        /*05b0*/ 	.word	0x00007ef0


	//   ....[41]....
        /*05b4*/ 	.word	0x00007f50


	//   ....[42]....
        /*05b8*/ 	.word	0x00007f90


	//   ....[43]....
        /*05bc*/ 	.word	0x00008490


	//   ....[44]....
        /*05c0*/ 	.word	0x000084d0


	//   ....[45]....
        /*05c4*/ 	.word	0x00008510


	//   ....[46]....
        /*05c8*/ 	.word	0x00008550


	//   ....[47]....
        /*05cc*/ 	.word	0x000088a0


	//   ....[48]....
        /*05d0*/ 	.word	0x00008900


	//   ....[49]....
        /*05d4*/ 	.word	0x00008950


	//   ....[50]....
        /*05d8*/ 	.word	0x00008a50


	//   ....[51]....
        /*05dc*/ 	.word	0x0000c3b0


	//   ....[52]....
        /*05e0*/ 	.word	0x0000c400


	//   ....[53]....
        /*05e4*/ 	.word	0x0000c420


	//   ....[54]....
        /*05e8*/ 	.word	0x0000c430


	//   ....[55]....
        /*05ec*/ 	.word	0x0000c650


	//   ....[56]....
        /*05f0*/ 	.word	0x0000c6d0


	//   ....[57]....
        /*05f4*/ 	.word	0x0000c720


	//   ....[58]....
        /*05f8*/ 	.word	0x0000c790


	//   ....[59]....
        /*05fc*/ 	.word	0x0000ca40


	//   ....[60]....
        /*0600*/ 	.word	0x0000cbe0


	//   ....[61]....
        /*0604*/ 	.word	0x0000cc20


	//   ....[62]....
        /*0608*/ 	.word	0x0000cc60


	//   ....[63]....
        /*060c*/ 	.word	0x0000cef0


	//   ....[64]....
        /*0610*/ 	.word	0x0000cf60


	//   ....[65]....
        /*0614*/ 	.word	0x0000cfb0


	//   ....[66]....
        /*0618*/ 	.word	0x0000cff0


	//   ....[67]....
        /*061c*/ 	.word	0x00010e60


	//   ....[68]....
        /*0620*/ 	.word	0x00010e80


	//   ....[69]....
        /*0624*/ 	.word	0x00011980


	//   ....[70]....
        /*0628*/ 	.word	0x000119a0


	//   ....[71]....
        /*062c*/ 	.word	0x00011bc0


	//   ....[72]....
        /*0630*/ 	.word	0x00011d00


	//   ....[73]....
        /*0634*/ 	.word	0x00011f00


	//   ....[74]....
        /*0638*/ 	.word	0x00011f20


	//   ....[75]....
        /*063c*/ 	.word	0x00011f40


	//   ....[76]....
        /*0640*/ 	.word	0x00011f60


	//   ....[77]....
        /*0644*/ 	.word	0x00012c20


	//   ....[78]....
        /*0648*/ 	.word	0x00012c40


	//   ....[79]....
        /*064c*/ 	.word	0x00013690


	//   ....[80]....
        /*0650*/ 	.word	0x000136b0


	//   ....[81]....
        /*0654*/ 	.word	0x000138d0


	//   ....[82]....
        /*0658*/ 	.word	0x00013a00


	//   ....[83]....
        /*065c*/ 	.word	0x00013ba0


	//   ....[84]....
        /*0660*/ 	.word	0x00013bc0


	//   ....[85]....
        /*0664*/ 	.word	0x00013c60


	//   ....[86]....
        /*0668*/ 	.word	0x00013c80


	//   ....[87]....
        /*066c*/ 	.word	0x00015120


	//   ....[88]....
        /*0670*/ 	.word	0x00015140


	//   ....[89]....
        /*0674*/ 	.word	0x00015b40


	//   ....[90]....
        /*0678*/ 	.word	0x00015b60


	//   ....[91]....
        /*067c*/ 	.word	0x00015d90


	//   ....[92]....
        /*0680*/ 	.word	0x00015db0


	//   ....[93]....
        /*0684*/ 	.word	0x00015dd0


	//   ....[94]....
        /*0688*/ 	.word	0x00015df0


	//   ....[95]....
        /*068c*/ 	.word	0x000170b0


	//   ....[96]....
        /*0690*/ 	.word	0x000170e0


	//   ....[97]....
        /*0694*/ 	.word	0x00017100


	//   ....[98]....
        /*0698*/ 	.word	0x00017120


	//   ....[99]....
        /*069c*/ 	.word	0x000188a0


	//   ....[100]....
        /*06a0*/ 	.word	0x000188c0


	//   ....[101]....
        /*06a4*/ 	.word	0x000188d0


	//   ....[102]....
        /*06a8*/ 	.word	0x000188e0


	//   ....[103]....
        /*06ac*/ 	.word	0x00018ca0


	//   ....[104]....
        /*06b0*/ 	.word	0x00018cc0


	//   ....[105]....
        /*06b4*/ 	.word	0x00018e20


	//   ....[106]....
        /*06b8*/ 	.word	0x00018e30


	//   ....[107]....
        /*06bc*/ 	.word	0x00018fa0


	//   ....[108]....
        /*06c0*/ 	.word	0x00018fc0


	//   ....[109]....
        /*06c4*/ 	.word	0x00019130


	//   ....[110]....
        /*06c8*/ 	.word	0x00019140


	//   ....[111]....
        /*06cc*/ 	.word	0x000194a0


	//   ....[112]....
        /*06d0*/ 	.word	0x000194c0


	//   ....[113]....
        /*06d4*/ 	.word	0x0001a270


	//   ....[114]....
        /*06d8*/ 	.word	0x0001a280


	//   ....[115]....
        /*06dc*/ 	.word	0x0001b800


	//   ....[116]....
        /*06e0*/ 	.word	0x0001b820


	//   ....[117]....
        /*06e4*/ 	.word	0x0001b990


	//   ....[118]....
        /*06e8*/ 	.word	0x0001b9a0


	//   ....[119]....
        /*06ec*/ 	.word	0x0001bb10


	//   ....[120]....
        /*06f0*/ 	.word	0x0001bb30


	//   ....[121]....
        /*06f4*/ 	.word	0x0001bca0


	//   ....[122]....
        /*06f8*/ 	.word	0x0001bcb0


	//   ....[123]....
        /*06fc*/ 	.word	0x0001bec0


	//   ....[124]....
        /*0700*/ 	.word	0x0001bee0


	//   ....[125]....
        /*0704*/ 	.word	0x0001c000


	//   ....[126]....
        /*0708*/ 	.word	0x0001c040


	//   ....[127]....
        /*070c*/ 	.word	0x0001c070


	//   ....[128]....
        /*0710*/ 	.word	0x0001c0a0


	//   ....[129]....
        /*0714*/ 	.word	0x0001c0d0


	//   ....[130]....
        /*0718*/ 	.word	0x0001c100


	//   ....[131]....
        /*071c*/ 	.word	0x0001c260


	//   ....[132]....
        /*0720*/ 	.word	0x0001c2a0


	//   ....[133]....
        /*0724*/ 	.word	0x0001c2d0


	//   ....[134]....
        /*0728*/ 	.word	0x0001c300


	//   ....[135]....
        /*072c*/ 	.word	0x0001c330


	//   ....[136]....
        /*0730*/ 	.word	0x0001c360


	//   ....[137]....
        /*0734*/ 	.word	0x0001c3f0


	//   ....[138]....
        /*0738*/ 	.word	0x0001c430


	//   ....[139]....
        /*073c*/ 	.word	0x0001c440


	//   ....[140]....
        /*0740*/ 	.word	0x0001c4a0


	//   ....[141]....
        /*0744*/ 	.word	0x0001ce70


	//   ....[142]....
        /*0748*/ 	.word	0x0001ced0


	//   ....[143]....
        /*074c*/ 	.word	0x0001cf20


	//   ....[144]....
        /*0750*/ 	.word	0x0001cf70


	//   ....[145]....
        /*0754*/ 	.word	0x0001cfc0


	//   ....[146]....
        /*0758*/ 	.word	0x0001d030


	//   ....[147]....
        /*075c*/ 	.word	0x0001d070


	//   ....[148]....
        /*0760*/ 	.word	0x0001d0e0


	//   ....[149]....
        /*0764*/ 	.word	0x0001d150


	//   ....[150]....
        /*0768*/ 	.word	0x0001d1b0


	//   ....[151]....
        /*076c*/ 	.word	0x0001d220


	//   ....[152]....
        /*0770*/ 	.word	0x0001d290


	//   ....[153]....
        /*0774*/ 	.word	0x0001d2f0


	//   ....[154]....
        /*0778*/ 	.word	0x0001d350


	//   ....[155]....
        /*077c*/ 	.word	0x0001d3b0


	//   ....[156]....
        /*0780*/ 	.word	0x0001d420


	//   ....[157]....
        /*0784*/ 	.word	0x0001d480


	//   ....[158]....
        /*0788*/ 	.word	0x0001d4e0


	//   ....[159]....
        /*078c*/ 	.word	0x0001d530


	//   ....[160]....
        /*0790*/ 	.word	0x0001d5a0


	//   ....[161]....
        /*0794*/ 	.word	0x0001d600


	//   ....[162]....
        /*0798*/ 	.word	0x0001d660


	//   ....[163]....
        /*079c*/ 	.word	0x0001d8a0


	//   ....[164]....
        /*07a0*/ 	.word	0x0001d8f0


	//   ....[165]....
        /*07a4*/ 	.word	0x0001d940


	//   ....[166]....
        /*07a8*/ 	.word	0x0001d990


	//   ....[167]....
        /*07ac*/ 	.word	0x0001d9f0


	//   ....[168]....
        /*07b0*/ 	.word	0x0001da60


	//   ....[169]....
        /*07b4*/ 	.word	0x0001dab0


	//   ....[170]....
        /*07b8*/ 	.word	0x0001db20


	//   ....[171]....
        /*07bc*/ 	.word	0x0001db80


	//   ....[172]....
        /*07c0*/ 	.word	0x0001dbe0


	//   ....[173]....
        /*07c4*/ 	.word	0x0001de20


	//   ....[174]....
        /*07c8*/ 	.word	0x0001de60


	//   ....[175]....
        /*07cc*/ 	.word	0x0001deb0


	//   ....[176]....
        /*07d0*/ 	.word	0x0001def0


	//   ....[177]....
        /*07d4*/ 	.word	0x0001df40


	//   ....[178]....
        /*07d8*/ 	.word	0x0001df90


	//   ....[179]....
        /*07dc*/ 	.word	0x0001e000


	//   ....[180]....
        /*07e0*/ 	.word	0x0001e040


	//   ....[181]....
        /*07e4*/ 	.word	0x0001e080


	//   ....[182]....
        /*07e8*/ 	.word	0x0001e0d0


	//   ....[183]....
        /*07ec*/ 	.word	0x0001e110


	//   ....[184]....
        /*07f0*/ 	.word	0x0001e160


	//   ....[185]....
        /*07f4*/ 	.word	0x0001e1b0


	//   ....[186]....
        /*07f8*/ 	.word	0x0001e200


	//   ....[187]....
        /*07fc*/ 	.word	0x0001e250


	//   ....[188]....
        /*0800*/ 	.word	0x0001e2c0


	//   ....[189]....
        /*0804*/ 	.word	0x0001e330


	//   ....[190]....
        /*0808*/ 	.word	0x0001e390


	//   ....[191]....
        /*080c*/ 	.word	0x0001e3f0


	//   ....[192]....
        /*0810*/ 	.word	0x0001e450


	//   ....[193]....
        /*0814*/ 	.word	0x0001e4c0


	//   ....[194]....
        /*0818*/ 	.word	0x0001e520


	//   ....[195]....
        /*081c*/ 	.word	0x0001e580


	//   ....[196]....
        /*0820*/ 	.word	0x0001e5e0


	//   ....[197]....
        /*0824*/ 	.word	0x0001e650


	//   ....[198]....
        /*0828*/ 	.word	0x0001e6b0


	//   ....[199]....
        /*082c*/ 	.word	0x0001e710


	//   ....[200]....
        /*0830*/ 	.word	0x0001e770


	//   ....[201]....
        /*0834*/ 	.word	0x0001e7e0


	//   ....[202]....
        /*0838*/ 	.word	0x0001e840


	//   ....[203]....
        /*083c*/ 	.word	0x0001e8a0


	//   ....[204]....
        /*0840*/ 	.word	0x0001e900


	//   ....[205]....
        /*0844*/ 	.word	0x0001e970


	//   ....[206]....
        /*0848*/ 	.word	0x0001e9d0


	//   ....[207]....
        /*084c*/ 	.word	0x0001ea30


	//   ....[208]....
        /*0850*/ 	.word	0x0001ea90


	//   ....[209]....
        /*0854*/ 	.word	0x0001eb00


	//   ....[210]....
        /*0858*/ 	.word	0x0001eb50


	//   ....[211]....
        /*085c*/ 	.word	0x0001eb90


	//   ....[212]....
        /*0860*/ 	.word	0x0001ebe0


	//   ....[213]....
        /*0864*/ 	.word	0x0001ec30


	//   ....[214]....
        /*0868*/ 	.word	0x0001ec80


	//   ....[215]....
        /*086c*/ 	.word	0x0001ecf0


	//   ....[216]....
        /*0870*/ 	.word	0x0001ed30


	//   ....[217]....
        /*0874*/ 	.word	0x0001ed80


	//   ....[218]....
        /*0878*/ 	.word	0x0001edd0


	//   ....[219]....
        /*087c*/ 	.word	0x0001ee20


	//   ....[220]....
        /*0880*/ 	.word	0x0001ee70


	//   ....[221]....
        /*0884*/ 	.word	0x0001eee0


	//   ....[222]....
        /*0888*/ 	.word	0x0001ef20


	//   ....[223]....
        /*088c*/ 	.word	0x0001ef90


	//   ....[224]....
        /*0890*/ 	.word	0x0001eff0


	//   ....[225]....
        /*0894*/ 	.word	0x0001f060


	//----- nvinfo : EIATTR_EXIT_INSTR_OFFSETS
	.align		4
.L_966:
        /*0898*/ 	.byte	0x04, 0x1c
        /*089a*/ 	.short	(.L_968 - .L_967)


	//   ....[0]....
.L_967:
        /*089c*/ 	.word	0x00000fe0


	//   ....[1]....
        /*08a0*/ 	.word	0x0001ce30


	//----- nvinfo : EIATTR_MAX_THREADS
	.align		4
.L_968:
        /*08a4*/ 	.byte	0x04, 0x05
        /*08a6*/ 	.short	(.L_970 - .L_969)
.L_969:
        /*08a8*/ 	.word	0x00000100
        /*08ac*/ 	.word	0x00000001
        /*08b0*/ 	.word	0x00000001


	//----- nvinfo : EIATTR_CRS_STACK_SIZE
	.align		4
.L_970:
        /*08b4*/ 	.byte	0x04, 0x1e
        /*08b6*/ 	.short	(.L_972 - .L_971)
.L_971:
        /*08b8*/ 	.word	0x00000000
.L_972:


//--------------------- .nv.info._ZN7cutlass13device_kernelIN5flash19enable_sm80_to_sm89INS1_16FlashAttnFwdSm80INS1_25CollectiveMainloopFwdSm80ILi8ELi1ELb0EN4cute5tupleIJNS5_1CILi128EEENS7_ILi96EEENS7_ILi256EEEEEELi256ENS_10bfloat16_tEfNS_4arch4Sm80ELb0ELb0ELb0ELb0ELb1ELb0ELb1ELb1EEENS1_21CollectiveEpilogueFwdINS6_IJS8_SA_S9_EEENS6_IJNS7_ILi1EEESI_SI_EEESC_SE_Li256ELb0ELb1ELb1ELb0EEENS1_19SingleTileSchedulerILb0ELb1ELb1ELi128EEEEEEEEEvNT_6ParamsE --------------------------
	.section	.nv.info._ZN7cutlass13device_kernelIN5flash19enable_sm80_to_sm89INS1_16FlashAttnFwdSm80INS1_25CollectiveMainloopFwdSm80ILi8ELi1ELb0EN4cute5tupleIJNS5_1CILi128EEENS7_ILi96EEENS7_ILi256EEEEEELi256ENS_10bfloat16_tEfNS_4arch4Sm80ELb0ELb0ELb0ELb0ELb1ELb0ELb1ELb1EEENS1_21CollectiveEpilogueFwdINS6_IJS8_SA_S9_EEENS6_IJNS7_ILi1EEESI_SI_EEESC_SE_Li256ELb0ELb1ELb1ELb0EEENS1_19SingleTileSchedulerILb0ELb1ELb1ELi128EEEEEEEEEvNT_6ParamsE,"",@"SHT_CUDA_INFO"
	.sectionflags	@""
	.align	4


	//----- nvinfo : EIATTR_CUDA_API_VERSION
	.align		4
        /*0000*/ 	.byte	0x04, 0x37
        /*0002*/ 	.short	(.L_974 - .L_973)
.L_973:
        /*0004*/ 	.word	0x00000082


	//----- nvinfo : EIATTR_SW2861232_WAR
	.align		4
.L_974:
        /*0008*/ 	.byte	0x01, 0x35
	.zero		2


	//----- nvinfo : EIATTR_PARAM_CBANK
	.align		4
        /*000c*/ 	.byte	0x04, 0x0a
        /*000e*/ 	.short	(.L_976 - .L_975)
	.align		4
.L_975:
        /*0010*/ 	.word	index@(.nv.constant0._ZN7cutlass13device_kernelIN5flash19enable_sm80_to_sm89INS1_16FlashAttnFwdSm80INS1_25CollectiveMainloopFwdSm80ILi8ELi1ELb0EN4cute5tupleIJNS5_1CILi128EEENS7_ILi96EEENS7_ILi256EEEEEELi256ENS_10bfloat16_tEfNS_4arch4Sm80ELb0ELb0ELb0ELb0ELb1ELb0ELb1ELb1EEENS1_21CollectiveEpilogueFwdINS6_IJS8_SA_S9_EEENS6_IJNS7_ILi1EEESI_SI_EEESC_SE_Li256ELb0ELb1ELb1ELb0EEENS1_19SingleTileSchedulerILb0ELb1ELb1ELi128EEEEEEEEEvNT_6ParamsE)
        /*0014*/ 	.short	0x0160
        /*0016*/ 	.short	0x0418


	//----- nvinfo : EIATTR_CBANK_PARAM_SIZE
	.align		4
.L_976:
        /*0018*/ 	.byte	0x03, 0x19
        /*001a*/ 	.short	0x0418


	//----- nvinfo : EIATTR_KPARAM_INFO
	.align		4
        /*001c*/ 	.byte	0x04, 0x17
        /*001e*/ 	.short	(.L_978 - .L_977)
.L_977:
        /*0020*/ 	.word	0x00000000
        /*0024*/ 	.short	0x0000
        /*0026*/ 	.short	0x0000
        /*0028*/ 	.byte	0x00, 0xf0, 0x61, 0x10


	//----- nvinfo : EIATTR_MAXREG_COUNT
	.align		4
.L_978:
        /*002c*/ 	.byte	0x03, 0x1b
        /*002e*/ 	.short	0x00ff


	//----- nvinfo : EIATTR_NUM_BARRIERS
	.align		4
        /*0030*/ 	.byte	0x02, 0x4c
        /*0032*/ 	.byte	0x02
	.zero		1


	//----- nvinfo : EIATTR_ANNOTATIONS
	.align		4
        /*0034*/ 	.byte	0x04, 0x55
        /*0036*/ 	.short	(.L_980 - .L_979)


	//   ....[0]....
.L_979:
        /* <DEDUP_REMOVED lines=24> */


	//----- nvinfo : EIATTR_MERCURY_ISA_VERSION
	.align		4
.L_980:
        /*01a8*/ 	.byte	0x03, 0x5f
        /*01aa*/ 	.short	0x0000


	//----- nvinfo : EIATTR_COOP_GROUP_MASK_REGIDS
	.align		4
        /*01ac*/ 	.byte	0x04, 0x29
        /*01ae*/ 	.short	(.L_982 - .L_981)


	//   ....[0]....
.L_981:
        /*01b0*/ 	.word	0xffffffff


	//   ....[1]....
        /*01b4*/ 	.word	0xffffffff


	//   ....[2]....
        /*01b8*/ 	.word	0xffffffff


	//   ....[3]....
        /*01bc*/ 	.word	0xffffffff


	//   ....[4]....
        /*01c0*/ 	.word	0xffffffff


	//   ....[5]....
        /*01c4*/ 	.word	0xffffffff


	//   ....[6]....
        /*01c8*/ 	.word	0xffffffff


	//   ....[7]....
        /*01cc*/ 	.word	0xffffffff


	//   ....[8]....
        /*01d0*/ 	.word	0xffffffff


	//   ....[9]....
        /*01d4*/ 	.word	0xffffffff


	//   ....[10]....
        /*01d8*/ 	.word	0xffffffff


	//   ....[11]....
        /*01dc*/ 	.word	0xffffffff


	//   ....[12]....
        /*01e0*/ 	.word	0xffffffff


	//   ....[13]....
        /*01e4*/ 	.word	0xffffffff


	//   ....[14]....
        /*01e8*/ 	.word	0xffffffff


	//   ....[15]....
        /*01ec*/ 	.word	0xffffffff


	//   ....[16]....
        /*01f0*/ 	.word	0xffffffff


	//   ....[17]....
        /*01f4*/ 	.word	0xffffffff


	//   ....[18]....
        /*01f8*/ 	.word	0xffffffff


	//   ....[19]....
        /*01fc*/ 	.word	0xffffffff


	//   ....[20]....
        /*0200*/ 	.word	0xffffffff


	//   ....[21]....
        /*0204*/ 	.word	0xffffffff


	//   ....[22]....
        /*0208*/ 	.word	0xffffffff


	//   ....[23]....
        /*020c*/ 	.word	0xffffffff


	//   ....[24]....
        /*0210*/ 	.word	0xffffffff


	//   ....[25]....
        /*0214*/ 	.word	0xffffffff


	//   ....[26]....
        /*0218*/ 	.word	0xffffffff


	//   ....[27]....
        /*021c*/ 	.word	0xffffffff


	//   ....[28]....
        /*0220*/ 	.word	0xffffffff


	//   ....[29]....
        /*0224*/ 	.word	0xffffffff


	//   ....[30]....
        /*0228*/ 	.word	0xffffffff


	//   ....[31]....
        /*022c*/ 	.word	0xffffffff


	//   ....[32]....
        /*0230*/ 	.word	0xffffffff


	//   ....[33]....
        /*0234*/ 	.word	0xffffffff


	//   ....[34]....
        /*0238*/ 	.word	0xffffffff


	//   ....[35]....
        /*023c*/ 	.word	0xffffffff


	//   ....[36]....
        /*0240*/ 	.word	0xffffffff


	//   ....[37]....
        /*0244*/ 	.word	0xffffffff


	//   ....[38]....
        /*0248*/ 	.word	0xffffffff


	//   ....[39]....
        /*024c*/ 	.word	0xffffffff


	//   ....[40]....
        /*0250*/ 	.word	0xffffffff


	//   ....[41]....
        /*0254*/ 	.word	0xffffffff


	//   ....[42]....
        /*0258*/ 	.word	0xffffffff


	//   ....[43]....
        /*025c*/ 	.word	0xffffffff


	//   ....[44]....
        /*0260*/ 	.word	0xffffffff


	//   ....[45]....
        /*0264*/ 	.word	0xffffffff


	//   ....[46]....
        /*0268*/ 	.word	0xffffffff


	//   ....[47]....
        /*026c*/ 	.word	0xffffffff


	//   ....[48]....
        /*0270*/ 	.word	0xffffffff


	//   ....[49]....
        /*0274*/ 	.word	0xffffffff


	//   ....[50]....
        /*0278*/ 	.word	0xffffffff


	//   ....[51]....
        /*027c*/ 	.word	0xffffffff


	//   ....[52]....
        /*0280*/ 	.word	0xffffffff


	//   ....[53]....
        /*0284*/ 	.word	0xffffffff


	//   ....[54]....
        /*0288*/ 	.word	0xffffffff


	//   ....[55]....
        /*028c*/ 	.word	0xffffffff


	//   ....[56]....
        /*0290*/ 	.word	0xffffffff


	//   ....[57]....
        /*0294*/ 	.word	0xffffffff


	//   ....[58]....
        /*0298*/ 	.word	0xffffffff


	//----- nvinfo : EIATTR_COOP_GROUP_INSTR_OFFSETS
	.align		4
.L_982:
        /*029c*/ 	.byte	0x04, 0x28
        /*029e*/ 	.short	(.L_984 - .L_983)


	//   ....[0]....
.L_983:
        /*02a0*/ 	.word	0x00000060


	//   ....[1]....
        /*02a4*/ 	.word	0x00000ee0


	//   ....[2]....
        /*02a8*/ 	.word	0x00000f00


	//   ....[3]....
        /*02ac*/ 	.word	0x00001150


	//   ....[4]....
        /*02b0*/ 	.word	0x00001180


	//   ....[5]....
        /*02b4*/ 	.word	0x000012f0


	//   ....[6]....
        /*02b8*/ 	.word	0x00001320


	//   ....[7]....
        /*02bc*/ 	.word	0x00001480


	//   ....[8]....
        /*02c0*/ 	.word	0x000014c0


	//   ....[9]....
        /*02c4*/ 	.word	0x00001bf0


	//   ....[10]....
        /*02c8*/ 	.word	0x00001c30


	//   ....[11]....
        /*02cc*/ 	.word	0x00001c60


	//   ....[12]....
        /*02d0*/ 	.word	0x00001ca0


	//   ....[13]....
        /*02d4*/ 	.word	0x00001ce0


	//   ....[14]....
        /*02d8*/ 	.word	0x00001d20


	//   ....[15]....
        /*02dc*/ 	.word	0x00001d50


	//   ....[16]....
        /*02e0*/ 	.word	0x00001d90


	//   ....[17]....
        /*02e4*/ 	.word	0x00001e80


	//   ....[18]....
        /*02e8*/ 	.word	0x00001eb0


	//   ....[19]....
        /*02ec*/ 	.word	0x00001ef0


	//   ....[20]....
        /*02f0*/ 	.word	0x00001f30


	//   ....[21]....
        /*02f4*/ 	.word	0x00003bd0


	//   ....[22]....
        /*02f8*/ 	.word	0x00003bf0


	//   ....[23]....
        /*02fc*/ 	.word	0x00003c00


	//   ....[24]....
        /*0300*/ 	.word	0x00003c10


	//   ....[25]....
        /*0304*/ 	.word	0x00003ca0


	//   ....[26]....
        /*0308*/ 	.word	0x00003cb0


	//   ....[27]....
        /*030c*/ 	.word	0x000047b0


	//   ....[28]....
        /*0310*/ 	.word	0x00004840


	//   ....[29]....
        /*0314*/ 	.word	0x00004870


	//   ....[30]....
        /*0318*/ 	.word	0x000048e0


	//   ....[31]....
        /*031c*/ 	.word	0x00006810


	//   ....[32]....
        /*0320*/ 	.word	0x00006820


	//   ....[33]....
        /*0324*/ 	.word	0x00006830


	//   ....[34]....
        /*0328*/ 	.word	0x00006840


	//   ....[35]....
        /*032c*/ 	.word	0x00006850


	//   ....[36]....
        /*0330*/ 	.word	0x00006860


	//   ....[37]....
        /*0334*/ 	.word	0x00006c20


	//   ....[38]....
        /*0338*/ 	.word	0x00006c30


	//   ....[39]....
        /*033c*/ 	.word	0x00006d90


	//   ....[40]....
        /*0340*/ 	.word	0x00006dc0


	//   ....[41]....
        /*0344*/ 	.word	0x00006dd0


	//   ....[42]....
        /*0348*/ 	.word	0x00006de0


	//   ....[43]....
        /*034c*/ 	.word	0x00008670


	//   ....[44]....
        /*0350*/ 	.word	0x00008680


	//   ....[45]....
        /*0354*/ 	.word	0x000086b0


	//   ....[46]....
        /*0358*/ 	.word	0x000086c0


	//   ....[47]....
        /*035c*/ 	.word	0x0000acf0


	//   ....[48]....
        /*0360*/ 	.word	0x0000ad00


	//   ....[49]....
        /*0364*/ 	.word	0x0000ad30


	//   ....[50]....
        /*0368*/ 	.word	0x0000ad40


	//   ....[51]....
        /*036c*/ 	.word	0x0000bc30


	//   ....[52]....
        /*0370*/ 	.word	0x0000bc70


	//   ....[53]....
        /*0374*/ 	.word	0x0000bca0


	//   ....[54]....
        /*0378*/ 	.word	0x0000bce0


	//   ....[55]....
        /*037c*/ 	.word	0x0000bd80


	//   ....[56]....
        /*0380*/ 	.word	0x0000bda0


	//   ....[57]....
        /*0384*/ 	.word	0x0000c9f0


	//   ....[58]....
        /*0388*/ 	.word	0x0000ca00


	//----- nvinfo : EIATTR_EXIT_INSTR_OFFSETS
	.align		4
.L_984:
        /*038c*/ 	.byte	0x04, 0x1c
        /*038e*/ 	.short	(.L_986 - .L_985)


	//   ....[0]....
.L_985:
        /*0390*/ 	.word	0x000001c0


	//   ....[1]....
        /*0394*/ 	.word	0x0000ca10


	//   ....[2]....
        /*0398*/ 	.word	0x0000d5b0


	//   ....[3]....
        /*039c*/ 	.word	0x0000d600


	//   ....[4]....
        /*03a0*/ 	.word	0x0000d630


	//   ....[5]....
        /*03a4*/ 	.word	0x0000d690


	//   ....[6]....
        /*03a8*/ 	.word	0x0000d920


	//----- nvinfo : EIATTR_CTAIDZ_USED
	.align		4
.L_986:
        /*03ac*/ 	.byte	0x01, 0x04
	.zero		2


	//----- nvinfo : EIATTR_MAX_THREADS
	.align		4
        /*03b0*/ 	.byte	0x04, 0x05
        /*03b2*/ 	.short	(.L_988 - .L_987)
.L_987:
        /*03b4*/ 	.word	0x00000100
        /*03b8*/ 	.word	0x00000001
        /*03bc*/ 	.word	0x00000001


	//----- nvinfo : EIATTR_CRS_STACK_SIZE
	.align		4
.L_988:
        /*03c0*/ 	.byte	0x04, 0x1e
        /*03c2*/ 	.short	(.L_990 - .L_989)
.L_989:
        /*03c4*/ 	.word	0x00000000
.L_990:


//--------------------- .nv.info._ZN7cutlass13device_kernelIN5flash19enable_sm80_to_sm89INS1_16FlashAttnFwdSm80INS1_25CollectiveMainloopFwdSm80ILi8ELi1ELb0EN4cute5tupleIJNS5_1CILi128EEENS7_ILi64EEENS7_ILi256EEEEEELi256ENS_10bfloat16_tEfNS_4arch4Sm80ELb0ELb0ELb0ELb1ELb1ELb0ELb1ELb1EEENS1_21CollectiveEpilogueFwdINS6_IJS8_SA_S9_EEENS6_IJNS7_ILi1EEESI_SI_EEESC_SE_Li256ELb1ELb1ELb1ELb0EEENS1_36VarlenDynamicPersistentTileSchedulerILi128ELi64ELi256ELi256ELb1ELb1ELb0ELb0ELb1ELb1EEEEEEEEEvNT_6ParamsE --------------------------
	.section	.nv.info._ZN7cutlass13device_kernelIN5flash19enable_sm80_to_sm89INS1_16FlashAttnFwdSm80INS1_25CollectiveMainloopFwdSm80ILi8ELi1ELb0EN4cute5tupleIJNS5_1CILi128EEENS7_ILi64EEENS7_ILi256EEEEEELi256ENS_10bfloat16_tEfNS_4arch4Sm80ELb0ELb0ELb0ELb1ELb1ELb0ELb1ELb1EEENS1_21CollectiveEpilogueFwdINS6_IJS8_SA_S9_EEENS6_IJNS7_ILi1EEESI_SI_EEESC_SE_Li256ELb1ELb1ELb1ELb0EEENS1_36VarlenDynamicPersistentTileSchedulerILi128ELi64ELi256ELi256ELb1ELb1ELb0ELb0ELb1ELb1EEEEEEEEEvNT_6ParamsE,"",@"SHT_CUDA_INFO"
	.sectionflags	@""
	.align	4


	//----- nvinfo : EIATTR_CUDA_API_VERSION
	.align		4
        /*0000*/ 	.byte	0x04, 0x37
        /*0002*/ 	.short	(.L_992 - .L_991)
.L_991:
        /*0004*/ 	.word	0x00000082


	//----- nvinfo : EIATTR_SW2861232_WAR
	.align		4
.L_992:
        /*0008*/ 	.byte	0x01, 0x35
	.zero		2


	//----- nvinfo : EIATTR_PARAM_CBANK
	.align		4
        /*000c*/ 	.byte	0x04, 0x0a
        /*000e*/ 	.short	(.L_994 - .L_993)
	.align		4
.L_993:
        /*0010*/ 	.word	index@(.nv.constant0._ZN7cutlass13device_kernelIN5flash19enable_sm80_to_sm89INS1_16FlashAttnFwdSm80INS1_25CollectiveMainloopFwdSm80ILi8ELi1ELb0EN4cute5tupleIJNS5_1CILi128EEENS7_ILi64EEENS7_ILi256EEEEEELi256ENS_10bfloat16_tEfNS_4arch4Sm80ELb0ELb0ELb0ELb1ELb1ELb0ELb1ELb1EEENS1_21CollectiveEpilogueFwdINS6_IJS8_SA_S9_EEENS6_IJNS7_ILi1EEESI_SI_EEESC_SE_Li256ELb1ELb1ELb1ELb0EEENS1_36VarlenDynamicPersistentTileSchedulerILi128ELi64ELi256ELi256ELb1ELb1ELb0ELb0ELb1ELb1EEEEEEEEEvNT_6ParamsE)
        /*0014*/ 	.short	0x0160
        /*0016*/ 	.short	0x0438


	//----- nvinfo : EIATTR_CBANK_PARAM_SIZE
	.align		4
.L_994:
        /*0018*/ 	.byte	0x03, 0x19
        /*001a*/ 	.short	0x0438


	//----- nvinfo : EIATTR_KPARAM_INFO
	.align		4
        /*001c*/ 	.byte	0x04, 0x17
        /*001e*/ 	.short	(.L_996 - .L_995)
.L_995:
        /*0020*/ 	.word	0x00000000
        /*0024*/ 	.short	0x0000
        /*0026*/ 	.short	0x0000
        /*0028*/ 	.byte	0x00, 0xf0, 0xe1, 0x10


	//----- nvinfo : EIATTR_MAXREG_COUNT
	.align		4
.L_996:
        /*002c*/ 	.byte	0x03, 0x1b
        /*002e*/ 	.short	0x00ff


	//----- nvinfo : EIATTR_NUM_BARRIERS
	.align		4
        /*0030*/ 	.byte	0x02, 0x4c
        /*0032*/ 	.byte	0x06
	.zero		1


	//----- nvinfo : EIATTR_ANNOTATIONS
	.align		4
        /*0034*/ 	.byte	0x04, 0x55
        /*0036*/ 	.short	(.L_998 - .L_997)


	//   ....[0]....
.L_997:
        /* <DEDUP_REMOVED lines=142> */


	//----- nvinfo : EIATTR_MERCURY_ISA_VERSION
	.align		4
.L_998:
        /*0908*/ 	.byte	0x03, 0x5f
        /*090a*/ 	.short	0x0000


	//----- nvinfo : EIATTR_INT_WARP_WIDE_INSTR_OFFSETS
	.align		4
        /*090c*/ 	.byte	0x04, 0x31
        /*090e*/ 	.short	(.L_1000 - .L_999)


	//   ....[0]....
.L_999:
        /*0910*/ 	.word	0x0000a8d0


	//   ....[1]....
        /*0914*/ 	.word	0x0000a950


	//----- nvinfo : EIATTR_COOP_GROUP_MASK_REGIDS
	.align		4
.L_1000:
        /*0918*/ 	.byte	0x04, 0x29
        /*091a*/ 	.short	(.L_1002 - .L_1001)


	//   ....[0]....
.L_1001:
        /*091c*/ 	.word	0xffffffff


	//   ....[1]....
        /*0920*/ 	.word	0xffffffff


	//   ....[2]....
        /*0924*/ 	.word	0xffffffff


	//   ....[3]....
        /*0928*/ 	.word	0xffffffff


	//   ....[4]....
        /*092c*/ 	.word	0xffffffff


	//   ....[5]....
        /*0930*/ 	.word	0xffffffff


	//   ....[6]....
        /*0934*/ 	.word	0xffffffff


	//   ....[7]....
        /*0938*/ 	.word	0xffffffff


	//   ....[8]....
        /*093c*/ 	.word	0xffffffff


	//   ....[9]....
        /*0940*/ 	.word	0xffffffff


	//   ....[10]....
        /*0944*/ 	.word	0xffffffff


	//   ....[11]....
        /*0948*/ 	.word	0xffffffff


	//   ....[12]....
        /*094c*/ 	.word	0xffffffff


	//   ....[13]....
        /*0950*/ 	.word	0xffffffff


	//   ....[14]....
        /*0954*/ 	.word	0xffffffff


	//   ....[15]....
        /*0958*/ 	.word	0xffffffff


	//   ....[16]....
        /*095c*/ 	.word	0xffffffff


	//   ....[17]....
        /*0960*/ 	.word	0xffffffff


	//   ....[18]....
        /*0964*/ 	.word	0xffffffff


	//   ....[19]....
        /*0968*/ 	.word	0xffffffff


	//   ....[20]....
        /*096c*/ 	.word	0xffffffff


	//   ....[21]....
        /*0970*/ 	.word	0xffffffff


	//   ....[22]....
        /*0974*/ 	.word	0xffffffff


	//   ....[23]....
        /*0978*/ 	.word	0xffffffff


	//   ....[24]....
        /*097c*/ 	.word	0xffffffff


	//   ....[25]....
        /*0980*/ 	.word	0xffffffff


	//   ....[26]....
        /*0984*/ 	.word	0xffffffff


	//   ....[27]....
        /*0988*/ 	.word	0xffffffff


	//   ....[28]....
        /*098c*/ 	.word	0xffffffff


	//   ....[29]....
        /*0990*/ 	.word	0xffffffff


	//   ....[30]....
        /*0994*/ 	.word	0xffffffff


	//   ....[31]....
        /*0998*/ 	.word	0xffffffff


	//   ....[32]....
        /*099c*/ 	.word	0xffffffff


	//   ....[33]....
        /*09a0*/ 	.word	0xffffffff


	//   ....[34]....
        /*09a4*/ 	.word	0xffffffff


	//   ....[35]....
        /*09a8*/ 	.word	0xffffffff


	//   ....[36]....
        /*09ac*/ 	.word	0xffffffff


	//   ....[37]....
        /*09b0*/ 	.word	0xffffffff


	//   ....[38]....
        /*09b4*/ 	.word	0xffffffff


	//   ....[39]....
        /*09b8*/ 	.word	0xffffffff


	//   ....[40]....
        /*09bc*/ 	.word	0xffffffff


	//   ....[41]....
        /*09c0*/ 	.word	0xffffffff


	//   ....[42]....
        /*09c4*/ 	.word	0xffffffff


	//   ....[43]....
        /*09c8*/ 	.word	0xffffffff


	//   ....[44]....
        /*09cc*/ 	.word	0xffffffff


	//   ....[45]....
        /*09d0*/ 	.word	0xffffffff


	//   ....[46]....
        /*09d4*/ 	.word	0xffffffff


	//   ....[47]....
        /*09d8*/ 	.word	0xffffffff


	//   ....[48]....
        /*09dc*/ 	.word	0xffffffff


	//   ....[49]....
        /*09e0*/ 	.word	0xffffffff


	//   ....[50]....
        /*09e4*/ 	.word	0xffffffff


	//   ....[51]....
        /*09e8*/ 	.word	0xffffffff


	//   ....[52]....
        /*09ec*/ 	.word	0xffffffff


	//   ....[53]....
        /*09f0*/ 	.word	0xffffffff


	//   ....[54]....
        /*09f4*/ 	.word	0xffffffff


	//   ....[55]....
        /*09f8*/ 	.word	0xffffffff


	//   ....[56]....
        /*09fc*/ 	.word	0xffffffff


	//   ....[57]....
        /*0a00*/ 	.word	0xffffffff


	//   ....[58]....
        /*0a04*/ 	.word	0xffffffff


	//   ....[59]....
        /*0a08*/ 	.word	0xffffffff


	//   ....[60]....
        /*0a0c*/ 	.word	0xffffffff


	//   ....[61]....
        /*0a10*/ 	.word	0xffffffff


	//   ....[62]....
        /*0a14*/ 	.word	0xffffffff


	//   ....[63]....
        /*0a18*/ 	.word	0xffffffff


	//   ....[64]....
        /*0a1c*/ 	.word	0xffffffff


	//   ....[65]....
        /*0a20*/ 	.word	0xffffffff


	//   ....[66]....
        /*0a24*/ 	.word	0xffffffff


	//   ....[67]....
        /*0a28*/ 	.word	0xffffffff


	//   ....[68]....
        /*0a2c*/ 	.word	0xffffffff


	//   ....[69]....
        /*0a30*/ 	.word	0xffffffff


	//   ....[70]....
        /*0a34*/ 	.word	0xffffffff


	//   ....[71]....
        /*0a38*/ 	.word	0xffffffff


	//   ....[72]....
        /*0a3c*/ 	.word	0xffffffff


	//   ....[73]....
        /*0a40*/ 	.word	0xffffffff


	//   ....[74]....
        /*0a44*/ 	.word	0xffffffff


	//   ....[75]....
        /*0a48*/ 	.word	0xffffffff


	//   ....[76]....
        /*0a4c*/ 	.word	0xffffffff


	//   ....[77]....
        /*0a50*/ 	.word	0xffffffff


	//   ....[78]....
        /*0a54*/ 	.word	0xffffffff


	//   ....[79]....
        /*0a58*/ 	.word	0xffffffff


	//   ....[80]....
        /*0a5c*/ 	.word	0xffffffff


	//   ....[81]....
        /*0a60*/ 	.word	0xffffffff


	//   ....[82]....
        /*0a64*/ 	.word	0xffffffff


	//   ....[83]....
        /*0a68*/ 	.word	0xffffffff


	//   ....[84]....
        /*0a6c*/ 	.word	0xffffffff


	//   ....[85]....
        /*0a70*/ 	.word	0xffffffff


	//   ....[86]....
        /*0a74*/ 	.word	0xffffffff


	//   ....[87]....
        /*0a78*/ 	.word	0xffffffff


	//   ....[88]....
        /*0a7c*/ 	.word	0xffffffff


	//   ....[89]....
        /*0a80*/ 	.word	0xffffffff


	//   ....[90]....
        /*0a84*/ 	.word	0xffffffff


	//   ....[91]....
        /*0a88*/ 	.word	0xffffffff


	//   ....[92]....
        /*0a8c*/ 	.word	0xffffffff


	//   ....[93]....
        /*0a90*/ 	.word	0xffffffff


	//   ....[94]....
        /*0a94*/ 	.word	0xffffffff


	//   ....[95]....
        /*0a98*/ 	.word	0xffffffff


	//   ....[96]....
        /*0a9c*/ 	.word	0xffffffff


	//   ....[97]....
        /*0aa0*/ 	.word	0xffffffff


	//   ....[98]....
        /*0aa4*/ 	.word	0xffffffff


	//   ....[99]....
        /*0aa8*/ 	.word	0xffffffff


	//   ....[100]....
        /*0aac*/ 	.word	0xffffffff


	//   ....[101]....
        /*0ab0*/ 	.word	0xffffffff


	//   ....[102]....
        /*0ab4*/ 	.word	0xffffffff


	//   ....[103]....
        /*0ab8*/ 	.word	0xffffffff


	//   ....[104]....
        /*0abc*/ 	.word	0xffffffff


	//   ....[105]....
        /*0ac0*/ 	.word	0xffffffff


	//   ....[106]....
        /*0ac4*/ 	.word	0xffffffff


	//   ....[107]....
        /*0ac8*/ 	.word	0xffffffff


	//   ....[108]....
        /*0acc*/ 	.word	0xffffffff


	//   ....[109]....
        /*0ad0*/ 	.word	0xffffffff


	//   ....[110]....
        /*0ad4*/ 	.word	0xffffffff


	//   ....[111]....
        /*0ad8*/ 	.word	0xffffffff


	//   ....[112]....
        /*0adc*/ 	.word	0xffffffff


	//   ....[113]....
        /*0ae0*/ 	.word	0xffffffff


	//   ....[114]....
        /*0ae4*/ 	.word	0xffffffff


	//   ....[115]....
        /*0ae8*/ 	.word	0xffffffff


	//   ....[116]....
        /*0aec*/ 	.word	0xffffffff


	//   ....[117]....
        /*0af0*/ 	.word	0xffffffff


	//   ....[118]....
        /*0af4*/ 	.word	0xffffffff


	//   ....[119]....
        /*0af8*/ 	.word	0xffffffff


	//   ....[120]....
        /*0afc*/ 	.word	0xffffffff


	//   ....[121]....
        /*0b00*/ 	.word	0xffffffff


	//   ....[122]....
        /*0b04*/ 	.word	0xffffffff


	//   ....[123]....
        /*0b08*/ 	.word	0xffffffff


	//   ....[124]....
        /*0b0c*/ 	.word	0xffffffff


	//   ....[125]....
        /*0b10*/ 	.word	0xffffffff


	//   ....[126]....
        /*0b14*/ 	.word	0xffffffff


	//   ....[127]....
        /*0b18*/ 	.word	0xffffffff


	//   ....[128]....
        /*0b1c*/ 	.word	0xffffffff


	//   ....[129]....
        /*0b20*/ 	.word	0xffffffff


	//   ....[130]....
        /*0b24*/ 	.word	0xffffffff


	//   ....[131]....
        /*0b28*/ 	.word	0xffffffff


	//   ....[132]....
        /*0b2c*/ 	.word	0xffffffff


	//   ....[133]....
        /*0b30*/ 	.word	0xffffffff


	//   ....[134]....
        /*0b34*/ 	.word	0xffffffff


	//   ....[135]....
        /*0b38*/ 	.word	0xffffffff


	//   ....[136]....
        /*0b3c*/ 	.word	0xffffffff


	//   ....[137]....
        /*0b40*/ 	.word	0xffffffff


	//   ....[138]....
        /*0b44*/ 	.word	0xffffffff


	//   ....[139]....
        /*0b48*/ 	.word	0xffffffff


	//   ....[140]....
        /*0b4c*/ 	.word	0xffffffff


	//   ....[141]....
        /*0b50*/ 	.word	0xffffffff


	//   ....[142]....
        /*0b54*/ 	.word	0xffffffff


	//   ....[143]....
        /*0b58*/ 	.word	0xffffffff


	//   ....[144]....
        /*0b5c*/ 	.word	0xffffffff


	//   ....[145]....
        /*0b60*/ 	.word	0xffffffff


	//   ....[146]....
        /*0b64*/ 	.word	0xffffffff


	//   ....[147]....
        /*0b68*/ 	.word	0xffffffff


	//   ....[148]....
        /*0b6c*/ 	.word	0xffffffff


	//   ....[149]....
        /*0b70*/ 	.word	0xffffffff


	//   ....[150]....
        /*0b74*/ 	.word	0xffffffff


	//   ....[151]....
        /*0b78*/ 	.word	0xffffffff


	//   ....[152]....
        /*0b7c*/ 	.word	0xffffffff


	//   ....[153]....
        /*0b80*/ 	.word	0xffffffff


	//   ....[154]....
        /*0b84*/ 	.word	0xffffffff


	//   ....[155]....
        /*0b88*/ 	.word	0xffffffff


	//   ....[156]....
        /*0b8c*/ 	.word	0xffffffff


	//   ....[157]....
        /*0b90*/ 	.word	0xffffffff


	//   ....[158]....
        /*0b94*/ 	.word	0xffffffff


	//   ....[159]....
        /*0b98*/ 	.word	0xffffffff


	//   ....[160]....
        /*0b9c*/ 	.word	0xffffffff


	//   ....[161]....
        /*0ba0*/ 	.word	0xffffffff


	//   ....[162]....
        /*0ba4*/ 	.word	0xffffffff


	//   ....[163]....
        /*0ba8*/ 	.word	0xffffffff


	//   ....[164]....
        /*0bac*/ 	.word	0xffffffff


	//   ....[165]....
        /*0bb0*/ 	.word	0xffffffff


	//   ....[166]....
        /*0bb4*/ 	.word	0xffffffff


	//   ....[167]....
        /*0bb8*/ 	.word	0xffffffff


	//   ....[168]....
        /*0bbc*/ 	.word	0xffffffff


	//   ....[169]....
        /*0bc0*/ 	.word	0xffffffff


	//   ....[170]....
        /*0bc4*/ 	.word	0xffffffff


	//   ....[171]....
        /*0bc8*/ 	.word	0xffffffff


	//   ....[172]....
        /*0bcc*/ 	.word	0xffffffff


	//   ....[173]....
        /*0bd0*/ 	.word	0xffffffff


	//   ....[174]....
        /*0bd4*/ 	.word	0xffffffff


	//   ....[175]....
        /*0bd8*/ 	.word	0xffffffff


	//----- nvinfo : EIATTR_COOP_GROUP_INSTR_OFFSETS
	.align		4
.L_1002:
        /*0bdc*/ 	.byte	0x04, 0x28
        /*0bde*/ 	.short	(.L_1004 - .L_1003)


	//   ....[0]....
.L_1003:
        /*0be0*/ 	.word	0x00000050


	//   ....[1]....
        /*0be4*/ 	.word	0x00000200


	//   ....[2]....
        /*0be8*/ 	.word	0x00000230


	//   ....[3]....
        /*0bec*/ 	.word	0x00000260


	//   ....[4]....
        /*0bf0*/ 	.word	0x00000290


	//   ....[5]....
        /*0bf4*/ 	.word	0x000002c0


	//   ....[6]....
        /*0bf8*/ 	.word	0x000002f0


	//   ....[7]....
        /*0bfc*/ 	.word	0x00000460


	//   ....[8]....
        /*0c00*/ 	.word	0x000004a0


	//   ....[9]....
        /*0c04*/ 	.word	0x000004d0


	//   ....[10]....
        /*0c08*/ 	.word	0x00000500


	//   ....[11]....
        /*0c0c*/ 	.word	0x00000530


	//   ....[12]....
        /*0c10*/ 	.word	0x00000560


	//   ....[13]....
        /*0c14*/ 	.word	0x000005f0


	//   ....[14]....
        /*0c18*/ 	.word	0x00000620


	//   ....[15]....
        /*0c1c*/ 	.word	0x00000640


	//   ....[16]....
        /*0c20*/ 	.word	0x000006a0


	//   ....[17]....
        /*0c24*/ 	.word	0x00002970


	//   ....[18]....
        /*0c28*/ 	.word	0x00002990


	//   ....[19]....
        /*0c2c*/ 	.word	0x00002b50


	//   ....[20]....
        /*0c30*/ 	.word	0x00002b60


	//   ....[21]....
        /*0c34*/ 	.word	0x00002d00


	//   ....[22]....
        /*0c38*/ 	.word	0x00002d20


	//   ....[23]....
        /*0c3c*/ 	.word	0x00002ec0


	//   ....[24]....
        /*0c40*/ 	.word	0x00002ed0


	//   ....[25]....
        /*0c44*/ 	.word	0x00003410


	//   ....[26]....
        /*0c48*/ 	.word	0x00003440


	//   ....[27]....
        /*0c4c*/ 	.word	0x00003460


	//   ....[28]....
        /*0c50*/ 	.word	0x00003470


	//   ....[29]....
        /*0c54*/ 	.word	0x00003670


	//   ....[30]....
        /*0c58*/ 	.word	0x00003690


	//   ....[31]....
        /*0c5c*/ 	.word	0x00003780


	//   ....[32]....
        /*0c60*/ 	.word	0x00003960


	//   ....[33]....
        /*0c64*/ 	.word	0x00004970


	//   ....[34]....
        /*0c68*/ 	.word	0x00004990


	//   ....[35]....
        /*0c6c*/ 	.word	0x00004a90


	//   ....[36]....
        /*0c70*/ 	.word	0x00004aa0


	//   ....[37]....
        /*0c74*/ 	.word	0x000051b0


	//   ....[38]....
        /*0c78*/ 	.word	0x000051c0


	//   ....[39]....
        /*0c7c*/ 	.word	0x000051f0


	//   ....[40]....
        /*0c80*/ 	.word	0x00005200


	//   ....[41]....
        /*0c84*/ 	.word	0x00006af0


	//   ....[42]....
        /*0c88*/ 	.word	0x00006b00


	//   ....[43]....
        /*0c8c*/ 	.word	0x00006b30


	//   ....[44]....
        /*0c90*/ 	.word	0x00006b40


	//   ....[45]....
        /*0c94*/ 	.word	0x00007d20


	//   ....[46]....
        /*0c98*/ 	.word	0x00007d40


	//   ....[47]....
        /*0c9c*/ 	.word	0x00007e50


	//   ....[48]....
        /*0ca0*/ 	.word	0x00007e70


	//   ....[49]....
        /*0ca4*/ 	.word	0x00008210


	//   ....[50]....
        /*0ca8*/ 	.word	0x00008230


	//   ....[51]....
        /*0cac*/ 	.word	0x00008250


	//   ....[52]....
        /*0cb0*/ 	.word	0x00008270


	//   ....[53]....
        /*0cb4*/ 	.word	0x00009eb0


	//   ....[54]....
        /*0cb8*/ 	.word	0x00009ee0


	//   ....[55]....
        /*0cbc*/ 	.word	0x00009f00


	//   ....[56]....
        /*0cc0*/ 	.word	0x00009f10


	//   ....[57]....
        /*0cc4*/ 	.word	0x0000b7c0


	//   ....[58]....
        /*0cc8*/ 	.word	0x0000b7d0


	//   ....[59]....
        /*0ccc*/ 	.word	0x0000b7f0


	//   ....[60]....
        /*0cd0*/ 	.word	0x0000b800


	//   ....[61]....
        /*0cd4*/ 	.word	0x0000bbb0


	//   ....[62]....
        /*0cd8*/ 	.word	0x0000bbd0


	//   ....[63]....
        /*0cdc*/ 	.word	0x0000bd90


	//   ....[64]....
        /*0ce0*/ 	.word	0x0000bda0


	//   ....[65]....
        /*0ce4*/ 	.word	0x0000bf50


	//   ....[66]....
        /*0ce8*/ 	.word	0x0000bf70


	//   ....[67]....
        /*0cec*/ 	.word	0x0000c120


	//   ....[68]....
        /*0cf0*/ 	.word	0x0000c130


	//   ....[69]....
        /*0cf4*/ 	.word	0x0000c4d0


	//   ....[70]....
        /*0cf8*/ 	.word	0x0000c4f0


	//   ....[71]....
        /*0cfc*/ 	.word	0x0000d140


	//   ....[72]....
        /*0d00*/ 	.word	0x0000d150


	//   ....[73]....
        /*0d04*/ 	.word	0x0000e4f0


	//   ....[74]....
        /*0d08*/ 	.word	0x0000e510


	//   ....[75]....
        /*0d0c*/ 	.word	0x0000e6e0


	//   ....[76]....
        /*0d10*/ 	.word	0x0000e6f0


	//   ....[77]....
        /*0d14*/ 	.word	0x0000e8a0


	//   ....[78]....
        /*0d18*/ 	.word	0x0000e8c0


	//   ....[79]....
        /*0d1c*/ 	.word	0x0000ea70


	//   ....[80]....
        /*0d20*/ 	.word	0x0000ea80


	//   ....[81]....
        /*0d24*/ 	.word	0x0000ecf0


	//   ....[82]....
        /*0d28*/ 	.word	0x0000ed10


	//   ....[83]....
        /*0d2c*/ 	.word	0x0000ee40


	//   ....[84]....
        /*0d30*/ 	.word	0x0000ee80


	//   ....[85]....
        /*0d34*/ 	.word	0x0000eeb0


	//   ....[86]....
        /*0d38*/ 	.word	0x0000eee0


	//   ....[87]....
        /*0d3c*/ 	.word	0x0000ef10


	//   ....[88]....
        /*0d40*/ 	.word	0x0000ef40


	//   ....[89]....
        /*0d44*/ 	.word	0x0000f0a0


	//   ....[90]....
        /*0d48*/ 	.word	0x0000f0e0


	//   ....[91]....
        /*0d4c*/ 	.word	0x0000f110


	//   ....[92]....
        /*0d50*/ 	.word	0x0000f140


	//   ....[93]....
        /*0d54*/ 	.word	0x0000f170


	//   ....[94]....
        /*0d58*/ 	.word	0x0000f1a0


	//   ....[95]....
        /*0d5c*/ 	.word	0x0000f230


	//   ....[96]....
        /*0d60*/ 	.word	0x0000f260


	//   ....[97]....
        /*0d64*/ 	.word	0x0000f270


	//   ....[98]....
        /*0d68*/ 	.word	0x0000f2d0


	//   ....[99]....
        /*0d6c*/ 	.word	0x0000f8b0


	//   ....[100]....
        /*0d70*/ 	.word	0x0000f910


	//   ....[101]....
        /*0d74*/ 	.word	0x0000f960


	//   ....[102]....
        /*0d78*/ 	.word	0x0000f9b0


	//   ....[103]....
        /*0d7c*/ 	.word	0x0000fa00


	//   ....[104]....
        /*0d80*/ 	.word	0x0000fa70


	//   ....[105]....
        /*0d84*/ 	.word	0x0000fac0


	//   ....[106]....
        /*0d88*/ 	.word	0x0000fb20


	//   ....[107]....
        /*0d8c*/ 	.word	0x0000fb90


	//   ....[108]....
        /*0d90*/ 	.word	0x0000fbf0


	//   ....[109]....
        /*0d94*/ 	.word	0x0000fc60


	//   ....[110]....
        /*0d98*/ 	.word	0x0000fcd0


	//   ....[111]....
        /*0d9c*/ 	.word	0x0000fd40


	//   ....[112]....
        /*0da0*/ 	.word	0x0000fda0


	//   ....[113]....
        /*0da4*/ 	.word	0x0000fe10


	//   ....[114]....
        /*0da8*/ 	.word	0x0000fe80


	//   ....[115]....
        /*0dac*/ 	.word	0x0000fef0


	//   ....[116]....
        /*0db0*/ 	.word	0x0000ff50


	//   ....[117]....
        /*0db4*/ 	.word	0x0000ffc0


	//   ....[118]....
        /*0db8*/ 	.word	0x00010030


	//   ....[119]....
        /*0dbc*/ 	.word	0x000101a0


	//   ....[120]....
        /*0dc0*/ 	.word	0x00010200


	//   ....[121]....
        /*0dc4*/ 	.word	0x00010260


	//   ....[122]....
        /*0dc8*/ 	.word	0x000102b0


	//   ....[123]....
        /*0dcc*/ 	.word	0x00010300


	//   ....[124]....
        /*0dd0*/ 	.word	0x00010350


	//   ....[125]....
        /*0dd4*/ 	.word	0x000103c0


	//   ....[126]....
        /*0dd8*/ 	.word	0x00010430


	//   ....[127]....
        /*0ddc*/ 	.word	0x000104a0


	//   ....[128]....
        /*0de0*/ 	.word	0x00010620


	//   ....[129]....
        /*0de4*/ 	.word	0x00010680


	//   ....[130]....
        /*0de8*/ 	.word	0x000106d0


	//   ....[131]....
        /*0dec*/ 	.word	0x00010710


	//   ....[132]....
        /*0df0*/ 	.word	0x00010760


	//   ....[133]....
        /*0df4*/ 	.word	0x000107a0


	//   ....[134]....
        /*0df8*/ 	.word	0x000107f0


	//   ....[135]....
        /*0dfc*/ 	.word	0x00010840


	//   ....[136]....
        /*0e00*/ 	.word	0x00010890


	//   ....[137]....
        /*0e04*/ 	.word	0x000108e0


	//   ....[138]....
        /*0e08*/ 	.word	0x00010950


	//   ....[139]....
        /*0e0c*/ 	.word	0x000109c0


	//   ....[140]....
        /*0e10*/ 	.word	0x00010a30


	//   ....[141]....
        /*0e14*/ 	.word	0x00010a90


	//   ....[142]....
        /*0e18*/ 	.word	0x00010b00


	//   ....[143]....
        /*0e1c*/ 	.word	0x00010b70


	//   ....[144]....
        /*0e20*/ 	.word	0x00010be0


	//   ....[145]....
        /*0e24*/ 	.word	0x00010c40


	//   ....[146]....
        /*0e28*/ 	.word	0x00010cb0


	//   ....[147]....
        /*0e2c*/ 	.word	0x00010d20


	//   ....[148]....
        /*0e30*/ 	.word	0x00010d90


	//   ....[149]....
        /*0e34*/ 	.word	0x00010df0


	//   ....[150]....
        /*0e38*/ 	.word	0x00010e60


	//   ....[151]....
        /*0e3c*/ 	.word	0x00010ed0


	//   ....[152]....
        /*0e40*/ 	.word	0x00010f40


	//   ....[153]....
        /*0e44*/ 	.word	0x00010fa0


	//   ....[154]....
        /*0e48*/ 	.word	0x00011010


	//   ....[155]....
        /*0e4c*/ 	.word	0x00011080


	//   ....[156]....
        /*0e50*/ 	.word	0x000110f0


	//   ....[157]....
        /*0e54*/ 	.word	0x00011150


	//   ....[158]....
        /*0e58*/ 	.word	0x000111c0


	//   ....[159]....
        /*0e5c*/ 	.word	0x00011230


	//   ....[160]....
        /*0e60*/ 	.word	0x00011280


	//   ....[161]....
        /*0e64*/ 	.word	0x000112c0


	//   ....[162]....
        /*0e68*/ 	.word	0x00011310


	//   ....[163]....
        /*0e6c*/ 	.word	0x00011360


	//   ....[164]....
        /*0e70*/ 	.word	0x000113b0


	//   ....[165]....
        /*0e74*/ 	.word	0x00011420


	//   ....[166]....
        /*0e78*/ 	.word	0x00011470


	//   ....[167]....
        /*0e7c*/ 	.word	0x000114c0


	//   ....[168]....
        /*0e80*/ 	.word	0x00011510


	//   ....[169]....
        /*0e84*/ 	.word	0x00011560


	//   ....[170]....
        /*0e88*/ 	.word	0x000115b0


	//   ....[171]....
        /*0e8c*/ 	.word	0x00011620


	//   ....[172]....
        /*0e90*/ 	.word	0x00011670


	//   ....[173]....
        /*0e94*/ 	.word	0x000116d0


	//   ....[174]....
        /*0e98*/ 	.word	0x00011730


	//   ....[175]....
        /*0e9c*/ 	.word	0x000117a0


	//----- nvinfo : EIATTR_EXIT_INSTR_OFFSETS
	.align		4
.L_1004:
        /*0ea0*/ 	.byte	0x04, 0x1c
        /*0ea2*/ 	.short	(.L_1006 - .L_1005)


	//   ....[0]....
.L_1005:
        /*0ea4*/ 	.word	0x00000c10


	//   ....[1]....
        /*0ea8*/ 	.word	0x0000f870


	//----- nvinfo : EIATTR_MAX_THREADS
	.align		4
.L_1006:
        /*0eac*/ 	.byte	0x04, 0x05
        /*0eae*/ 	.short	(.L_1008 - .L_1007)
.L_1007:
        /*0eb0*/ 	.word	0x00000100
        /*0eb4*/ 	.word	0x00000001
        /*0eb8*/ 	.word	0x00000001


	//----- nvinfo : EIATTR_CRS_STACK_SIZE
	.align		4
.L_1008:
        /*0ebc*/ 	.byte	0x04, 0x1e
        /*0ebe*/ 	.short	(.L_1010 - .L_1009)
.L_1009:
        /*0ec0*/ 	.word	0x00000000
.L_1010:


//--------------------- .nv.info._ZN7cutlass13device_kernelIN5flash19enable_sm80_to_sm89INS1_16FlashAttnFwdSm80INS1_25CollectiveMainloopFwdSm80ILi8ELi1ELb0EN4cute5tupleIJNS5_1CILi128EEENS7_ILi48EEENS7_ILi256EEEEEELi256ENS_10bfloat16_tEfNS_4arch4Sm80ELb0ELb0ELb0ELb1ELb1ELb1ELb1ELb1EEENS1_21CollectiveEpilogueFwdINS6_IJS8_SA_S9_EEENS6_IJNS7_ILi1EEESI_SI_EEESC_SE_Li256ELb1ELb1ELb1ELb0EEENS1_36VarlenDynamicPersistentTileSchedulerILi128ELi48ELi256ELi256ELb1ELb1ELb0ELb0ELb1ELb1EEEEEEEEEvNT_6ParamsE --------------------------
	.section	.nv.info._ZN7cutlass13device_kernelIN5flash19enable_sm80_to_sm89INS1_16FlashAttnFwdSm80INS1_25CollectiveMainloopFwdSm80ILi8ELi1ELb0EN4cute5tupleIJNS5_1CILi128EEENS7_ILi48EEENS7_ILi256EEEEEELi256ENS_10bfloat16_tEfNS_4arch4Sm80ELb0ELb0ELb0ELb1ELb1ELb1ELb1ELb1EEENS1_21CollectiveEpilogueFwdINS6_IJS8_SA_S9_EEENS6_IJNS7_ILi1EEESI_SI_EEESC_SE_Li256ELb1ELb1ELb1ELb0EEENS1_36VarlenDynamicPersistentTileSchedulerILi128ELi48ELi256ELi256ELb1ELb1ELb0ELb0ELb1ELb1EEEEEEEEEvNT_6ParamsE,"",@"SHT_CUDA_INFO"
	.sectionflags	@""
	.align	4


	//----- nvinfo : EIATTR_CUDA_API_VERSION
	.align		4
        /*0000*/ 	.byte	0x04, 0x37
        /*0002*/ 	.short	(.L_1012 - .L_1011)
.L_1011:
        /*0004*/ 	.word	0x00000082


	//----- nvinfo : EIATTR_SW2861232_WAR
	.align		4
.L_1012:
        /*0008*/ 	.byte	0x01, 0x35
	.zero		2


	//----- nvinfo : EIATTR_PARAM_CBANK
	.align		4
        /*000c*/ 	.byte	0x04, 0x0a
        /*000e*/ 	.short	(.L_1014 - .L_1013)
	.align		4
.L_1013:
        /*0010*/ 	.word	index@(.nv.constant0._ZN7cutlass13device_kernelIN5flash19enable_sm80_to_sm89INS1_16FlashAttnFwdSm80INS1_25CollectiveMainloopFwdSm80ILi8ELi1ELb0EN4cute5tupleIJNS5_1CILi128EEENS7_ILi48EEENS7_ILi256EEEEEELi256ENS_10bfloat16_tEfNS_4arch4Sm80ELb0ELb0ELb0ELb1ELb1ELb1ELb1ELb1EEENS1_21CollectiveEpilogueFwdINS6_IJS8_SA_S9_EEENS6_IJNS7_ILi1EEESI_SI_EEESC_SE_Li256ELb1ELb1ELb1ELb0EEENS1_36VarlenDynamicPersistentTileSchedulerILi128ELi48ELi256ELi256ELb1ELb1ELb0ELb0ELb1ELb1EEEEEEEEEvNT_6ParamsE)
        /*0014*/ 	.short	0x0160
        /*0016*/ 	.short	0x0438


	//----- nvinfo : EIATTR_CBANK_PARAM_SIZE
	.align		4
.L_1014:
        /*0018*/ 	.byte	0x03, 0x19
        /*001a*/ 	.short	0x0438


	//----- nvinfo : EIATTR_KPARAM_INFO
	.align		4
        /*001c*/ 	.byte	0x04, 0x17
        /*001e*/ 	.short	(.L_1016 - .L_1015)
.L_1015:
        /*0020*/ 	.word	0x00000000
        /*0024*/ 	.short	0x0000
        /*0026*/ 	.short	0x0000
        /*0028*/ 	.byte	0x00, 0xf0, 0xe1, 0x10


	//----- nvinfo : EIATTR_MAXREG_COUNT
	.align		4
.L_1016:
        /*002c*/ 	.byte	0x03, 0x1b
        /*002e*/ 	.short	0x00ff


	//----- nvinfo : EIATTR_NUM_BARRIERS
	.align		4
        /*0030*/ 	.byte	0x02, 0x4c
        /*0032*/ 	.byte	0x06
	.zero		1


	//----- nvinfo : EIATTR_ANNOTATIONS
	.align		4
        /*0034*/ 	.byte	0x04, 0x55
        /*0036*/ 	.short	(.L_1018 - .L_1017)


	//   ....[0]....
.L_1017:
        /* <DEDUP_REMOVED lines=159> */


	//----- nvinfo : EIATTR_MERCURY_ISA_VERSION
	.align		4
.L_1018:
        /*0a18*/ 	.byte	0x03, 0x5f
        /*0a1a*/ 	.short	0x0000


	//----- nvinfo : EIATTR_INT_WARP_WIDE_INSTR_OFFSETS
	.align		4
        /*0a1c*/ 	.byte	0x04, 0x31
        /*0a1e*/ 	.short	(.L_1020 - .L_1019)


	//   ....[0]....
.L_1019:
        /*0a20*/ 	.word	0x00016fd0


	//   ....[1]....
        /*0a24*/ 	.word	0x00017040


	//----- nvinfo : EIATTR_COOP_GROUP_MASK_REGIDS
	.align		4
.L_1020:
        /*0a28*/ 	.byte	0x04, 0x29
        /*0a2a*/ 	.short	(.L_1022 - .L_1021)


	//   ....[0]....
.L_1021:
        /*0a2c*/ 	.word	0xffffffff


	//   ....[1]....
        /*0a30*/ 	.word	0xffffffff


	//   ....[2]....
        /*0a34*/ 	.word	0xffffffff


	//   ....[3]....
        /*0a38*/ 	.word	0xffffffff


	//   ....[4]....
        /*0a3c*/ 	.word	0xffffffff


	//   ....[5]....
        /*0a40*/ 	.word	0xffffffff


	//   ....[6]....
        /*0a44*/ 	.word	0xffffffff


	//   ....[7]....
        /*0a48*/ 	.word	0xffffffff


	//   ....[8]....
        /*0a4c*/ 	.word	0xffffffff


	//   ....[9]....
        /*0a50*/ 	.word	0xffffffff


	//   ....[10]....
        /*0a54*/ 	.word	0xffffffff


	//   ....[11]....
        /*0a58*/ 	.word	0xffffffff


	//   ....[12]....
        /*0a5c*/ 	.word	0xffffffff


	//   ....[13]....
        /*0a60*/ 	.word	0xffffffff


	//   ....[14]....
        /*0a64*/ 	.word	0xffffffff


	//   ....[15]....
        /*0a68*/ 	.word	0xffffffff


	//   ....[16]....
        /*0a6c*/ 	.word	0xffffffff


	//   ....[17]....
        /*0a70*/ 	.word	0xffffffff


	//   ....[18]....
        /*0a74*/ 	.word	0xffffffff


	//   ....[19]....
        /*0a78*/ 	.word	0xffffffff


	//   ....[20]....
        /*0a7c*/ 	.word	0xffffffff


	//   ....[21]....
        /*0a80*/ 	.word	0xffffffff


	//   ....[22]....
        /*0a84*/ 	.word	0xffffffff


	//   ....[23]....
        /*0a88*/ 	.word	0xffffffff


	//   ....[24]....
        /*0a8c*/ 	.word	0xffffffff


	//   ....[25]....
        /*0a90*/ 	.word	0xffffffff


	//   ....[26]....
        /*0a94*/ 	.word	0xffffffff


	//   ....[27]....
        /*0a98*/ 	.word	0xffffffff


	//   ....[28]....
        /*0a9c*/ 	.word	0xffffffff


	//   ....[29]....
        /*0aa0*/ 	.word	0xffffffff


	//   ....[30]....
        /*0aa4*/ 	.word	0xffffffff


	//   ....[31]....
        /*0aa8*/ 	.word	0xffffffff


	//   ....[32]....
        /*0aac*/ 	.word	0xffffffff


	//   ....[33]....
        /*0ab0*/ 	.word	0xffffffff


	//   ....[34]....
        /*0ab4*/ 	.word	0xffffffff


	//   ....[35]....
        /*0ab8*/ 	.word	0xffffffff


	//   ....[36]....
        /*0abc*/ 	.word	0xffffffff


	//   ....[37]....
        /*0ac0*/ 	.word	0xffffffff


	//   ....[38]....
        /*0ac4*/ 	.word	0xffffffff


	//   ....[39]....
        /*0ac8*/ 	.word	0xffffffff


	//   ....[40]....
        /*0acc*/ 	.word	0xffffffff


	//   ....[41]....
        /*0ad0*/ 	.word	0xffffffff


	//   ....[42]....
        /*0ad4*/ 	.word	0xffffffff


	//   ....[43]....
        /*0ad8*/ 	.word	0xffffffff


	//   ....[44]....
        /*0adc*/ 	.word	0xffffffff


	//   ....[45]....
        /*0ae0*/ 	.word	0xffffffff


	//   ....[46]....
        /*0ae4*/ 	.word	0xffffffff


	//   ....[47]....
        /*0ae8*/ 	.word	0xffffffff


	//   ....[48]....
        /*0aec*/ 	.word	0xffffffff


	//   ....[49]....
        /*0af0*/ 	.word	0xffffffff


	//   ....[50]....
        /*0af4*/ 	.word	0xffffffff


	//   ....[51]....
        /*0af8*/ 	.word	0xffffffff


	//   ....[52]....
        /*0afc*/ 	.word	0xffffffff


	//   ....[53]....
        /*0b00*/ 	.word	0xffffffff


	//   ....[54]....
        /*0b04*/ 	.word	0xffffffff


	//   ....[55]....
        /*0b08*/ 	.word	0xffffffff


	//   ....[56]....
        /*0b0c*/ 	.word	0xffffffff


	//   ....[57]....
        /*0b10*/ 	.word	0xffffffff


	//   ....[58]....
        /*0b14*/ 	.word	0xffffffff


	//   ....[59]....
        /*0b18*/ 	.word	0xffffffff


	//   ....[60]....
        /*0b1c*/ 	.word	0xffffffff


	//   ....[61]....
        /*0b20*/ 	.word	0xffffffff


	//   ....[62]....
        /*0b24*/ 	.word	0xffffffff


	//   ....[63]....
        /*0b28*/ 	.word	0xffffffff


	//   ....[64]....
        /*0b2c*/ 	.word	0xffffffff


	//   ....[65]....
        /*0b30*/ 	.word	0xffffffff


	//   ....[66]....
        /*0b34*/ 	.word	0xffffffff


	//   ....[67]....
        /*0b38*/ 	.word	0xffffffff


	//   ....[68]....
        /*0b3c*/ 	.word	0xffffffff


	//   ....[69]....
        /*0b40*/ 	.word	0xffffffff


	//   ....[70]....
        /*0b44*/ 	.word	0xffffffff


	//   ....[71]....
        /*0b48*/ 	.word	0xffffffff


	//   ....[72]....
        /*0b4c*/ 	.word	0xffffffff


	//   ....[73]....
        /*0b50*/ 	.word	0xffffffff


	//   ....[74]....
        /*0b54*/ 	.word	0xffffffff


	//   ....[75]....
        /*0b58*/ 	.word	0xffffffff


	//   ....[76]....
        /*0b5c*/ 	.word	0xffffffff


	//   ....[77]....
        /*0b60*/ 	.word	0xffffffff


	//   ....[78]....
        /*0b64*/ 	.word	0xffffffff


	//   ....[79]....
        /*0b68*/ 	.word	0xffffffff


	//   ....[80]....
        /*0b6c*/ 	.word	0xffffffff


	//   ....[81]....
        /*0b70*/ 	.word	0xffffffff


	//   ....[82]....
        /*0b74*/ 	.word	0xffffffff


	//   ....[83]....
        /*0b78*/ 	.word	0xffffffff


	//   ....[84]....
        /*0b7c*/ 	.word	0xffffffff


	//   ....[85]....
        /*0b80*/ 	.word	0xffffffff


	//   ....[86]....
        /*0b84*/ 	.word	0xffffffff


	//   ....[87]....
        /*0b88*/ 	.word	0xffffffff


	//   ....[88]....
        /*0b8c*/ 	.word	0xffffffff


	//   ....[89]....
        /*0b90*/ 	.word	0xffffffff


	//   ....[90]....
        /*0b94*/ 	.word	0xffffffff


	//   ....[91]....
        /*0b98*/ 	.word	0xffffffff


	//   ....[92]....
        /*0b9c*/ 	.word	0xffffffff


	//   ....[93]....
        /*0ba0*/ 	.word	0xffffffff


	//   ....[94]....
        /*0ba4*/ 	.word	0xffffffff


	//   ....[95]....
        /*0ba8*/ 	.word	0xffffffff


	//   ....[96]....
        /*0bac*/ 	.word	0xffffffff


	//   ....[97]....
        /*0bb0*/ 	.word	0xffffffff


	//   ....[98]....
        /*0bb4*/ 	.word	0xffffffff


	//   ....[99]....
        /*0bb8*/ 	.word	0xffffffff


	//   ....[100]....
        /*0bbc*/ 	.word	0xffffffff


	//   ....[101]....
        /*0bc0*/ 	.word	0xffffffff


	//   ....[102]....
        /*0bc4*/ 	.word	0xffffffff


	//   ....[103]....
        /*0bc8*/ 	.word	0xffffffff


	//   ....[104]....
        /*0bcc*/ 	.word	0xffffffff


	//   ....[105]....
        /*0bd0*/ 	.word	0xffffffff


	//   ....[106]....
        /*0bd4*/ 	.word	0xffffffff


	//   ....[107]....
        /*0bd8*/ 	.word	0xffffffff


	//   ....[108]....
        /*0bdc*/ 	.word	0xffffffff


	//   ....[109]....
        /*0be0*/ 	.word	0xffffffff


	//   ....[110]....
        /*0be4*/ 	.word	0xffffffff


	//   ....[111]....
        /*0be8*/ 	.word	0xffffffff


	//   ....[112]....
        /*0bec*/ 	.word	0xffffffff


	//   ....[113]....
        /*0bf0*/ 	.word	0xffffffff


	//   ....[114]....
        /*0bf4*/ 	.word	0xffffffff


	//   ....[115]....
        /*0bf8*/ 	.word	0xffffffff


	//   ....[116]....
        /*0bfc*/ 	.word	0xffffffff


	//   ....[117]....
        /*0c00*/ 	.word	0xffffffff


	//   ....[118]....
        /*0c04*/ 	.word	0xffffffff


	//   ....[119]....
        /*0c08*/ 	.word	0xffffffff


	//   ....[120]....
        /*0c0c*/ 	.word	0xffffffff


	//   ....[121]....
        /*0c10*/ 	.word	0xffffffff


	//   ....[122]....
        /*0c14*/ 	.word	0xffffffff


	//   ....[123]....
        /*0c18*/ 	.word	0xffffffff


	//   ....[124]....
        /*0c1c*/ 	.word	0xffffffff


	//   ....[125]....
        /*0c20*/ 	.word	0xffffffff


	//   ....[126]....
        /*0c24*/ 	.word	0xffffffff


	//   ....[127]....
        /*0c28*/ 	.word	0xffffffff


	//   ....[128]....
        /*0c2c*/ 	.word	0xffffffff


	//   ....[129]....
        /*0c30*/ 	.word	0xffffffff


	//   ....[130]....
        /*0c34*/ 	.word	0xffffffff


	//   ....[131]....
        /*0c38*/ 	.word	0xffffffff


	//   ....[132]....
        /*0c3c*/ 	.word	0xffffffff


	//   ....[133]....
        /*0c40*/ 	.word	0xffffffff


	//   ....[134]....
        /*0c44*/ 	.word	0xffffffff


	//   ....[135]....
        /*0c48*/ 	.word	0xffffffff


	//   ....[136]....
        /*0c4c*/ 	.word	0xffffffff


	//   ....[137]....
        /*0c50*/ 	.word	0xffffffff


	//   ....[138]....
        /*0c54*/ 	.word	0xffffffff


	//   ....[139]....
        /*0c58*/ 	.word	0xffffffff


	//   ....[140]....
        /*0c5c*/ 	.word	0xffffffff


	//   ....[141]....
        /*0c60*/ 	.word	0xffffffff


	//   ....[142]....
        /*0c64*/ 	.word	0xffffffff


	//   ....[143]....
        /*0c68*/ 	.word	0xffffffff


	//   ....[144]....
        /*0c6c*/ 	.word	0xffffffff


	//   ....[145]....
        /*0c70*/ 	.word	0xffffffff


	//   ....[146]....
        /*0c74*/ 	.word	0xffffffff


	//   ....[147]....
        /*0c78*/ 	.word	0xffffffff


	//   ....[148]....
        /*0c7c*/ 	.word	0xffffffff


	//   ....[149]....
        /*0c80*/ 	.word	0xffffffff


	//   ....[150]....
        /*0c84*/ 	.word	0xffffffff


	//   ....[151]....
        /*0c88*/ 	.word	0xffffffff


	//   ....[152]....
        /*0c8c*/ 	.word	0xffffffff


	//   ....[153]....
        /*0c90*/ 	.word	0xffffffff


	//   ....[154]....
        /*0c94*/ 	.word	0xffffffff


	//   ....[155]....
        /*0c98*/ 	.word	0xffffffff


	//   ....[156]....
        /*0c9c*/ 	.word	0xffffffff


	//   ....[157]....
        /*0ca0*/ 	.word	0xffffffff


	//   ....[158]....
        /*0ca4*/ 	.word	0xffffffff


	//   ....[159]....
        /*0ca8*/ 	.word	0xffffffff


	//   ....[160]....
        /*0cac*/ 	.word	0xffffffff


	//   ....[161]....
        /*0cb0*/ 	.word	0xffffffff


	//   ....[162]....
        /*0cb4*/ 	.word	0xffffffff


	//   ....[163]....
        /*0cb8*/ 	.word	0xffffffff


	//   ....[164]....
        /*0cbc*/ 	.word	0xffffffff


	//   ....[165]....
        /*0cc0*/ 	.word	0xffffffff


	//   ....[166]....
        /*0cc4*/ 	.word	0xffffffff


	//   ....[167]....
        /*0cc8*/ 	.word	0xffffffff


	//   ....[168]....
        /*0ccc*/ 	.word	0xffffffff


	//   ....[169]....
        /*0cd0*/ 	.word	0xffffffff


	//   ....[170]....
        /*0cd4*/ 	.word	0xffffffff


	//   ....[171]....
        /*0cd8*/ 	.word	0xffffffff


	//   ....[172]....
        /*0cdc*/ 	.word	0xffffffff


	//   ....[173]....
        /*0ce0*/ 	.word	0xffffffff


	//   ....[174]....
        /*0ce4*/ 	.word	0xffffffff


	//   ....[175]....
        /*0ce8*/ 	.word	0xffffffff


	//   ....[176]....
        /*0cec*/ 	.word	0xffffffff


	//   ....[177]....
        /*0cf0*/ 	.word	0xffffffff


	//   ....[178]....
        /*0cf4*/ 	.word	0xffffffff


	//   ....[179]....
        /*0cf8*/ 	.word	0xffffffff


	//   ....[180]....
        /*0cfc*/ 	.word	0xffffffff


	//   ....[181]....
        /*0d00*/ 	.word	0xffffffff


	//   ....[182]....
        /*0d04*/ 	.word	0xffffffff


	//   ....[183]....
        /*0d08*/ 	.word	0xffffffff


	//   ....[184]....
        /*0d0c*/ 	.word	0xffffffff


	//   ....[185]....
        /*0d10*/ 	.word	0xffffffff


	//   ....[186]....
        /*0d14*/ 	.word	0xffffffff


	//   ....[187]....
        /*0d18*/ 	.word	0xffffffff


	//   ....[188]....
        /*0d1c*/ 	.word	0xffffffff


	//   ....[189]....
        /*0d20*/ 	.word	0xffffffff


	//   ....[190]....
        /*0d24*/ 	.word	0xffffffff


	//   ....[191]....
        /*0d28*/ 	.word	0xffffffff


	//   ....[192]....
        /*0d2c*/ 	.word	0xffffffff


	//   ....[193]....
        /*0d30*/ 	.word	0xffffffff


	//   ....[194]....
        /*0d34*/ 	.word	0xffffffff


	//   ....[195]....
        /*0d38*/ 	.word	0xffffffff


	//   ....[196]....
        /*0d3c*/ 	.word	0xffffffff


	//   ....[197]....
        /*0d40*/ 	.word	0xffffffff


	//   ....[198]....
        /*0d44*/ 	.word	0xffffffff


	//   ....[199]....
        /*0d48*/ 	.word	0xffffffff


	//   ....[200]....
        /*0d4c*/ 	.word	0xffffffff


	//   ....[201]....
        /*0d50*/ 	.word	0xffffffff


	//   ....[202]....
        /*0d54*/ 	.word	0xffffffff


	//   ....[203]....
        /*0d58*/ 	.word	0xffffffff


	//----- nvinfo : EIATTR_COOP_GROUP_INSTR_OFFSETS
	.align		4
.L_1022:
        /*0d5c*/ 	.byte	0x04, 0x28
        /*0d5e*/ 	.short	(.L_1024 - .L_1023)


	//   ....[0]....
.L_1023:
        /*0d60*/ 	.word	0x00000050


	//   ....[1]....
        /*0d64*/ 	.word	0x00000200


	//   ....[2]....
        /*0d68*/ 	.word	0x00000230


	//   ....[3]....
        /*0d6c*/ 	.word	0x00000260


	//   ....[4]....
        /*0d70*/ 	.word	0x00000290


	//   ....[5]....
        /*0d74*/ 	.word	0x000002c0


	//   ....[6]....
        /*0d78*/ 	.word	0x000002f0


	//   ....[7]....
        /*0d7c*/ 	.word	0x00000460


	//   ....[8]....
        /*0d80*/ 	.word	0x000004a0


	//   ....[9]....
        /*0d84*/ 	.word	0x000004d0


	//   ....[10]....
        /*0d88*/ 	.word	0x00000500


	//   ....[11]....
        /*0d8c*/ 	.word	0x00000530


	//   ....[12]....
        /*0d90*/ 	.word	0x00000560


	//   ....[13]....
        /*0d94*/ 	.word	0x000005f0


	//   ....[14]....
        /*0d98*/ 	.word	0x00000620


	//   ....[15]....
        /*0d9c*/ 	.word	0x00000640


	//   ....[16]....
        /*0da0*/ 	.word	0x000006a0


	//   ....[17]....
        /*0da4*/ 	.word	0x00003f90


	//   ....[18]....
        /*0da8*/ 	.word	0x00004010


	//   ....[19]....
        /*0dac*/ 	.word	0x00005000


	//   ....[20]....
        /*0db0*/ 	.word	0x00005010


	//   ....[21]....
        /*0db4*/ 	.word	0x00006530


	//   ....[22]....
        /*0db8*/ 	.word	0x000065a0


	//   ....[23]....
        /*0dbc*/ 	.word	0x00007640


	//   ....[24]....
        /*0dc0*/ 	.word	0x00007650


	//   ....[25]....
        /*0dc4*/ 	.word	0x000085f0


	//   ....[26]....
        /*0dc8*/ 	.word	0x00008620


	//   ....[27]....
        /*0dcc*/ 	.word	0x000087e0


	//   ....[28]....
        /*0dd0*/ 	.word	0x00008800


	//   ....[29]....
        /*0dd4*/ 	.word	0x00008c30


	//   ....[30]....
        /*0dd8*/ 	.word	0x00008cf0


	//   ....[31]....
        /*0ddc*/ 	.word	0x00008e90


	//   ....[32]....
        /*0de0*/ 	.word	0x00008eb0


	//   ....[33]....
        /*0de4*/ 	.word	0x00009d60


	//   ....[34]....
        /*0de8*/ 	.word	0x00009d80


	//   ....[35]....
        /*0dec*/ 	.word	0x00009f10


	//   ....[36]....
        /*0df0*/ 	.word	0x00009f20


	//   ....[37]....
        /*0df4*/ 	.word	0x0000a090


	//   ....[38]....
        /*0df8*/ 	.word	0x0000a0b0


	//   ....[39]....
        /*0dfc*/ 	.word	0x0000a220


	//   ....[40]....
        /*0e00*/ 	.word	0x0000a230


	//   ....[41]....
        /*0e04*/ 	.word	0x0000a6a0


	//   ....[42]....
        /*0e08*/ 	.word	0x0000a6c0


	//   ....[43]....
        /*0e0c*/ 	.word	0x0000a7b0


	//   ....[44]....
        /*0e10*/ 	.word	0x0000a7c0


	//   ....[45]....
        /*0e14*/ 	.word	0x0000aa20


	//   ....[46]....
        /*0e18*/ 	.word	0x0000aa60


	//   ....[47]....
        /*0e1c*/ 	.word	0x0000aaa0


	//   ....[48]....
        /*0e20*/ 	.word	0x0000aae0


	//   ....[49]....
        /*0e24*/ 	.word	0x0000db90


	//   ....[50]....
        /*0e28*/ 	.word	0x0000dbd0


	//   ....[51]....
        /*0e2c*/ 	.word	0x0000dc10


	//   ....[52]....
        /*0e30*/ 	.word	0x0000dc50


	//   ....[53]....
        /*0e34*/ 	.word	0x000112a0


	//   ....[54]....
        /*0e38*/ 	.word	0x000112d0


	//   ....[55]....
        /*0e3c*/ 	.word	0x000114d0


	//   ....[56]....
        /*0e40*/ 	.word	0x000114e0


	//   ....[57]....
        /*0e44*/ 	.word	0x000122a0


	//   ....[58]....
        /*0e48*/ 	.word	0x000122c0


	//   ....[59]....
        /*0e4c*/ 	.word	0x00012420


	//   ....[60]....
        /*0e50*/ 	.word	0x00012430


	//   ....[61]....
        /*0e54*/ 	.word	0x00012940


	//   ....[62]....
        /*0e58*/ 	.word	0x00012970


	//   ....[63]....
        /*0e5c*/ 	.word	0x00012980


	//   ....[64]....
        /*0e60*/ 	.word	0x000129b0


	//   ....[65]....
        /*0e64*/ 	.word	0x00013b50


	//   ....[66]....
        /*0e68*/ 	.word	0x00013b60


	//   ....[67]....
        /*0e6c*/ 	.word	0x00013ca0


	//   ....[68]....
        /*0e70*/ 	.word	0x00013cb0


	//   ....[69]....
        /*0e74*/ 	.word	0x000149f0


	//   ....[70]....
        /*0e78*/ 	.word	0x00014a10


	//   ....[71]....
        /*0e7c*/ 	.word	0x00014b30


	//   ....[72]....
        /*0e80*/ 	.word	0x00014b40


	//   ....[73]....
        /*0e84*/ 	.word	0x00014df0


	//   ....[74]....
        /*0e88*/ 	.word	0x00014e20


	//   ....[75]....
        /*0e8c*/ 	.word	0x00014e40


	//   ....[76]....
        /*0e90*/ 	.word	0x00014e60


	//   ....[77]....
        /*0e94*/ 	.word	0x000165c0


	//   ....[78]....
        /*0e98*/ 	.word	0x000165e0


	//   ....[79]....
        /*0e9c*/ 	.word	0x00016600


	//   ....[80]....
        /*0ea0*/ 	.word	0x00016620


	//   ....[81]....
        /*0ea4*/ 	.word	0x00017eb0


	//   ....[82]....
        /*0ea8*/ 	.word	0x00017ed0


	//   ....[83]....
        /*0eac*/ 	.word	0x00017ee0


	//   ....[84]....
        /*0eb0*/ 	.word	0x00017ef0


	//   ....[85]....
        /*0eb4*/ 	.word	0x000182b0


	//   ....[86]....
        /*0eb8*/ 	.word	0x000182d0


	//   ....[87]....
        /*0ebc*/ 	.word	0x00018430


	//   ....[88]....
        /*0ec0*/ 	.word	0x00018440


	//   ....[89]....
        /*0ec4*/ 	.word	0x000185b0


	//   ....[90]....
        /*0ec8*/ 	.word	0x000185d0


	//   ....[91]....
        /*0ecc*/ 	.word	0x00018740


	//   ....[92]....
        /*0ed0*/ 	.word	0x00018750


	//   ....[93]....
        /*0ed4*/ 	.word	0x00018af0


	//   ....[94]....
        /*0ed8*/ 	.word	0x00018b10


	//   ....[95]....
        /*0edc*/ 	.word	0x00019750


	//   ....[96]....
        /*0ee0*/ 	.word	0x00019760


	//   ....[97]....
        /*0ee4*/ 	.word	0x0001abf0


	//   ....[98]....
        /*0ee8*/ 	.word	0x0001ac10


	//   ....[99]....
        /*0eec*/ 	.word	0x0001ad80


	//   ....[100]....
        /*0ef0*/ 	.word	0x0001ad90


	//   ....[101]....
        /*0ef4*/ 	.word	0x0001af00


	//   ....[102]....
        /*0ef8*/ 	.word	0x0001af20


	//   ....[103]....
        /*0efc*/ 	.word	0x0001b090


	//   ....[104]....
        /*0f00*/ 	.word	0x0001b0a0


	//   ....[105]....
        /*0f04*/ 	.word	0x0001b2d0


	//   ....[106]....
        /*0f08*/ 	.word	0x0001b2f0


	//   ....[107]....
        /*0f0c*/ 	.word	0x0001b420


	//   ....[108]....
        /*0f10*/ 	.word	0x0001b460


	//   ....[109]....
        /*0f14*/ 	.word	0x0001b490


	//   ....[110]....
        /*0f18*/ 	.word	0x0001b4c0


	//   ....[111]....
        /*0f1c*/ 	.word	0x0001b4f0


	//   ....[112]....
        /*0f20*/ 	.word	0x0001b520


	//   ....[113]....
        /*0f24*/ 	.word	0x0001b690


	//   ....[114]....
        /*0f28*/ 	.word	0x0001b6d0


	//   ....[115]....
        /*0f2c*/ 	.word	0x0001b700


	//   ....[116]....
        /*0f30*/ 	.word	0x0001b730


	//   ....[117]....
        /*0f34*/ 	.word	0x0001b760


	//   ....[118]....
        /*0f38*/ 	.word	0x0001b790


	//   ....[119]....
        /*0f3c*/ 	.word	0x0001b820


	//   ....[120]....
        /*0f40*/ 	.word	0x0001b850


	//   ....[121]....
        /*0f44*/ 	.word	0x0001b860


	//   ....[122]....
        /*0f48*/ 	.word	0x0001b8c0


	//   ....[123]....
        /*0f4c*/ 	.word	0x0001beb0


	//   ....[124]....
        /*0f50*/ 	.word	0x0001bf10


	//   ....[125]....
        /*0f54*/ 	.word	0x0001bf70


	//   ....[126]....
        /*0f58*/ 	.word	0x0001bfd0


	//   ....[127]....
        /*0f5c*/ 	.word	0x0001c030


	//   ....[128]....
        /*0f60*/ 	.word	0x0001c0a0


	//   ....[129]....
        /*0f64*/ 	.word	0x0001c0f0


	//   ....[130]....
        /*0f68*/ 	.word	0x0001c150


	//   ....[131]....
        /*0f6c*/ 	.word	0x0001c1c0


	//   ....[132]....
        /*0f70*/ 	.word	0x0001c220


	//   ....[133]....
        /*0f74*/ 	.word	0x0001c290


	//   ....[134]....
        /*0f78*/ 	.word	0x0001c300


	//   ....[135]....
        /*0f7c*/ 	.word	0x0001c370


	//   ....[136]....
        /*0f80*/ 	.word	0x0001c3d0


	//   ....[137]....
        /*0f84*/ 	.word	0x0001c440


	//   ....[138]....
        /*0f88*/ 	.word	0x0001c4b0


	//   ....[139]....
        /*0f8c*/ 	.word	0x0001c520


	//   ....[140]....
        /*0f90*/ 	.word	0x0001c580


	//   ....[141]....
        /*0f94*/ 	.word	0x0001c5f0


	//   ....[142]....
        /*0f98*/ 	.word	0x0001c650


	//   ....[143]....
        /*0f9c*/ 	.word	0x0001c6c0


	//   ....[144]....
        /*0fa0*/ 	.word	0x0001c730


	//   ....[145]....
        /*0fa4*/ 	.word	0x0001c7a0


	//   ....[146]....
        /*0fa8*/ 	.word	0x0001c800


	//   ....[147]....
        /*0fac*/ 	.word	0x0001c860


	//   ....[148]....
        /*0fb0*/ 	.word	0x0001c8c0


	//   ....[149]....
        /*0fb4*/ 	.word	0x0001c910


	//   ....[150]....
        /*0fb8*/ 	.word	0x0001c960


	//   ....[151]....
        /*0fbc*/ 	.word	0x0001c9d0


	//   ....[152]....
        /*0fc0*/ 	.word	0x0001ca40


	//   ....[153]....
        /*0fc4*/ 	.word	0x0001caa0


	//   ....[154]....
        /*0fc8*/ 	.word	0x0001cb10


	//   ....[155]....
        /*0fcc*/ 	.word	0x0001cb80


	//   ....[156]....
        /*0fd0*/ 	.word	0x0001cbf0


	//   ....[157]....
        /*0fd4*/ 	.word	0x0001cc50


	//   ....[158]....
        /*0fd8*/ 	.word	0x0001cca0


	//   ....[159]....
        /*0fdc*/ 	.word	0x0001ccf0


	//   ....[160]....
        /*0fe0*/ 	.word	0x0001cd40


	//   ....[161]....
        /*0fe4*/ 	.word	0x0001cd80


	//   ....[162]....
        /*0fe8*/ 	.word	0x0001cde0


	//   ....[163]....
        /*0fec*/ 	.word	0x0001ce20


	//   ....[164]....
        /*0ff0*/ 	.word	0x0001ce70


	//   ....[165]....
        /*0ff4*/ 	.word	0x0001ceb0


	//   ....[166]....
        /*0ff8*/ 	.word	0x0001cf20


	//   ....[167]....
        /*0ffc*/ 	.word	0x0001cf90


	//   ....[168]....
        /*1000*/ 	.word	0x0001d000


	//   ....[169]....
        /*1004*/ 	.word	0x0001d060


	//   ....[170]....
        /*1008*/ 	.word	0x0001d0d0


	//   ....[171]....
        /*100c*/ 	.word	0x0001d140


	//   ....[172]....
        /*1010*/ 	.word	0x0001d1b0


	//   ....[173]....
        /*1014*/ 	.word	0x0001d210


	//   ....[174]....
        /*1018*/ 	.word	0x0001d280


	//   ....[175]....
        /*101c*/ 	.word	0x0001d2f0


	//   ....[176]....
        /*1020*/ 	.word	0x0001d360


	//   ....[177]....
        /*1024*/ 	.word	0x0001d3c0


	//   ....[178]....
        /*1028*/ 	.word	0x0001d430


	//   ....[179]....
        /*102c*/ 	.word	0x0001d4a0


	//   ....[180]....
        /*1030*/ 	.word	0x0001d510


	//   ....[181]....
        /*1034*/ 	.word	0x0001d570


	//   ....[182]....
        /*1038*/ 	.word	0x0001d5e0


	//   ....[183]....
        /*103c*/ 	.word	0x0001d650


	//   ....[184]....
        /*1040*/ 	.word	0x0001d6c0


	//   ....[185]....
        /*1044*/ 	.word	0x0001d720


	//   ....[186]....
        /*1048*/ 	.word	0x0001d790


	//   ....[187]....
        /*104c*/ 	.word	0x0001d800


	//   ....[188]....
        /*1050*/ 	.word	0x0001d860


	//   ....[189]....
        /*1054*/ 	.word	0x0001d8b0


	//   ....[190]....
        /*1058*/ 	.word	0x0001d910


	//   ....[191]....
        /*105c*/ 	.word	0x0001d970


	//   ....[192]....
        /*1060*/ 	.word	0x0001d9d0


	//   ....[193]....
        /*1064*/ 	.word	0x0001da40


	//   ....[194]....
        /*1068*/ 	.word	0x0001daa0


	//   ....[195]....
        /*106c*/ 	.word	0x0001db00


	//   ....[196]....
        /*1070*/ 	.word	0x0001db60


	//   ....[197]....
        /*1074*/ 	.word	0x0001dbc0


	//   ....[198]....
        /*1078*/ 	.word	0x0001dc20


	//   ....[199]....
        /*107c*/ 	.word	0x0001dc90


	//   ....[200]....
        /*1080*/ 	.word	0x0001dce0


	//   ....[201]....
        /*1084*/ 	.word	0x0001dd40


	//   ....[202]....
        /*1088*/ 	.word	0x0001dda0


	//   ....[203]....
        /*108c*/ 	.word	0x0001de10


	//----- nvinfo : EIATTR_EXIT_INSTR_OFFSETS
	.align		4
.L_1024:
        /*1090*/ 	.byte	0x04, 0x1c
        /*1092*/ 	.short	(.L_1026 - .L_1025)


	//   ....[0]....
.L_1025:
        /*1094*/ 	.word	0x00000c10


	//   ....[1]....
        /*1098*/ 	.word	0x0001be70


	//----- nvinfo : EIATTR_MAX_THREADS
	.align		4
.L_1026:
        /*109c*/ 	.byte	0x04, 0x05
        /*109e*/ 	.short	(.L_1028 - .L_1027)
.L_1027:
        /*10a0*/ 	.word	0x00000100
        /*10a4*/ 	.word	0x00000001
        /*10a8*/ 	.word	0x00000001


	//----- nvinfo : EIATTR_CRS_STACK_SIZE
	.align		4
.L_1028:
        /*10ac*/ 	.byte	0x04, 0x1e
        /*10ae*/ 	.short	(.L_1030 - .L_1029)
.L_1029:
        /*10b0*/ 	.word	0x00000000
.L_1030:


//--------------------- .nv.info._ZN7cutlass13device_kernelIN5flash19enable_sm80_to_sm89INS1_16FlashAttnFwdSm80INS1_25CollectiveMainloopFwdSm80ILi8ELi1ELb0EN4cute5tupleIJNS5_1CILi128EEENS7_ILi64EEENS7_ILi256EEEEEELi256ENS_10bfloat16_tEfNS_4arch4Sm80ELb0ELb1ELb0ELb0ELb1ELb0ELb1ELb1EEENS1_21CollectiveEpilogueFwdINS6_IJS8_SA_S9_EEENS6_IJNS7_ILi1EEESI_SI_EEESC_SE_Li256ELb0ELb1ELb1ELb0EEENS1_19SingleTileSchedulerILb0ELb1ELb1ELi128EEEEEEEEEvNT_6ParamsE --------------------------
	.section	.nv.info._ZN7cutlass13device_kernelIN5flash19enable_sm80_to_sm89INS1_16FlashAttnFwdSm80INS1_25CollectiveMainloopFwdSm80ILi8ELi1ELb0EN4cute5tupleIJNS5_1CILi128EEENS7_ILi64EEENS7_ILi256EEEEEELi256ENS_10bfloat16_tEfNS_4arch4Sm80ELb0ELb1ELb0ELb0ELb1ELb0ELb1ELb1EEENS1_21CollectiveEpilogueFwdINS6_IJS8_SA_S9_EEENS6_IJNS7_ILi1EEESI_SI_EEESC_SE_Li256ELb0ELb1ELb1ELb0EEENS1_19SingleTileSchedulerILb0ELb1ELb1ELi128EEEEEEEEEvNT_6ParamsE,"",@"SHT_CUDA_INFO"
	.sectionflags	@""
	.align	4


	//----- nvinfo : EIATTR_CUDA_API_VERSION
	.align		4
        /*0000*/ 	.byte	0x04, 0x37
        /*0002*/ 	.short	(.L_1032 - .L_1031)
.L_1031:
        /*0004*/ 	.word	0x00000082


	//----- nvinfo : EIATTR_SW2861232_WAR
	.align		4
.L_1032:
        /*0008*/ 	.byte	0x01, 0x35
	.zero		2


	//----- nvinfo : EIATTR_PARAM_CBANK
	.align		4
        /*000c*/ 	.byte	0x04, 0x0a
        /*000e*/ 	.short	(.L_1034 - .L_1033)
	.align		4
.L_1033:
        /*0010*/ 	.word	index@(.nv.constant0._ZN7cutlass13device_kernelIN5flash19enable_sm80_to_sm89INS1_16FlashAttnFwdSm80INS1_25CollectiveMainloopFwdSm80ILi8ELi1ELb0EN4cute5tupleIJNS5_1CILi128EEENS7_ILi64EEENS7_ILi256EEEEEELi256ENS_10bfloat16_tEfNS_4arch4Sm80ELb0ELb1ELb0ELb0ELb1ELb0ELb1ELb1EEENS1_21CollectiveEpilogueFwdINS6_IJS8_SA_S9_EEENS6_IJNS7_ILi1EEESI_SI_EEESC_SE_Li256ELb0ELb1ELb1ELb0EEENS1_19SingleTileSchedulerILb0ELb1ELb1ELi128EEEEEEEEEvNT_6ParamsE)
        /*0014*/ 	.short	0x0160
        /*0016*/ 	.short	0x0418


	//----- nvinfo : EIATTR_CBANK_PARAM_SIZE
	.align		4
.L_1034:
        /*0018*/ 	.byte	0x03, 0x19
        /*001a*/ 	.short	0x0418


	//----- nvinfo : EIATTR_KPARAM_INFO
	.align		4
        /*001c*/ 	.byte	0x04, 0x17
        /*001e*/ 	.short	(.L_1036 - .L_1035)
.L_1035:
        /*0020*/ 	.word	0x00000000
        /*0024*/ 	.short	0x0000
        /*0026*/ 	.short	0x0000
        /*0028*/ 	.byte	0x00, 0xf0, 0x61, 0x10


	//----- nvinfo : EIATTR_MAXREG_COUNT
	.align		4
.L_1036:
        /*002c*/ 	.byte	0x03, 0x1b
        /*002e*/ 	.short	0x00ff


	//----- nvinfo : EIATTR_NUM_BARRIERS
	.align		4
        /*0030*/ 	.byte	0x02, 0x4c
        /*0032*/ 	.byte	0x02
	.zero		1


	//----- nvinfo : EIATTR_MERCURY_ISA_VERSION
	.align		4
        /*0034*/ 	.byte	0x03, 0x5f
        /*0036*/ 	.short	0x0000


	//----- nvinfo : EIATTR_COOP_GROUP_MASK_REGIDS
	.align		4
        /*0038*/ 	.byte	0x04, 0x29
        /*003a*/ 	.short	(.L_1038 - .L_1037)


	//   ....[0]....
.L_1037:
        /*003c*/ 	.word	0xffffffff


	//   ....[1]....
        /*0040*/ 	.word	0xffffffff


	//   ....[2]....
        /*0044*/ 	.word	0xffffffff


	//   ....[3]....
        /*0048*/ 	.word	0xffffffff


	//   ....[4]....
        /*004c*/ 	.word	0xffffffff


	//   ....[5]....
        /*0050*/ 	.word	0xffffffff


	//   ....[6]....
        /*0054*/ 	.word	0xffffffff


	//   ....[7]....
        /*0058*/ 	.word	0xffffffff


	//   ....[8]....
        /*005c*/ 	.word	0xffffffff


	//   ....[9]....
        /*0060*/ 	.word	0xffffffff


	//   ....[10]....
        /*0064*/ 	.word	0xffffffff


	//   ....[11]....
        /*0068*/ 	.word	0xffffffff


	//   ....[12]....
        /*006c*/ 	.word	0xffffffff


	//   ....[13]....
        /*0070*/ 	.word	0xffffffff


	//   ....[14]....
        /*0074*/ 	.word	0xffffffff


	//   ....[15]....
        /*0078*/ 	.word	0xffffffff


	//   ....[16]....
        /*007c*/ 	.word	0xffffffff


	//   ....[17]....
        /*0080*/ 	.word	0xffffffff


	//   ....[18]....
        /*0084*/ 	.word	0xffffffff


	//   ....[19]....
        /*0088*/ 	.word	0xffffffff


	//   ....[20]....
        /*008c*/ 	.word	0xffffffff


	//   ....[21]....
        /*0090*/ 	.word	0xffffffff


	//   ....[22]....
        /*0094*/ 	.word	0xffffffff


	//   ....[23]....
        /*0098*/ 	.word	0xffffffff


	//   ....[24]....
        /*009c*/ 	.word	0xffffffff


	//   ....[25]....
        /*00a0*/ 	.word	0xffffffff


	//   ....[26]....
        /*00a4*/ 	.word	0xffffffff


	//   ....[27]....
        /*00a8*/ 	.word	0xffffffff


	//   ....[28]....
        /*00ac*/ 	.word	0xffffffff


	//   ....[29]....
        /*00b0*/ 	.word	0xffffffff


	//   ....[30]....
        /*00b4*/ 	.word	0xffffffff


	//   ....[31]....
        /*00b8*/ 	.word	0xffffffff


	//   ....[32]....
        /*00bc*/ 	.word	0xffffffff


	//   ....[33]....
        /*00c0*/ 	.word	0xffffffff


	//   ....[34]....
        /*00c4*/ 	.word	0xffffffff


	//   ....[35]....
        /*00c8*/ 	.word	0xffffffff


	//   ....[36]....
        /*00cc*/ 	.word	0xffffffff


	//   ....[37]....
        /*00d0*/ 	.word	0xffffffff


	//   ....[38]....
        /*00d4*/ 	.word	0xffffffff


	//   ....[39]....
        /*00d8*/ 	.word	0xffffffff


	//   ....[40]....
        /*00dc*/ 	.word	0xffffffff


	//   ....[41]....
        /*00e0*/ 	.word	0xffffffff


	//   ....[42]....
        /*00e4*/ 	.word	0xffffffff


	//   ....[43]....
        /*00e8*/ 	.word	0xffffffff


	//   ....[44]....
        /*00ec*/ 	.word	0xffffffff


	//   ....[45]....
        /*00f0*/ 	.word	0xffffffff


	//   ....[46]....
        /*00f4*/ 	.word	0xffffffff


	//   ....[47]....
        /*00f8*/ 	.word	0xffffffff


	//   ....[48]....
        /*00fc*/ 	.word	0xffffffff


	//   ....[49]....
        /*0100*/ 	.word	0xffffffff


	//   ....[50]....
        /*0104*/ 	.word	0xffffffff


	//   ....[51]....
        /*0108*/ 	.word	0xffffffff


	//   ....[52]....
        /*010c*/ 	.word	0xffffffff


	//   ....[53]....
        /*0110*/ 	.word	0xffffffff


	//   ....[54]....
        /*0114*/ 	.word	0xffffffff


	//   ....[55]....
        /*0118*/ 	.word	0xffffffff


	//   ....[56]....
        /*011c*/ 	.word	0xffffffff


	//   ....[57]....
        /*0120*/ 	.word	0xffffffff


	//   ....[58]....
        /*0124*/ 	.word	0xffffffff


	//   ....[59]....
        /*0128*/ 	.word	0xffffffff


	//   ....[60]....
        /*012c*/ 	.word	0xffffffff


	//   ....[61]....
        /*0130*/ 	.word	0xffffffff


	//   ....[62]....
        /*0134*/ 	.word	0xffffffff


	//   ....[63]....
        /*0138*/ 	.word	0xffffffff


	//   ....[64]....
        /*013c*/ 	.word	0xffffffff


	//   ....[65]....
        /*0140*/ 	.word	0xffffffff


	//   ....[66]....
        /*0144*/ 	.word	0xffffffff


	//   ....[67]....
        /*0148*/ 	.word	0xffffffff


	//   ....[68]....
        /*014c*/ 	.word	0xffffffff


	//   ....[69]....
        /*0150*/ 	.word	0xffffffff


	//   ....[70]....
        /*0154*/ 	.word	0xffffffff


	//   ....[71]....
        /*0158*/ 	.word	0xffffffff


	//   ....[72]....
        /*015c*/ 	.word	0xffffffff


	//   ....[73]....
        /*0160*/ 	.word	0xffffffff


	//   ....[74]....
        /*0164*/ 	.word	0xffffffff


	//   ....[75]....
        /*0168*/ 	.word	0xffffffff


	//   ....[76]....
        /*016c*/ 	.word	0xffffffff


	//   ....[77]....
        /*0170*/ 	.word	0xffffffff


	//   ....[78]....
        /*0174*/ 	.word	0xffffffff


	//----- nvinfo : EIATTR_COOP_GROUP_INSTR_OFFSETS
	.align		4
.L_1038:
        /*0178*/ 	.byte	0x04, 0x28
        /*017a*/ 	.short	(.L_1040 - .L_1039)


	//   ....[0]....
.L_1039:
        /*017c*/ 	.word	0x00000050


	//   ....[1]....
        /*0180*/ 	.word	0x000013d0


	//   ....[2]....
        /*0184*/ 	.word	0x00001410


	//   ....[3]....
        /*0188*/ 	.word	0x00001690


	//   ....[4]....
        /*018c*/ 	.word	0x000016c0


	//   ....[5]....
        /*0190*/ 	.word	0x00001830


	//   ....[6]....
        /*0194*/ 	.word	0x00001860


	//   ....[7]....
        /*0198*/ 	.word	0x000019c0


	//   ....[8]....
        /*019c*/ 	.word	0x00001a00


	//   ....[9]....
        /*01a0*/ 	.word	0x00002080


	//   ....[10]....
        /*01a4*/ 	.word	0x000020b0


	//   ....[11]....
        /*01a8*/ 	.word	0x000020e0


	//   ....[12]....
        /*01ac*/ 	.word	0x00002110


	//   ....[13]....
        /*01b0*/ 	.word	0x00002140


	//   ....[14]....
        /*01b4*/ 	.word	0x00002170


	//   ....[15]....
        /*01b8*/ 	.word	0x00002190


	//   ....[16]....
        /*01bc*/ 	.word	0x000021b0


	//   ....[17]....
        /*01c0*/ 	.word	0x00003800


	//   ....[18]....
        /*01c4*/ 	.word	0x00003830


	//   ....[19]....
        /*01c8*/ 	.word	0x00003850


	//   ....[20]....
        /*01cc*/ 	.word	0x000038d0


	//   ....[21]....
        /*01d0*/ 	.word	0x00003c70


	//   ....[22]....
        /*01d4*/ 	.word	0x00003e60


	//   ....[23]....
        /*01d8*/ 	.word	0x00004720


	//   ....[24]....
        /*01dc*/ 	.word	0x000049f0


	//   ....[25]....
        /*01e0*/ 	.word	0x00004a00


	//   ....[26]....
        /*01e4*/ 	.word	0x00004a70


	//   ....[27]....
        /*01e8*/ 	.word	0x000061b0


	//   ....[28]....
        /*01ec*/ 	.word	0x000061d0


	//   ....[29]....
        /*01f0*/ 	.word	0x000061e0


	//   ....[30]....
        /*01f4*/ 	.word	0x000061f0


	//   ....[31]....
        /*01f8*/ 	.word	0x00007300


	//   ....[32]....
        /*01fc*/ 	.word	0x00007330


	//   ....[33]....
        /*0200*/ 	.word	0x00007340


	//   ....[34]....
        /*0204*/ 	.word	0x00007350


	//   ....[35]....
        /*0208*/ 	.word	0x000075e0


	//   ....[36]....
        /*020c*/ 	.word	0x00007870


	//   ....[37]....
        /*0210*/ 	.word	0x00008170


	//   ....[38]....
        /*0214*/ 	.word	0x00008240


	//   ....[39]....
        /*0218*/ 	.word	0x000084a0


	//   ....[40]....
        /*021c*/ 	.word	0x00008590


	//   ....[41]....
        /*0220*/ 	.word	0x0000a960


	//   ....[42]....
        /*0224*/ 	.word	0x0000a990


	//   ....[43]....
        /*0228*/ 	.word	0x0000a9a0


	//   ....[44]....
        /*022c*/ 	.word	0x0000a9b0


	//   ....[45]....
        /*0230*/ 	.word	0x0000bad0


	//   ....[46]....
        /*0234*/ 	.word	0x0000baf0


	//   ....[47]....
        /*0238*/ 	.word	0x0000bb00


	//   ....[48]....
        /*023c*/ 	.word	0x0000bb10


	//   ....[49]....
        /*0240*/ 	.word	0x0000bf60


	//   ....[50]....
        /*0244*/ 	.word	0x0000bf80


	//   ....[51]....
        /*0248*/ 	.word	0x0000bfb0


	//   ....[52]....
        /*024c*/ 	.word	0x0000bfc0


	//   ....[53]....
        /*0250*/ 	.word	0x0000dd70


	//   ....[54]....
        /*0254*/ 	.word	0x0000dd80


	//   ....[55]....
        /*0258*/ 	.word	0x0000dda0


	//   ....[56]....
        /*025c*/ 	.word	0x0000ddb0


	//   ....[57]....
        /*0260*/ 	.word	0x0000ee50


	//   ....[58]....
        /*0264*/ 	.word	0x0000ee60


	//   ....[59]....
        /*0268*/ 	.word	0x0000ee70


	//   ....[60]....
        /*026c*/ 	.word	0x0000ee80


	//   ....[61]....
        /*0270*/ 	.word	0x0000f0c0


	//   ....[62]....
        /*0274*/ 	.word	0x0000f400


	//   ....[63]....
        /*0278*/ 	.word	0x0000fc50


	//   ....[64]....
        /*027c*/ 	.word	0x0000fd10


	//   ....[65]....
        /*0280*/ 	.word	0x0000ff70


	//   ....[66]....
        /*0284*/ 	.word	0x000100c0


	//   ....[67]....
        /*0288*/ 	.word	0x00011bb0


	//   ....[68]....
        /*028c*/ 	.word	0x00011be0


	//   ....[69]....
        /*0290*/ 	.word	0x00011c30


	//   ....[70]....
        /*0294*/ 	.word	0x00011c40


	//   ....[71]....
        /*0298*/ 	.word	0x00012b10


	//   ....[72]....
        /*029c*/ 	.word	0x00012b40


	//   ....[73]....
        /*02a0*/ 	.word	0x00012b80


	//   ....[74]....
        /*02a4*/ 	.word	0x00012bb0


	//   ....[75]....
        /*02a8*/ 	.word	0x00012ca0


	//   ....[76]....
        /*02ac*/ 	.word	0x00012cb0


	//   ....[77]....
        /*02b0*/ 	.word	0x000138e0


	//   ....[78]....
        /*02b4*/ 	.word	0x000138f0


	//----- nvinfo : EIATTR_EXIT_INSTR_OFFSETS
	.align		4
.L_1040:
        /*02b8*/ 	.byte	0x04, 0x1c
        /*02ba*/ 	.short	(.L_1042 - .L_1041)


	//   ....[0]....
.L_1041:
        /*02bc*/ 	.word	0x000001b0


	//   ....[1]....
        /*02c0*/ 	.word	0x00013900


	//   ....[2]....
        /*02c4*/ 	.word	0x000144a0


	//   ....[3]....
        /*02c8*/ 	.word	0x000144f0


	//   ....[4]....
        /*02cc*/ 	.word	0x00014520


	//   ....[5]....
        /*02d0*/ 	.word	0x00014580


	//   ....[6]....
        /*02d4*/ 	.word	0x00014810


	//----- nvinfo : EIATTR_CTAIDZ_USED
	.align		4
.L_1042:
        /*02d8*/ 	.byte	0x01, 0x04
	.zero		2


	//----- nvinfo : EIATTR_MAX_THREADS
	.align		4
        /*02dc*/ 	.byte	0x04, 0x05
        /*02de*/ 	.short	(.L_1044 - .L_1043)
.L_1043:
        /*02e0*/ 	.word	0x00000100
        /*02e4*/ 	.word	0x00000001
        /*02e8*/ 	.word	0x00000001


	//----- nvinfo : EIATTR_CRS_STACK_SIZE
	.align		4
.L_1044:
        /*02ec*/ 	.byte	0x04, 0x1e
        /*02ee*/ 	.short	(.L_1046 - .L_1045)
.L_1045:
        /*02f0*/ 	.word	0x00000000
.L_1046:


//--------------------- .nv.info._ZN7cutlass13device_kernelIN5flash19enable_sm80_to_sm89INS1_16FlashAttnFwdSm80INS1_25CollectiveMainloopFwdSm80ILi8ELi1ELb0EN4cute5tupleIJNS5_1CILi128EEENS7_ILi64EEENS7_ILi256EEEEEELi256ENS_10bfloat16_tEfNS_4arch4Sm80ELb0ELb1ELb0ELb1ELb1ELb0ELb1ELb1EEENS1_21CollectiveEpilogueFwdINS6_IJS8_SA_S9_EEENS6_IJNS7_ILi1EEESI_SI_EEESC_SE_Li256ELb1ELb1ELb1ELb0EEENS1_36VarlenDynamicPersistentTileSchedulerILi128ELi64ELi256ELi256ELb1ELb1ELb0ELb1ELb0ELb1EEEEEEEEEvNT_6ParamsE --------------------------
	.section	.nv.info._ZN7cutlass13device_kernelIN5flash19enable_sm80_to_sm89INS1_16FlashAttnFwdSm80INS1_25CollectiveMainloopFwdSm80ILi8ELi1ELb0EN4cute5tupleIJNS5_1CILi128EEENS7_ILi64EEENS7_ILi256EEEEEELi256ENS_10bfloat16_tEfNS_4arch4Sm80ELb0ELb1ELb0ELb1ELb1ELb0ELb1ELb1EEENS1_21CollectiveEpilogueFwdINS6_IJS8_SA_S9_EEENS6_IJNS7_ILi1EEESI_SI_EEESC_SE_Li256ELb1ELb1ELb1ELb0EEENS1_36VarlenDynamicPersistentTileSchedulerILi128ELi64ELi256ELi256ELb1ELb1ELb0ELb1ELb0ELb1EEEEEEEEEvNT_6ParamsE,"",@"SHT_CUDA_INFO"
	.sectionflags	@""
	.align	4


	//----- nvinfo : EIATTR_CUDA_API_VERSION
	.align		4
        /*0000*/ 	.byte	0x04, 0x37
        /*0002*/ 	.short	(.L_1048 - .L_1047)
.L_1047:
        /*0004*/ 	.word	0x00000082


	//----- nvinfo : EIATTR_SW2861232_WAR
	.align		4
.L_1048:
        /*0008*/ 	.byte	0x01, 0x35
	.zero		2


	//----- nvinfo : EIATTR_PARAM_CBANK
	.align		4
        /*000c*/ 	.byte	0x04, 0x0a
        /*000e*/ 	.short	(.L_1050 - .L_1049)
	.align		4
.L_1049:
        /*0010*/ 	.word	index@(.nv.constant0._ZN7cutlass13device_kernelIN5flash19enable_sm80_to_sm89INS1_16FlashAttnFwdSm80INS1_25CollectiveMainloopFwdSm80ILi8ELi1ELb0EN4cute5tupleIJNS5_1CILi128EEENS7_ILi64EEENS7_ILi256EEEEEELi256ENS_10bfloat16_tEfNS_4arch4Sm80ELb0ELb1ELb0ELb1ELb1ELb0ELb1ELb1EEENS1_21CollectiveEpilogueFwdINS6_IJS8_SA_S9_EEENS6_IJNS7_ILi1EEESI_SI_EEESC_SE_Li256ELb1ELb1ELb1ELb0EEENS1_36VarlenDynamicPersistentTileSchedulerILi128ELi64ELi256ELi256ELb1ELb1ELb0ELb1ELb0ELb1EEEEEEEEEvNT_6ParamsE)
        /*0014*/ 	.short	0x0160
        /*0016*/ 	.short	0x0438


	//----- nvinfo : EIATTR_CBANK_PARAM_SIZE
	.align		4
.L_1050:
        /*0018*/ 	.byte	0x03, 0x19
        /*001a*/ 	.short	0x0438


	//----- nvinfo : EIATTR_KPARAM_INFO
	.align		4
        /*001c*/ 	.byte	0x04, 0x17
        /*001e*/ 	.short	(.L_1052 - .L_1051)
.L_1051:
        /*0020*/ 	.word	0x00000000
        /*0024*/ 	.short	0x0000
        /*0026*/ 	.short	0x0000
        /*0028*/ 	.byte	0x00, 0xf0, 0xe1, 0x10


	//----- nvinfo : EIATTR_MAXREG_COUNT
	.align		4
.L_1052:
        /*002c*/ 	.byte	0x03, 0x1b
        /*002e*/ 	.short	0x00ff


	//----- nvinfo : EIATTR_NUM_BARRIERS
	.align		4
        /*0030*/ 	.byte	0x02, 0x4c
        /*0032*/ 	.byte	0x06
	.zero		1


	//----- nvinfo : EIATTR_ANNOTATIONS
	.align		4
        /*0034*/ 	.byte	0x04, 0x55
        /*0036*/ 	.short	(.L_1054 - .L_1053)


	//   ....[0]....
.L_1053:
        /* <DEDUP_REMOVED lines=15> */


	//----- nvinfo : EIATTR_MERCURY_ISA_VERSION
	.align		4
.L_1054:
        /*0118*/ 	.byte	0x03, 0x5f
        /*011a*/ 	.short	0x0000


	//----- nvinfo : EIATTR_INT_WARP_WIDE_INSTR_OFFSETS
	.align		4
        /*011c*/ 	.byte	0x04, 0x31
        /*011e*/ 	.short	(.L_1056 - .L_1055)


	//   ....[0]....
.L_1055:
        /*0120*/ 	.word	0x00013c30


	//   ....[1]....
        /*0124*/ 	.word	0x00013cb0


	//----- nvinfo : EIATTR_COOP_GROUP_MASK_REGIDS
	.align		4
.L_1056:
        /*0128*/ 	.byte	0x04, 0x29
        /*012a*/ 	.short	(.L_1058 - .L_1057)


	//   ....[0]....
.L_1057:
        /*012c*/ 	.word	0xffffffff


	//   ....[1]....
        /*0130*/ 	.word	0xffffffff


	//   ....[2]....
        /*0134*/ 	.word	0xffffffff


	//   ....[3]....
        /*0138*/ 	.word	0xffffffff


	//   ....[4]....
        /*013c*/ 	.word	0xffffffff


	//   ....[5]....
        /*0140*/ 	.word	0xffffffff


	//   ....[6]....
        /*0144*/ 	.word	0xffffffff


	//   ....[7]....
        /*0148*/ 	.word	0xffffffff


	//   ....[8]....
        /*014c*/ 	.word	0xffffffff


	//   ....[9]....
        /*0150*/ 	.word	0xffffffff


	//   ....[10]....
        /*0154*/ 	.word	0xffffffff


	//   ....[11]....
        /*0158*/ 	.word	0xffffffff


	//   ....[12]....
        /*015c*/ 	.word	0xffffffff


	//   ....[13]....
        /*0160*/ 	.word	0xffffffff


	//   ....[14]....
        /*0164*/ 	.word	0xffffffff


	//   ....[15]....
        /*0168*/ 	.word	0xffffffff


	//   ....[16]....
        /*016c*/ 	.word	0xffffffff


	//   ....[17]....
        /*0170*/ 	.word	0xffffffff


	//   ....[18]....
        /*0174*/ 	.word	0xffffffff


	//   ....[19]....
        /*0178*/ 	.word	0xffffffff


	//   ....[20]....
        /*017c*/ 	.word	0xffffffff


	//   ....[21]....
        /*0180*/ 	.word	0xffffffff


	//   ....[22]....
        /*0184*/ 	.word	0xffffffff


	//   ....[23]....
        /*0188*/ 	.word	0xffffffff


	//   ....[24]....
        /*018c*/ 	.word	0xffffffff


	//   ....[25]....
        /*0190*/ 	.word	0xffffffff


	//   ....[26]....
        /*0194*/ 	.word	0xffffffff


	//   ....[27]....
        /*0198*/ 	.word	0xffffffff


	//   ....[28]....
        /*019c*/ 	.word	0xffffffff


	//   ....[29]....
        /*01a0*/ 	.word	0xffffffff


	//   ....[30]....
        /*01a4*/ 	.word	0xffffffff


	//   ....[31]....
        /*01a8*/ 	.word	0xffffffff


	//   ....[32]....
        /*01ac*/ 	.word	0xffffffff


	//   ....[33]....
        /*01b0*/ 	.word	0xffffffff


	//   ....[34]....
        /*01b4*/ 	.word	0xffffffff


	//   ....[35]....
        /*01b8*/ 	.word	0xffffffff


	//   ....[36]....
        /*01bc*/ 	.word	0xffffffff


	//   ....[37]....
        /*01c0*/ 	.word	0xffffffff


	//   ....[38]....
        /*01c4*/ 	.word	0xffffffff


	//   ....[39]....
        /*01c8*/ 	.word	0xffffffff


	//   ....[40]....
        /*01cc*/ 	.word	0xffffffff


	//   ....[41]....
        /*01d0*/ 	.word	0xffffffff


	//   ....[42]....
        /*01d4*/ 	.word	0xffffffff


	//   ....[43]....
        /*01d8*/ 	.word	0xffffffff


	//   ....[44]....
        /*01dc*/ 	.word	0xffffffff


	//   ....[45]....
        /*01e0*/ 	.word	0xffffffff


	//   ....[46]....
        /*01e4*/ 	.word	0xffffffff


	//   ....[47]....
        /*01e8*/ 	.word	0xffffffff


	//   ....[48]....
        /*01ec*/ 	.word	0xffffffff


	//   ....[49]....
        /*01f0*/ 	.word	0xffffffff


	//   ....[50]....
        /*01f4*/ 	.word	0xffffffff


	//   ....[51]....
        /*01f8*/ 	.word	0xffffffff


	//   ....[52]....
        /*01fc*/ 	.word	0xffffffff


	//   ....[53]....
        /*0200*/ 	.word	0xffffffff


	//   ....[54]....
        /*0204*/ 	.word	0xffffffff


	//   ....[55]....
        /*0208*/ 	.word	0xffffffff


	//   ....[56]....
        /*020c*/ 	.word	0xffffffff


	//   ....[57]....
        /*0210*/ 	.word	0xffffffff


	//   ....[58]....
        /*0214*/ 	.word	0xffffffff


	//   ....[59]....
        /*0218*/ 	.word	0xffffffff


	//   ....[60]....
        /*021c*/ 	.word	0xffffffff


	//   ....[61]....
        /*0220*/ 	.word	0xffffffff


	//   ....[62]....
        /*0224*/ 	.word	0xffffffff


	//   ....[63]....
        /*0228*/ 	.word	0xffffffff


	//   ....[64]....
        /*022c*/ 	.word	0xffffffff


	//   ....[65]....
        /*0230*/ 	.word	0xffffffff


	//   ....[66]....
        /*0234*/ 	.word	0xffffffff


	//   ....[67]....
        /*0238*/ 	.word	0xffffffff


	//   ....[68]....
        /*023c*/ 	.word	0xffffffff


	//   ....[69]....
        /*0240*/ 	.word	0xffffffff


	//   ....[70]....
        /*0244*/ 	.word	0xffffffff


	//   ....[71]....
        /*0248*/ 	.word	0xffffffff


	//   ....[72]....
        /*024c*/ 	.word	0xffffffff


	//   ....[73]....
        /*0250*/ 	.word	0xffffffff


	//   ....[74]....
        /*0254*/ 	.word	0xffffffff


	//   ....[75]....
        /*0258*/ 	.word	0xffffffff


	//   ....[76]....
        /*025c*/ 	.word	0xffffffff


	//   ....[77]....
        /*0260*/ 	.word	0xffffffff


	//   ....[78]....
        /*0264*/ 	.word	0xffffffff


	//   ....[79]....
        /*0268*/ 	.word	0xffffffff


	//   ....[80]....
        /*026c*/ 	.word	0xffffffff


	//   ....[81]....
        /*0270*/ 	.word	0xffffffff


	//   ....[82]....
        /*0274*/ 	.word	0xffffffff


	//   ....[83]....
        /*0278*/ 	.word	0xffffffff


	//   ....[84]....
        /*027c*/ 	.word	0xffffffff


	//   ....[85]....
        /*0280*/ 	.word	0xffffffff


	//   ....[86]....
        /*0284*/ 	.word	0xffffffff


	//   ....[87]....
        /*0288*/ 	.word	0xffffffff


	//   ....[88]....
        /*028c*/ 	.word	0xffffffff


	//   ....[89]....
        /*0290*/ 	.word	0xffffffff


	//   ....[90]....
        /*0294*/ 	.word	0xffffffff


	//   ....[91]....
        /*0298*/ 	.word	0xffffffff


	//   ....[92]....
        /*029c*/ 	.word	0xffffffff


	//   ....[93]....
        /*02a0*/ 	.word	0xffffffff


	//   ....[94]....
        /*02a4*/ 	.word	0xffffffff


	//   ....[95]....
        /*02a8*/ 	.word	0xffffffff


	//   ....[96]....
        /*02ac*/ 	.word	0xffffffff


	//   ....[97]....
        /*02b0*/ 	.word	0xffffffff


	//   ....[98]....
        /*02b4*/ 	.word	0xffffffff


	//   ....[99]....
        /*02b8*/ 	.word	0xffffffff


	//   ....[100]....
        /*02bc*/ 	.word	0xffffffff


	//   ....[101]....
        /*02c0*/ 	.word	0xffffffff


	//   ....[102]....
        /*02c4*/ 	.word	0xffffffff


	//   ....[103]....
        /*02c8*/ 	.word	0xffffffff


	//   ....[104]....
        /*02cc*/ 	.word	0xffffffff


	//   ....[105]....
        /*02d0*/ 	.word	0xffffffff


	//   ....[106]....
        /*02d4*/ 	.word	0xffffffff


	//   ....[107]....
        /*02d8*/ 	.word	0xffffffff


	//   ....[108]....
        /*02dc*/ 	.word	0xffffffff


	//   ....[109]....
        /*02e0*/ 	.word	0xffffffff


	//   ....[110]....
        /*02e4*/ 	.word	0xffffffff


	//   ....[111]....
        /*02e8*/ 	.word	0xffffffff


	//   ....[112]....
        /*02ec*/ 	.word	0xffffffff


	//   ....[113]....
        /*02f0*/ 	.word	0xffffffff


	//   ....[114]....
        /*02f4*/ 	.word	0xffffffff


	//   ....[115]....
        /*02f8*/ 	.word	0xffffffff


	//   ....[116]....
        /*02fc*/ 	.word	0xffffffff


	//   ....[117]....
        /*0300*/ 	.word	0xffffffff


	//   ....[118]....
        /*0304*/ 	.word	0xffffffff


	//   ....[119]....
        /*0308*/ 	.word	0xffffffff


	//   ....[120]....
        /*030c*/ 	.word	0xffffffff


	//   ....[121]....
        /*0310*/ 	.word	0xffffffff


	//   ....[122]....
        /*0314*/ 	.word	0xffffffff


	//   ....[123]....
        /*0318*/ 	.word	0xffffffff


	//   ....[124]....
        /*031c*/ 	.word	0xffffffff


	//   ....[125]....
        /*0320*/ 	.word	0xffffffff


	//   ....[126]....
        /*0324*/ 	.word	0xffffffff


	//   ....[127]....
        /*0328*/ 	.word	0xffffffff


	//   ....[128]....
        /*032c*/ 	.word	0xffffffff


	//   ....[129]....
        /*0330*/ 	.word	0xffffffff


	//   ....[130]....
        /*0334*/ 	.word	0xffffffff


	//   ....[131]....
        /*0338*/ 	.word	0xffffffff


	//   ....[132]....
        /*033c*/ 	.word	0xffffffff


	//   ....[133]....
        /*0340*/ 	.word	0xffffffff


	//   ....[134]....
        /*0344*/ 	.word	0xffffffff


	//   ....[135]....
        /*0348*/ 	.word	0xffffffff


	//   ....[136]....
        /*034c*/ 	.word	0xffffffff


	//   ....[137]....
        /*0350*/ 	.word	0xffffffff


	//   ....[138]....
        /*0354*/ 	.word	0xffffffff


	//   ....[139]....
        /*0358*/ 	.word	0xffffffff


	//   ....[140]....
        /*035c*/ 	.word	0xffffffff


	//   ....[141]....
        /*0360*/ 	.word	0xffffffff


	//   ....[142]....
        /*0364*/ 	.word	0xffffffff


	//   ....[143]....
        /*0368*/ 	.word	0xffffffff


	//   ....[144]....
        /*036c*/ 	.word	0xffffffff


	//   ....[145]....
        /*0370*/ 	.word	0xffffffff


	//   ....[146]....
        /*0374*/ 	.word	0xffffffff


	//   ....[147]....
        /*0378*/ 	.word	0xffffffff


	//   ....[148]....
        /*037c*/ 	.word	0xffffffff


	//   ....[149]....
        /*0380*/ 	.word	0xffffffff


	//   ....[150]....
        /*0384*/ 	.word	0xffffffff


	//   ....[151]....
        /*0388*/ 	.word	0xffffffff


	//   ....[152]....
        /*038c*/ 	.word	0xffffffff


	//   ....[153]....
        /*0390*/ 	.word	0xffffffff


	//   ....[154]....
        /*0394*/ 	.word	0xffffffff


	//   ....[155]....
        /*0398*/ 	.word	0xffffffff


	//   ....[156]....
        /*039c*/ 	.word	0xffffffff


	//   ....[157]....
        /*03a0*/ 	.word	0xffffffff


	//   ....[158]....
        /*03a4*/ 	.word	0xffffffff


	//   ....[159]....
        /*03a8*/ 	.word	0xffffffff


	//   ....[160]....
        /*03ac*/ 	.word	0xffffffff


	//   ....[161]....
        /*03b0*/ 	.word	0xffffffff


	//   ....[162]....
        /*03b4*/ 	.word	0xffffffff


	//   ....[163]....
        /*03b8*/ 	.word	0xffffffff


	//   ....[164]....
        /*03bc*/ 	.word	0xffffffff


	//   ....[165]....
        /*03c0*/ 	.word	0xffffffff


	//   ....[166]....
        /*03c4*/ 	.word	0xffffffff


	//   ....[167]....
        /*03c8*/ 	.word	0xffffffff


	//   ....[168]....
        /*03cc*/ 	.word	0xffffffff


	//   ....[169]....
        /*03d0*/ 	.word	0xffffffff


	//   ....[170]....
        /*03d4*/ 	.word	0xffffffff


	//   ....[171]....
        /*03d8*/ 	.word	0xffffffff


	//   ....[172]....
        /*03dc*/ 	.word	0xffffffff


	//   ....[173]....
        /*03e0*/ 	.word	0xffffffff


	//   ....[174]....
        /*03e4*/ 	.word	0xffffffff


	//   ....[175]....
        /*03e8*/ 	.word	0xffffffff


	//   ....[176]....
        /*03ec*/ 	.word	0xffffffff


	//   ....[177]....
        /*03f0*/ 	.word	0xffffffff


	//   ....[178]....
        /*03f4*/ 	.word	0xffffffff


	//   ....[179]....
        /*03f8*/ 	.word	0xffffffff


	//   ....[180]....
        /*03fc*/ 	.word	0xffffffff


	//   ....[181]....
        /*0400*/ 	.word	0xffffffff


	//   ....[182]....
        /*0404*/ 	.word	0xffffffff


	//   ....[183]....
        /*0408*/ 	.word	0xffffffff


	//   ....[184]....
        /*040c*/ 	.word	0xffffffff


	//   ....[185]....
        /*0410*/ 	.word	0xffffffff


	//   ....[186]....
        /*0414*/ 	.word	0xffffffff


	//   ....[187]....
        /*0418*/ 	.word	0xffffffff


	//   ....[188]....
        /*041c*/ 	.word	0xffffffff


	//   ....[189]....
        /*0420*/ 	.word	0xffffffff


	//   ....[190]....
        /*0424*/ 	.word	0xffffffff


	//   ....[191]....
        /*0428*/ 	.word	0xffffffff


	//   ....[192]....
        /*042c*/ 	.word	0xffffffff


	//   ....[193]....
        /*0430*/ 	.word	0xffffffff


	//   ....[194]....
        /*0434*/ 	.word	0xffffffff


	//   ....[195]....
        /*0438*/ 	.word	0xffffffff


	//   ....[196]....
        /*043c*/ 	.word	0xffffffff


	//   ....[197]....
        /*0440*/ 	.word	0xffffffff


	//   ....[198]....
        /*0444*/ 	.word	0xffffffff


	//   ....[199]....
        /*0448*/ 	.word	0xffffffff


	//   ....[200]....
        /*044c*/ 	.word	0xffffffff


	//   ....[201]....
        /*0450*/ 	.word	0xffffffff


	//   ....[202]....
        /*0454*/ 	.word	0xffffffff


	//   ....[203]....
        /*0458*/ 	.word	0xffffffff


	//   ....[204]....
        /*045c*/ 	.word	0xffffffff


	//   ....[205]....
        /*0460*/ 	.word	0xffffffff


	//   ....[206]....
        /*0464*/ 	.word	0xffffffff


	//   ....[207]....
        /*0468*/ 	.word	0xffffffff


	//   ....[208]....
        /*046c*/ 	.word	0xffffffff


	//   ....[209]....
        /*0470*/ 	.word	0xffffffff


	//   ....[210]....
        /*0474*/ 	.word	0xffffffff


	//   ....[211]....
        /*0478*/ 	.word	0xffffffff


	//   ....[212]....
        /*047c*/ 	.word	0xffffffff


	//   ....[213]....
        /*0480*/ 	.word	0xffffffff


	//   ....[214]....
        /*0484*/ 	.word	0xffffffff


	//   ....[215]....
        /*0488*/ 	.word	0xffffffff


	//   ....[216]....
        /*048c*/ 	.word	0xffffffff


	//   ....[217]....
        /*0490*/ 	.word	0xffffffff


	//   ....[218]....
        /*0494*/ 	.word	0xffffffff


	//   ....[219]....
        /*0498*/ 	.word	0xffffffff


	//   ....[220]....
        /*049c*/ 	.word	0xffffffff


	//   ....[221]....
        /*04a0*/ 	.word	0xffffffff


	//   ....[222]....
        /*04a4*/ 	.word	0xffffffff


	//   ....[223]....
        /*04a8*/ 	.word	0xffffffff


	//   ....[224]....
        /*04ac*/ 	.word	0xffffffff


	//   ....[225]....
        /*04b0*/ 	.word	0xffffffff


	//   ....[226]....
        /*04b4*/ 	.word	0xffffffff


	//   ....[227]....
        /*04b8*/ 	.word	0xffffffff


	//   ....[228]....
        /*04bc*/ 	.word	0xffffffff


	//   ....[229]....
        /*04c0*/ 	.word	0xffffffff


	//   ....[230]....
        /*04c4*/ 	.word	0xffffffff


	//   ....[231]....
        /*04c8*/ 	.word	0xffffffff


	//   ....[232]....
        /*04cc*/ 	.word	0xffffffff


	//   ....[233]....
        /*04d0*/ 	.word	0xffffffff


	//   ....[234]....
        /*04d4*/ 	.word	0xffffffff


	//   ....[235]....
        /*04d8*/ 	.word	0xffffffff


	//----- nvinfo : EIATTR_COOP_GROUP_INSTR_OFFSETS
	.align		4
.L_1058:
        /*04dc*/ 	.byte	0x04, 0x28
        /*04de*/ 	.short	(.L_1060 - .L_1059)


	//   ....[0]....
.L_1059:
        /*04e0*/ 	.word	0x00000050


	//   ....[1]....
        /*04e4*/ 	.word	0x000001e0


	//   ....[2]....
        /*04e8*/ 	.word	0x00000210


	//   ....[3]....
        /*04ec*/ 	.word	0x00000240


	//   ....[4]....
        /*04f0*/ 	.word	0x00000270


	//   ....[5]....
        /*04f4*/ 	.word	0x000002a0


	//   ....[6]....
        /*04f8*/ 	.word	0x000002d0


	//   ....[7]....
        /*04fc*/ 	.word	0x00000430


	//   ....[8]....
        /*0500*/ 	.word	0x00000470


	//   ....[9]....
        /*0504*/ 	.word	0x000004a0


	//   ....[10]....
        /*0508*/ 	.word	0x000004d0


	//   ....[11]....
        /*050c*/ 	.word	0x00000500


	//   ....[12]....
        /*0510*/ 	.word	0x00000530


	//   ....[13]....
        /*0514*/ 	.word	0x000005c0


	//   ....[14]....
        /*0518*/ 	.word	0x00000600


	//   ....[15]....
        /*051c*/ 	.word	0x00000620


	//   ....[16]....
        /*0520*/ 	.word	0x00000680


	//   ....[17]....
        /*0524*/ 	.word	0x00002c40


	//   ....[18]....
        /*0528*/ 	.word	0x00002c60


	//   ....[19]....
        /*052c*/ 	.word	0x00002e10


	//   ....[20]....
        /*0530*/ 	.word	0x00002e20


	//   ....[21]....
        /*0534*/ 	.word	0x00002fc0


	//   ....[22]....
        /*0538*/ 	.word	0x00002fe0


	//   ....[23]....
        /*053c*/ 	.word	0x00003180


	//   ....[24]....
        /*0540*/ 	.word	0x00003190


	//   ....[25]....
        /*0544*/ 	.word	0x000036a0


	//   ....[26]....
        /*0548*/ 	.word	0x000036c0


	//   ....[27]....
        /*054c*/ 	.word	0x000036d0


	//   ....[28]....
        /*0550*/ 	.word	0x00003720


	//   ....[29]....
        /*0554*/ 	.word	0x00003950


	//   ....[30]....
        /*0558*/ 	.word	0x00003970


	//   ....[31]....
        /*055c*/ 	.word	0x00003980


	//   ....[32]....
        /*0560*/ 	.word	0x00003990


	//   ....[33]....
        /*0564*/ 	.word	0x00004c60


	//   ....[34]....
        /*0568*/ 	.word	0x00004c80


	//   ....[35]....
        /*056c*/ 	.word	0x00004dc0


	//   ....[36]....
        /*0570*/ 	.word	0x00004de0


	//   ....[37]....
        /*0574*/ 	.word	0x000050c0


	//   ....[38]....
        /*0578*/ 	.word	0x000055a0


	//   ....[39]....
        /*057c*/ 	.word	0x00005c50


	//   ....[40]....
        /*0580*/ 	.word	0x00005c80


	//   ....[41]....
        /*0584*/ 	.word	0x00005c90


	//   ....[42]....
        /*0588*/ 	.word	0x00005cc0


	//   ....[43]....
        /*058c*/ 	.word	0x00007580


	//   ....[44]....
        /*0590*/ 	.word	0x000075a0


	//   ....[45]....
        /*0594*/ 	.word	0x00007690


	//   ....[46]....
        /*0598*/ 	.word	0x000076c0


	//   ....[47]....
        /*059c*/ 	.word	0x00008860


	//   ....[48]....
        /*05a0*/ 	.word	0x00008880


	//   ....[49]....
        /*05a4*/ 	.word	0x000089a0


	//   ....[50]....
        /*05a8*/ 	.word	0x000089d0


	//   ....[51]....
        /*05ac*/ 	.word	0x00008cc0


	//   ....[52]....
        /*05b0*/ 	.word	0x000091d0


	//   ....[53]....
        /*05b4*/ 	.word	0x000098d0


	//   ....[54]....
        /*05b8*/ 	.word	0x00009900


	//   ....[55]....
        /*05bc*/ 	.word	0x00009920


	//   ....[56]....
        /*05c0*/ 	.word	0x00009940


	//   ....[57]....
        /*05c4*/ 	.word	0x0000baa0


	//   ....[58]....
        /*05c8*/ 	.word	0x0000bac0


	//   ....[59]....
        /*05cc*/ 	.word	0x0000bbb0


	//   ....[60]....
        /*05d0*/ 	.word	0x0000bbe0


	//   ....[61]....
        /*05d4*/ 	.word	0x0000cd80


	//   ....[62]....
        /*05d8*/ 	.word	0x0000cda0


	//   ....[63]....
        /*05dc*/ 	.word	0x0000cec0


	//   ....[64]....
        /*05e0*/ 	.word	0x0000cef0


	//   ....[65]....
        /*05e4*/ 	.word	0x0000d310


	//   ....[66]....
        /*05e8*/ 	.word	0x0000d340


	//   ....[67]....
        /*05ec*/ 	.word	0x0000d360


	//   ....[68]....
        /*05f0*/ 	.word	0x0000d380


	//   ....[69]....
        /*05f4*/ 	.word	0x0000f300


	//   ....[70]....
        /*05f8*/ 	.word	0x0000f310


	//   ....[71]....
        /*05fc*/ 	.word	0x0000f350


	//   ....[72]....
        /*0600*/ 	.word	0x0000f380


	//   ....[73]....
        /*0604*/ 	.word	0x00010590


	//   ....[74]....
        /*0608*/ 	.word	0x000105b0


	//   ....[75]....
        /*060c*/ 	.word	0x000106c0


	//   ....[76]....
        /*0610*/ 	.word	0x000106e0


	//   ....[77]....
        /*0614*/ 	.word	0x00010900


	//   ....[78]....
        /*0618*/ 	.word	0x00010e10


	//   ....[79]....
        /*061c*/ 	.word	0x00011510


	//   ....[80]....
        /*0620*/ 	.word	0x00011540


	//   ....[81]....
        /*0624*/ 	.word	0x00011560


	//   ....[82]....
        /*0628*/ 	.word	0x00011580


	//   ....[83]....
        /*062c*/ 	.word	0x00013220


	//   ....[84]....
        /*0630*/ 	.word	0x00013250


	//   ....[85]....
        /*0634*/ 	.word	0x00013270


	//   ....[86]....
        /*0638*/ 	.word	0x00013280


	//   ....[87]....
        /*063c*/ 	.word	0x00014aa0


	//   ....[88]....
        /*0640*/ 	.word	0x00014ab0


	//   ....[89]....
        /*0644*/ 	.word	0x00014ad0


	//   ....[90]....
        /*0648*/ 	.word	0x00014af0


	//   ....[91]....
        /*064c*/ 	.word	0x00014e80


	//   ....[92]....
        /*0650*/ 	.word	0x00014ea0


	//   ....[93]....
        /*0654*/ 	.word	0x00015050


	//   ....[94]....
        /*0658*/ 	.word	0x00015060


	//   ....[95]....
        /*065c*/ 	.word	0x00015210


	//   ....[96]....
        /*0660*/ 	.word	0x00015230


	//   ....[97]....
        /*0664*/ 	.word	0x000153e0


	//   ....[98]....
        /*0668*/ 	.word	0x000153f0


	//   ....[99]....
        /*066c*/ 	.word	0x00015790


	//   ....[100]....
        /*0670*/ 	.word	0x000157b0


	//   ....[101]....
        /*0674*/ 	.word	0x000165e0


	//   ....[102]....
        /*0678*/ 	.word	0x000165f0


	//   ....[103]....
        /*067c*/ 	.word	0x00017bf0


	//   ....[104]....
        /*0680*/ 	.word	0x00017c10


	//   ....[105]....
        /*0684*/ 	.word	0x00017dd0


	//   ....[106]....
        /*0688*/ 	.word	0x00017de0


	//   ....[107]....
        /*068c*/ 	.word	0x00017f90


	//   ....[108]....
        /*0690*/ 	.word	0x00017fb0


	//   ....[109]....
        /*0694*/ 	.word	0x00018160


	//   ....[110]....
        /*0698*/ 	.word	0x00018170


	//   ....[111]....
        /*069c*/ 	.word	0x000183c0


	//   ....[112]....
        /*06a0*/ 	.word	0x000183e0


	//   ....[113]....
        /*06a4*/ 	.word	0x00018500


	//   ....[114]....
        /*06a8*/ 	.word	0x00018540


	//   ....[115]....
        /*06ac*/ 	.word	0x00018570


	//   ....[116]....
        /*06b0*/ 	.word	0x000185a0


	//   ....[117]....
        /*06b4*/ 	.word	0x000185d0


	//   ....[118]....
        /*06b8*/ 	.word	0x00018600


	//   ....[119]....
        /*06bc*/ 	.word	0x00018750


	//   ....[120]....
        /*06c0*/ 	.word	0x00018790


	//   ....[121]....
        /*06c4*/ 	.word	0x000187c0


	//   ....[122]....
        /*06c8*/ 	.word	0x000187f0


	//   ....[123]....
        /*06cc*/ 	.word	0x00018820


	//   ....[124]....
        /*06d0*/ 	.word	0x00018850


	//   ....[125]....
        /*06d4*/ 	.word	0x000188e0


	//   ....[126]....
        /*06d8*/ 	.word	0x00018920


	//   ....[127]....
        /*06dc*/ 	.word	0x00018930


	//   ....[128]....
        /*06e0*/ 	.word	0x00018990


	//   ....[129]....
        /*06e4*/ 	.word	0x00019340


	//   ....[130]....
        /*06e8*/ 	.word	0x000193a0


	//   ....[131]....
        /*06ec*/ 	.word	0x000193f0


	//   ....[132]....
        /*06f0*/ 	.word	0x00019440


	//   ....[133]....
        /*06f4*/ 	.word	0x00019490


	//   ....[134]....
        /*06f8*/ 	.word	0x00019500


	//   ....[135]....
        /*06fc*/ 	.word	0x00019550


	//   ....[136]....
        /*0700*/ 	.word	0x000195c0


	//   ....[137]....
        /*0704*/ 	.word	0x00019630


	//   ....[138]....
        /*0708*/ 	.word	0x000196a0


	//   ....[139]....
        /*070c*/ 	.word	0x00019710


	//   ....[140]....
        /*0710*/ 	.word	0x00019780


	//   ....[141]....
        /*0714*/ 	.word	0x000197f0


	//   ....[142]....
        /*0718*/ 	.word	0x00019850


	//   ....[143]....
        /*071c*/ 	.word	0x000198c0


	//   ....[144]....
        /*0720*/ 	.word	0x00019930


	//   ....[145]....
        /*0724*/ 	.word	0x000199a0


	//   ....[146]....
        /*0728*/ 	.word	0x00019a00


	//   ....[147]....
        /*072c*/ 	.word	0x00019a70


	//   ....[148]....
        /*0730*/ 	.word	0x00019ae0


	//   ....[149]....
        /*0734*/ 	.word	0x00019ca0


	//   ....[150]....
        /*0738*/ 	.word	0x00019d00


	//   ....[151]....
        /*073c*/ 	.word	0x00019d70


	//   ....[152]....
        /*0740*/ 	.word	0x00019de0


	//   ....[153]....
        /*0744*/ 	.word	0x00019e40


	//   ....[154]....
        /*0748*/ 	.word	0x00019e90


	//   ....[155]....
        /*074c*/ 	.word	0x00019ee0


	//   ....[156]....
        /*0750*/ 	.word	0x00019f30


	//   ....[157]....
        /*0754*/ 	.word	0x00019fa0


	//   ....[158]....
        /*0758*/ 	.word	0x0001a010


	//   ....[159]....
        /*075c*/ 	.word	0x0001a1d0


	//   ....[160]....
        /*0760*/ 	.word	0x0001a230


	//   ....[161]....
        /*0764*/ 	.word	0x0001a2a0


	//   ....[162]....
        /*0768*/ 	.word	0x0001a310


	//   ....[163]....
        /*076c*/ 	.word	0x0001a4d0


	//   ....[164]....
        /*0770*/ 	.word	0x0001a530


	//   ....[165]....
        /*0774*/ 	.word	0x0001a5a0


	//   ....[166]....
        /*0778*/ 	.word	0x0001a610


	//   ....[167]....
        /*077c*/ 	.word	0x0001a660


	//   ....[168]....
        /*0780*/ 	.word	0x0001a6a0


	//   ....[169]....
        /*0784*/ 	.word	0x0001a6f0


	//   ....[170]....
        /*0788*/ 	.word	0x0001a730


	//   ....[171]....
        /*078c*/ 	.word	0x0001a790


	//   ....[172]....
        /*0790*/ 	.word	0x0001a800


	//   ....[173]....
        /*0794*/ 	.word	0x0001a9c0


	//   ....[174]....
        /*0798*/ 	.word	0x0001aa20


	//   ....[175]....
        /*079c*/ 	.word	0x0001aa90


	//   ....[176]....
        /*07a0*/ 	.word	0x0001ab00


	//   ....[177]....
        /*07a4*/ 	.word	0x0001acc0


	//   ....[178]....
        /*07a8*/ 	.word	0x0001ad20


	//   ....[179]....
        /*07ac*/ 	.word	0x0001ad70


	//   ....[180]....
        /*07b0*/ 	.word	0x0001adb0


	//   ....[181]....
        /*07b4*/ 	.word	0x0001ae00


	//   ....[182]....
        /*07b8*/ 	.word	0x0001ae40


	//   ....[183]....
        /*07bc*/ 	.word	0x0001aea0


	//   ....[184]....
        /*07c0*/ 	.word	0x0001af10


	//   ....[185]....
        /*07c4*/ 	.word	0x0001af80


	//   ....[186]....
        /*07c8*/ 	.word	0x0001b100


	//   ....[187]....
        /*07cc*/ 	.word	0x0001b160


	//   ....[188]....
        /*07d0*/ 	.word	0x0001b1d0


	//   ....[189]....
        /*07d4*/ 	.word	0x0001b240


	//   ....[190]....
        /*07d8*/ 	.word	0x0001b290


	//   ....[191]....
        /*07dc*/ 	.word	0x0001b2d0


	//   ....[192]....
        /*07e0*/ 	.word	0x0001b320


	//   ....[193]....
        /*07e4*/ 	.word	0x0001b370


	//   ....[194]....
        /*07e8*/ 	.word	0x0001b3c0


	//   ....[195]....
        /*07ec*/ 	.word	0x0001b410


	//   ....[196]....
        /*07f0*/ 	.word	0x0001b460


	//   ....[197]....
        /*07f4*/ 	.word	0x0001b4b0


	//   ....[198]....
        /*07f8*/ 	.word	0x0001b520


	//   ....[199]....
        /*07fc*/ 	.word	0x0001b590


	//   ....[200]....
        /*0800*/ 	.word	0x0001b600


	//   ....[201]....
        /*0804*/ 	.word	0x0001b660


	//   ....[202]....
        /*0808*/ 	.word	0x0001b6d0


	//   ....[203]....
        /*080c*/ 	.word	0x0001b740


	//   ....[204]....
        /*0810*/ 	.word	0x0001b7b0


	//   ....[205]....
        /*0814*/ 	.word	0x0001b810


	//   ....[206]....
        /*0818*/ 	.word	0x0001b880


	//   ....[207]....
        /*081c*/ 	.word	0x0001b8f0


	//   ....[208]....
        /*0820*/ 	.word	0x0001b960


	//   ....[209]....
        /*0824*/ 	.word	0x0001b9c0


	//   ....[210]....
        /*0828*/ 	.word	0x0001ba30


	//   ....[211]....
        /*082c*/ 	.word	0x0001baa0


	//   ....[212]....
        /*0830*/ 	.word	0x0001bb10


	//   ....[213]....
        /*0834*/ 	.word	0x0001bb70


	//   ....[214]....
        /*0838*/ 	.word	0x0001bbe0


	//   ....[215]....
        /*083c*/ 	.word	0x0001bc50


	//   ....[216]....
        /*0840*/ 	.word	0x0001bcc0


	//   ....[217]....
        /*0844*/ 	.word	0x0001bd20


	//   ....[218]....
        /*0848*/ 	.word	0x0001bd90


	//   ....[219]....
        /*084c*/ 	.word	0x0001be00


	//   ....[220]....
        /*0850*/ 	.word	0x0001be50


	//   ....[221]....
        /*0854*/ 	.word	0x0001be90


	//   ....[222]....
        /*0858*/ 	.word	0x0001bee0


	//   ....[223]....
        /*085c*/ 	.word	0x0001bf30


	//   ....[224]....
        /*0860*/ 	.word	0x0001bf80


	//   ....[225]....
        /*0864*/ 	.word	0x0001bff0


	//   ....[226]....
        /*0868*/ 	.word	0x0001c040


	//   ....[227]....
        /*086c*/ 	.word	0x0001c090


	//   ....[228]....
        /*0870*/ 	.word	0x0001c0e0


	//   ....[229]....
        /*0874*/ 	.word	0x0001c130


	//   ....[230]....
        /*0878*/ 	.word	0x0001c180


	//   ....[231]....
        /*087c*/ 	.word	0x0001c1f0


	//   ....[232]....
        /*0880*/ 	.word	0x0001c240


	//   ....[233]....
        /*0884*/ 	.word	0x0001c2b0


	//   ....[234]....
        /*0888*/ 	.word	0x0001c310


	//   ....[235]....
        /*088c*/ 	.word	0x0001c380


	//----- nvinfo : EIATTR_EXIT_INSTR_OFFSETS
	.align		4
.L_1060:
        /*0890*/ 	.byte	0x04, 0x1c
        /*0892*/ 	.short	(.L_1062 - .L_1061)


	//   ....[0]....
.L_1061:
        /*0894*/ 	.word	0x00000fe0


	//   ....[1]....
        /*0898*/ 	.word	0x00019300


	//----- nvinfo : EIATTR_MAX_THREADS
	.align		4
.L_1062:
        /*089c*/ 	.byte	0x04, 0x05
        /*089e*/ 	.short	(.L_1064 - .L_1063)
.L_1063:
        /*08a0*/ 	.word	0x00000100
        /*08a4*/ 	.word	0x00000001
        /*08a8*/ 	.word	0x00000001


	//----- nvinfo : EIATTR_CRS_STACK_SIZE
	.align		4
.L_1064:
        /*08ac*/ 	.byte	0x04, 0x1e
        /*08ae*/ 	.short	(.L_1066 - .L_1065)
.L_1065:
        /*08b0*/ 	.word	0x00000000
.L_1066:


//--------------------- .nv.info._ZN7cutlass13device_kernelIN5flash19enable_sm80_to_sm89INS1_16FlashAttnFwdSm80INS1_25CollectiveMainloopFwdSm80ILi8ELi1ELb0EN4cute5tupleIJNS5_1CILi128EEENS7_ILi48EEENS7_ILi256EEEEEELi256ENS_10bfloat16_tEfNS_4arch4Sm80ELb0ELb1ELb0ELb1ELb1ELb1ELb1ELb1EEENS1_21CollectiveEpilogueFwdINS6_IJS8_SA_S9_EEENS6_IJNS7_ILi1EEESI_SI_EEESC_SE_Li256ELb1ELb1ELb1ELb0EEENS1_36VarlenDynamicPersistentTileSchedulerILi128ELi48ELi256ELi256ELb1ELb1ELb0ELb1ELb0ELb1EEEEEEEEEvNT_6ParamsE --------------------------
	.section	.nv.info._ZN7cutlass13device_kernelIN5flash19enable_sm80_to_sm89INS1_16FlashAttnFwdSm80INS1_25CollectiveMainloopFwdSm80ILi8ELi1ELb0EN4cute5tupleIJNS5_1CILi128EEENS7_ILi48EEENS7_ILi256EEEEEELi256ENS_10bfloat16_tEfNS_4arch4Sm80ELb0ELb1ELb0ELb1ELb1ELb1ELb1ELb1EEENS1_21CollectiveEpilogueFwdINS6_IJS8_SA_S9_EEENS6_IJNS7_ILi1EEESI_SI_EEESC_SE_Li256ELb1ELb1ELb1ELb0EEENS1_36VarlenDynamicPersistentTileSchedulerILi128ELi48ELi256ELi256ELb1ELb1ELb0ELb1ELb0ELb1EEEEEEEEEvNT_6ParamsE,"",@"SHT_CUDA_INFO"
	.sectionflags	@""
	.align	4


	//----- nvinfo : EIATTR_CUDA_API_VERSION
	.align		4
        /*0000*/ 	.byte	0x04, 0x37
        /*0002*/ 	.short	(.L_1068 - .L_1067)
.L_1067:
        /*0004*/ 	.word	0x00000082


	//----- nvinfo : EIATTR_SW2861232_WAR
	.align		4
.L_1068:
        /*0008*/ 	.byte	0x01, 0x35
	.zero		2


	//----- nvinfo : EIATTR_PARAM_CBANK
	.align		4
        /*000c*/ 	.byte	0x04, 0x0a
        /*000e*/ 	.short	(.L_1070 - .L_1069)
	.align		4
.L_1069:
        /*0010*/ 	.word	index@(.nv.constant0._ZN7cutlass13device_kernelIN5flash19enable_sm80_to_sm89INS1_16FlashAttnFwdSm80INS1_25CollectiveMainloopFwdSm80ILi8ELi1ELb0EN4cute5tupleIJNS5_1CILi128EEENS7_ILi48EEENS7_ILi256EEEEEELi256ENS_10bfloat16_tEfNS_4arch4Sm80ELb0ELb1ELb0ELb1ELb1ELb1ELb1ELb1EEENS1_21CollectiveEpilogueFwdINS6_IJS8_SA_S9_EEENS6_IJNS7_ILi1EEESI_SI_EEESC_SE_Li256ELb1ELb1ELb1ELb0EEENS1_36VarlenDynamicPersistentTileSchedulerILi128ELi48ELi256ELi256ELb1ELb1ELb0ELb1ELb0ELb1EEEEEEEEEvNT_6ParamsE)
        /*0014*/ 	.short	0x0160
        /*0016*/ 	.short	0x0438


	//----- nvinfo : EIATTR_CBANK_PARAM_SIZE
	.align		4
.L_1070:
        /*0018*/ 	.byte	0x03, 0x19
        /*001a*/ 	.short	0x0438


	//----- nvinfo : EIATTR_KPARAM_INFO
	.align		4
        /*001c*/ 	.byte	0x04, 0x17
        /*001e*/ 	.short	(.L_1072 - .L_1071)
.L_1071:
        /*0020*/ 	.word	0x00000000
        /*0024*/ 	.short	0x0000
        /*0026*/ 	.short	0x0000
        /*0028*/ 	.byte	0x00, 0xf0, 0xe1, 0x10


	//----- nvinfo : EIATTR_MAXREG_COUNT
	.align		4
.L_1072:
        /*002c*/ 	.byte	0x03, 0x1b
        /*002e*/ 	.short	0x00ff


	//----- nvinfo : EIATTR_NUM_BARRIERS
	.align		4
        /*0030*/ 	.byte	0x02, 0x4c
        /*0032*/ 	.byte	0x06
	.zero		1


	//----- nvinfo : EIATTR_ANNOTATIONS
	.align		4
        /*0034*/ 	.byte	0x04, 0x55
        /*0036*/ 	.short	(.L_1074 - .L_1073)


	//   ....[0]....
.L_1073:
        /* <DEDUP_REMOVED lines=160> */


	//----- nvinfo : EIATTR_MERCURY_ISA_VERSION
	.align		4
.L_1074:
        /*0a20*/ 	.byte	0x03, 0x5f
        /*0a22*/ 	.short	0x0000


	//----- nvinfo : EIATTR_INT_WARP_WIDE_INSTR_OFFSETS
	.align		4
        /*0a24*/ 	.byte	0x04, 0x31
        /*0a26*/ 	.short	(.L_1076 - .L_1075)


	//   ....[0]....
.L_1075:
        /*0a28*/ 	.word	0x0001a070


	//   ....[1]....
        /*0a2c*/ 	.word	0x0001a0f0


	//----- nvinfo : EIATTR_COOP_GROUP_MASK_REGIDS
	.align		4
.L_1076:
        /*0a30*/ 	.byte	0x04, 0x29
        /*0a32*/ 	.short	(.L_1078 - .L_1077)


	//   ....[0]....
.L_1077:
        /*0a34*/ 	.word	0xffffffff


	//   ....[1]....
        /*0a38*/ 	.word	0xffffffff


	//   ....[2]....
        /*0a3c*/ 	.word	0xffffffff


	//   ....[3]....
        /*0a40*/ 	.word	0xffffffff


	//   ....[4]....
        /*0a44*/ 	.word	0xffffffff


	//   ....[5]....
        /*0a48*/ 	.word	0xffffffff


	//   ....[6]....
        /*0a4c*/ 	.word	0xffffffff


	//   ....[7]....
        /*0a50*/ 	.word	0xffffffff


	//   ....[8]....
        /*0a54*/ 	.word	0xffffffff


	//   ....[9]....
        /*0a58*/ 	.word	0xffffffff


	//   ....[10]....
        /*0a5c*/ 	.word	0xffffffff


	//   ....[11]....
        /*0a60*/ 	.word	0xffffffff


	//   ....[12]....
        /*0a64*/ 	.word	0xffffffff


	//   ....[13]....
        /*0a68*/ 	.word	0xffffffff


	//   ....[14]....
        /*0a6c*/ 	.word	0xffffffff


	//   ....[15]....
        /*0a70*/ 	.word	0xffffffff


	//   ....[16]....
        /*0a74*/ 	.word	0xffffffff


	//   ....[17]....
        /*0a78*/ 	.word	0xffffffff


	//   ....[18]....
        /*0a7c*/ 	.word	0xffffffff


	//   ....[19]....
        /*0a80*/ 	.word	0xffffffff


	//   ....[20]....
        /*0a84*/ 	.word	0xffffffff


	//   ....[21]....
        /*0a88*/ 	.word	0xffffffff


	//   ....[22]....
        /*0a8c*/ 	.word	0xffffffff


	//   ....[23]....
        /*0a90*/ 	.word	0xffffffff


	//   ....[24]....
        /*0a94*/ 	.word	0xffffffff


	//   ....[25]....
        /*0a98*/ 	.word	0xffffffff


	//   ....[26]....
        /*0a9c*/ 	.word	0xffffffff


	//   ....[27]....
        /*0aa0*/ 	.word	0xffffffff


	//   ....[28]....
        /*0aa4*/ 	.word	0xffffffff


	//   ....[29]....
        /*0aa8*/ 	.word	0xffffffff


	//   ....[30]....
        /*0aac*/ 	.word	0xffffffff


	//   ....[31]....
        /*0ab0*/ 	.word	0xffffffff


	//   ....[32]....
        /*0ab4*/ 	.word	0xffffffff


	//   ....[33]....
        /*0ab8*/ 	.word	0xffffffff


	//   ....[34]....
        /*0abc*/ 	.word	0xffffffff


	//   ....[35]....
        /*0ac0*/ 	.word	0xffffffff


	//   ....[36]....
        /*0ac4*/ 	.word	0xffffffff


	//   ....[37]....
        /*0ac8*/ 	.word	0xffffffff


	//   ....[38]....
        /*0acc*/ 	.word	0xffffffff


	//   ....[39]....
        /*0ad0*/ 	.word	0xffffffff


	//   ....[40]....
        /*0ad4*/ 	.word	0xffffffff


	//   ....[41]....
        /*0ad8*/ 	.word	0xffffffff


	//   ....[42]....
        /*0adc*/ 	.word	0xffffffff


	//   ....[43]....
        /*0ae0*/ 	.word	0xffffffff


	//   ....[44]....
        /*0ae4*/ 	.word	0xffffffff


	//   ....[45]....
        /*0ae8*/ 	.word	0xffffffff


	//   ....[46]....
        /*0aec*/ 	.word	0xffffffff


	//   ....[47]....
        /*0af0*/ 	.word	0xffffffff


	//   ....[48]....
        /*0af4*/ 	.word	0xffffffff


	//   ....[49]....
        /*0af8*/ 	.word	0xffffffff


	//   ....[50]....
        /*0afc*/ 	.word	0xffffffff


	//   ....[51]....
        /*0b00*/ 	.word	0xffffffff


	//   ....[52]....
        /*0b04*/ 	.word	0xffffffff


	//   ....[53]....
        /*0b08*/ 	.word	0xffffffff


	//   ....[54]....
        /*0b0c*/ 	.word	0xffffffff


	//   ....[55]....
        /*0b10*/ 	.word	0xffffffff


	//   ....[56]....
        /*0b14*/ 	.word	0xffffffff


	//   ....[57]....
        /*0b18*/ 	.word	0xffffffff


	//   ....[58]....
        /*0b1c*/ 	.word	0xffffffff


	//   ....[59]....
        /*0b20*/ 	.word	0xffffffff


	//   ....[60]....
        /*0b24*/ 	.word	0xffffffff


	//   ....[61]....
        /*0b28*/ 	.word	0xffffffff


	//   ....[62]....
        /*0b2c*/ 	.word	0xffffffff


	//   ....[63]....
        /*0b30*/ 	.word	0xffffffff


	//   ....[64]....
        /*0b34*/ 	.word	0xffffffff


	//   ....[65]....
        /*0b38*/ 	.word	0xffffffff


	//   ....[66]....
        /*0b3c*/ 	.word	0xffffffff


	//   ....[67]....
        /*0b40*/ 	.word	0xffffffff


	//   ....[68]....
        /*0b44*/ 	.word	0xffffffff


	//   ....[69]....
        /*0b48*/ 	.word	0xffffffff


	//   ....[70]....
        /*0b4c*/ 	.word	0xffffffff


	//   ....[71]....
        /*0b50*/ 	.word	0xffffffff


	//   ....[72]....
        /*0b54*/ 	.word	0xffffffff


	//   ....[73]....
        /*0b58*/ 	.word	0xffffffff


	//   ....[74]....
        /*0b5c*/ 	.word	0xffffffff


	//   ....[75]....
        /*0b60*/ 	.word	0xffffffff


	//   ....[76]....
        /*0b64*/ 	.word	0xffffffff


	//   ....[77]....
        /*0b68*/ 	.word	0xffffffff


	//   ....[78]....
        /*0b6c*/ 	.word	0xffffffff


	//   ....[79]....
        /*0b70*/ 	.word	0xffffffff


	//   ....[80]....
        /*0b74*/ 	.word	0xffffffff


	//   ....[81]....
        /*0b78*/ 	.word	0xffffffff


	//   ....[82]....
        /*0b7c*/ 	.word	0xffffffff


	//   ....[83]....
        /*0b80*/ 	.word	0xffffffff


	//   ....[84]....
        /*0b84*/ 	.word	0xffffffff


	//   ....[85]....
        /*0b88*/ 	.word	0xffffffff


	//   ....[86]....
        /*0b8c*/ 	.word	0xffffffff


	//   ....[87]....
        /*0b90*/ 	.word	0xffffffff


	//   ....[88]....
        /*0b94*/ 	.word	0xffffffff


	//   ....[89]....
        /*0b98*/ 	.word	0xffffffff


	//   ....[90]....
        /*0b9c*/ 	.word	0xffffffff


	//   ....[91]....
        /*0ba0*/ 	.word	0xffffffff


	//   ....[92]....
        /*0ba4*/ 	.word	0xffffffff


	//   ....[93]....
        /*0ba8*/ 	.word	0xffffffff


	//   ....[94]....
        /*0bac*/ 	.word	0xffffffff


	//   ....[95]....
        /*0bb0*/ 	.word	0xffffffff


	//   ....[96]....
        /*0bb4*/ 	.word	0xffffffff


	//   ....[97]....
        /*0bb8*/ 	.word	0xffffffff


	//   ....[98]....
        /*0bbc*/ 	.word	0xffffffff


	//   ....[99]....
        /*0bc0*/ 	.word	0xffffffff


	//   ....[100]....
        /*0bc4*/ 	.word	0xffffffff


	//   ....[101]....
        /*0bc8*/ 	.word	0xffffffff


	//   ....[102]....
        /*0bcc*/ 	.word	0xffffffff


	//   ....[103]....
        /*0bd0*/ 	.word	0xffffffff


	//   ....[104]....
        /*0bd4*/ 	.word	0xffffffff


	//   ....[105]....
        /*0bd8*/ 	.word	0xffffffff


	//   ....[106]....
        /*0bdc*/ 	.word	0xffffffff


	//   ....[107]....
        /*0be0*/ 	.word	0xffffffff


	//   ....[108]....
        /*0be4*/ 	.word	0xffffffff


	//   ....[109]....
        /*0be8*/ 	.word	0xffffffff


	//   ....[110]....
        /*0bec*/ 	.word	0xffffffff


	//   ....[111]....
        /*0bf0*/ 	.word	0xffffffff


	//   ....[112]....
        /*0bf4*/ 	.word	0xffffffff


	//   ....[113]....
        /*0bf8*/ 	.word	0xffffffff


	//   ....[114]....
        /*0bfc*/ 	.word	0xffffffff


	//   ....[115]....
        /*0c00*/ 	.word	0xffffffff


	//   ....[116]....
        /*0c04*/ 	.word	0xffffffff


	//   ....[117]....
        /*0c08*/ 	.word	0xffffffff


	//   ....[118]....
        /*0c0c*/ 	.word	0xffffffff


	//   ....[119]....
        /*0c10*/ 	.word	0xffffffff


	//   ....[120]....
        /*0c14*/ 	.word	0xffffffff


	//   ....[121]....
        /*0c18*/ 	.word	0xffffffff


	//   ....[122]....
        /*0c1c*/ 	.word	0xffffffff


	//   ....[123]....
        /*0c20*/ 	.word	0xffffffff


	//   ....[124]....
        /*0c24*/ 	.word	0xffffffff


	//   ....[125]....
        /*0c28*/ 	.word	0xffffffff


	//   ....[126]....
        /*0c2c*/ 	.word	0xffffffff


	//   ....[127]....
        /*0c30*/ 	.word	0xffffffff


	//   ....[128]....
        /*0c34*/ 	.word	0xffffffff


	//   ....[129]....
        /*0c38*/ 	.word	0xffffffff


	//   ....[130]....
        /*0c3c*/ 	.word	0xffffffff


	//   ....[131]....
        /*0c40*/ 	.word	0xffffffff


	//   ....[132]....
        /*0c44*/ 	.word	0xffffffff


	//   ....[133]....
        /*0c48*/ 	.word	0xffffffff


	//   ....[134]....
        /*0c4c*/ 	.word	0xffffffff


	//   ....[135]....
        /*0c50*/ 	.word	0xffffffff


	//   ....[136]....
        /*0c54*/ 	.word	0xffffffff


	//   ....[137]....
        /*0c58*/ 	.word	0xffffffff


	//   ....[138]....
        /*0c5c*/ 	.word	0xffffffff


	//   ....[139]....
        /*0c60*/ 	.word	0xffffffff


	//   ....[140]....
        /*0c64*/ 	.word	0xffffffff


	//   ....[141]....
        /*0c68*/ 	.word	0xffffffff


	//   ....[142]....
        /*0c6c*/ 	.word	0xffffffff


	//   ....[143]....
        /*0c70*/ 	.word	0xffffffff


	//   ....[144]....
        /*0c74*/ 	.word	0xffffffff


	//   ....[145]....
        /*0c78*/ 	.word	0xffffffff


	//   ....[146]....
        /*0c7c*/ 	.word	0xffffffff


	//   ....[147]....
        /*0c80*/ 	.word	0xffffffff


	//   ....[148]....
        /*0c84*/ 	.word	0xffffffff


	//   ....[149]....
        /*0c88*/ 	.word	0xffffffff


	//   ....[150]....
        /*0c8c*/ 	.word	0xffffffff


	//   ....[151]....
        /*0c90*/ 	.word	0xffffffff


	//   ....[152]....
        /*0c94*/ 	.word	0xffffffff


	//   ....[153]....
        /*0c98*/ 	.word	0xffffffff


	//   ....[154]....
        /*0c9c*/ 	.word	0xffffffff


	//   ....[155]....
        /*0ca0*/ 	.word	0xffffffff


	//   ....[156]....
        /*0ca4*/ 	.word	0xffffffff


	//   ....[157]....
        /*0ca8*/ 	.word	0xffffffff


	//   ....[158]....
        /*0cac*/ 	.word	0xffffffff


	//   ....[159]....
        /*0cb0*/ 	.word	0xffffffff


	//   ....[160]....
        /*0cb4*/ 	.word	0xffffffff


	//   ....[161]....
        /*0cb8*/ 	.word	0xffffffff


	//   ....[162]....
        /*0cbc*/ 	.word	0xffffffff


	//   ....[163]....
        /*0cc0*/ 	.word	0xffffffff


	//   ....[164]....
        /*0cc4*/ 	.word	0xffffffff


	//   ....[165]....
        /*0cc8*/ 	.word	0xffffffff


	//   ....[166]....
        /*0ccc*/ 	.word	0xffffffff


	//   ....[167]....
        /*0cd0*/ 	.word	0xffffffff


	//   ....[168]....
        /*0cd4*/ 	.word	0xffffffff


	//   ....[169]....
        /*0cd8*/ 	.word	0xffffffff


	//   ....[170]....
        /*0cdc*/ 	.word	0xffffffff


	//   ....[171]....
        /*0ce0*/ 	.word	0xffffffff


	//   ....[172]....
        /*0ce4*/ 	.word	0xffffffff


	//   ....[173]....
        /*0ce8*/ 	.word	0xffffffff


	//   ....[174]....
        /*0cec*/ 	.word	0xffffffff


	//   ....[175]....
        /*0cf0*/ 	.word	0xffffffff


	//   ....[176]....
        /*0cf4*/ 	.word	0xffffffff


	//   ....[177]....
        /*0cf8*/ 	.word	0xffffffff


	//   ....[178]....
        /*0cfc*/ 	.word	0xffffffff


	//   ....[179]....
        /*0d00*/ 	.word	0xffffffff


	//   ....[180]....
        /*0d04*/ 	.word	0xffffffff


	//   ....[181]....
        /*0d08*/ 	.word	0xffffffff


	//   ....[182]....
        /*0d0c*/ 	.word	0xffffffff


	//   ....[183]....
        /*0d10*/ 	.word	0xffffffff


	//   ....[184]....
        /*0d14*/ 	.word	0xffffffff


	//   ....[185]....
        /*0d18*/ 	.word	0xffffffff


	//   ....[186]....
        /*0d1c*/ 	.word	0xffffffff


	//   ....[187]....
        /*0d20*/ 	.word	0xffffffff


	//   ....[188]....
        /*0d24*/ 	.word	0xffffffff


	//   ....[189]....
        /*0d28*/ 	.word	0xffffffff


	//   ....[190]....
        /*0d2c*/ 	.word	0xffffffff


	//   ....[191]....
        /*0d30*/ 	.word	0xffffffff


	//   ....[192]....
        /*0d34*/ 	.word	0xffffffff


	//   ....[193]....
        /*0d38*/ 	.word	0xffffffff


	//   ....[194]....
        /*0d3c*/ 	.word	0xffffffff


	//   ....[195]....
        /*0d40*/ 	.word	0xffffffff


	//   ....[196]....
        /*0d44*/ 	.word	0xffffffff


	//   ....[197]....
        /*0d48*/ 	.word	0xffffffff


	//   ....[198]....
        /*0d4c*/ 	.word	0xffffffff


	//   ....[199]....
        /*0d50*/ 	.word	0xffffffff


	//   ....[200]....
        /*0d54*/ 	.word	0xffffffff


	//   ....[201]....
        /*0d58*/ 	.word	0xffffffff


	//   ....[202]....
        /*0d5c*/ 	.word	0xffffffff


	//   ....[203]....
        /*0d60*/ 	.word	0xffffffff


	//   ....[204]....
        /*0d64*/ 	.word	0xffffffff


	//   ....[205]....
        /*0d68*/ 	.word	0xffffffff


	//   ....[206]....
        /*0d6c*/ 	.word	0xffffffff


	//   ....[207]....
        /*0d70*/ 	.word	0xffffffff


	//   ....[208]....
        /*0d74*/ 	.word	0xffffffff


	//   ....[209]....
        /*0d78*/ 	.word	0xffffffff


	//   ....[210]....
        /*0d7c*/ 	.word	0xffffffff


	//   ....[211]....
        /*0d80*/ 	.word	0xffffffff


	//   ....[212]....
        /*0d84*/ 	.word	0xffffffff


	//   ....[213]....
        /*0d88*/ 	.word	0xffffffff


	//   ....[214]....
        /*0d8c*/ 	.word	0xffffffff


	//   ....[215]....
        /*0d90*/ 	.word	0xffffffff


	//   ....[216]....
        /*0d94*/ 	.word	0xffffffff


	//   ....[217]....
        /*0d98*/ 	.word	0xffffffff


	//   ....[218]....
        /*0d9c*/ 	.word	0xffffffff


	//   ....[219]....
        /*0da0*/ 	.word	0xffffffff


	//   ....[220]....
        /*0da4*/ 	.word	0xffffffff


	//   ....[221]....
        /*0da8*/ 	.word	0xffffffff


	//   ....[222]....
        /*0dac*/ 	.word	0xffffffff


	//   ....[223]....
        /*0db0*/ 	.word	0xffffffff


	//   ....[224]....
        /*0db4*/ 	.word	0xffffffff


	//   ....[225]....
        /*0db8*/ 	.word	0xffffffff


	//   ....[226]....
        /*0dbc*/ 	.word	0xffffffff


	//   ....[227]....
        /*0dc0*/ 	.word	0xffffffff


	//   ....[228]....
        /*0dc4*/ 	.word	0xffffffff


	//   ....[229]....
        /*0dc8*/ 	.word	0xffffffff


	//   ....[230]....
        /*0dcc*/ 	.word	0xffffffff


	//   ....[231]....
        /*0dd0*/ 	.word	0xffffffff


	//   ....[232]....
        /*0dd4*/ 	.word	0xffffffff


	//   ....[233]....
        /*0dd8*/ 	.word	0xffffffff


	//   ....[234]....
        /*0ddc*/ 	.word	0xffffffff


	//   ....[235]....
        /*0de0*/ 	.word	0xffffffff


	//   ....[236]....
        /*0de4*/ 	.word	0xffffffff


	//   ....[237]....
        /*0de8*/ 	.word	0xffffffff


	//   ....[238]....
        /*0dec*/ 	.word	0xffffffff


	//   ....[239]....
        /*0df0*/ 	.word	0xffffffff


	//   ....[240]....
        /*0df4*/ 	.word	0xffffffff


	//   ....[241]....
        /*0df8*/ 	.word	0xffffffff


	//   ....[242]....
        /*0dfc*/ 	.word	0xffffffff


	//   ....[243]....
        /*0e00*/ 	.word	0xffffffff


	//   ....[244]....
        /*0e04*/ 	.word	0xffffffff


	//   ....[245]....
        /*0e08*/ 	.word	0xffffffff


	//   ....[246]....
        /*0e0c*/ 	.word	0xffffffff


	//   ....[247]....
        /*0e10*/ 	.word	0xffffffff


	//   ....[248]....
        /*0e14*/ 	.word	0xffffffff


	//   ....[249]....
        /*0e18*/ 	.word	0xffffffff


	//   ....[250]....
        /*0e1c*/ 	.word	0xffffffff


	//   ....[251]....
        /*0e20*/ 	.word	0xffffffff


	//   ....[252]....
        /*0e24*/ 	.word	0xffffffff


	//   ....[253]....
        /*0e28*/ 	.word	0xffffffff


	//   ....[254]....
        /*0e2c*/ 	.word	0xffffffff


	//   ....[255]....
        /*0e30*/ 	.word	0xffffffff


	//   ....[0]....
        /*0e34*/ 	.word	0xffffffff


	//   ....[1]....
        /*0e38*/ 	.word	0xffffffff


	//   ....[2]....
        /*0e3c*/ 	.word	0xffffffff


	//   ....[3]....
        /*0e40*/ 	.word	0xffffffff


	//   ....[4]....
        /*0e44*/ 	.word	0xffffffff


	//   ....[5]....
        /*0e48*/ 	.word	0xffffffff


	//   ....[6]....
        /*0e4c*/ 	.word	0xffffffff


	//   ....[7]....
        /*0e50*/ 	.word	0xffffffff


	//   ....[8]....
        /*0e54*/ 	.word	0xffffffff


	//   ....[9]....
        /*0e58*/ 	.word	0xffffffff


	//   ....[10]....
        /*0e5c*/ 	.word	0xffffffff


	//   ....[11]....
        /*0e60*/ 	.word	0xffffffff


	//   ....[12]....
        /*0e64*/ 	.word	0xffffffff


	//   ....[13]....
        /*0e68*/ 	.word	0xffffffff


	//   ....[14]....
        /*0e6c*/ 	.word	0xffffffff


	//   ....[15]....
        /*0e70*/ 	.word	0xffffffff


	//   ....[16]....
        /*0e74*/ 	.word	0xffffffff


	//   ....[17]....
        /*0e78*/ 	.word	0xffffffff


	//   ....[18]....
        /*0e7c*/ 	.word	0xffffffff


	//   ....[19]....
        /*0e80*/ 	.word	0xffffffff


	//   ....[20]....
        /*0e84*/ 	.word	0xffffffff


	//   ....[21]....
        /*0e88*/ 	.word	0xffffffff


	//   ....[22]....
        /*0e8c*/ 	.word	0xffffffff


	//   ....[23]....
        /*0e90*/ 	.word	0xffffffff


	//   ....[24]....
        /*0e94*/ 	.word	0xffffffff


	//   ....[25]....
        /*0e98*/ 	.word	0xffffffff


	//   ....[26]....
        /*0e9c*/ 	.word	0xffffffff


	//   ....[27]....
        /*0ea0*/ 	.word	0xffffffff


	//   ....[28]....
        /*0ea4*/ 	.word	0xffffffff


	//   ....[29]....
        /*0ea8*/ 	.word	0xffffffff


	//   ....[30]....
        /*0eac*/ 	.word	0xffffffff


	//   ....[31]....
        /*0eb0*/ 	.word	0xffffffff


	//   ....[32]....
        /*0eb4*/ 	.word	0xffffffff


	//   ....[33]....
        /*0eb8*/ 	.word	0xffffffff


	//   ....[34]....
        /*0ebc*/ 	.word	0xffffffff


	//   ....[35]....
        /*0ec0*/ 	.word	0xffffffff


	//   ....[36]....
        /*0ec4*/ 	.word	0xffffffff


	//   ....[37]....
        /*0ec8*/ 	.word	0xffffffff


	//   ....[38]....
        /*0ecc*/ 	.word	0xffffffff


	//   ....[39]....
        /*0ed0*/ 	.word	0xffffffff


	//   ....[40]....
        /*0ed4*/ 	.word	0xffffffff


	//   ....[41]....
        /*0ed8*/ 	.word	0xffffffff


	//   ....[42]....
        /*0edc*/ 	.word	0xffffffff


	//   ....[43]....
        /*0ee0*/ 	.word	0xffffffff


	//   ....[44]....
        /*0ee4*/ 	.word	0xffffffff


	//   ....[45]....
        /*0ee8*/ 	.word	0xffffffff


	//   ....[46]....
        /*0eec*/ 	.word	0xffffffff


	//   ....[47]....
        /*0ef0*/ 	.word	0xffffffff


	//   ....[48]....
        /*0ef4*/ 	.word	0xffffffff


	//   ....[49]....
        /*0ef8*/ 	.word	0xffffffff


	//   ....[50]....
        /*0efc*/ 	.word	0xffffffff


	//   ....[51]....
        /*0f00*/ 	.word	0xffffffff


	//   ....[52]....
        /*0f04*/ 	.word	0xffffffff


	//   ....[53]....
        /*0f08*/ 	.word	0xffffffff


	//   ....[54]....
        /*0f0c*/ 	.word	0xffffffff


	//   ....[55]....
        /*0f10*/ 	.word	0xffffffff


	//   ....[56]....
        /*0f14*/ 	.word	0xffffffff


	//   ....[57]....
        /*0f18*/ 	.word	0xffffffff


	//   ....[58]....
        /*0f1c*/ 	.word	0xffffffff


	//   ....[59]....
        /*0f20*/ 	.word	0xffffffff


	//   ....[60]....
        /*0f24*/ 	.word	0xffffffff


	//   ....[61]....
        /*0f28*/ 	.word	0xffffffff


	//   ....[62]....
        /*0f2c*/ 	.word	0xffffffff


	//   ....[63]....
        /*0f30*/ 	.word	0xffffffff


	//   ....[64]....
        /*0f34*/ 	.word	0xffffffff


	//----- nvinfo : EIATTR_COOP_GROUP_INSTR_OFFSETS
	.align		4
.L_1078:
        /*0f38*/ 	.byte	0x04, 0x28
        /*0f3a*/ 	.short	(.L_1080 - .L_1079)


	//   ....[0]....
.L_1079:
        /*0f3c*/ 	.word	0x00000060


	//   ....[1]....
        /*0f40*/ 	.word	0x00000260


	//   ....[2]....
        /*0f44*/ 	.word	0x00000290


	//   ....[3]....
        /*0f48*/ 	.word	0x000002c0


	//   ....[4]....
        /*0f4c*/ 	.word	0x000002f0


	//   ....[5]....
        /*0f50*/ 	.word	0x00000320


	//   ....[6]....
        /*0f54*/ 	.word	0x00000350


	//   ....[7]....
        /*0f58*/ 	.word	0x000004d0


	//   ....[8]....
        /*0f5c*/ 	.word	0x00000510


	//   ....[9]....
        /*0f60*/ 	.word	0x00000540


	//   ....[10]....
        /*0f64*/ 	.word	0x00000570


	//   ....[11]....
        /*0f68*/ 	.word	0x000005a0


	//   ....[12]....
        /*0f6c*/ 	.word	0x000005d0


	//   ....[13]....
        /*0f70*/ 	.word	0x00000660


	//   ....[14]....
        /*0f74*/ 	.word	0x000006b0


	//   ....[15]....
        /*0f78*/ 	.word	0x000006d0


	//   ....[16]....
        /*0f7c*/ 	.word	0x00000730


	//   ....[17]....
        /*0f80*/ 	.word	0x000044a0


	//   ....[18]....
        /*0f84*/ 	.word	0x00004510


	//   ....[19]....
        /*0f88*/ 	.word	0x00005530


	//   ....[20]....
        /*0f8c*/ 	.word	0x00005540


	//   ....[21]....
        /*0f90*/ 	.word	0x00006a90


	//   ....[22]....
        /*0f94*/ 	.word	0x00006b10


	//   ....[23]....
        /*0f98*/ 	.word	0x00007bf0


	//   ....[24]....
        /*0f9c*/ 	.word	0x00007c00


	//   ....[25]....
        /*0fa0*/ 	.word	0x00008bc0


	//   ....[26]....
        /*0fa4*/ 	.word	0x00008bf0


	//   ....[27]....
        /*0fa8*/ 	.word	0x00008db0


	//   ....[28]....
        /*0fac*/ 	.word	0x00008dd0


	//   ....[29]....
        /*0fb0*/ 	.word	0x00009200


	//   ....[30]....
        /*0fb4*/ 	.word	0x00009220


	//   ....[31]....
        /*0fb8*/ 	.word	0x00009450


	//   ....[32]....
        /*0fbc*/ 	.word	0x00009470


	//   ....[33]....
        /*0fc0*/ 	.word	0x0000a860


	//   ....[34]....
        /*0fc4*/ 	.word	0x0000a880


	//   ....[35]....
        /*0fc8*/ 	.word	0x0000a9f0


	//   ....[36]....
        /*0fcc*/ 	.word	0x0000aa00


	//   ....[37]....
        /*0fd0*/ 	.word	0x0000ab70


	//   ....[38]....
        /*0fd4*/ 	.word	0x0000ab90


	//   ....[39]....
        /*0fd8*/ 	.word	0x0000ad00


	//   ....[40]....
        /*0fdc*/ 	.word	0x0000ad10


	//   ....[41]....
        /*0fe0*/ 	.word	0x0000b3f0


	//   ....[42]....
        /*0fe4*/ 	.word	0x0000b430


	//   ....[43]....
        /*0fe8*/ 	.word	0x0000b460


	//   ....[44]....
        /*0fec*/ 	.word	0x0000b490


	//   ....[45]....
        /*0ff0*/ 	.word	0x0000b960


	//   ....[46]....
        /*0ff4*/ 	.word	0x0000b970


	//   ....[47]....
        /*0ff8*/ 	.word	0x0000bb50


	//   ....[48]....
        /*0ffc*/ 	.word	0x0000bb60


	//   ....[49]....
        /*1000*/ 	.word	0x0000ca00


	//   ....[50]....
        /*1004*/ 	.word	0x0000ca20


	//   ....[51]....
        /*1008*/ 	.word	0x0000cbe0


	//   ....[52]....
        /*100c*/ 	.word	0x0000cbf0


	//   ....[53]....
        /*1010*/ 	.word	0x0000d060


	//   ....[54]....
        /*1014*/ 	.word	0x0000d5e0


	//   ....[55]....
        /*1018*/ 	.word	0x0000db90


	//   ....[56]....
        /*101c*/ 	.word	0x0000dbc0


	//   ....[57]....
        /*1020*/ 	.word	0x0000dbd0


	//   ....[58]....
        /*1024*/ 	.word	0x0000dc00


	//   ....[59]....
        /*1028*/ 	.word	0x0000f170


	//   ....[60]....
        /*102c*/ 	.word	0x0000f190


	//   ....[61]....
        /*1030*/ 	.word	0x0000f3c0


	//   ....[62]....
        /*1034*/ 	.word	0x0000f3d0


	//   ....[63]....
        /*1038*/ 	.word	0x000101c0


	//   ....[64]....
        /*103c*/ 	.word	0x000101e0


	//   ....[65]....
        /*1040*/ 	.word	0x00010380


	//   ....[66]....
        /*1044*/ 	.word	0x00010390


	//   ....[67]....
        /*1048*/ 	.word	0x00010660


	//   ....[68]....
        /*104c*/ 	.word	0x00010c00


	//   ....[69]....
        /*1050*/ 	.word	0x000111f0


	//   ....[70]....
        /*1054*/ 	.word	0x00011220


	//   ....[71]....
        /*1058*/ 	.word	0x00011240


	//   ....[72]....
        /*105c*/ 	.word	0x00011260


	//   ....[73]....
        /*1060*/ 	.word	0x00012e80


	//   ....[74]....
        /*1064*/ 	.word	0x00012ea0


	//   ....[75]....
        /*1068*/ 	.word	0x000130d0


	//   ....[76]....
        /*106c*/ 	.word	0x000130e0


	//   ....[77]....
        /*1070*/ 	.word	0x00013ed0


	//   ....[78]....
        /*1074*/ 	.word	0x00013ef0


	//   ....[79]....
        /*1078*/ 	.word	0x00014090


	//   ....[80]....
        /*107c*/ 	.word	0x000140a0


	//   ....[81]....
        /*1080*/ 	.word	0x000143d0


	//   ....[82]....
        /*1084*/ 	.word	0x00014400


	//   ....[83]....
        /*1088*/ 	.word	0x00014420


	//   ....[84]....
        /*108c*/ 	.word	0x00014440


	//   ....[85]....
        /*1090*/ 	.word	0x00015d70


	//   ....[86]....
        /*1094*/ 	.word	0x00015d90


	//   ....[87]....
        /*1098*/ 	.word	0x00015fc0


	//   ....[88]....
        /*109c*/ 	.word	0x00015fd0


	//   ....[89]....
        /*10a0*/ 	.word	0x00016da0


	//   ....[90]....
        /*10a4*/ 	.word	0x00016dc0


	//   ....[91]....
        /*10a8*/ 	.word	0x00016f50


	//   ....[92]....
        /*10ac*/ 	.word	0x00016f60


	//   ....[93]....
        /*10b0*/ 	.word	0x00017230


	//   ....[94]....
        /*10b4*/ 	.word	0x000177f0


	//   ....[95]....
        /*10b8*/ 	.word	0x00017e00


	//   ....[96]....
        /*10bc*/ 	.word	0x00017e30


	//   ....[97]....
        /*10c0*/ 	.word	0x00017e50


	//   ....[98]....
        /*10c4*/ 	.word	0x00017e70


	//   ....[99]....
        /*10c8*/ 	.word	0x00019650


	//   ....[100]....
        /*10cc*/ 	.word	0x00019680


	//   ....[101]....
        /*10d0*/ 	.word	0x000196a0


	//   ....[102]....
        /*10d4*/ 	.word	0x000196b0


	//   ....[103]....
        /*10d8*/ 	.word	0x0001af40


	//   ....[104]....
        /*10dc*/ 	.word	0x0001af50


	//   ....[105]....
        /*10e0*/ 	.word	0x0001af70


	//   ....[106]....
        /*10e4*/ 	.word	0x0001af80


	//   ....[107]....
        /*10e8*/ 	.word	0x0001b330


	//   ....[108]....
        /*10ec*/ 	.word	0x0001b350


	//   ....[109]....
        /*10f0*/ 	.word	0x0001b4c0


	//   ....[110]....
        /*10f4*/ 	.word	0x0001b4d0


	//   ....[111]....
        /*10f8*/ 	.word	0x0001b640


	//   ....[112]....
        /*10fc*/ 	.word	0x0001b660


	//   ....[113]....
        /*1100*/ 	.word	0x0001b7d0


	//   ....[114]....
        /*1104*/ 	.word	0x0001b7e0


	//   ....[115]....
        /*1108*/ 	.word	0x0001bb60


	//   ....[116]....
        /*110c*/ 	.word	0x0001bb80


	//   ....[117]....
        /*1110*/ 	.word	0x0001c870


	//   ....[118]....
        /*1114*/ 	.word	0x0001c880


	//   ....[119]....
        /*1118*/ 	.word	0x0001dd10


	//   ....[120]....
        /*111c*/ 	.word	0x0001dd30


	//   ....[121]....
        /*1120*/ 	.word	0x0001dea0


	//   ....[122]....
        /*1124*/ 	.word	0x0001deb0


	//   ....[123]....
        /*1128*/ 	.word	0x0001e020


	//   ....[124]....
        /*112c*/ 	.word	0x0001e040


	//   ....[125]....
        /*1130*/ 	.word	0x0001e1b0


	//   ....[126]....
        /*1134*/ 	.word	0x0001e1c0


	//   ....[127]....
        /*1138*/ 	.word	0x0001e420


	//   ....[128]....
        /*113c*/ 	.word	0x0001e440


	//   ....[129]....
        /*1140*/ 	.word	0x0001e570


	//   ....[130]....
        /*1144*/ 	.word	0x0001e5b0


	//   ....[131]....
        /*1148*/ 	.word	0x0001e5e0


	//   ....[132]....
        /*114c*/ 	.word	0x0001e610


	//   ....[133]....
        /*1150*/ 	.word	0x0001e640


	//   ....[134]....
        /*1154*/ 	.word	0x0001e670


	//   ....[135]....
        /*1158*/ 	.word	0x0001e7e0


	//   ....[136]....
        /*115c*/ 	.word	0x0001e820


	//   ....[137]....
        /*1160*/ 	.word	0x0001e850


	//   ....[138]....
        /*1164*/ 	.word	0x0001e880


	//   ....[139]....
        /*1168*/ 	.word	0x0001e8b0


	//   ....[140]....
        /*116c*/ 	.word	0x0001e8e0


	//   ....[141]....
        /*1170*/ 	.word	0x0001e970


	//   ....[142]....
        /*1174*/ 	.word	0x0001e9d0


	//   ....[143]....
        /*1178*/ 	.word	0x0001e9e0


	//   ....[144]....
        /*117c*/ 	.word	0x0001ea40


	//   ....[145]....
        /*1180*/ 	.word	0x0001f4b0


	//   ....[146]....
        /*1184*/ 	.word	0x0001f510


	//   ....[147]....
        /*1188*/ 	.word	0x0001f560


	//   ....[148]....
        /*118c*/ 	.word	0x0001f5b0


	//   ....[149]....
        /*1190*/ 	.word	0x0001f600


	//   ....[150]....
        /*1194*/ 	.word	0x0001f670


	//   ....[151]....
        /*1198*/ 	.word	0x0001f6c0


	//   ....[152]....
        /*119c*/ 	.word	0x0001f730


	//   ....[153]....
        /*11a0*/ 	.word	0x0001f7a0


	//   ....[154]....
        /*11a4*/ 	.word	0x0001f810


	//   ....[155]....
        /*11a8*/ 	.word	0x0001f880


	//   ....[156]....
        /*11ac*/ 	.word	0x0001f8f0


	//   ....[157]....
        /*11b0*/ 	.word	0x0001f960


	//   ....[158]....
        /*11b4*/ 	.word	0x0001f9c0


	//   ....[159]....
        /*11b8*/ 	.word	0x0001fa30


	//   ....[160]....
        /*11bc*/ 	.word	0x0001faa0


	//   ....[161]....
        /*11c0*/ 	.word	0x0001fb10


	//   ....[162]....
        /*11c4*/ 	.word	0x0001fb70


	//   ....[163]....
        /*11c8*/ 	.word	0x0001fbe0


	//   ....[164]....
        /*11cc*/ 	.word	0x0001fc50


	//   ....[165]....
        /*11d0*/ 	.word	0x0001fcb0


	//   ....[166]....
        /*11d4*/ 	.word	0x0001fd20


	//   ....[167]....
        /*11d8*/ 	.word	0x0001fd90


	//   ....[168]....
        /*11dc*/ 	.word	0x0001fe00


	//   ....[169]....
        /*11e0*/ 	.word	0x0001fe60


	//   ....[170]....
        /*11e4*/ 	.word	0x0001fed0


	//   ....[171]....
        /*11e8*/ 	.word	0x0001ff40


	//   ....[172]....
        /*11ec*/ 	.word	0x0001ffa0


	//   ....[173]....
        /*11f0*/ 	.word	0x0001fff0


	//   ....[174]....
        /*11f4*/ 	.word	0x00020040


	//   ....[175]....
        /*11f8*/ 	.word	0x00020090


	//   ....[176]....
        /*11fc*/ 	.word	0x000200f0


	//   ....[177]....
        /*1200*/ 	.word	0x00020160


	//   ....[178]....
        /*1204*/ 	.word	0x000201d0


	//   ....[179]....
        /*1208*/ 	.word	0x00020230


	//   ....[180]....
        /*120c*/ 	.word	0x000202a0


	//   ....[181]....
        /*1210*/ 	.word	0x00020310


	//   ....[182]....
        /*1214*/ 	.word	0x00020380


	//   ....[183]....
        /*1218*/ 	.word	0x000203e0


	//   ....[184]....
        /*121c*/ 	.word	0x00020450


	//   ....[185]....
        /*1220*/ 	.word	0x000204c0


	//   ....[186]....
        /*1224*/ 	.word	0x00020510


	//   ....[187]....
        /*1228*/ 	.word	0x00020560


	//   ....[188]....
        /*122c*/ 	.word	0x000205b0


	//   ....[189]....
        /*1230*/ 	.word	0x000205f0


	//   ....[190]....
        /*1234*/ 	.word	0x00020660


	//   ....[191]....
        /*1238*/ 	.word	0x000206d0


	//   ....[192]....
        /*123c*/ 	.word	0x00020740


	//   ....[193]....
        /*1240*/ 	.word	0x000207a0


	//   ....[194]....
        /*1244*/ 	.word	0x00020810


	//   ....[195]....
        /*1248*/ 	.word	0x00020880


	//   ....[196]....
        /*124c*/ 	.word	0x000208f0


	//   ....[197]....
        /*1250*/ 	.word	0x00020950


	//   ....[198]....
        /*1254*/ 	.word	0x000209a0


	//   ....[199]....
        /*1258*/ 	.word	0x000209f0


	//   ....[200]....
        /*125c*/ 	.word	0x00020a40


	//   ....[201]....
        /*1260*/ 	.word	0x00020a80


	//   ....[202]....
        /*1264*/ 	.word	0x00020af0


	//   ....[203]....
        /*1268*/ 	.word	0x00020b60


	//   ....[204]....
        /*126c*/ 	.word	0x00020bc0


	//   ....[205]....
        /*1270*/ 	.word	0x00020c30


	//   ....[206]....
        /*1274*/ 	.word	0x00020ca0


	//   ....[207]....
        /*1278*/ 	.word	0x00020d10


	//   ....[208]....
        /*127c*/ 	.word	0x00020d70


	//   ....[209]....
        /*1280*/ 	.word	0x00020de0


	//   ....[210]....
        /*1284*/ 	.word	0x00020e50


	//   ....[211]....
        /*1288*/ 	.word	0x00020ea0


	//   ....[212]....
        /*128c*/ 	.word	0x00020ef0


	//   ....[213]....
        /*1290*/ 	.word	0x00020f40


	//   ....[214]....
        /*1294*/ 	.word	0x00020f80


	//   ....[215]....
        /*1298*/ 	.word	0x00020fe0


	//   ....[216]....
        /*129c*/ 	.word	0x00021040


	//   ....[217]....
        /*12a0*/ 	.word	0x00021090


	//   ....[218]....
        /*12a4*/ 	.word	0x000210e0


	//   ....[219]....
        /*12a8*/ 	.word	0x00021150


	//   ....[220]....
        /*12ac*/ 	.word	0x000211c0


	//   ....[221]....
        /*12b0*/ 	.word	0x00021230


	//   ....[222]....
        /*12b4*/ 	.word	0x00021290


	//   ....[223]....
        /*12b8*/ 	.word	0x00021300


	//   ....[224]....
        /*12bc*/ 	.word	0x00021370


	//   ....[225]....
        /*12c0*/ 	.word	0x000213e0


	//   ....[226]....
        /*12c4*/ 	.word	0x00021440


	//   ....[227]....
        /*12c8*/ 	.word	0x000214b0


	//   ....[228]....
        /*12cc*/ 	.word	0x00021520


	//   ....[229]....
        /*12d0*/ 	.word	0x00021590


	//   ....[230]....
        /*12d4*/ 	.word	0x000215f0


	//   ....[231]....
        /*12d8*/ 	.word	0x00021660


	//   ....[232]....
        /*12dc*/ 	.word	0x000216d0


	//   ....[233]....
        /*12e0*/ 	.word	0x00021740


	//   ....[234]....
        /*12e4*/ 	.word	0x000217a0


	//   ....[235]....
        /*12e8*/ 	.word	0x00021810


	//   ....[236]....
        /*12ec*/ 	.word	0x00021880


	//   ....[237]....
        /*12f0*/ 	.word	0x000218f0


	//   ....[238]....
        /*12f4*/ 	.word	0x00021950


	//   ....[239]....
        /*12f8*/ 	.word	0x000219c0


	//   ....[240]....
        /*12fc*/ 	.word	0x00021a30


	//   ....[241]....
        /*1300*/ 	.word	0x00021a80


	//   ....[242]....
        /*1304*/ 	.word	0x00021ac0


	//   ....[243]....
        /*1308*/ 	.word	0x00021b10


	//   ....[244]....
        /*130c*/ 	.word	0x00021b60


	//   ....[245]....
        /*1310*/ 	.word	0x00021bb0


	//   ....[246]....
        /*1314*/ 	.word	0x00021c20


	//   ....[247]....
        /*1318*/ 	.word	0x00021c70


	//   ....[248]....
        /*131c*/ 	.word	0x00021cc0


	//   ....[249]....
        /*1320*/ 	.word	0x00021d10


	//   ....[250]....
        /*1324*/ 	.word	0x00021d60


	//   ....[251]....
        /*1328*/ 	.word	0x00021db0


	//   ....[252]....
        /*132c*/ 	.word	0x00021e20


	//   ....[253]....
        /*1330*/ 	.word	0x00021e70


	//   ....[254]....
        /*1334*/ 	.word	0x00021ee0


	//   ....[255]....
        /*1338*/ 	.word	0x00021f40


	//   ....[0]....
        /*133c*/ 	.word	0x00021fb0


	//   ....[1]....
        /*1340*/ 	.word	0x000223e0


	//   ....[2]....
        /*1344*/ 	.word	0x00022400


	//   ....[3]....
        /*1348*/ 	.word	0x00022420


	//   ....[4]....
        /*134c*/ 	.word	0x00022430


	//   ....[5]....
        /*1350*/ 	.word	0x00022980


	//   ....[6]....
        /*1354*/ 	.word	0x00022990


	//   ....[7]....
        /*1358*/ 	.word	0x000229a0


	//   ....[8]....
        /*135c*/ 	.word	0x000229b0


	//   ....[9]....
        /*1360*/ 	.word	0x00022ec0


	//   ....[10]....
        /*1364*/ 	.word	0x00022ee0


	//   ....[11]....
        /*1368*/ 	.word	0x00022f00


	//   ....[12]....
        /*136c*/ 	.word	0x00022f10


	//   ....[13]....
        /*1370*/ 	.word	0x00023460


	//   ....[14]....
        /*1374*/ 	.word	0x00023480


	//   ....[15]....
        /*1378*/ 	.word	0x00023490


	//   ....[16]....
        /*137c*/ 	.word	0x000234a0


	//   ....[17]....
        /*1380*/ 	.word	0x000270a0


	//   ....[18]....
        /*1384*/ 	.word	0x000270c0


	//   ....[19]....
        /*1388*/ 	.word	0x000270e0


	//   ....[20]....
        /*138c*/ 	.word	0x000270f0


	//   ....[21]....
        /*1390*/ 	.word	0x000274e0


	//   ....[22]....
        /*1394*/ 	.word	0x000274f0


	//   ....[23]....
        /*1398*/ 	.word	0x00027500


	//   ....[24]....
        /*139c*/ 	.word	0x00027510


	//   ....[25]....
        /*13a0*/ 	.word	0x00027920


	//   ....[26]....
        /*13a4*/ 	.word	0x00027940


	//   ....[27]....
        /*13a8*/ 	.word	0x00027960


	//   ....[28]....
        /*13ac*/ 	.word	0x00027970


	//   ....[29]....
        /*13b0*/ 	.word	0x00027da0


	//   ....[30]....
        /*13b4*/ 	.word	0x00027dc0


	//   ....[31]....
        /*13b8*/ 	.word	0x00027de0


	//   ....[32]....
        /*13bc*/ 	.word	0x00027df0


	//   ....[33]....
        /*13c0*/ 	.word	0x0002bfc0


	//   ....[34]....
        /*13c4*/ 	.word	0x0002c030


	//   ....[35]....
        /*13c8*/ 	.word	0x0002c0a0


	//   ....[36]....
        /*13cc*/ 	.word	0x0002c100


	//   ....[37]....
        /*13d0*/ 	.word	0x0002c170


	//   ....[38]....
        /*13d4*/ 	.word	0x0002c1d0


	//   ....[39]....
        /*13d8*/ 	.word	0x0002c240


	//   ....[40]....
        /*13dc*/ 	.word	0x0002c2a0


	//   ....[41]....
        /*13e0*/ 	.word	0x0002c310


	//   ....[42]....
        /*13e4*/ 	.word	0x0002c380


	//   ....[43]....
        /*13e8*/ 	.word	0x0002c3f0


	//   ....[44]....
        /*13ec*/ 	.word	0x0002c450


	//   ....[45]....
        /*13f0*/ 	.word	0x0002c4c0


	//   ....[46]....
        /*13f4*/ 	.word	0x0002c530


	//   ....[47]....
        /*13f8*/ 	.word	0x0002c590


	//   ....[48]....
        /*13fc*/ 	.word	0x0002c5f0


	//   ....[49]....
        /*1400*/ 	.word	0x0002c660


	//   ....[50]....
        /*1404*/ 	.word	0x0002c6d0


	//   ....[51]....
        /*1408*/ 	.word	0x0002c740


	//   ....[52]....
        /*140c*/ 	.word	0x0002c7a0


	//   ....[53]....
        /*1410*/ 	.word	0x0002c810


	//   ....[54]....
        /*1414*/ 	.word	0x0002c870


	//   ....[55]....
        /*1418*/ 	.word	0x0002c8d0


	//   ....[56]....
        /*141c*/ 	.word	0x0002c930


	//   ....[57]....
        /*1420*/ 	.word	0x0002c9a0


	//   ....[58]....
        /*1424*/ 	.word	0x0002ca10


	//   ....[59]....
        /*1428*/ 	.word	0x0002ca80


	//   ....[60]....
        /*142c*/ 	.word	0x0002cae0


	//   ....[61]....
        /*1430*/ 	.word	0x0002cb50


	//   ....[62]....
        /*1434*/ 	.word	0x0002cbc0


	//   ....[63]....
        /*1438*/ 	.word	0x0002cc30


	//   ....[64]....
        /*143c*/ 	.word	0x0002cc90


	//----- nvinfo : EIATTR_EXIT_INSTR_OFFSETS
	.align		4
.L_1080:
        /*1440*/ 	.byte	0x04, 0x1c
        /*1442*/ 	.short	(.L_1082 - .L_1081)


	//   ....[0]....
.L_1081:
        /*1444*/ 	.word	0x00001170


	//   ....[1]....
        /*1448*/ 	.word	0x0001f470


	//----- nvinfo : EIATTR_MAX_THREADS
	.align		4
.L_1082:
        /*144c*/ 	.byte	0x04, 0x05
        /*144e*/ 	.short	(.L_1084 - .L_1083)
.L_1083:
        /*1450*/ 	.word	0x00000100
        /*1454*/ 	.word	0x00000001
        /*1458*/ 	.word	0x00000001


	//----- nvinfo : EIATTR_CRS_STACK_SIZE
	.align		4
.L_1084:
        /*145c*/ 	.byte	0x04, 0x1e
        /*145e*/ 	.short	(.L_1086 - .L_1085)
.L_1085:
        /*1460*/ 	.word	0x00000000
.L_1086:


//--------------------- .nv.info._ZN7cutlass13device_kernelIN5flash19enable_sm80_to_sm89INS1_16FlashAttnFwdSm80INS1_25CollectiveMainloopFwdSm80ILi8ELi1ELb0EN4cute5tupleIJNS5_1CILi128EEENS7_ILi96EEENS7_ILi256EEEEEELi256ENS_10bfloat16_tEfNS_4arch4Sm80ELb1ELb0ELb0ELb0ELb1ELb0ELb1ELb1EEENS1_21CollectiveEpilogueFwdINS6_IJS8_SA_S9_EEENS6_IJNS7_ILi1EEESI_SI_EEESC_SE_Li256ELb0ELb1ELb1ELb0EEENS1_30DynamicPersistentTileSchedulerILi256ELi256ELb1ELb1ELb0EEEEEEEEEvNT_6ParamsE --------------------------
	.section	.nv.info._ZN7cutlass13device_kernelIN5flash19enable_sm80_to_sm89INS1_16FlashAttnFwdSm80INS1_25CollectiveMainloopFwdSm80ILi8ELi1ELb0EN4cute5tupleIJNS5_1CILi128EEENS7_ILi96EEENS7_ILi256EEEEEELi256ENS_10bfloat16_tEfNS_4arch4Sm80ELb1ELb0ELb0ELb0ELb1ELb0ELb1ELb1EEENS1_21CollectiveEpilogueFwdINS6_IJS8_SA_S9_EEENS6_IJNS7_ILi1EEESI_SI_EEESC_SE_Li256ELb0ELb1ELb1ELb0EEENS1_30DynamicPersistentTileSchedulerILi256ELi256ELb1ELb1ELb0EEEEEEEEEvNT_6ParamsE,"",@"SHT_CUDA_INFO"
	.sectionflags	@""
	.align	4


	//----- nvinfo : EIATTR_CUDA_API_VERSION
	.align		4
        /*0000*/ 	.byte	0x04, 0x37
        /*0002*/ 	.short	(.L_1088 - .L_1087)
.L_1087:
        /*0004*/ 	.word	0x00000082


	//----- nvinfo : EIATTR_SW2861232_WAR
	.align		4
.L_1088:
        /*0008*/ 	.byte	0x01, 0x35
	.zero		2


	//----- nvinfo : EIATTR_PARAM_CBANK
	.align		4
        /*000c*/ 	.byte	0x04, 0x0a
        /*000e*/ 	.short	(.L_1090 - .L_1089)
	.align		4
.L_1089:
        /*0010*/ 	.word	index@(.nv.constant0._ZN7cutlass13device_kernelIN5flash19enable_sm80_to_sm89INS1_16FlashAttnFwdSm80INS1_25CollectiveMainloopFwdSm80ILi8ELi1ELb0EN4cute5tupleIJNS5_1CILi128EEENS7_ILi96EEENS7_ILi256EEEEEELi256ENS_10bfloat16_tEfNS_4arch4Sm80ELb1ELb0ELb0ELb0ELb1ELb0ELb1ELb1EEENS1_21CollectiveEpilogueFwdINS6_IJS8_SA_S9_EEENS6_IJNS7_ILi1EEESI_SI_EEESC_SE_Li256ELb0ELb1ELb1ELb0EEENS1_30DynamicPersistentTileSchedulerILi256ELi256ELb1ELb1ELb0EEEEEEEEEvNT_6ParamsE)
        /*0014*/ 	.short	0x0160
        /*0016*/ 	.short	0x0428


	//----- nvinfo : EIATTR_CBANK_PARAM_SIZE
	.align		4
.L_1090:
        /*0018*/ 	.byte	0x03, 0x19
        /*001a*/ 	.short	0x0428


	//----- nvinfo : EIATTR_KPARAM_INFO
	.align		4
        /*001c*/ 	.byte	0x04, 0x17
        /*001e*/ 	.short	(.L_1092 - .L_1091)
.L_1091:
        /*0020*/ 	.word	0x00000000
        /*0024*/ 	.short	0x0000
        /*0026*/ 	.short	0x0000
        /*0028*/ 	.byte	0x00, 0xf0, 0xa1, 0x10


	//----- nvinfo : EIATTR_MAXREG_COUNT
	.align		4
.L_1092:
        /*002c*/ 	.byte	0x03, 0x1b
        /*002e*/ 	.short	0x00ff


	//----- nvinfo : EIATTR_NUM_BARRIERS
	.align		4
        /*0030*/ 	.byte	0x02, 0x4c
        /*0032*/ 	.byte	0x06
	.zero		1


	//----- nvinfo : EIATTR_ANNOTATIONS
	.align		4
        /*0034*/ 	.byte	0x04, 0x55
        /*0036*/ 	.short	(.L_1094 - .L_1093)


	//   ....[0]....
.L_1093:
        /* <DEDUP_REMOVED lines=191> */


	//----- nvinfo : EIATTR_MERCURY_ISA_VERSION
	.align		4
.L_1094:
        /*0c18*/ 	.byte	0x03, 0x5f
        /*0c1a*/ 	.short	0x0000


	//----- nvinfo : EIATTR_INT_WARP_WIDE_INSTR_OFFSETS
	.align		4
        /*0c1c*/ 	.byte	0x04, 0x31
        /*0c1e*/ 	.short	(.L_1096 - .L_1095)


	//   ....[0]....
.L_1095:
        /*0c20*/ 	.word	0x00012830


	//   ....[1]....
        /*0c24*/ 	.word	0x000128b0


	//----- nvinfo : EIATTR_COOP_GROUP_MASK_REGIDS
	.align		4
.L_1096:
        /*0c28*/ 	.byte	0x04, 0x29
        /*0c2a*/ 	.short	(.L_1098 - .L_1097)


	//   ....[0]....
.L_1097:
        /*0c2c*/ 	.word	0xffffffff


	//   ....[1]....
        /*0c30*/ 	.word	0xffffffff


	//   ....[2]....
        /*0c34*/ 	.word	0xffffffff


	//   ....[3]....
        /*0c38*/ 	.word	0xffffffff


	//   ....[4]....
        /*0c3c*/ 	.word	0xffffffff


	//   ....[5]....
        /*0c40*/ 	.word	0xffffffff


	//   ....[6]....
        /*0c44*/ 	.word	0xffffffff


	//   ....[7]....
        /*0c48*/ 	.word	0xffffffff


	//   ....[8]....
        /*0c4c*/ 	.word	0xffffffff


	//   ....[9]....
        /*0c50*/ 	.word	0xffffffff


	//   ....[10]....
        /*0c54*/ 	.word	0xffffffff


	//   ....[11]....
        /*0c58*/ 	.word	0xffffffff


	//   ....[12]....
        /*0c5c*/ 	.word	0xffffffff


	//   ....[13]....
        /*0c60*/ 	.word	0xffffffff


	//   ....[14]....
        /*0c64*/ 	.word	0xffffffff


	//   ....[15]....
        /*0c68*/ 	.word	0xffffffff


	//   ....[16]....
        /*0c6c*/ 	.word	0xffffffff


	//   ....[17]....
        /*0c70*/ 	.word	0xffffffff


	//   ....[18]....
        /*0c74*/ 	.word	0xffffffff


	//   ....[19]....
        /*0c78*/ 	.word	0xffffffff


	//   ....[20]....
        /*0c7c*/ 	.word	0xffffffff


	//   ....[21]....
        /*0c80*/ 	.word	0xffffffff


	//   ....[22]....
        /*0c84*/ 	.word	0xffffffff


	//   ....[23]....
        /*0c88*/ 	.word	0xffffffff


	//   ....[24]....
        /*0c8c*/ 	.word	0xffffffff


	//   ....[25]....
        /*0c90*/ 	.word	0xffffffff


	//   ....[26]....
        /*0c94*/ 	.word	0xffffffff


	//   ....[27]....
        /*0c98*/ 	.word	0xffffffff


	//   ....[28]....
        /*0c9c*/ 	.word	0xffffffff


	//   ....[29]....
        /*0ca0*/ 	.word	0xffffffff


	//   ....[30]....
        /*0ca4*/ 	.word	0xffffffff


	//   ....[31]....
        /*0ca8*/ 	.word	0xffffffff


	//   ....[32]....
        /*0cac*/ 	.word	0xffffffff


	//   ....[33]....
        /*0cb0*/ 	.word	0xffffffff


	//   ....[34]....
        /*0cb4*/ 	.word	0xffffffff


	//   ....[35]....
        /*0cb8*/ 	.word	0xffffffff


	//   ....[36]....
        /*0cbc*/ 	.word	0xffffffff


	//   ....[37]....
        /*0cc0*/ 	.word	0xffffffff


	//   ....[38]....
        /*0cc4*/ 	.word	0xffffffff


	//   ....[39]....
        /*0cc8*/ 	.word	0xffffffff


	//   ....[40]....
        /*0ccc*/ 	.word	0xffffffff


	//   ....[41]....
        /*0cd0*/ 	.word	0xffffffff


	//   ....[42]....
        /*0cd4*/ 	.word	0xffffffff


	//   ....[43]....
        /*0cd8*/ 	.word	0xffffffff


	//   ....[44]....
        /*0cdc*/ 	.word	0xffffffff


	//   ....[45]....
        /*0ce0*/ 	.word	0xffffffff


	//   ....[46]....
        /*0ce4*/ 	.word	0xffffffff


	//   ....[47]....
        /*0ce8*/ 	.word	0xffffffff


	//   ....[48]....
        /*0cec*/ 	.word	0xffffffff


	//   ....[49]....
        /*0cf0*/ 	.word	0xffffffff


	//   ....[50]....
        /*0cf4*/ 	.word	0xffffffff


	//   ....[51]....
        /*0cf8*/ 	.word	0xffffffff


	//   ....[52]....
        /*0cfc*/ 	.word	0xffffffff


	//   ....[53]....
        /*0d00*/ 	.word	0xffffffff


	//   ....[54]....
        /*0d04*/ 	.word	0xffffffff


	//   ....[55]....
        /*0d08*/ 	.word	0xffffffff


	//   ....[56]....
        /*0d0c*/ 	.word	0xffffffff


	//   ....[57]....
        /*0d10*/ 	.word	0xffffffff


	//   ....[58]....
        /*0d14*/ 	.word	0xffffffff


	//   ....[59]....
        /*0d18*/ 	.word	0xffffffff


	//   ....[60]....
        /*0d1c*/ 	.word	0xffffffff


	//   ....[61]....
        /*0d20*/ 	.word	0xffffffff


	//   ....[62]....
        /*0d24*/ 	.word	0xffffffff


	//   ....[63]....
        /*0d28*/ 	.word	0xffffffff


	//   ....[64]....
        /*0d2c*/ 	.word	0xffffffff


	//   ....[65]....
        /*0d30*/ 	.word	0xffffffff


	//   ....[66]....
        /*0d34*/ 	.word	0xffffffff


	//   ....[67]....
        /*0d38*/ 	.word	0xffffffff


	//   ....[68]....
        /*0d3c*/ 	.word	0xffffffff


	//   ....[69]....
        /*0d40*/ 	.word	0xffffffff


	//   ....[70]....
        /*0d44*/ 	.word	0xffffffff


	//   ....[71]....
        /*0d48*/ 	.word	0xffffffff


	//   ....[72]....
        /*0d4c*/ 	.word	0xffffffff


	//   ....[73]....
        /*0d50*/ 	.word	0xffffffff


	//   ....[74]....
        /*0d54*/ 	.word	0xffffffff


	//   ....[75]....
        /*0d58*/ 	.word	0xffffffff


	//   ....[76]....
        /*0d5c*/ 	.word	0xffffffff


	//   ....[77]....
        /*0d60*/ 	.word	0xffffffff


	//   ....[78]....
        /*0d64*/ 	.word	0xffffffff


	//   ....[79]....
        /*0d68*/ 	.word	0xffffffff


	//   ....[80]....
        /*0d6c*/ 	.word	0xffffffff


	//   ....[81]....
        /*0d70*/ 	.word	0xffffffff


	//   ....[82]....
        /*0d74*/ 	.word	0xffffffff


	//   ....[83]....
        /*0d78*/ 	.word	0xffffffff


	//   ....[84]....
        /*0d7c*/ 	.word	0xffffffff


	//   ....[85]....
        /*0d80*/ 	.word	0xffffffff


	//   ....[86]....
        /*0d84*/ 	.word	0xffffffff


	//   ....[87]....
        /*0d88*/ 	.word	0xffffffff


	//   ....[88]....
        /*0d8c*/ 	.word	0xffffffff


	//   ....[89]....
        /*0d90*/ 	.word	0xffffffff


	//   ....[90]....
        /*0d94*/ 	.word	0xffffffff


	//   ....[91]....
        /*0d98*/ 	.word	0xffffffff


	//   ....[92]....
        /*0d9c*/ 	.word	0xffffffff


	//   ....[93]....
        /*0da0*/ 	.word	0xffffffff


	//   ....[94]....
        /*0da4*/ 	.word	0xffffffff


	//   ....[95]....
        /*0da8*/ 	.word	0xffffffff


	//   ....[96]....
        /*0dac*/ 	.word	0xffffffff


	//   ....[97]....
        /*0db0*/ 	.word	0xffffffff


	//   ....[98]....
        /*0db4*/ 	.word	0xffffffff


	//   ....[99]....
        /*0db8*/ 	.word	0xffffffff


	//   ....[100]....
        /*0dbc*/ 	.word	0xffffffff


	//   ....[101]....
        /*0dc0*/ 	.word	0xffffffff


	//   ....[102]....
        /*0dc4*/ 	.word	0xffffffff


	//   ....[103]....
        /*0dc8*/ 	.word	0xffffffff


	//   ....[104]....
        /*0dcc*/ 	.word	0xffffffff


	//   ....[105]....
        /*0dd0*/ 	.word	0xffffffff


	//   ....[106]....
        /*0dd4*/ 	.word	0xffffffff


	//   ....[107]....
        /*0dd8*/ 	.word	0xffffffff


	//   ....[108]....
        /*0ddc*/ 	.word	0xffffffff


	//   ....[109]....
        /*0de0*/ 	.word	0xffffffff


	//   ....[110]....
        /*0de4*/ 	.word	0xffffffff


	//   ....[111]....
        /*0de8*/ 	.word	0xffffffff


	//   ....[112]....
        /*0dec*/ 	.word	0xffffffff


	//   ....[113]....
        /*0df0*/ 	.word	0xffffffff


	//   ....[114]....
        /*0df4*/ 	.word	0xffffffff


	//   ....[115]....
        /*0df8*/ 	.word	0xffffffff


	//   ....[116]....
        /*0dfc*/ 	.word	0xffffffff


	//   ....[117]....
        /*0e00*/ 	.word	0xffffffff


	//   ....[118]....
        /*0e04*/ 	.word	0xffffffff


	//   ....[119]....
        /*0e08*/ 	.word	0xffffffff


	//   ....[120]....
        /*0e0c*/ 	.word	0xffffffff


	//   ....[121]....
        /*0e10*/ 	.word	0xffffffff


	//   ....[122]....
        /*0e14*/ 	.word	0xffffffff


	//   ....[123]....
        /*0e18*/ 	.word	0xffffffff


	//   ....[124]....
        /*0e1c*/ 	.word	0xffffffff


	//   ....[125]....
        /*0e20*/ 	.word	0xffffffff


	//   ....[126]....
        /*0e24*/ 	.word	0xffffffff


	//   ....[127]....
        /*0e28*/ 	.word	0xffffffff


	//   ....[128]....
        /*0e2c*/ 	.word	0xffffffff


	//   ....[129]....
        /*0e30*/ 	.word	0xffffffff


	//   ....[130]....
        /*0e34*/ 	.word	0xffffffff


	//   ....[131]....
        /*0e38*/ 	.word	0xffffffff


	//   ....[132]....
        /*0e3c*/ 	.word	0xffffffff


	//   ....[133]....
        /*0e40*/ 	.word	0xffffffff


	//   ....[134]....
        /*0e44*/ 	.word	0xffffffff


	//----- nvinfo : EIATTR_COOP_GROUP_INSTR_OFFSETS
	.align		4
.L_1098:
        /*0e48*/ 	.byte	0x04, 0x28
        /*0e4a*/ 	.short	(.L_1100 - .L_1099)


	//   ....[0]....
.L_1099:
        /*0e4c*/ 	.word	0x00000050


	//   ....[1]....
        /*0e50*/ 	.word	0x00001dc0


	//   ....[2]....
        /*0e54*/ 	.word	0x00001de0


	//   ....[3]....
        /*0e58*/ 	.word	0x00002030


	//   ....[4]....
        /*0e5c*/ 	.word	0x00002040


	//   ....[5]....
        /*0e60*/ 	.word	0x00002220


	//   ....[6]....
        /*0e64*/ 	.word	0x00002240


	//   ....[7]....
        /*0e68*/ 	.word	0x00002420


	//   ....[8]....
        /*0e6c*/ 	.word	0x00002430


	//   ....[9]....
        /*0e70*/ 	.word	0x00002ab0


	//   ....[10]....
        /*0e74*/ 	.word	0x00002ad0


	//   ....[11]....
        /*0e78*/ 	.word	0x00002ae0


	//   ....[12]....
        /*0e7c*/ 	.word	0x00002b10


	//   ....[13]....
        /*0e80*/ 	.word	0x00002c50


	//   ....[14]....
        /*0e84*/ 	.word	0x00002c90


	//   ....[15]....
        /*0e88*/ 	.word	0x00002ee0


	//   ....[16]....
        /*0e8c*/ 	.word	0x00002fa0


	//   ....[17]....
        /*0e90*/ 	.word	0x00002fb0


	//   ....[18]....
        /*0e94*/ 	.word	0x00002fc0


	//   ....[19]....
        /*0e98*/ 	.word	0x000032b0


	//   ....[20]....
        /*0e9c*/ 	.word	0x000032f0


	//   ....[21]....
        /*0ea0*/ 	.word	0x00004ac0


	//   ....[22]....
        /*0ea4*/ 	.word	0x00004b20


	//   ....[23]....
        /*0ea8*/ 	.word	0x00004b30


	//   ....[24]....
        /*0eac*/ 	.word	0x00004b40


	//   ....[25]....
        /*0eb0*/ 	.word	0x00004c20


	//   ....[26]....
        /*0eb4*/ 	.word	0x00004c70


	//   ....[27]....
        /*0eb8*/ 	.word	0x00005020


	//   ....[28]....
        /*0ebc*/ 	.word	0x00005360


	//   ....[29]....
        /*0ec0*/ 	.word	0x00005960


	//   ....[30]....
        /*0ec4*/ 	.word	0x00005980


	//   ....[31]....
        /*0ec8*/ 	.word	0x000059a0


	//   ....[32]....
        /*0ecc*/ 	.word	0x000059c0


	//   ....[33]....
        /*0ed0*/ 	.word	0x00008000


	//   ....[34]....
        /*0ed4*/ 	.word	0x00008060


	//   ....[35]....
        /*0ed8*/ 	.word	0x00008070


	//   ....[36]....
        /*0edc*/ 	.word	0x000080e0


	//   ....[37]....
        /*0ee0*/ 	.word	0x000081a0


	//   ....[38]....
        /*0ee4*/ 	.word	0x00008260


	//   ....[39]....
        /*0ee8*/ 	.word	0x00009b00


	//   ....[40]....
        /*0eec*/ 	.word	0x00009b60


	//   ....[41]....
        /*0ef0*/ 	.word	0x00009b70


	//   ....[42]....
        /*0ef4*/ 	.word	0x00009be0


	//   ....[43]....
        /*0ef8*/ 	.word	0x00009ca0


	//   ....[44]....
        /*0efc*/ 	.word	0x00009d60


	//   ....[45]....
        /*0f00*/ 	.word	0x0000a060


	//   ....[46]....
        /*0f04*/ 	.word	0x0000a390


	//   ....[47]....
        /*0f08*/ 	.word	0x0000a830


	//   ....[48]....
        /*0f0c*/ 	.word	0x0000a850


	//   ....[49]....
        /*0f10*/ 	.word	0x0000a9f0


	//   ....[50]....
        /*0f14*/ 	.word	0x0000aa10


	//   ....[51]....
        /*0f18*/ 	.word	0x0000d510


	//   ....[52]....
        /*0f1c*/ 	.word	0x0000d570


	//   ....[53]....
        /*0f20*/ 	.word	0x0000d580


	//   ....[54]....
        /*0f24*/ 	.word	0x0000d590


	//   ....[55]....
        /*0f28*/ 	.word	0x0000d6b0


	//   ....[56]....
        /*0f2c*/ 	.word	0x0000d750


	//   ....[57]....
        /*0f30*/ 	.word	0x0000efb0


	//   ....[58]....
        /*0f34*/ 	.word	0x0000efd0


	//   ....[59]....
        /*0f38*/ 	.word	0x0000f0d0


	//   ....[60]....
        /*0f3c*/ 	.word	0x0000f0f0


	//   ....[61]....
        /*0f40*/ 	.word	0x0000f120


	//   ....[62]....
        /*0f44*/ 	.word	0x0000f1b0


	//   ....[63]....
        /*0f48*/ 	.word	0x0000f640


	//   ....[64]....
        /*0f4c*/ 	.word	0x0000f660


	//   ....[65]....
        /*0f50*/ 	.word	0x0000f680


	//   ....[66]....
        /*0f54*/ 	.word	0x0000f6a0


	//   ....[67]....
        /*0f58*/ 	.word	0x00011da0


	//   ....[68]....
        /*0f5c*/ 	.word	0x00011df0


	//   ....[69]....
        /*0f60*/ 	.word	0x00011e10


	//   ....[70]....
        /*0f64*/ 	.word	0x00011e30


	//   ....[71]....
        /*0f68*/ 	.word	0x00012a00


	//   ....[72]....
        /*0f6c*/ 	.word	0x00013220


	//   ....[73]....
        /*0f70*/ 	.word	0x00013230


	//   ....[74]....
        /*0f74*/ 	.word	0x00013260


	//   ....[75]....
        /*0f78*/ 	.word	0x00013280


	//   ....[76]....
        /*0f7c*/ 	.word	0x00013390


	//   ....[77]....
        /*0f80*/ 	.word	0x000133b0


	//   ....[78]....
        /*0f84*/ 	.word	0x00013be0


	//   ....[79]....
        /*0f88*/ 	.word	0x00013bf0


	//   ....[80]....
        /*0f8c*/ 	.word	0x00014780


	//   ....[81]....
        /*0f90*/ 	.word	0x00014890


	//   ....[82]....
        /*0f94*/ 	.word	0x00014900


	//   ....[83]....
        /*0f98*/ 	.word	0x00014970


	//   ....[84]....
        /*0f9c*/ 	.word	0x000149e0


	//   ....[85]....
        /*0fa0*/ 	.word	0x00014a50


	//   ....[86]....
        /*0fa4*/ 	.word	0x00014ad0


	//   ....[87]....
        /*0fa8*/ 	.word	0x00014b40


	//   ....[88]....
        /*0fac*/ 	.word	0x00014bb0


	//   ....[89]....
        /*0fb0*/ 	.word	0x00014c10


	//   ....[90]....
        /*0fb4*/ 	.word	0x00014c80


	//   ....[91]....
        /*0fb8*/ 	.word	0x00014e90


	//   ....[92]....
        /*0fbc*/ 	.word	0x00014f00


	//   ....[93]....
        /*0fc0*/ 	.word	0x00015110


	//   ....[94]....
        /*0fc4*/ 	.word	0x00015180


	//   ....[95]....
        /*0fc8*/ 	.word	0x000151e0


	//   ....[96]....
        /*0fcc*/ 	.word	0x00015250


	//   ....[97]....
        /*0fd0*/ 	.word	0x00015890


	//   ....[98]....
        /*0fd4*/ 	.word	0x000158e0


	//   ....[99]....
        /*0fd8*/ 	.word	0x00015930


	//   ....[100]....
        /*0fdc*/ 	.word	0x00015980


	//   ....[101]....
        /*0fe0*/ 	.word	0x000159f0


	//   ....[102]....
        /*0fe4*/ 	.word	0x00015a60


	//   ....[103]....
        /*0fe8*/ 	.word	0x00015c70


	//   ....[104]....
        /*0fec*/ 	.word	0x00015ce0


	//   ....[105]....
        /*0ff0*/ 	.word	0x00015ef0


	//   ....[106]....
        /*0ff4*/ 	.word	0x00015f60


	//   ....[107]....
        /*0ff8*/ 	.word	0x00015fc0


	//   ....[108]....
        /*0ffc*/ 	.word	0x00016030


	//   ....[109]....
        /*1000*/ 	.word	0x00016240


	//   ....[110]....
        /*1004*/ 	.word	0x000162b0


	//   ....[111]....
        /*1008*/ 	.word	0x000164c0


	//   ....[112]....
        /*100c*/ 	.word	0x00016530


	//   ....[113]....
        /*1010*/ 	.word	0x00016590


	//   ....[114]....
        /*1014*/ 	.word	0x00016600


	//   ....[115]....
        /*1018*/ 	.word	0x00016c40


	//   ....[116]....
        /*101c*/ 	.word	0x00016c80


	//   ....[117]....
        /*1020*/ 	.word	0x00016cd0


	//   ....[118]....
        /*1024*/ 	.word	0x00016d10


	//   ....[119]....
        /*1028*/ 	.word	0x00016d70


	//   ....[120]....
        /*102c*/ 	.word	0x00016dd0


	//   ....[121]....
        /*1030*/ 	.word	0x00016e40


	//   ....[122]....
        /*1034*/ 	.word	0x00016fd0


	//   ....[123]....
        /*1038*/ 	.word	0x00017040


	//   ....[124]....
        /*103c*/ 	.word	0x000171d0


	//   ....[125]....
        /*1040*/ 	.word	0x00017240


	//   ....[126]....
        /*1044*/ 	.word	0x00017280


	//   ....[127]....
        /*1048*/ 	.word	0x000172c0


	//   ....[128]....
        /*104c*/ 	.word	0x00017310


	//   ....[129]....
        /*1050*/ 	.word	0x00017350


	//   ....[130]....
        /*1054*/ 	.word	0x000173a0


	//   ....[131]....
        /*1058*/ 	.word	0x00017400


	//   ....[132]....
        /*105c*/ 	.word	0x00017450


	//   ....[133]....
        /*1060*/ 	.word	0x000174b0


	//   ....[134]....
        /*1064*/ 	.word	0x00017520


	//----- nvinfo : EIATTR_EXIT_INSTR_OFFSETS
	.align		4
.L_1100:
        /*1068*/ 	.byte	0x04, 0x1c
        /*106a*/ 	.short	(.L_1102 - .L_1101)


	//   ....[0]....
.L_1101:
        /*106c*/ 	.word	0x000000a0


	//   ....[1]....
        /*1070*/ 	.word	0x00014840


	//----- nvinfo : EIATTR_MAX_THREADS
	.align		4
.L_1102:
        /*1074*/ 	.byte	0x04, 0x05
        /*1076*/ 	.short	(.L_1104 - .L_1103)
.L_1103:
        /*1078*/ 	.word	0x00000100
        /*107c*/ 	.word	0x00000001
        /*1080*/ 	.word	0x00000001


	//----- nvinfo : EIATTR_CRS_STACK_SIZE
	.align		4
.L_1104:
        /*1084*/ 	.byte	0x04, 0x1e
        /*1086*/ 	.short	(.L_1106 - .L_1105)
.L_1105:
        /*1088*/ 	.word	0x00000000
.L_1106:


//--------------------- .nv.info._ZN7cutlass13device_kernelIN5flash19enable_sm80_to_sm89INS1_16FlashAttnFwdSm80INS1_25CollectiveMainloopFwdSm80ILi8ELi1ELb0EN4cute5tupleIJNS5_1CILi128EEENS7_ILi64EEENS7_ILi256EEEEEELi256ENS_10bfloat16_tEfNS_4arch4Sm80ELb1ELb0ELb0ELb1ELb1ELb0ELb1ELb1EEENS1_21CollectiveEpilogueFwdINS6_IJS8_SA_S9_EEENS6_IJNS7_ILi1EEESI_SI_EEESC_SE_Li256ELb1ELb1ELb1ELb0EEENS1_36VarlenDynamicPersistentTileSchedulerILi128ELi64ELi256ELi256ELb1ELb1ELb0ELb1ELb1ELb1EEEEEEEEEvNT_6ParamsE --------------------------
	.section	.nv.info._ZN7cutlass13device_kernelIN5flash19enable_sm80_to_sm89INS1_16FlashAttnFwdSm80INS1_25CollectiveMainloopFwdSm80ILi8ELi1ELb0EN4cute5tupleIJNS5_1CILi128EEENS7_ILi64EEENS7_ILi256EEEEEELi256ENS_10bfloat16_tEfNS_4arch4Sm80ELb1ELb0ELb0ELb1ELb1ELb0ELb1ELb1EEENS1_21CollectiveEpilogueFwdINS6_IJS8_SA_S9_EEENS6_IJNS7_ILi1EEESI_SI_EEESC_SE_Li256ELb1ELb1ELb1ELb0EEENS1_36VarlenDynamicPersistentTileSchedulerILi128ELi64ELi256ELi256ELb1ELb1ELb0ELb1ELb1ELb1EEEEEEEEEvNT_6ParamsE,"",@"SHT_CUDA_INFO"
	.sectionflags	@""
	.align	4


	//----- nvinfo : EIATTR_CUDA_API_VERSION
	.align		4
        /*0000*/ 	.byte	0x04, 0x37
        /*0002*/ 	.short	(.L_1108 - .L_1107)
.L_1107:
        /*0004*/ 	.word	0x00000082


	//----- nvinfo : EIATTR_SW2861232_WAR
	.align		4
.L_1108:
        /*0008*/ 	.byte	0x01, 0x35
	.zero		2


	//----- nvinfo : EIATTR_PARAM_CBANK
	.align		4
        /*000c*/ 	.byte	0x04, 0x0a
        /*000e*/ 	.short	(.L_1110 - .L_1109)
	.align		4
.L_1109:
        /*0010*/ 	.word	index@(.nv.constant0._ZN7cutlass13device_kernelIN5flash19enable_sm80_to_sm89INS1_16FlashAttnFwdSm80INS1_25CollectiveMainloopFwdSm80ILi8ELi1ELb0EN4cute5tupleIJNS5_1CILi128EEENS7_ILi64EEENS7_ILi256EEEEEELi256ENS_10bfloat16_tEfNS_4arch4Sm80ELb1ELb0ELb0ELb1ELb1ELb0ELb1ELb1EEENS1_21CollectiveEpilogueFwdINS6_IJS8_SA_S9_EEENS6_IJNS7_ILi1EEESI_SI_EEESC_SE_Li256ELb1ELb1ELb1ELb0EEENS1_36VarlenDynamicPersistentTileSchedulerILi128ELi64ELi256ELi256ELb1ELb1ELb0ELb1ELb1ELb1EEEEEEEEEvNT_6ParamsE)
        /*0014*/ 	.short	0x0160
        /*0016*/ 	.short	0x0438


	//----- nvinfo : EIATTR_CBANK_PARAM_SIZE
	.align		4
.L_1110:
        /*0018*/ 	.byte	0x03, 0x19
        /*001a*/ 	.short	0x0438


	//----- nvinfo : EIATTR_KPARAM_INFO
	.align		4
        /*001c*/ 	.byte	0x04, 0x17
        /*001e*/ 	.short	(.L_1112 - .L_1111)
.L_1111:
        /*0020*/ 	.word	0x00000000
        /*0024*/ 	.short	0x0000
        /*0026*/ 	.short	0x0000
        /*0028*/ 	.byte	0x00, 0xf0, 0xe1, 0x10


	//----- nvinfo : EIATTR_MAXREG_COUNT
	.align		4
.L_1112:
        /*002c*/ 	.byte	0x03, 0x1b
        /*002e*/ 	.short	0x00ff


	//----- nvinfo : EIATTR_NUM_BARRIERS
	.align		4
        /*0030*/ 	.byte	0x02, 0x4c
        /*0032*/ 	.byte	0x06
	.zero		1


	//----- nvinfo : EIATTR_ANNOTATIONS
	.align		4
        /*0034*/ 	.byte	0x04, 0x55
        /*0036*/ 	.short	(.L_1114 - .L_1113)


	//   ....[0]....
.L_1113:
        /* <DEDUP_REMOVED lines=16> */


	//----- nvinfo : EIATTR_MERCURY_ISA_VERSION
	.align		4
.L_1114:
        /*0128*/ 	.byte	0x03, 0x5f
        /*012a*/ 	.short	0x0000


	//----- nvinfo : EIATTR_INT_WARP_WIDE_INSTR_OFFSETS
	.align		4
        /*012c*/ 	.byte	0x04, 0x31
        /*012e*/ 	.short	(.L_1116 - .L_1115)


	//   ....[0]....
.L_1115:
        /*0130*/ 	.word	0x0000e660


	//   ....[1]....
        /*0134*/ 	.word	0x0000e6e0


	//----- nvinfo : EIATTR_COOP_GROUP_MASK_REGIDS
	.align		4
.L_1116:
        /*0138*/ 	.byte	0x04, 0x29
        /*013a*/ 	.short	(.L_1118 - .L_1117)


	//   ....[0]....
.L_1117:
        /*013c*/ 	.word	0xffffffff


	//   ....[1]....
        /*0140*/ 	.word	0xffffffff


	//   ....[2]....
        /*0144*/ 	.word	0xffffffff


	//   ....[3]....
        /*0148*/ 	.word	0xffffffff


	//   ....[4]....
        /*014c*/ 	.word	0xffffffff


	//   ....[5]....
        /*0150*/ 	.word	0xffffffff


	//   ....[6]....
        /*0154*/ 	.word	0xffffffff


	//   ....[7]....
        /*0158*/ 	.word	0xffffffff


	//   ....[8]....
        /*015c*/ 	.word	0xffffffff


	//   ....[9]....
        /*0160*/ 	.word	0xffffffff


	//   ....[10]....
        /*0164*/ 	.word	0xffffffff


	//   ....[11]....
        /*0168*/ 	.word	0xffffffff


	//   ....[12]....
        /*016c*/ 	.word	0xffffffff


	//   ....[13]....
        /*0170*/ 	.word	0xffffffff


	//   ....[14]....
        /*0174*/ 	.word	0xffffffff


	//   ....[15]....
        /*0178*/ 	.word	0xffffffff


	//   ....[16]....
        /*017c*/ 	.word	0xffffffff


	//   ....[17]....
        /*0180*/ 	.word	0xffffffff


	//   ....[18]....
        /*0184*/ 	.word	0xffffffff


	//   ....[19]....
        /*0188*/ 	.word	0xffffffff


	//   ....[20]....
        /*018c*/ 	.word	0xffffffff


	//   ....[21]....
        /*0190*/ 	.word	0xffffffff


	//   ....[22]....
        /*0194*/ 	.word	0xffffffff


	//   ....[23]....
        /*0198*/ 	.word	0xffffffff


	//   ....[24]....
        /*019c*/ 	.word	0xffffffff


	//   ....[25]....
        /*01a0*/ 	.word	0xffffffff


	//   ....[26]....
        /*01a4*/ 	.word	0xffffffff


	//   ....[27]....
        /*01a8*/ 	.word	0xffffffff


	//   ....[28]....
        /*01ac*/ 	.word	0xffffffff


	//   ....[29]....
        /*01b0*/ 	.word	0xffffffff


	//   ....[30]....
        /*01b4*/ 	.word	0xffffffff


	//   ....[31]....
        /*01b8*/ 	.word	0xffffffff


	//   ....[32]....
        /*01bc*/ 	.word	0xffffffff


	//   ....[33]....
        /*01c0*/ 	.word	0xffffffff


	//   ....[34]....
        /*01c4*/ 	.word	0xffffffff


	//   ....[35]....
        /*01c8*/ 	.word	0xffffffff


	//   ....[36]....
        /*01cc*/ 	.word	0xffffffff


	//   ....[37]....
        /*01d0*/ 	.word	0xffffffff


	//   ....[38]....
        /*01d4*/ 	.word	0xffffffff


	//   ....[39]....
        /*01d8*/ 	.word	0xffffffff


	//   ....[40]....
        /*01dc*/ 	.word	0xffffffff


	//   ....[41]....
        /*01e0*/ 	.word	0xffffffff


	//   ....[42]....
        /*01e4*/ 	.word	0xffffffff


	//   ....[43]....
        /*01e8*/ 	.word	0xffffffff


	//   ....[44]....
        /*01ec*/ 	.word	0xffffffff


	//   ....[45]....
        /*01f0*/ 	.word	0xffffffff


	//   ....[46]....
        /*01f4*/ 	.word	0xffffffff


	//   ....[47]....
        /*01f8*/ 	.word	0xffffffff


	//   ....[48]....
        /*01fc*/ 	.word	0xffffffff


	//   ....[49]....
        /*0200*/ 	.word	0xffffffff


	//   ....[50]....
        /*0204*/ 	.word	0xffffffff


	//   ....[51]....
        /*0208*/ 	.word	0xffffffff


	//   ....[52]....
        /*020c*/ 	.word	0xffffffff


	//   ....[53]....
        /*0210*/ 	.word	0xffffffff


	//   ....[54]....
        /*0214*/ 	.word	0xffffffff


	//   ....[55]....
        /*0218*/ 	.word	0xffffffff


	//   ....[56]....
        /*021c*/ 	.word	0xffffffff


	//   ....[57]....
        /*0220*/ 	.word	0xffffffff


	//   ....[58]....
        /*0224*/ 	.word	0xffffffff


	//   ....[59]....
        /*0228*/ 	.word	0xffffffff


	//   ....[60]....
        /*022c*/ 	.word	0xffffffff


	//   ....[61]....
        /*0230*/ 	.word	0xffffffff


	//   ....[62]....
        /*0234*/ 	.word	0xffffffff


	//   ....[63]....
        /*0238*/ 	.word	0xffffffff


	//   ....[64]....
        /*023c*/ 	.word	0xffffffff


	//   ....[65]....
        /*0240*/ 	.word	0xffffffff


	//   ....[66]....
        /*0244*/ 	.word	0xffffffff


	//   ....[67]....
        /*0248*/ 	.word	0xffffffff


	//   ....[68]....
        /*024c*/ 	.word	0xffffffff


	//   ....[69]....
        /*0250*/ 	.word	0xffffffff


	//   ....[70]....
        /*0254*/ 	.word	0xffffffff


	//   ....[71]....
        /*0258*/ 	.word	0xffffffff


	//   ....[72]....
        /*025c*/ 	.word	0xffffffff


	//   ....[73]....
        /*0260*/ 	.word	0xffffffff


	//   ....[74]....
        /*0264*/ 	.word	0xffffffff


	//   ....[75]....
        /*0268*/ 	.word	0xffffffff


	//   ....[76]....
        /*026c*/ 	.word	0xffffffff


	//   ....[77]....
        /*0270*/ 	.word	0xffffffff


	//   ....[78]....
        /*0274*/ 	.word	0xffffffff


	//   ....[79]....
        /*0278*/ 	.word	0xffffffff


	//   ....[80]....
        /*027c*/ 	.word	0xffffffff


	//   ....[81]....
        /*0280*/ 	.word	0xffffffff


	//   ....[82]....
        /*0284*/ 	.word	0xffffffff


	//   ....[83]....
        /*0288*/ 	.word	0xffffffff


	//   ....[84]....
        /*028c*/ 	.word	0xffffffff


	//   ....[85]....
        /*0290*/ 	.word	0xffffffff


	//   ....[86]....
        /*0294*/ 	.word	0xffffffff


	//   ....[87]....
        /*0298*/ 	.word	0xffffffff


	//   ....[88]....
        /*029c*/ 	.word	0xffffffff


	//   ....[89]....
        /*02a0*/ 	.word	0xffffffff


	//   ....[90]....
        /*02a4*/ 	.word	0xffffffff


	//   ....[91]....
        /*02a8*/ 	.word	0xffffffff


	//   ....[92]....
        /*02ac*/ 	.word	0xffffffff


	//   ....[93]....
        /*02b0*/ 	.word	0xffffffff


	//   ....[94]....
        /*02b4*/ 	.word	0xffffffff


	//   ....[95]....
        /*02b8*/ 	.word	0xffffffff


	//   ....[96]....
        /*02bc*/ 	.word	0xffffffff


	//   ....[97]....
        /*02c0*/ 	.word	0xffffffff


	//   ....[98]....
        /*02c4*/ 	.word	0xffffffff


	//   ....[99]....
        /*02c8*/ 	.word	0xffffffff


	//   ....[100]....
        /*02cc*/ 	.word	0xffffffff


	//   ....[101]....
        /*02d0*/ 	.word	0xffffffff


	//   ....[102]....
        /*02d4*/ 	.word	0xffffffff


	//   ....[103]....
        /*02d8*/ 	.word	0xffffffff


	//   ....[104]....
        /*02dc*/ 	.word	0xffffffff


	//   ....[105]....
        /*02e0*/ 	.word	0xffffffff


	//   ....[106]....
        /*02e4*/ 	.word	0xffffffff


	//   ....[107]....
        /*02e8*/ 	.word	0xffffffff


	//   ....[108]....
        /*02ec*/ 	.word	0xffffffff


	//   ....[109]....
        /*02f0*/ 	.word	0xffffffff


	//   ....[110]....
        /*02f4*/ 	.word	0xffffffff


	//   ....[111]....
        /*02f8*/ 	.word	0xffffffff


	//   ....[112]....
        /*02fc*/ 	.word	0xffffffff


	//   ....[113]....
        /*0300*/ 	.word	0xffffffff


	//   ....[114]....
        /*0304*/ 	.word	0xffffffff


	//   ....[115]....
        /*0308*/ 	.word	0xffffffff


	//   ....[116]....
        /*030c*/ 	.word	0xffffffff


	//   ....[117]....
        /*0310*/ 	.word	0xffffffff


	//   ....[118]....
        /*0314*/ 	.word	0xffffffff


	//   ....[119]....
        /*0318*/ 	.word	0xffffffff


	//   ....[120]....
        /*031c*/ 	.word	0xffffffff


	//   ....[121]....
        /*0320*/ 	.word	0xffffffff


	//   ....[122]....
        /*0324*/ 	.word	0xffffffff


	//   ....[123]....
        /*0328*/ 	.word	0xffffffff


	//   ....[124]....
        /*032c*/ 	.word	0xffffffff


	//   ....[125]....
        /*0330*/ 	.word	0xffffffff


	//   ....[126]....
        /*0334*/ 	.word	0xffffffff


	//   ....[127]....
        /*0338*/ 	.word	0xffffffff


	//   ....[128]....
        /*033c*/ 	.word	0xffffffff


	//   ....[129]....
        /*0340*/ 	.word	0xffffffff


	//   ....[130]....
        /*0344*/ 	.word	0xffffffff


	//   ....[131]....
        /*0348*/ 	.word	0xffffffff


	//   ....[132]....
        /*034c*/ 	.word	0xffffffff


	//   ....[133]....
        /*0350*/ 	.word	0xffffffff


	//   ....[134]....
        /*0354*/ 	.word	0xffffffff


	//   ....[135]....
        /*0358*/ 	.word	0xffffffff


	//   ....[136]....
        /*035c*/ 	.word	0xffffffff


	//   ....[137]....
        /*0360*/ 	.word	0xffffffff


	//   ....[138]....
        /*0364*/ 	.word	0xffffffff


	//   ....[139]....
        /*0368*/ 	.word	0xffffffff


	//   ....[140]....
        /*036c*/ 	.word	0xffffffff


	//   ....[141]....
        /*0370*/ 	.word	0xffffffff


	//   ....[142]....
        /*0374*/ 	.word	0xffffffff


	//   ....[143]....
        /*0378*/ 	.word	0xffffffff


	//   ....[144]....
        /*037c*/ 	.word	0xffffffff


	//   ....[145]....
        /*0380*/ 	.word	0xffffffff


	//   ....[146]....
        /*0384*/ 	.word	0xffffffff


	//   ....[147]....
        /*0388*/ 	.word	0xffffffff


	//   ....[148]....
        /*038c*/ 	.word	0xffffffff


	//   ....[149]....
        /*0390*/ 	.word	0xffffffff


	//   ....[150]....
        /*0394*/ 	.word	0xffffffff


	//   ....[151]....
        /*0398*/ 	.word	0xffffffff


	//   ....[152]....
        /*039c*/ 	.word	0xffffffff


	//   ....[153]....
        /*03a0*/ 	.word	0xffffffff


	//   ....[154]....
        /*03a4*/ 	.word	0xffffffff


	//   ....[155]....
        /*03a8*/ 	.word	0xffffffff


	//   ....[156]....
        /*03ac*/ 	.word	0xffffffff


	//   ....[157]....
        /*03b0*/ 	.word	0xffffffff


	//   ....[158]....
        /*03b4*/ 	.word	0xffffffff


	//   ....[159]....
        /*03b8*/ 	.word	0xffffffff


	//   ....[160]....
        /*03bc*/ 	.word	0xffffffff


	//   ....[161]....
        /*03c0*/ 	.word	0xffffffff


	//   ....[162]....
        /*03c4*/ 	.word	0xffffffff


	//   ....[163]....
        /*03c8*/ 	.word	0xffffffff


	//   ....[164]....
        /*03cc*/ 	.word	0xffffffff


	//   ....[165]....
        /*03d0*/ 	.word	0xffffffff


	//   ....[166]....
        /*03d4*/ 	.word	0xffffffff


	//   ....[167]....
        /*03d8*/ 	.word	0xffffffff


	//   ....[168]....
        /*03dc*/ 	.word	0xffffffff


	//   ....[169]....
        /*03e0*/ 	.word	0xffffffff


	//   ....[170]....
        /*03e4*/ 	.word	0xffffffff


	//   ....[171]....
        /*03e8*/ 	.word	0xffffffff


	//   ....[172]....
        /*03ec*/ 	.word	0xffffffff


	//   ....[173]....
        /*03f0*/ 	.word	0xffffffff


	//   ....[174]....
        /*03f4*/ 	.word	0xffffffff


	//   ....[175]....
        /*03f8*/ 	.word	0xffffffff


	//   ....[176]....
        /*03fc*/ 	.word	0xffffffff


	//   ....[177]....
        /*0400*/ 	.word	0xffffffff


	//   ....[178]....
        /*0404*/ 	.word	0xffffffff


	//   ....[179]....
        /*0408*/ 	.word	0xffffffff


	//   ....[180]....
        /*040c*/ 	.word	0xffffffff


	//   ....[181]....
        /*0410*/ 	.word	0xffffffff


	//   ....[182]....
        /*0414*/ 	.word	0xffffffff


	//   ....[183]....
        /*0418*/ 	.word	0xffffffff


	//   ....[184]....
        /*041c*/ 	.word	0xffffffff


	//   ....[185]....
        /*0420*/ 	.word	0xffffffff


	//   ....[186]....
        /*0424*/ 	.word	0xffffffff


	//   ....[187]....
        /*0428*/ 	.word	0xffffffff


	//   ....[188]....
        /*042c*/ 	.word	0xffffffff


	//   ....[189]....
        /*0430*/ 	.word	0xffffffff


	//   ....[190]....
        /*0434*/ 	.word	0xffffffff


	//   ....[191]....
        /*0438*/ 	.word	0xffffffff


	//   ....[192]....
        /*043c*/ 	.word	0xffffffff


	//   ....[193]....
        /*0440*/ 	.word	0xffffffff


	//   ....[194]....
        /*0444*/ 	.word	0xffffffff


	//   ....[195]....
        /*0448*/ 	.word	0xffffffff


	//   ....[196]....
        /*044c*/ 	.word	0xffffffff


	//   ....[197]....
        /*0450*/ 	.word	0xffffffff


	//   ....[198]....
        /*0454*/ 	.word	0xffffffff


	//   ....[199]....
        /*0458*/ 	.word	0xffffffff


	//   ....[200]....
        /*045c*/ 	.word	0xffffffff


	//   ....[201]....
        /*0460*/ 	.word	0xffffffff


	//   ....[202]....
        /*0464*/ 	.word	0xffffffff


	//   ....[203]....
        /*0468*/ 	.word	0xffffffff


	//   ....[204]....
        /*046c*/ 	.word	0xffffffff


	//   ....[205]....
        /*0470*/ 	.word	0xffffffff


	//   ....[206]....
        /*0474*/ 	.word	0xffffffff


	//   ....[207]....
        /*0478*/ 	.word	0xffffffff


	//----- nvinfo : EIATTR_COOP_GROUP_INSTR_OFFSETS
	.align		4
.L_1118:
        /*047c*/ 	.byte	0x04, 0x28
        /*047e*/ 	.short	(.L_1120 - .L_1119)


	//   ....[0]....
.L_1119:
        /*0480*/ 	.word	0x00000050


	//   ....[1]....
        /*0484*/ 	.word	0x000001e0


	//   ....[2]....
        /*0488*/ 	.word	0x00000210


	//   ....[3]....
        /*048c*/ 	.word	0x00000240


	//   ....[4]....
        /*0490*/ 	.word	0x00000270


	//   ....[5]....
        /*0494*/ 	.word	0x000002a0


	//   ....[6]....
        /*0498*/ 	.word	0x000002d0


	//   ....[7]....
        /*049c*/ 	.word	0x00000430


	//   ....[8]....
        /*04a0*/ 	.word	0x00000470


	//   ....[9]....
        /*04a4*/ 	.word	0x000004a0


	//   ....[10]....
        /*04a8*/ 	.word	0x000004d0


	//   ....[11]....
        /*04ac*/ 	.word	0x00000500


	//   ....[12]....
        /*04b0*/ 	.word	0x00000530


	//   ....[13]....
        /*04b4*/ 	.word	0x000005c0


	//   ....[14]....
        /*04b8*/ 	.word	0x00000600


	//   ....[15]....
        /*04bc*/ 	.word	0x00000620


	//   ....[16]....
        /*04c0*/ 	.word	0x00000680


	//   ....[17]....
        /*04c4*/ 	.word	0x00002980


	//   ....[18]....
        /*04c8*/ 	.word	0x000029a0


	//   ....[19]....
        /*04cc*/ 	.word	0x00002b50


	//   ....[20]....
        /*04d0*/ 	.word	0x00002b60


	//   ....[21]....
        /*04d4*/ 	.word	0x00002d00


	//   ....[22]....
        /*04d8*/ 	.word	0x00002d20


	//   ....[23]....
        /*04dc*/ 	.word	0x00002ec0


	//   ....[24]....
        /*04e0*/ 	.word	0x00002ed0


	//   ....[25]....
        /*04e4*/ 	.word	0x000033e0


	//   ....[26]....
        /*04e8*/ 	.word	0x00003400


	//   ....[27]....
        /*04ec*/ 	.word	0x00003410


	//   ....[28]....
        /*04f0*/ 	.word	0x00003420


	//   ....[29]....
        /*04f4*/ 	.word	0x00003600


	//   ....[30]....
        /*04f8*/ 	.word	0x00003630


	//   ....[31]....
        /*04fc*/ 	.word	0x00003660


	//   ....[32]....
        /*0500*/ 	.word	0x00003680


	//   ....[33]....
        /*0504*/ 	.word	0x00004930


	//   ....[34]....
        /*0508*/ 	.word	0x00004950


	//   ....[35]....
        /*050c*/ 	.word	0x00004a70


	//   ....[36]....
        /*0510*/ 	.word	0x00004ac0


	//   ....[37]....
        /*0514*/ 	.word	0x00004d50


	//   ....[38]....
        /*0518*/ 	.word	0x00004f90


	//   ....[39]....
        /*051c*/ 	.word	0x00005390


	//   ....[40]....
        /*0520*/ 	.word	0x000053b0


	//   ....[41]....
        /*0524*/ 	.word	0x000053d0


	//   ....[42]....
        /*0528*/ 	.word	0x000053f0


	//   ....[43]....
        /*052c*/ 	.word	0x00006b30


	//   ....[44]....
        /*0530*/ 	.word	0x00006b50


	//   ....[45]....
        /*0534*/ 	.word	0x00006c60


	//   ....[46]....
        /*0538*/ 	.word	0x00006c90


	//   ....[47]....
        /*053c*/ 	.word	0x00007df0


	//   ....[48]....
        /*0540*/ 	.word	0x00007e10


	//   ....[49]....
        /*0544*/ 	.word	0x00007f10


	//   ....[50]....
        /*0548*/ 	.word	0x00007f40


	//   ....[51]....
        /*054c*/ 	.word	0x00008200


	//   ....[52]....
        /*0550*/ 	.word	0x00008430


	//   ....[53]....
        /*0554*/ 	.word	0x00008750


	//   ....[54]....
        /*0558*/ 	.word	0x00008770


	//   ....[55]....
        /*055c*/ 	.word	0x00008890


	//   ....[56]....
        /*0560*/ 	.word	0x000088b0


	//   ....[57]....
        /*0564*/ 	.word	0x0000a890


	//   ....[58]....
        /*0568*/ 	.word	0x0000a8a0


	//   ....[59]....
        /*056c*/ 	.word	0x0000a8f0


	//   ....[60]....
        /*0570*/ 	.word	0x0000a910


	//   ....[61]....
        /*0574*/ 	.word	0x0000bad0


	//   ....[62]....
        /*0578*/ 	.word	0x0000baf0


	//   ....[63]....
        /*057c*/ 	.word	0x0000bc00


	//   ....[64]....
        /*0580*/ 	.word	0x0000bc20


	//   ....[65]....
        /*0584*/ 	.word	0x0000bfb0


	//   ....[66]....
        /*0588*/ 	.word	0x0000bfd0


	//   ....[67]....
        /*058c*/ 	.word	0x0000bff0


	//   ....[68]....
        /*0590*/ 	.word	0x0000c010


	//   ....[69]....
        /*0594*/ 	.word	0x0000dc50


	//   ....[70]....
        /*0598*/ 	.word	0x0000dc80


	//   ....[71]....
        /*059c*/ 	.word	0x0000dca0


	//   ....[72]....
        /*05a0*/ 	.word	0x0000dcb0


	//   ....[73]....
        /*05a4*/ 	.word	0x0000f500


	//   ....[74]....
        /*05a8*/ 	.word	0x0000f510


	//   ....[75]....
        /*05ac*/ 	.word	0x0000f520


	//   ....[76]....
        /*05b0*/ 	.word	0x0000f530


	//   ....[77]....
        /*05b4*/ 	.word	0x0000f8c0


	//   ....[78]....
        /*05b8*/ 	.word	0x0000f8e0


	//   ....[79]....
        /*05bc*/ 	.word	0x0000fa90


	//   ....[80]....
        /*05c0*/ 	.word	0x0000faa0


	//   ....[81]....
        /*05c4*/ 	.word	0x0000fc50


	//   ....[82]....
        /*05c8*/ 	.word	0x0000fc70


	//   ....[83]....
        /*05cc*/ 	.word	0x0000fe20


	//   ....[84]....
        /*05d0*/ 	.word	0x0000fe30


	//   ....[85]....
        /*05d4*/ 	.word	0x000101d0


	//   ....[86]....
        /*05d8*/ 	.word	0x000101f0


	//   ....[87]....
        /*05dc*/ 	.word	0x00011020


	//   ....[88]....
        /*05e0*/ 	.word	0x00011030


	//   ....[89]....
        /*05e4*/ 	.word	0x00012540


	//   ....[90]....
        /*05e8*/ 	.word	0x00012560


	//   ....[91]....
        /*05ec*/ 	.word	0x00012720


	//   ....[92]....
        /*05f0*/ 	.word	0x00012730


	//   ....[93]....
        /*05f4*/ 	.word	0x000128e0


	//   ....[94]....
        /*05f8*/ 	.word	0x00012900


	//   ....[95]....
        /*05fc*/ 	.word	0x00012ab0


	//   ....[96]....
        /*0600*/ 	.word	0x00012ac0


	//   ....[97]....
        /*0604*/ 	.word	0x00012d10


	//   ....[98]....
        /*0608*/ 	.word	0x00012d30


	//   ....[99]....
        /*060c*/ 	.word	0x00012e50


	//   ....[100]....
        /*0610*/ 	.word	0x00012e90


	//   ....[101]....
        /*0614*/ 	.word	0x00012ec0


	//   ....[102]....
        /*0618*/ 	.word	0x00012ef0


	//   ....[103]....
        /*061c*/ 	.word	0x00012f20


	//   ....[104]....
        /*0620*/ 	.word	0x00012f50


	//   ....[105]....
        /*0624*/ 	.word	0x000130a0


	//   ....[106]....
        /*0628*/ 	.word	0x000130e0


	//   ....[107]....
        /*062c*/ 	.word	0x00013110


	//   ....[108]....
        /*0630*/ 	.word	0x00013140


	//   ....[109]....
        /*0634*/ 	.word	0x00013170


	//   ....[110]....
        /*0638*/ 	.word	0x000131a0


	//   ....[111]....
        /*063c*/ 	.word	0x00013230


	//   ....[112]....
        /*0640*/ 	.word	0x00013270


	//   ....[113]....
        /*0644*/ 	.word	0x00013280


	//   ....[114]....
        /*0648*/ 	.word	0x000132e0


	//   ....[115]....
        /*064c*/ 	.word	0x00013c90


	//   ....[116]....
        /*0650*/ 	.word	0x00013cf0


	//   ....[117]....
        /*0654*/ 	.word	0x00013d40


	//   ....[118]....
        /*0658*/ 	.word	0x00013d90


	//   ....[119]....
        /*065c*/ 	.word	0x00013de0


	//   ....[120]....
        /*0660*/ 	.word	0x00013e50


	//   ....[121]....
        /*0664*/ 	.word	0x00013ea0


	//   ....[122]....
        /*0668*/ 	.word	0x00013f10


	//   ....[123]....
        /*066c*/ 	.word	0x00013f80


	//   ....[124]....
        /*0670*/ 	.word	0x00013ff0


	//   ....[125]....
        /*0674*/ 	.word	0x00014060


	//   ....[126]....
        /*0678*/ 	.word	0x000140d0


	//   ....[127]....
        /*067c*/ 	.word	0x00014140


	//   ....[128]....
        /*0680*/ 	.word	0x000141a0


	//   ....[129]....
        /*0684*/ 	.word	0x00014210


	//   ....[130]....
        /*0688*/ 	.word	0x00014280


	//   ....[131]....
        /*068c*/ 	.word	0x000142f0


	//   ....[132]....
        /*0690*/ 	.word	0x00014350


	//   ....[133]....
        /*0694*/ 	.word	0x000143c0


	//   ....[134]....
        /*0698*/ 	.word	0x00014430


	//   ....[135]....
        /*069c*/ 	.word	0x000145f0


	//   ....[136]....
        /*06a0*/ 	.word	0x00014650


	//   ....[137]....
        /*06a4*/ 	.word	0x000146c0


	//   ....[138]....
        /*06a8*/ 	.word	0x00014730


	//   ....[139]....
        /*06ac*/ 	.word	0x00014b70


	//   ....[140]....
        /*06b0*/ 	.word	0x00014bc0


	//   ....[141]....
        /*06b4*/ 	.word	0x00014c10


	//   ....[142]....
        /*06b8*/ 	.word	0x00014c60


	//   ....[143]....
        /*06bc*/ 	.word	0x00014cd0


	//   ....[144]....
        /*06c0*/ 	.word	0x00014d40


	//   ....[145]....
        /*06c4*/ 	.word	0x00014f00


	//   ....[146]....
        /*06c8*/ 	.word	0x00014f60


	//   ....[147]....
        /*06cc*/ 	.word	0x00014fd0


	//   ....[148]....
        /*06d0*/ 	.word	0x00015040


	//   ....[149]....
        /*06d4*/ 	.word	0x00015200


	//   ....[150]....
        /*06d8*/ 	.word	0x00015260


	//   ....[151]....
        /*06dc*/ 	.word	0x000152d0


	//   ....[152]....
        /*06e0*/ 	.word	0x00015340


	//   ....[153]....
        /*06e4*/ 	.word	0x00015780


	//   ....[154]....
        /*06e8*/ 	.word	0x000157c0


	//   ....[155]....
        /*06ec*/ 	.word	0x00015810


	//   ....[156]....
        /*06f0*/ 	.word	0x00015850


	//   ....[157]....
        /*06f4*/ 	.word	0x000158b0


	//   ....[158]....
        /*06f8*/ 	.word	0x00015920


	//   ....[159]....
        /*06fc*/ 	.word	0x00015990


	//   ....[160]....
        /*0700*/ 	.word	0x00015b10


	//   ....[161]....
        /*0704*/ 	.word	0x00015b70


	//   ....[162]....
        /*0708*/ 	.word	0x00015bc0


	//   ....[163]....
        /*070c*/ 	.word	0x00015c00


	//   ....[164]....
        /*0710*/ 	.word	0x00015c50


	//   ....[165]....
        /*0714*/ 	.word	0x00015c90


	//   ....[166]....
        /*0718*/ 	.word	0x00015ce0


	//   ....[167]....
        /*071c*/ 	.word	0x00015d30


	//   ....[168]....
        /*0720*/ 	.word	0x00015d80


	//   ....[169]....
        /*0724*/ 	.word	0x00015dd0


	//   ....[170]....
        /*0728*/ 	.word	0x00015e40


	//   ....[171]....
        /*072c*/ 	.word	0x00015eb0


	//   ....[172]....
        /*0730*/ 	.word	0x00015f20


	//   ....[173]....
        /*0734*/ 	.word	0x00015f80


	//   ....[174]....
        /*0738*/ 	.word	0x00015ff0


	//   ....[175]....
        /*073c*/ 	.word	0x00016060


	//   ....[176]....
        /*0740*/ 	.word	0x000160d0


	//   ....[177]....
        /*0744*/ 	.word	0x00016130


	//   ....[178]....
        /*0748*/ 	.word	0x000161a0


	//   ....[179]....
        /*074c*/ 	.word	0x00016210


	//   ....[180]....
        /*0750*/ 	.word	0x00016280


	//   ....[181]....
        /*0754*/ 	.word	0x000162e0


	//   ....[182]....
        /*0758*/ 	.word	0x00016350


	//   ....[183]....
        /*075c*/ 	.word	0x000163c0


	//   ....[184]....
        /*0760*/ 	.word	0x00016430


	//   ....[185]....
        /*0764*/ 	.word	0x00016490


	//   ....[186]....
        /*0768*/ 	.word	0x00016500


	//   ....[187]....
        /*076c*/ 	.word	0x00016570


	//   ....[188]....
        /*0770*/ 	.word	0x000165e0


	//   ....[189]....
        /*0774*/ 	.word	0x00016640


	//   ....[190]....
        /*0778*/ 	.word	0x000166b0


	//   ....[191]....
        /*077c*/ 	.word	0x00016720


	//   ....[192]....
        /*0780*/ 	.word	0x00016770


	//   ....[193]....
        /*0784*/ 	.word	0x000167b0


	//   ....[194]....
        /*0788*/ 	.word	0x00016800


	//   ....[195]....
        /*078c*/ 	.word	0x00016850


	//   ....[196]....
        /*0790*/ 	.word	0x000168a0


	//   ....[197]....
        /*0794*/ 	.word	0x00016910


	//   ....[198]....
        /*0798*/ 	.word	0x00016960


	//   ....[199]....
        /*079c*/ 	.word	0x000169b0


	//   ....[200]....
        /*07a0*/ 	.word	0x00016a00


	//   ....[201]....
        /*07a4*/ 	.word	0x00016a50


	//   ....[202]....
        /*07a8*/ 	.word	0x00016aa0


	//   ....[203]....
        /*07ac*/ 	.word	0x00016b10


	//   ....[204]....
        /*07b0*/ 	.word	0x00016b60


	//   ....[205]....
        /*07b4*/ 	.word	0x00016bd0


	//   ....[206]....
        /*07b8*/ 	.word	0x00016c30


	//   ....[207]....
        /*07bc*/ 	.word	0x00016ca0


	//----- nvinfo : EIATTR_EXIT_INSTR_OFFSETS
	.align		4
.L_1120:
        /*07c0*/ 	.byte	0x04, 0x1c
        /*07c2*/ 	.short	(.L_1122 - .L_1121)


	//   ....[0]....
.L_1121:
        /*07c4*/ 	.word	0x00000fe0


	//   ....[1]....
        /*07c8*/ 	.word	0x00013c50


	//----- nvinfo : EIATTR_MAX_THREADS
	.align		4
.L_1122:
        /*07cc*/ 	.byte	0x04, 0x05
        /*07ce*/ 	.short	(.L_1124 - .L_1123)
.L_1123:
        /*07d0*/ 	.word	0x00000100
        /*07d4*/ 	.word	0x00000001
        /*07d8*/ 	.word	0x00000001


	//----- nvinfo : EIATTR_CRS_STACK_SIZE
	.align		4
.L_1124:
        /*07dc*/ 	.byte	0x04, 0x1e
        /*07de*/ 	.short	(.L_1126 - .L_1125)
.L_1125:
        /*07e0*/ 	.word	0x00000000
.L_1126:


//--------------------- .nv.info._ZN7cutlass13device_kernelIN5flash19enable_sm80_to_sm89INS1_16FlashAttnFwdSm80INS1_25CollectiveMainloopFwdSm80ILi8ELi1ELb0EN4cute5tupleIJNS5_1CILi128EEENS7_ILi48EEENS7_ILi256EEEEEELi256ENS_10bfloat16_tEfNS_4arch4Sm80ELb1ELb0ELb0ELb1ELb1ELb1ELb1ELb1EEENS1_21CollectiveEpilogueFwdINS6_IJS8_SA_S9_EEENS6_IJNS7_ILi1EEESI_SI_EEESC_SE_Li256ELb1ELb1ELb1ELb0EEENS1_36VarlenDynamicPersistentTileSchedulerILi128ELi48ELi256ELi256ELb1ELb1ELb0ELb1ELb1ELb1EEEEEEEEEvNT_6ParamsE --------------------------
	.section	.nv.info._ZN7cutlass13device_kernelIN5flash19enable_sm80_to_sm89INS1_16FlashAttnFwdSm80INS1_25CollectiveMainloopFwdSm80ILi8ELi1ELb0EN4cute5tupleIJNS5_1CILi128EEENS7_ILi48EEENS7_ILi256EEEEEELi256ENS_10bfloat16_tEfNS_4arch4Sm80ELb1ELb0ELb0ELb1ELb1ELb1ELb1ELb1EEENS1_21CollectiveEpilogueFwdINS6_IJS8_SA_S9_EEENS6_IJNS7_ILi1EEESI_SI_EEESC_SE_Li256ELb1ELb1ELb1ELb0EEENS1_36VarlenDynamicPersistentTileSchedulerILi128ELi48ELi256ELi256ELb1ELb1ELb0ELb1ELb1ELb1EEEEEEEEEvNT_6ParamsE,"",@"SHT_CUDA_INFO"
	.sectionflags	@""
	.align	4


	//----- nvinfo : EIATTR_CUDA_API_VERSION
	.align		4
        /*0000*/ 	.byte	0x04, 0x37
        /*0002*/ 	.short	(.L_1128 - .L_1127)
.L_1127:
        /*0004*/ 	.word	0x00000082


	//----- nvinfo : EIATTR_SW2861232_WAR
	.align		4
.L_1128:
        /*0008*/ 	.byte	0x01, 0x35
	.zero		2


	//----- nvinfo : EIATTR_PARAM_CBANK
	.align		4
        /*000c*/ 	.byte	0x04, 0x0a
        /*000e*/ 	.short	(.L_1130 - .L_1129)
	.align		4
.L_1129:
        /*0010*/ 	.word	index@(.nv.constant0._ZN7cutlass13device_kernelIN5flash19enable_sm80_to_sm89INS1_16FlashAttnFwdSm80INS1_25CollectiveMainloopFwdSm80ILi8ELi1ELb0EN4cute5tupleIJNS5_1CILi128EEENS7_ILi48EEENS7_ILi256EEEEEELi256ENS_10bfloat16_tEfNS_4arch4Sm80ELb1ELb0ELb0ELb1ELb1ELb1ELb1ELb1EEENS1_21CollectiveEpilogueFwdINS6_IJS8_SA_S9_EEENS6_IJNS7_ILi1EEESI_SI_EEESC_SE_Li256ELb1ELb1ELb1ELb0EEENS1_36VarlenDynamicPersistentTileSchedulerILi128ELi48ELi256ELi256ELb1ELb1ELb0ELb1ELb1ELb1EEEEEEEEEvNT_6ParamsE)
        /*0014*/ 	.short	0x0160
        /*0016*/ 	.short	0x0438


	//----- nvinfo : EIATTR_CBANK_PARAM_SIZE
	.align		4
.L_1130:
        /*0018*/ 	.byte	0x03, 0x19
        /*001a*/ 	.short	0x0438


	//----- nvinfo : EIATTR_KPARAM_INFO
	.align		4
        /*001c*/ 	.byte	0x04, 0x17
        /*001e*/ 	.short	(.L_1132 - .L_1131)
.L_1131:
        /*0020*/ 	.word	0x00000000
        /*0024*/ 	.short	0x0000
        /*0026*/ 	.short	0x0000
        /*0028*/ 	.byte	0x00, 0xf0, 0xe1, 0x10


	//----- nvinfo : EIATTR_MAXREG_COUNT
	.align		4
.L_1132:
        /*002c*/ 	.byte	0x03, 0x1b
        /*002e*/ 	.short	0x00ff


	//----- nvinfo : EIATTR_NUM_BARRIERS
	.align		4
        /*0030*/ 	.byte	0x02, 0x4c
        /*0032*/ 	.byte	0x06
	.zero		1


	//----- nvinfo : EIATTR_ANNOTATIONS
	.align		4
        /*0034*/ 	.byte	0x04, 0x55
        /*0036*/ 	.short	(.L_1134 - .L_1133)


	//   ....[0]....
.L_1133:
        /* <DEDUP_REMOVED lines=174> */


	//----- nvinfo : EIATTR_MERCURY_ISA_VERSION
	.align		4
.L_1134:
        /*0b00*/ 	.byte	0x03, 0x5f
        /*0b02*/ 	.short	0x0000


	//----- nvinfo : EIATTR_INT_WARP_WIDE_INSTR_OFFSETS
	.align		4
        /*0b04*/ 	.byte	0x04, 0x31
        /*0b06*/ 	.short	(.L_1136 - .L_1135)


	//   ....[0]....
.L_1135:
        /*0b08*/ 	.word	0x0001db60


	//   ....[1]....
        /*0b0c*/ 	.word	0x0001dbd0


	//----- nvinfo : EIATTR_COOP_GROUP_MASK_REGIDS
	.align		4
.L_1136:
        /*0b10*/ 	.byte	0x04, 0x29
        /*0b12*/ 	.short	(.L_1138 - .L_1137)


	//   ....[0]....
.L_1137:
        /*0b14*/ 	.word	0xffffffff


	//   ....[1]....
        /*0b18*/ 	.word	0xffffffff


	//   ....[2]....
        /*0b1c*/ 	.word	0xffffffff


	//   ....[3]....
        /*0b20*/ 	.word	0xffffffff


	//   ....[4]....
        /*0b24*/ 	.word	0xffffffff


	//   ....[5]....
        /*0b28*/ 	.word	0xffffffff


	//   ....[6]....
        /*0b2c*/ 	.word	0xffffffff


	//   ....[7]....
        /*0b30*/ 	.word	0xffffffff


	//   ....[8]....
        /*0b34*/ 	.word	0xffffffff


	//   ....[9]....
        /*0b38*/ 	.word	0xffffffff


	//   ....[10]....
        /*0b3c*/ 	.word	0xffffffff


	//   ....[11]....
        /*0b40*/ 	.word	0xffffffff


	//   ....[12]....
        /*0b44*/ 	.word	0xffffffff


	//   ....[13]....
        /*0b48*/ 	.word	0xffffffff


	//   ....[14]....
        /*0b4c*/ 	.word	0xffffffff


	//   ....[15]....
        /*0b50*/ 	.word	0xffffffff


	//   ....[16]....
        /*0b54*/ 	.word	0xffffffff


	//   ....[17]....
        /*0b58*/ 	.word	0xffffffff


	//   ....[18]....
        /*0b5c*/ 	.word	0xffffffff


	//   ....[19]....
        /*0b60*/ 	.word	0xffffffff


	//   ....[20]....
        /*0b64*/ 	.word	0xffffffff


	//   ....[21]....
        /*0b68*/ 	.word	0xffffffff


	//   ....[22]....
        /*0b6c*/ 	.word	0xffffffff


	//   ....[23]....
        /*0b70*/ 	.word	0xffffffff


	//   ....[24]....
        /*0b74*/ 	.word	0xffffffff


	//   ....[25]....
        /*0b78*/ 	.word	0xffffffff


	//   ....[26]....
        /*0b7c*/ 	.word	0xffffffff


	//   ....[27]....
        /*0b80*/ 	.word	0xffffffff


	//   ....[28]....
        /*0b84*/ 	.word	0xffffffff


	//   ....[29]....
        /*0b88*/ 	.word	0xffffffff


	//   ....[30]....
        /*0b8c*/ 	.word	0xffffffff


	//   ....[31]....
        /*0b90*/ 	.word	0xffffffff


	//   ....[32]....
        /*0b94*/ 	.word	0xffffffff


	//   ....[33]....
        /*0b98*/ 	.word	0xffffffff


	//   ....[34]....
        /*0b9c*/ 	.word	0xffffffff


	//   ....[35]....
        /*0ba0*/ 	.word	0xffffffff


	//   ....[36]....
        /*0ba4*/ 	.word	0xffffffff


	//   ....[37]....
        /*0ba8*/ 	.word	0xffffffff


	//   ....[38]....
        /*0bac*/ 	.word	0xffffffff


	//   ....[39]....
        /*0bb0*/ 	.word	0xffffffff


	//   ....[40]....
        /*0bb4*/ 	.word	0xffffffff


	//   ....[41]....
        /*0bb8*/ 	.word	0xffffffff


	//   ....[42]....
        /*0bbc*/ 	.word	0xffffffff


	//   ....[43]....
        /*0bc0*/ 	.word	0xffffffff


	//   ....[44]....
        /*0bc4*/ 	.word	0xffffffff


	//   ....[45]....
        /*0bc8*/ 	.word	0xffffffff


	//   ....[46]....
        /*0bcc*/ 	.word	0xffffffff


	//   ....[47]....
        /*0bd0*/ 	.word	0xffffffff


	//   ....[48]....
        /*0bd4*/ 	.word	0xffffffff


	//   ....[49]....
        /*0bd8*/ 	.word	0xffffffff


	//   ....[50]....
        /*0bdc*/ 	.word	0xffffffff


	//   ....[51]....
        /*0be0*/ 	.word	0xffffffff


	//   ....[52]....
        /*0be4*/ 	.word	0xffffffff


	//   ....[53]....
        /*0be8*/ 	.word	0xffffffff


	//   ....[54]....
        /*0bec*/ 	.word	0xffffffff


	//   ....[55]....
        /*0bf0*/ 	.word	0xffffffff


	//   ....[56]....
        /*0bf4*/ 	.word	0xffffffff


	//   ....[57]....
        /*0bf8*/ 	.word	0xffffffff


	//   ....[58]....
        /*0bfc*/ 	.word	0xffffffff


	//   ....[59]....
        /*0c00*/ 	.word	0xffffffff


	//   ....[60]....
        /*0c04*/ 	.word	0xffffffff


	//   ....[61]....
        /*0c08*/ 	.word	0xffffffff


	//   ....[62]....
        /*0c0c*/ 	.word	0xffffffff


	//   ....[63]....
        /*0c10*/ 	.word	0xffffffff


	//   ....[64]....
        /*0c14*/ 	.word	0xffffffff


	//   ....[65]....
        /*0c18*/ 	.word	0xffffffff


	//   ....[66]....
        /*0c1c*/ 	.word	0xffffffff


	//   ....[67]....
        /*0c20*/ 	.word	0xffffffff


	//   ....[68]....
        /*0c24*/ 	.word	0xffffffff


	//   ....[69]....
        /*0c28*/ 	.word	0xffffffff


	//   ....[70]....
        /*0c2c*/ 	.word	0xffffffff


	//   ....[71]....
        /*0c30*/ 	.word	0xffffffff


	//   ....[72]....
        /*0c34*/ 	.word	0xffffffff


	//   ....[73]....
        /*0c38*/ 	.word	0xffffffff


	//   ....[74]....
        /*0c3c*/ 	.word	0xffffffff


	//   ....[75]....
        /*0c40*/ 	.word	0xffffffff


	//   ....[76]....
        /*0c44*/ 	.word	0xffffffff


	//   ....[77]....
        /*0c48*/ 	.word	0xffffffff


	//   ....[78]....
        /*0c4c*/ 	.word	0xffffffff


	//   ....[79]....
        /*0c50*/ 	.word	0xffffffff


	//   ....[80]....
        /*0c54*/ 	.word	0xffffffff


	//   ....[81]....
        /*0c58*/ 	.word	0xffffffff


	//   ....[82]....
        /*0c5c*/ 	.word	0xffffffff


	//   ....[83]....
        /*0c60*/ 	.word	0xffffffff


	//   ....[84]....
        /*0c64*/ 	.word	0xffffffff


	//   ....[85]....
        /*0c68*/ 	.word	0xffffffff


	//   ....[86]....
        /*0c6c*/ 	.word	0xffffffff


	//   ....[87]....
        /*0c70*/ 	.word	0xffffffff


	//   ....[88]....
        /*0c74*/ 	.word	0xffffffff


	//   ....[89]....
        /*0c78*/ 	.word	0xffffffff


	//   ....[90]....
        /*0c7c*/ 	.word	0xffffffff


	//   ....[91]....
        /*0c80*/ 	.word	0xffffffff


	//   ....[92]....
        /*0c84*/ 	.word	0xffffffff


	//   ....[93]....
        /*0c88*/ 	.word	0xffffffff


	//   ....[94]....
        /*0c8c*/ 	.word	0xffffffff


	//   ....[95]....
        /*0c90*/ 	.word	0xffffffff


	//   ....[96]....
        /*0c94*/ 	.word	0xffffffff


	//   ....[97]....
        /*0c98*/ 	.word	0xffffffff


	//   ....[98]....
        /*0c9c*/ 	.word	0xffffffff


	//   ....[99]....
        /*0ca0*/ 	.word	0xffffffff


	//   ....[100]....
        /*0ca4*/ 	.word	0xffffffff


	//   ....[101]....
        /*0ca8*/ 	.word	0xffffffff


	//   ....[102]....
        /*0cac*/ 	.word	0xffffffff


	//   ....[103]....
        /*0cb0*/ 	.word	0xffffffff


	//   ....[104]....
        /*0cb4*/ 	.word	0xffffffff


	//   ....[105]....
        /*0cb8*/ 	.word	0xffffffff


	//   ....[106]....
        /*0cbc*/ 	.word	0xffffffff


	//   ....[107]....
        /*0cc0*/ 	.word	0xffffffff


	//   ....[108]....
        /*0cc4*/ 	.word	0xffffffff


	//   ....[109]....
        /*0cc8*/ 	.word	0xffffffff


	//   ....[110]....
        /*0ccc*/ 	.word	0xffffffff


	//   ....[111]....
        /*0cd0*/ 	.word	0xffffffff


	//   ....[112]....
        /*0cd4*/ 	.word	0xffffffff


	//   ....[113]....
        /*0cd8*/ 	.word	0xffffffff


	//   ....[114]....
        /*0cdc*/ 	.word	0xffffffff


	//   ....[115]....
        /*0ce0*/ 	.word	0xffffffff


	//   ....[116]....
        /*0ce4*/ 	.word	0xffffffff


	//   ....[117]....
        /*0ce8*/ 	.word	0xffffffff


	//   ....[118]....
        /*0cec*/ 	.word	0xffffffff


	//   ....[119]....
        /*0cf0*/ 	.word	0xffffffff


	//   ....[120]....
        /*0cf4*/ 	.word	0xffffffff


	//   ....[121]....
        /*0cf8*/ 	.word	0xffffffff


	//   ....[122]....
        /*0cfc*/ 	.word	0xffffffff


	//   ....[123]....
        /*0d00*/ 	.word	0xffffffff


	//   ....[124]....
        /*0d04*/ 	.word	0xffffffff


	//   ....[125]....
        /*0d08*/ 	.word	0xffffffff


	//   ....[126]....
        /*0d0c*/ 	.word	0xffffffff


	//   ....[127]....
        /*0d10*/ 	.word	0xffffffff


	//   ....[128]....
        /*0d14*/ 	.word	0xffffffff


	//   ....[129]....
        /*0d18*/ 	.word	0xffffffff


	//   ....[130]....
        /*0d1c*/ 	.word	0xffffffff


	//   ....[131]....
        /*0d20*/ 	.word	0xffffffff


	//   ....[132]....
        /*0d24*/ 	.word	0xffffffff


	//   ....[133]....
        /*0d28*/ 	.word	0xffffffff


	//   ....[134]....
        /*0d2c*/ 	.word	0xffffffff


	//   ....[135]....
        /*0d30*/ 	.word	0xffffffff


	//   ....[136]....
        /*0d34*/ 	.word	0xffffffff


	//   ....[137]....
        /*0d38*/ 	.word	0xffffffff


	//   ....[138]....
        /*0d3c*/ 	.word	0xffffffff


	//   ....[139]....
        /*0d40*/ 	.word	0xffffffff


	//   ....[140]....
        /*0d44*/ 	.word	0xffffffff


	//   ....[141]....
        /*0d48*/ 	.word	0xffffffff


	//   ....[142]....
        /*0d4c*/ 	.word	0xffffffff


	//   ....[143]....
        /*0d50*/ 	.word	0xffffffff


	//   ....[144]....
        /*0d54*/ 	.word	0xffffffff


	//   ....[145]....
        /*0d58*/ 	.word	0xffffffff


	//   ....[146]....
        /*0d5c*/ 	.word	0xffffffff


	//   ....[147]....
        /*0d60*/ 	.word	0xffffffff


	//   ....[148]....
        /*0d64*/ 	.word	0xffffffff


	//   ....[149]....
        /*0d68*/ 	.word	0xffffffff


	//   ....[150]....
        /*0d6c*/ 	.word	0xffffffff


	//   ....[151]....
        /*0d70*/ 	.word	0xffffffff


	//   ....[152]....
        /*0d74*/ 	.word	0xffffffff


	//   ....[153]....
        /*0d78*/ 	.word	0xffffffff


	//   ....[154]....
        /*0d7c*/ 	.word	0xffffffff


	//   ....[155]....
        /*0d80*/ 	.word	0xffffffff


	//   ....[156]....
        /*0d84*/ 	.word	0xffffffff


	//   ....[157]....
        /*0d88*/ 	.word	0xffffffff


	//   ....[158]....
        /*0d8c*/ 	.word	0xffffffff


	//   ....[159]....
        /*0d90*/ 	.word	0xffffffff


	//   ....[160]....
        /*0d94*/ 	.word	0xffffffff


	//   ....[161]....
        /*0d98*/ 	.word	0xffffffff


	//   ....[162]....
        /*0d9c*/ 	.word	0xffffffff


	//   ....[163]....
        /*0da0*/ 	.word	0xffffffff


	//   ....[164]....
        /*0da4*/ 	.word	0xffffffff


	//   ....[165]....
        /*0da8*/ 	.word	0xffffffff


	//   ....[166]....
        /*0dac*/ 	.word	0xffffffff


	//   ....[167]....
        /*0db0*/ 	.word	0xffffffff


	//   ....[168]....
        /*0db4*/ 	.word	0xffffffff


	//   ....[169]....
        /*0db8*/ 	.word	0xffffffff


	//   ....[170]....
        /*0dbc*/ 	.word	0xffffffff


	//   ....[171]....
        /*0dc0*/ 	.word	0xffffffff


	//   ....[172]....
        /*0dc4*/ 	.word	0xffffffff


	//   ....[173]....
        /*0dc8*/ 	.word	0xffffffff


	//   ....[174]....
        /*0dcc*/ 	.word	0xffffffff


	//   ....[175]....
        /*0dd0*/ 	.word	0xffffffff


	//   ....[176]....
        /*0dd4*/ 	.word	0xffffffff


	//   ....[177]....
        /*0dd8*/ 	.word	0xffffffff


	//   ....[178]....
        /*0ddc*/ 	.word	0xffffffff


	//   ....[179]....
        /*0de0*/ 	.word	0xffffffff


	//   ....[180]....
        /*0de4*/ 	.word	0xffffffff


	//   ....[181]....
        /*0de8*/ 	.word	0xffffffff


	//   ....[182]....
        /*0dec*/ 	.word	0xffffffff


	//   ....[183]....
        /*0df0*/ 	.word	0xffffffff


	//   ....[184]....
        /*0df4*/ 	.word	0xffffffff


	//   ....[185]....
        /*0df8*/ 	.word	0xffffffff


	//   ....[186]....
        /*0dfc*/ 	.word	0xffffffff


	//   ....[187]....
        /*0e00*/ 	.word	0xffffffff


	//   ....[188]....
        /*0e04*/ 	.word	0xffffffff


	//   ....[189]....
        /*0e08*/ 	.word	0xffffffff


	//   ....[190]....
        /*0e0c*/ 	.word	0xffffffff


	//   ....[191]....
        /*0e10*/ 	.word	0xffffffff


	//   ....[192]....
        /*0e14*/ 	.word	0xffffffff


	//   ....[193]....
        /*0e18*/ 	.word	0xffffffff


	//   ....[194]....
        /*0e1c*/ 	.word	0xffffffff


	//   ....[195]....
        /*0e20*/ 	.word	0xffffffff


	//   ....[196]....
        /*0e24*/ 	.word	0xffffffff


	//   ....[197]....
        /*0e28*/ 	.word	0xffffffff


	//   ....[198]....
        /*0e2c*/ 	.word	0xffffffff


	//   ....[199]....
        /*0e30*/ 	.word	0xffffffff


	//   ....[200]....
        /*0e34*/ 	.word	0xffffffff


	//   ....[201]....
        /*0e38*/ 	.word	0xffffffff


	//   ....[202]....
        /*0e3c*/ 	.word	0xffffffff


	//   ....[203]....
        /*0e40*/ 	.word	0xffffffff


	//   ....[204]....
        /*0e44*/ 	.word	0xffffffff


	//   ....[205]....
        /*0e48*/ 	.word	0xffffffff


	//   ....[206]....
        /*0e4c*/ 	.word	0xffffffff


	//   ....[207]....
        /*0e50*/ 	.word	0xffffffff


	//   ....[208]....
        /*0e54*/ 	.word	0xffffffff


	//   ....[209]....
        /*0e58*/ 	.word	0xffffffff


	//   ....[210]....
        /*0e5c*/ 	.word	0xffffffff


	//   ....[211]....
        /*0e60*/ 	.word	0xffffffff


	//   ....[212]....
        /*0e64*/ 	.word	0xffffffff


	//   ....[213]....
        /*0e68*/ 	.word	0xffffffff


	//   ....[214]....
        /*0e6c*/ 	.word	0xffffffff


	//   ....[215]....
        /*0e70*/ 	.word	0xffffffff


	//   ....[216]....
        /*0e74*/ 	.word	0xffffffff


	//   ....[217]....
        /*0e78*/ 	.word	0xffffffff


	//   ....[218]....
        /*0e7c*/ 	.word	0xffffffff


	//   ....[219]....
        /*0e80*/ 	.word	0xffffffff


	//   ....[220]....
        /*0e84*/ 	.word	0xffffffff


	//   ....[221]....
        /*0e88*/ 	.word	0xffffffff


	//   ....[222]....
        /*0e8c*/ 	.word	0xffffffff


	//   ....[223]....
        /*0e90*/ 	.word	0xffffffff


	//   ....[224]....
        /*0e94*/ 	.word	0xffffffff


	//   ....[225]....
        /*0e98*/ 	.word	0xffffffff


	//   ....[226]....
        /*0e9c*/ 	.word	0xffffffff


	//   ....[227]....
        /*0ea0*/ 	.word	0xffffffff


	//   ....[228]....
        /*0ea4*/ 	.word	0xffffffff


	//   ....[229]....
        /*0ea8*/ 	.word	0xffffffff


	//   ....[230]....
        /*0eac*/ 	.word	0xffffffff


	//   ....[231]....
        /*0eb0*/ 	.word	0xffffffff


	//   ....[232]....
        /*0eb4*/ 	.word	0xffffffff


	//   ....[233]....
        /*0eb8*/ 	.word	0xffffffff


	//   ....[234]....
        /*0ebc*/ 	.word	0xffffffff


	//   ....[235]....
        /*0ec0*/ 	.word	0xffffffff


	//   ....[236]....
        /*0ec4*/ 	.word	0xffffffff


	//   ....[237]....
        /*0ec8*/ 	.word	0xffffffff


	//   ....[238]....
        /*0ecc*/ 	.word	0xffffffff


	//   ....[239]....
        /*0ed0*/ 	.word	0xffffffff


	//   ....[240]....
        /*0ed4*/ 	.word	0xffffffff


	//   ....[241]....
        /*0ed8*/ 	.word	0xffffffff


	//   ....[242]....
        /*0edc*/ 	.word	0xffffffff


	//   ....[243]....
        /*0ee0*/ 	.word	0xffffffff


	//   ....[244]....
        /*0ee4*/ 	.word	0xffffffff


	//   ....[245]....
        /*0ee8*/ 	.word	0xffffffff


	//   ....[246]....
        /*0eec*/ 	.word	0xffffffff


	//   ....[247]....
        /*0ef0*/ 	.word	0xffffffff


	//   ....[248]....
        /*0ef4*/ 	.word	0xffffffff


	//   ....[249]....
        /*0ef8*/ 	.word	0xffffffff


	//   ....[250]....
        /*0efc*/ 	.word	0xffffffff


	//   ....[251]....
        /*0f00*/ 	.word	0xffffffff


	//   ....[252]....
        /*0f04*/ 	.word	0xffffffff


	//   ....[253]....
        /*0f08*/ 	.word	0xffffffff


	//   ....[254]....
        /*0f0c*/ 	.word	0xffffffff


	//   ....[255]....
        /*0f10*/ 	.word	0xffffffff


	//   ....[0]....
        /*0f14*/ 	.word	0xffffffff


	//   ....[1]....
        /*0f18*/ 	.word	0xffffffff


	//   ....[2]....
        /*0f1c*/ 	.word	0xffffffff


	//   ....[3]....
        /*0f20*/ 	.word	0xffffffff


	//----- nvinfo : EIATTR_COOP_GROUP_INSTR_OFFSETS
	.align		4
.L_1138:
        /*0f24*/ 	.byte	0x04, 0x28
        /*0f26*/ 	.short	(.L_1140 - .L_1139)


	//   ....[0]....
.L_1139:
        /*0f28*/ 	.word	0x00000050


	//   ....[1]....
        /*0f2c*/ 	.word	0x00000200


	//   ....[2]....
        /*0f30*/ 	.word	0x00000230


	//   ....[3]....
        /*0f34*/ 	.word	0x00000260


	//   ....[4]....
        /*0f38*/ 	.word	0x00000290


	//   ....[5]....
        /*0f3c*/ 	.word	0x000002c0


	//   ....[6]....
        /*0f40*/ 	.word	0x000002f0


	//   ....[7]....
        /*0f44*/ 	.word	0x00000450


	//   ....[8]....
        /*0f48*/ 	.word	0x00000490


	//   ....[9]....
        /*0f4c*/ 	.word	0x000004c0


	//   ....[10]....
        /*0f50*/ 	.word	0x000004f0


	//   ....[11]....
        /*0f54*/ 	.word	0x00000520


	//   ....[12]....
        /*0f58*/ 	.word	0x00000550


	//   ....[13]....
        /*0f5c*/ 	.word	0x000005e0


	//   ....[14]....
        /*0f60*/ 	.word	0x00000630


	//   ....[15]....
        /*0f64*/ 	.word	0x00000650


	//   ....[16]....
        /*0f68*/ 	.word	0x000006b0


	//   ....[17]....
        /*0f6c*/ 	.word	0x00004560


	//   ....[18]....
        /*0f70*/ 	.word	0x000045e0


	//   ....[19]....
        /*0f74*/ 	.word	0x000055d0


	//   ....[20]....
        /*0f78*/ 	.word	0x000055e0


	//   ....[21]....
        /*0f7c*/ 	.word	0x00006b00


	//   ....[22]....
        /*0f80*/ 	.word	0x00006b70


	//   ....[23]....
        /*0f84*/ 	.word	0x00007c10


	//   ....[24]....
        /*0f88*/ 	.word	0x00007c20


	//   ....[25]....
        /*0f8c*/ 	.word	0x00008bc0


	//   ....[26]....
        /*0f90*/ 	.word	0x00008bf0


	//   ....[27]....
        /*0f94*/ 	.word	0x00008db0


	//   ....[28]....
        /*0f98*/ 	.word	0x00008dd0


	//   ....[29]....
        /*0f9c*/ 	.word	0x00009200


	//   ....[30]....
        /*0fa0*/ 	.word	0x000092c0


	//   ....[31]....
        /*0fa4*/ 	.word	0x00009460


	//   ....[32]....
        /*0fa8*/ 	.word	0x00009480


	//   ....[33]....
        /*0fac*/ 	.word	0x0000a3a0


	//   ....[34]....
        /*0fb0*/ 	.word	0x0000a3c0


	//   ....[35]....
        /*0fb4*/ 	.word	0x0000a550


	//   ....[36]....
        /*0fb8*/ 	.word	0x0000a560


	//   ....[37]....
        /*0fbc*/ 	.word	0x0000a6e0


	//   ....[38]....
        /*0fc0*/ 	.word	0x0000a700


	//   ....[39]....
        /*0fc4*/ 	.word	0x0000a880


	//   ....[40]....
        /*0fc8*/ 	.word	0x0000a890


	//   ....[41]....
        /*0fcc*/ 	.word	0x0000ace0


	//   ....[42]....
        /*0fd0*/ 	.word	0x0000ad00


	//   ....[43]....
        /*0fd4*/ 	.word	0x0000ae40


	//   ....[44]....
        /*0fd8*/ 	.word	0x0000ae50


	//   ....[45]....
        /*0fdc*/ 	.word	0x0000b200


	//   ....[46]....
        /*0fe0*/ 	.word	0x0000b220


	//   ....[47]....
        /*0fe4*/ 	.word	0x0000b240


	//   ....[48]....
        /*0fe8*/ 	.word	0x0000b260


	//   ....[49]....
        /*0fec*/ 	.word	0x0000b740


	//   ....[50]....
        /*0ff0*/ 	.word	0x0000b780


	//   ....[51]....
        /*0ff4*/ 	.word	0x0000b7c0


	//   ....[52]....
        /*0ff8*/ 	.word	0x0000b800


	//   ....[53]....
        /*0ffc*/ 	.word	0x0000bcc0


	//   ....[54]....
        /*1000*/ 	.word	0x0000bd00


	//   ....[55]....
        /*1004*/ 	.word	0x0000bd40


	//   ....[56]....
        /*1008*/ 	.word	0x0000bd80


	//   ....[57]....
        /*100c*/ 	.word	0x0000c0e0


	//   ....[58]....
        /*1010*/ 	.word	0x0000c130


	//   ....[59]....
        /*1014*/ 	.word	0x0000c2b0


	//   ....[60]....
        /*1018*/ 	.word	0x0000c2c0


	//   ....[61]....
        /*101c*/ 	.word	0x0000fc30


	//   ....[62]....
        /*1020*/ 	.word	0x0000fc50


	//   ....[63]....
        /*1024*/ 	.word	0x0000fc60


	//   ....[64]....
        /*1028*/ 	.word	0x0000fc70


	//   ....[65]....
        /*102c*/ 	.word	0x0000fe90


	//   ....[66]....
        /*1030*/ 	.word	0x0000ff10


	//   ....[67]....
        /*1034*/ 	.word	0x0000ff60


	//   ....[68]....
        /*1038*/ 	.word	0x0000ffd0


	//   ....[69]....
        /*103c*/ 	.word	0x00010280


	//   ....[70]....
        /*1040*/ 	.word	0x00010330


	//   ....[71]....
        /*1044*/ 	.word	0x00010430


	//   ....[72]....
        /*1048*/ 	.word	0x00010470


	//   ....[73]....
        /*104c*/ 	.word	0x000106f0


	//   ....[74]....
        /*1050*/ 	.word	0x00010760


	//   ....[75]....
        /*1054*/ 	.word	0x000107b0


	//   ....[76]....
        /*1058*/ 	.word	0x000107f0


	//   ....[77]....
        /*105c*/ 	.word	0x000146d0


	//   ....[78]....
        /*1060*/ 	.word	0x000146e0


	//   ....[79]....
        /*1064*/ 	.word	0x000148f0


	//   ....[80]....
        /*1068*/ 	.word	0x00014900


	//   ....[81]....
        /*106c*/ 	.word	0x00015730


	//   ....[82]....
        /*1070*/ 	.word	0x00015750


	//   ....[83]....
        /*1074*/ 	.word	0x000158e0


	//   ....[84]....
        /*1078*/ 	.word	0x000158f0


	//   ....[85]....
        /*107c*/ 	.word	0x00015b40


	//   ....[86]....
        /*1080*/ 	.word	0x00015d00


	//   ....[87]....
        /*1084*/ 	.word	0x00016000


	//   ....[88]....
        /*1088*/ 	.word	0x00016020


	//   ....[89]....
        /*108c*/ 	.word	0x00016040


	//   ....[90]....
        /*1090*/ 	.word	0x00016060


	//   ....[91]....
        /*1094*/ 	.word	0x00017570


	//   ....[92]....
        /*1098*/ 	.word	0x00017590


	//   ....[93]....
        /*109c*/ 	.word	0x00017710


	//   ....[94]....
        /*10a0*/ 	.word	0x00017720


	//   ....[95]....
        /*10a4*/ 	.word	0x00018430


	//   ....[96]....
        /*10a8*/ 	.word	0x00018450


	//   ....[97]....
        /*10ac*/ 	.word	0x000185c0


	//   ....[98]....
        /*10b0*/ 	.word	0x000185d0


	//   ....[99]....
        /*10b4*/ 	.word	0x00018820


	//   ....[100]....
        /*10b8*/ 	.word	0x000189d0


	//   ....[101]....
        /*10bc*/ 	.word	0x00018c30


	//   ....[102]....
        /*10c0*/ 	.word	0x00018c50


	//   ....[103]....
        /*10c4*/ 	.word	0x00018d30


	//   ....[104]....
        /*10c8*/ 	.word	0x00018d50


	//   ....[105]....
        /*10cc*/ 	.word	0x0001a6c0


	//   ....[106]....
        /*10d0*/ 	.word	0x0001a6d0


	//   ....[107]....
        /*10d4*/ 	.word	0x0001a850


	//   ....[108]....
        /*10d8*/ 	.word	0x0001a860


	//   ....[109]....
        /*10dc*/ 	.word	0x0001b570


	//   ....[110]....
        /*10e0*/ 	.word	0x0001b590


	//   ....[111]....
        /*10e4*/ 	.word	0x0001b6b0


	//   ....[112]....
        /*10e8*/ 	.word	0x0001b6c0


	//   ....[113]....
        /*10ec*/ 	.word	0x0001b970


	//   ....[114]....
        /*10f0*/ 	.word	0x0001b9a0


	//   ....[115]....
        /*10f4*/ 	.word	0x0001b9c0


	//   ....[116]....
        /*10f8*/ 	.word	0x0001b9e0


	//   ....[117]....
        /*10fc*/ 	.word	0x0001d140


	//   ....[118]....
        /*1100*/ 	.word	0x0001d170


	//   ....[119]....
        /*1104*/ 	.word	0x0001d190


	//   ....[120]....
        /*1108*/ 	.word	0x0001d1b0


	//   ....[121]....
        /*110c*/ 	.word	0x0001ea50


	//   ....[122]....
        /*1110*/ 	.word	0x0001ea70


	//   ....[123]....
        /*1114*/ 	.word	0x0001ea90


	//   ....[124]....
        /*1118*/ 	.word	0x0001eab0


	//   ....[125]....
        /*111c*/ 	.word	0x0001ee60


	//   ....[126]....
        /*1120*/ 	.word	0x0001ee80


	//   ....[127]....
        /*1124*/ 	.word	0x0001efe0


	//   ....[128]....
        /*1128*/ 	.word	0x0001eff0


	//   ....[129]....
        /*112c*/ 	.word	0x0001f160


	//   ....[130]....
        /*1130*/ 	.word	0x0001f180


	//   ....[131]....
        /*1134*/ 	.word	0x0001f2f0


	//   ....[132]....
        /*1138*/ 	.word	0x0001f300


	//   ....[133]....
        /*113c*/ 	.word	0x0001f690


	//   ....[134]....
        /*1140*/ 	.word	0x0001f6b0


	//   ....[135]....
        /*1144*/ 	.word	0x000202f0


	//   ....[136]....
        /*1148*/ 	.word	0x00020300


	//   ....[137]....
        /*114c*/ 	.word	0x000217a0


	//   ....[138]....
        /*1150*/ 	.word	0x000217c0


	//   ....[139]....
        /*1154*/ 	.word	0x00021930


	//   ....[140]....
        /*1158*/ 	.word	0x00021940


	//   ....[141]....
        /*115c*/ 	.word	0x00021ab0


	//   ....[142]....
        /*1160*/ 	.word	0x00021ad0


	//   ....[143]....
        /*1164*/ 	.word	0x00021c40


	//   ....[144]....
        /*1168*/ 	.word	0x00021c50


	//   ....[145]....
        /*116c*/ 	.word	0x00021e80


	//   ....[146]....
        /*1170*/ 	.word	0x00021ea0


	//   ....[147]....
        /*1174*/ 	.word	0x00021fd0


	//   ....[148]....
        /*1178*/ 	.word	0x00022010


	//   ....[149]....
        /*117c*/ 	.word	0x00022040


	//   ....[150]....
        /*1180*/ 	.word	0x00022070


	//   ....[151]....
        /*1184*/ 	.word	0x000220a0


	//   ....[152]....
        /*1188*/ 	.word	0x000220d0


	//   ....[153]....
        /*118c*/ 	.word	0x00022240


	//   ....[154]....
        /*1190*/ 	.word	0x00022280


	//   ....[155]....
        /*1194*/ 	.word	0x000222b0


	//   ....[156]....
        /*1198*/ 	.word	0x000222e0


	//   ....[157]....
        /*119c*/ 	.word	0x00022310


	//   ....[158]....
        /*11a0*/ 	.word	0x00022340


	//   ....[159]....
        /*11a4*/ 	.word	0x000223d0


	//   ....[160]....
        /*11a8*/ 	.word	0x00022430


	//   ....[161]....
        /*11ac*/ 	.word	0x00022440


	//   ....[162]....
        /*11b0*/ 	.word	0x000224a0


	//   ....[163]....
        /*11b4*/ 	.word	0x00022f00


	//   ....[164]....
        /*11b8*/ 	.word	0x00022f60


	//   ....[165]....
        /*11bc*/ 	.word	0x00022fc0


	//   ....[166]....
        /*11c0*/ 	.word	0x00023020


	//   ....[167]....
        /*11c4*/ 	.word	0x00023080


	//   ....[168]....
        /*11c8*/ 	.word	0x000230f0


	//   ....[169]....
        /*11cc*/ 	.word	0x00023140


	//   ....[170]....
        /*11d0*/ 	.word	0x000231a0


	//   ....[171]....
        /*11d4*/ 	.word	0x00023210


	//   ....[172]....
        /*11d8*/ 	.word	0x00023280


	//   ....[173]....
        /*11dc*/ 	.word	0x000232f0


	//   ....[174]....
        /*11e0*/ 	.word	0x00023360


	//   ....[175]....
        /*11e4*/ 	.word	0x000233d0


	//   ....[176]....
        /*11e8*/ 	.word	0x00023430


	//   ....[177]....
        /*11ec*/ 	.word	0x000234a0


	//   ....[178]....
        /*11f0*/ 	.word	0x00023510


	//   ....[179]....
        /*11f4*/ 	.word	0x00023580


	//   ....[180]....
        /*11f8*/ 	.word	0x000235e0


	//   ....[181]....
        /*11fc*/ 	.word	0x00023650


	//   ....[182]....
        /*1200*/ 	.word	0x000236b0


	//   ....[183]....
        /*1204*/ 	.word	0x00023720


	//   ....[184]....
        /*1208*/ 	.word	0x00023790


	//   ....[185]....
        /*120c*/ 	.word	0x00023800


	//   ....[186]....
        /*1210*/ 	.word	0x00023860


	//   ....[187]....
        /*1214*/ 	.word	0x000238d0


	//   ....[188]....
        /*1218*/ 	.word	0x00023940


	//   ....[189]....
        /*121c*/ 	.word	0x00023c80


	//   ....[190]....
        /*1220*/ 	.word	0x00023cd0


	//   ....[191]....
        /*1224*/ 	.word	0x00023d20


	//   ....[192]....
        /*1228*/ 	.word	0x00023d70


	//   ....[193]....
        /*122c*/ 	.word	0x00023de0


	//   ....[194]....
        /*1230*/ 	.word	0x00023e50


	//   ....[195]....
        /*1234*/ 	.word	0x00023ec0


	//   ....[196]....
        /*1238*/ 	.word	0x00023f20


	//   ....[197]....
        /*123c*/ 	.word	0x00023f90


	//   ....[198]....
        /*1240*/ 	.word	0x00024000


	//   ....[199]....
        /*1244*/ 	.word	0x00024070


	//   ....[200]....
        /*1248*/ 	.word	0x000240d0


	//   ....[201]....
        /*124c*/ 	.word	0x00024140


	//   ....[202]....
        /*1250*/ 	.word	0x000241b0


	//   ....[203]....
        /*1254*/ 	.word	0x000244f0


	//   ....[204]....
        /*1258*/ 	.word	0x00024530


	//   ....[205]....
        /*125c*/ 	.word	0x00024580


	//   ....[206]....
        /*1260*/ 	.word	0x000245c0


	//   ....[207]....
        /*1264*/ 	.word	0x00024630


	//   ....[208]....
        /*1268*/ 	.word	0x000246a0


	//   ....[209]....
        /*126c*/ 	.word	0x00024700


	//   ....[210]....
        /*1270*/ 	.word	0x00024770


	//   ....[211]....
        /*1274*/ 	.word	0x000247e0


	//   ....[212]....
        /*1278*/ 	.word	0x00024850


	//   ....[213]....
        /*127c*/ 	.word	0x000248b0


	//   ....[214]....
        /*1280*/ 	.word	0x00024900


	//   ....[215]....
        /*1284*/ 	.word	0x00024950


	//   ....[216]....
        /*1288*/ 	.word	0x000249a0


	//   ....[217]....
        /*128c*/ 	.word	0x000249e0


	//   ....[218]....
        /*1290*/ 	.word	0x00024a40


	//   ....[219]....
        /*1294*/ 	.word	0x00024a90


	//   ....[220]....
        /*1298*/ 	.word	0x00024ae0


	//   ....[221]....
        /*129c*/ 	.word	0x00024b20


	//   ....[222]....
        /*12a0*/ 	.word	0x00024b90


	//   ....[223]....
        /*12a4*/ 	.word	0x00024c00


	//   ....[224]....
        /*12a8*/ 	.word	0x00024c70


	//   ....[225]....
        /*12ac*/ 	.word	0x00024cd0


	//   ....[226]....
        /*12b0*/ 	.word	0x00024d40


	//   ....[227]....
        /*12b4*/ 	.word	0x00024db0


	//   ....[228]....
        /*12b8*/ 	.word	0x00024e20


	//   ....[229]....
        /*12bc*/ 	.word	0x00024e80


	//   ....[230]....
        /*12c0*/ 	.word	0x00024ef0


	//   ....[231]....
        /*12c4*/ 	.word	0x00024f60


	//   ....[232]....
        /*12c8*/ 	.word	0x00024fd0


	//   ....[233]....
        /*12cc*/ 	.word	0x00025030


	//   ....[234]....
        /*12d0*/ 	.word	0x000250a0


	//   ....[235]....
        /*12d4*/ 	.word	0x00025110


	//   ....[236]....
        /*12d8*/ 	.word	0x00025180


	//   ....[237]....
        /*12dc*/ 	.word	0x000251e0


	//   ....[238]....
        /*12e0*/ 	.word	0x00025250


	//   ....[239]....
        /*12e4*/ 	.word	0x000252c0


	//   ....[240]....
        /*12e8*/ 	.word	0x00025330


	//   ....[241]....
        /*12ec*/ 	.word	0x00025390


	//   ....[242]....
        /*12f0*/ 	.word	0x00025400


	//   ....[243]....
        /*12f4*/ 	.word	0x00025470


	//   ....[244]....
        /*12f8*/ 	.word	0x000254d0


	//   ....[245]....
        /*12fc*/ 	.word	0x00025520


	//   ....[246]....
        /*1300*/ 	.word	0x00025580


	//   ....[247]....
        /*1304*/ 	.word	0x000255e0


	//   ....[248]....
        /*1308*/ 	.word	0x00025640


	//   ....[249]....
        /*130c*/ 	.word	0x000256b0


	//   ....[250]....
        /*1310*/ 	.word	0x00025710


	//   ....[251]....
        /*1314*/ 	.word	0x00025770


	//   ....[252]....
        /*1318*/ 	.word	0x000257d0


	//   ....[253]....
        /*131c*/ 	.word	0x00025830


	//   ....[254]....
        /*1320*/ 	.word	0x00025890


	//   ....[255]....
        /*1324*/ 	.word	0x00025900


	//   ....[0]....
        /*1328*/ 	.word	0x00025950


	//   ....[1]....
        /*132c*/ 	.word	0x000259b0


	//   ....[2]....
        /*1330*/ 	.word	0x00025a10


	//   ....[3]....
        /*1334*/ 	.word	0x00025a80


	//----- nvinfo : EIATTR_EXIT_INSTR_OFFSETS
	.align		4
.L_1140:
        /*1338*/ 	.byte	0x04, 0x1c
        /*133a*/ 	.short	(.L_1142 - .L_1141)


	//   ....[0]....
.L_1141:
        /*133c*/ 	.word	0x000010d0


	//   ....[1]....
        /*1340*/ 	.word	0x00022ec0


	//----- nvinfo : EIATTR_MAX_THREADS
	.align		4
.L_1142:
        /*1344*/ 	.byte	0x04, 0x05
        /*1346*/ 	.short	(.L_1144 - .L_1143)
.L_1143:
        /*1348*/ 	.word	0x00000100
        /*134c*/ 	.word	0x00000001
        /*1350*/ 	.word	0x00000001


	//----- nvinfo : EIATTR_CRS_STACK_SIZE
	.align		4
.L_1144:
        /*1354*/ 	.byte	0x04, 0x1e
        /*1356*/ 	.short	(.L_1146 - .L_1145)
.L_1145:
        /*1358*/ 	.word	0x00000000
.L_1146:


//--------------------- .nv.callgraph             --------------------------
	.section	.nv.callgraph,"",@"SHT_CUDA_CALLGRAPH"
	.align	4
	.sectionentsize	8
	.align		4
        /*0000*/ 	.word	0x00000000
	.align		4
        /*0004*/ 	.word	0xffffffff
	.align		4
        /*0008*/ 	.word	0x00000000
	.align		4
        /*000c*/ 	.word	0xfffffffe
	.align		4
        /*0010*/ 	.word	0x00000000
	.align		4
        /*0014*/ 	.word	0xfffffffd
	.align		4
        /*0018*/ 	.word	0x00000000
	.align		4
        /*001c*/ 	.word	0xfffffffc


//--------------------- .nv.rel.action            --------------------------
	.section	.nv.rel.action,"",@"SHT_CUDA_RELOCINFO"
	.align	8
	.sectionentsize	8
        /*0000*/ 	.byte	0x73, 0x00, 0x00, 0x00, 0x00, 0x00, 0x00, 0x00, 0x00, 0x00, 0x00, 0x11, 0x25, 0x00, 0x05, 0x36


//--------------------- .nv.constant4             --------------------------
	.section	.nv.constant4,"a",@progbits
	.align	8
	.align		8
.nv.constant4:
        /*0000*/ 	.dword	_ZN89_INTERNAL_0b48053f_53_flash_fwd_hdim256_bf16_paged_split_softcapall_sm80_cu_348dd9ca_31754cuda3std3__45__cpo5beginE
	.align		8
        /*0008*/ 	.dword	_ZN89_INTERNAL_0b48053f_53_flash_fwd_hdim256_bf16_paged_split_softcapall_sm80_cu_348dd9ca_31754cuda3std3__45__cpo3endE
	.align		8
        /*0010*/ 	.dword	_ZN89_INTERNAL_0b48053f_53_flash_fwd_hdim256_bf16_paged_split_softcapall_sm80_cu_348dd9ca_31754cuda3std3__45__cpo6cbeginE
	.align		8
        /*0018*/ 	.dword	_ZN89_INTERNAL_0b48053f_53_flash_fwd_hdim256_bf16_paged_split_softcapall_sm80_cu_348dd9ca_31754cuda3std3__45__cpo4cendE
	.align		8
        /*0020*/ 	.dword	_ZN89_INTERNAL_0b48053f_53_flash_fwd_hdim256_bf16_paged_split_softcapall_sm80_cu_348dd9ca_31754cuda3std3__491_GLOBAL__N__0b48053f_53_flash_fwd_hdim256_bf16_paged_split_softcapall_sm80_cu_348dd9ca_31756ignoreE
	.align		8
        /*0028*/ 	.dword	_ZN89_INTERNAL_0b48053f_53_flash_fwd_hdim256_bf16_paged_split_softcapall_sm80_cu_348dd9ca_31754cuda3std3__419piecewise_constructE
	.align		8
        /*0030*/ 	.dword	_ZN89_INTERNAL_0b48053f_53_flash_fwd_hdim256_bf16_paged_split_softcapall_sm80_cu_348dd9ca_31754cuda3std3__48in_placeE
	.align		8
        /*0038*/ 	.dword	_ZN89_INTERNAL_0b48053f_53_flash_fwd_hdim256_bf16_paged_split_softcapall_sm80_cu_348dd9ca_31754cuda3std6ranges3__45__cpo4swapE
	.align		8
        /*0040*/ 	.dword	_ZN89_INTERNAL_0b48053f_53_flash_fwd_hdim256_bf16_paged_split_softcapall_sm80_cu_348dd9ca_31754cuda3std6ranges3__45__cpo9iter_moveE
	.align		8
        /*0048*/ 	.dword	_ZN89_INTERNAL_0b48053f_53_flash_fwd_hdim256_bf16_paged_split_softcapall_sm80_cu_348dd9ca_31754cute7productE
	.align		8
        /*0050*/ 	.dword	_ZN89_INTERNAL_0b48053f_53_flash_fwd_hdim256_bf16_paged_split_softcapall_sm80_cu_348dd9ca_31754cute1_E


//--------------------- .nv.constant0._ZN7cutlass13device_kernelIN5flash19enable_sm80_to_sm89INS1_16FlashAttnFwdSm80INS1_25CollectiveMainloopFwdSm80ILi8ELi1ELb1EN4cute5tupleIJNS5_1CILi128EEENS7_ILi64EEENS7_ILi256EEEEEELi256ENS_10bfloat16_tEfNS_4arch4Sm80ELb0ELb0ELb1ELb0ELb1ELb0ELb1ELb1EEENS1_21CollectiveEpilogueFwdINS6_IJS8_SA_S9_EEENS6_IJNS7_ILi1EEESI_SI_EEESC_SE_Li256ELb0ELb1ELb1ELb0EEENS1_19SingleTileSchedulerILb0ELb1ELb1ELi128EEEEEEEEEvNT_6ParamsE --------------------------
	.section	.nv.constant0._ZN7cutlass13device_kernelIN5flash19enable_sm80_to_sm89INS1_16FlashAttnFwdSm80INS1_25CollectiveMainloopFwdSm80ILi8ELi1ELb1EN4cute5tupleIJNS5_1CILi128EEENS7_ILi64EEENS7_ILi256EEEEEELi256ENS_10bfloat16_tEfNS_4arch4Sm80ELb0ELb0ELb1ELb0ELb1ELb0ELb1ELb1EEENS1_21CollectiveEpilogueFwdINS6_IJS8_SA_S9_EEENS6_IJNS7_ILi1EEESI_SI_EEESC_SE_Li256ELb0ELb1ELb1ELb0EEENS1_19SingleTileSchedulerILb0ELb1ELb1ELi128EEEEEEEEEvNT_6ParamsE,"a",@progbits
	.sectionflags	@""
	.align	4
.nv.constant0._ZN7cutlass13device_kernelIN5flash19enable_sm80_to_sm89INS1_16FlashAttnFwdSm80INS1_25CollectiveMainloopFwdSm80ILi8ELi1ELb1EN4cute5tupleIJNS5_1CILi128EEENS7_ILi64EEENS7_ILi256EEEEEELi256ENS_10bfloat16_tEfNS_4arch4Sm80ELb0ELb0ELb1ELb0ELb1ELb0ELb1ELb1EEENS1_21CollectiveEpilogueFwdINS6_IJS8_SA_S9_EEENS6_IJNS7_ILi1EEESI_SI_EEESC_SE_Li256ELb0ELb1ELb1ELb0EEENS1_19SingleTileSchedulerILb0ELb1ELb1ELi128EEEEEEEEEvNT_6ParamsE:
	.zero		1400


//--------------------- .nv.constant0._ZN7cutlass13device_kernelIN5flash19enable_sm80_to_sm89INS1_16FlashAttnFwdSm80INS1_25CollectiveMainloopFwdSm80ILi8ELi1ELb1EN4cute5tupleIJNS5_1CILi128EEENS7_ILi48EEENS7_ILi256EEEEEELi256ENS_10bfloat16_tEfNS_4arch4Sm80ELb0ELb0ELb1ELb1ELb1ELb0ELb1ELb1EEENS1_21CollectiveEpilogueFwdINS6_IJS8_SA_S9_EEENS6_IJNS7_ILi1EEESI_SI_EEESC_SE_Li256ELb1ELb1ELb1ELb0EEENS1_36VarlenDynamicPersistentTileSchedulerILi128ELi48ELi256ELi256ELb1ELb1ELb0ELb0ELb1ELb1EEEEEEEEEvNT_6ParamsE --------------------------
	.section	.nv.constant0._ZN7cutlass13device_kernelIN5flash19enable_sm80_to_sm89INS1_16FlashAttnFwdSm80INS1_25CollectiveMainloopFwdSm80ILi8ELi1ELb1EN4cute5tupleIJNS5_1CILi128EEENS7_ILi48EEENS7_ILi256EEEEEELi256ENS_10bfloat16_tEfNS_4arch4Sm80ELb0ELb0ELb1ELb1ELb1ELb0ELb1ELb1EEENS1_21CollectiveEpilogueFwdINS6_IJS8_SA_S9_EEENS6_IJNS7_ILi1EEESI_SI_EEESC_SE_Li256ELb1ELb1ELb1ELb0EEENS1_36VarlenDynamicPersistentTileSchedulerILi128ELi48ELi256ELi256ELb1ELb1ELb0ELb0ELb1ELb1EEEEEEEEEvNT_6ParamsE,"a",@progbits
	.sectionflags	@""
	.align	4
.nv.constant0._ZN7cutlass13device_kernelIN5flash19enable_sm80_to_sm89INS1_16FlashAttnFwdSm80INS1_25CollectiveMainloopFwdSm80ILi8ELi1ELb1EN4cute5tupleIJNS5_1CILi128EEENS7_ILi48EEENS7_ILi256EEEEEELi256ENS_10bfloat16_tEfNS_4arch4Sm80ELb0ELb0ELb1ELb1ELb1ELb0ELb1ELb1EEENS1_21CollectiveEpilogueFwdINS6_IJS8_SA_S9_EEENS6_IJNS7_ILi1EEESI_SI_EEESC_SE_Li256ELb1ELb1ELb1ELb0EEENS1_36VarlenDynamicPersistentTileSchedulerILi128ELi48ELi256ELi256ELb1ELb1ELb0ELb0ELb1ELb1EEEEEEEEEvNT_6ParamsE:
	.zero		1432


//--------------------- .nv.constant0._ZN7cutlass13device_kernelIN5flash19enable_sm80_to_sm89INS1_16FlashAttnFwdSm80INS1_25CollectiveMainloopFwdSm80ILi8ELi1ELb0EN4cute5tupleIJNS5_1CILi128EEENS7_ILi32EEENS7_ILi256EEEEEELi256ENS_10bfloat16_tEfNS_4arch4Sm80ELb0ELb0ELb1ELb1ELb1ELb1ELb1ELb1EEENS1_21CollectiveEpilogueFwdINS6_IJS8_SA_S9_EEENS6_IJNS7_ILi1EEESI_SI_EEESC_SE_Li256ELb1ELb1ELb1ELb0EEENS1_36VarlenDynamicPersistentTileSchedulerILi128ELi32ELi256ELi256ELb1ELb1ELb0ELb0ELb1ELb1EEEEEEEEEvNT_6ParamsE --------------------------
	.section	.nv.constant0._ZN7cutlass13device_kernelIN5flash19enable_sm80_to_sm89INS1_16FlashAttnFwdSm80INS1_25CollectiveMainloopFwdSm80ILi8ELi1ELb0EN4cute5tupleIJNS5_1CILi128EEENS7_ILi32EEENS7_ILi256EEEEEELi256ENS_10bfloat16_tEfNS_4arch4Sm80ELb0ELb0ELb1ELb1ELb1ELb1ELb1ELb1EEENS1_21CollectiveEpilogueFwdINS6_IJS8_SA_S9_EEENS6_IJNS7_ILi1EEESI_SI_EEESC_SE_Li256ELb1ELb1ELb1ELb0EEENS1_36VarlenDynamicPersistentTileSchedulerILi128ELi32ELi256ELi256ELb1ELb1ELb0ELb0ELb1ELb1EEEEEEEEEvNT_6ParamsE,"a",@progbits
	.sectionflags	@""
	.align	4
.nv.constant0._ZN7cutlass13device_kernelIN5flash19enable_sm80_to_sm89INS1_16FlashAttnFwdSm80INS1_25CollectiveMainloopFwdSm80ILi8ELi1ELb0EN4cute5tupleIJNS5_1CILi128EEENS7_ILi32EEENS7_ILi256EEEEEELi256ENS_10bfloat16_tEfNS_4arch4Sm80ELb0ELb0ELb1ELb1ELb1ELb1ELb1ELb1EEENS1_21CollectiveEpilogueFwdINS6_IJS8_SA_S9_EEENS6_IJNS7_ILi1EEESI_SI_EEESC_SE_Li256ELb1ELb1ELb1ELb0EEENS1_36VarlenDynamicPersistentTileSchedulerILi128ELi32ELi256ELi256ELb1ELb1ELb0ELb0ELb1ELb1EEEEEEEEEvNT_6ParamsE:
	.zero		1432


//--------------------- .nv.constant0._ZN7cutlass13device_kernelIN5flash19enable_sm80_to_sm89INS1_16FlashAttnFwdSm80INS1_25CollectiveMainloopFwdSm80ILi8ELi1ELb1EN4cute5tupleIJNS5_1CILi128EEENS7_ILi48EEENS7_ILi256EEEEEELi256ENS_10bfloat16_tEfNS_4arch4Sm80ELb0ELb1ELb1ELb0ELb1ELb0ELb1ELb1EEENS1_21CollectiveEpilogueFwdINS6_IJS8_SA_S9_EEENS6_IJNS7_ILi1EEESI_SI_EEESC_SE_Li256ELb0ELb1ELb1ELb0EEENS1_19SingleTileSchedulerILb0ELb1ELb1ELi128EEEEEEEEEvNT_6ParamsE --------------------------
	.section	.nv.constant0._ZN7cutlass13device_kernelIN5flash19enable_sm80_to_sm89INS1_16FlashAttnFwdSm80INS1_25CollectiveMainloopFwdSm80ILi8ELi1ELb1EN4cute5tupleIJNS5_1CILi128EEENS7_ILi48EEENS7_ILi256EEEEEELi256ENS_10bfloat16_tEfNS_4arch4Sm80ELb0ELb1ELb1ELb0ELb1ELb0ELb1ELb1EEENS1_21CollectiveEpilogueFwdINS6_IJS8_SA_S9_EEENS6_IJNS7_ILi1EEESI_SI_EEESC_SE_Li256ELb0ELb1ELb1ELb0EEENS1_19SingleTileSchedulerILb0ELb1ELb1ELi128EEEEEEEEEvNT_6ParamsE,"a",@progbits
	.sectionflags	@""
	.align	4
.nv.constant0._ZN7cutlass13device_kernelIN5flash19enable_sm80_to_sm89INS1_16FlashAttnFwdSm80INS1_25CollectiveMainloopFwdSm80ILi8ELi1ELb1EN4cute5tupleIJNS5_1CILi128EEENS7_ILi48EEENS7_ILi256EEEEEELi256ENS_10bfloat16_tEfNS_4arch4Sm80ELb0ELb1ELb1ELb0ELb1ELb0ELb1ELb1EEENS1_21CollectiveEpilogueFwdINS6_IJS8_SA_S9_EEENS6_IJNS7_ILi1EEESI_SI_EEESC_SE_Li256ELb0ELb1ELb1ELb0EEENS1_19SingleTileSchedulerILb0ELb1ELb1ELi128EEEEEEEEEvNT_6ParamsE:
	.zero		1400


//--------------------- .nv.constant0._ZN7cutlass13device_kernelIN5flash19enable_sm80_to_sm89INS1_16FlashAttnFwdSm80INS1_25CollectiveMainloopFwdSm80ILi8ELi1ELb1EN4cute5tupleIJNS5_1CILi128EEENS7_ILi48EEENS7_ILi256EEEEEELi256ENS_10bfloat16_tEfNS_4arch4Sm80ELb0ELb1ELb1ELb1ELb1ELb0ELb1ELb1EEENS1_21CollectiveEpilogueFwdINS6_IJS8_SA_S9_EEENS6_IJNS7_ILi1EEESI_SI_EEESC_SE_Li256ELb1ELb1ELb1ELb0EEENS1_36VarlenDynamicPersistentTileSchedulerILi128ELi48ELi256ELi256ELb1ELb1ELb0ELb1ELb0ELb1EEEEEEEEEvNT_6ParamsE --------------------------
	.section	.nv.constant0._ZN7cutlass13device_kernelIN5flash19enable_sm80_to_sm89INS1_16FlashAttnFwdSm80INS1_25CollectiveMainloopFwdSm80ILi8ELi1ELb1EN4cute5tupleIJNS5_1CILi128EEENS7_ILi48EEENS7_ILi256EEEEEELi256ENS_10bfloat16_tEfNS_4arch4Sm80ELb0ELb1ELb1ELb1ELb1ELb0ELb1ELb1EEENS1_21CollectiveEpilogueFwdINS6_IJS8_SA_S9_EEENS6_IJNS7_ILi1EEESI_SI_EEESC_SE_Li256ELb1ELb1ELb1ELb0EEENS1_36VarlenDynamicPersistentTileSchedulerILi128ELi48ELi256ELi256ELb1ELb1ELb0ELb1ELb0ELb1EEEEEEEEEvNT_6ParamsE,"a",@progbits
	.sectionflags	@""
	.align	4
.nv.constant0._ZN7cutlass13device_kernelIN5flash19enable_sm80_to_sm89INS1_16FlashAttnFwdSm80INS1_25CollectiveMainloopFwdSm80ILi8ELi1ELb1EN4cute5tupleIJNS5_1CILi128EEENS7_ILi48EEENS7_ILi256EEEEEELi256ENS_10bfloat16_tEfNS_4arch4Sm80ELb0ELb1ELb1ELb1ELb1ELb0ELb1ELb1EEENS1_21CollectiveEpilogueFwdINS6_IJS8_SA_S9_EEENS6_IJNS7_ILi1EEESI_SI_EEESC_SE_Li256ELb1ELb1ELb1ELb0EEENS1_36VarlenDynamicPersistentTileSchedulerILi128ELi48ELi256ELi256ELb1ELb1ELb0ELb1ELb0ELb1EEEEEEEEEvNT_6ParamsE:
	.zero		1432


//--------------------- .nv.constant0._ZN7cutlass13device_kernelIN5flash19enable_sm80_to_sm89INS1_16FlashAttnFwdSm80INS1_25CollectiveMainloopFwdSm80ILi8ELi1ELb0EN4cute5tupleIJNS5_1CILi128EEENS7_ILi32EEENS7_ILi256EEEEEELi256ENS_10bfloat16_tEfNS_4arch4Sm80ELb0ELb1ELb1ELb1ELb1ELb1ELb1ELb1EEENS1_21CollectiveEpilogueFwdINS6_IJS8_SA_S9_EEENS6_IJNS7_ILi1EEESI_SI_EEESC_SE_Li256ELb1ELb1ELb1ELb0EEENS1_36VarlenDynamicPersistentTileSchedulerILi128ELi32ELi256ELi256ELb1ELb1ELb0ELb1ELb0ELb1EEEEEEEEEvNT_6ParamsE --------------------------
	.section	.nv.constant0._ZN7cutlass13device_kernelIN5flash19enable_sm80_to_sm89INS1_16FlashAttnFwdSm80INS1_25CollectiveMainloopFwdSm80ILi8ELi1ELb0EN4cute5tupleIJNS5_1CILi128EEENS7_ILi32EEENS7_ILi256EEEEEELi256ENS_10bfloat16_tEfNS_4arch4Sm80ELb0ELb1ELb1ELb1ELb1ELb1ELb1ELb1EEENS1_21CollectiveEpilogueFwdINS6_IJS8_SA_S9_EEENS6_IJNS7_ILi1EEESI_SI_EEESC_SE_Li256ELb1ELb1ELb1ELb0EEENS1_36VarlenDynamicPersistentTileSchedulerILi128ELi32ELi256ELi256ELb1ELb1ELb0ELb1ELb0ELb1EEEEEEEEEvNT_6ParamsE,"a",@progbits
	.sectionflags	@""
	.align	4
.nv.constant0._ZN7cutlass13device_kernelIN5flash19enable_sm80_to_sm89INS1_16FlashAttnFwdSm80INS1_25CollectiveMainloopFwdSm80ILi8ELi1ELb0EN4cute5tupleIJNS5_1CILi128EEENS7_ILi32EEENS7_ILi256EEEEEELi256ENS_10bfloat16_tEfNS_4arch4Sm80ELb0ELb1ELb1ELb1ELb1ELb1ELb1ELb1EEENS1_21CollectiveEpilogueFwdINS6_IJS8_SA_S9_EEENS6_IJNS7_ILi1EEESI_SI_EEESC_SE_Li256ELb1ELb1ELb1ELb0EEENS1_36VarlenDynamicPersistentTileSchedulerILi128ELi32ELi256ELi256ELb1ELb1ELb0ELb1ELb0ELb1EEEEEEEEEvNT_6ParamsE:
	.zero		1432


//--------------------- .nv.constant0._ZN7cutlass13device_kernelIN5flash19enable_sm80_to_sm89INS1_16FlashAttnFwdSm80INS1_25CollectiveMainloopFwdSm80ILi8ELi1ELb1EN4cute5tupleIJNS5_1CILi128EEENS7_ILi64EEENS7_ILi256EEEEEELi256ENS_10bfloat16_tEfNS_4arch4Sm80ELb1ELb0ELb1ELb0ELb1ELb0ELb1ELb1EEENS1_21CollectiveEpilogueFwdINS6_IJS8_SA_S9_EEENS6_IJNS7_ILi1EEESI_SI_EEESC_SE_Li256ELb0ELb1ELb1ELb0EEENS1_30DynamicPersistentTileSchedulerILi256ELi256ELb1ELb1ELb0EEEEEEEEEvNT_6ParamsE --------------------------
	.section	.nv.constant0._ZN7cutlass13device_kernelIN5flash19enable_sm80_to_sm89INS1_16FlashAttnFwdSm80INS1_25CollectiveMainloopFwdSm80ILi8ELi1ELb1EN4cute5tupleIJNS5_1CILi128EEENS7_ILi64EEENS7_ILi256EEEEEELi256ENS_10bfloat16_tEfNS_4arch4Sm80ELb1ELb0ELb1ELb0ELb1ELb0ELb1ELb1EEENS1_21CollectiveEpilogueFwdINS6_IJS8_SA_S9_EEENS6_IJNS7_ILi1EEESI_SI_EEESC_SE_Li256ELb0ELb1ELb1ELb0EEENS1_30DynamicPersistentTileSchedulerILi256ELi256ELb1ELb1ELb0EEEEEEEEEvNT_6ParamsE,"a",@progbits
	.sectionflags	@""
	.align	4
.nv.constant0._ZN7cutlass13device_kernelIN5flash19enable_sm80_to_sm89INS1_16FlashAttnFwdSm80INS1_25CollectiveMainloopFwdSm80ILi8ELi1ELb1EN4cute5tupleIJNS5_1CILi128EEENS7_ILi64EEENS7_ILi256EEEEEELi256ENS_10bfloat16_tEfNS_4arch4Sm80ELb1ELb0ELb1ELb0ELb1ELb0ELb1ELb1EEENS1_21CollectiveEpilogueFwdINS6_IJS8_SA_S9_EEENS6_IJNS7_ILi1EEESI_SI_EEESC_SE_Li256ELb0ELb1ELb1ELb0EEENS1_30DynamicPersistentTileSchedulerILi256ELi256ELb1ELb1ELb0EEEEEEEEEvNT_6ParamsE:
	.zero		1416


//--------------------- .nv.constant0._ZN7cutlass13device_kernelIN5flash19enable_sm80_to_sm89INS1_16FlashAttnFwdSm80INS1_25CollectiveMainloopFwdSm80ILi8ELi1ELb1EN4cute5tupleIJNS5_1CILi128EEENS7_ILi48EEENS7_ILi256EEEEEELi256ENS_10bfloat16_tEfNS_4arch4Sm80ELb1ELb0ELb1ELb1ELb1ELb0ELb1ELb1EEENS1_21CollectiveEpilogueFwdINS6_IJS8_SA_S9_EEENS6_IJNS7_ILi1EEESI_SI_EEESC_SE_Li256ELb1ELb1ELb1ELb0EEENS1_36VarlenDynamicPersistentTileSchedulerILi128ELi48ELi256ELi256ELb1ELb1ELb0ELb1ELb1ELb1EEEEEEEEEvNT_6ParamsE --------------------------
	.section	.nv.constant0._ZN7cutlass13device_kernelIN5flash19enable_sm80_to_sm89INS1_16FlashAttnFwdSm80INS1_25CollectiveMainloopFwdSm80ILi8ELi1ELb1EN4cute5tupleIJNS5_1CILi128EEENS7_ILi48EEENS7_ILi256EEEEEELi256ENS_10bfloat16_tEfNS_4arch4Sm80ELb1ELb0ELb1ELb1ELb1ELb0ELb1ELb1EEENS1_21CollectiveEpilogueFwdINS6_IJS8_SA_S9_EEENS6_IJNS7_ILi1EEESI_SI_EEESC_SE_Li256ELb1ELb1ELb1ELb0EEENS1_36VarlenDynamicPersistentTileSchedulerILi128ELi48ELi256ELi256ELb1ELb1ELb0ELb1ELb1ELb1EEEEEEEEEvNT_6ParamsE,"a",@progbits
	.sectionflags	@""
	.align	4
.nv.constant0._ZN7cutlass13device_kernelIN5flash19enable_sm80_to_sm89INS1_16FlashAttnFwdSm80INS1_25CollectiveMainloopFwdSm80ILi8ELi1ELb1EN4cute5tupleIJNS5_1CILi128EEENS7_ILi48EEENS7_ILi256EEEEEELi256ENS_10bfloat16_tEfNS_4arch4Sm80ELb1ELb0ELb1ELb1ELb1ELb0ELb1ELb1EEENS1_21CollectiveEpilogueFwdINS6_IJS8_SA_S9_EEENS6_IJNS7_ILi1EEESI_SI_EEESC_SE_Li256ELb1ELb1ELb1ELb0EEENS1_36VarlenDynamicPersistentTileSchedulerILi128ELi48ELi256ELi256ELb1ELb1ELb0ELb1ELb1ELb1EEEEEEEEEvNT_6ParamsE:
	.zero		1432


//--------------------- .nv.constant0._ZN7cutlass13device_kernelIN5flash19enable_sm80_to_sm89INS1_16FlashAttnFwdSm80INS1_25CollectiveMainloopFwdSm80ILi8ELi1ELb0EN4cute5tupleIJNS5_1CILi128EEENS7_ILi32EEENS7_ILi256EEEEEELi256ENS_10bfloat16_tEfNS_4arch4Sm80ELb1ELb0ELb1ELb1ELb1ELb1ELb1ELb1EEENS1_21CollectiveEpilogueFwdINS6_IJS8_SA_S9_EEENS6_IJNS7_ILi1EEESI_SI_EEESC_SE_Li256ELb1ELb1ELb1ELb0EEENS1_36VarlenDynamicPersistentTileSchedulerILi128ELi32ELi256ELi256ELb1ELb1ELb0ELb1ELb1ELb1EEEEEEEEEvNT_6ParamsE --------------------------
	.section	.nv.constant0._ZN7cutlass13device_kernelIN5flash19enable_sm80_to_sm89INS1_16FlashAttnFwdSm80INS1_25CollectiveMainloopFwdSm80ILi8ELi1ELb0EN4cute5tupleIJNS5_1CILi128EEENS7_ILi32EEENS7_ILi256EEEEEELi256ENS_10bfloat16_tEfNS_4arch4Sm80ELb1ELb0ELb1ELb1ELb1ELb1ELb1ELb1EEENS1_21CollectiveEpilogueFwdINS6_IJS8_SA_S9_EEENS6_IJNS7_ILi1EEESI_SI_EEESC_SE_Li256ELb1ELb1ELb1ELb0EEENS1_36VarlenDynamicPersistentTileSchedulerILi128ELi32ELi256ELi256ELb1ELb1ELb0ELb1ELb1ELb1EEEEEEEEEvNT_6ParamsE,"a",@progbits
	.sectionflags	@""
	.align	4
.nv.constant0._ZN7cutlass13device_kernelIN5flash19enable_sm80_to_sm89INS1_16FlashAttnFwdSm80INS1_25CollectiveMainloopFwdSm80ILi8ELi1ELb0EN4cute5tupleIJNS5_1CILi128EEENS7_ILi32EEENS7_ILi256EEEEEELi256ENS_10bfloat16_tEfNS_4arch4Sm80ELb1ELb0ELb1ELb1ELb1ELb1ELb1ELb1EEENS1_21CollectiveEpilogueFwdINS6_IJS8_SA_S9_EEENS6_IJNS7_ILi1EEESI_SI_EEESC_SE_Li256ELb1ELb1ELb1ELb0EEENS1_36VarlenDynamicPersistentTileSchedulerILi128ELi32ELi256ELi256ELb1ELb1ELb0ELb1ELb1ELb1EEEEEEEEEvNT_6ParamsE:
	.zero		1432


//--------------------- .nv.constant0._ZN7cutlass13device_kernelIN5flash19enable_sm80_to_sm89INS1_16FlashAttnFwdSm80INS1_25CollectiveMainloopFwdSm80ILi8ELi1ELb0EN4cute5tupleIJNS5_1CILi128EEENS7_ILi96EEENS7_ILi256EEEEEELi256ENS_10bfloat16_tEfNS_4arch4Sm80ELb0ELb0ELb1ELb0ELb1ELb0ELb1ELb1EEENS1_21CollectiveEpilogueFwdINS6_IJS8_SA_S9_EEENS6_IJNS7_ILi1EEESI_SI_EEESC_SE_Li256ELb0ELb1ELb1ELb0EEENS1_19SingleTileSchedulerILb0ELb1ELb1ELi128EEEEEEEEEvNT_6ParamsE --------------------------
	.section	.nv.constant0._ZN7cutlass13device_kernelIN5flash19enable_sm80_to_sm89INS1_16FlashAttnFwdSm80INS1_25CollectiveMainloopFwdSm80ILi8ELi1ELb0EN4cute5tupleIJNS5_1CILi128EEENS7_ILi96EEENS7_ILi256EEEEEELi256ENS_10bfloat16_tEfNS_4arch4Sm80ELb0ELb0ELb1ELb0ELb1ELb0ELb1ELb1EEENS1_21CollectiveEpilogueFwdINS6_IJS8_SA_S9_EEENS6_IJNS7_ILi1EEESI_SI_EEESC_SE_Li256ELb0ELb1ELb1ELb0EEENS1_19SingleTileSchedulerILb0ELb1ELb1ELi128EEEEEEEEEvNT_6ParamsE,"a",@progbits
	.sectionflags	@""
	.align	4
.nv.constant0._ZN7cutlass13device_kernelIN5flash19enable_sm80_to_sm89INS1_16FlashAttnFwdSm80INS1_25CollectiveMainloopFwdSm80ILi8ELi1ELb0EN4cute5tupleIJNS5_1CILi128EEENS7_ILi96EEENS7_ILi256EEEEEELi256ENS_10bfloat16_tEfNS_4arch4Sm80ELb0ELb0ELb1ELb0ELb1ELb0ELb1ELb1EEENS1_21CollectiveEpilogueFwdINS6_IJS8_SA_S9_EEENS6_IJNS7_ILi1EEESI_SI_EEESC_SE_Li256ELb0ELb1ELb1ELb0EEENS1_19SingleTileSchedulerILb0ELb1ELb1ELi128EEEEEEEEEvNT_6ParamsE:
	.zero		1400


//--------------------- .nv.constant0._ZN7cutlass13device_kernelIN5flash19enable_sm80_to_sm89INS1_16FlashAttnFwdSm80INS1_25CollectiveMainloopFwdSm80ILi8ELi1ELb0EN4cute5tupleIJNS5_1CILi128EEENS7_ILi64EEENS7_ILi256EEEEEELi256ENS_10bfloat16_tEfNS_4arch4Sm80ELb0ELb0ELb1ELb1ELb1ELb0ELb1ELb1EEENS1_21CollectiveEpilogueFwdINS6_IJS8_SA_S9_EEENS6_IJNS7_ILi1EEESI_SI_EEESC_SE_Li256ELb1ELb1ELb1ELb0EEENS1_36VarlenDynamicPersistentTileSchedulerILi128ELi64ELi256ELi256ELb1ELb1ELb0ELb0ELb1ELb1EEEEEEEEEvNT_6ParamsE --------------------------
	.section	.nv.constant0._ZN7cutlass13device_kernelIN5flash19enable_sm80_to_sm89INS1_16FlashAttnFwdSm80INS1_25CollectiveMainloopFwdSm80ILi8ELi1ELb0EN4cute5tupleIJNS5_1CILi128EEENS7_ILi64EEENS7_ILi256EEEEEELi256ENS_10bfloat16_tEfNS_4arch4Sm80ELb0ELb0ELb1ELb1ELb1ELb0ELb1ELb1EEENS1_21CollectiveEpilogueFwdINS6_IJS8_SA_S9_EEENS6_IJNS7_ILi1EEESI_SI_EEESC_SE_Li256ELb1ELb1ELb1ELb0EEENS1_36VarlenDynamicPersistentTileSchedulerILi128ELi64ELi256ELi256ELb1ELb1ELb0ELb0ELb1ELb1EEEEEEEEEvNT_6ParamsE,"a",@progbits
	.sectionflags	@""
	.align	4
.nv.constant0._ZN7cutlass13device_kernelIN5flash19enable_sm80_to_sm89INS1_16FlashAttnFwdSm80INS1_25CollectiveMainloopFwdSm80ILi8ELi1ELb0EN4cute5tupleIJNS5_1CILi128EEENS7_ILi64EEENS7_ILi256EEEEEELi256ENS_10bfloat16_tEfNS_4arch4Sm80ELb0ELb0ELb1ELb1ELb1ELb0ELb1ELb1EEENS1_21CollectiveEpilogueFwdINS6_IJS8_SA_S9_EEENS6_IJNS7_ILi1EEESI_SI_EEESC_SE_Li256ELb1ELb1ELb1ELb0EEENS1_36VarlenDynamicPersistentTileSchedulerILi128ELi64ELi256ELi256ELb1ELb1ELb0ELb0ELb1ELb1EEEEEEEEEvNT_6ParamsE:
	.zero		1432


//--------------------- .nv.constant0._ZN7cutlass13device_kernelIN5flash19enable_sm80_to_sm89INS1_16FlashAttnFwdSm80INS1_25CollectiveMainloopFwdSm80ILi8ELi1ELb0EN4cute5tupleIJNS5_1CILi128EEENS7_ILi48EEENS7_ILi256EEEEEELi256ENS_10bfloat16_tEfNS_4arch4Sm80ELb0ELb0ELb1ELb1ELb1ELb1ELb1ELb1EEENS1_21CollectiveEpilogueFwdINS6_IJS8_SA_S9_EEENS6_IJNS7_ILi1EEESI_SI_EEESC_SE_Li256ELb1ELb1ELb1ELb0EEENS1_36VarlenDynamicPersistentTileSchedulerILi128ELi48ELi256ELi256ELb1ELb1ELb0ELb0ELb1ELb1EEEEEEEEEvNT_6ParamsE --------------------------
	.section	.nv.constant0._ZN7cutlass13device_kernelIN5flash19enable_sm80_to_sm89INS1_16FlashAttnFwdSm80INS1_25CollectiveMainloopFwdSm80ILi8ELi1ELb0EN4cute5tupleIJNS5_1CILi128EEENS7_ILi48EEENS7_ILi256EEEEEELi256ENS_10bfloat16_tEfNS_4arch4Sm80ELb0ELb0ELb1ELb1ELb1ELb1ELb1ELb1EEENS1_21CollectiveEpilogueFwdINS6_IJS8_SA_S9_EEENS6_IJNS7_ILi1EEESI_SI_EEESC_SE_Li256ELb1ELb1ELb1ELb0EEENS1_36VarlenDynamicPersistentTileSchedulerILi128ELi48ELi256ELi256ELb1ELb1ELb0ELb0ELb1ELb1EEEEEEEEEvNT_6ParamsE,"a",@progbits
	.sectionflags	@""
	.align	4
.nv.constant0._ZN7cutlass13device_kernelIN5flash19enable_sm80_to_sm89INS1_16FlashAttnFwdSm80INS1_25CollectiveMainloopFwdSm80ILi8ELi1ELb0EN4cute5tupleIJNS5_1CILi128EEENS7_ILi48EEENS7_ILi256EEEEEELi256ENS_10bfloat16_tEfNS_4arch4Sm80ELb0ELb0ELb1ELb1ELb1ELb1ELb1ELb1EEENS1_21CollectiveEpilogueFwdINS6_IJS8_SA_S9_EEENS6_IJNS7_ILi1EEESI_SI_EEESC_SE_Li256ELb1ELb1ELb1ELb0EEENS1_36VarlenDynamicPersistentTileSchedulerILi128ELi48ELi256ELi256ELb1ELb1ELb0ELb0ELb1ELb1EEEEEEEEEvNT_6ParamsE:
	.zero		1432


//--------------------- .nv.constant0._ZN7cutlass13device_kernelIN5flash19enable_sm80_to_sm89INS1_16FlashAttnFwdSm80INS1_25CollectiveMainloopFwdSm80ILi8ELi1ELb0EN4cute5tupleIJNS5_1CILi128EEENS7_ILi64EEENS7_ILi256EEEEEELi256ENS_10bfloat16_tEfNS_4arch4Sm80ELb0ELb1ELb1ELb0ELb1ELb0ELb1ELb1EEENS1_21CollectiveEpilogueFwdINS6_IJS8_SA_S9_EEENS6_IJNS7_ILi1EEESI_SI_EEESC_SE_Li256ELb0ELb1ELb1ELb0EEENS1_19SingleTileSchedulerILb0ELb1ELb1ELi128EEEEEEEEEvNT_6ParamsE --------------------------
	.section	.nv.constant0._ZN7cutlass13device_kernelIN5flash19enable_sm80_to_sm89INS1_16FlashAttnFwdSm80INS1_25CollectiveMainloopFwdSm80ILi8ELi1ELb0EN4cute5tupleIJNS5_1CILi128EEENS7_ILi64EEENS7_ILi256EEEEEELi256ENS_10bfloat16_tEfNS_4arch4Sm80ELb0ELb1ELb1ELb0ELb1ELb0ELb1ELb1EEENS1_21CollectiveEpilogueFwdINS6_IJS8_SA_S9_EEENS6_IJNS7_ILi1EEESI_SI_EEESC_SE_Li256ELb0ELb1ELb1ELb0EEENS1_19SingleTileSchedulerILb0ELb1ELb1ELi128EEEEEEEEEvNT_6ParamsE,"a",@progbits
	.sectionflags	@""
	.align	4
.nv.constant0._ZN7cutlass13device_kernelIN5flash19enable_sm80_to_sm89INS1_16FlashAttnFwdSm80INS1_25CollectiveMainloopFwdSm80ILi8ELi1ELb0EN4cute5tupleIJNS5_1CILi128EEENS7_ILi64EEENS7_ILi256EEEEEELi256ENS_10bfloat16_tEfNS_4arch4Sm80ELb0ELb1ELb1ELb0ELb1ELb0ELb1ELb1EEENS1_21CollectiveEpilogueFwdINS6_IJS8_SA_S9_EEENS6_IJNS7_ILi1EEESI_SI_EEESC_SE_Li256ELb0ELb1ELb1ELb0EEENS1_19SingleTileSchedulerILb0ELb1ELb1ELi128EEEEEEEEEvNT_6ParamsE:
	.zero		1400


//--------------------- .nv.constant0._ZN7cutlass13device_kernelIN5flash19enable_sm80_to_sm89INS1_16FlashAttnFwdSm80INS1_25CollectiveMainloopFwdSm80ILi8ELi1ELb0EN4cute5tupleIJNS5_1CILi128EEENS7_ILi64EEENS7_ILi256EEEEEELi256ENS_10bfloat16_tEfNS_4arch4Sm80ELb0ELb1ELb1ELb1ELb1ELb0ELb1ELb1EEENS1_21CollectiveEpilogueFwdINS6_IJS8_SA_S9_EEENS6_IJNS7_ILi1EEESI_SI_EEESC_SE_Li256ELb1ELb1ELb1ELb0EEENS1_36VarlenDynamicPersistentTileSchedulerILi128ELi64ELi256ELi256ELb1ELb1ELb0ELb1ELb0ELb1EEEEEEEEEvNT_6ParamsE --------------------------
	.section	.nv.constant0._ZN7cutlass13device_kernelIN5flash19enable_sm80_to_sm89INS1_16FlashAttnFwdSm80INS1_25CollectiveMainloopFwdSm80ILi8ELi1ELb0EN4cute5tupleIJNS5_1CILi128EEENS7_ILi64EEENS7_ILi256EEEEEELi256ENS_10bfloat16_tEfNS_4arch4Sm80ELb0ELb1ELb1ELb1ELb1ELb0ELb1ELb1EEENS1_21CollectiveEpilogueFwdINS6_IJS8_SA_S9_EEENS6_IJNS7_ILi1EEESI_SI_EEESC_SE_Li256ELb1ELb1ELb1ELb0EEENS1_36VarlenDynamicPersistentTileSchedulerILi128ELi64ELi256ELi256ELb1ELb1ELb0ELb1ELb0ELb1EEEEEEEEEvNT_6ParamsE,"a",@progbits
	.sectionflags	@""
	.align	4
.nv.constant0._ZN7cutlass13device_kernelIN5flash19enable_sm80_to_sm89INS1_16FlashAttnFwdSm80INS1_25CollectiveMainloopFwdSm80ILi8ELi1ELb0EN4cute5tupleIJNS5_1CILi128EEENS7_ILi64EEENS7_ILi256EEEEEELi256ENS_10bfloat16_tEfNS_4arch4Sm80ELb0ELb1ELb1ELb1ELb1ELb0ELb1ELb1EEENS1_21CollectiveEpilogueFwdINS6_IJS8_SA_S9_EEENS6_IJNS7_ILi1EEESI_SI_EEESC_SE_Li256ELb1ELb1ELb1ELb0EEENS1_36VarlenDynamicPersistentTileSchedulerILi128ELi64ELi256ELi256ELb1ELb1ELb0ELb1ELb0ELb1EEEEEEEEEvNT_6ParamsE:
	.zero		1432


//--------------------- .nv.constant0._ZN7cutlass13device_kernelIN5flash19enable_sm80_to_sm89INS1_16FlashAttnFwdSm80INS1_25CollectiveMainloopFwdSm80ILi8ELi1ELb0EN4cute5tupleIJNS5_1CILi128EEENS7_ILi48EEENS7_ILi256EEEEEELi256ENS_10bfloat16_tEfNS_4arch4Sm80ELb0ELb1ELb1ELb1ELb1ELb1ELb1ELb1EEENS1_21CollectiveEpilogueFwdINS6_IJS8_SA_S9_EEENS6_IJNS7_ILi1EEESI_SI_EEESC_SE_Li256ELb1ELb1ELb1ELb0EEENS1_36VarlenDynamicPersistentTileSchedulerILi128ELi48ELi256ELi256ELb1ELb1ELb0ELb1ELb0ELb1EEEEEEEEEvNT_6ParamsE --------------------------
	.section	.nv.constant0._ZN7cutlass13device_kernelIN5flash19enable_sm80_to_sm89INS1_16FlashAttnFwdSm80INS1_25CollectiveMainloopFwdSm80ILi8ELi1ELb0EN4cute5tupleIJNS5_1CILi128EEENS7_ILi48EEENS7_ILi256EEEEEELi256ENS_10bfloat16_tEfNS_4arch4Sm80ELb0ELb1ELb1ELb1ELb1ELb1ELb1ELb1EEENS1_21CollectiveEpilogueFwdINS6_IJS8_SA_S9_EEENS6_IJNS7_ILi1EEESI_SI_EEESC_SE_Li256ELb1ELb1ELb1ELb0EEENS1_36VarlenDynamicPersistentTileSchedulerILi128ELi48ELi256ELi256ELb1ELb1ELb0ELb1ELb0ELb1EEEEEEEEEvNT_6ParamsE,"a",@progbits
	.sectionflags	@""
	.align	4
.nv.constant0._ZN7cutlass13device_kernelIN5flash19enable_sm80_to_sm89INS1_16FlashAttnFwdSm80INS1_25CollectiveMainloopFwdSm80ILi8ELi1ELb0EN4cute5tupleIJNS5_1CILi128EEENS7_ILi48EEENS7_ILi256EEEEEELi256ENS_10bfloat16_tEfNS_4arch4Sm80ELb0ELb1ELb1ELb1ELb1ELb1ELb1ELb1EEENS1_21CollectiveEpilogueFwdINS6_IJS8_SA_S9_EEENS6_IJNS7_ILi1EEESI_SI_EEESC_SE_Li256ELb1ELb1ELb1ELb0EEENS1_36VarlenDynamicPersistentTileSchedulerILi128ELi48ELi256ELi256ELb1ELb1ELb0ELb1ELb0ELb1EEEEEEEEEvNT_6ParamsE:
	.zero		1432


//--------------------- .nv.constant0._ZN7cutlass13device_kernelIN5flash19enable_sm80_to_sm89INS1_16FlashAttnFwdSm80INS1_25CollectiveMainloopFwdSm80ILi8ELi1ELb0EN4cute5tupleIJNS5_1CILi128EEENS7_ILi96EEENS7_ILi256EEEEEELi256ENS_10bfloat16_tEfNS_4arch4Sm80ELb1ELb0ELb1ELb0ELb1ELb0ELb1ELb1EEENS1_21CollectiveEpilogueFwdINS6_IJS8_SA_S9_EEENS6_IJNS7_ILi1EEESI_SI_EEESC_SE_Li256ELb0ELb1ELb1ELb0EEENS1_30DynamicPersistentTileSchedulerILi256ELi256ELb1ELb1ELb0EEEEEEEEEvNT_6ParamsE --------------------------
	.section	.nv.constant0._ZN7cutlass13device_kernelIN5flash19enable_sm80_to_sm89INS1_16FlashAttnFwdSm80INS1_25CollectiveMainloopFwdSm80ILi8ELi1ELb0EN4cute5tupleIJNS5_1CILi128EEENS7_ILi96EEENS7_ILi256EEEEEELi256ENS_10bfloat16_tEfNS_4arch4Sm80ELb1ELb0ELb1ELb0ELb1ELb0ELb1ELb1EEENS1_21CollectiveEpilogueFwdINS6_IJS8_SA_S9_EEENS6_IJNS7_ILi1EEESI_SI_EEESC_SE_Li256ELb0ELb1ELb1ELb0EEENS1_30DynamicPersistentTileSchedulerILi256ELi256ELb1ELb1ELb0EEEEEEEEEvNT_6ParamsE,"a",@progbits
	.sectionflags	@""
	.align	4
.nv.constant0._ZN7cutlass13device_kernelIN5flash19enable_sm80_to_sm89INS1_16FlashAttnFwdSm80INS1_25CollectiveMainloopFwdSm80ILi8ELi1ELb0EN4cute5tupleIJNS5_1CILi128EEENS7_ILi96EEENS7_ILi256EEEEEELi256ENS_10bfloat16_tEfNS_4arch4Sm80ELb1ELb0ELb1ELb0ELb1ELb0ELb1ELb1EEENS1_21CollectiveEpilogueFwdINS6_IJS8_SA_S9_EEENS6_IJNS7_ILi1EEESI_SI_EEESC_SE_Li256ELb0ELb1ELb1ELb0EEENS1_30DynamicPersistentTileSchedulerILi256ELi256ELb1ELb1ELb0EEEEEEEEEvNT_6ParamsE:
	.zero		1416


//--------------------- .nv.constant0._ZN7cutlass13device_kernelIN5flash19enable_sm80_to_sm89INS1_16FlashAttnFwdSm80INS1_25CollectiveMainloopFwdSm80ILi8ELi1ELb0EN4cute5tupleIJNS5_1CILi128EEENS7_ILi64EEENS7_ILi256EEEEEELi256ENS_10bfloat16_tEfNS_4arch4Sm80ELb1ELb0ELb1ELb1ELb1ELb0ELb1ELb1EEENS1_21CollectiveEpilogueFwdINS6_IJS8_SA_S9_EEENS6_IJNS7_ILi1EEESI_SI_EEESC_SE_Li256ELb1ELb1ELb1ELb0EEENS1_36VarlenDynamicPersistentTileSchedulerILi128ELi64ELi256ELi256ELb1ELb1ELb0ELb1ELb1ELb1EEEEEEEEEvNT_6ParamsE --------------------------
	.section	.nv.constant0._ZN7cutlass13device_kernelIN5flash19enable_sm80_to_sm89INS1_16FlashAttnFwdSm80INS1_25CollectiveMainloopFwdSm80ILi8ELi1ELb0EN4cute5tupleIJNS5_1CILi128EEENS7_ILi64EEENS7_ILi256EEEEEELi256ENS_10bfloat16_tEfNS_4arch4Sm80ELb1ELb0ELb1ELb1ELb1ELb0ELb1ELb1EEENS1_21CollectiveEpilogueFwdINS6_IJS8_SA_S9_EEENS6_IJNS7_ILi1EEESI_SI_EEESC_SE_Li256ELb1ELb1ELb1ELb0EEENS1_36VarlenDynamicPersistentTileSchedulerILi128ELi64ELi256ELi256ELb1ELb1ELb0ELb1ELb1ELb1EEEEEEEEEvNT_6ParamsE,"a",@progbits
	.sectionflags	@""
	.align	4
.nv.constant0._ZN7cutlass13device_kernelIN5flash19enable_sm80_to_sm89INS1_16FlashAttnFwdSm80INS1_25CollectiveMainloopFwdSm80ILi8ELi1ELb0EN4cute5tupleIJNS5_1CILi128EEENS7_ILi64EEENS7_ILi256EEEEEELi256ENS_10bfloat16_tEfNS_4arch4Sm80ELb1ELb0ELb1ELb1ELb1ELb0ELb1ELb1EEENS1_21CollectiveEpilogueFwdINS6_IJS8_SA_S9_EEENS6_IJNS7_ILi1EEESI_SI_EEESC_SE_Li256ELb1ELb1ELb1ELb0EEENS1_36VarlenDynamicPersistentTileSchedulerILi128ELi64ELi256ELi256ELb1ELb1ELb0ELb1ELb1ELb1EEEEEEEEEvNT_6ParamsE:
	.zero		1432


//--------------------- .nv.constant0._ZN7cutlass13device_kernelIN5flash19enable_sm80_to_sm89INS1_16FlashAttnFwdSm80INS1_25CollectiveMainloopFwdSm80ILi8ELi1ELb0EN4cute5tupleIJNS5_1CILi128EEENS7_ILi48EEENS7_ILi256EEEEEELi256ENS_10bfloat16_tEfNS_4arch4Sm80ELb1ELb0ELb1ELb1ELb1ELb1ELb1ELb1EEENS1_21CollectiveEpilogueFwdINS6_IJS8_SA_S9_EEENS6_IJNS7_ILi1EEESI_SI_EEESC_SE_Li256ELb1ELb1ELb1ELb0EEENS1_36VarlenDynamicPersistentTileSchedulerILi128ELi48ELi256ELi256ELb1ELb1ELb0ELb1ELb1ELb1EEEEEEEEEvNT_6ParamsE --------------------------
	.section	.nv.constant0._ZN7cutlass13device_kernelIN5flash19enable_sm80_to_sm89INS1_16FlashAttnFwdSm80INS1_25CollectiveMainloopFwdSm80ILi8ELi1ELb0EN4cute5tupleIJNS5_1CILi128EEENS7_ILi48EEENS7_ILi256EEEEEELi256ENS_10bfloat16_tEfNS_4arch4Sm80ELb1ELb0ELb1ELb1ELb1ELb1ELb1ELb1EEENS1_21CollectiveEpilogueFwdINS6_IJS8_SA_S9_EEENS6_IJNS7_ILi1EEESI_SI_EEESC_SE_Li256ELb1ELb1ELb1ELb0EEENS1_36VarlenDynamicPersistentTileSchedulerILi128ELi48ELi256ELi256ELb1ELb1ELb0ELb1ELb1ELb1EEEEEEEEEvNT_6ParamsE,"a",@progbits
	.sectionflags	@""
	.align	4
.nv.constant0._ZN7cutlass13device_kernelIN5flash19enable_sm80_to_sm89INS1_16FlashAttnFwdSm80INS1_25CollectiveMainloopFwdSm80ILi8ELi1ELb0EN4cute5tupleIJNS5_1CILi128EEENS7_ILi48EEENS7_ILi256EEEEEELi256ENS_10bfloat16_tEfNS_4arch4Sm80ELb1ELb0ELb1ELb1ELb1ELb1ELb1ELb1EEENS1_21CollectiveEpilogueFwdINS6_IJS8_SA_S9_EEENS6_IJNS7_ILi1EEESI_SI_EEESC_SE_Li256ELb1ELb1ELb1ELb0EEENS1_36VarlenDynamicPersistentTileSchedulerILi128ELi48ELi256ELi256ELb1ELb1ELb0ELb1ELb1ELb1EEEEEEEEEvNT_6ParamsE:
	.zero		1432


//--------------------- .nv.constant0._ZN7cutlass13device_kernelIN5flash19enable_sm80_to_sm89INS1_16FlashAttnFwdSm80INS1_25CollectiveMainloopFwdSm80ILi8ELi1ELb1EN4cute5tupleIJNS5_1CILi128EEENS7_ILi64EEENS7_ILi256EEEEEELi256ENS_10bfloat16_tEfNS_4arch4Sm80ELb0ELb0ELb0ELb0ELb1ELb0ELb1ELb1EEENS1_21CollectiveEpilogueFwdINS6_IJS8_SA_S9_EEENS6_IJNS7_ILi1EEESI_SI_EEESC_SE_Li256ELb0ELb1ELb1ELb0EEENS1_19SingleTileSchedulerILb0ELb1ELb1ELi128EEEEEEEEEvNT_6ParamsE --------------------------
	.section	.nv.constant0._ZN7cutlass13device_kernelIN5flash19enable_sm80_to_sm89INS1_16FlashAttnFwdSm80INS1_25CollectiveMainloopFwdSm80ILi8ELi1ELb1EN4cute5tupleIJNS5_1CILi128EEENS7_ILi64EEENS7_ILi256EEEEEELi256ENS_10bfloat16_tEfNS_4arch4Sm80ELb0ELb0ELb0ELb0ELb1ELb0ELb1ELb1EEENS1_21CollectiveEpilogueFwdINS6_IJS8_SA_S9_EEENS6_IJNS7_ILi1EEESI_SI_EEESC_SE_Li256ELb0ELb1ELb1ELb0EEENS1_19SingleTileSchedulerILb0ELb1ELb1ELi128EEEEEEEEEvNT_6ParamsE,"a",@progbits
	.sectionflags	@""
	.align	4
.nv.constant0._ZN7cutlass13device_kernelIN5flash19enable_sm80_to_sm89INS1_16FlashAttnFwdSm80INS1_25CollectiveMainloopFwdSm80ILi8ELi1ELb1EN4cute5tupleIJNS5_1CILi128EEENS7_ILi64EEENS7_ILi256EEEEEELi256ENS_10bfloat16_tEfNS_4arch4Sm80ELb0ELb0ELb0ELb0ELb1ELb0ELb1ELb1EEENS1_21CollectiveEpilogueFwdINS6_IJS8_SA_S9_EEENS6_IJNS7_ILi1EEESI_SI_EEESC_SE_Li256ELb0ELb1ELb1ELb0EEENS1_19SingleTileSchedulerILb0ELb1ELb1ELi128EEEEEEEEEvNT_6ParamsE:
	.zero		1400


//--------------------- .nv.constant0._ZN7cutlass13device_kernelIN5flash19enable_sm80_to_sm89INS1_16FlashAttnFwdSm80INS1_25CollectiveMainloopFwdSm80ILi8ELi1ELb1EN4cute5tupleIJNS5_1CILi128EEENS7_ILi48EEENS7_ILi256EEEEEELi256ENS_10bfloat16_tEfNS_4arch4Sm80ELb0ELb0ELb0ELb1ELb1ELb0ELb1ELb1EEENS1_21CollectiveEpilogueFwdINS6_IJS8_SA_S9_EEENS6_IJNS7_ILi1EEESI_SI_EEESC_SE_Li256ELb1ELb1ELb1ELb0EEENS1_36VarlenDynamicPersistentTileSchedulerILi128ELi48ELi256ELi256ELb1ELb1ELb0ELb0ELb1ELb1EEEEEEEEEvNT_6ParamsE --------------------------
	.section	.nv.constant0._ZN7cutlass13device_kernelIN5flash19enable_sm80_to_sm89INS1_16FlashAttnFwdSm80INS1_25CollectiveMainloopFwdSm80ILi8ELi1ELb1EN4cute5tupleIJNS5_1CILi128EEENS7_ILi48EEENS7_ILi256EEEEEELi256ENS_10bfloat16_tEfNS_4arch4Sm80ELb0ELb0ELb0ELb1ELb1ELb0ELb1ELb1EEENS1_21CollectiveEpilogueFwdINS6_IJS8_SA_S9_EEENS6_IJNS7_ILi1EEESI_SI_EEESC_SE_Li256ELb1ELb1ELb1ELb0EEENS1_36VarlenDynamicPersistentTileSchedulerILi128ELi48ELi256ELi256ELb1ELb1ELb0ELb0ELb1ELb1EEEEEEEEEvNT_6ParamsE,"a",@progbits
	.sectionflags	@""
	.align	4
.nv.constant0._ZN7cutlass13device_kernelIN5flash19enable_sm80_to_sm89INS1_16FlashAttnFwdSm80INS1_25CollectiveMainloopFwdSm80ILi8ELi1ELb1EN4cute5tupleIJNS5_1CILi128EEENS7_ILi48EEENS7_ILi256EEEEEELi256ENS_10bfloat16_tEfNS_4arch4Sm80ELb0ELb0ELb0ELb1ELb1ELb0ELb1ELb1EEENS1_21CollectiveEpilogueFwdINS6_IJS8_SA_S9_EEENS6_IJNS7_ILi1EEESI_SI_EEESC_SE_Li256ELb1ELb1ELb1ELb0EEENS1_36VarlenDynamicPersistentTileSchedulerILi128ELi48ELi256ELi256ELb1ELb1ELb0ELb0ELb1ELb1EEEEEEEEEvNT_6ParamsE:
	.zero		1432


//--------------------- .nv.constant0._ZN7cutlass13device_kernelIN5flash19enable_sm80_to_sm89INS1_16FlashAttnFwdSm80INS1_25CollectiveMainloopFwdSm80ILi8ELi1ELb0EN4cute5tupleIJNS5_1CILi128EEENS7_ILi32EEENS7_ILi256EEEEEELi256ENS_10bfloat16_tEfNS_4arch4Sm80ELb0ELb0ELb0ELb1ELb1ELb1ELb1ELb1EEENS1_21CollectiveEpilogueFwdINS6_IJS8_SA_S9_EEENS6_IJNS7_ILi1EEESI_SI_EEESC_SE_Li256ELb1ELb1ELb1ELb0EEENS1_36VarlenDynamicPersistentTileSchedulerILi128ELi32ELi256ELi256ELb1ELb1ELb0ELb0ELb1ELb1EEEEEEEEEvNT_6ParamsE --------------------------
	.section	.nv.constant0._ZN7cutlass13device_kernelIN5flash19enable_sm80_to_sm89INS1_16FlashAttnFwdSm80INS1_25CollectiveMainloopFwdSm80ILi8ELi1ELb0EN4cute5tupleIJNS5_1CILi128EEENS7_ILi32EEENS7_ILi256EEEEEELi256ENS_10bfloat16_tEfNS_4arch4Sm80ELb0ELb0ELb0ELb1ELb1ELb1ELb1ELb1EEENS1_21CollectiveEpilogueFwdINS6_IJS8_SA_S9_EEENS6_IJNS7_ILi1EEESI_SI_EEESC_SE_Li256ELb1ELb1ELb1ELb0EEENS1_36VarlenDynamicPersistentTileSchedulerILi128ELi32ELi256ELi256ELb1ELb1ELb0ELb0ELb1ELb1EEEEEEEEEvNT_6ParamsE,"a",@progbits
	.sectionflags	@""
	.align	4
.nv.constant0._ZN7cutlass13device_kernelIN5flash19enable_sm80_to_sm89INS1_16FlashAttnFwdSm80INS1_25CollectiveMainloopFwdSm80ILi8ELi1ELb0EN4cute5tupleIJNS5_1CILi128EEENS7_ILi32EEENS7_ILi256EEEEEELi256ENS_10bfloat16_tEfNS_4arch4Sm80ELb0ELb0ELb0ELb1ELb1ELb1ELb1ELb1EEENS1_21CollectiveEpilogueFwdINS6_IJS8_SA_S9_EEENS6_IJNS7_ILi1EEESI_SI_EEESC_SE_Li256ELb1ELb1ELb1ELb0EEENS1_36VarlenDynamicPersistentTileSchedulerILi128ELi32ELi256ELi256ELb1ELb1ELb0ELb0ELb1ELb1EEEEEEEEEvNT_6ParamsE:
	.zero		1432


//--------------------- .nv.constant0._ZN7cutlass13device_kernelIN5flash19enable_sm80_to_sm89INS1_16FlashAttnFwdSm80INS1_25CollectiveMainloopFwdSm80ILi8ELi1ELb1EN4cute5tupleIJNS5_1CILi128EEENS7_ILi48EEENS7_ILi256EEEEEELi256ENS_10bfloat16_tEfNS_4arch4Sm80ELb0ELb1ELb0ELb0ELb1ELb0ELb1ELb1EEENS1_21CollectiveEpilogueFwdINS6_IJS8_SA_S9_EEENS6_IJNS7_ILi1EEESI_SI_EEESC_SE_Li256ELb0ELb1ELb1ELb0EEENS1_19SingleTileSchedulerILb0ELb1ELb1ELi128EEEEEEEEEvNT_6ParamsE --------------------------
	.section	.nv.constant0._ZN7cutlass13device_kernelIN5flash19enable_sm80_to_sm89INS1_16FlashAttnFwdSm80INS1_25CollectiveMainloopFwdSm80ILi8ELi1ELb1EN4cute5tupleIJNS5_1CILi128EEENS7_ILi48EEENS7_ILi256EEEEEELi256ENS_10bfloat16_tEfNS_4arch4Sm80ELb0ELb1ELb0ELb0ELb1ELb0ELb1ELb1EEENS1_21CollectiveEpilogueFwdINS6_IJS8_SA_S9_EEENS6_IJNS7_ILi1EEESI_SI_EEESC_SE_Li256ELb0ELb1ELb1ELb0EEENS1_19SingleTileSchedulerILb0ELb1ELb1ELi128EEEEEEEEEvNT_6ParamsE,"a",@progbits
	.sectionflags	@""
	.align	4
.nv.constant0._ZN7cutlass13device_kernelIN5flash19enable_sm80_to_sm89INS1_16FlashAttnFwdSm80INS1_25CollectiveMainloopFwdSm80ILi8ELi1ELb1EN4cute5tupleIJNS5_1CILi128EEENS7_ILi48EEENS7_ILi256EEEEEELi256ENS_10bfloat16_tEfNS_4arch4Sm80ELb0ELb1ELb0ELb0ELb1ELb0ELb1ELb1EEENS1_21CollectiveEpilogueFwdINS6_IJS8_SA_S9_EEENS6_IJNS7_ILi1EEESI_SI_EEESC_SE_Li256ELb0ELb1ELb1ELb0EEENS1_19SingleTileSchedulerILb0ELb1ELb1ELi128EEEEEEEEEvNT_6ParamsE:
	.zero		1400


//--------------------- .nv.constant0._ZN7cutlass13device_kernelIN5flash19enable_sm80_to_sm89INS1_16FlashAttnFwdSm80INS1_25CollectiveMainloopFwdSm80ILi8ELi1ELb1EN4cute5tupleIJNS5_1CILi128EEENS7_ILi48EEENS7_ILi256EEEEEELi256ENS_10bfloat16_tEfNS_4arch4Sm80ELb0ELb1ELb0ELb1ELb1ELb0ELb1ELb1EEENS1_21CollectiveEpilogueFwdINS6_IJS8_SA_S9_EEENS6_IJNS7_ILi1EEESI_SI_EEESC_SE_Li256ELb1ELb1ELb1ELb0EEENS1_36VarlenDynamicPersistentTileSchedulerILi128ELi48ELi256ELi256ELb1ELb1ELb0ELb1ELb0ELb1EEEEEEEEEvNT_6ParamsE --------------------------
	.section	.nv.constant0._ZN7cutlass13device_kernelIN5flash19enable_sm80_to_sm89INS1_16FlashAttnFwdSm80INS1_25CollectiveMainloopFwdSm80ILi8ELi1ELb1EN4cute5tupleIJNS5_1CILi128EEENS7_ILi48EEENS7_ILi256EEEEEELi256ENS_10bfloat16_tEfNS_4arch4Sm80ELb0ELb1ELb0ELb1ELb1ELb0ELb1ELb1EEENS1_21CollectiveEpilogueFwdINS6_IJS8_SA_S9_EEENS6_IJNS7_ILi1EEESI_SI_EEESC_SE_Li256ELb1ELb1ELb1ELb0EEENS1_36VarlenDynamicPersistentTileSchedulerILi128ELi48ELi256ELi256ELb1ELb1ELb0ELb1ELb0ELb1EEEEEEEEEvNT_6ParamsE,"a",@progbits
	.sectionflags	@""
	.align	4
.nv.constant0._ZN7cutlass13device_kernelIN5flash19enable_sm80_to_sm89INS1_16FlashAttnFwdSm80INS1_25CollectiveMainloopFwdSm80ILi8ELi1ELb1EN4cute5tupleIJNS5_1CILi128EEENS7_ILi48EEENS7_ILi256EEEEEELi256ENS_10bfloat16_tEfNS_4arch4Sm80ELb0ELb1ELb0ELb1ELb1ELb0ELb1ELb1EEENS1_21CollectiveEpilogueFwdINS6_IJS8_SA_S9_EEENS6_IJNS7_ILi1EEESI_SI_EEESC_SE_Li256ELb1ELb1ELb1ELb0EEENS1_36VarlenDynamicPersistentTileSchedulerILi128ELi48ELi256ELi256ELb1ELb1ELb0ELb1ELb0ELb1EEEEEEEEEvNT_6ParamsE:
	.zero		1432


//--------------------- .nv.constant0._ZN7cutlass13device_kernelIN5flash19enable_sm80_to_sm89INS1_16FlashAttnFwdSm80INS1_25CollectiveMainloopFwdSm80ILi8ELi1ELb0EN4cute5tupleIJNS5_1CILi128EEENS7_ILi32EEENS7_ILi256EEEEEELi256ENS_10bfloat16_tEfNS_4arch4Sm80ELb0ELb1ELb0ELb1ELb1ELb1ELb1ELb1EEENS1_21CollectiveEpilogueFwdINS6_IJS8_SA_S9_EEENS6_IJNS7_ILi1EEESI_SI_EEESC_SE_Li256ELb1ELb1ELb1ELb0EEENS1_36VarlenDynamicPersistentTileSchedulerILi128ELi32ELi256ELi256ELb1ELb1ELb0ELb1ELb0ELb1EEEEEEEEEvNT_6ParamsE --------------------------
	.section	.nv.constant0._ZN7cutlass13device_kernelIN5flash19enable_sm80_to_sm89INS1_16FlashAttnFwdSm80INS1_25CollectiveMainloopFwdSm80ILi8ELi1ELb0EN4cute5tupleIJNS5_1CILi128EEENS7_ILi32EEENS7_ILi256EEEEEELi256ENS_10bfloat16_tEfNS_4arch4Sm80ELb0ELb1ELb0ELb1ELb1ELb1ELb1ELb1EEENS1_21CollectiveEpilogueFwdINS6_IJS8_SA_S9_EEENS6_IJNS7_ILi1EEESI_SI_EEESC_SE_Li256ELb1ELb1ELb1ELb0EEENS1_36VarlenDynamicPersistentTileSchedulerILi128ELi32ELi256ELi256ELb1ELb1ELb0ELb1ELb0ELb1EEEEEEEEEvNT_6ParamsE,"a",@progbits
	.sectionflags	@""
	.align	4
.nv.constant0._ZN7cutlass13device_kernelIN5flash19enable_sm80_to_sm89INS1_16FlashAttnFwdSm80INS1_25CollectiveMainloopFwdSm80ILi8ELi1ELb0EN4cute5tupleIJNS5_1CILi128EEENS7_ILi32EEENS7_ILi256EEEEEELi256ENS_10bfloat16_tEfNS_4arch4Sm80ELb0ELb1ELb0ELb1ELb1ELb1ELb1ELb1EEENS1_21CollectiveEpilogueFwdINS6_IJS8_SA_S9_EEENS6_IJNS7_ILi1EEESI_SI_EEESC_SE_Li256ELb1ELb1ELb1ELb0EEENS1_36VarlenDynamicPersistentTileSchedulerILi128ELi32ELi256ELi256ELb1ELb1ELb0ELb1ELb0ELb1EEEEEEEEEvNT_6ParamsE:
	.zero		1432


//--------------------- .nv.constant0._ZN7cutlass13device_kernelIN5flash19enable_sm80_to_sm89INS1_16FlashAttnFwdSm80INS1_25CollectiveMainloopFwdSm80ILi8ELi1ELb1EN4cute5tupleIJNS5_1CILi128EEENS7_ILi64EEENS7_ILi256EEEEEELi256ENS_10bfloat16_tEfNS_4arch4Sm80ELb1ELb0ELb0ELb0ELb1ELb0ELb1ELb1EEENS1_21CollectiveEpilogueFwdINS6_IJS8_SA_S9_EEENS6_IJNS7_ILi1EEESI_SI_EEESC_SE_Li256ELb0ELb1ELb1ELb0EEENS1_30DynamicPersistentTileSchedulerILi256ELi256ELb1ELb1ELb0EEEEEEEEEvNT_6ParamsE --------------------------
	.section	.nv.constant0._ZN7cutlass13device_kernelIN5flash19enable_sm80_to_sm89INS1_16FlashAttnFwdSm80INS1_25CollectiveMainloopFwdSm80ILi8ELi1ELb1EN4cute5tupleIJNS5_1CILi128EEENS7_ILi64EEENS7_ILi256EEEEEELi256ENS_10bfloat16_tEfNS_4arch4Sm80ELb1ELb0ELb0ELb0ELb1ELb0ELb1ELb1EEENS1_21CollectiveEpilogueFwdINS6_IJS8_SA_S9_EEENS6_IJNS7_ILi1EEESI_SI_EEESC_SE_Li256ELb0ELb1ELb1ELb0EEENS1_30DynamicPersistentTileSchedulerILi256ELi256ELb1ELb1ELb0EEEEEEEEEvNT_6ParamsE,"a",@progbits
	.sectionflags	@""
	.align	4
.nv.constant0._ZN7cutlass13device_kernelIN5flash19enable_sm80_to_sm89INS1_16FlashAttnFwdSm80INS1_25CollectiveMainloopFwdSm80ILi8ELi1ELb1EN4cute5tupleIJNS5_1CILi128EEENS7_ILi64EEENS7_ILi256EEEEEELi256ENS_10bfloat16_tEfNS_4arch4Sm80ELb1ELb0ELb0ELb0ELb1ELb0ELb1ELb1EEENS1_21CollectiveEpilogueFwdINS6_IJS8_SA_S9_EEENS6_IJNS7_ILi1EEESI_SI_EEESC_SE_Li256ELb0ELb1ELb1ELb0EEENS1_30DynamicPersistentTileSchedulerILi256ELi256ELb1ELb1ELb0EEEEEEEEEvNT_6ParamsE:
	.zero		1416


//--------------------- .nv.constant0._ZN7cutlass13device_kernelIN5flash19enable_sm80_to_sm89INS1_16FlashAttnFwdSm80INS1_25CollectiveMainloopFwdSm80ILi8ELi1ELb1EN4cute5tupleIJNS5_1CILi128EEENS7_ILi48EEENS7_ILi256EEEEEELi256ENS_10bfloat16_tEfNS_4arch4Sm80ELb1ELb0ELb0ELb1ELb1ELb0ELb1ELb1EEENS1_21CollectiveEpilogueFwdINS6_IJS8_SA_S9_EEENS6_IJNS7_ILi1EEESI_SI_EEESC_SE_Li256ELb1ELb1ELb1ELb0EEENS1_36VarlenDynamicPersistentTileSchedulerILi128ELi48ELi256ELi256ELb1ELb1ELb0ELb1ELb1ELb1EEEEEEEEEvNT_6ParamsE --------------------------
	.section	.nv.constant0._ZN7cutlass13device_kernelIN5flash19enable_sm80_to_sm89INS1_16FlashAttnFwdSm80INS1_25CollectiveMainloopFwdSm80ILi8ELi1ELb1EN4cute5tupleIJNS5_1CILi128EEENS7_ILi48EEENS7_ILi256EEEEEELi256ENS_10bfloat16_tEfNS_4arch4Sm80ELb1ELb0ELb0ELb1ELb1ELb0ELb1ELb1EEENS1_21CollectiveEpilogueFwdINS6_IJS8_SA_S9_EEENS6_IJNS7_ILi1EEESI_SI_EEESC_SE_Li256ELb1ELb1ELb1ELb0EEENS1_36VarlenDynamicPersistentTileSchedulerILi128ELi48ELi256ELi256ELb1ELb1ELb0ELb1ELb1ELb1EEEEEEEEEvNT_6ParamsE,"a",@progbits
	.sectionflags	@""
	.align	4
.nv.constant0._ZN7cutlass13device_kernelIN5flash19enable_sm80_to_sm89INS1_16FlashAttnFwdSm80INS1_25CollectiveMainloopFwdSm80ILi8ELi1ELb1EN4cute5tupleIJNS5_1CILi128EEENS7_ILi48EEENS7_ILi256EEEEEELi256ENS_10bfloat16_tEfNS_4arch4Sm80ELb1ELb0ELb0ELb1ELb1ELb0ELb1ELb1EEENS1_21CollectiveEpilogueFwdINS6_IJS8_SA_S9_EEENS6_IJNS7_ILi1EEESI_SI_EEESC_SE_Li256ELb1ELb1ELb1ELb0EEENS1_36VarlenDynamicPersistentTileSchedulerILi128ELi48ELi256ELi256ELb1ELb1ELb0ELb1ELb1ELb1EEEEEEEEEvNT_6ParamsE:
	.zero		1432


//--------------------- .nv.constant0._ZN7cutlass13device_kernelIN5flash19enable_sm80_to_sm89INS1_16FlashAttnFwdSm80INS1_25CollectiveMainloopFwdSm80ILi8ELi1ELb0EN4cute5tupleIJNS5_1CILi128EEENS7_ILi32EEENS7_ILi256EEEEEELi256ENS_10bfloat16_tEfNS_4arch4Sm80ELb1ELb0ELb0ELb1ELb1ELb1ELb1ELb1EEENS1_21CollectiveEpilogueFwdINS6_IJS8_SA_S9_EEENS6_IJNS7_ILi1EEESI_SI_EEESC_SE_Li256ELb1ELb1ELb1ELb0EEENS1_36VarlenDynamicPersistentTileSchedulerILi128ELi32ELi256ELi256ELb1ELb1ELb0ELb1ELb1ELb1EEEEEEEEEvNT_6ParamsE --------------------------
	.section	.nv.constant0._ZN7cutlass13device_kernelIN5flash19enable_sm80_to_sm89INS1_16FlashAttnFwdSm80INS1_25CollectiveMainloopFwdSm80ILi8ELi1ELb0EN4cute5tupleIJNS5_1CILi128EEENS7_ILi32EEENS7_ILi256EEEEEELi256ENS_10bfloat16_tEfNS_4arch4Sm80ELb1ELb0ELb0ELb1ELb1ELb1ELb1ELb1EEENS1_21CollectiveEpilogueFwdINS6_IJS8_SA_S9_EEENS6_IJNS7_ILi1EEESI_SI_EEESC_SE_Li256ELb1ELb1ELb1ELb0EEENS1_36VarlenDynamicPersistentTileSchedulerILi128ELi32ELi256ELi256ELb1ELb1ELb0ELb1ELb1ELb1EEEEEEEEEvNT_6ParamsE,"a",@progbits
	.sectionflags	@""
	.align	4
.nv.constant0._ZN7cutlass13device_kernelIN5flash19enable_sm80_to_sm89INS1_16FlashAttnFwdSm80INS1_25CollectiveMainloopFwdSm80ILi8ELi1ELb0EN4cute5tupleIJNS5_1CILi128EEENS7_ILi32EEENS7_ILi256EEEEEELi256ENS_10bfloat16_tEfNS_4arch4Sm80ELb1ELb0ELb0ELb1ELb1ELb1ELb1ELb1EEENS1_21CollectiveEpilogueFwdINS6_IJS8_SA_S9_EEENS6_IJNS7_ILi1EEESI_SI_EEESC_SE_Li256ELb1ELb1ELb1ELb0EEENS1_36VarlenDynamicPersistentTileSchedulerILi128ELi32ELi256ELi256ELb1ELb1ELb0ELb1ELb1ELb1EEEEEEEEEvNT_6ParamsE:
	.zero		1432


//--------------------- .nv.constant0._ZN7cutlass13device_kernelIN5flash19enable_sm80_to_sm89INS1_16FlashAttnFwdSm80INS1_25CollectiveMainloopFwdSm80ILi8ELi1ELb0EN4cute5tupleIJNS5_1CILi128EEENS7_ILi96EEENS7_ILi256EEEEEELi256ENS_10bfloat16_tEfNS_4arch4Sm80ELb0ELb0ELb0ELb0ELb1ELb0ELb1ELb1EEENS1_21CollectiveEpilogueFwdINS6_IJS8_SA_S9_EEENS6_IJNS7_ILi1EEESI_SI_EEESC_SE_Li256ELb0ELb1ELb1ELb0EEENS1_19SingleTileSchedulerILb0ELb1ELb1ELi128EEEEEEEEEvNT_6ParamsE --------------------------
	.section	.nv.constant0._ZN7cutlass13device_kernelIN5flash19enable_sm80_to_sm89INS1_16FlashAttnFwdSm80INS1_25CollectiveMainloopFwdSm80ILi8ELi1ELb0EN4cute5tupleIJNS5_1CILi128EEENS7_ILi96EEENS7_ILi256EEEEEELi256ENS_10bfloat16_tEfNS_4arch4Sm80ELb0ELb0ELb0ELb0ELb1ELb0ELb1ELb1EEENS1_21CollectiveEpilogueFwdINS6_IJS8_SA_S9_EEENS6_IJNS7_ILi1EEESI_SI_EEESC_SE_Li256ELb0ELb1ELb1ELb0EEENS1_19SingleTileSchedulerILb0ELb1ELb1ELi128EEEEEEEEEvNT_6ParamsE,"a",@progbits
	.sectionflags	@""
	.align	4
.nv.constant0._ZN7cutlass13device_kernelIN5flash19enable_sm80_to_sm89INS1_16FlashAttnFwdSm80INS1_25CollectiveMainloopFwdSm80ILi8ELi1ELb0EN4cute5tupleIJNS5_1CILi128EEENS7_ILi96EEENS7_ILi256EEEEEELi256ENS_10bfloat16_tEfNS_4arch4Sm80ELb0ELb0ELb0ELb0ELb1ELb0ELb1ELb1EEENS1_21CollectiveEpilogueFwdINS6_IJS8_SA_S9_EEENS6_IJNS7_ILi1EEESI_SI_EEESC_SE_Li256ELb0ELb1ELb1ELb0EEENS1_19SingleTileSchedulerILb0ELb1ELb1ELi128EEEEEEEEEvNT_6ParamsE:
	.zero		1400


//--------------------- .nv.constant0._ZN7cutlass13device_kernelIN5flash19enable_sm80_to_sm89INS1_16FlashAttnFwdSm80INS1_25CollectiveMainloopFwdSm80ILi8ELi1ELb0EN4cute5tupleIJNS5_1CILi128EEENS7_ILi64EEENS7_ILi256EEEEEELi256ENS_10bfloat16_tEfNS_4arch4Sm80ELb0ELb0ELb0ELb1ELb1ELb0ELb1ELb1EEENS1_21CollectiveEpilogueFwdINS6_IJS8_SA_S9_EEENS6_IJNS7_ILi1EEESI_SI_EEESC_SE_Li256ELb1ELb1ELb1ELb0EEENS1_36VarlenDynamicPersistentTileSchedulerILi128ELi64ELi256ELi256ELb1ELb1ELb0ELb0ELb1ELb1EEEEEEEEEvNT_6ParamsE --------------------------
	.section	.nv.constant0._ZN7cutlass13device_kernelIN5flash19enable_sm80_to_sm89INS1_16FlashAttnFwdSm80INS1_25CollectiveMainloopFwdSm80ILi8ELi1ELb0EN4cute5tupleIJNS5_1CILi128EEENS7_ILi64EEENS7_ILi256EEEEEELi256ENS_10bfloat16_tEfNS_4arch4Sm80ELb0ELb0ELb0ELb1ELb1ELb0ELb1ELb1EEENS1_21CollectiveEpilogueFwdINS6_IJS8_SA_S9_EEENS6_IJNS7_ILi1EEESI_SI_EEESC_SE_Li256ELb1ELb1ELb1ELb0EEENS1_36VarlenDynamicPersistentTileSchedulerILi128ELi64ELi256ELi256ELb1ELb1ELb0ELb0ELb1ELb1EEEEEEEEEvNT_6ParamsE,"a",@progbits
	.sectionflags	@""
	.align	4
.nv.constant0._ZN7cutlass13device_kernelIN5flash19enable_sm80_to_sm89INS1_16FlashAttnFwdSm80INS1_25CollectiveMainloopFwdSm80ILi8ELi1ELb0EN4cute5tupleIJNS5_1CILi128EEENS7_ILi64EEENS7_ILi256EEEEEELi256ENS_10bfloat16_tEfNS_4arch4Sm80ELb0ELb0ELb0ELb1ELb1ELb0ELb1ELb1EEENS1_21CollectiveEpilogueFwdINS6_IJS8_SA_S9_EEENS6_IJNS7_ILi1EEESI_SI_EEESC_SE_Li256ELb1ELb1ELb1ELb0EEENS1_36VarlenDynamicPersistentTileSchedulerILi128ELi64ELi256ELi256ELb1ELb1ELb0ELb0ELb1ELb1EEEEEEEEEvNT_6ParamsE:
	.zero		1432


//--------------------- .nv.constant0._ZN7cutlass13device_kernelIN5flash19enable_sm80_to_sm89INS1_16FlashAttnFwdSm80INS1_25CollectiveMainloopFwdSm80ILi8ELi1ELb0EN4cute5tupleIJNS5_1CILi128EEENS7_ILi48EEENS7_ILi256EEEEEELi256ENS_10bfloat16_tEfNS_4arch4Sm80ELb0ELb0ELb0ELb1ELb1ELb1ELb1ELb1EEENS1_21CollectiveEpilogueFwdINS6_IJS8_SA_S9_EEENS6_IJNS7_ILi1EEESI_SI_EEESC_SE_Li256ELb1ELb1ELb1ELb0EEENS1_36VarlenDynamicPersistentTileSchedulerILi128ELi48ELi256ELi256ELb1ELb1ELb0ELb0ELb1ELb1EEEEEEEEEvNT_6ParamsE --------------------------
	.section	.nv.constant0._ZN7cutlass13device_kernelIN5flash19enable_sm80_to_sm89INS1_16FlashAttnFwdSm80INS1_25CollectiveMainloopFwdSm80ILi8ELi1ELb0EN4cute5tupleIJNS5_1CILi128EEENS7_ILi48EEENS7_ILi256EEEEEELi256ENS_10bfloat16_tEfNS_4arch4Sm80ELb0ELb0ELb0ELb1ELb1ELb1ELb1ELb1EEENS1_21CollectiveEpilogueFwdINS6_IJS8_SA_S9_EEENS6_IJNS7_ILi1EEESI_SI_EEESC_SE_Li256ELb1ELb1ELb1ELb0EEENS1_36VarlenDynamicPersistentTileSchedulerILi128ELi48ELi256ELi256ELb1ELb1ELb0ELb0ELb1ELb1EEEEEEEEEvNT_6ParamsE,"a",@progbits
	.sectionflags	@""
	.align	4
.nv.constant0._ZN7cutlass13device_kernelIN5flash19enable_sm80_to_sm89INS1_16FlashAttnFwdSm80INS1_25CollectiveMainloopFwdSm80ILi8ELi1ELb0EN4cute5tupleIJNS5_1CILi128EEENS7_ILi48EEENS7_ILi256EEEEEELi256ENS_10bfloat16_tEfNS_4arch4Sm80ELb0ELb0ELb0ELb1ELb1ELb1ELb1ELb1EEENS1_21CollectiveEpilogueFwdINS6_IJS8_SA_S9_EEENS6_IJNS7_ILi1EEESI_SI_EEESC_SE_Li256ELb1ELb1ELb1ELb0EEENS1_36VarlenDynamicPersistentTileSchedulerILi128ELi48ELi256ELi256ELb1ELb1ELb0ELb0ELb1ELb1EEEEEEEEEvNT_6ParamsE:
	.zero		1432


//--------------------- .nv.constant0._ZN7cutlass13device_kernelIN5flash19enable_sm80_to_sm89INS1_16FlashAttnFwdSm80INS1_25CollectiveMainloopFwdSm80ILi8ELi1ELb0EN4cute5tupleIJNS5_1CILi128EEENS7_ILi64EEENS7_ILi256EEEEEELi256ENS_10bfloat16_tEfNS_4arch4Sm80ELb0ELb1ELb0ELb0ELb1ELb0ELb1ELb1EEENS1_21CollectiveEpilogueFwdINS6_IJS8_SA_S9_EEENS6_IJNS7_ILi1EEESI_SI_EEESC_SE_Li256ELb0ELb1ELb1ELb0EEENS1_19SingleTileSchedulerILb0ELb1ELb1ELi128EEEEEEEEEvNT_6ParamsE --------------------------
	.section	.nv.constant0._ZN7cutlass13device_kernelIN5flash19enable_sm80_to_sm89INS1_16FlashAttnFwdSm80INS1_25CollectiveMainloopFwdSm80ILi8ELi1ELb0EN4cute5tupleIJNS5_1CILi128EEENS7_ILi64EEENS7_ILi256EEEEEELi256ENS_10bfloat16_tEfNS_4arch4Sm80ELb0ELb1ELb0ELb0ELb1ELb0ELb1ELb1EEENS1_21CollectiveEpilogueFwdINS6_IJS8_SA_S9_EEENS6_IJNS7_ILi1EEESI_SI_EEESC_SE_Li256ELb0ELb1ELb1ELb0EEENS1_19SingleTileSchedulerILb0ELb1ELb1ELi128EEEEEEEEEvNT_6ParamsE,"a",@progbits
	.sectionflags	@""
	.align	4
.nv.constant0._ZN7cutlass13device_kernelIN5flash19enable_sm80_to_sm89INS1_16FlashAttnFwdSm80INS1_25CollectiveMainloopFwdSm80ILi8ELi1ELb0EN4cute5tupleIJNS5_1CILi128EEENS7_ILi64EEENS7_ILi256EEEEEELi256ENS_10bfloat16_tEfNS_4arch4Sm80ELb0ELb1ELb0ELb0ELb1ELb0ELb1ELb1EEENS1_21CollectiveEpilogueFwdINS6_IJS8_SA_S9_EEENS6_IJNS7_ILi1EEESI_SI_EEESC_SE_Li256ELb0ELb1ELb1ELb0EEENS1_19SingleTileSchedulerILb0ELb1ELb1ELi128EEEEEEEEEvNT_6ParamsE:
	.zero		1400


//--------------------- .nv.constant0._ZN7cutlass13device_kernelIN5flash19enable_sm80_to_sm89INS1_16FlashAttnFwdSm80INS1_25CollectiveMainloopFwdSm80ILi8ELi1ELb0EN4cute5tupleIJNS5_1CILi128EEENS7_ILi64EEENS7_ILi256EEEEEELi256ENS_10bfloat16_tEfNS_4arch4Sm80ELb0ELb1ELb0ELb1ELb1ELb0ELb1ELb1EEENS1_21CollectiveEpilogueFwdINS6_IJS8_SA_S9_EEENS6_IJNS7_ILi1EEESI_SI_EEESC_SE_Li256ELb1ELb1ELb1ELb0EEENS1_36VarlenDynamicPersistentTileSchedulerILi128ELi64ELi256ELi256ELb1ELb1ELb0ELb1ELb0ELb1EEEEEEEEEvNT_6ParamsE --------------------------
	.section	.nv.constant0._ZN7cutlass13device_kernelIN5flash19enable_sm80_to_sm89INS1_16FlashAttnFwdSm80INS1_25CollectiveMainloopFwdSm80ILi8ELi1ELb0EN4cute5tupleIJNS5_1CILi128EEENS7_ILi64EEENS7_ILi256EEEEEELi256ENS_10bfloat16_tEfNS_4arch4Sm80ELb0ELb1ELb0ELb1ELb1ELb0ELb1ELb1EEENS1_21CollectiveEpilogueFwdINS6_IJS8_SA_S9_EEENS6_IJNS7_ILi1EEESI_SI_EEESC_SE_Li256ELb1ELb1ELb1ELb0EEENS1_36VarlenDynamicPersistentTileSchedulerILi128ELi64ELi256ELi256ELb1ELb1ELb0ELb1ELb0ELb1EEEEEEEEEvNT_6ParamsE,"a",@progbits
	.sectionflags	@""
	.align	4
.nv.constant0._ZN7cutlass13device_kernelIN5flash19enable_sm80_to_sm89INS1_16FlashAttnFwdSm80INS1_25CollectiveMainloopFwdSm80ILi8ELi1ELb0EN4cute5tupleIJNS5_1CILi128EEENS7_ILi64EEENS7_ILi256EEEEEELi256ENS_10bfloat16_tEfNS_4arch4Sm80ELb0ELb1ELb0ELb1ELb1ELb0ELb1ELb1EEENS1_21CollectiveEpilogueFwdINS6_IJS8_SA_S9_EEENS6_IJNS7_ILi1EEESI_SI_EEESC_SE_Li256ELb1ELb1ELb1ELb0EEENS1_36VarlenDynamicPersistentTileSchedulerILi128ELi64ELi256ELi256ELb1ELb1ELb0ELb1ELb0ELb1EEEEEEEEEvNT_6ParamsE:
	.zero		1432


//--------------------- .nv.constant0._ZN7cutlass13device_kernelIN5flash19enable_sm80_to_sm89INS1_16FlashAttnFwdSm80INS1_25CollectiveMainloopFwdSm80ILi8ELi1ELb0EN4cute5tupleIJNS5_1CILi128EEENS7_ILi48EEENS7_ILi256EEEEEELi256ENS_10bfloat16_tEfNS_4arch4Sm80ELb0ELb1ELb0ELb1ELb1ELb1ELb1ELb1EEENS1_21CollectiveEpilogueFwdINS6_IJS8_SA_S9_EEENS6_IJNS7_ILi1EEESI_SI_EEESC_SE_Li256ELb1ELb1ELb1ELb0EEENS1_36VarlenDynamicPersistentTileSchedulerILi128ELi48ELi256ELi256ELb1ELb1ELb0ELb1ELb0ELb1EEEEEEEEEvNT_6ParamsE --------------------------
	.section	.nv.constant0._ZN7cutlass13device_kernelIN5flash19enable_sm80_to_sm89INS1_16FlashAttnFwdSm80INS1_25CollectiveMainloopFwdSm80ILi8ELi1ELb0EN4cute5tupleIJNS5_1CILi128EEENS7_ILi48EEENS7_ILi256EEEEEELi256ENS_10bfloat16_tEfNS_4arch4Sm80ELb0ELb1ELb0ELb1ELb1ELb1ELb1ELb1EEENS1_21CollectiveEpilogueFwdINS6_IJS8_SA_S9_EEENS6_IJNS7_ILi1EEESI_SI_EEESC_SE_Li256ELb1ELb1ELb1ELb0EEENS1_36VarlenDynamicPersistentTileSchedulerILi128ELi48ELi256ELi256ELb1ELb1ELb0ELb1ELb0ELb1EEEEEEEEEvNT_6ParamsE,"a",@progbits
	.sectionflags	@""
	.align	4
.nv.constant0._ZN7cutlass13device_kernelIN5flash19enable_sm80_to_sm89INS1_16FlashAttnFwdSm80INS1_25CollectiveMainloopFwdSm80ILi8ELi1ELb0EN4cute5tupleIJNS5_1CILi128EEENS7_ILi48EEENS7_ILi256EEEEEELi256ENS_10bfloat16_tEfNS_4arch4Sm80ELb0ELb1ELb0ELb1ELb1ELb1ELb1ELb1EEENS1_21CollectiveEpilogueFwdINS6_IJS8_SA_S9_EEENS6_IJNS7_ILi1EEESI_SI_EEESC_SE_Li256ELb1ELb1ELb1ELb0EEENS1_36VarlenDynamicPersistentTileSchedulerILi128ELi48ELi256ELi256ELb1ELb1ELb0ELb1ELb0ELb1EEEEEEEEEvNT_6ParamsE:
	.zero		1432


//--------------------- .nv.constant0._ZN7cutlass13device_kernelIN5flash19enable_sm80_to_sm89INS1_16FlashAttnFwdSm80INS1_25CollectiveMainloopFwdSm80ILi8ELi1ELb0EN4cute5tupleIJNS5_1CILi128EEENS7_ILi96EEENS7_ILi256EEEEEELi256ENS_10bfloat16_tEfNS_4arch4Sm80ELb1ELb0ELb0ELb0ELb1ELb0ELb1ELb1EEENS1_21CollectiveEpilogueFwdINS6_IJS8_SA_S9_EEENS6_IJNS7_ILi1EEESI_SI_EEESC_SE_Li256ELb0ELb1ELb1ELb0EEENS1_30DynamicPersistentTileSchedulerILi256ELi256ELb1ELb1ELb0EEEEEEEEEvNT_6ParamsE --------------------------
	.section	.nv.constant0._ZN7cutlass13device_kernelIN5flash19enable_sm80_to_sm89INS1_16FlashAttnFwdSm80INS1_25CollectiveMainloopFwdSm80ILi8ELi1ELb0EN4cute5tupleIJNS5_1CILi128EEENS7_ILi96EEENS7_ILi256EEEEEELi256ENS_10bfloat16_tEfNS_4arch4Sm80ELb1ELb0ELb0ELb0ELb1ELb0ELb1ELb1EEENS1_21CollectiveEpilogueFwdINS6_IJS8_SA_S9_EEENS6_IJNS7_ILi1EEESI_SI_EEESC_SE_Li256ELb0ELb1ELb1ELb0EEENS1_30DynamicPersistentTileSchedulerILi256ELi256ELb1ELb1ELb0EEEEEEEEEvNT_6ParamsE,"a",@progbits
	.sectionflags	@""
	.align	4
.nv.constant0._ZN7cutlass13device_kernelIN5flash19enable_sm80_to_sm89INS1_16FlashAttnFwdSm80INS1_25CollectiveMainloopFwdSm80ILi8ELi1ELb0EN4cute5tupleIJNS5_1CILi128EEENS7_ILi96EEENS7_ILi256EEEEEELi256ENS_10bfloat16_tEfNS_4arch4Sm80ELb1ELb0ELb0ELb0ELb1ELb0ELb1ELb1EEENS1_21CollectiveEpilogueFwdINS6_IJS8_SA_S9_EEENS6_IJNS7_ILi1EEESI_SI_EEESC_SE_Li256ELb0ELb1ELb1ELb0EEENS1_30DynamicPersistentTileSchedulerILi256ELi256ELb1ELb1ELb0EEEEEEEEEvNT_6ParamsE:
	.zero		1416


//--------------------- .nv.constant0._ZN7cutlass13device_kernelIN5flash19enable_sm80_to_sm89INS1_16FlashAttnFwdSm80INS1_25CollectiveMainloopFwdSm80ILi8ELi1ELb0EN4cute5tupleIJNS5_1CILi128EEENS7_ILi64EEENS7_ILi256EEEEEELi256ENS_10bfloat16_tEfNS_4arch4Sm80ELb1ELb0ELb0ELb1ELb1ELb0ELb1ELb1EEENS1_21CollectiveEpilogueFwdINS6_IJS8_SA_S9_EEENS6_IJNS7_ILi1EEESI_SI_EEESC_SE_Li256ELb1ELb1ELb1ELb0EEENS1_36VarlenDynamicPersistentTileSchedulerILi128ELi64ELi256ELi256ELb1ELb1ELb0ELb1ELb1ELb1EEEEEEEEEvNT_6ParamsE --------------------------
	.section	.nv.constant0._ZN7cutlass13device_kernelIN5flash19enable_sm80_to_sm89INS1_16FlashAttnFwdSm80INS1_25CollectiveMainloopFwdSm80ILi8ELi1ELb0EN4cute5tupleIJNS5_1CILi128EEENS7_ILi64EEENS7_ILi256EEEEEELi256ENS_10bfloat16_tEfNS_4arch4Sm80ELb1ELb0ELb0ELb1ELb1ELb0ELb1ELb1EEENS1_21CollectiveEpilogueFwdINS6_IJS8_SA_S9_EEENS6_IJNS7_ILi1EEESI_SI_EEESC_SE_Li256ELb1ELb1ELb1ELb0EEENS1_36VarlenDynamicPersistentTileSchedulerILi128ELi64ELi256ELi256ELb1ELb1ELb0ELb1ELb1ELb1EEEEEEEEEvNT_6ParamsE,"a",@progbits
	.sectionflags	@""
	.align	4
.nv.constant0._ZN7cutlass13device_kernelIN5flash19enable_sm80_to_sm89INS1_16FlashAttnFwdSm80INS1_25CollectiveMainloopFwdSm80ILi8ELi1ELb0EN4cute5tupleIJNS5_1CILi128EEENS7_ILi64EEENS7_ILi256EEEEEELi256ENS_10bfloat16_tEfNS_4arch4Sm80ELb1ELb0ELb0ELb1ELb1ELb0ELb1ELb1EEENS1_21CollectiveEpilogueFwdINS6_IJS8_SA_S9_EEENS6_IJNS7_ILi1EEESI_SI_EEESC_SE_Li256ELb1ELb1ELb1ELb0EEENS1_36VarlenDynamicPersistentTileSchedulerILi128ELi64ELi256ELi256ELb1ELb1ELb0ELb1ELb1ELb1EEEEEEEEEvNT_6ParamsE:
	.zero		1432


//--------------------- .nv.constant0._ZN7cutlass13device_kernelIN5flash19enable_sm80_to_sm89INS1_16FlashAttnFwdSm80INS1_25CollectiveMainloopFwdSm80ILi8ELi1ELb0EN4cute5tupleIJNS5_1CILi128EEENS7_ILi48EEENS7_ILi256EEEEEELi256ENS_10bfloat16_tEfNS_4arch4Sm80ELb1ELb0ELb0ELb1ELb1ELb1ELb1ELb1EEENS1_21CollectiveEpilogueFwdINS6_IJS8_SA_S9_EEENS6_IJNS7_ILi1EEESI_SI_EEESC_SE_Li256ELb1ELb1ELb1ELb0EEENS1_36VarlenDynamicPersistentTileSchedulerILi128ELi48ELi256ELi256ELb1ELb1ELb0ELb1ELb1ELb1EEEEEEEEEvNT_6ParamsE --------------------------
	.section	.nv.constant0._ZN7cutlass13device_kernelIN5flash19enable_sm80_to_sm89INS1_16FlashAttnFwdSm80INS1_25CollectiveMainloopFwdSm80ILi8ELi1ELb0EN4cute5tupleIJNS5_1CILi128EEENS7_ILi48EEENS7_ILi256EEEEEELi256ENS_10bfloat16_tEfNS_4arch4Sm80ELb1ELb0ELb0ELb1ELb1ELb1ELb1ELb1EEENS1_21CollectiveEpilogueFwdINS6_IJS8_SA_S9_EEENS6_IJNS7_ILi1EEESI_SI_EEESC_SE_Li256ELb1ELb1ELb1ELb0EEENS1_36VarlenDynamicPersistentTileSchedulerILi128ELi48ELi256ELi256ELb1ELb1ELb0ELb1ELb1ELb1EEEEEEEEEvNT_6ParamsE,"a",@progbits
	.sectionflags	@""
	.align	4
.nv.constant0._ZN7cutlass13device_kernelIN5flash19enable_sm80_to_sm89INS1_16FlashAttnFwdSm80INS1_25CollectiveMainloopFwdSm80ILi8ELi1ELb0EN4cute5tupleIJNS5_1CILi128EEENS7_ILi48EEENS7_ILi256EEEEEELi256ENS_10bfloat16_tEfNS_4arch4Sm80ELb1ELb0ELb0ELb1ELb1ELb1ELb1ELb1EEENS1_21CollectiveEpilogueFwdINS6_IJS8_SA_S9_EEENS6_IJNS7_ILi1EEESI_SI_EEESC_SE_Li256ELb1ELb1ELb1ELb0EEENS1_36VarlenDynamicPersistentTileSchedulerILi128ELi48ELi256ELi256ELb1ELb1ELb0ELb1ELb1ELb1EEEEEEEEEvNT_6ParamsE:
	.zero		1432


//--------------------- .text._ZN7cutlass13device_kernelIN5flash19enable_sm80_to_sm89INS1_16FlashAttnFwdSm80INS1_25CollectiveMainloopFwdSm80ILi8ELi1ELb1EN4cute5tupleIJNS5_1CILi128EEENS7_ILi64EEENS7_ILi256EEEEEELi256ENS_10bfloat16_tEfNS_4arch4Sm80ELb0ELb0ELb1ELb0ELb1ELb0ELb1ELb1EEENS1_21CollectiveEpilogueFwdINS6_IJS8_SA_S9_EEENS6_IJNS7_ILi1EEESI_SI_EEESC_SE_Li256ELb0ELb1ELb1ELb0EEENS1_19SingleTileSchedulerILb0ELb1ELb1ELi128EEEEEEEEEvNT_6ParamsE --------------------------
	.section	.text._ZN7cutlass13device_kernelIN5flash19enable_sm80_to_sm89INS1_16FlashAttnFwdSm80INS1_25CollectiveMainloopFwdSm80ILi8ELi1ELb1EN4cute5tupleIJNS5_1CILi128EEENS7_ILi64EEENS7_ILi256EEEEEELi256ENS_10bfloat16_tEfNS_4arch4Sm80ELb0ELb0ELb1ELb0ELb1ELb0ELb1ELb1EEENS1_21CollectiveEpilogueFwdINS6_IJS8_SA_S9_EEENS6_IJNS7_ILi1EEESI_SI_EEESC_SE_Li256ELb0ELb1ELb1ELb0EEENS1_19SingleTileSchedulerILb0ELb1ELb1ELi128EEEEEEEEEvNT_6ParamsE,"ax",@progbits
	.sectioninfo	@"SHI_REGISTERS=255"
	.align	128
.text._ZN7cutlass13device_kernelIN5flash19enable_sm80_to_sm89INS1_16FlashAttnFwdSm80INS1_25CollectiveMainloopFwdSm80ILi8ELi1ELb1EN4cute5tupleIJNS5_1CILi128EEENS7_ILi64EEENS7_ILi256EEEEEELi256ENS_10bfloat16_tEfNS_4arch4Sm80ELb0ELb0ELb1ELb0ELb1ELb0ELb1ELb1EEENS1_21CollectiveEpilogueFwdINS6_IJS8_SA_S9_EEENS6_IJNS7_ILi1EEESI_SI_EEESC_SE_Li256ELb0ELb1ELb1ELb0EEENS1_19SingleTileSchedulerILb0ELb1ELb1ELi128EEEEEEEEEvNT_6ParamsE:
        .type           _ZN7cutlass13device_kernelIN5flash19enable_sm80_to_sm89INS1_16FlashAttnFwdSm80INS1_25CollectiveMainloopFwdSm80ILi8ELi1ELb1EN4cute5tupleIJNS5_1CILi128EEENS7_ILi64EEENS7_ILi256EEEEEELi256ENS_10bfloat16_tEfNS_4arch4Sm80ELb0ELb0ELb1ELb0ELb1ELb0ELb1ELb1EEENS1_21CollectiveEpilogueFwdINS6_IJS8_SA_S9_EEENS6_IJNS7_ILi1EEESI_SI_EEESC_SE_Li256ELb0ELb1ELb1ELb0EEENS1_19SingleTileSchedulerILb0ELb1ELb1ELi128EEEEEEEEEvNT_6ParamsE,@function
        .size           _ZN7cutlass13device_kernelIN5flash19enable_sm80_to_sm89INS1_16FlashAttnFwdSm80INS1_25CollectiveMainloopFwdSm80ILi8ELi1ELb1EN4cute5tupleIJNS5_1CILi128EEENS7_ILi64EEENS7_ILi256EEEEEELi256ENS_10bfloat16_tEfNS_4arch4Sm80ELb0ELb0ELb1ELb0ELb1ELb0ELb1ELb1EEENS1_21CollectiveEpilogueFwdINS6_IJS8_SA_S9_EEENS6_IJNS7_ILi1EEESI_SI_EEESC_SE_Li256ELb0ELb1ELb1ELb0EEENS1_19SingleTileSchedulerILb0ELb1ELb1ELi128EEEEEEEEEvNT_6ParamsE,(.L_x_6485 - _ZN7cutlass13device_kernelIN5flash19enable_sm80_to_sm89INS1_16FlashAttnFwdSm80INS1_25CollectiveMainloopFwdSm80ILi8ELi1ELb1EN4cute5tupleIJNS5_1CILi128EEENS7_ILi64EEENS7_ILi256EEEEEELi256ENS_10bfloat16_tEfNS_4arch4Sm80ELb0ELb0ELb1ELb0ELb1ELb0ELb1ELb1EEENS1_21CollectiveEpilogueFwdINS6_IJS8_SA_S9_EEENS6_IJNS7_ILi1EEESI_SI_EEESC_SE_Li256ELb0ELb1ELb1ELb0EEENS1_19SingleTileSchedulerILb0ELb1ELb1ELi128EEEEEEEEEvNT_6ParamsE)
        .other          _ZN7cutlass13device_kernelIN5flash19enable_sm80_to_sm89INS1_16FlashAttnFwdSm80INS1_25CollectiveMainloopFwdSm80ILi8ELi1ELb1EN4cute5tupleIJNS5_1CILi128EEENS7_ILi64EEENS7_ILi256EEEEEELi256ENS_10bfloat16_tEfNS_4arch4Sm80ELb0ELb0ELb1ELb0ELb1ELb0ELb1ELb1EEENS1_21CollectiveEpilogueFwdINS6_IJS8_SA_S9_EEENS6_IJNS7_ILi1EEESI_SI_EEESC_SE_Li256ELb0ELb1ELb1ELb0EEENS1_19SingleTileSchedulerILb0ELb1ELb1ELi128EEEEEEEEEvNT_6ParamsE,@"STO_CUDA_ENTRY STV_DEFAULT"
_ZN7cutlass13device_kernelIN5flash19enable_sm80_to_sm89INS1_16FlashAttnFwdSm80INS1_25CollectiveMainloopFwdSm80ILi8ELi1ELb1EN4cute5tupleIJNS5_1CILi128EEENS7_ILi64EEENS7_ILi256EEEEEELi256ENS_10bfloat16_tEfNS_4arch4Sm80ELb0ELb0ELb1ELb0ELb1ELb0ELb1ELb1EEENS1_21CollectiveEpilogueFwdINS6_IJS8_SA_S9_EEENS6_IJNS7_ILi1EEESI_SI_EEESC_SE_Li256ELb0ELb1ELb1ELb0EEENS1_19SingleTileSchedulerILb0ELb1ELb1ELi128EEEEEEEEEvNT_6ParamsE:
[----:B------:R-:W-:Y:S02]  /*0000*/  MOV R1, c[0x0][0x28] ;  /* 0x00000a0000017a02 */ /* 0x000fe40000000f00 */
[----:B------:R-:W1:Y:S01]  /*0010*/  S2R R132, SR_TID.X ;  /* 0x0000000000847919 */ /* 0x000e620000002100 */
[----:B------:R-:W2:Y:S01]  /*0020*/  S2UR UR6, SR_CTAID.Y ;  /* 0x00000000000679c3 */ /* 0x000ea20000002600 */
[----:B------:R-:W-:-:S07]  /*0030*/  IADD3 R1, R1, -0x68, RZ ;  /* 0xffffff9801017810 */ /* 0x000fce0007ffe0ff */
[----:B------:R-:W3:Y:S01]  /*0040*/  S2UR UR18, SR_CTAID.Z ;  /* 0x00000000001279c3 */ /* 0x000ee20000002700 */
[----:B-1----:R-:W-:-:S06]  /*0050*/  SHF.R.U32.HI R0, RZ, 0x5, R132 ;  /* 0x00000005ff007819 */ /* 0x002fcc0000011684 */
[----:B------:R-:W1:Y:S02]  /*0060*/  SHFL.IDX PT, R0, R0, RZ, 0x1f ;  /* 0x00001fff00007589 */ /* 0x000e6400000e0000 */
[----:B-1----:R-:W-:-:S13]  /*0070*/  ISETP.NE.AND P0, PT, R0, RZ, PT ;  /* 0x000000ff0000720c */ /* 0x002fda0003f05270 */
[----:B--23--:R-:W-:Y:S05]  /*0080*/  @!P0 BRA `(.L_x_0) ;  /* 0x0000009000008947 */ /* 0x00cfea0003800000 */
[----:B------:R-:W-:Y:S01]  /*0090*/  MOV R0, c[0x0][0x550] ;  /* 0x0001540000007a02 */ /* 0x000fe20000000f00 */
[----:B------:R-:W-:-:S03]  /*00a0*/  UMOV UR11, UR6 ;  /* 0x00000006000b7c82 */ /* 0x000fc60008000000 */
[----:B------:R-:W-:-:S13]  /*00b0*/  ISETP.NE.AND P0, PT, R0, 0x1, PT ;  /* 0x000000010000780c */ /* 0x000fda0003f05270 */
[----:B------:R-:W-:Y:S05]  /*00c0*/  @!P0 BRA `(.L_x_1) ;  /* 0x000000b000008947 */ /* 0x000fea0003800000 */
[----:B------:R-:W-:Y:S02]  /*00d0*/  ULDC UR4, c[0x0][0x554] ;  /* 0x0001550000047ab9 */ /* 0x000fe40000000800 */
[----:B------:R-:W-:Y:S02]  /*00e0*/  UIMAD.WIDE.U32 UR4, UR6, UR4, URZ ;  /* 0x00000004060472a5 */ /* 0x000fe4000f8e003f */
[----:B------:R-:W-:Y:S02]  /*00f0*/  ULDC UR11, c[0x0][0x558] ;  /* 0x00015600000b7ab9 */ /* 0x000fe40000000800 */
[----:B------:R-:W-:Y:S01]  /*0100*/  USHF.R.U32.HI UR11, URZ, UR11, UR5 ;  /* 0x0000000b3f0b7299 */ /* 0x000fe20008011605 */
[----:B------:R-:W-:Y:S05]  /*0110*/  BRA `(.L_x_1) ;  /* 0x0000006000007947 */ /* 0x000fea0003800000 */
.L_x_0:
[----:B------:R-:W-:Y:S02]  /*0120*/  ULDC.64 UR4, c[0x0][0x550] ;  /* 0x0001540000047ab9 */ /* 0x000fe40000000a00 */
[----:B------:R-:W-:Y:S02]  /*0130*/  UISETP.NE.AND UP0, UPT, UR4, 0x1, UPT ;  /* 0x000000010400788c */ /* 0x000fe4000bf05270 */
[----:B------:R-:W-:-:S02]  /*0140*/  UIMAD.WIDE.U32 UR8, UR6, UR5, URZ ;  /* 0x00000005060872a5 */ /* 0x000fc4000f8e003f */
[----:B------:R-:W-:Y:S02]  /*0150*/  ULDC UR4, c[0x0][0x558] ;  /* 0x0001560000047ab9 */ /* 0x000fe40000000800 */
[----:B------:R-:W-:-:S05]  /*0160*/  UMOV UR11, UR6 ;  /* 0x00000006000b7c82 */ /* 0x000fca0008000000 */
[----:B------:R-:W-:-:S03]  /*0170*/  @UP0 USHF.R.U32.HI UR11, URZ, UR4, UR9 ;  /* 0x000000043f0b0299 */ /* 0x000fc60008011609 */
.L_x_1:
[----:B------:R-:W-:Y:S01]  /*0180*/  ISETP.LE.AND P0, PT, RZ, UR18, PT ;  /* 0x00000012ff007c0c */ /* 0x000fe2000bf03270 */
[----:B------:R-:W-:Y:S02]  /*0190*/  UIADD3 UR5, -UR11, URZ, URZ ;  /* 0x0000003f0b057290 */ /* 0x000fe4000fffe13f */
[----:B------:R-:W-:Y:S02]  /*01a0*/  ULDC UR4, c[0x0][0x550] ;  /* 0x0001540000047ab9 */ /* 0x000fe40000000800 */
[----:B------:R-:W-:-:S08]  /*01b0*/  UIMAD UR6, UR5, UR4, UR6 ;  /* 0x00000004050672a4 */ /* 0x000fd0000f8e0206 */
[----:B------:R-:W-:Y:S05]  /*01c0*/  @!P0 EXIT ;  /* 0x000000000000894d */ /* 0x000fea0003800000 */
[----:B------:R-:W-:Y:S02]  /*01d0*/  ULDC.64 UR4, c[0x0][0x370] ;  /* 0x0000dc0000047ab9 */ /* 0x000fe40000000a00 */
[----:B------:R-:W-:Y:S02]  /*01e0*/  UISETP.NE.U32.AND UP0, UPT, URZ, UR4, UPT ;  /* 0x000000043f00728c */ /* 0x000fe4000bf05070 */
[----:B------:R-:W-:Y:S02]  /*01f0*/  ULDC.64 UR8, c[0x0][0x370] ;  /* 0x0000dc0000087ab9 */ /* 0x000fe40000000a00 */
[----:B------:R-:W-:Y:S02]  /*0200*/  UISETP.NE.AND.EX UP0, UPT, URZ, UR5, UPT, UP0 ;  /* 0x000000053f00728c */ /* 0x000fe4000bf05300 */
[----:B------:R-:W-:-:S04]  /*0210*/  ULDC.64 UR12, c[0x0][0x118] ;  /* 0x00004600000c7ab9 */ /* 0x000fc80000000a00 */
[----:B------:R-:W-:-:S05]  /*0220*/  PLOP3.LUT P0, PT, PT, PT, UP0, 0x80, 0x0 ;  /* 0x000000000000781c */ /* 0x000fca0003f0f008 */
[----:B------:R-:W-:Y:S02]  /*0230*/  @UP0 UMOV UR4, 0x4 ;  /* 0x0000000400040882 */ /* 0x000fe40000000000 */
[----:B------:R-:W-:-:S06]  /*0240*/  @UP0 UIMAD.WIDE UR4, UR18, UR4, UR8 ;  /* 0x00000004120402a5 */ /* 0x000fcc000f8e0208 */
[----:B------:R-:W-:Y:S02]  /*0250*/  IMAD.U32 R2, RZ, RZ, UR4 ;  /* 0x00000004ff027e24 */ /* 0x000fe4000f8e00ff */
[----:B------:R-:W-:-:S05]  /*0260*/  IMAD.U32 R3, RZ, RZ, UR5 ;  /* 0x00000005ff037e24 */ /* 0x000fca000f8e00ff */
[----:B------:R-:W2:Y:S01]  /*0270*/  @P0 LDG.E R2, [R2.64] ;  /* 0x0000000c02020981 */ /* 0x000ea2000c1e1900 */
[----:B------:R-:W-:Y:S02]  /*0280*/  ULDC UR4, c[0x0][0x2ac] ;  /* 0x0000ab0000047ab9 */ /* 0x000fe40000000800 */
[----:B------:R-:W-:Y:S02]  /*0290*/  ULDC UR10, c[0x0][0x1d0] ;  /* 0x00007400000a7ab9 */ /* 0x000fe40000000800 */
[----:B------:R-:W-:Y:S02]  /*02a0*/  UIMAD UR10, UR4, UR10, URZ ;  /* 0x0000000a040a72a4 */ /* 0x000fe4000f8e023f */
[----:B------:R-:W-:Y:S02]  /*02b0*/  UMOV UR9, URZ ;  /* 0x0000003f00097c82 */ /* 0x000fe40008000000 */
[----:B------:R-:W-:Y:S02]  /*02c0*/  UISETP.GE.AND UP0, UPT, UR10, 0x1, UPT ;  /* 0x000000010a00788c */ /* 0x000fe4000bf06270 */
[----:B------:R-:W-:-:S02]  /*02d0*/  UIADD3 UR5, UR10, 0x3f, URZ ;  /* 0x0000003f0a057890 */ /* 0x000fc4000fffe03f */
[----:B------:R-:W-:Y:S02]  /*02e0*/  UMOV UR17, URZ ;  /* 0x0000003f00117c82 */ /* 0x000fe40008000000 */
[----:B------:R-:W-:-:S04]  /*02f0*/  USHF.R.S32.HI UR4, URZ, 0x1f, UR5 ;  /* 0x0000001f3f047899 */ /* 0x000fc80008011405 */
[----:B------:R-:W-:-:S04]  /*0300*/  ULEA.HI UR4, UR4, UR5, URZ, 0x6 ;  /* 0x0000000504047291 */ /* 0x000fc8000f8f303f */
[----:B------:R-:W-:Y:S01]  /*0310*/  USHF.R.S32.HI UR7, URZ, 0x6, UR4 ;  /* 0x000000063f077899 */ /* 0x000fe20008011404 */
[----:B--2---:R1:W2:Y:S01]  /*0320*/  @P0 R2UR UR9, R2 ;  /* 0x00000000020903c2 */ /* 0x0042a200000e0000 */
[----:B------:R-:W-:-:S13]  /*0330*/  PLOP3.LUT P0, PT, PT, PT, UP0, 0x80, 0x0 ;  /* 0x000000000000781c */ /* 0x000fda0003f0f008 */
[----:B-12---:R-:W-:Y:S05]  /*0340*/  @!P0 BRA `(.L_x_2) ;  /* 0x0000025000008947 */ /* 0x006fea0003800000 */
[----:B------:R-:W-:Y:S02]  /*0350*/  USHF.R.U32.HI UR4, URZ, 0x10, UR6 ;  /* 0x000000103f047899 */ /* 0x000fe40008011606 */
[----:B------:R-:W-:Y:S02]  /*0360*/  ULDC UR5, c[0x0][0x338] ;  /* 0x0000ce0000057ab9 */ /* 0x000fe40000000800 */
[----:B------:R-:W-:Y:S02]  /*0370*/  UISETP.NE.AND UP0, UPT, UR4, URZ, UPT ;  /* 0x0000003f0400728c */ /* 0x000fe4000bf05270 */
[----:B------:R-:W-:Y:S02]  /*0380*/  UMOV UR20, URZ ;  /* 0x0000003f00147c82 */ /* 0x000fe40008000000 */
[----:B------:R-:W-:-:S04]  /*0390*/  USEL UR5, UR4, UR5, UP0 ;  /* 0x0000000504057287 */ /* 0x000fc80008000000 */
[----:B------:R-:W-:Y:S02]  /*03a0*/  UIADD3 UR16, UR7, -0x1, UR5 ;  /* 0xffffffff07107890 */ /* 0x000fe4000fffe005 */
[----:B------:R-:W-:-:S05]  /*03b0*/  IMAD.U32 R3, RZ, RZ, UR5 ;  /* 0x00000005ff037e24 */ /* 0x000fca000f8e00ff */
[----:B------:R-:W-:-:S04]  /*03c0*/  IABS R0, R3 ;  /* 0x0000000300007213 */ /* 0x000fc80000000000 */
[----:B------:R-:W1:Y:S02]  /*03d0*/  R2UR UR15, R0 ;  /* 0x00000000000f73c2 */ /* 0x000e6400000e0000 */
[----:B-1----:R-:W1:Y:S08]  /*03e0*/  I2F.RP R0, UR15 ;  /* 0x0000000f00007d06 */ /* 0x002e700008209400 */
[----:B-1----:R-:W1:Y:S02]  /*03f0*/  MUFU.RCP R0, R0 ;  /* 0x0000000000007308 */ /* 0x002e640000001000 */
[----:B-1----:R-:W-:-:S06]  /*0400*/  IADD3 R0, R0, 0xffffffe, RZ ;  /* 0x0ffffffe00007810 */ /* 0x002fcc0007ffe0ff */
[----:B------:R-:W1:Y:S02]  /*0410*/  F2I.FTZ.U32.TRUNC.NTZ R0, R0 ;  /* 0x0000000000007305 */ /* 0x000e64000021f000 */
[----:B-1----:R1:W2:Y:S02]  /*0420*/  R2UR UR21, R0 ;  /* 0x00000000001573c2 */ /* 0x0022a400000e0000 */
[----:B-1----:R-:W-:Y:S01]  /*0430*/  IMAD.U32 R0, RZ, RZ, UR16 ;  /* 0x00000010ff007e24 */ /* 0x002fe2000f8e00ff */
[----:B--2---:R-:W-:Y:S02]  /*0440*/  UIADD3 UR4, URZ, -UR21, URZ ;  /* 0x800000153f047290 */ /* 0x004fe4000fffe03f */
[----:B------:R-:W-:Y:S02]  /*0450*/  ULOP3.LUT UR16, UR16, UR5, URZ, 0x3c, !UPT ;  /* 0x0000000510107292 */ /* 0x000fe4000f8e3c3f */
[----:B------:R-:W-:Y:S01]  /*0460*/  IABS R2, R0 ;  /* 0x0000000000027213 */ /* 0x000fe20000000000 */
[----:B------:R-:W-:Y:S01]  /*0470*/  UIMAD UR4, UR4, UR15, URZ ;  /* 0x0000000f040472a4 */ /* 0x000fe2000f8e023f */
[----:B------:R-:W-:-:S02]  /*0480*/  IABS R0, R3 ;  /* 0x0000000300007213 */ /* 0x000fc40000000000 */
[----:B------:R-:W1:Y:S01]  /*0490*/  R2UR UR14, R2 ;  /* 0x00000000020e73c2 */ /* 0x000e6200000e0000 */
[----:B------:R-:W-:Y:S02]  /*04a0*/  UIMAD.WIDE.U32 UR20, UR21, UR4, UR20 ;  /* 0x00000004151472a5 */ /* 0x000fe4000f8e0014 */
[----:B------:R-:W-:-:S05]  /*04b0*/  IMAD.MOV R0, RZ, RZ, -R0 ;  /* 0x000000ffff007224 */ /* 0x000fca00078e0a00 */
[----:B------:R-:W2:Y:S01]  /*04c0*/  R2UR UR8, R0 ;  /* 0x00000000000873c2 */ /* 0x000ea200000e0000 */
[----:B------:R-:W-:Y:S02]  /*04d0*/  UMOV UR17, UR21 ;  /* 0x0000001500117c82 */ /* 0x000fe40008000000 */
[----:B-1----:R-:W-:-:S07]  /*04e0*/  UIMAD.WIDE.U32 UR20, UR17, UR14, URZ ;  /* 0x0000000e111472a5 */ /* 0x002fce000f8e003f */
[----:B------:R-:W-:Y:S02]  /*04f0*/  UMOV UR17, UR21 ;  /* 0x0000001500117c82 */ /* 0x000fe40008000000 */
[----:B--2---:R-:W-:-:S04]  /*0500*/  UIMAD UR8, UR17, UR8, UR14 ;  /* 0x00000008110872a4 */ /* 0x004fc8000f8e020e */
[----:B------:R-:W-:-:S11]  /*0510*/  UISETP.GT.U32.AND UP0, UPT, UR15, UR8, UPT ;  /* 0x000000080f00728c */ /* 0x000fd6000bf04070 */
[----:B------:R-:W-:Y:S02]  /*0520*/  @!UP0 UIADD3 UR8, UR8, -UR15, URZ ;  /* 0x8000000f08088290 */ /* 0x000fe4000fffe03f */
[----:B------:R-:W-:Y:S02]  /*0530*/  @!UP0 UIADD3 UR17, UR17, 0x1, URZ ;  /* 0x0000000111118890 */ /* 0x000fe4000fffe03f */
[----:B------:R-:W-:Y:S02]  /*0540*/  UISETP.GE.U32.AND UP1, UPT, UR8, UR15, UPT ;  /* 0x0000000f0800728c */ /* 0x000fe4000bf26070 */
[----:B------:R-:W-:-:S09]  /*0550*/  UISETP.GE.AND UP0, UPT, UR16, URZ, UPT ;  /* 0x0000003f1000728c */ /* 0x000fd2000bf06270 */
[----:B------:R-:W-:Y:S02]  /*0560*/  @UP1 UIADD3 UR17, UR17, 0x1, URZ ;  /* 0x0000000111111890 */ /* 0x000fe4000fffe03f */
[----:B------:R-:W-:Y:S02]  /*0570*/  UISETP.NE.AND UP1, UPT, UR5, URZ, UPT ;  /* 0x0000003f0500728c */ /* 0x000fe4000bf25270 */
[----:B------:R-:W-:-:S09]  /*0580*/  @!UP0 UIADD3 UR17, -UR17, URZ, URZ ;  /* 0x0000003f11118290 */ /* 0x000fd2000fffe13f */
[----:B------:R-:W-:Y:S02]  /*0590*/  @!UP1 ULOP3.LUT UR17, URZ, UR5, URZ, 0x33, !UPT ;  /* 0x000000053f119292 */ /* 0x000fe4000f8e333f */
.L_x_2:
[----:B------:R-:W-:Y:S01]  /*05a0*/  ULOP3.LUT UR8, UR6, 0xffff, URZ, 0xc0, !UPT ;  /* 0x0000ffff06087892 */ /* 0x000fe2000f8ec03f */
[----:B------:R-:W-:Y:S01]  /*05b0*/  PLOP3.LUT P2, PT, PT, PT, PT, 0x80, 0x0 ;  /* 0x000000000000781c */ /* 0x000fe20003f4f070 */
[----:B------:R-:W-:Y:S01]  /*05c0*/  CS2R R16, SRZ ;  /* 0x0000000000107805 */ /* 0x000fe2000001ff00 */
[----:B------:R-:W-:Y:S01]  /*05d0*/  CS2R R130, SRZ ;  /* 0x0000000000827805 */ /* 0x000fe2000001ff00 */
[----:B------:R-:W-:Y:S01]  /*05e0*/  UIMAD UR8, UR8, UR17, URZ ;  /* 0x00000011080872a4 */ /* 0x000fe2000f8e023f */
[----:B------:R-:W-:Y:S01]  /*05f0*/  CS2R R128, SRZ ;  /* 0x0000000000807805 */ /* 0x000fe2000001ff00 */
[----:B------:R-:W-:Y:S01]  /*0600*/  CS2R R126, SRZ ;  /* 0x00000000007e7805 */ /* 0x000fe2000001ff00 */
[----:B------:R-:W-:Y:S01]  /*0610*/  CS2R R124, SRZ ;  /* 0x00000000007c7805 */ /* 0x000fe2000001ff00 */
[----:B------:R-:W-:Y:S01]  /*0620*/  UIADD3 UR17, UR8, UR17, URZ ;  /* 0x0000001108117290 */ /* 0x000fe2000fffe03f */
[----:B------:R-:W-:Y:S01]  /*0630*/  CS2R R122, SRZ ;  /* 0x00000000007a7805 */ /* 0x000fe2000001ff00 */
[----:B------:R-:W-:Y:S01]  /*0640*/  CS2R R120, SRZ ;  /* 0x0000000000787805 */ /* 0x000fe2000001ff00 */
[----:B------:R-:W-:Y:S01]  /*0650*/  CS2R R118, SRZ ;  /* 0x0000000000767805 */ /* 0x000fe2000001ff00 */
[----:B------:R-:W-:Y:S01]  /*0660*/  UISETP.LT.AND UP0, UPT, UR7, UR17, UPT ;  /* 0x000000110700728c */ /* 0x000fe2000bf01270 */
[----:B------:R-:W-:Y:S01]  /*0670*/  CS2R R116, SRZ ;  /* 0x0000000000747805 */ /* 0x000fe2000001ff00 */
[----:B------:R-:W-:Y:S01]  /*0680*/  CS2R R114, SRZ ;  /* 0x0000000000727805 */ /* 0x000fe2000001ff00 */
[----:B------:R-:W-:Y:S01]  /*0690*/  CS2R R112, SRZ ;  /* 0x0000000000707805 */ /* 0x000fe2000001ff00 */
[----:B------:R-:W-:Y:S01]  /*06a0*/  USEL UR7, UR7, UR17, UP0 ;  /* 0x0000001107077287 */ /* 0x000fe20008000000 */
[----:B------:R-:W-:Y:S01]  /*06b0*/  CS2R R110, SRZ ;  /* 0x00000000006e7805 */ /* 0x000fe2000001ff00 */
[----:B------:R-:W-:Y:S01]  /*06c0*/  CS2R R108, SRZ ;  /* 0x00000000006c7805 */ /* 0x000fe2000001ff00 */
[----:B------:R-:W-:Y:S01]  /*06d0*/  CS2R R106, SRZ ;  /* 0x00000000006a7805 */ /* 0x000fe2000001ff00 */
[----:B------:R-:W-:Y:S01]  /*06e0*/  UISETP.GT.AND UP0, UPT, UR7, UR8, UPT ;  /* 0x000000080700728c */ /* 0x000fe2000bf04270 */
[----:B------:R-:W-:Y:S01]  /*06f0*/  CS2R R104, SRZ ;  /* 0x0000000000687805 */ /* 0x000fe2000001ff00 */
[----:B------:R-:W-:Y:S01]  /*0700*/  CS2R R102, SRZ ;  /* 0x0000000000667805 */ /* 0x000fe2000001ff00 */
[----:B------:R-:W-:Y:S01]  /*0710*/  CS2R R100, SRZ ;  /* 0x0000000000647805 */ /* 0x000fe2000001ff00 */
[----:B------:R-:W-:Y:S01]  /*0720*/  CS2R R98, SRZ ;  /* 0x0000000000627805 */ /* 0x000fe2000001ff00 */
[----:B------:R-:W-:Y:S01]  /*0730*/  CS2R R96, SRZ ;  /* 0x0000000000607805 */ /* 0x000fe2000001ff00 */
[----:B------:R-:W-:Y:S01]  /*0740*/  PLOP3.LUT P0, PT, PT, PT, UP0, 0x80, 0x0 ;  /* 0x000000000000781c */ /* 0x000fe20003f0f008 */
[----:B------:R-:W-:Y:S01]  /*0750*/  CS2R R94, SRZ ;  /* 0x00000000005e7805 */ /* 0x000fe2000001ff00 */
        /* <DEDUP_REMOVED lines=45> */
[----:B------:R-:W-:Y:S05]  /*0a30*/  @!P0 BRA `(.L_x_3) ;  /* 0x0000966000008947 */ /* 0x000fea0003800000 */
[----:B------:R-:W-:Y:S02]  /*0a40*/  ULDC.64 UR4, c[0x0][0x340] ;  /* 0x0000d00000047ab9 */ /* 0x000fe40000000a00 */
[----:B------:R-:W-:-:S02]  /*0a50*/  UISETP.NE.U32.AND UP0, UPT, URZ, UR4, UPT ;  /* 0x000000043f00728c */ /* 0x000fc4000bf05070 */
[----:B------:R-:W-:Y:S02]  /*0a60*/  ULDC.64 UR14, c[0x0][0x340] ;  /* 0x0000d000000e7ab9 */ /* 0x000fe40000000a00 */
[----:B------:R-:W-:-:S06]  /*0a70*/  UISETP.NE.AND.EX UP0, UPT, URZ, UR5, UPT, UP0 ;  /* 0x000000053f00728c */ /* 0x000fcc000bf05300 */
[----:B------:R-:W-:-:S05]  /*0a80*/  PLOP3.LUT P0, PT, PT, PT, UP0, 0x80, 0x0 ;  /* 0x000000000000781c */ /* 0x000fca0003f0f008 */
[----:B------:R-:W-:Y:S02]  /*0a90*/  @UP0 UMOV UR4, 0x4 ;  /* 0x0000000400040882 */ /* 0x000fe40000000000 */
[----:B------:R-:W-:-:S06]  /*0aa0*/  @UP0 UIMAD.WIDE UR4, UR18, UR4, UR14 ;  /* 0x00000004120402a5 */ /* 0x000fcc000f8e020e */
[----:B------:R-:W-:Y:S02]  /*0ab0*/  IMAD.U32 R2, RZ, RZ, UR4 ;  /* 0x00000004ff027e24 */ /* 0x000fe4000f8e00ff */
[----:B------:R-:W-:Y:S01]  /*0ac0*/  IMAD.U32 R3, RZ, RZ, UR5 ;  /* 0x00000005ff037e24 */ /* 0x000fe2000f8e00ff */
[----:B------:R-:W-:Y:S01]  /*0ad0*/  SHF.R.S32.HI R36, RZ, 0x1f, R132 ;  /* 0x0000001fff247819 */ /* 0x000fe20000011484 */
[----:B------:R-:W-:Y:S01]  /*0ae0*/  UIADD3 UR6, UR7, -0x1, URZ ;  /* 0xffffffff07067890 */ /* 0x000fe2000fffe03f */
[----:B------:R-:W-:Y:S01]  /*0af0*/  IMAD.MOV.U32 R87, RZ, RZ, c[0x0][0x2b8] ;  /* 0x0000ae00ff577624 */ /* 0x000fe200078e00ff */
[----:B------:R-:W-:Y:S01]  /*0b00*/  ULDC.64 UR4, c[0x0][0x2b0] ;  /* 0x0000ac0000047ab9 */ /* 0x000fe20000000a00 */
[----:B------:R-:W2:Y:S01]  /*0b10*/  @P0 LDG.E R2, [R2.64] ;  /* 0x0000000c02020981 */ /* 0x000ea2000c1e1900 */
[----:B------:R-:W-:-:S03]  /*0b20*/  IMAD.MOV.U32 R21, RZ, RZ, RZ ;  /* 0x000000ffff157224 */ /* 0x000fc600078e00ff */
[----:B------:R-:W-:Y:S01]  /*0b30*/  BAR.SYNC.DEFER_BLOCKING 0x0 ;  /* 0x0000000000007b1d */ /* 0x000fe20000010000 */
[----:B------:R-:W-:-:S05]  /*0b40*/  ISETP.NE.AND P1, PT, R87, 0x1, PT ;  /* 0x000000015700780c */ /* 0x000fca0003f25270 */
[----:B------:R-:W1:Y:S01]  /*0b50*/  S2R R15, SR_CTAID.X ;  /* 0x00000000000f7919 */ /* 0x000e620000002500 */
[----:B------:R-:W-:Y:S01]  /*0b60*/  IMAD.MOV.U32 R20, RZ, RZ, c[0x0][0x2c4] ;  /* 0x0000b100ff147624 */ /* 0x000fe200078e00ff */
[----:B------:R-:W-:Y:S01]  /*0b70*/  USHF.R.S32.HI UR20, URZ, 0x1f, UR18 ;  /* 0x0000001f3f147899 */ /* 0x000fe20008011412 */
[----:B--2---:R2:W3:Y:S02]  /*0b80*/  @P0 R2UR UR15, R2 ;  /* 0x00000000020f03c2 */ /* 0x0044e400000e0000 */
[----:B---3--:R-:W-:Y:S02]  /*0b90*/  @!UP0 UMOV UR15, UR18 ;  /* 0x00000012000f8c82 */ /* 0x008fe40008000000 */
[----:B------:R-:W-:Y:S02]  /*0ba0*/  USHF.R.S32.HI UR14, URZ, 0x1f, UR15 ;  /* 0x0000001f3f0e7899 */ /* 0x000fe4000801140f */
[----:B------:R-:W-:Y:S02]  /*0bb0*/  UIMAD.WIDE.U32 UR16, UR15, UR4, URZ ;  /* 0x000000040f1072a5 */ /* 0x000fe4000f8e003f */
[----:B------:R-:W-:-:S04]  /*0bc0*/  UIMAD UR14, UR14, UR4, URZ ;  /* 0x000000040e0e72a4 */ /* 0x000fc8000f8e023f */
[----:B------:R-:W-:Y:S01]  /*0bd0*/  UIMAD UR14, UR15, UR5, UR14 ;  /* 0x000000050f0e72a4 */ /* 0x000fe2000f8e020e */
[----:B--2---:R-:W-:-:S03]  /*0be0*/  LEA.HI R2, R36, R132, RZ, 0x3 ;  /* 0x0000008424027211 */ /* 0x004fc600078f18ff */
[----:B------:R-:W-:Y:S02]  /*0bf0*/  UIADD3 UR14, UR17, UR14, URZ ;  /* 0x0000000e110e7290 */ /* 0x000fe4000fffe03f */
[----:B------:R-:W-:Y:S01]  /*0c00*/  USHF.R.S32.HI UR15, URZ, 0x1f, UR11 ;  /* 0x0000001f3f0f7899 */ /* 0x000fe2000801140b */
[----:B------:R-:W-:Y:S01]  /*0c10*/  LOP3.LUT R0, R2, 0xfffffff8, RZ, 0xc0, !PT ;  /* 0xfffffff802007812 */ /* 0x000fe200078ec0ff */
[----:B------:R-:W-:Y:S01]  /*0c20*/  ULDC.64 UR4, c[0x0][0x1b8] ;  /* 0x00006e0000047ab9 */ /* 0x000fe20000000a00 */
[----:B------:R-:W-:-:S03]  /*0c30*/  SHF.R.S32.HI R18, RZ, 0x3, R2 ;  /* 0x00000003ff127819 */ /* 0x000fc60000011402 */
[----:B------:R-:W-:Y:S02]  /*0c40*/  IMAD.IADD R19, R132, 0x1, -R0 ;  /* 0x0000000184137824 */ /* 0x000fe400078e0a00 */
[----:B------:R-:W-:Y:S02]  /*0c50*/  IMAD.U32 R0, RZ, RZ, UR6 ;  /* 0x00000006ff007e24 */ /* 0x000fe4000f8e00ff */
[----:B------:R-:W-:-:S05]  /*0c60*/  IMAD R86, R19, 0x20, R18 ;  /* 0x0000002013567824 */ /* 0x000fca00078e0212 */
[----:B------:R-:W-:Y:S01]  /*0c70*/  LEA R0, R0, R86, 0x6 ;  /* 0x0000005600007211 */ /* 0x000fe200078e30ff */
[----:B------:R-:W-:Y:S01]  /*0c80*/  UIMAD UR19, UR15, UR4, URZ ;  /* 0x000000040f1372a4 */ /* 0x000fe2000f8e023f */
[----:B-1----:R-:W-:Y:S01]  /*0c90*/  IMAD R5, R15, 0x80, R86 ;  /* 0x000000800f057824 */ /* 0x002fe200078e0256 */
[----:B------:R-:W-:Y:S01]  /*0ca0*/  UIMAD.WIDE.U32 UR22, UR11, UR4, URZ ;  /* 0x000000040b1672a5 */ /* 0x000fe2000f8e003f */
[C---:B------:R-:W-:Y:S01]  /*0cb0*/  ISETP.GE.AND P0, PT, R0.reuse, UR10, PT ;  /* 0x0000000a00007c0c */ /* 0x040fe2000bf06270 */
[----:B------:R-:W-:Y:S01]  /*0cc0*/  STL [R1+0x44], R86 ;  /* 0x0000445601007387 */ /* 0x000fe20000100800 */
[----:B------:R-:W-:Y:S02]  /*0cd0*/  IADD3 R9, R0, UR9, RZ ;  /* 0x0000000900097c10 */ /* 0x000fe4000fffe0ff */
[----:B------:R-:W-:-:S03]  /*0ce0*/  ISETP.GT.OR P0, PT, R86, 0x3f, P0 ;  /* 0x0000003f5600780c */ /* 0x000fc60000704670 */
[----:B------:R-:W-:-:S04]  /*0cf0*/  @P1 IMAD.HI.U32 R0, R9, c[0x0][0x2bc], RZ ;  /* 0x0000af0009001a27 */ /* 0x000fc800078e00ff */
[----:B------:R-:W-:Y:S01]  /*0d00*/  IMAD.MOV.U32 R7, RZ, RZ, R9 ;  /* 0x000000ffff077224 */ /* 0x000fe200078e0009 */
[----:B------:R-:W-:-:S05]  /*0d10*/  @P1 SHF.R.U32.HI R7, RZ, c[0x0][0x2c0], R0 ;  /* 0x0000b000ff071a19 */ /* 0x000fca0000011600 */
[----:B------:R-:W-:-:S04]  /*0d20*/  @!P0 IADD3 R0, P2, R7, UR16, RZ ;  /* 0x0000001007008c10 */ /* 0x000fc8000ff5e0ff */
[----:B------:R-:W-:Y:S02]  /*0d30*/  @!P0 LEA R2, P1, R0, c[0x0][0x2a0], 0x2 ;  /* 0x0000a80000028a11 */ /* 0x000fe400078210ff */
[----:B------:R-:W-:-:S04]  /*0d40*/  @!P0 LEA.HI.X.SX32 R3, R7, UR14, 0x1, P2 ;  /* 0x0000000e07038c11 */ /* 0x000fc800090f0eff */
[----:B------:R-:W-:-:S05]  /*0d50*/  @!P0 LEA.HI.X R3, R0, c[0x0][0x2a4], R3, 0x2, P1 ;  /* 0x0000a90000038a11 */ /* 0x000fca00008f1403 */
[----:B------:R1:W2:Y:S01]  /*0d60*/  @!P0 LDG.E R21, [R2.64] ;  /* 0x0000000c02158981 */ /* 0x0002a2000c1e1900 */
[C---:B------:R-:W-:Y:S01]  /*0d70*/  ISETP.NE.AND P0, PT, R20.reuse, 0x1, PT ;  /* 0x000000011400780c */ /* 0x040fe20003f05270 */
[----:B------:R-:W-:Y:S01]  /*0d80*/  UIMAD UR19, UR11, UR5, UR19 ;  /* 0x000000050b1372a4 */ /* 0x000fe2000f8e0213 */
[----:B------:R-:W-:Y:S01]  /*0d90*/  IMAD.MOV.U32 R4, RZ, RZ, R5 ;  /* 0x000000ffff047224 */ /* 0x000fe200078e0005 */
[----:B------:R-:W-:Y:S01]  /*0da0*/  SHF.L.U32 R133, R19, 0x3, RZ ;  /* 0x0000000313857819 */ /* 0x000fe200000006ff */
[----:B------:R-:W-:Y:S01]  /*0db0*/  ULDC.64 UR4, c[0x0][0x1c0] ;  /* 0x0000700000047ab9 */ /* 0x000fe20000000a00 */
[----:B------:R-:W-:Y:S01]  /*0dc0*/  IMAD R20, R20, c[0x0][0x168], RZ ;  /* 0x00005a0014147a24 */ /* 0x000fe200078e02ff */
[----:B------:R-:W-:Y:S01]  /*0dd0*/  UIMAD UR20, UR20, UR4, URZ ;  /* 0x00000004141472a4 */ /* 0x000fe2000f8e023f */
[----:B------:R-:W-:Y:S01]  /*0de0*/  IMAD R15, R15, 0x80, R18 ;  /* 0x000000800f0f7824 */ /* 0x000fe200078e0212 */
[----:B------:R-:W-:Y:S01]  /*0df0*/  UIADD3 UR23, UR23, UR19, URZ ;  /* 0x0000001317177290 */ /* 0x000fe2000fffe03f */
[C---:B------:R-:W-:Y:S01]  /*0e00*/  IADD3 R58, R133.reuse, 0x80, RZ ;  /* 0x00000080853a7810 */ /* 0x040fe20007ffe0ff */
[----:B------:R-:W-:Y:S01]  /*0e10*/  UIMAD UR5, UR18, UR5, UR20 ;  /* 0x00000005120572a4 */ /* 0x000fe2000f8e0214 */
[----:B------:R-:W-:Y:S01]  /*0e20*/  IADD3 R57, R133, 0x40, RZ ;  /* 0x0000004085397810 */ /* 0x000fe20007ffe0ff */
[----:B------:R-:W-:Y:S01]  /*0e30*/  UIMAD.WIDE.U32 UR18, UR18, UR4, UR22 ;  /* 0x00000004121272a5 */ /* 0x000fe2000f8e0016 */
[----:B------:R-:W-:Y:S01]  /*0e40*/  @P0 IMAD.HI.U32 R0, R5, c[0x0][0x2c8], RZ ;  /* 0x0000b20005000a27 */ /* 0x000fe200078e00ff */
[C---:B------:R-:W-:Y:S01]  /*0e50*/  IADD3 R56, R133.reuse, 0xc0, RZ ;  /* 0x000000c085387810 */ /* 0x040fe20007ffe0ff */
[----:B------:R-:W-:Y:S01]  /*0e60*/  UIMAD UR10, UR6, -0x40, UR10 ;  /* 0xffffffc0060a78a4 */ /* 0x000fe2000f8e020a */
[----:B------:R-:W-:Y:S01]  /*0e70*/  ISETP.GE.AND P4, PT, R133, c[0x0][0x198], PT ;  /* 0x0000660085007a0c */ /* 0x000fe20003f86270 */
[----:B------:R-:W-:Y:S01]  /*0e80*/  UIADD3 UR5, UR19, UR5, URZ ;  /* 0x0000000513057290 */ /* 0x000fe2000fffe03f */
[----:B------:R-:W-:Y:S01]  /*0e90*/  @P0 SHF.R.U32.HI R4, RZ, c[0x0][0x2cc], R0 ;  /* 0x0000b300ff040a19 */ /* 0x000fe20000011600 */
[----:B------:R-:W-:Y:S01]  /*0ea0*/  UISETP.GT.AND UP0, UPT, UR6, UR8, UPT ;  /* 0x000000080600728c */ /* 0x000fe2000bf04270 */
[----:B------:R-:W-:-:S02]  /*0eb0*/  SHF.R.S32.HI R8, RZ, 0x1f, R56 ;  /* 0x0000001fff087819 */ /* 0x000fc40000011438 */
[--C-:B------:R-:W-:Y:S01]  /*0ec0*/  SHF.R.S32.HI R6, RZ, 0x1f, R4.reuse ;  /* 0x0000001fff067819 */ /* 0x100fe20000011404 */
[----:B------:R-:W-:Y:S01]  /*0ed0*/  IMAD.MOV R0, RZ, RZ, -R4 ;  /* 0x000000ffff007224 */ /* 0x000fe200078e0a04 */
[----:B-1----:R-:W-:Y:S01]  /*0ee0*/  MOV R2, UR18 ;  /* 0x0000001200027c02 */ /* 0x002fe20008000f00 */
[----:B------:R-:W-:Y:S01]  /*0ef0*/  IMAD.U32 R3, RZ, RZ, UR19 ;  /* 0x00000013ff037e24 */ /* 0x000fe2000f8e00ff */
[----:B------:R-:W-:Y:S01]  /*0f00*/  ISETP.GE.AND P3, PT, R57, c[0x0][0x198], PT ;  /* 0x0000660039007a0c */ /* 0x000fe20003f66270 */
[----:B------:R-:W-:Y:S01]  /*0f10*/  IMAD R5, R0, c[0x0][0x2c4], R5 ;  /* 0x0000b10000057a24 */ /* 0x000fe200078e0205 */
[----:B------:R-:W-:Y:S01]  /*0f20*/  ISETP.GE.AND P2, PT, R58, c[0x0][0x198], PT ;  /* 0x000066003a007a0c */ /* 0x000fe20003f46270 */
[----:B------:R-:W-:Y:S01]  /*0f30*/  IMAD.U32 R3, RZ, RZ, UR5 ;  /* 0x00000005ff037e24 */ /* 0x000fe2000f8e00ff */
[----:B------:R-:W-:Y:S01]  /*0f40*/  LEA.HI R8, R8, R56, RZ, 0x3 ;  /* 0x0000003808087211 */ /* 0x000fe200078f18ff */
[----:B------:R-:W-:Y:S01]  /*0f50*/  IMAD R6, R6, c[0x0][0x1b0], RZ ;  /* 0x00006c0006067a24 */ /* 0x000fe200078e02ff */
[----:B------:R-:W-:Y:S01]  /*0f60*/  SHF.R.S32.HI R0, RZ, 0x1f, R5 ;  /* 0x0000001fff007819 */ /* 0x000fe20000011405 */
[----:B------:R-:W-:Y:S01]  /*0f70*/  IMAD.WIDE.U32 R2, R4, c[0x0][0x1b0], R2 ;  /* 0x00006c0004027a25 */ /* 0x000fe200078e0002 */
[----:B------:R-:W-:Y:S01]  /*0f80*/  ISETP.GE.AND P5, PT, R56, c[0x0][0x198], PT ;  /* 0x0000660038007a0c */ /* 0x000fe20003fa6270 */
[----:B------:R-:W-:Y:S01]  /*0f90*/  ULDC.64 UR4, c[0x0][0x1e8] ;  /* 0x00007a0000047ab9 */ /* 0x000fe20000000a00 */
[----:B------:R-:W-:Y:S01]  /*0fa0*/  LOP3.LUT R176, R8, 0xfffffff8, RZ, 0xc0, !PT ;  /* 0xfffffff808b07812 */ /* 0x000fe200078ec0ff */
[----:B------:R-:W-:Y:S01]  /*0fb0*/  IMAD R4, R4, c[0x0][0x1b4], R6 ;  /* 0x00006d0004047a24 */ /* 0x000fe200078e0206 */
[----:B------:R-:W-:Y:S01]  /*0fc0*/  UIMAD UR18, UR15, UR4, URZ ;  /* 0x000000040f1272a4 */ /* 0x000fe2000f8e023f */
[----:B------:R-:W-:Y:S01]  /*0fd0*/  IMAD R0, R0, c[0x0][0x1a8], RZ ;  /* 0x00006a0000007a24 */ /* 0x000fe200078e02ff */
[----:B------:R-:W-:Y:S01]  /*0fe0*/  UIMAD.WIDE.U32 UR20, UR11, UR4, URZ ;  /* 0x000000040b1472a5 */ /* 0x000fe2000f8e003f */
[----:B------:R-:W-:Y:S01]  /*0ff0*/  IMAD.IADD R3, R3, 0x1, R4 ;  /* 0x0000000103037824 */ /* 0x000fe200078e0204 */
[----:B------:R-:W-:Y:S01]  /*1000*/  UIMAD UR18, UR11, UR5, UR18 ;  /* 0x000000050b1272a4 */ /* 0x000fe2000f8e0212 */
[----:B------:R-:W-:Y:S01]  /*1010*/  IMAD R6, R5, c[0x0][0x1ac], R0 ;  /* 0x00006b0005067a24 */ /* 0x000fe200078e0200 */
[----:B------:R-:W-:Y:S01]  /*1020*/  ISETP.GE.AND P6, PT, R133, c[0x0][0x1d4], PT ;  /* 0x0000750085007a0c */ /* 0x000fe20003fc6270 */
[----:B------:R-:W-:Y:S01]  /*1030*/  IMAD.WIDE.U32 R2, R5, c[0x0][0x1a8], R2 ;  /* 0x00006a0005027a25 */ /* 0x000fe200078e0002 */
[----:B------:R-:W-:Y:S01]  /*1040*/  UIADD3 UR18, UR21, UR18, URZ ;  /* 0x0000001215127290 */ /* 0x000fe2000fffe03f */
[----:B------:R-:W-:Y:S01]  /*1050*/  LEA.HI R84, R36, R132, RZ, 0x5 ;  /* 0x0000008424547211 */ /* 0x000fe200078f28ff */
[----:B------:R-:W-:Y:S01]  /*1060*/  ULDC.64 UR4, c[0x0][0x210] ;  /* 0x0000840000047ab9 */ /* 0x000fe20000000a00 */
[----:B------:R-:W-:Y:S01]  /*1070*/  IMAD.SHL.U32 R4, R18, 0x40, RZ ;  /* 0x0000004012047824 */ /* 0x000fe200078e00ff */
[----:B------:R-:W-:Y:S01]  /*1080*/  LEA R13, P0, R2, c[0x0][0x160], 0x1 ;  /* 0x00005800020d7a11 */ /* 0x000fe200078008ff */
[----:B------:R-:W-:Y:S01]  /*1090*/  IMAD.IADD R3, R3, 0x1, R6 ;  /* 0x0000000103037824 */ /* 0x000fe200078e0206 */
[----:B------:R-:W-:-:S02]  /*10a0*/  UIMAD UR15, UR15, UR4, URZ ;  /* 0x000000040f0f72a4 */ /* 0x000fc4000f8e023f */
[----:B------:R-:W-:Y:S01]  /*10b0*/  LOP3.LUT R0, R4, 0x1c0, RZ, 0xc0, !PT ;  /* 0x000001c004007812 */ /* 0x000fe200078ec0ff */
[----:B------:R-:W-:Y:S01]  /*10c0*/  UIMAD.WIDE.U32 UR22, UR11, UR4, URZ ;  /* 0x000000040b1672a5 */ /* 0x000fe2000f8e003f */
[----:B------:R-:W-:Y:S01]  /*10d0*/  LEA.HI.X R14, R2, c[0x0][0x164], R3, 0x1, P0 ;  /* 0x00005900020e7a11 */ /* 0x000fe200000f0c03 */
[----:B------:R-:W-:Y:S01]  /*10e0*/  UIMAD UR4, UR11, UR5, UR15 ;  /* 0x000000050b0472a4 */ /* 0x000fe2000f8e020f */
[----:B------:R-:W-:Y:S01]  /*10f0*/  SHF.R.U32.HI R4, RZ, 0x3, R0 ;  /* 0x00000003ff047819 */ /* 0x000fe20000011600 */
[----:B------:R-:W-:Y:S01]  /*1100*/  SHFL.IDX PT, R2, R13, RZ, 0x181f ;  /* 0x00181fff0d027589 */ /* 0x000fe200000e0000 */
[----:B------:R-:W-:Y:S01]  /*1110*/  LOP3.LUT R0, R0, 0x38, R133, 0xf8, !PT ;  /* 0x0000003800007812 */ /* 0x000fe200078ef885 */
[----:B------:R-:W-:Y:S01]  /*1120*/  UIADD3 UR4, UR23, UR4, URZ ;  /* 0x0000000417047290 */ /* 0x000fe2000fffe03f */
[----:B------:R-:W-:Y:S01]  /*1130*/  ISETP.GE.AND P0, PT, R15, R20, PT ;  /* 0x000000140f00720c */ /* 0x000fe20003f06270 */
[----:B------:R-:W1:Y:S01]  /*1140*/  SHFL.IDX PT, R3, R14, RZ, 0x181f ;  /* 0x00181fff0e037589 */ /* 0x000e6200000e0000 */
[----:B------:R-:W-:-:S02]  /*1150*/  LOP3.LUT R0, R0, R4, RZ, 0x3c, !PT ;  /* 0x0000000400007212 */ /* 0x000fc400078e3cff */
[----:B------:R-:W-:-:S05]  /*1160*/  LEA.HI R4, R36, R132, RZ, 0x6 ;  /* 0x0000008424047211 */ /* 0x000fca00078f30ff */
[----:B------:R-:W-:-:S05]  /*1170*/  IMAD.SHL.U32 R4, R4, 0x8, RZ ;  /* 0x0000000804047824 */ /* 0x000fca00078e00ff */
[----:B------:R-:W-:Y:S02]  /*1180*/  LOP3.LUT R5, R0, 0xfffffe00, R4, 0xf8, !PT ;  /* 0xfffffe0000057812 */ /* 0x000fe400078ef804 */
[----:B------:R-:W-:Y:S02]  /*1190*/  SHF.R.S32.HI R0, RZ, 0x1f, R58 ;  /* 0x0000001fff007819 */ /* 0x000fe4000001143a */
[----:B------:R-:W-:Y:S01]  /*11a0*/  SHF.R.S32.HI R4, RZ, 0x1f, R57 ;  /* 0x0000001fff047819 */ /* 0x000fe20000011439 */
[----:B------:R-:W-:Y:S01]  /*11b0*/  IMAD.SHL.U32 R85, R5, 0x2, RZ ;  /* 0x0000000205557824 */ /* 0x000fe200078e00ff */
[----:B------:R-:W-:Y:S01]  /*11c0*/  LEA.HI R0, R0, R58, RZ, 0x3 ;  /* 0x0000003a00007211 */ /* 0x000fe200078f18ff */
[----:B------:R-:W-:Y:S01]  /*11d0*/  SHFL.IDX PT, R5, R14, 0x1, 0x181f ;  /* 0x00381f000e057f89 */ /* 0x000fe200000e0000 */
[----:B------:R-:W-:Y:S02]  /*11e0*/  LEA.HI R4, R4, R57, RZ, 0x3 ;  /* 0x0000003904047211 */ /* 0x000fe400078f18ff */
[----:B------:R-:W-:Y:S01]  /*11f0*/  LOP3.LUT R177, R0, 0xfffffff8, RZ, 0xc0, !PT ;  /* 0xfffffff800b17812 */ /* 0x000fe200078ec0ff */
[----:B------:R-:W-:Y:S01]  /*1200*/  IMAD.MOV R0, RZ, RZ, -R7 ;  /* 0x000000ffff007224 */ /* 0x000fe200078e0a07 */
[----:B------:R-:W-:Y:S01]  /*1210*/  LOP3.LUT R134, R4, 0xfffffff8, RZ, 0xc0, !PT ;  /* 0xfffffff804867812 */ /* 0x000fe200078ec0ff */
[----:B-1----:R-:W-:Y:S01]  /*1220*/  @!P0 IMAD.WIDE R6, R133, 0x2, R2 ;  /* 0x0000000285068825 */ /* 0x002fe200078e0202 */
[----:B------:R-:W1:Y:S03]  /*1230*/  SHFL.IDX PT, R4, R13, 0x1, 0x181f ;  /* 0x00381f000d047f89 */ /* 0x000e6600000e0000 */
[----:B------:R-:W-:Y:S01]  /*1240*/  IMAD R16, R0, c[0x0][0x2b8], R9 ;  /* 0x0000ae0000107a24 */ /* 0x000fe200078e0209 */
[----:B------:R3:W-:Y:S01]  /*1250*/  @!P0 LDGSTS.E.BYPASS.LTC128B.128 [R85+0x100], [R6.64], !P4 ;  /* 0x0010000006558fae */ /* 0x0007e2000e101d4c */
[----:B------:R-:W-:Y:S01]  /*1260*/  @!P0 IMAD.WIDE R8, R134, 0x2, R2 ;  /* 0x0000000286088825 */ /* 0x000fe200078e0202 */
[----:B------:R-:W-:-:S02]  /*1270*/  IADD3 R0, R15, 0x20, RZ ;  /* 0x000000200f007810 */ /* 0x000fc40007ffe0ff */
[----:B------:R-:W-:Y:S02]  /*1280*/  SHF.R.S32.HI R12, RZ, 0x1f, R16 ;  /* 0x0000001fff0c7819 */ /* 0x000fe40000011410 */
[----:B------:R4:W-:Y:S01]  /*1290*/  @!P0 LDGSTS.E.BYPASS.LTC128B.128 [R85+0x4100], [R8.64], !P3 ;  /* 0x0410000008558fae */ /* 0x0009e2000d901d4c */
[----:B---3--:R-:W-:-:S04]  /*12a0*/  @!P0 IMAD.WIDE R6, R177, 0x2, R2 ;  /* 0x00000002b1068825 */ /* 0x008fc800078e0202 */
[----:B------:R-:W-:Y:S01]  /*12b0*/  @!P0 IMAD.WIDE R2, R176, 0x2, R2 ;  /* 0x00000002b0028825 */ /* 0x000fe200078e0202 */
[----:B------:R3:W-:Y:S04]  /*12c0*/  @!P0 LDGSTS.E.BYPASS.LTC128B.128 [R85+0x8100], [R6.64], !P2 ;  /* 0x0810000006558fae */ /* 0x0007e8000d101d4c */
[----:B------:R5:W-:Y:S01]  /*12d0*/  @!P0 LDGSTS.E.BYPASS.LTC128B.128 [R85+0xc100], [R2.64], !P5 ;  /* 0x0c10000002558fae */ /* 0x000be2000e901d4c */
[----:B------:R-:W-:Y:S01]  /*12e0*/  ISETP.GE.AND P0, PT, R0, R20, PT ;  /* 0x000000140000720c */ /* 0x000fe20003f06270 */
[----:B------:R-:W-:-:S04]  /*12f0*/  IMAD R0, R12, c[0x0][0x1e0], RZ ;  /* 0x000078000c007a24 */ /* 0x000fc800078e02ff */
[----:B------:R-:W-:-:S08]  /*1300*/  IMAD R0, R16, c[0x0][0x1e4], R0 ;  /* 0x0000790010007a24 */ /* 0x000fd000078e0200 */
[----:B-1----:R-:W-:-:S04]  /*1310*/  @!P0 IMAD.WIDE R10, R133, 0x2, R4 ;  /* 0x00000002850a8825 */ /* 0x002fc800078e0204 */
[----:B----4-:R-:W-:Y:S01]  /*1320*/  @!P0 IMAD.WIDE R8, R134, 0x2, R4 ;  /* 0x0000000286088825 */ /* 0x010fe200078e0204 */
[----:B------:R2:W-:Y:S01]  /*1330*/  @!P0 LDGSTS.E.BYPASS.LTC128B.128 [R85+0x1100], [R10.64], !P4 ;  /* 0x011000000a558fae */ /* 0x0005e2000e101d4c */
[----:B---3--:R-:W-:-:S03]  /*1340*/  IADD3 R6, R15, 0x40, RZ ;  /* 0x000000400f067810 */ /* 0x008fc60007ffe0ff */
[----:B------:R1:W-:Y:S01]  /*1350*/  @!P0 LDGSTS.E.BYPASS.LTC128B.128 [R85+0x5100], [R8.64], !P3 ;  /* 0x0510000008558fae */ /* 0x0003e2000d901d4c */
[----:B-----5:R-:W-:Y:S01]  /*1360*/  IMAD.WIDE.U32 R2, R16, c[0x0][0x1e0], RZ ;  /* 0x0000780010027a25 */ /* 0x020fe200078e00ff */
[----:B------:R-:W-:-:S03]  /*1370*/  ISETP.GE.AND P1, PT, R6, R20, PT ;  /* 0x000000140600720c */ /* 0x000fc60003f26270 */
[----:B------:R-:W-:Y:S01]  /*1380*/  @!P0 IMAD.WIDE R6, R177, 0x2, R4 ;  /* 0x00000002b1068825 */ /* 0x000fe200078e0204 */
[----:B------:R-:W-:-:S03]  /*1390*/  IADD3 R3, R3, R0, RZ ;  /* 0x0000000003037210 */ /* 0x000fc60007ffe0ff */
[----:B------:R-:W-:Y:S01]  /*13a0*/  @!P0 IMAD.WIDE R4, R176, 0x2, R4 ;  /* 0x00000002b0048825 */ /* 0x000fe200078e0204 */
[----:B------:R3:W-:Y:S03]  /*13b0*/  @!P0 LDGSTS.E.BYPASS.LTC128B.128 [R85+0x9100], [R6.64], !P2 ;  /* 0x0910000006558fae */ /* 0x0007e6000d101d4c */
[----:B------:R-:W-:Y:S01]  /*13c0*/  IMAD R0, R12, c[0x0][0x208], RZ ;  /* 0x000082000c007a24 */ /* 0x000fe200078e02ff */
[----:B------:R4:W-:Y:S03]  /*13d0*/  @!P0 LDGSTS.E.BYPASS.LTC128B.128 [R85+0xd100], [R4.64], !P5 ;  /* 0x0d10000004558fae */ /* 0x0009e6000e901d4c */
[C---:B------:R-:W-:Y:S02]  /*13e0*/  IMAD R0, R16.reuse, c[0x0][0x20c], R0 ;  /* 0x0000830010007a24 */ /* 0x040fe400078e0200 */
[----:B---3--:R-:W-:-:S04]  /*13f0*/  IMAD.WIDE.U32 R6, R16, c[0x0][0x208], RZ ;  /* 0x0000820010067a25 */ /* 0x008fc800078e00ff */
[----:B------:R-:W-:Y:S01]  /*1400*/  IMAD.IADD R7, R7, 0x1, R0 ;  /* 0x0000000107077824 */ /* 0x000fe200078e0200 */
[----:B--2---:R-:W-:Y:S01]  /*1410*/  SHF.R.S32.HI R10, RZ, 0x1f, R21 ;  /* 0x0000001fff0a7819 */ /* 0x004fe20000011415 */
[C---:B----4-:R-:W-:Y:S01]  /*1420*/  IMAD.WIDE.U32 R4, R21.reuse, c[0x0][0x1f0], R2 ;  /* 0x00007c0015047a25 */ /* 0x050fe200078e0002 */
[----:B------:R-:W-:Y:S03]  /*1430*/  STL [R1+0x10], R21 ;  /* 0x0000101501007387 */ /* 0x000fe60000100800 */
[----:B-1----:R-:W-:Y:S01]  /*1440*/  IMAD R8, R10, c[0x0][0x1f0], RZ ;  /* 0x00007c000a087a24 */ /* 0x002fe200078e02ff */
[----:B------:R-:W-:Y:S01]  /*1450*/  SHFL.IDX PT, R2, R13, 0x2, 0x181f ;  /* 0x00581f000d027f89 */ /* 0x000fe200000e0000 */
[----:B------:R-:W-:-:S03]  /*1460*/  IMAD.WIDE.U32 R6, R21, c[0x0][0x218], R6 ;  /* 0x0000860015067a25 */ /* 0x000fc600078e0006 */
[----:B------:R-:W1:Y:S01]  /*1470*/  SHFL.IDX PT, R3, R14, 0x2, 0x181f ;  /* 0x00581f000e037f89 */ /* 0x000e6200000e0000 */
[----:B------:R-:W-:Y:S01]  /*1480*/  IMAD R0, R21, c[0x0][0x1f4], R8 ;  /* 0x00007d0015007a24 */ /* 0x000fe200078e0208 */
[----:B------:R-:W-:Y:S02]  /*1490*/  IADD3 R8, P0, R4, UR20, RZ ;  /* 0x0000001404087c10 */ /* 0x000fe4000ff1e0ff */
[----:B------:R-:W-:Y:S02]  /*14a0*/  STL [R1+0xc], R85 ;  /* 0x00000c5501007387 */ /* 0x000fe40000100800 */
[----:B------:R-:W-:Y:S01]  /*14b0*/  IADD3.X R9, R5, UR18, R0, P0, !PT ;  /* 0x0000001205097c10 */ /* 0x000fe200087fe400 */
[----:B------:R-:W-:Y:S01]  /*14c0*/  IMAD R0, R10, c[0x0][0x218], RZ ;  /* 0x000086000a007a24 */ /* 0x000fe200078e02ff */
[C---:B------:R-:W-:Y:S01]  /*14d0*/  LEA R17, P0, R8.reuse, c[0x0][0x1c8], 0x1 ;  /* 0x0000720008117a11 */ /* 0x040fe200078008ff */
[----:B------:R2:W-:Y:S04]  /*14e0*/  STL [R1+0x14], R16 ;  /* 0x0000141001007387 */ /* 0x0005e80000100800 */
[----:B------:R-:W-:Y:S04]  /*14f0*/  SHFL.IDX PT, R4, R13, 0x3, 0x181f ;  /* 0x00781f000d047f89 */ /* 0x000fe800000e0000 */
[----:B------:R-:W3:Y:S01]  /*1500*/  SHFL.IDX PT, R5, R14, 0x3, 0x181f ;  /* 0x00781f000e057f89 */ /* 0x000ee200000e0000 */
[----:B--2---:R-:W-:Y:S01]  /*1510*/  LEA.HI.X R16, R8, c[0x0][0x1cc], R9, 0x1, P0 ;  /* 0x0000730008107a11 */ /* 0x004fe200000f0c09 */
[----:B------:R-:W-:Y:S01]  /*1520*/  IMAD R8, R21, c[0x0][0x21c], R0 ;  /* 0x0000870015087a24 */ /* 0x000fe200078e0200 */
[----:B------:R-:W-:-:S02]  /*1530*/  IADD3 R0, P0, R6, UR22, RZ ;  /* 0x0000001606007c10 */ /* 0x000fc4000ff1e0ff */
[----:B------:R-:W-:Y:S02]  /*1540*/  IADD3 R21, -R18, UR10, RZ ;  /* 0x0000000a12157c10 */ /* 0x000fe4000fffe1ff */
[----:B------:R-:W-:Y:S01]  /*1550*/  IADD3.X R6, R7, UR4, R8, P0, !PT ;  /* 0x0000000407067c10 */ /* 0x000fe200087fe408 */
[----:B-1----:R-:W-:Y:S01]  /*1560*/  @!P1 IMAD.WIDE R8, R133, 0x2, R2 ;  /* 0x0000000285089825 */ /* 0x002fe200078e0202 */
[C---:B------:R-:W-:Y:S02]  /*1570*/  LEA R10, P0, R0.reuse, c[0x0][0x1f8], 0x1 ;  /* 0x00007e00000a7a11 */ /* 0x040fe400078008ff */
[----:B------:R-:W-:Y:S02]  /*1580*/  IADD3 R7, R15, 0x60, RZ ;  /* 0x000000600f077810 */ /* 0x000fe40007ffe0ff */
[----:B------:R-:W-:Y:S01]  /*1590*/  LEA.HI.X R0, R0, c[0x0][0x1fc], R6, 0x1, P0 ;  /* 0x00007f0000007a11 */ /* 0x000fe200000f0c06 */
[----:B------:R-:W1:Y:S01]  /*15a0*/  SHFL.IDX PT, R13, R10, RZ, 0x181f ;  /* 0x00181fff0a0d7589 */ /* 0x000e6200000e0000 */
[----:B------:R-:W-:Y:S01]  /*15b0*/  ISETP.GE.AND P0, PT, R7, R20, PT ;  /* 0x000000140700720c */ /* 0x000fe20003f06270 */
[--C-:B------:R-:W-:Y:S01]  /*15c0*/  @!P1 IMAD.WIDE R6, R134, 0x2, R2.reuse ;  /* 0x0000000286069825 */ /* 0x100fe200078e0202 */
[----:B------:R-:W-:Y:S01]  /*15d0*/  LEA.HI R20, R36, R132, RZ, 0x4 ;  /* 0x0000008424147211 */ /* 0x000fe200078f20ff */
[----:B------:R2:W4:Y:S04]  /*15e0*/  SHFL.IDX PT, R14, R10, 0x1, 0x181f ;  /* 0x00381f000a0e7f89 */ /* 0x00052800000e0000 */
[----:B------:R5:W-:Y:S04]  /*15f0*/  @!P1 LDGSTS.E.BYPASS.LTC128B.128 [R85+0x2100], [R8.64], !P4 ;  /* 0x0210000008559fae */ /* 0x000be8000e101d4c */
[----:B------:R1:W-:Y:S04]  /*1600*/  @!P1 LDGSTS.E.BYPASS.LTC128B.128 [R85+0x6100], [R6.64], !P3 ;  /* 0x0610000006559fae */ /* 0x0003e8000d901d4c */
[----:B------:R-:W3:Y:S04]  /*1610*/  SHFL.IDX PT, R12, R0, RZ, 0x181f ;  /* 0x00181fff000c7589 */ /* 0x000ee800000e0000 */
[----:B------:R4:W4:Y:S01]  /*1620*/  SHFL.IDX PT, R15, R0, 0x1, 0x181f ;  /* 0x00381f00000f7f89 */ /* 0x00092200000e0000 */
[----:B--2---:R-:W-:-:S05]  /*1630*/  @!P1 IMAD.WIDE R10, R177, 0x2, R2 ;  /* 0x00000002b10a9825 */ /* 0x004fca00078e0202 */
[----:B------:R2:W-:Y:S01]  /*1640*/  @!P1 LDGSTS.E.BYPASS.LTC128B.128 [R85+0xa100], [R10.64], !P2 ;  /* 0x0a1000000a559fae */ /* 0x0005e2000d101d4c */
[----:B-----5:R-:W-:-:S03]  /*1650*/  @!P1 IMAD.WIDE R8, R176, 0x2, R2 ;  /* 0x00000002b0089825 */ /* 0x020fc600078e0202 */
[----:B-1----:R-:W-:Y:S01]  /*1660*/  SHFL.IDX PT, R6, R17, RZ, 0x181f ;  /* 0x00181fff11067589 */ /* 0x002fe200000e0000 */
[----:B---3--:R-:W-:-:S03]  /*1670*/  @!P0 IMAD.WIDE R2, R133, 0x2, R4 ;  /* 0x0000000285028825 */ /* 0x008fc600078e0204 */
[----:B------:R-:W1:Y:S01]  /*1680*/  SHFL.IDX PT, R7, R16, RZ, 0x181f ;  /* 0x00181fff10077589 */ /* 0x000e6200000e0000 */
[----:B----4-:R-:W-:-:S03]  /*1690*/  LOP3.LUT R0, R20, 0xfffffff0, RZ, 0xc0, !PT ;  /* 0xfffffff014007812 */ /* 0x010fc600078ec0ff */
[----:B------:R3:W-:Y:S01]  /*16a0*/  @!P1 LDGSTS.E.BYPASS.LTC128B.128 [R85+0xe100], [R8.64], !P5 ;  /* 0x0e10000008559fae */ /* 0x0007e2000e901d4c */
[----:B------:R-:W-:Y:S02]  /*16b0*/  ISETP.GE.AND P1, PT, R21, 0x1, PT ;  /* 0x000000011500780c */ /* 0x000fe40003f26270 */
[----:B------:R-:W-:Y:S01]  /*16c0*/  IADD3 R0, -R0, R132, RZ ;  /* 0x0000008400007210 */ /* 0x000fe20007ffe1ff */
[----:B------:R4:W-:Y:S01]  /*16d0*/  @!P0 LDGSTS.E.BYPASS.LTC128B.128 [R85+0x3100], [R2.64], !P4 ;  /* 0x0310000002558fae */ /* 0x0009e2000e101d4c */
[----:B------:R-:W-:Y:S01]  /*16e0*/  ISETP.GE.AND P4, PT, R58, c[0x0][0x1d4], PT ;  /* 0x000075003a007a0c */ /* 0x000fe20003f86270 */
[----:B--2---:R-:W-:-:S04]  /*16f0*/  IMAD.WIDE R10, R133, 0x2, RZ ;  /* 0x00000002850a7825 */ /* 0x004fc800078e02ff */
[----:B---3--:R-:W-:-:S04]  /*1700*/  @!P0 IMAD.WIDE R8, R134, 0x2, R4 ;  /* 0x0000000286088825 */ /* 0x008fc800078e0204 */
[--C-:B----4-:R-:W-:Y:S01]  /*1710*/  @!P0 IMAD.WIDE R2, R177, 0x2, R4.reuse ;  /* 0x00000002b1028825 */ /* 0x110fe200078e0204 */
[----:B------:R2:W-:Y:S01]  /*1720*/  @!P0 LDGSTS.E.BYPASS.LTC128B.128 [R85+0x7100], [R8.64], !P3 ;  /* 0x0710000008558fae */ /* 0x0005e2000d901d4c */
[----:B------:R-:W-:Y:S02]  /*1730*/  ISETP.GE.AND P3, PT, R56, c[0x0][0x1d4], PT ;  /* 0x0000750038007a0c */ /* 0x000fe40003f66270 */
[----:B------:R-:W-:Y:S01]  /*1740*/  @!P0 IMAD.WIDE R4, R176, 0x2, R4 ;  /* 0x00000002b0048825 */ /* 0x000fe200078e0204 */
[----:B------:R3:W-:Y:S01]  /*1750*/  @!P0 LDGSTS.E.BYPASS.LTC128B.128 [R85+0xb100], [R2.64], !P2 ;  /* 0x0b10000002558fae */ /* 0x0007e2000d101d4c */
[----:B------:R-:W-:-:S03]  /*1760*/  IADD3 R30, P2, R13, R10, RZ ;  /* 0x0000000a0d1e7210 */ /* 0x000fc60007f5e0ff */
[----:B------:R4:W-:Y:S01]  /*1770*/  @!P0 LDGSTS.E.BYPASS.LTC128B.128 [R85+0xf100], [R4.64], !P5 ;  /* 0x0f10000004558fae */ /* 0x0009e2000e901d4c */
[----:B------:R-:W-:Y:S01]  /*1780*/  IADD3 R26, P0, R10, R14, RZ ;  /* 0x0000000e0a1a7210 */ /* 0x000fe20007f1e0ff */
[----:B------:R-:W-:Y:S01]  /*1790*/  IMAD.X R31, R12, 0x1, R11, P2 ;  /* 0x000000010c1f7824 */ /* 0x000fe200010e060b */
[----:B------:R-:W-:Y:S01]  /*17a0*/  ISETP.GE.AND P5, PT, R57, c[0x0][0x1d4], PT ;  /* 0x0000750039007a0c */ /* 0x000fe20003fa6270 */
[----:B------:R-:W0:Y:S02]  /*17b0*/  LDGDEPBAR ;  /* 0x00000000000079af */ /* 0x000e240000000000 */
[----:B------:R-:W-:Y:S02]  /*17c0*/  IMAD.X R27, R11, 0x1, R15, P0 ;  /* 0x000000010b1b7824 */ /* 0x000fe400000e060f */
[----:B-1----:R-:W-:-:S04]  /*17d0*/  @P1 IMAD.WIDE R10, R134, 0x2, R6 ;  /* 0x00000002860a1825 */ /* 0x002fc800078e0206 */
[----:B--2---:R-:W-:-:S04]  /*17e0*/  @P1 IMAD.WIDE R8, R177, 0x2, R6 ;  /* 0x00000002b1081825 */ /* 0x004fc800078e0206 */
[----:B---3--:R-:W-:-:S04]  /*17f0*/  IMAD.WIDE R2, R134, 0x2, RZ ;  /* 0x0000000286027825 */ /* 0x008fc800078e02ff */
[----:B----4-:R-:W-:Y:S01]  /*1800*/  @P1 IMAD.WIDE R4, R133, 0x2, R6 ;  /* 0x0000000285041825 */ /* 0x010fe200078e0206 */
[----:B------:R-:W-:Y:S02]  /*1810*/  IADD3 R28, P2, R13, R2, RZ ;  /* 0x000000020d1c7210 */ /* 0x000fe40007f5e0ff */
[----:B------:R-:W-:Y:S02]  /*1820*/  IADD3 R24, P0, R2, R14, RZ ;  /* 0x0000000e02187210 */ /* 0x000fe40007f1e0ff */
[----:B------:R1:W-:Y:S01]  /*1830*/  @P1 LDGSTS.E.BYPASS.LTC128B.128 [R85+0x10100], [R4.64], !P6 ;  /* 0x1010000004551fae */ /* 0x0003e2000f101d4c */
[----:B------:R-:W-:Y:S02]  /*1840*/  IMAD.X R29, R12, 0x1, R3, P2 ;  /* 0x000000010c1d7824 */ /* 0x000fe400010e0603 */
[----:B------:R-:W-:Y:S01]  /*1850*/  IMAD.X R25, R3, 0x1, R15, P0 ;  /* 0x0000000103197824 */ /* 0x000fe200000e060f */
[----:B------:R-:W-:Y:S01]  /*1860*/  SHFL.IDX PT, R2, R17, 0x1, 0x181f ;  /* 0x00381f0011027f89 */ /* 0x000fe200000e0000 */
[----:B------:R-:W-:-:S03]  /*1870*/  ISETP.GT.AND P0, PT, R21, 0x20, PT ;  /* 0x000000201500780c */ /* 0x000fc60003f04270 */
[----:B------:R-:W2:Y:S04]  /*1880*/  SHFL.IDX PT, R3, R16, 0x1, 0x181f ;  /* 0x00381f0010037f89 */ /* 0x000ea800000e0000 */
[----:B------:R3:W-:Y:S04]  /*1890*/  @P1 LDGSTS.E.BYPASS.LTC128B.128 [R85+0x12100], [R10.64], !P5 ;  /* 0x121000000a551fae */ /* 0x0007e8000e901d4c */
[----:B------:R4:W-:Y:S01]  /*18a0*/  @P1 LDGSTS.E.BYPASS.LTC128B.128 [R85+0x14100], [R8.64], !P4 ;  /* 0x1410000008551fae */ /* 0x0009e2000e101d4c */
[----:B-1----:R-:W-:-:S04]  /*18b0*/  @P1 IMAD.WIDE R4, R176, 0x2, R6 ;  /* 0x00000002b0041825 */ /* 0x002fc800078e0206 */
[----:B------:R-:W-:Y:S01]  /*18c0*/  IMAD.WIDE R6, R177, 0x2, RZ ;  /* 0x00000002b1067825 */ /* 0x000fe200078e02ff */
[----:B------:R1:W-:Y:S04]  /*18d0*/  @P1 LDGSTS.E.BYPASS.LTC128B.128 [R85+0x16100], [R4.64], !P3 ;  /* 0x1610000004551fae */ /* 0x0003e8000d901d4c */
[----:B------:R-:W-:Y:S02]  /*18e0*/  IADD3 R22, P1, R13, R6, RZ ;  /* 0x000000060d167210 */ /* 0x000fe40007f3e0ff */
[----:B---3--:R-:W-:-:S03]  /*18f0*/  SHF.R.S32.HI R11, RZ, 0x1f, R0 ;  /* 0x0000001fff0b7819 */ /* 0x008fc60000011400 */
[----:B------:R-:W-:Y:S01]  /*1900*/  IMAD.X R23, R12, 0x1, R7, P1 ;  /* 0x000000010c177824 */ /* 0x000fe200008e0607 */
[----:B------:R-:W-:Y:S02]  /*1910*/  IADD3 R34, P1, R6, R14, RZ ;  /* 0x0000000e06227210 */ /* 0x000fe40007f3e0ff */
[----:B----4-:R-:W-:Y:S02]  /*1920*/  SHF.R.S32.HI R8, RZ, 0x4, R20 ;  /* 0x00000004ff087819 */ /* 0x010fe40000011414 */
[----:B------:R-:W-:Y:S01]  /*1930*/  LEA.HI R11, R11, R0, RZ, 0x3 ;  /* 0x000000000b0b7211 */ /* 0x000fe200078f18ff */
[----:B------:R-:W-:Y:S01]  /*1940*/  IMAD.X R35, R7, 0x1, R15, P1 ;  /* 0x0000000107237824 */ /* 0x000fe200008e060f */
[----:B------:R-:W-:Y:S02]  /*1950*/  LEA.HI R6, R20, R8, RZ, 0x1 ;  /* 0x0000000814067211 */ /* 0x000fe400078f08ff */
[----:B------:R-:W-:Y:S02]  /*1960*/  LOP3.LUT R10, R11, 0xfffffff8, RZ, 0xc0, !PT ;  /* 0xfffffff80b0a7812 */ /* 0x000fe400078ec0ff */
[----:B------:R-:W-:Y:S01]  /*1970*/  LOP3.LUT R9, R6, 0xfffffffe, RZ, 0xc0, !PT ;  /* 0xfffffffe06097812 */ /* 0x000fe200078ec0ff */
[----:B--2---:R-:W-:-:S04]  /*1980*/  @P0 IMAD.WIDE R6, R133, 0x2, R2 ;  /* 0x0000000285060825 */ /* 0x004fc800078e0202 */
[----:B------:R-:W-:Y:S01]  /*1990*/  IMAD.IADD R10, R0, 0x1, -R10 ;  /* 0x00000001000a7824 */ /* 0x000fe200078e0a0a */
[----:B------:R2:W-:Y:S01]  /*19a0*/  @P0 LDGSTS.E.BYPASS.LTC128B.128 [R85+0x11100], [R6.64], !P6 ;  /* 0x1110000006550fae */ /* 0x0005e2000f101d4c */
[----:B-1----:R-:W-:-:S04]  /*19b0*/  IMAD.WIDE R4, R176, 0x2, RZ ;  /* 0x00000002b0047825 */ /* 0x002fc800078e02ff */
[----:B------:R-:W-:Y:S01]  /*19c0*/  IMAD.IADD R9, R8, 0x1, -R9 ;  /* 0x0000000108097824 */ /* 0x000fe200078e0a09 */
[----:B------:R-:W-:Y:S01]  /*19d0*/  IADD3 R16, P1, R13, R4, RZ ;  /* 0x000000040d107210 */ /* 0x000fe20007f3e0ff */
[----:B------:R-:W-:-:S04]  /*19e0*/  IMAD.SHL.U32 R0, R10, 0x40, RZ ;  /* 0x000000400a007824 */ /* 0x000fc800078e00ff */
[----:B------:R-:W-:Y:S01]  /*19f0*/  IMAD.X R17, R12, 0x1, R5, P1 ;  /* 0x000000010c117824 */ /* 0x000fe200008e0605 */
[----:B------:R-:W-:Y:S02]  /*1a00*/  IADD3 R32, P1, R4, R14, RZ ;  /* 0x0000000e04207210 */ /* 0x000fe40007f3e0ff */
[----:B------:R-:W-:Y:S02]  /*1a10*/  LOP3.LUT R0, R0, 0x1c0, RZ, 0xc0, !PT ;  /* 0x000001c000007812 */ /* 0x000fe400078ec0ff */
[----:B------:R-:W-:Y:S01]  /*1a20*/  IADD3.X R33, R5, R15, RZ, P1, !PT ;  /* 0x0000000f05217210 */ /* 0x000fe20000ffe4ff */
[----:B------:R-:W-:Y:S01]  /*1a30*/  @P0 IMAD.WIDE R4, R134, 0x2, R2 ;  /* 0x0000000286040825 */ /* 0x000fe200078e0202 */
[----:B------:R-:W-:-:S04]  /*1a40*/  R2P PR, R10, 0x6 ;  /* 0x000000060a007804 */ /* 0x000fc80000000000 */
[----:B------:R1:W-:Y:S01]  /*1a50*/  @P0 LDGSTS.E.BYPASS.LTC128B.128 [R85+0x13100], [R4.64], !P5 ;  /* 0x1310000004550fae */ /* 0x0003e2000e901d4c */
[----:B--2---:R-:W-:-:S04]  /*1a60*/  @P0 IMAD.WIDE R6, R177, 0x2, R2 ;  /* 0x00000002b1060825 */ /* 0x004fc800078e0202 */
[----:B------:R-:W-:Y:S01]  /*1a70*/  @P0 IMAD.WIDE R2, R176, 0x2, R2 ;  /* 0x00000002b0020825 */ /* 0x000fe200078e0202 */
[----:B------:R2:W-:Y:S04]  /*1a80*/  @P0 LDGSTS.E.BYPASS.LTC128B.128 [R85+0x15100], [R6.64], !P4 ;  /* 0x1510000006550fae */ /* 0x0005e8000e101d4c */
[----:B------:R3:W-:Y:S01]  /*1a90*/  @P0 LDGSTS.E.BYPASS.LTC128B.128 [R85+0x17100], [R2.64], !P3 ;  /* 0x1710000002550fae */ /* 0x0007e2000d901d4c */
[----:B------:R-:W-:-:S03]  /*1aa0*/  LOP3.LUT P0, RZ, R19, 0x2, RZ, 0xc0, !PT ;  /* 0x0000000213ff7812 */ /* 0x000fc6000780c0ff */
[----:B------:R-:W0:Y:S01]  /*1ab0*/  LDGDEPBAR ;  /* 0x00000000000079af */ /* 0x000e220000000000 */
[----:B-1----:R-:W-:Y:S02]  /*1ac0*/  IMAD.SHL.U32 R4, R9, 0x8, RZ ;  /* 0x0000000809047824 */ /* 0x002fe400078e00ff */
[----:B------:R-:W-:-:S03]  /*1ad0*/  IMAD.SHL.U32 R5, R19, 0x40, RZ ;  /* 0x0000004013057824 */ /* 0x000fc600078e00ff */
[----:B------:R-:W-:Y:S01]  /*1ae0*/  LOP3.LUT R4, R0, 0x8, R4, 0xf8, !PT ;  /* 0x0000000800047812 */ /* 0x000fe200078ef804 */
[----:B--2---:R-:W-:Y:S02]  /*1af0*/  IMAD.MOV.U32 R6, RZ, RZ, 0x10 ;  /* 0x00000010ff067424 */ /* 0x004fe400078e00ff */
[----:B------:R-:W-:Y:S01]  /*1b00*/  IMAD.MOV.U32 R7, RZ, RZ, 0x20 ;  /* 0x00000020ff077424 */ /* 0x000fe200078e00ff */
[----:B---3--:R-:W-:Y:S01]  /*1b10*/  SHF.R.U32.HI R3, RZ, 0x3, R0 ;  /* 0x00000003ff037819 */ /* 0x008fe20000011600 */
[----:B------:R-:W-:Y:S01]  /*1b20*/  IMAD.SHL.U32 R2, R18, 0x8, RZ ;  /* 0x0000000812027824 */ /* 0x000fe200078e00ff */
[----:B------:R-:W-:Y:S01]  /*1b30*/  LOP3.LUT R0, R5, 0x1c0, RZ, 0xc0, !PT ;  /* 0x000001c005007812 */ /* 0x000fe200078ec0ff */
[----:B------:R-:W-:-:S04]  /*1b40*/  DEPBAR.LE SB0, 0x1 ;  /* 0x000080400000791a */ /* 0x000fc80000000000 */
[----:B------:R-:W-:Y:S02]  /*1b50*/  LOP3.LUT R5, R4, R3, RZ, 0x3c, !PT ;  /* 0x0000000304057212 */ /* 0x000fe400078e3cff */
[----:B------:R-:W-:Y:S01]  /*1b60*/  LOP3.LUT R3, R0, 0x8, R2, 0xf8, !PT ;  /* 0x0000000800037812 */ /* 0x000fe200078ef802 */
[----:B------:R-:W-:Y:S01]  /*1b70*/  IMAD.SHL.U32 R2, R84, 0x20, RZ ;  /* 0x0000002054027824 */ /* 0x000fe200078e00ff */
[----:B------:R-:W-:Y:S02]  /*1b80*/  SHF.L.U32 R4, R11, 0x6, RZ ;  /* 0x000000060b047819 */ /* 0x000fe400000006ff */
[----:B------:R-:W-:Y:S02]  /*1b90*/  SHF.R.U32.HI R0, RZ, 0x3, R0 ;  /* 0x00000003ff007819 */ /* 0x000fe40000011600 */
[----:B------:R-:W-:Y:S02]  /*1ba0*/  LOP3.LUT R4, R5, 0xfffffe00, R4, 0xf8, !PT ;  /* 0xfffffe0005047812 */ /* 0x000fe400078ef804 */
[----:B------:R-:W-:-:S02]  /*1bb0*/  LOP3.LUT R2, R2, 0x7ffffc00, RZ, 0xc0, !PT ;  /* 0x7ffffc0002027812 */ /* 0x000fc400078ec0ff */
[----:B------:R-:W-:Y:S02]  /*1bc0*/  LOP3.LUT R0, R3, R0, RZ, 0x3c, !PT ;  /* 0x0000000003007212 */ /* 0x000fe400078e3cff */
[----:B------:R-:W-:Y:S01]  /*1bd0*/  SEL R5, R6, 0xfffffff0, !P1 ;  /* 0xfffffff006057807 */ /* 0x000fe20004800000 */
[----:B------:R-:W-:Y:S01]  /*1be0*/  IMAD.IADD R2, R4, 0x1, R2 ;  /* 0x0000000104027824 */ /* 0x000fe200078e0202 */
[----:B------:R-:W-:Y:S01]  /*1bf0*/  BAR.SYNC.DEFER_BLOCKING 0x0 ;  /* 0x0000000000007b1d */ /* 0x000fe20000010000 */
[----:B------:R-:W-:Y:S01]  /*1c00*/  IMAD R0, R9, 0x200, R0 ;  /* 0x0000020009007824 */ /* 0x000fe200078e0200 */
[----:B------:R-:W-:Y:S01]  /*1c10*/  ISETP.GE.AND P1, PT, R133, c[0x0][0x1d4], PT ;  /* 0x0000750085007a0c */ /* 0x000fe20003f26270 */
[C---:B------:R-:W-:Y:S01]  /*1c20*/  IMAD.SHL.U32 R232, R2.reuse, 0x2, RZ ;  /* 0x0000000202e87824 */ /* 0x040fe200078e00ff */
[----:B------:R-:W-:Y:S02]  /*1c30*/  LEA R240, R2, 0x100, 0x1 ;  /* 0x0000010002f07811 */ /* 0x000fe400078e08ff */
[----:B------:R-:W-:-:S02]  /*1c40*/  SHF.L.U32 R135, R0, 0x1, RZ ;  /* 0x0000000100877819 */ /* 0x000fc400000006ff */
[----:B------:R-:W-:Y:S01]  /*1c50*/  SEL R0, R7, 0xffffffe0, !P2 ;  /* 0xffffffe007007807 */ /* 0x000fe20005000000 */
[--C-:B------:R-:W-:Y:S01]  /*1c60*/  IMAD R236, R5, 0x2, R240.reuse ;  /* 0x0000000205ec7824 */ /* 0x100fe200078e02f0 */
[----:B------:R-:W-:Y:S02]  /*1c70*/  SEL R3, R6, 0xfffffff0, !P0 ;  /* 0xfffffff006037807 */ /* 0x000fe40004000000 */
[----:B------:R-:W-:Y:S01]  /*1c80*/  ISETP.LT.OR P0, PT, R21, 0x1, P1 ;  /* 0x000000011500780c */ /* 0x000fe20000f01670 */
[C---:B------:R-:W-:Y:S01]  /*1c90*/  IMAD R240, R0.reuse, 0x2, R240 ;  /* 0x0000000200f07824 */ /* 0x040fe200078e02f0 */
[----:B------:R-:W-:Y:S01]  /*1ca0*/  LEA R244, R0, R236, 0x1 ;  /* 0x000000ec00f47211 */ /* 0x000fe200078e08ff */
[----:B------:R-:W-:Y:S01]  /*1cb0*/  IMAD R6, R3, 0x2, R135 ;  /* 0x0000000203067824 */ /* 0x000fe200078e0287 */
[----:B------:R-:W-:Y:S02]  /*1cc0*/  ISETP.GE.AND P1, PT, R57, c[0x0][0x1d4], PT ;  /* 0x0000750039007a0c */ /* 0x000fe40003f26270 */
[----:B------:R-:W-:Y:S01]  /*1cd0*/  ISETP.GE.AND P2, PT, R58, c[0x0][0x1d4], PT ;  /* 0x000075003a007a0c */ /* 0x000fe20003f46270 */
[----:B------:R-:W-:Y:S04]  /*1ce0*/  LDSM.16.M88.4 R168, [R232+0x100] ;  /* 0x00010000e8a8783b */ /* 0x000fe80000000200 */
[----:B------:R-:W-:Y:S04]  /*1cf0*/  LDSM.16.M88.4 R200, [R232+0x4100] ;  /* 0x00410000e8c8783b */ /* 0x000fe80000000200 */
[----:B------:R-:W-:Y:S04]  /*1d00*/  LDSM.16.M88.4 R216, [R232+0x8100] ;  /* 0x00810000e8d8783b */ /* 0x000fe80000000200 */
[----:B------:R-:W-:Y:S04]  /*1d10*/  LDSM.16.M88.4 R172, [R236] ;  /* 0x00000000ecac783b */ /* 0x000fe80000000200 */
        /* <DEDUP_REMOVED lines=8> */
[----:B------:R-:W-:Y:S04]  /*1da0*/  LDSM.16.M88.4 R232, [R232+0xc100] ;  /* 0x00c10000e8e8783b */ /* 0x000fe80000000200 */
[----:B------:R-:W-:Y:S04]  /*1db0*/  LDSM.16.M88.4 R236, [R236+0xc000] ;  /* 0x00c00000ecec783b */ /* 0x000fe80000000200 */
[----:B------:R-:W-:Y:S04]  /*1dc0*/  LDSM.16.M88.4 R240, [R240+0xc000] ;  /* 0x00c00000f0f0783b */ /* 0x000fe80000000200 */
[----:B------:R-:W-:Y:S04]  /*1dd0*/  LDSM.16.M88.4 R244, [R244+0xc000] ;  /* 0x00c00000f4f4783b */ /* 0x000fe80000000200 */
[----:B------:R-:W-:Y:S06]  /*1de0*/  BAR.SYNC.DEFER_BLOCKING 0x0 ;  /* 0x0000000000007b1d */ /* 0x000fec0000010000 */
[----:B------:R-:W-:-:S04]  /*1df0*/  DEPBAR.LE SB0, 0x0 ;  /* 0x000080000000791a */ /* 0x000fc80000000000 */
[----:B------:R-:W-:Y:S06]  /*1e00*/  BAR.SYNC.DEFER_BLOCKING 0x0 ;  /* 0x0000000000007b1d */ /* 0x000fec0000010000 */
[----:B------:R-:W-:Y:S04]  /*1e10*/  LDSM.16.M88.4 R44, [R6+0x10100] ;  /* 0x01010000062c783b */ /* 0x000fe80000000200 */
[----:B------:R-:W-:Y:S04]  /*1e20*/  LDSM.16.M88.4 R40, [R6+0x10900] ;  /* 0x010900000628783b */ /* 0x000fe80000000200 */
[----:B------:R-:W-:Y:S04]  /*1e30*/  LDSM.16.M88.4 R68, [R6+0x11100] ;  /* 0x011100000644783b */ /* 0x000fe80000000200 */
[----:B------:R1:W-:Y:S04]  /*1e40*/  LDSM.16.M88.4 R76, [R6+0x11900] ;  /* 0x01190000064c783b */ /* 0x0003e80000000200 */
[----:B------:R-:W-:Y:S04]  /*1e50*/  LDSM.16.M88.4 R8, [R135+0x10100] ;  /* 0x010100008708783b */ /* 0x000fe80000000200 */
[----:B------:R-:W2:Y:S04]  /*1e60*/  LDSM.16.M88.4 R36, [R135+0x10900] ;  /* 0x010900008724783b */ /* 0x000ea80000000200 */
[----:B------:R-:W3:Y:S04]  /*1e70*/  LDSM.16.M88.4 R48, [R135+0x11100] ;  /* 0x011100008730783b */ /* 0x000ee80000000200 */
[----:B------:R-:W4:Y:S04]  /*1e80*/  LDSM.16.M88.4 R52, [R135+0x11900] ;  /* 0x011900008734783b */ /* 0x000f280000000200 */
[----:B------:R-:W-:Y:S01]  /*1e90*/  @!PT LDS RZ, [RZ] ;  /* 0x00000000fffff984 */ /* 0x000fe20000000800 */
[----:B------:R-:W-:Y:S01]  /*1ea0*/  @!PT LDS RZ, [RZ] ;  /* 0x00000000fffff984 */ /* 0x000fe20000000800 */
[----:B------:R-:W-:Y:S01]  /*1eb0*/  @!PT LDS RZ, [RZ] ;  /* 0x00000000fffff984 */ /* 0x000fe20000000800 */
[----:B------:R5:W-:Y:S01]  /*1ec0*/  LDGSTS.E.BYPASS.LTC128B.128 [R85+0x100], [R30.64], !P0 ;  /* 0x001000001e557fae */ /* 0x000be2000c101d4c */
[----:B------:R-:W-:-:S02]  /*1ed0*/  ISETP.LT.OR P0, PT, R21, 0x1, P1 ;  /* 0x000000011500780c */ /* 0x000fc40000f01670 */
[----:B-1----:R-:W-:-:S05]  /*1ee0*/  IADD3 R6, R135, 0x10100, RZ ;  /* 0x0001010087067810 */ /* 0x002fca0007ffe0ff */
[----:B------:R-:W-:-:S05]  /*1ef0*/  IMAD R89, R3, 0x2, R6 ;  /* 0x0000000203597824 */ /* 0x000fca00078e0206 */
[----:B------:R-:W-:Y:S04]  /*1f00*/  STL [R1+0x4], R89 ;  /* 0x0000045901007387 */ /* 0x000fe80000100800 */
[----:B------:R5:W-:Y:S01]  /*1f10*/  LDGSTS.E.BYPASS.LTC128B.128 [R85+0x2100], [R28.64], !P0 ;  /* 0x021000001c557fae */ /* 0x000be2000c101d4c */
[C---:B------:R-:W-:Y:S02]  /*1f20*/  ISETP.LT.OR P0, PT, R21.reuse, 0x1, P2 ;  /* 0x000000011500780c */ /* 0x040fe40001701670 */
[----:B------:R-:W-:Y:S01]  /*1f30*/  ISETP.GE.AND P2, PT, R56, c[0x0][0x1d4], PT ;  /* 0x0000750038007a0c */ /* 0x000fe20003f46270 */
[----:B--2---:R-:W-:Y:S10]  /*1f40*/  HMMA.16816.F32.BF16 R12, R168, R36, RZ ;  /* 0x00000024a80c723c */ /* 0x004ff400000418ff */
[----:B------:R4:W-:Y:S01]  /*1f50*/  LDGSTS.E.BYPASS.LTC128B.128 [R85+0x4100], [R22.64], !P0 ;  /* 0x0410000016557fae */ /* 0x0009e2000c101d4c */
[----:B------:R-:W-:Y:S11]  /*1f60*/  ISETP.LT.OR P0, PT, R21, 0x1, P2 ;  /* 0x000000011500780c */ /* 0x000ff60001701670 */
[----:B------:R-:W-:Y:S02]  /*1f70*/  @!UPT UIADD3 URZ, URZ, URZ, URZ ;  /* 0x0000003f3f3ff290 */ /* 0x000fe4000fffe03f */
[----:B------:R1:W-:Y:S01]  /*1f80*/  LDGSTS.E.BYPASS.LTC128B.128 [R85+0x6100], [R16.64], !P0 ;  /* 0x0610000010557fae */ /* 0x0003e2000c101d4c */
[----:B------:R-:W-:-:S04]  /*1f90*/  ISETP.GE.AND P0, PT, R133, c[0x0][0x1d4], PT ;  /* 0x0000750085007a0c */ /* 0x000fc80003f06270 */
[C---:B------:R-:W-:Y:S11]  /*1fa0*/  ISETP.LT.OR P0, PT, R21.reuse, 0x21, P0 ;  /* 0x000000211500780c */ /* 0x040ff60000701670 */
[----:B------:R-:W-:Y:S02]  /*1fb0*/  @!UPT UIADD3 URZ, URZ, URZ, URZ ;  /* 0x0000003f3f3ff290 */ /* 0x000fe4000fffe03f */
[----:B------:R2:W-:Y:S01]  /*1fc0*/  LDGSTS.E.BYPASS.LTC128B.128 [R85+0x1100], [R26.64], !P0 ;  /* 0x011000001a557fae */ /* 0x0005e2000c101d4c */
[C---:B------:R-:W-:Y:S02]  /*1fd0*/  ISETP.LT.OR P0, PT, R21.reuse, 0x21, P1 ;  /* 0x000000211500780c */ /* 0x040fe40000f01670 */
[----:B------:R-:W-:Y:S02]  /*1fe0*/  ISETP.GE.AND P1, PT, R58, c[0x0][0x1d4], PT ;  /* 0x000075003a007a0c */ /* 0x000fe40003f26270 */
[----:B------:R-:W-:Y:S02]  /*1ff0*/  HMMA.16816.F32.BF16 R56, R172, R40, R12 ;  /* 0x00000028ac38723c */ /* 0x000fe4000004180c */
[----:B------:R-:W-:-:S06]  /*2000*/  ISETP.LT.OR P1, PT, R21, 0x21, P1 ;  /* 0x000000211500780c */ /* 0x000fcc0000f21670 */
[----:B---3--:R-:W-:Y:S01]  /*2010*/  HMMA.16816.F32.BF16 R12, R168, R50, RZ ;  /* 0x00000032a80c723c */ /* 0x008fe200000418ff */
[----:B------:R2:W-:Y:S01]  /*2020*/  LDGSTS.E.BYPASS.LTC128B.128 [R85+0x3100], [R24.64], !P0 ;  /* 0x0310000018557fae */ /* 0x0005e2000c101d4c */
[----:B------:R-:W-:-:S04]  /*2030*/  LOP3.LUT P0, RZ, R19, 0x4, RZ, 0xc0, !PT ;  /* 0x0000000413ff7812 */ /* 0x000fc8000780c0ff */
[----:B------:R-:W-:Y:S01]  /*2040*/  SEL R2, R7, 0xffffffe0, !P0 ;  /* 0xffffffe007027807 */ /* 0x000fe20004000000 */
[----:B------:R3:W-:Y:S01]  /*2050*/  LDGSTS.E.BYPASS.LTC128B.128 [R85+0x5100], [R34.64], !P1 ;  /* 0x0510000022557fae */ /* 0x0007e2000c901d4c */
[----:B-1----:R-:W-:Y:S01]  /*2060*/  HMMA.16816.F32.BF16 R16, R168, R10, RZ ;  /* 0x0000000aa810723c */ /* 0x002fe200000418ff */
[----:B------:R-:W-:Y:S02]  /*2070*/  ISETP.LT.OR P0, PT, R21, 0x21, P2 ;  /* 0x000000211500780c */ /* 0x000fe40001701670 */
[----:B------:R-:W-:Y:S01]  /*2080*/  IMAD R252, R2, 0x2, R135 ;  /* 0x0000000202fc7824 */ /* 0x000fe200078e0287 */
[----:B------:R-:W-:Y:S01]  /*2090*/  ISETP.GT.AND P1, PT, R86, 0x3f, PT ;  /* 0x0000003f5600780c */ /* 0x000fe20003f24270 */
[----:B------:R-:W-:-:S03]  /*20a0*/  IMAD R88, R2, 0x2, R89 ;  /* 0x0000000202587824 */ /* 0x000fc600078e0259 */
[----:B----4-:R-:W-:Y:S02]  /*20b0*/  HMMA.16816.F32.BF16 R20, R168, R52, RZ ;  /* 0x00000034a814723c */ /* 0x010fe400000418ff */
[----:B------:R-:W-:Y:S04]  /*20c0*/  STL [R1], R88 ;  /* 0x0000005801007387 */ /* 0x000fe80000100800 */
[----:B------:R3:W-:Y:S01]  /*20d0*/  LDGSTS.E.BYPASS.LTC128B.128 [R85+0x7100], [R32.64], !P0 ;  /* 0x0710000020557fae */ /* 0x0007e2000c101d4c */
[----:B------:R-:W-:-:S03]  /*20e0*/  PLOP3.LUT P0, PT, PT, PT, UP0, 0x80, 0x0 ;  /* 0x000000000000781c */ /* 0x000fc60003f0f008 */
[----:B------:R-:W-:Y:S01]  /*20f0*/  LDSM.16.M88.4 R64, [R252+0x11900] ;  /* 0x01190000fc40783b */ /* 0x000fe20000000200 */
[C---:B--2---:R-:W-:Y:S03]  /*2100*/  HMMA.16816.F32.BF16 R24, R168.reuse, R8, RZ ;  /* 0x00000008a818723c */ /* 0x044fe600000418ff */
[----:B------:R-:W-:Y:S04]  /*2110*/  LDSM.16.M88.4 R72, [R88+0x1000] ;  /* 0x001000005848783b */ /* 0x000fe80000000200 */
[----:B------:R-:W-:Y:S01]  /*2120*/  LDSM.16.M88.4 R80, [R88+0x1800] ;  /* 0x001800005850783b */ /* 0x000fe20000000200 */
[----:B------:R-:W-:Y:S03]  /*2130*/  HMMA.16816.F32.BF16 R8, R168, R38, RZ ;  /* 0x00000026a808723c */ /* 0x000fe600000418ff */
[----:B------:R-:W-:Y:S04]  /*2140*/  LDSM.16.M88.4 R36, [R252+0x10900] ;  /* 0x01090000fc24783b */ /* 0x000fe80000000200 */
[----:B------:R-:W0:Y:S01]  /*2150*/  LDGDEPBAR ;  /* 0x00000000000079af */ /* 0x000e220000000000 */
[C---:B------:R-:W-:Y:S03]  /*2160*/  HMMA.16816.F32.BF16 R60, R172.reuse, R46, R16 ;  /* 0x0000002eac3c723c */ /* 0x040fe60000041810 */
[----:B---3--:R-:W1:Y:S05]  /*2170*/  LDSM.16.M88.4 R32, [R252+0x10100] ;  /* 0x01010000fc20783b */ /* 0x008e6a0000000200 */
[C---:B-----5:R-:W-:Y:S08]  /*2180*/  HMMA.16816.F32.BF16 R28, R172.reuse, R44, R24 ;  /* 0x0000002cac1c723c */ /* 0x060ff00000041818 */
[----:B------:R-:W-:Y:S08]  /*2190*/  HMMA.16816.F32.BF16 R44, R172, R42, R8 ;  /* 0x0000002aac2c723c */ /* 0x000ff00000041808 */
[C---:B------:R-:W-:Y:S01]  /*21a0*/  HMMA.16816.F32.BF16 R8, R168.reuse, R48, RZ ;  /* 0x00000030a808723c */ /* 0x040fe200000418ff */
[----:B------:R-:W2:Y:S07]  /*21b0*/  LDSM.16.M88.4 R48, [R252+0x11100] ;  /* 0x01110000fc30783b */ /* 0x000eae0000000200 */
[----:B------:R-:W-:Y:S01]  /*21c0*/  HMMA.16816.F32.BF16 R24, R168, R54, RZ ;  /* 0x00000036a818723c */ /* 0x000fe200000418ff */
[----:B------:R-:W3:Y:S07]  /*21d0*/  LDSM.16.M88.4 R52, [R88] ;  /* 0x000000005834783b */ /* 0x000eee0000000200 */
[C---:B------:R-:W-:Y:S08]  /*21e0*/  HMMA.16816.F32.BF16 R20, R172.reuse, R76, R20 ;  /* 0x0000004cac14723c */ /* 0x040ff00000041814 */
[C---:B------:R-:W-:Y:S08]  /*21f0*/  HMMA.16816.F32.BF16 R16, R172.reuse, R68, R8 ;  /* 0x00000044ac10723c */ /* 0x040ff00000041808 */
[C---:B------:R-:W-:Y:S01]  /*2200*/  HMMA.16816.F32.BF16 R8, R172.reuse, R70, R12 ;  /* 0x00000046ac08723c */ /* 0x040fe2000004180c */
[----:B------:R-:W4:Y:S07]  /*2210*/  LDSM.16.M88.4 R68, [R88+0x800] ;  /* 0x000800005844783b */ /* 0x000f2e0000000200 */
[----:B------:R-:W-:Y:S01]  /*2220*/  HMMA.16816.F32.BF16 R24, R172, R78, R24 ;  /* 0x0000004eac18723c */ /* 0x000fe20000041818 */
[----:B------:R-:W-:Y:S07]  /*2230*/  LDSM.16.M88.4 R76, [R135+0x13900] ;  /* 0x01390000874c783b */ /* 0x000fee0000000200 */
[C---:B-1----:R-:W-:Y:S08]  /*2240*/  HMMA.16816.F32.BF16 R28, R192.reuse, R32, R28 ;  /* 0x00000020c01c723c */ /* 0x042ff0000004181c */
[C---:B------:R-:W-:Y:S01]  /*2250*/  HMMA.16816.F32.BF16 R32, R192.reuse, R34, R60 ;  /* 0x00000022c020723c */ /* 0x040fe2000004183c */
[----:B------:R-:W-:Y:S07]  /*2260*/  LDSM.16.M88.4 R60, [R135+0x13100] ;  /* 0x01310000873c783b */ /* 0x000fee0000000200 */
[C---:B--2---:R-:W-:Y:S01]  /*2270*/  HMMA.16816.F32.BF16 R12, R192.reuse, R48, R16 ;  /* 0x00000030c00c723c */ /* 0x044fe20000041810 */
[----:B------:R-:W-:Y:S07]  /*2280*/  LDSM.16.M88.4 R16, [R89+0x2000] ;  /* 0x002000005910783b */ /* 0x000fee0000000200 */
[C---:B------:R-:W-:Y:S01]  /*2290*/  HMMA.16816.F32.BF16 R40, R192.reuse, R36, R56 ;  /* 0x00000024c028723c */ /* 0x040fe20000041838 */
[----:B------:R-:W-:Y:S07]  /*22a0*/  LDSM.16.M88.4 R56, [R135+0x12900] ;  /* 0x012900008738783b */ /* 0x000fee0000000200 */
[C---:B------:R-:W-:Y:S08]  /*22b0*/  HMMA.16816.F32.BF16 R44, R192.reuse, R38, R44 ;  /* 0x00000026c02c723c */ /* 0x040ff0000004182c */
[C---:B------:R-:W-:Y:S01]  /*22c0*/  HMMA.16816.F32.BF16 R8, R192.reuse, R50, R8 ;  /* 0x00000032c008723c */ /* 0x040fe20000041808 */
[----:B------:R-:W1:Y:S07]  /*22d0*/  LDSM.16.M88.4 R48, [R135+0x12100] ;  /* 0x012100008730783b */ /* 0x000e6e0000000200 */
[C---:B------:R-:W-:Y:S08]  /*22e0*/  HMMA.16816.F32.BF16 R20, R192.reuse, R64, R20 ;  /* 0x00000040c014723c */ /* 0x040ff00000041814 */
[----:B------:R-:W-:Y:S01]  /*22f0*/  HMMA.16816.F32.BF16 R24, R192, R66, R24 ;  /* 0x00000042c018723c */ /* 0x000fe20000041818 */
[----:B------:R-:W2:Y:S07]  /*2300*/  LDSM.16.M88.4 R64, [R89+0x3000] ;  /* 0x003000005940783b */ /* 0x000eae0000000200 */
[C---:B---3--:R-:W-:Y:S08]  /*2310*/  HMMA.16816.F32.BF16 R28, R196.reuse, R52, R28 ;  /* 0x00000034c41c723c */ /* 0x048ff0000004181c */
[C---:B------:R-:W-:Y:S01]  /*2320*/  HMMA.16816.F32.BF16 R32, R196.reuse, R54, R32 ;  /* 0x00000036c420723c */ /* 0x040fe20000041820 */
[----:B------:R-:W-:Y:S07]  /*2330*/  LDSM.16.M88.4 R52, [R252+0x12900] ;  /* 0x01290000fc34783b */ /* 0x000fee0000000200 */
[C---:B------:R-:W-:Y:S08]  /*2340*/  HMMA.16816.F32.BF16 R12, R196.reuse, R72, R12 ;  /* 0x00000048c40c723c */ /* 0x040ff0000004180c */
[C---:B----4-:R-:W-:Y:S01]  /*2350*/  HMMA.16816.F32.BF16 R36, R196.reuse, R68, R40 ;  /* 0x00000044c424723c */ /* 0x050fe20000041828 */
[----:B------:R-:W3:Y:S07]  /*2360*/  LDSM.16.M88.4 R40, [R89+0x2800] ;  /* 0x002800005928783b */ /* 0x000eee0000000200 */
[C---:B------:R-:W-:Y:S01]  /*2370*/  HMMA.16816.F32.BF16 R44, R196.reuse, R70, R44 ;  /* 0x00000046c42c723c */ /* 0x040fe2000004182c */
[----:B------:R-:W4:Y:S07]  /*2380*/  LDSM.16.M88.4 R68, [R89+0x3800] ;  /* 0x003800005944783b */ /* 0x000f2e0000000200 */
[C---:B------:R-:W-:Y:S01]  /*2390*/  HMMA.16816.F32.BF16 R8, R196.reuse, R74, R8 ;  /* 0x0000004ac408723c */ /* 0x040fe20000041808 */
[----:B------:R-:W-:Y:S07]  /*23a0*/  LDSM.16.M88.4 R72, [R252+0x13900] ;  /* 0x01390000fc48783b */ /* 0x000fee0000000200 */
[C---:B------:R-:W-:Y:S08]  /*23b0*/  HMMA.16816.F32.BF16 R20, R196.reuse, R80, R20 ;  /* 0x00000050c414723c */ /* 0x040ff00000041814 */
[----:B------:R-:W-:Y:S01]  /*23c0*/  HMMA.16816.F32.BF16 R24, R196, R82, R24 ;  /* 0x00000052c418723c */ /* 0x000fe20000041818 */
[----:B------:R-:W-:Y:S07]  /*23d0*/  LDSM.16.M88.4 R80, [R88+0x3800] ;  /* 0x003800005850783b */ /* 0x000fee0000000200 */
[C---:B-1----:R-:W-:Y:S08]  /*23e0*/  HMMA.16816.F32.BF16 R28, R200.reuse, R48, R28 ;  /* 0x00000030c81c723c */ /* 0x042ff0000004181c */
[C---:B------:R-:W-:Y:S01]  /*23f0*/  HMMA.16816.F32.BF16 R32, R200.reuse, R50, R32 ;  /* 0x00000032c820723c */ /* 0x040fe20000041820 */
[----:B------:R-:W1:Y:S07]  /*2400*/  LDSM.16.M88.4 R48, [R252+0x12100] ;  /* 0x01210000fc30783b */ /* 0x000e6e0000000200 */
[C---:B------:R-:W-:Y:S08]  /*2410*/  HMMA.16816.F32.BF16 R12, R200.reuse, R60, R12 ;  /* 0x0000003cc80c723c */ /* 0x040ff0000004180c */
[C---:B------:R-:W-:Y:S08]  /*2420*/  HMMA.16816.F32.BF16 R36, R200.reuse, R56, R36 ;  /* 0x00000038c824723c */ /* 0x040ff00000041824 */
[C---:B------:R-:W-:Y:S01]  /*2430*/  HMMA.16816.F32.BF16 R44, R200.reuse, R58, R44 ;  /* 0x0000003ac82c723c */ /* 0x040fe2000004182c */
[----:B------:R-:W5:Y:S07]  /*2440*/  LDSM.16.M88.4 R56, [R252+0x13100] ;  /* 0x01310000fc38783b */ /* 0x000f6e0000000200 */
[C---:B------:R-:W-:Y:S01]  /*2450*/  HMMA.16816.F32.BF16 R8, R200.reuse, R62, R8 ;  /* 0x0000003ec808723c */ /* 0x040fe20000041808 */
[----:B------:R-:W-:Y:S07]  /*2460*/  LDSM.16.M88.4 R60, [R88+0x2800] ;  /* 0x00280000583c783b */ /* 0x000fee0000000200 */
[C---:B------:R-:W-:Y:S08]  /*2470*/  HMMA.16816.F32.BF16 R20, R200.reuse, R76, R20 ;  /* 0x0000004cc814723c */ /* 0x040ff00000041814 */
[----:B------:R-:W-:Y:S01]  /*2480*/  HMMA.16816.F32.BF16 R24, R200, R78, R24 ;  /* 0x0000004ec818723c */ /* 0x000fe20000041818 */
[----:B------:R-:W-:Y:S07]  /*2490*/  LDSM.16.M88.4 R76, [R135+0x15900] ;  /* 0x01590000874c783b */ /* 0x000fee0000000200 */
[C---:B------:R-:W-:Y:S08]  /*24a0*/  HMMA.16816.F32.BF16 R28, R204.reuse, R16, R28 ;  /* 0x00000010cc1c723c */ /* 0x040ff0000004181c */
[C---:B------:R-:W-:Y:S08]  /*24b0*/  HMMA.16816.F32.BF16 R32, R204.reuse, R18, R32 ;  /* 0x00000012cc20723c */ /* 0x040ff00000041820 */
[C---:B--2---:R-:W-:Y:S08]  /*24c0*/  HMMA.16816.F32.BF16 R16, R204.reuse, R64, R12 ;  /* 0x00000040cc10723c */ /* 0x044ff0000004180c */
[C---:B---3--:R-:W-:Y:S08]  /*24d0*/  HMMA.16816.F32.BF16 R36, R204.reuse, R40, R36 ;  /* 0x00000028cc24723c */ /* 0x048ff00000041824 */
[C---:B------:R-:W-:Y:S01]  /*24e0*/  HMMA.16816.F32.BF16 R44, R204.reuse, R42, R44 ;  /* 0x0000002acc2c723c */ /* 0x040fe2000004182c */
[----:B------:R-:W2:Y:S07]  /*24f0*/  LDSM.16.M88.4 R40, [R88+0x2000] ;  /* 0x002000005828783b */ /* 0x000eae0000000200 */
[C---:B------:R-:W-:Y:S01]  /*2500*/  HMMA.16816.F32.BF16 R12, R204.reuse, R66, R8 ;  /* 0x00000042cc0c723c */ /* 0x040fe20000041808 */
[----:B------:R-:W3:Y:S07]  /*2510*/  LDSM.16.M88.4 R64, [R88+0x3000] ;  /* 0x003000005840783b */ /* 0x000eee0000000200 */
[C---:B----4-:R-:W-:Y:S08]  /*2520*/  HMMA.16816.F32.BF16 R8, R204.reuse, R68, R20 ;  /* 0x00000044cc08723c */ /* 0x050ff00000041814 */
[----:B------:R-:W-:Y:S01]  /*2530*/  HMMA.16816.F32.BF16 R24, R204, R70, R24 ;  /* 0x00000046cc18723c */ /* 0x000fe20000041818 */
[----:B------:R-:W-:Y:S07]  /*2540*/  LDSM.16.M88.4 R68, [R135+0x15100] ;  /* 0x015100008744783b */ /* 0x000fee0000000200 */
[C---:B-1----:R-:W-:Y:S08]  /*2550*/  HMMA.16816.F32.BF16 R28, R208.reuse, R48, R28 ;  /* 0x00000030d01c723c */ /* 0x042ff0000004181c */
[C---:B------:R-:W-:Y:S01]  /*2560*/  HMMA.16816.F32.BF16 R32, R208.reuse, R50, R32 ;  /* 0x00000032d020723c */ /* 0x040fe20000041820 */
[----:B------:R-:W1:Y:S07]  /*2570*/  LDSM.16.M88.4 R48, [R135+0x14100] ;  /* 0x014100008730783b */ /* 0x000e6e0000000200 */
[C---:B-----5:R-:W-:Y:S08]  /*2580*/  HMMA.16816.F32.BF16 R20, R208.reuse, R56, R16 ;  /* 0x00000038d014723c */ /* 0x060ff00000041810 */
[C---:B------:R-:W-:Y:S01]  /*2590*/  HMMA.16816.F32.BF16 R16, R208.reuse, R58, R12 ;  /* 0x0000003ad010723c */ /* 0x040fe2000004180c */
[----:B------:R-:W4:Y:S07]  /*25a0*/  LDSM.16.M88.4 R56, [R135+0x14900] ;  /* 0x014900008738783b */ /* 0x000f2e0000000200 */
[C---:B------:R-:W-:Y:S08]  /*25b0*/  HMMA.16816.F32.BF16 R12, R208.reuse, R72, R8 ;  /* 0x00000048d00c723c */ /* 0x040ff00000041808 */
[C---:B------:R-:W-:Y:S08]  /*25c0*/  HMMA.16816.F32.BF16 R36, R208.reuse, R52, R36 ;  /* 0x00000034d024723c */ /* 0x040ff00000041824 */
[----:B------:R-:W-:Y:S01]  /*25d0*/  HMMA.16816.F32.BF16 R8, R208, R74, R24 ;  /* 0x0000004ad008723c */ /* 0x000fe20000041818 */
[----:B------:R-:W-:Y:S07]  /*25e0*/  LDSM.16.M88.4 R72, [R89+0x5800] ;  /* 0x005800005948783b */ /* 0x000fee0000000200 */
[----:B--2---:R-:W-:Y:S08]  /*25f0*/  HMMA.16816.F32.BF16 R28, R212, R40, R28 ;  /* 0x00000028d41c723c */ /* 0x004ff0000004181c */
[----:B------:R-:W-:Y:S01]  /*2600*/  HMMA.16816.F32.BF16 R44, R208, R54, R44 ;  /* 0x00000036d02c723c */ /* 0x000fe2000004182c */
[----:B------:R-:W-:Y:S07]  /*2610*/  LDSM.16.M88.4 R52, [R89+0x4800] ;  /* 0x004800005934783b */ /* 0x000fee0000000200 */
[C---:B------:R-:W-:Y:S01]  /*2620*/  HMMA.16816.F32.BF16 R32, R212.reuse, R42, R32 ;  /* 0x0000002ad420723c */ /* 0x040fe20000041820 */
[----:B------:R-:W2:Y:S07]  /*2630*/  LDSM.16.M88.4 R40, [R89+0x4000] ;  /* 0x004000005928783b */ /* 0x000eae0000000200 */
[C---:B---3--:R-:W-:Y:S08]  /*2640*/  HMMA.16816.F32.BF16 R24, R212.reuse, R64, R20 ;  /* 0x00000040d418723c */ /* 0x048ff00000041814 */
[C---:B------:R-:W-:Y:S01]  /*2650*/  HMMA.16816.F32.BF16 R20, R212.reuse, R66, R16 ;  /* 0x00000042d414723c */ /* 0x040fe20000041810 */
[----:B------:R-:W3:Y:S07]  /*2660*/  LDSM.16.M88.4 R64, [R89+0x5000] ;  /* 0x005000005940783b */ /* 0x000eee0000000200 */
[C---:B------:R-:W-:Y:S08]  /*2670*/  HMMA.16816.F32.BF16 R16, R212.reuse, R80, R12 ;  /* 0x00000050d410723c */ /* 0x040ff0000004180c */
[C---:B------:R-:W-:Y:S08]  /*2680*/  HMMA.16816.F32.BF16 R36, R212.reuse, R60, R36 ;  /* 0x0000003cd424723c */ /* 0x040ff00000041824 */
[----:B------:R-:W-:Y:S08]  /*2690*/  HMMA.16816.F32.BF16 R12, R212, R82, R8 ;  /* 0x00000052d40c723c */ /* 0x000ff00000041808 */
[----:B-1----:R-:W-:Y:S08]  /*26a0*/  HMMA.16816.F32.BF16 R8, R216, R48, R28 ;  /* 0x00000030d808723c */ /* 0x002ff0000004181c */
[----:B------:R-:W-:Y:S01]  /*26b0*/  HMMA.16816.F32.BF16 R44, R212, R62, R44 ;  /* 0x0000003ed42c723c */ /* 0x000fe2000004182c */
[----:B------:R-:W-:Y:S07]  /*26c0*/  LDSM.16.M88.4 R60, [R252+0x14900] ;  /* 0x01490000fc3c783b */ /* 0x000fee0000000200 */
[C---:B------:R-:W-:Y:S01]  /*26d0*/  HMMA.16816.F32.BF16 R32, R216.reuse, R50, R32 ;  /* 0x00000032d820723c */ /* 0x040fe20000041820 */
[----:B------:R-:W1:Y:S07]  /*26e0*/  LDSM.16.M88.4 R48, [R252+0x14100] ;  /* 0x01410000fc30783b */ /* 0x000e6e0000000200 */
[C---:B------:R-:W-:Y:S08]  /*26f0*/  HMMA.16816.F32.BF16 R28, R216.reuse, R68, R24 ;  /* 0x00000044d81c723c */ /* 0x040ff00000041818 */
[C---:B------:R-:W-:Y:S01]  /*2700*/  HMMA.16816.F32.BF16 R24, R216.reuse, R70, R20 ;  /* 0x00000046d818723c */ /* 0x040fe20000041814 */
[----:B------:R-:W-:Y:S07]  /*2710*/  LDSM.16.M88.4 R68, [R88+0x5800] ;  /* 0x005800005844783b */ /* 0x000fee0000000200 */
[C---:B------:R-:W-:Y:S08]  /*2720*/  HMMA.16816.F32.BF16 R20, R216.reuse, R76, R16 ;  /* 0x0000004cd814723c */ /* 0x040ff00000041810 */
[C---:B----4-:R-:W-:Y:S08]  /*2730*/  HMMA.16816.F32.BF16 R36, R216.reuse, R56, R36 ;  /* 0x00000038d824723c */ /* 0x050ff00000041824 */
[----:B------:R-:W-:Y:S08]  /*2740*/  HMMA.16816.F32.BF16 R16, R216, R78, R12 ;  /* 0x0000004ed810723c */ /* 0x000ff0000004180c */
[----:B--2---:R-:W-:Y:S08]  /*2750*/  HMMA.16816.F32.BF16 R12, R220, R40, R8 ;  /* 0x00000028dc0c723c */ /* 0x004ff00000041808 */
[----:B------:R-:W-:Y:S08]  /*2760*/  HMMA.16816.F32.BF16 R44, R216, R58, R44 ;  /* 0x0000003ad82c723c */ /* 0x000ff0000004182c */
[C---:B------:R-:W-:Y:S08]  /*2770*/  HMMA.16816.F32.BF16 R8, R220.reuse, R42, R32 ;  /* 0x0000002adc08723c */ /* 0x040ff00000041820 */
[C---:B---3--:R-:W-:Y:S08]  /*2780*/  HMMA.16816.F32.BF16 R32, R220.reuse, R64, R28 ;  /* 0x00000040dc20723c */ /* 0x048ff0000004181c */
[C---:B------:R-:W-:Y:S01]  /*2790*/  HMMA.16816.F32.BF16 R28, R220.reuse, R66, R24 ;  /* 0x00000042dc1c723c */ /* 0x040fe20000041818 */
[----:B------:R-:W2:Y:S04]  /*27a0*/  LDSM.16.M88.4 R24, [R252+0x15100] ;  /* 0x01510000fc18783b */ /* 0x000ea80000000200 */
[----:B------:R-:W-:Y:S03]  /*27b0*/  LDSM.16.M88.4 R64, [R135+0x17900] ;  /* 0x017900008740783b */ /* 0x000fe60000000200 */
[C---:B------:R-:W-:Y:S08]  /*27c0*/  HMMA.16816.F32.BF16 R36, R220.reuse, R52, R36 ;  /* 0x00000034dc24723c */ /* 0x040ff00000041824 */
[----:B------:R-:W-:Y:S08]  /*27d0*/  HMMA.16816.F32.BF16 R56, R220, R74, R16 ;  /* 0x0000004adc38723c */ /* 0x000ff00000041810 */
[----:B-1----:R-:W-:Y:S01]  /*27e0*/  HMMA.16816.F32.BF16 R16, R224, R48, R12 ;  /* 0x00000030e010723c */ /* 0x002fe2000004180c */
[----:B------:R-:W1:Y:S07]  /*27f0*/  LDSM.16.M88.4 R12, [R88+0x4000] ;  /* 0x00400000580c783b */ /* 0x000e6e0000000200 */
[----:B------:R-:W-:Y:S01]  /*2800*/  HMMA.16816.F32.BF16 R44, R220, R54, R44 ;  /* 0x00000036dc2c723c */ /* 0x000fe2000004182c */
[----:B------:R-:W3:Y:S07]  /*2810*/  LDSM.16.M88.4 R52, [R252+0x15900] ;  /* 0x01590000fc34783b */ /* 0x000eee0000000200 */
[----:B------:R-:W-:Y:S01]  /*2820*/  HMMA.16816.F32.BF16 R8, R224, R50, R8 ;  /* 0x00000032e008723c */ /* 0x000fe20000041808 */
[----:B------:R-:W4:Y:S07]  /*2830*/  LDSM.16.M88.4 R48, [R88+0x4800] ;  /* 0x004800005830783b */ /* 0x000f2e0000000200 */
[----:B------:R-:W-:Y:S08]  /*2840*/  HMMA.16816.F32.BF16 R40, R220, R72, R20 ;  /* 0x00000048dc28723c */ /* 0x000ff00000041814 */
[C---:B------:R-:W-:Y:S08]  /*2850*/  HMMA.16816.F32.BF16 R20, R224.reuse, R60, R36 ;  /* 0x0000003ce014723c */ /* 0x040ff00000041824 */
[C---:B--2---:R-:W-:Y:S01]  /*2860*/  HMMA.16816.F32.BF16 R36, R224.reuse, R24, R32 ;  /* 0x00000018e024723c */ /* 0x044fe20000041820 */
[----:B------:R-:W2:Y:S07]  /*2870*/  LDSM.16.M88.4 R32, [R135+0x16100] ;  /* 0x016100008720783b */ /* 0x000eae0000000200 */
[----:B------:R-:W-:Y:S01]  /*2880*/  HMMA.16816.F32.BF16 R44, R224, R62, R44 ;  /* 0x0000003ee02c723c */ /* 0x000fe2000004182c */
[----:B------:R-:W5:Y:S07]  /*2890*/  LDSM.16.M88.4 R60, [R88+0x5000] ;  /* 0x00500000583c783b */ /* 0x000f6e0000000200 */
[----:B-1----:R-:W-:Y:S08]  /*28a0*/  HMMA.16816.F32.BF16 R16, R228, R12, R16 ;  /* 0x0000000ce410723c */ /* 0x002ff00000041810 */
[C---:B------:R-:W-:Y:S08]  /*28b0*/  HMMA.16816.F32.BF16 R28, R224.reuse, R26, R28 ;  /* 0x0000001ae01c723c */ /* 0x040ff0000004181c */
[----:B---3--:R-:W-:Y:S08]  /*28c0*/  HMMA.16816.F32.BF16 R40, R224, R52, R40 ;  /* 0x00000034e028723c */ /* 0x008ff00000041828 */
[C---:B----4-:R-:W-:Y:S01]  /*28d0*/  HMMA.16816.F32.BF16 R24, R228.reuse, R48, R20 ;  /* 0x00000030e418723c */ /* 0x050fe20000041814 */
[----:B------:R-:W1:Y:S07]  /*28e0*/  LDSM.16.M88.4 R20, [R89+0x6000] ;  /* 0x006000005914783b */ /* 0x000e6e0000000200 */
[----:B------:R-:W-:Y:S08]  /*28f0*/  HMMA.16816.F32.BF16 R8, R228, R14, R8 ;  /* 0x0000000ee408723c */ /* 0x000ff00000041808 */
[----:B------:R-:W-:Y:S01]  /*2900*/  HMMA.16816.F32.BF16 R76, R224, R54, R56 ;  /* 0x00000036e04c723c */ /* 0x000fe20000041838 */
[----:B------:R-:W-:Y:S07]  /*2910*/  LDSM.16.M88.4 R52, [R89+0x6800] ;  /* 0x006800005934783b */ /* 0x000fee0000000200 */
[----:B--2---:R-:W-:Y:S08]  /*2920*/  HMMA.16816.F32.BF16 R12, R232, R32, R16 ;  /* 0x00000020e80c723c */ /* 0x004ff00000041810 */
[C---:B-----5:R-:W-:Y:S01]  /*2930*/  HMMA.16816.F32.BF16 R56, R228.reuse, R60, R36 ;  /* 0x0000003ce438723c */ /* 0x060fe20000041824 */
[----:B------:R-:W2:Y:S07]  /*2940*/  LDSM.16.M88.4 R36, [R135+0x16900] ;  /* 0x016900008724783b */ /* 0x000eae0000000200 */
[----:B------:R-:W-:Y:S01]  /*2950*/  HMMA.16816.F32.BF16 R72, R228, R68, R40 ;  /* 0x00000044e448723c */ /* 0x000fe20000041828 */
[----:B------:R-:W3:Y:S07]  /*2960*/  LDSM.16.M88.4 R40, [R252+0x16100] ;  /* 0x01610000fc28783b */ /* 0x000eee0000000200 */
[----:B------:R-:W-:Y:S08]  /*2970*/  HMMA.16816.F32.BF16 R8, R232, R34, R8 ;  /* 0x00000022e808723c */ /* 0x000ff00000041808 */
[----:B-1----:R-:W-:Y:S08]  /*2980*/  HMMA.16816.F32.BF16 R12, R236, R20, R12 ;  /* 0x00000014ec0c723c */ /* 0x002ff0000004180c */
[C---:B------:R-:W-:Y:S01]  /*2990*/  HMMA.16816.F32.BF16 R48, R228.reuse, R50, R44 ;  /* 0x00000032e430723c */ /* 0x040fe2000004182c */
[----:B------:R-:W1:Y:S07]  /*29a0*/  LDSM.16.M88.4 R44, [R88+0x6000] ;  /* 0x00600000582c783b */ /* 0x000e6e0000000200 */
[----:B------:R-:W-:Y:S01]  /*29b0*/  HMMA.16816.F32.BF16 R60, R228, R62, R28 ;  /* 0x0000003ee43c723c */ /* 0x000fe2000004181c */
[----:B------:R-:W4:Y:S07]  /*29c0*/  LDSM.16.M88.4 R28, [R135+0x17100] ;  /* 0x01710000871c783b */ /* 0x000f2e0000000200 */
[----:B--2---:R-:W-:Y:S08]  /*29d0*/  HMMA.16816.F32.BF16 R16, R232, R36, R24 ;  /* 0x00000024e810723c */ /* 0x004ff00000041818 */
[----:B------:R-:W-:Y:S08]  /*29e0*/  HMMA.16816.F32.BF16 R8, R236, R22, R8 ;  /* 0x00000016ec08723c */ /* 0x000ff00000041808 */
[----:B---3--:R-:W-:Y:S08]  /*29f0*/  HMMA.16816.F32.BF16 R12, R240, R40, R12 ;  /* 0x00000028f00c723c */ /* 0x008ff0000004180c */
[----:B------:R-:W-:Y:S01]  /*2a00*/  HMMA.16816.F32.BF16 R24, R232, R38, R48 ;  /* 0x00000026e818723c */ /* 0x000fe20000041830 */
[----:B------:R-:W2:Y:S04]  /*2a10*/  LDSM.16.M88.4 R36, [R252+0x16900] ;  /* 0x01690000fc24783b */ /* 0x000ea80000000200 */
[----:B------:R-:W3:Y:S03]  /*2a20*/  LDSM.16.M88.4 R48, [R89+0x7000] ;  /* 0x007000005930783b */ /* 0x000ee60000000200 */
[----:B------:R-:W-:Y:S08]  /*2a30*/  HMMA.16816.F32.BF16 R20, R236, R52, R16 ;  /* 0x00000034ec14723c */ /* 0x000ff00000041810 */
[----:B------:R-:W-:Y:S08]  /*2a40*/  HMMA.16816.F32.BF16 R8, R240, R42, R8 ;  /* 0x0000002af008723c */ /* 0x000ff00000041808 */
[----:B-1----:R-:W-:Y:S08]  /*2a50*/  HMMA.16816.F32.BF16 R32, R244, R44, R12 ;  /* 0x0000002cf420723c */ /* 0x002ff0000004180c */
[----:B----4-:R-:W-:Y:S01]  /*2a60*/  HMMA.16816.F32.BF16 R12, R232, R28, R56 ;  /* 0x0000001ce80c723c */ /* 0x010fe20000041838 */
[----:B------:R-:W1:Y:S07]  /*2a70*/  LDSM.16.M88.4 R56, [R88+0x6800] ;  /* 0x006800005838783b */ /* 0x000e6e0000000200 */
[----:B------:R-:W-:Y:S01]  /*2a80*/  HMMA.16816.F32.BF16 R16, R236, R54, R24 ;  /* 0x00000036ec10723c */ /* 0x000fe20000041818 */
[----:B------:R-:W4:Y:S07]  /*2a90*/  LDSM.16.M88.4 R52, [R252+0x17100] ;  /* 0x01710000fc34783b */ /* 0x000f2e0000000200 */
[----:B------:R-:W-:Y:S01]  /*2aa0*/  HMMA.16816.F32.BF16 R40, R232, R30, R60 ;  /* 0x0000001ee828723c */ /* 0x000fe2000004183c */
[----:B------:R-:W-:-:S07]  /*2ab0*/  FMUL.FTZ R2, R32, c[0x0][0x320] ;  /* 0x0000c80020027a20 */ /* 0x000fce0000410000 */
[----:B--2---:R-:W-:Y:S08]  /*2ac0*/  HMMA.16816.F32.BF16 R20, R240, R36, R20 ;  /* 0x00000024f014723c */ /* 0x004ff00000041814 */
[----:B------:R-:W-:Y:S01]  /*2ad0*/  HMMA.16816.F32.BF16 R28, R244, R46, R8 ;  /* 0x0000002ef41c723c */ /* 0x000fe20000041808 */
[----:B------:R-:W2:Y:S07]  /*2ae0*/  LDSM.16.M88.4 R44, [R89+0x7800] ;  /* 0x00780000592c783b */ /* 0x000eae0000000200 */
[----:B------:R-:W-:Y:S01]  /*2af0*/  HMMA.16816.F32.BF16 R68, R228, R70, R76 ;  /* 0x00000046e444723c */ /* 0x000fe2000004184c */
[----:B------:R5:W1:Y:S07]  /*2b00*/  MUFU.TANH R76, R2 ;  /* 0x00000002004c7308 */ /* 0x000a6e0000002400 */
[----:B------:R-:W-:Y:S08]  /*2b10*/  HMMA.16816.F32.BF16 R60, R232, R64, R72 ;  /* 0x00000040e83c723c */ /* 0x000ff00000041848 */
[----:B---3--:R-:W-:Y:S01]  /*2b20*/  HMMA.16816.F32.BF16 R12, R236, R48, R12 ;  /* 0x00000030ec0c723c */ /* 0x008fe2000004180c */
[----:B-----5:R-:W-:-:S04]  /*2b30*/  FMUL.FTZ R2, R33, c[0x0][0x320] ;  /* 0x0000c80021027a20 */ /* 0x020fc80000410000 */
[----:B------:R3:W2:Y:S03]  /*2b40*/  MUFU.TANH R74, R2 ;  /* 0x00000002004a7308 */ /* 0x0006a60000002400 */
[----:B------:R-:W-:Y:S01]  /*2b50*/  HMMA.16816.F32.BF16 R8, R240, R38, R16 ;  /* 0x00000026f008723c */ /* 0x000fe20000041810 */
[----:B------:R-:W5:Y:S07]  /*2b60*/  LDSM.16.M88.4 R36, [R252+0x17900] ;  /* 0x01790000fc24783b */ /* 0x000f6e0000000200 */
[----:B-1----:R-:W-:Y:S01]  /*2b70*/  HMMA.16816.F32.BF16 R24, R244, R56, R20 ;  /* 0x00000038f418723c */ /* 0x002fe20000041814 */
[----:B---3--:R-:W-:-:S07]  /*2b80*/  FMUL.FTZ R2, R34, c[0x0][0x320] ;  /* 0x0000c80022027a20 */ /* 0x008fce0000410000 */
[----:B----4-:R-:W-:Y:S01]  /*2b90*/  HMMA.16816.F32.BF16 R20, R240, R52, R12 ;  /* 0x00000034f014723c */ /* 0x010fe2000004180c */
[----:B------:R1:W3:Y:S07]  /*2ba0*/  MUFU.TANH R73, R2 ;  /* 0x0000000200497308 */ /* 0x0002ee0000002400 */
[----:B------:R-:W-:Y:S07]  /*2bb0*/  HMMA.16816.F32.BF16 R12, R244, R58, R8 ;  /* 0x0000003af40c723c */ /* 0x000fee0000041808 */
[----:B------:R-:W-:Y:S01]  /*2bc0*/  SHF.R.S32.HI R59, RZ, 0x1f, R133 ;  /* 0x0000001fff3b7819 */ /* 0x000fe20000011485 */
[----:B------:R-:W-:Y:S01]  /*2bd0*/  HMMA.16816.F32.BF16 R8, R232, R66, R68 ;  /* 0x00000042e808723c */ /* 0x000fe20000041844 */
[----:B-1----:R-:W-:Y:S01]  /*2be0*/  FMUL.FTZ R2, R35, c[0x0][0x320] ;  /* 0x0000c80023027a20 */ /* 0x002fe20000410000 */
[----:B------:R-:W-:-:S03]  /*2bf0*/  SHF.R.S32.HI R58, RZ, 0x1f, R134 ;  /* 0x0000001fff3a7819 */ /* 0x000fc60000011486 */
[----:B------:R1:W4:Y:S03]  /*2c00*/  MUFU.TANH R72, R2 ;  /* 0x0000000200487308 */ /* 0x0003260000002400 */
[C---:B------:R-:W-:Y:S01]  /*2c10*/  HMMA.16816.F32.BF16 R32, R236.reuse, R50, R40 ;  /* 0x00000032ec20723c */ /* 0x040fe20000041828 */
[----:B------:R-:W-:Y:S07]  /*2c20*/  LDSM.16.M88.4 R40, [R88+0x7000] ;  /* 0x007000005828783b */ /* 0x000fee0000000200 */
[----:B--2---:R-:W-:Y:S01]  /*2c30*/  HMMA.16816.F32.BF16 R16, R236, R44, R60 ;  /* 0x0000002cec10723c */ /* 0x004fe2000004183c */
[----:B-1----:R-:W-:-:S07]  /*2c40*/  FMUL.FTZ R2, R28, c[0x0][0x320] ;  /* 0x0000c8001c027a20 */ /* 0x002fce0000410000 */
[----:B------:R-:W-:Y:S01]  /*2c50*/  HMMA.16816.F32.BF16 R8, R236, R46, R8 ;  /* 0x0000002eec08723c */ /* 0x000fe20000041808 */
[----:B------:R1:W2:Y:S11]  /*2c60*/  MUFU.TANH R65, R2 ;  /* 0x0000000200417308 */ /* 0x0002b60000002400 */
[----:B------:R-:W-:Y:S04]  /*2c70*/  @!UPT UIADD3 URZ, URZ, URZ, URZ ;  /* 0x0000003f3f3ff290 */ /* 0x000fe8000fffe03f */
[----:B-----5:R-:W-:Y:S01]  /*2c80*/  HMMA.16816.F32.BF16 R16, R240, R36, R16 ;  /* 0x00000024f010723c */ /* 0x020fe20000041810 */
[----:B-1----:R-:W-:-:S04]  /*2c90*/  FMUL.FTZ R2, R29, c[0x0][0x320] ;  /* 0x0000c8001d027a20 */ /* 0x002fc80000410000 */
[----:B------:R1:W1:Y:S03]  /*2ca0*/  MUFU.TANH R64, R2 ;  /* 0x0000000200407308 */ /* 0x0002660000002400 */
[----:B------:R-:W-:Y:S01]  /*2cb0*/  HMMA.16816.F32.BF16 R8, R240, R38, R8 ;  /* 0x00000026f008723c */ /* 0x000fe20000041808 */
[----:B-1----:R-:W-:-:S04]  /*2cc0*/  FMUL.FTZ R2, R30, c[0x0][0x320] ;  /* 0x0000c8001e027a20 */ /* 0x002fc80000410000 */
[----:B------:R1:W1:Y:S02]  /*2cd0*/  MUFU.TANH R57, R2 ;  /* 0x0000000200397308 */ /* 0x0002640000002400 */
[----:B-1----:R-:W-:Y:S02]  /*2ce0*/  FMUL.FTZ R2, R31, c[0x0][0x320] ;  /* 0x0000c8001f027a20 */ /* 0x002fe40000410000 */
[----:B------:R-:W-:Y:S01]  /*2cf0*/  HMMA.16816.F32.BF16 R28, R240, R54, R32 ;  /* 0x00000036f01c723c */ /* 0x000fe20000041820 */
[----:B------:R-:W1:Y:S03]  /*2d00*/  LDSM.16.M88.4 R32, [R88+0x7800] ;  /* 0x007800005820783b */ /* 0x000e660000000200 */
[----:B------:R5:W1:Y:S01]  /*2d10*/  MUFU.TANH R56, R2 ;  /* 0x0000000200387308 */ /* 0x000a620000002400 */
[----:B------:R-:W-:-:S04]  /*2d20*/  DEPBAR.LE SB0, 0x0 ;  /* 0x000080000000791a */ /* 0x000fc80000000000 */
[----:B------:R-:W-:Y:S02]  /*2d30*/  SHF.R.S32.HI R55, RZ, 0x1f, R177 ;  /* 0x0000001fff377819 */ /* 0x000fe400000114b1 */
[----:B------:R-:W-:Y:S01]  /*2d40*/  SHF.R.S32.HI R54, RZ, 0x1f, R176 ;  /* 0x0000001fff367819 */ /* 0x000fe200000114b0 */
[----:B-----5:R-:W-:-:S04]  /*2d50*/  FMUL.FTZ R2, R24, c[0x0][0x320] ;  /* 0x0000c80018027a20 */ /* 0x020fc80000410000 */
[----:B------:R5:W1:Y:S02]  /*2d60*/  MUFU.TANH R53, R2 ;  /* 0x0000000200357308 */ /* 0x000a640000002400 */
[----:B-----5:R-:W-:Y:S01]  /*2d70*/  FMUL.FTZ R2, R25, c[0x0][0x320] ;  /* 0x0000c80019027a20 */ /* 0x020fe20000410000 */
[----:B-1----:R-:W-:Y:S05]  /*2d80*/  HMMA.16816.F32.BF16 R8, R244, R34, R8 ;  /* 0x00000022f408723c */ /* 0x002fea0000041808 */
[----:B------:R1:W1:Y:S02]  /*2d90*/  MUFU.TANH R52, R2 ;  /* 0x0000000200347308 */ /* 0x0002640000002400 */
[----:B-1----:R-:W-:-:S06]  /*2da0*/  FMUL.FTZ R2, R26, c[0x0][0x320] ;  /* 0x0000c8001a027a20 */ /* 0x002fcc0000410000 */
[----:B------:R1:W1:Y:S02]  /*2db0*/  MUFU.TANH R51, R2 ;  /* 0x0000000200337308 */ /* 0x0002640000002400 */
[----:B-1----:R-:W-:Y:S02]  /*2dc0*/  FMUL.FTZ R2, R27, c[0x0][0x320] ;  /* 0x0000c8001b027a20 */ /* 0x002fe40000410000 */
[C---:B------:R-:W-:Y:S04]  /*2dd0*/  HMMA.16816.F32.BF16 R24, R244.reuse, R40, R20 ;  /* 0x00000028f418723c */ /* 0x040fe80000041814 */
[----:B------:R1:W1:Y:S04]  /*2de0*/  MUFU.TANH R50, R2 ;  /* 0x0000000200327308 */ /* 0x0002680000002400 */
[----:B------:R-:W-:Y:S01]  /*2df0*/  HMMA.16816.F32.BF16 R20, R244, R42, R28 ;  /* 0x0000002af414723c */ /* 0x000fe2000004181c */
[----:B-1----:R-:W-:-:S04]  /*2e00*/  FMUL.FTZ R2, R12, c[0x0][0x320] ;  /* 0x0000c8000c027a20 */ /* 0x002fc80000410000 */
[----:B------:R1:W1:Y:S02]  /*2e10*/  MUFU.TANH R49, R2 ;  /* 0x0000000200317308 */ /* 0x0002640000002400 */
[----:B-1----:R-:W-:-:S06]  /*2e20*/  FMUL.FTZ R2, R13, c[0x0][0x320] ;  /* 0x0000c8000d027a20 */ /* 0x002fcc0000410000 */
[----:B------:R1:W1:Y:S02]  /*2e30*/  MUFU.TANH R48, R2 ;  /* 0x0000000200307308 */ /* 0x0002640000002400 */
[----:B-1----:R-:W-:-:S06]  /*2e40*/  FMUL.FTZ R2, R14, c[0x0][0x320] ;  /* 0x0000c8000e027a20 */ /* 0x002fcc0000410000 */
[----:B------:R1:W1:Y:S02]  /*2e50*/  MUFU.TANH R46, R2 ;  /* 0x00000002002e7308 */ /* 0x0002640000002400 */
[----:B-1----:R-:W-:Y:S02]  /*2e60*/  FMUL.FTZ R2, R15, c[0x0][0x320] ;  /* 0x0000c8000f027a20 */ /* 0x002fe40000410000 */
[----:B------:R-:W-:Y:S04]  /*2e70*/  HMMA.16816.F32.BF16 R12, R244, R32, R16 ;  /* 0x00000020f40c723c */ /* 0x000fe80000041810 */
[----:B------:R1:W1:Y:S02]  /*2e80*/  MUFU.TANH R45, R2 ;  /* 0x00000002002d7308 */ /* 0x0002640000002400 */
[----:B-1----:R-:W-:-:S06]  /*2e90*/  FMUL.FTZ R2, R24, c[0x0][0x320] ;  /* 0x0000c80018027a20 */ /* 0x002fcc0000410000 */
        /* <DEDUP_REMOVED lines=31> */
[----:B-1----:R-:W-:-:S05]  /*3090*/  IADD3 R2, R85, 0x100, RZ ;  /* 0x0000010055027810 */ /* 0x002fca0007ffe0ff */
[----:B------:R1:W-:Y:S04]  /*30a0*/  STL [R1+0x18], R2 ;  /* 0x0000180201007387 */ /* 0x0003e80000100800 */
[----:B------:R-:W-:Y:S06]  /*30b0*/  BAR.SYNC.DEFER_BLOCKING 0x0 ;  /* 0x0000000000007b1d */ /* 0x000fec0000010000 */
[----:B------:R-:W-:Y:S05]  /*30c0*/  @!P0 BRA `(.L_x_4) ;  /* 0x0000052000008947 */ /* 0x000fea0003800000 */
[----:B--234-:R-:W-:Y:S01]  /*30d0*/  ULEA UR6, UR6, UR9, 0x6 ;  /* 0x0000000906067291 */ /* 0x01cfe2000f8e303f */
[----:B------:R-:W-:Y:S01]  /*30e0*/  ISETP.NE.AND P2, PT, R87, 0x1, PT ;  /* 0x000000015700780c */ /* 0x000fe20003f45270 */
[----:B------:R-:W-:-:S04]  /*30f0*/  IMAD.MOV.U32 R9, RZ, RZ, RZ ;  /* 0x000000ffff097224 */ /* 0x000fc800078e00ff */
[----:B------:R-:W-:-:S05]  /*3100*/  IMAD.U32 R3, RZ, RZ, UR6 ;  /* 0x00000006ff037e24 */ /* 0x000fca000f8e00ff */
[----:B------:R-:W-:-:S05]  /*3110*/  IADD3 R3, R3, -0x40, R86 ;  /* 0xffffffc003037810 */ /* 0x000fca0007ffe056 */
[----:B------:R-:W-:-:S04]  /*3120*/  @P2 IMAD.HI.U32 R6, R3, c[0x0][0x2bc], RZ ;  /* 0x0000af0003062a27 */ /* 0x000fc800078e00ff */
[----:B-1----:R-:W-:Y:S01]  /*3130*/  IMAD.MOV.U32 R2, RZ, RZ, R3 ;  /* 0x000000ffff027224 */ /* 0x002fe200078e0003 */
[----:B------:R-:W-:-:S04]  /*3140*/  @P2 SHF.R.U32.HI R2, RZ, c[0x0][0x2c0], R6 ;  /* 0x0000b000ff022a19 */ /* 0x000fc80000011606 */
[----:B------:R-:W-:-:S04]  /*3150*/  @!P1 IADD3 R7, P0, R2, UR16, RZ ;  /* 0x0000001002079c10 */ /* 0x000fc8000ff1e0ff */
[----:B------:R-:W-:Y:S02]  /*3160*/  @!P1 LEA.HI.X.SX32 R8, R2, UR14, 0x1, P0 ;  /* 0x0000000e02089c11 */ /* 0x000fe400080f0eff */
[----:B------:R-:W-:-:S04]  /*3170*/  @!P1 LEA R6, P0, R7, c[0x0][0x2a0], 0x2 ;  /* 0x0000a80007069a11 */ /* 0x000fc800078010ff */
[----:B------:R-:W-:-:S05]  /*3180*/  @!P1 LEA.HI.X R7, R7, c[0x0][0x2a4], R8, 0x2, P0 ;  /* 0x0000a90007079a11 */ /* 0x000fca00000f1408 */
[----:B------:R1:W2:Y:S01]  /*3190*/  @!P1 LDG.E R9, [R6.64] ;  /* 0x0000000c06099981 */ /* 0x0002a2000c1e1900 */
[----:B------:R-:W-:Y:S01]  /*31a0*/  IMAD.MOV R2, RZ, RZ, -R2 ;  /* 0x000000ffff027224 */ /* 0x000fe200078e0a02 */
[----:B------:R-:W-:Y:S01]  /*31b0*/  SEL R28, RZ, 0x10, P6 ;  /* 0x00000010ff1c7807 */ /* 0x000fe20003000000 */
[----:B------:R-:W-:Y:S01]  /*31c0*/  IMAD.SHL.U32 R8, R134, 0x2, RZ ;  /* 0x0000000286087824 */ /* 0x000fe200078e00ff */
[----:B------:R-:W-:Y:S01]  /*31d0*/  SEL R27, RZ, 0x10, P5 ;  /* 0x00000010ff1b7807 */ /* 0x000fe20002800000 */
[----:B------:R-:W-:Y:S01]  /*31e0*/  IMAD R10, R2, c[0x0][0x2b8], R3 ;  /* 0x0000ae00020a7a24 */ /* 0x000fe200078e0203 */
[----:B------:R-:W-:Y:S01]  /*31f0*/  IADD3 R18, -R28, 0x10, RZ ;  /* 0x000000101c127810 */ /* 0x000fe20007ffe1ff */
[----:B------:R-:W-:Y:S01]  /*3200*/  IMAD.SHL.U32 R20, R177, 0x2, RZ ;  /* 0x00000002b1147824 */ /* 0x000fe200078e00ff */
[----:B------:R-:W-:Y:S01]  /*3210*/  IADD3 R16, -R27, 0x10, RZ ;  /* 0x000000101b107810 */ /* 0x000fe20007ffe1ff */
[----:B------:R-:W-:Y:S01]  /*3220*/  IMAD.SHL.U32 R22, R176, 0x2, RZ ;  /* 0x00000002b0167824 */ /* 0x000fe200078e00ff */
[----:B------:R-:W-:Y:S01]  /*3230*/  SHF.R.S32.HI R2, RZ, 0x1f, R10 ;  /* 0x0000001fff027819 */ /* 0x000fe2000001140a */
[----:B------:R3:W-:Y:S01]  /*3240*/  STL [R1+0x14], R10 ;  /* 0x0000140a01007387 */ /* 0x0007e20000100800 */
[----:B------:R-:W-:-:S02]  /*3250*/  LOP3.LUT R18, R18, 0xf, RZ, 0xc0, !PT ;  /* 0x0000000f12127812 */ /* 0x000fc400078ec0ff */
[----:B------:R-:W-:Y:S02]  /*3260*/  SEL R26, RZ, 0x10, P4 ;  /* 0x00000010ff1a7807 */ /* 0x000fe40002000000 */
[----:B------:R-:W-:Y:S02]  /*3270*/  LOP3.LUT R16, R16, 0xf, RZ, 0xc0, !PT ;  /* 0x0000000f10107812 */ /* 0x000fe400078ec0ff */
[----:B------:R-:W-:Y:S02]  /*3280*/  IADD3 R14, -R26, 0x10, RZ ;  /* 0x000000101a0e7810 */ /* 0x000fe40007ffe1ff */
[----:B------:R-:W-:Y:S02]  /*3290*/  SEL R25, RZ, 0x10, P3 ;  /* 0x00000010ff197807 */ /* 0x000fe40001800000 */
[----:B------:R-:W-:Y:S02]  /*32a0*/  SHF.L.U64.HI R21, R134, 0x1, R58 ;  /* 0x0000000186157819 */ /* 0x000fe4000001023a */
[----:B------:R-:W-:Y:S01]  /*32b0*/  LOP3.LUT R14, R14, 0xf, RZ, 0xc0, !PT ;  /* 0x0000000f0e0e7812 */ /* 0x000fe200078ec0ff */
[----:B-1----:R-:W-:Y:S01]  /*32c0*/  IMAD R6, R2, c[0x0][0x1e0], RZ ;  /* 0x0000780002067a24 */ /* 0x002fe200078e02ff */
[----:B------:R-:W-:Y:S01]  /*32d0*/  IADD3 R12, -R25, 0x10, RZ ;  /* 0x00000010190c7810 */ /* 0x000fe20007ffe1ff */
[----:B------:R-:W-:Y:S01]  /*32e0*/  IMAD.WIDE.U32 R2, R10, c[0x0][0x1e0], RZ ;  /* 0x000078000a027a25 */ /* 0x000fe200078e00ff */
[----:B------:R-:W-:-:S02]  /*32f0*/  SHF.L.U64.HI R23, R177, 0x1, R55 ;  /* 0x00000001b1177819 */ /* 0x000fc40000010237 */
[----:B------:R-:W-:Y:S01]  /*3300*/  LOP3.LUT R12, R12, 0xf, RZ, 0xc0, !PT ;  /* 0x0000000f0c0c7812 */ /* 0x000fe200078ec0ff */
[----:B------:R-:W-:Y:S01]  /*3310*/  IMAD R6, R10, c[0x0][0x1e4], R6 ;  /* 0x000079000a067a24 */ /* 0x000fe200078e0206 */
[----:B------:R-:W-:-:S03]  /*3320*/  SHF.L.U64.HI R24, R176, 0x1, R54 ;  /* 0x00000001b0187819 */ /* 0x000fc60000010236 */
[----:B------:R-:W-:Y:S02]  /*3330*/  IMAD.IADD R3, R3, 0x1, R6 ;  /* 0x0000000103037824 */ /* 0x000fe400078e0206 */
[----:B---3--:R-:W-:Y:S01]  /*3340*/  IMAD.SHL.U32 R10, R133, 0x2, RZ ;  /* 0x00000002850a7824 */ /* 0x008fe200078e00ff */
[----:B--2---:R-:W-:Y:S01]  /*3350*/  SHF.R.S32.HI R6, RZ, 0x1f, R9 ;  /* 0x0000001fff067819 */ /* 0x004fe20000011409 */
[----:B------:R-:W-:Y:S01]  /*3360*/  IMAD.WIDE.U32 R2, R9, c[0x0][0x1f0], R2 ;  /* 0x00007c0009027a25 */ /* 0x000fe200078e0002 */
[----:B------:R1:W-:Y:S03]  /*3370*/  STL [R1+0x10], R9 ;  /* 0x0000100901007387 */ /* 0x0003e60000100800 */
[----:B------:R-:W-:Y:S01]  /*3380*/  IMAD R6, R6, c[0x0][0x1f0], RZ ;  /* 0x00007c0006067a24 */ /* 0x000fe200078e02ff */
[----:B------:R-:W-:-:S03]  /*3390*/  IADD3 R2, P0, R2, UR20, RZ ;  /* 0x0000001402027c10 */ /* 0x000fc6000ff1e0ff */
[----:B------:R-:W-:-:S05]  /*33a0*/  IMAD R6, R9, c[0x0][0x1f4], R6 ;  /* 0x00007d0009067a24 */ /* 0x000fca00078e0206 */
[----:B------:R-:W-:Y:S02]  /*33b0*/  IADD3.X R6, R3, UR18, R6, P0, !PT ;  /* 0x0000001203067c10 */ /* 0x000fe400087fe406 */
[----:B------:R-:W-:-:S04]  /*33c0*/  LEA R7, P0, R2, c[0x0][0x1c8], 0x1 ;  /* 0x0000720002077a11 */ /* 0x000fc800078008ff */
[----:B------:R-:W-:Y:S02]  /*33d0*/  LEA.HI.X R6, R2, c[0x0][0x1cc], R6, 0x1, P0 ;  /* 0x0000730002067a11 */ /* 0x000fe400000f0c06 */
[----:B------:R-:W2:Y:S04]  /*33e0*/  SHFL.IDX PT, R2, R7, 0x1, 0x181f ;  /* 0x00381f0007027f89 */ /* 0x000ea800000e0000 */
[----:B------:R-:W3:Y:S01]  /*33f0*/  SHFL.IDX PT, R3, R6, 0x1, 0x181f ;  /* 0x00381f0006037f89 */ /* 0x000ee200000e0000 */
[----:B-1----:R-:W-:Y:S02]  /*3400*/  SHF.L.U64.HI R9, R133, 0x1, R59 ;  /* 0x0000000185097819 */ /* 0x002fe4000001023b */
[----:B--2---:R-:W-:-:S04]  /*3410*/  IADD3 R18, P2, P0, R18, R2, R10 ;  /* 0x0000000212127210 */ /* 0x004fc8000785e00a */
[----:B---3--:R-:W-:Y:S02]  /*3420*/  IADD3.X R19, RZ, R3, R9, P2, P0 ;  /* 0x00000003ff137210 */ /* 0x008fe400017e0409 */
[----:B------:R-:W-:-:S04]  /*3430*/  IADD3 R16, P2, P0, R16, R2, R8 ;  /* 0x0000000210107210 */ /* 0x000fc8000785e008 */
[----:B------:R-:W-:Y:S02]  /*3440*/  IADD3.X R17, RZ, R3, R21, P2, P0 ;  /* 0x00000003ff117210 */ /* 0x000fe400017e0415 */
[----:B------:R-:W-:-:S04]  /*3450*/  IADD3 R14, P2, P0, R14, R2, R20 ;  /* 0x000000020e0e7210 */ /* 0x000fc8000785e014 */
[-C--:B------:R-:W-:Y:S02]  /*3460*/  IADD3.X R15, RZ, R3.reuse, R23, P2, P0 ;  /* 0x00000003ff0f7210 */ /* 0x080fe400017e0417 */
[----:B------:R-:W-:Y:S02]  /*3470*/  IADD3 R12, P2, P0, R12, R2, R22 ;  /* 0x000000020c0c7210 */ /* 0x000fe4000785e016 */
[----:B------:R-:W1:Y:S02]  /*3480*/  SHFL.IDX PT, R2, R7, RZ, 0x181f ;  /* 0x00181fff07027589 */ /* 0x000e6400000e0000 */
[----:B------:R-:W-:Y:S02]  /*3490*/  IADD3.X R13, RZ, R3, R24, P2, P0 ;  /* 0x00000003ff0d7210 */ /* 0x000fe400017e0418 */
[----:B------:R-:W2:Y:S01]  /*34a0*/  SHFL.IDX PT, R3, R6, RZ, 0x181f ;  /* 0x00181fff06037589 */ /* 0x000ea200000e0000 */
[----:B-1----:R-:W-:-:S05]  /*34b0*/  IADD3 R10, P0, R2, R10, RZ ;  /* 0x0000000a020a7210 */ /* 0x002fca0007f1e0ff */
[----:B--2---:R-:W-:Y:S01]  /*34c0*/  IMAD.X R11, R3, 0x1, R9, P0 ;  /* 0x00000001030b7824 */ /* 0x004fe200000e0609 */
[----:B------:R-:W-:-:S04]  /*34d0*/  IADD3 R8, P0, R2, R8, RZ ;  /* 0x0000000802087210 */ /* 0x000fc80007f1e0ff */
[----:B------:R1:W-:Y:S01]  /*34e0*/  LDGSTS.E.BYPASS.LTC128B.128 [R85+0x10100], [R10.64], !P6 ;  /* 0x101000000a557fae */ /* 0x0003e2000f101d4c */
[----:B------:R-:W-:Y:S01]  /*34f0*/  IMAD.X R9, R3, 0x1, R21, P0 ;  /* 0x0000000103097824 */ /* 0x000fe200000e0615 */
[----:B------:R-:W-:-:S04]  /*3500*/  IADD3 R6, P0, R2, R20, RZ ;  /* 0x0000001402067210 */ /* 0x000fc80007f1e0ff */
[----:B------:R1:W-:Y:S01]  /*3510*/  LDGSTS.E.BYPASS.LTC128B.128 [R85+0x12100], [R8.64], !P5 ;  /* 0x1210000008557fae */ /* 0x0003e2000e901d4c */
[----:B------:R-:W-:Y:S01]  /*3520*/  IMAD.X R7, R3, 0x1, R23, P0 ;  /* 0x0000000103077824 */ /* 0x000fe200000e0617 */
[----:B------:R-:W-:-:S04]  /*3530*/  IADD3 R2, P0, R2, R22, RZ ;  /* 0x0000001602027210 */ /* 0x000fc80007f1e0ff */
[----:B------:R1:W-:Y:S01]  /*3540*/  LDGSTS.E.BYPASS.LTC128B.128 [R85+0x14100], [R6.64], !P4 ;  /* 0x1410000006557fae */ /* 0x0003e2000e101d4c */
[----:B------:R-:W-:Y:S01]  /*3550*/  IMAD.X R3, R3, 0x1, R24, P0 ;  /* 0x0000000103037824 */ /* 0x000fe200000e0618 */
[----:B------:R-:W-:-:S04]  /*3560*/  ISETP.NE.U32.AND P0, PT, R28, RZ, PT ;  /* 0x000000ff1c00720c */ /* 0x000fc80003f05070 */
[----:B------:R1:W-:Y:S09]  /*3570*/  LDGSTS.E.BYPASS.LTC128B.128 [R85+0x16100], [R2.64], !P3 ;  /* 0x1610000002557fae */ /* 0x0003f2000d901d4c */
[----:B------:R1:W-:Y:S01]  /*3580*/  LDGSTS.E.BYPASS.LTC128B.128.ZFILL [R85+0x11100], [R18.64], P0 ;  /* 0x1110000012557fae */ /* 0x0003e20008141d4c */
[----:B------:R-:W-:-:S13]  /*3590*/  ISETP.NE.U32.AND P0, PT, R27, RZ, PT ;  /* 0x000000ff1b00720c */ /* 0x000fda0003f05070 */
[----:B------:R1:W-:Y:S01]  /*35a0*/  LDGSTS.E.BYPASS.LTC128B.128.ZFILL [R85+0x13100], [R16.64], P0 ;  /* 0x1310000010557fae */ /* 0x0003e20008141d4c */
[----:B------:R-:W-:-:S13]  /*35b0*/  ISETP.NE.U32.AND P0, PT, R26, RZ, PT ;  /* 0x000000ff1a00720c */ /* 0x000fda0003f05070 */
[----:B------:R1:W-:Y:S01]  /*35c0*/  LDGSTS.E.BYPASS.LTC128B.128.ZFILL [R85+0x15100], [R14.64], P0 ;  /* 0x151000000e557fae */ /* 0x0003e20008141d4c */
[----:B------:R-:W-:-:S13]  /*35d0*/  ISETP.NE.U32.AND P0, PT, R25, RZ, PT ;  /* 0x000000ff1900720c */ /* 0x000fda0003f05070 */
[----:B------:R1:W-:Y:S02]  /*35e0*/  LDGSTS.E.BYPASS.LTC128B.128.ZFILL [R85+0x17100], [R12.64], P0 ;  /* 0x171000000c557fae */ /* 0x0003e40008141d4c */
.L_x_4:
[----:B-1234-:R-:W-:Y:S01]  /*35f0*/  LOP3.LUT R2, R84, 0xffffffe0, RZ, 0xc0, !PT ;  /* 0xffffffe054027812 */ /* 0x01efe200078ec0ff */
[----:B------:R-:W-:Y:S01]  /*3600*/  IMAD.U32 R6, RZ, RZ, UR10 ;  /* 0x0000000aff067e24 */ /* 0x000fe2000f8e00ff */
[----:B------:R-:W0:Y:S01]  /*3610*/  LDGDEPBAR ;  /* 0x00000000000079af */ /* 0x000e220000000000 */
[----:B------:R-:W-:Y:S02]  /*3620*/  IMAD.SHL.U32 R248, R4, 0x2, RZ ;  /* 0x0000000204f87824 */ /* 0x000fe400078e00ff */
[----:B------:R-:W-:Y:S02]  /*3630*/  IMAD.IADD R2, R132, 0x1, -R2 ;  /* 0x0000000184027824 */ /* 0x000fe400078e0a02 */
[----:B------:R-:W-:Y:S01]  /*3640*/  IMAD R249, R5, 0x2, R248 ;  /* 0x0000000205f97824 */ /* 0x000fe200078e02f8 */
[----:B------:R-:W-:Y:S01]  /*3650*/  LDSM.16.MT88.4 R24, [R248+0x100] ;  /* 0x00010000f818783b */ /* 0x000fe20000004200 */
[C---:B------:R-:W-:Y:S02]  /*3660*/  LEA R251, R0.reuse, R248, 0x1 ;  /* 0x000000f800fb7211 */ /* 0x040fe400078e08ff */
[----:B------:R-:W-:Y:S01]  /*3670*/  SHF.R.S32.HI R3, RZ, 0x1f, R2 ;  /* 0x0000001fff037819 */ /* 0x000fe20000011402 */
[----:B------:R-:W-:-:S02]  /*3680*/  IMAD R250, R0, 0x2, R249 ;  /* 0x0000000200fa7824 */ /* 0x000fc400078e02f9 */
[----:B------:R-:W-:Y:S01]  /*3690*/  LDSM.16.MT88.4 R68, [R251+0x2100] ;  /* 0x00210000fb44783b */ /* 0x000fe20000004200 */
[----:B------:R-:W-:-:S03]  /*36a0*/  LEA.HI R3, R3, R2, RZ, 0x2 ;  /* 0x0000000203037211 */ /* 0x000fc600078f10ff */
[----:B------:R-:W-:Y:S01]  /*36b0*/  LDSM.16.MT88.4 R80, [R250+0x2900] ;  /* 0x00290000fa50783b */ /* 0x000fe20000004200 */
[----:B------:R-:W-:-:S04]  /*36c0*/  LOP3.LUT R3, R3, 0x7ffffffc, RZ, 0xc0, !PT ;  /* 0x7ffffffc03037812 */ /* 0x000fc800078ec0ff */
[----:B------:R-:W-:-:S05]  /*36d0*/  IADD3 R2, R2, -R3, RZ ;  /* 0x8000000302027210 */ /* 0x000fca0007ffe0ff */
[----:B------:R-:W-:-:S05]  /*36e0*/  IMAD R2, R2, -0x2, R6 ;  /* 0xfffffffe02027824 */ /* 0x000fca00078e0206 */
[----:B------:R-:W-:-:S04]  /*36f0*/  ISETP.GT.AND P0, PT, R2, RZ, PT ;  /* 0x000000ff0200720c */ /* 0x000fc80003f04270 */
[----:B------:R-:W-:Y:S02]  /*3700*/  FSEL R15, R73, -INF , P0 ;  /* 0xff800000490f7808 */ /* 0x000fe40000000000 */
[----:B------:R-:W-:Y:S02]  /*3710*/  FSEL R10, R76, -INF , P0 ;  /* 0xff8000004c0a7808 */ /* 0x000fe40000000000 */
[----:B------:R-:W-:Y:S01]  /*3720*/  ISETP.GT.AND P0, PT, R2, 0x1, PT ;  /* 0x000000010200780c */ /* 0x000fe20003f04270 */
[----:B------:R-:W-:Y:S03]  /*3730*/  LDSM.16.MT88.4 R76, [R250+0x2100] ;  /* 0x00210000fa4c783b */ /* 0x000fe60000004200 */
[----:B------:R-:W-:Y:S02]  /*3740*/  FSEL R16, R72, -INF , P0 ;  /* 0xff80000048107808 */ /* 0x000fe40000000000 */
[----:B------:R-:W-:-:S02]  /*3750*/  FSEL R9, R74, -INF , P0 ;  /* 0xff8000004a097808 */ /* 0x000fc40000000000 */
[----:B------:R-:W-:Y:S01]  /*3760*/  ISETP.GT.AND P0, PT, R2, 0x8, PT ;  /* 0x000000080200780c */ /* 0x000fe20003f04270 */
[----:B------:R-:W-:Y:S01]  /*3770*/  LDSM.16.MT88.4 R72, [R250+0x900] ;  /* 0x00090000fa48783b */ /* 0x000fe20000004200 */
[----:B------:R-:W-:Y:S02]  /*3780*/  FMNMX.FTZ R3, R10, R9, !PT ;  /* 0x000000090a037209 */ /* 0x000fe40007810000 */
[----:B------:R-:W-:Y:S02]  /*3790*/  FSEL R17, R57, -INF , P0 ;  /* 0xff80000039117808 */ /* 0x000fe40000000000 */
[----:B------:R-:W-:Y:S02]  /*37a0*/  FSEL R8, R65, -INF , P0 ;  /* 0xff80000041087808 */ /* 0x000fe40000000000 */
[----:B------:R-:W-:Y:S02]  /*37b0*/  ISETP.GT.AND P0, PT, R2, 0x9, PT ;  /* 0x000000090200780c */ /* 0x000fe40003f04270 */
[----:B------:R-:W-:-:S02]  /*37c0*/  FMNMX.FTZ R3, R8, R3, !PT ;  /* 0x0000000308037209 */ /* 0x000fc40007810000 */
[----:B------:R-:W-:Y:S02]  /*37d0*/  FSEL R18, R56, -INF , P0 ;  /* 0xff80000038127808 */ /* 0x000fe40000000000 */
[----:B------:R-:W-:Y:S02]  /*37e0*/  FSEL R7, R64, -INF , P0 ;  /* 0xff80000040077808 */ /* 0x000fe40000000000 */
[----:B------:R-:W-:Y:S01]  /*37f0*/  ISETP.GT.AND P0, PT, R2, 0x10, PT ;  /* 0x000000100200780c */ /* 0x000fe20003f04270 */
[----:B------:R-:W-:Y:S01]  /*3800*/  LDSM.16.MT88.4 R64, [R249+0x2100] ;  /* 0x00210000f940783b */ /* 0x000fe20000004200 */
[----:B------:R-:W-:Y:S02]  /*3810*/  FMNMX.FTZ R3, R7, R3, !PT ;  /* 0x0000000307037209 */ /* 0x000fe40007810000 */
[----:B------:R-:W-:Y:S02]  /*3820*/  FSEL R19, R51, -INF , P0 ;  /* 0xff80000033137808 */ /* 0x000fe40000000000 */
[----:B------:R-:W-:-:S02]  /*3830*/  FSEL R6, R53, -INF , P0 ;  /* 0xff80000035067808 */ /* 0x000fc40000000000 */
[----:B------:R-:W-:Y:S02]  /*3840*/  ISETP.GT.AND P0, PT, R2, 0x11, PT ;  /* 0x000000110200780c */ /* 0x000fe40003f04270 */
[----:B------:R-:W-:Y:S02]  /*3850*/  FMNMX.FTZ R3, R6, R3, !PT ;  /* 0x0000000306037209 */ /* 0x000fe40007810000 */
[----:B------:R-:W-:Y:S02]  /*3860*/  FSEL R20, R50, -INF , P0 ;  /* 0xff80000032147808 */ /* 0x000fe40000000000 */
[----:B------:R-:W-:Y:S02]  /*3870*/  FSEL R13, R52, -INF , P0 ;  /* 0xff800000340d7808 */ /* 0x000fe40000000000 */
[----:B------:R-:W-:Y:S01]  /*3880*/  ISETP.GT.AND P0, PT, R2, 0x18, PT ;  /* 0x000000180200780c */ /* 0x000fe20003f04270 */
[----:B------:R-:W-:Y:S01]  /*3890*/  LDSM.16.MT88.4 R52, [R249+0x900] ;  /* 0x00090000f934783b */ /* 0x000fe20000004200 */
[----:B------:R-:W-:-:S02]  /*38a0*/  FMNMX.FTZ R3, R13, R3, !PT ;  /* 0x000000030d037209 */ /* 0x000fc40007810000 */
[----:B------:R-:W-:Y:S02]  /*38b0*/  FSEL R22, R46, -INF , P0 ;  /* 0xff8000002e167808 */ /* 0x000fe40000000000 */
[----:B------:R-:W-:Y:S02]  /*38c0*/  FSEL R11, R49, -INF , P0 ;  /* 0xff800000310b7808 */ /* 0x000fe40000000000 */
[----:B------:R-:W-:Y:S02]  /*38d0*/  ISETP.GT.AND P0, PT, R2, 0x19, PT ;  /* 0x000000190200780c */ /* 0x000fe40003f04270 */
[----:B------:R-:W-:Y:S02]  /*38e0*/  FMNMX.FTZ R3, R11, R3, !PT ;  /* 0x000000030b037209 */ /* 0x000fe40007810000 */
[----:B------:R-:W-:Y:S02]  /*38f0*/  FSEL R23, R45, -INF , P0 ;  /* 0xff8000002d177808 */ /* 0x000fe40000000000 */
[----:B------:R-:W-:-:S02]  /*3900*/  FSEL R14, R48, -INF , P0 ;  /* 0xff800000300e7808 */ /* 0x000fc40000000000 */
[----:B------:R-:W-:Y:S01]  /*3910*/  ISETP.GT.AND P0, PT, R2, 0x20, PT ;  /* 0x000000200200780c */ /* 0x000fe20003f04270 */
[----:B------:R-:W-:Y:S01]  /*3920*/  LDSM.16.MT88.4 R48, [R251+0x100] ;  /* 0x00010000fb30783b */ /* 0x000fe20000004200 */
        /* <DEDUP_REMOVED lines=12> */
[----:B------:R-:W-:Y:S02]  /*39f0*/  ISETP.GT.AND P0, PT, R2, 0x29, PT ;  /* 0x000000290200780c */ /* 0x000fe40003f04270 */
[----:B------:R-:W-:Y:S02]  /*3a00*/  FMNMX.FTZ R3, R95, R3, !PT ;  /* 0x000000035f037209 */ /* 0x000fe40007810000 */
[----:B------:R-:W-:Y:S02]  /*3a10*/  FSEL R107, R36, -INF , P0 ;  /* 0xff800000246b7808 */ /* 0x000fe40000000000 */
[----:B------:R-:W-:Y:S02]  /*3a20*/  FSEL R94, R39, -INF , P0 ;  /* 0xff800000275e7808 */ /* 0x000fe40000000000 */
[----:B------:R-:W-:Y:S02]  /*3a30*/  ISETP.GT.AND P0, PT, R2, 0x30, PT ;  /* 0x000000300200780c */ /* 0x000fe40003f04270 */
[----:B------:R-:W-:-:S02]  /*3a40*/  FMNMX.FTZ R12, R15, R16, !PT ;  /* 0x000000100f0c7209 */ /* 0x000fc40007810000 */
[----:B------:R-:W-:Y:S02]  /*3a50*/  FSEL R106, R31, -INF , P0 ;  /* 0xff8000001f6a7808 */ /* 0x000fe40000000000 */
[----:B------:R-:W-:Y:S02]  /*3a60*/  FSEL R93, R35, -INF , P0 ;  /* 0xff800000235d7808 */ /* 0x000fe40000000000 */
[----:B------:R-:W-:Y:S02]  /*3a70*/  ISETP.GT.AND P0, PT, R2, 0x31, PT ;  /* 0x000000310200780c */ /* 0x000fe40003f04270 */
[----:B------:R-:W-:Y:S02]  /*3a80*/  FMNMX.FTZ R3, R94, R3, !PT ;  /* 0x000000035e037209 */ /* 0x000fe40007810000 */
[----:B------:R-:W-:Y:S02]  /*3a90*/  FSEL R99, R30, -INF , P0 ;  /* 0xff8000001e637808 */ /* 0x000fe40000000000 */
[----:B------:R-:W-:-:S02]  /*3aa0*/  FSEL R92, R34, -INF , P0 ;  /* 0xff800000225c7808 */ /* 0x000fc40000000000 */
[----:B------:R-:W-:Y:S02]  /*3ab0*/  FMNMX.FTZ R12, R17, R12, !PT ;  /* 0x0000000c110c7209 */ /* 0x000fe40007810000 */
[----:B------:R-:W-:Y:S02]  /*3ac0*/  ISETP.GT.AND P0, PT, R2, 0x38, PT ;  /* 0x000000380200780c */ /* 0x000fe40003f04270 */
[----:B------:R-:W-:Y:S02]  /*3ad0*/  FMNMX.FTZ R3, R93, R3, !PT ;  /* 0x000000035d037209 */ /* 0x000fe40007810000 */
[----:B------:R-:W-:Y:S02]  /*3ae0*/  FMNMX.FTZ R12, R18, R12, !PT ;  /* 0x0000000c120c7209 */ /* 0x000fe40007810000 */
[----:B------:R-:W-:Y:S02]  /*3af0*/  FSEL R98, R29, -INF , P0 ;  /* 0xff8000001d627808 */ /* 0x000fe40000000000 */
[----:B------:R-:W-:Y:S01]  /*3b00*/  FSEL R91, R33, -INF , P0 ;  /* 0xff800000215b7808 */ /* 0x000fe20000000000 */
[----:B------:R-:W-:Y:S01]  /*3b10*/  LDSM.16.MT88.4 R28, [R248+0x900] ;  /* 0x00090000f81c783b */ /* 0x000fe20000004200 */
[----:B------:R-:W-:-:S02]  /*3b20*/  ISETP.GT.AND P0, PT, R2, 0x39, PT ;  /* 0x000000390200780c */ /* 0x000fc40003f04270 */
[----:B------:R-:W-:Y:S02]  /*3b30*/  FMNMX.FTZ R2, R92, R3, !PT ;  /* 0x000000035c027209 */ /* 0x000fe40007810000 */
[----:B------:R-:W-:Y:S02]  /*3b40*/  FMNMX.FTZ R3, R19, R12, !PT ;  /* 0x0000000c13037209 */ /* 0x000fe40007810000 */
[----:B------:R-:W-:Y:S02]  /*3b50*/  FSEL R89, R32, -INF , P0 ;  /* 0xff80000020597808 */ /* 0x000fe40000000000 */
[----:B------:R-:W-:Y:S01]  /*3b60*/  FMNMX.FTZ R3, R20, R3, !PT ;  /* 0x0000000314037209 */ /* 0x000fe20007810000 */
[----:B------:R-:W-:Y:S01]  /*3b70*/  LDSM.16.MT88.4 R32, [R250+0x100] ;  /* 0x00010000fa20783b */ /* 0x000fe20000004200 */
[----:B------:R-:W-:Y:S02]  /*3b80*/  FMNMX.FTZ R2, R91, R2, !PT ;  /* 0x000000025b027209 */ /* 0x000fe40007810000 */
[----:B------:R-:W-:-:S02]  /*3b90*/  FMNMX.FTZ R3, R22, R3, !PT ;  /* 0x0000000316037209 */ /* 0x000fc40007810000 */
[----:B------:R-:W-:Y:S02]  /*3ba0*/  FMNMX.FTZ R2, R89, R2, !PT ;  /* 0x0000000259027209 */ /* 0x000fe40007810000 */
[----:B------:R-:W-:Y:S02]  /*3bb0*/  FMNMX.FTZ R3, R23, R3, !PT ;  /* 0x0000000317037209 */ /* 0x000fe40007810000 */
[----:B------:R-:W-:Y:S01]  /*3bc0*/  FSEL R90, R38, -INF , P0 ;  /* 0xff800000265a7808 */ /* 0x000fe20000000000 */
[----:B------:R-:W1:Y:S01]  /*3bd0*/  SHFL.BFLY PT, R12, R2, 0x2, 0x1f ;  /* 0x0c401f00020c7f89 */ /* 0x000e6200000e0000 */
[----:B------:R-:W-:-:S03]  /*3be0*/  FMNMX.FTZ R3, R105, R3, !PT ;  /* 0x0000000369037209 */ /* 0x000fc60007810000 */
[----:B------:R-:W-:Y:S01]  /*3bf0*/  LDSM.16.MT88.4 R36, [R249+0x100] ;  /* 0x00010000f924783b */ /* 0x000fe20000004200 */
[----:B------:R-:W-:-:S04]  /*3c00*/  FMNMX.FTZ R3, R104, R3, !PT ;  /* 0x0000000368037209 */ /* 0x000fc80007810000 */
[----:B------:R-:W-:-:S04]  /*3c10*/  FMNMX.FTZ R3, R108, R3, !PT ;  /* 0x000000036c037209 */ /* 0x000fc80007810000 */
[----:B------:R-:W-:-:S04]  /*3c20*/  FMNMX.FTZ R3, R107, R3, !PT ;  /* 0x000000036b037209 */ /* 0x000fc80007810000 */
[----:B------:R-:W-:-:S04]  /*3c30*/  FMNMX.FTZ R3, R106, R3, !PT ;  /* 0x000000036a037209 */ /* 0x000fc80007810000 */
[----:B------:R-:W-:Y:S02]  /*3c40*/  FMNMX.FTZ R3, R99, R3, !PT ;  /* 0x0000000363037209 */ /* 0x000fe40007810000 */
[----:B-1----:R-:W-:Y:S02]  /*3c50*/  FMNMX.FTZ R2, R2, R12, !PT ;  /* 0x0000000c02027209 */ /* 0x002fe40007810000 */
[----:B------:R-:W-:-:S03]  /*3c60*/  FMNMX.FTZ R3, R98, R3, !PT ;  /* 0x0000000362037209 */ /* 0x000fc60007810000 */
[----:B------:R-:W1:Y:S01]  /*3c70*/  SHFL.BFLY PT, R132, R2, 0x1, 0x1f ;  /* 0x0c201f0002847f89 */ /* 0x000e6200000e0000 */
[----:B------:R-:W-:-:S05]  /*3c80*/  FMNMX.FTZ R3, R90, R3, !PT ;  /* 0x000000035a037209 */ /* 0x000fca0007810000 */
[----:B------:R-:W2:Y:S01]  /*3c90*/  SHFL.BFLY PT, R21, R3, 0x2, 0x1f ;  /* 0x0c401f0003157f89 */ /* 0x000ea200000e0000 */
[----:B-1----:R-:W-:-:S04]  /*3ca0*/  FMNMX.FTZ R132, R2, R132, !PT ;  /* 0x0000008402847209 */ /* 0x002fc80007810000 */
[C---:B------:R-:W-:Y:S01]  /*3cb0*/  FSETP.NEU.FTZ.AND P0, PT, R132.reuse, -INF , PT ;  /* 0xff8000008400780b */ /* 0x040fe20003f1d000 */
[----:B------:R-:W-:Y:S01]  /*3cc0*/  FMUL.FTZ R12, R132, c[0x0][0x2d0] ;  /* 0x0000b400840c7a20 */ /* 0x000fe20000410000 */
[----:B--2---:R-:W-:-:S04]  /*3cd0*/  FMNMX.FTZ R2, R3, R21, !PT ;  /* 0x0000001503027209 */ /* 0x004fc80007810000 */
[----:B------:R-:W-:Y:S01]  /*3ce0*/  FSEL R12, R12, RZ, P0 ;  /* 0x000000ff0c0c7208 */ /* 0x000fe20000000000 */
[----:B------:R-:W1:Y:S04]  /*3cf0*/  SHFL.BFLY PT, R3, R2, 0x1, 0x1f ;  /* 0x0c201f0002037f89 */ /* 0x000e6800000e0000 */
[--C-:B------:R-:W-:Y:S02]  /*3d00*/  FFMA.FTZ R13, R13, c[0x0][0x2d0], -R12.reuse ;  /* 0x0000b4000d0d7a23 */ /* 0x100fe4000001080c */
[--C-:B------:R-:W-:Y:S02]  /*3d10*/  FFMA.FTZ R14, R14, c[0x0][0x2d0], -R12.reuse ;  /* 0x0000b4000e0e7a23 */ /* 0x100fe4000001080c */
[----:B------:R-:W-:Y:S01]  /*3d20*/  MUFU.EX2 R109, R13 ;  /* 0x0000000d006d7308 */ /* 0x000fe20000000800 */
[----:B------:R-:W-:-:S02]  /*3d30*/  FFMA.FTZ R10, R10, c[0x0][0x2d0], -R12 ;  /* 0x0000b4000a0a7a23 */ /* 0x000fc4000001080c */
[--C-:B------:R-:W-:Y:S02]  /*3d40*/  FFMA.FTZ R9, R9, c[0x0][0x2d0], -R12.reuse ;  /* 0x0000b40009097a23 */ /* 0x100fe4000001080c */
[--C-:B------:R-:W-:Y:S02]  /*3d50*/  FFMA.FTZ R8, R8, c[0x0][0x2d0], -R12.reuse ;  /* 0x0000b40008087a23 */ /* 0x100fe4000001080c */
[--C-:B------:R-:W-:Y:S01]  /*3d60*/  FFMA.FTZ R7, R7, c[0x0][0x2d0], -R12.reuse ;  /* 0x0000b40007077a23 */ /* 0x100fe2000001080c */
[----:B------:R-:W-:Y:S01]  /*3d70*/  MUFU.EX2 R183, R14 ;  /* 0x0000000e00b77308 */ /* 0x000fe20000000800 */
[--C-:B------:R-:W-:Y:S02]  /*3d80*/  FFMA.FTZ R11, R11, c[0x0][0x2d0], -R12.reuse ;  /* 0x0000b4000b0b7a23 */ /* 0x100fe4000001080c */
[----:B------:R-:W-:Y:S01]  /*3d90*/  FFMA.FTZ R6, R6, c[0x0][0x2d0], -R12 ;  /* 0x0000b40006067a23 */ /* 0x000fe2000001080c */
[----:B-1----:R-:W-:-:S04]  /*3da0*/  FMNMX.FTZ R2, R3, R2, !PT ;  /* 0x0000000203027209 */ /* 0x002fc80007810000 */
[----:B------:R-:W-:Y:S01]  /*3db0*/  MUFU.EX2 R87, R10 ;  /* 0x0000000a00577308 */ /* 0x000fe20000000800 */
[C---:B------:R-:W-:Y:S01]  /*3dc0*/  FSETP.NEU.FTZ.AND P0, PT, R2.reuse, -INF , PT ;  /* 0xff8000000200780b */ /* 0x040fe20003f1d000 */
[----:B------:R-:W-:-:S06]  /*3dd0*/  FMUL.FTZ R3, R2, c[0x0][0x2d0] ;  /* 0x0000b40002037a20 */ /* 0x000fcc0000410000 */
[----:B------:R-:W1:Y:S01]  /*3de0*/  MUFU.EX2 R85, R9 ;  /* 0x0000000900557308 */ /* 0x000e620000000800 */
[----:B------:R-:W-:-:S05]  /*3df0*/  FSEL R3, R3, RZ, P0 ;  /* 0x000000ff03037208 */ /* 0x000fca0000000000 */
[--C-:B------:R-:W-:Y:S02]  /*3e00*/  FFMA.FTZ R4, R16, c[0x0][0x2d0], -R3.reuse ;  /* 0x0000b40010047a23 */ /* 0x100fe40000010803 */
[--C-:B------:R-:W-:Y:S01]  /*3e10*/  FFMA.FTZ R15, R15, c[0x0][0x2d0], -R3.reuse ;  /* 0x0000b4000f0f7a23 */ /* 0x100fe20000010803 */
[----:B------:R1:W-:Y:S08]  /*3e20*/  MUFU.EX2 R86, R8 ;  /* 0x0000000800567308 */ /* 0x0003f00000000800 */
[----:B------:R2:W-:Y:S08]  /*3e30*/  MUFU.EX2 R13, R4 ;  /* 0x00000004000d7308 */ /* 0x0005f00000000800 */
[----:B------:R-:W3:Y:S01]  /*3e40*/  MUFU.EX2 R88, R7 ;  /* 0x0000000700587308 */ /* 0x000ee20000000800 */
[----:B-1----:R-:W-:Y:S01]  /*3e50*/  F2FP.BF16.PACK_AB R8, R85, R87 ;  /* 0x000000575508723e */ /* 0x002fe200000010ff */
[----:B--2---:R-:W-:-:S06]  /*3e60*/  FFMA.FTZ R4, R17, c[0x0][0x2d0], -R3 ;  /* 0x0000b40011047a23 */ /* 0x004fcc0000010803 */
[----:B------:R-:W1:Y:S01]  /*3e70*/  MUFU.EX2 R15, R15 ;  /* 0x0000000f000f7308 */ /* 0x000e620000000800 */
[----:B---3--:R-:W-:-:S07]  /*3e80*/  F2FP.BF16.PACK_AB R10, R88, R86 ;  /* 0x00000056580a723e */ /* 0x008fce00000010ff */
[----:B------:R2:W-:Y:S08]  /*3e90*/  MUFU.EX2 R14, R4 ;  /* 0x00000004000e7308 */ /* 0x0005f00000000800 */
[----:B------:R-:W3:Y:S01]  /*3ea0*/  MUFU.EX2 R110, R11 ;  /* 0x0000000b006e7308 */ /* 0x000ee20000000800 */
[----:B-1----:R-:W-:Y:S01]  /*3eb0*/  F2FP.BF16.PACK_AB R9, R13, R15 ;  /* 0x0000000f0d09723e */ /* 0x002fe200000010ff */
[----:B--2---:R-:W-:-:S06]  /*3ec0*/  FFMA.FTZ R4, R18, c[0x0][0x2d0], -R3 ;  /* 0x0000b40012047a23 */ /* 0x004fcc0000010803 */
[----:B------:R3:W-:Y:S08]  /*3ed0*/  MUFU.EX2 R111, R6 ;  /* 0x00000006006f7308 */ /* 0x0007f00000000800 */
[----:B------:R1:W2:Y:S01]  /*3ee0*/  MUFU.EX2 R84, R4 ;  /* 0x0000000400547308 */ /* 0x0002a20000000800 */
[----:B---3--:R-:W-:Y:S01]  /*3ef0*/  F2FP.BF16.PACK_AB R6, R183, R110 ;  /* 0x0000006eb706723e */ /* 0x008fe200000010ff */
[----:B-1----:R-:W-:Y:S01]  /*3f00*/  FFMA.FTZ R4, R19, c[0x0][0x2d0], -R3 ;  /* 0x0000b40013047a23 */ /* 0x002fe20000010803 */
[----:B--2---:R-:W-:-:S05]  /*3f10*/  F2FP.BF16.PACK_AB R11, R84, R14 ;  /* 0x0000000e540b723e */ /* 0x004fca00000010ff */
[----:B------:R1:W-:Y:S02]  /*3f20*/  MUFU.EX2 R182, R4 ;  /* 0x0000000400b67308 */ /* 0x0003e40000000800 */
[C---:B------:R-:W-:Y:S08]  /*3f30*/  HMMA.16816.F32.BF16 R16, R8.reuse, R26, RZ ;  /* 0x0000001a0810723c */ /* 0x040ff000000418ff */
[----:B------:R-:W-:Y:S01]  /*3f40*/  HMMA.16816.F32.BF16 R40, R8, R36, RZ ;  /* 0x000000240828723c */ /* 0x000fe200000418ff */
[----:B-1----:R-:W-:-:S04]  /*3f50*/  FFMA.FTZ R4, R20, c[0x0][0x2d0], -R3 ;  /* 0x0000b40014047a23 */ /* 0x002fc80000010803 */
[----:B------:R1:W2:Y:S02]  /*3f60*/  MUFU.EX2 R127, R4 ;  /* 0x00000004007f7308 */ /* 0x0002a40000000800 */
[----:B-1----:R-:W-:Y:S01]  /*3f70*/  FFMA.FTZ R4, R22, c[0x0][0x2d0], -R3 ;  /* 0x0000b40016047a23 */ /* 0x002fe20000010803 */
[----:B--2---:R-:W-:-:S05]  /*3f80*/  F2FP.BF16.PACK_AB R5, R127, R182 ;  /* 0x000000b67f05723e */ /* 0x004fca00000010ff */
[----:B------:R1:W-:Y:S02]  /*3f90*/  MUFU.EX2 R126, R4 ;  /* 0x00000004007e7308 */ /* 0x0003e40000000800 */
[----:B-1----:R-:W-:Y:S02]  /*3fa0*/  FFMA.FTZ R4, R23, c[0x0][0x2d0], -R3 ;  /* 0x0000b40017047a23 */ /* 0x002fe40000010803 */
[C---:B------:R-:W-:Y:S04]  /*3fb0*/  HMMA.16816.F32.BF16 R20, R8.reuse, R24, RZ ;  /* 0x000000180814723c */ /* 0x040fe800000418ff */
[----:B------:R1:W2:Y:S04]  /*3fc0*/  MUFU.EX2 R125, R4 ;  /* 0x00000004007d7308 */ /* 0x0002a80000000800 */
[----:B------:R-:W-:Y:S01]  /*3fd0*/  HMMA.16816.F32.BF16 R24, R8, R38, RZ ;  /* 0x000000260818723c */ /* 0x000fe200000418ff */
[----:B-1----:R-:W-:-:S02]  /*3fe0*/  F2FP.BF16.PACK_AB R4, R109, R111 ;  /* 0x0000006f6d04723e */ /* 0x002fc400000010ff */
[----:B--2---:R-:W-:Y:S11]  /*3ff0*/  F2FP.BF16.PACK_AB R7, R125, R126 ;  /* 0x0000007e7d07723e */ /* 0x004ff600000010ff */
[----:B------:R-:W-:Y:S02]  /*4000*/  @!UPT UIADD3 URZ, URZ, URZ, URZ ;  /* 0x0000003f3f3ff290 */ /* 0x000fe4000fffe03f */
[----:B------:R-:W-:Y:S08]  /*4010*/  HMMA.16816.F32.BF16 R164, R4, R28, R20 ;  /* 0x0000001c04a4723c */ /* 0x000ff00000041814 */
[----:B------:R-:W-:Y:S08]  /*4020*/  HMMA.16816.F32.BF16 R20, R8, R48, RZ ;  /* 0x000000300814723c */ /* 0x000ff000000418ff */
[----:B------:R-:W-:Y:S01]  /*4030*/  HMMA.16816.F32.BF16 R60, R4, R30, R16 ;  /* 0x0000001e043c723c */ /* 0x000fe20000041810 */
[----:B------:R-:W1:Y:S07]  /*4040*/  LDSM.16.MT88.4 R28, [R248+0x2100] ;  /* 0x00210000f81c783b */ /* 0x000e6e0000004200 */
[----:B------:R-:W-:Y:S08]  /*4050*/  HMMA.16816.F32.BF16 R16, R8, R50, RZ ;  /* 0x000000320810723c */ /* 0x000ff000000418ff */
[C---:B------:R-:W-:Y:S07]  /*4060*/  HMMA.16816.F32.BF16 R56, R4.reuse, R44, R20 ;  /* 0x0000002c0438723c */ /* 0x040fee0000041814 */
[----:B------:R-:W-:Y:S01]  /*4070*/  STL [R1+0x48], R62 ;  /* 0x0000483e01007387 */ /* 0x000fe20000100800 */
[----:B------:R-:W-:Y:S01]  /*4080*/  HMMA.16816.F32.BF16 R156, R4, R52, R40 ;  /* 0x00000034049c723c */ /* 0x000fe20000041828 */
[----:B------:R-:W-:Y:S01]  /*4090*/  IMAD.MOV.U32 R102, RZ, RZ, R61 ;  /* 0x000000ffff667224 */ /* 0x000fe200078e003d */
[----:B------:R-:W-:Y:S01]  /*40a0*/  MOV R101, R60 ;  /* 0x0000003c00657202 */ /* 0x000fe20000000f00 */
[----:B------:R-:W-:-:S02]  /*40b0*/  IMAD.MOV.U32 R178, RZ, RZ, R63 ;  /* 0x000000ffffb27224 */ /* 0x000fc400078e003f */
[----:B------:R-:W-:Y:S03]  /*40c0*/  LDSM.16.MT88.4 R60, [R248+0x2900] ;  /* 0x00290000f83c783b */ /* 0x000fe60000004200 */
[C---:B------:R-:W-:Y:S01]  /*40d0*/  HMMA.16816.F32.BF16 R148, R4.reuse, R54, R24 ;  /* 0x000000360494723c */ /* 0x040fe20000041818 */
[----:B------:R-:W2:Y:S07]  /*40e0*/  LDSM.16.MT88.4 R52, [R251+0x2900] ;  /* 0x00290000fb34783b */ /* 0x000eae0000004200 */
[----:B------:R-:W-:Y:S01]  /*40f0*/  IMAD.MOV.U32 R118, RZ, RZ, R57 ;  /* 0x000000ffff767224 */ /* 0x000fe200078e0039 */
[----:B------:R-:W-:Y:S01]  /*4100*/  MOV R117, R56 ;  /* 0x0000003800757202 */ /* 0x000fe20000000f00 */
[----:B------:R-:W-:Y:S01]  /*4110*/  IMAD.MOV.U32 R116, RZ, RZ, R58 ;  /* 0x000000ffff747224 */ /* 0x000fe200078e003a */
[----:B------:R-:W-:Y:S01]  /*4120*/  HMMA.16816.F32.BF16 R16, R4, R46, R16 ;  /* 0x0000002e0410723c */ /* 0x000fe20000041810 */
[----:B------:R-:W-:-:S02]  /*4130*/  IMAD.MOV.U32 R115, RZ, RZ, R59 ;  /* 0x000000ffff737224 */ /* 0x000fc400078e003b */
[----:B------:R-:W3:Y:S05]  /*4140*/  LDSM.16.MT88.4 R56, [R249+0x2900] ;  /* 0x00290000f938783b */ /* 0x000eea0000004200 */
[C---:B------:R-:W-:Y:S08]  /*4150*/  HMMA.16816.F32.BF16 R20, R8.reuse, R70, RZ ;  /* 0x000000460814723c */ /* 0x040ff000000418ff */
[C---:B-1----:R-:W-:Y:S08]  /*4160*/  HMMA.16816.F32.BF16 R40, R8.reuse, R28, RZ ;  /* 0x0000001c0828723c */ /* 0x042ff000000418ff */
[----:B------:R-:W-:Y:S01]  /*4170*/  HMMA.16816.F32.BF16 R24, R8, R68, RZ ;  /* 0x000000440818723c */ /* 0x000fe200000418ff */
[----:B------:R-:W-:Y:S01]  /*4180*/  MOV R181, R16 ;  /* 0x0000001000b57202 */ /* 0x000fe20000000f00 */
[----:B------:R-:W-:Y:S01]  /*4190*/  IMAD.MOV.U32 R180, RZ, RZ, R17 ;  /* 0x000000ffffb47224 */ /* 0x000fe200078e0011 */
[----:B------:R-:W-:Y:S01]  /*41a0*/  MOV R124, R19 ;  /* 0x00000013007c7202 */ /* 0x000fe20000000f00 */
[----:B------:R-:W-:-:S04]  /*41b0*/  IMAD.MOV.U32 R179, RZ, RZ, R18 ;  /* 0x000000ffffb37224 */ /* 0x000fc800078e0012 */
[C---:B------:R-:W-:Y:S08]  /*41c0*/  HMMA.16816.F32.BF16 R48, R8.reuse, R32, RZ ;  /* 0x000000200830723c */ /* 0x040ff000000418ff */
[C---:B------:R-:W-:Y:S08]  /*41d0*/  HMMA.16816.F32.BF16 R44, R8.reuse, R34, RZ ;  /* 0x00000022082c723c */ /* 0x040ff000000418ff */
[----:B------:R-:W-:Y:S08]  /*41e0*/  HMMA.16816.F32.BF16 R32, R8, R64, RZ ;  /* 0x000000400820723c */ /* 0x000ff000000418ff */
[----:B--2---:R-:W-:Y:S08]  /*41f0*/  HMMA.16816.F32.BF16 R20, R4, R54, R20 ;  /* 0x000000360414723c */ /* 0x004ff00000041814 */
[C---:B------:R-:W-:Y:S08]  /*4200*/  HMMA.16816.F32.BF16 R16, R8.reuse, R76, RZ ;  /* 0x0000004c0810723c */ /* 0x040ff000000418ff */
[C---:B------:R-:W-:Y:S08]  /*4210*/  HMMA.16816.F32.BF16 R36, R8.reuse, R30, RZ ;  /* 0x0000001e0824723c */ /* 0x040ff000000418ff */
[----:B------:R-:W-:Y:S01]  /*4220*/  HMMA.16816.F32.BF16 R28, R8, R66, RZ ;  /* 0x00000042081c723c */ /* 0x000fe200000418ff */
[----:B------:R-:W1:Y:S01]  /*4230*/  LDSM.16.MT88.4 R64, [R248+0x4100] ;  /* 0x00410000f840783b */ /* 0x000e620000004200 */
[----:B------:R-:W-:Y:S01]  /*4240*/  IMAD.MOV.U32 R137, RZ, RZ, R21 ;  /* 0x000000ffff897224 */ /* 0x000fe200078e0015 */
[----:B------:R-:W-:Y:S01]  /*4250*/  MOV R136, R20 ;  /* 0x0000001400887202 */ /* 0x000fe20000000f00 */
[----:B------:R-:W-:-:S02]  /*4260*/  IMAD.MOV.U32 R114, RZ, RZ, R23 ;  /* 0x000000ffff727224 */ /* 0x000fc400078e0017 */
[----:B------:R-:W-:Y:S02]  /*4270*/  IMAD.MOV.U32 R103, RZ, RZ, R22 ;  /* 0x000000ffff677224 */ /* 0x000fe400078e0016 */
[C---:B------:R-:W-:Y:S08]  /*4280*/  HMMA.16816.F32.BF16 R128, R4.reuse, R60, R40 ;  /* 0x0000003c0480723c */ /* 0x040ff00000041828 */
[C---:B------:R-:W-:Y:S01]  /*4290*/  HMMA.16816.F32.BF16 R24, R4.reuse, R52, R24 ;  /* 0x000000340418723c */ /* 0x040fe20000041818 */
[----:B------:R-:W-:Y:S07]  /*42a0*/  LDSM.16.MT88.4 R52, [R250+0x4100] ;  /* 0x00410000fa34783b */ /* 0x000fee0000004200 */
[C---:B------:R-:W-:Y:S01]  /*42b0*/  HMMA.16816.F32.BF16 R140, R4.reuse, R72, R48 ;  /* 0x00000048048c723c */ /* 0x040fe20000041830 */
[----:B------:R-:W2:Y:S07]  /*42c0*/  LDSM.16.MT88.4 R48, [R249+0x4100] ;  /* 0x00410000f930783b */ /* 0x000eae0000004200 */
[----:B---3--:R-:W-:Y:S01]  /*42d0*/  HMMA.16816.F32.BF16 R40, R4, R56, R32 ;  /* 0x000000380428723c */ /* 0x008fe20000041820 */
[----:B------:R-:W-:Y:S01]  /*42e0*/  IMAD.MOV.U32 R122, RZ, RZ, R129 ;  /* 0x000000ffff7a7224 */ /* 0x000fe200078e0081 */
[----:B------:R-:W-:Y:S01]  /*42f0*/  MOV R120, R131 ;  /* 0x0000008300787202 */ /* 0x000fe20000000f00 */
[----:B------:R-:W-:-:S02]  /*4300*/  IMAD.MOV.U32 R121, RZ, RZ, R130 ;  /* 0x000000ffff797224 */ /* 0x000fc400078e0082 */
[----:B------:R-:W-:-:S03]  /*4310*/  IMAD.MOV.U32 R119, RZ, RZ, R128 ;  /* 0x000000ffff777224 */ /* 0x000fc600078e0080 */
[C---:B------:R-:W-:Y:S01]  /*4320*/  HMMA.16816.F32.BF16 R20, R4.reuse, R80, R16 ;  /* 0x000000500414723c */ /* 0x040fe20000041810 */
[----:B------:R-:W-:Y:S01]  /*4330*/  IMAD.MOV.U32 R130, RZ, RZ, R25 ;  /* 0x000000ffff827224 */ /* 0x000fe200078e0019 */
[----:B------:R-:W-:Y:S01]  /*4340*/  MOV R128, R27 ;  /* 0x0000001b00807202 */ /* 0x000fe20000000f00 */
[----:B------:R-:W-:Y:S02]  /*4350*/  IMAD.MOV.U32 R129, RZ, RZ, R26 ;  /* 0x000000ffff817224 */ /* 0x000fe400078e001a */
[----:B------:R-:W-:Y:S02]  /*4360*/  IMAD.MOV.U32 R123, RZ, RZ, R24 ;  /* 0x000000ffff7b7224 */ /* 0x000fe400078e0018 */
[----:B------:R-:W3:Y:S01]  /*4370*/  LDSM.16.MT88.4 R24, [R248+0x4900] ;  /* 0x00490000f818783b */ /* 0x000ee20000004200 */
[C---:B------:R-:W-:Y:S03]  /*4380*/  HMMA.16816.F32.BF16 R68, R4.reuse, R62, R36 ;  /* 0x0000003e0444723c */ /* 0x040fe60000041824 */
[----:B------:R-:W-:Y:S05]  /*4390*/  LDSM.16.MT88.4 R60, [R248+0x6100] ;  /* 0x00610000f83c783b */ /* 0x000fea0000004200 */
[----:B------:R-:W-:Y:S01]  /*43a0*/  HMMA.16816.F32.BF16 R36, R4, R58, R28 ;  /* 0x0000003a0424723c */ /* 0x000fe2000004181c */
[----:B------:R-:W-:Y:S01]  /*43b0*/  IMAD.MOV.U32 R32, RZ, RZ, R43 ;  /* 0x000000ffff207224 */ /* 0x000fe200078e002b */
[----:B------:R-:W-:Y:S01]  /*43c0*/  MOV R113, R42 ;  /* 0x0000002a00717202 */ /* 0x000fe20000000f00 */
[----:B------:R-:W-:Y:S01]  /*43d0*/  IMAD.MOV.U32 R112, RZ, RZ, R40 ;  /* 0x000000ffff707224 */ /* 0x000fe200078e0028 */
[----:B------:R-:W-:Y:S01]  /*43e0*/  LDSM.16.MT88.4 R56, [R251+0x4900] ;  /* 0x00490000fb38783b */ /* 0x000fe20000004200 */
[----:B------:R-:W-:-:S03]  /*43f0*/  IMAD.MOV.U32 R100, RZ, RZ, R41 ;  /* 0x000000ffff647224 */ /* 0x000fc600078e0029 */
[----:B------:R-:W-:Y:S01]  /*4400*/  HMMA.16816.F32.BF16 R72, R4, R74, R44 ;  /* 0x0000004a0448723c */ /* 0x000fe2000004182c */
[----:B------:R-:W4:Y:S01]  /*4410*/  LDSM.16.MT88.4 R44, [R251+0x4100] ;  /* 0x00410000fb2c783b */ /* 0x000f220000004200 */
[----:B------:R-:W-:Y:S01]  /*4420*/  MOV R17, R21 ;  /* 0x0000001500117202 */ /* 0x000fe20000000f00 */
[----:B------:R-:W-:Y:S01]  /*4430*/  IMAD.MOV.U32 R16, RZ, RZ, R23 ;  /* 0x000000ffff107224 */ /* 0x000fe200078e0017 */
[----:B------:R-:W-:Y:S01]  /*4440*/  MOV R0, R20 ;  /* 0x0000001400007202 */ /* 0x000fe20000000f00 */
[----:B------:R-:W5:Y:S01]  /*4450*/  LDSM.16.MT88.4 R40, [R249+0x4900] ;  /* 0x00490000f928783b */ /* 0x000f620000004200 */
[----:B------:R-:W-:Y:S02]  /*4460*/  IMAD.MOV.U32 R80, RZ, RZ, R22 ;  /* 0x000000ffff507224 */ /* 0x000fe400078e0016 */
[C---:B------:R-:W-:Y:S07]  /*4470*/  HMMA.16816.F32.BF16 R20, R8.reuse, R78, RZ ;  /* 0x0000004e0814723c */ /* 0x040fee00000418ff */
[----:B------:R-:W-:Y:S01]  /*4480*/  IMAD.MOV.U32 R78, RZ, RZ, R17 ;  /* 0x000000ffff4e7224 */ /* 0x000fe200078e0011 */
[----:B------:R-:W-:Y:S01]  /*4490*/  MOV R28, R38 ;  /* 0x00000026001c7202 */ /* 0x000fe20000000f00 */
[----:B------:R-:W-:Y:S01]  /*44a0*/  IMAD.MOV.U32 R131, RZ, RZ, R39 ;  /* 0x000000ffff837224 */ /* 0x000fe200078e0027 */
[----:B------:R-:W-:Y:S01]  /*44b0*/  MOV R79, R16 ;  /* 0x00000010004f7202 */ /* 0x000fe20000000f00 */
[----:B------:R-:W-:Y:S01]  /*44c0*/  IMAD.MOV.U32 R76, RZ, RZ, R36 ;  /* 0x000000ffff4c7224 */ /* 0x000fe200078e0024 */
[----:B-1----:R-:W-:Y:S01]  /*44d0*/  HMMA.16816.F32.BF16 R16, R8, R64, RZ ;  /* 0x000000400810723c */ /* 0x002fe200000418ff */
[----:B------:R-:W-:Y:S01]  /*44e0*/  MOV R77, R37 ;  /* 0x00000025004d7202 */ /* 0x000fe20000000f00 */
[----:B------:R-:W-:-:S05]  /*44f0*/  IMAD.MOV.U32 R81, RZ, RZ, R28 ;  /* 0x000000ffff517224 */ /* 0x000fca00078e001c */
[----:B------:R-:W-:Y:S01]  /*4500*/  IMAD.MOV.U32 R65, RZ, RZ, R32 ;  /* 0x000000ffff417224 */ /* 0x000fe200078e0020 */
[----:B------:R-:W-:Y:S01]  /*4510*/  HMMA.16816.F32.BF16 R36, R8, R66, RZ ;  /* 0x000000420824723c */ /* 0x000fe200000418ff */
[----:B------:R-:W-:-:S06]  /*4520*/  IMAD.MOV.U32 R64, RZ, RZ, R119 ;  /* 0x000000ffff407224 */ /* 0x000fcc00078e0077 */
[----:B------:R-:W-:Y:S01]  /*4530*/  MOV R66, R121 ;  /* 0x0000007900427202 */ /* 0x000fe20000000f00 */
[----:B--2---:R-:W-:Y:S01]  /*4540*/  HMMA.16816.F32.BF16 R32, R8, R48, RZ ;  /* 0x000000300820723c */ /* 0x004fe200000418ff */
[----:B------:R-:W-:-:S07]  /*4550*/  IMAD.MOV.U32 R67, RZ, RZ, R120 ;  /* 0x000000ffff437224 */ /* 0x000fce00078e0078 */
[----:B------:R-:W-:Y:S01]  /*4560*/  HMMA.16816.F32.BF16 R28, R8, R50, RZ ;  /* 0x00000032081c723c */ /* 0x000fe200000418ff */
[----:B------:R-:W1:Y:S07]  /*4570*/  LDSM.16.MT88.4 R48, [R250+0x4900] ;  /* 0x00490000fa30783b */ /* 0x000e6e0000004200 */
[----:B---3--:R-:W-:Y:S08]  /*4580*/  HMMA.16816.F32.BF16 R184, R4, R24, R16 ;  /* 0x0000001804b8723c */ /* 0x008ff00000041810 */
[----:B----4-:R-:W-:Y:S07]  /*4590*/  HMMA.16816.F32.BF16 R16, R8, R44, RZ ;  /* 0x0000002c0810723c */ /* 0x010fee00000418ff */
[----:B------:R-:W-:Y:S01]  /*45a0*/  IMAD.MOV.U32 R44, RZ, RZ, R137 ;  /* 0x000000ffff2c7224 */ /* 0x000fe200078e0089 */
[----:B------:R-:W-:Y:S01]  /*45b0*/  MOV R45, R136 ;  /* 0x00000088002d7202 */ /* 0x000fe20000000f00 */
[C---:B------:R-:W-:Y:S01]  /*45c0*/  HMMA.16816.F32.BF16 R144, R4.reuse, R26, R36 ;  /* 0x0000001a0490723c */ /* 0x040fe20000041824 */
[----:B------:R-:W2:Y:S07]  /*45d0*/  LDSM.16.MT88.4 R36, [R248+0x6900] ;  /* 0x00690000f824783b */ /* 0x000eae0000004200 */
[C---:B-----5:R-:W-:Y:S08]  /*45e0*/  HMMA.16816.F32.BF16 R160, R4.reuse, R40, R32 ;  /* 0x0000002804a0723c */ /* 0x060ff00000041820 */
[----:B------:R-:W-:Y:S01]  /*45f0*/  HMMA.16816.F32.BF16 R136, R4, R42, R28 ;  /* 0x0000002a0488723c */ /* 0x000fe2000004181c */
[----:B------:R-:W3:Y:S07]  /*4600*/  LDSM.16.MT88.4 R40, [R249+0x6100] ;  /* 0x00610000f928783b */ /* 0x000eee0000004200 */
[----:B------:R-:W-:Y:S07]  /*4610*/  HMMA.16816.F32.BF16 R24, R8, R54, RZ ;  /* 0x000000360818723c */ /* 0x000fee00000418ff */
[----:B------:R-:W-:Y:S01]  /*4620*/  IMAD.MOV.U32 R54, RZ, RZ, R116 ;  /* 0x000000ffff367224 */ /* 0x000fe200078e0074 */
[----:B------:R-:W-:Y:S01]  /*4630*/  HMMA.16816.F32.BF16 R188, R4, R82, R20 ;  /* 0x0000005204bc723c */ /* 0x000fe20000041814 */
[----:B------:R-:W-:-:S06]  /*4640*/  MOV R55, R115 ;  /* 0x0000007300377202 */ /* 0x000fcc0000000f00 */
[----:B------:R-:W-:Y:S01]  /*4650*/  IMAD.MOV.U32 R82, RZ, RZ, R129 ;  /* 0x000000ffff527224 */ /* 0x000fe200078e0081 */
[----:B------:R-:W-:Y:S01]  /*4660*/  HMMA.16816.F32.BF16 R20, R8, R60, RZ ;  /* 0x0000003c0814723c */ /* 0x000fe200000418ff */
[----:B------:R-:W-:-:S06]  /*4670*/  MOV R83, R128 ;  /* 0x0000008000537202 */ /* 0x000fcc0000000f00 */
[----:B------:R-:W-:Y:S01]  /*4680*/  IMAD.MOV.U32 R60, RZ, RZ, R114 ;  /* 0x000000ffff3c7224 */ /* 0x000fe200078e0072 */
[----:B------:R-:W-:Y:S01]  /*4690*/  HMMA.16816.F32.BF16 R28, R8, R52, RZ ;  /* 0x00000034081c723c */ /* 0x000fe200000418ff */
[----:B------:R-:W-:-:S06]  /*46a0*/  IMAD.MOV.U32 R61, RZ, RZ, R113 ;  /* 0x000000ffff3d7224 */ /* 0x000fcc00078e0071 */
[----:B------:R-:W-:Y:S01]  /*46b0*/  MOV R53, R118 ;  /* 0x0000007600357202 */ /* 0x000fe20000000f00 */
[----:B------:R-:W-:Y:S01]  /*46c0*/  IMAD.MOV.U32 R52, RZ, RZ, R117 ;  /* 0x000000ffff347224 */ /* 0x000fe200078e0075 */
[----:B------:R-:W-:Y:S07]  /*46d0*/  HMMA.16816.F32.BF16 R32, R8, R46, RZ ;  /* 0x0000002e0820723c */ /* 0x000fee00000418ff */
[----:B------:R-:W-:Y:S01]  /*46e0*/  IMAD.MOV.U32 R46, RZ, RZ, R80 ;  /* 0x000000ffff2e7224 */ /* 0x000fe200078e0050 */
[----:B-1----:R-:W-:Y:S01]  /*46f0*/  HMMA.16816.F32.BF16 R116, R4, R50, R24 ;  /* 0x000000320474723c */ /* 0x002fe20000041818 */
[----:B------:R-:W1:Y:S01]  /*4700*/  LDSM.16.MT88.4 R24, [R249+0x6900] ;  /* 0x00690000f918783b */ /* 0x000e620000004200 */
[----:B------:R-:W-:Y:S01]  /*4710*/  IMAD.MOV.U32 R80, RZ, RZ, R123 ;  /* 0x000000ffff507224 */ /* 0x000fe200078e007b */
[----:B------:R-:W-:-:S02]  /*4720*/  MOV R47, R79 ;  /* 0x0000004f002f7202 */ /* 0x000fc40000000f00 */
[----:B------:R-:W-:-:S03]  /*4730*/  MOV R79, R131 ;  /* 0x00000083004f7202 */ /* 0x000fc60000000f00 */
[----:B------:R-:W-:Y:S07]  /*4740*/  HMMA.16816.F32.BF16 R152, R4, R56, R16 ;  /* 0x000000380498723c */ /* 0x000fee0000041810 */
[----:B------:R-:W-:Y:S01]  /*4750*/  IMAD.MOV.U32 R56, RZ, RZ, R65 ;  /* 0x000000ffff387224 */ /* 0x000fe200078e0041 */
[----:B------:R-:W-:Y:S01]  /*4760*/  HMMA.16816.F32.BF16 R16, R8, R62, RZ ;  /* 0x0000003e0810723c */ /* 0x000fe200000418ff */
[----:B------:R-:W-:Y:S02]  /*4770*/  IMAD.MOV.U32 R65, RZ, RZ, R122 ;  /* 0x000000ffff417224 */ /* 0x000fe400078e007a */
[----:B------:R-:W-:-:S02]  /*4780*/  IMAD.MOV.U32 R57, RZ, RZ, R78 ;  /* 0x000000ffff397224 */ /* 0x000fc400078e004e */
[----:B------:R-:W-:Y:S02]  /*4790*/  IMAD.MOV.U32 R78, RZ, RZ, R81 ;  /* 0x000000ffff4e7224 */ /* 0x000fe400078e0051 */
[----:B------:R-:W-:Y:S01]  /*47a0*/  MOV R62, R112 ;  /* 0x00000070003e7202 */ /* 0x000fe20000000f00 */
[----:B------:R-:W-:Y:S01]  /*47b0*/  HMMA.16816.F32.BF16 R120, R4, R48, R28 ;  /* 0x000000300478723c */ /* 0x000fe2000004181c */
[----:B------:R-:W4:Y:S01]  /*47c0*/  LDSM.16.MT88.4 R28, [R251+0x6100] ;  /* 0x00610000fb1c783b */ /* 0x000f220000004200 */
[----:B------:R-:W-:Y:S02]  /*47d0*/  IMAD.MOV.U32 R81, RZ, RZ, R130 ;  /* 0x000000ffff517224 */ /* 0x000fe400078e0082 */
[----:B------:R-:W-:-:S04]  /*47e0*/  IMAD.MOV.U32 R63, RZ, RZ, R103 ;  /* 0x000000ffff3f7224 */ /* 0x000fc800078e0067 */
[----:B--2---:R-:W-:Y:S08]  /*47f0*/  HMMA.16816.F32.BF16 R112, R4, R36, R20 ;  /* 0x000000240470723c */ /* 0x004ff00000041814 */
[----:B---3--:R-:W-:Y:S08]  /*4800*/  HMMA.16816.F32.BF16 R20, R8, R40, RZ ;  /* 0x000000280814723c */ /* 0x008ff000000418ff */
[----:B------:R-:W-:Y:S07]  /*4810*/  HMMA.16816.F32.BF16 R128, R4, R58, R32 ;  /* 0x0000003a0480723c */ /* 0x000fee0000041820 */
[----:B------:R-:W-:Y:S01]  /*4820*/  IMAD.MOV.U32 R33, RZ, RZ, R102 ;  /* 0x000000ffff217224 */ /* 0x000fe200078e0066 */
[----:B------:R-:W-:Y:S01]  /*4830*/  MOV R34, R101 ;  /* 0x0000006500227202 */ /* 0x000fe20000000f00 */
[----:B------:R-:W-:-:S02]  /*4840*/  IMAD.MOV.U32 R35, RZ, RZ, R100 ;  /* 0x000000ffff237224 */ /* 0x000fc400078e0064 */
[----:B------:R-:W-:Y:S01]  /*4850*/  HMMA.16816.F32.BF16 R100, R4, R38, R16 ;  /* 0x000000260464723c */ /* 0x000fe20000041810 */
[----:B------:R-:W-:Y:S01]  /*4860*/  IMAD.MOV.U32 R41, RZ, RZ, R33 ;  /* 0x000000ffff297224 */ /* 0x000fe200078e0021 */
[----:B------:R-:W-:Y:S01]  /*4870*/  MOV R40, R34 ;  /* 0x0000002200287202 */ /* 0x000fe20000000f00 */
[----:B------:R-:W-:Y:S01]  /*4880*/  IMAD.MOV.U32 R32, RZ, RZ, R35 ;  /* 0x000000ffff207224 */ /* 0x000fe200078e0023 */
[----:B------:R-:W-:Y:S01]  /*4890*/  MOV R34, R63 ;  /* 0x0000003f00227202 */ /* 0x000fe20000000f00 */
[----:B------:R-:W-:Y:S02]  /*48a0*/  IMAD.MOV.U32 R33, RZ, RZ, R62 ;  /* 0x000000ffff217224 */ /* 0x000fe400078e003e */
[----:B------:R-:W-:Y:S01]  /*48b0*/  IMAD.MOV.U32 R35, RZ, RZ, R60 ;  /* 0x000000ffff237224 */ /* 0x000fe200078e003c */
[----:B------:R-:W-:Y:S07]  /*48c0*/  HMMA.16816.F32.BF16 R16, R8, R42, RZ ;  /* 0x0000002a0810723c */ /* 0x000fee00000418ff */
[----:B------:R-:W-:Y:S01]  /*48d0*/  IMAD.MOV.U32 R42, RZ, RZ, R61 ;  /* 0x000000ffff2a7224 */ /* 0x000fe200078e003d */
[----:B------:R-:W-:Y:S01]  /*48e0*/  MOV R43, R56 ;  /* 0x00000038002b7202 */ /* 0x000fe20000000f00 */
[----:B-1----:R-:W-:Y:S01]  /*48f0*/  HMMA.16816.F32.BF16 R60, R4, R24, R20 ;  /* 0x00000018043c723c */ /* 0x002fe20000041814 */
[----:B------:R-:W1:Y:S06]  /*4900*/  LDSM.16.MT88.4 R20, [R251+0x6900] ;  /* 0x00690000fb14783b */ /* 0x000e6c0000004200 */
[----:B------:R-:W-:-:S08]  /*4910*/  IMAD.MOV.U32 R25, RZ, RZ, R57 ;  /* 0x000000ffff197224 */ /* 0x000fd000078e0039 */
[----:B------:R-:W-:Y:S08]  /*4920*/  HMMA.16816.F32.BF16 R56, R4, R26, R16 ;  /* 0x0000001a0438723c */ /* 0x000ff00000041810 */
[----:B----4-:R-:W-:Y:S07]  /*4930*/  HMMA.16816.F32.BF16 R16, R8, R28, RZ ;  /* 0x0000001c0810723c */ /* 0x010fee00000418ff */
[----:B------:R-:W-:Y:S01]  /*4940*/  IMAD.MOV.U32 R29, RZ, RZ, R32 ;  /* 0x000000ffff1d7224 */ /* 0x000fe200078e0020 */
[----:B------:R-:W-:Y:S11]  /*4950*/  MOV R28, R33 ;  /* 0x00000021001c7202 */ /* 0x000ff60000000f00 */
[----:B------:R-:W-:Y:S05]  /*4960*/  @!UPT UIADD3 URZ, URZ, URZ, URZ ;  /* 0x0000003f3f3ff290 */ /* 0x000fea000fffe03f */
[----:B-1----:R-:W-:Y:S08]  /*4970*/  HMMA.16816.F32.BF16 R48, R4, R20, R16 ;  /* 0x000000140430723c */ /* 0x002ff00000041810 */
[----:B------:R-:W-:Y:S07]  /*4980*/  HMMA.16816.F32.BF16 R16, R8, R30, RZ ;  /* 0x0000001e0810723c */ /* 0x000fee00000418ff */
[----:B------:R-:W-:-:S02]  /*4990*/  IMAD.MOV.U32 R30, RZ, RZ, R34 ;  /* 0x000000ffff1e7224 */ /* 0x000fc400078e0022 */
[----:B------:R-:W-:Y:S11]  /*49a0*/  IMAD.MOV.U32 R31, RZ, RZ, R35 ;  /* 0x000000ffff1f7224 */ /* 0x000ff600078e0023 */
[----:B------:R-:W-:Y:S04]  /*49b0*/  @!UPT UIADD3 URZ, URZ, URZ, URZ ;  /* 0x0000003f3f3ff290 */ /* 0x000fe8000fffe03f */
[----:B------:R-:W-:Y:S01]  /*49c0*/  HMMA.16816.F32.BF16 R36, R4, R22, R16 ;  /* 0x000000160424723c */ /* 0x000fe20000041810 */
[----:B------:R-:W1:Y:S07]  /*49d0*/  LDSM.16.MT88.4 R16, [R250+0x6100] ;  /* 0x00610000fa10783b */ /* 0x000e6e0000004200 */
[C---:B-1----:R-:W-:Y:S08]  /*49e0*/  HMMA.16816.F32.BF16 R20, R8.reuse, R16, RZ ;  /* 0x000000100814723c */ /* 0x042ff000000418ff */
[----:B------:R-:W-:Y:S01]  /*49f0*/  HMMA.16816.F32.BF16 R8, R8, R18, RZ ;  /* 0x000000120808723c */ /* 0x000fe200000418ff */
[----:B------:R-:W1:Y:S11]  /*4a00*/  LDSM.16.MT88.4 R16, [R250+0x6900] ;  /* 0x00690000fa10783b */ /* 0x000e760000004200 */
[----:B------:R-:W-:Y:S04]  /*4a10*/  @!UPT UIADD3 URZ, URZ, URZ, URZ ;  /* 0x0000003f3f3ff290 */ /* 0x000fe8000fffe03f */
[C---:B-1----:R-:W-:Y:S07]  /*4a20*/  HMMA.16816.F32.BF16 R32, R4.reuse, R16, R20 ;  /* 0x000000100420723c */ /* 0x042fee0000041814 */
[----:B------:R-:W-:Y:S01]  /*4a30*/  MOV R16, R25 ;  /* 0x0000001900107202 */ /* 0x000fe20000000f00 */
[----:B------:R-:W-:Y:S01]  /*4a40*/  IMAD.MOV.U32 R21, RZ, RZ, R47 ;  /* 0x000000ffff157224 */ /* 0x000fe200078e002f */
[----:B------:R-:W-:Y:S01]  /*4a50*/  HMMA.16816.F32.BF16 R24, R4, R18, R8 ;  /* 0x000000120418723c */ /* 0x000fe20000041808 */
[----:B------:R-:W-:Y:S01]  /*4a60*/  IMAD.MOV.U32 R47, RZ, RZ, R124 ;  /* 0x000000ffff2f7224 */ /* 0x000fe200078e007c */
[----:B------:R-:W-:Y:S01]  /*4a70*/  MOV R23, R44 ;  /* 0x0000002c00177202 */ /* 0x000fe20000000f00 */
[----:B------:R-:W-:Y:S01]  /*4a80*/  IMAD.MOV.U32 R22, RZ, RZ, R45 ;  /* 0x000000ffff167224 */ /* 0x000fe200078e002d */
[----:B------:R-:W-:Y:S01]  /*4a90*/  MOV R45, R180 ;  /* 0x000000b4002d7202 */ /* 0x000fe20000000f00 */
[----:B------:R-:W-:-:S02]  /*4aa0*/  IMAD.MOV.U32 R17, RZ, RZ, R46 ;  /* 0x000000ffff117224 */ /* 0x000fc400078e002e */
[----:B------:R-:W-:Y:S01]  /*4ab0*/  IMAD.MOV.U32 R7, RZ, RZ, R30 ;  /* 0x000000ffff077224 */ /* 0x000fe200078e001e */
[----:B------:R-:W-:Y:S01]  /*4ac0*/  MOV R30, R28 ;  /* 0x0000001c001e7202 */ /* 0x000fe20000000f00 */
[----:B------:R-:W-:Y:S01]  /*4ad0*/  IMAD.MOV.U32 R28, RZ, RZ, R42 ;  /* 0x000000ffff1c7224 */ /* 0x000fe200078e002a */
[----:B------:R-:W-:Y:S01]  /*4ae0*/  MOV R11, R0 ;  /* 0x00000000000b7202 */ /* 0x000fe20000000f00 */
[----:B------:R-:W2:Y:S01]  /*4af0*/  LDL.LU R42, [R1+0x48] ;  /* 0x00004800012a7983 */ /* 0x000ea20000300800 */
[----:B------:R-:W-:Y:S01]  /*4b00*/  FFMA.FTZ R0, R97, c[0x0][0x2d0], -R12 ;  /* 0x0000b40061007a23 */ /* 0x000fe2000001080c */
[----:B------:R-:W-:Y:S01]  /*4b10*/  MOV R6, R23 ;  /* 0x0000001700067202 */ /* 0x000fe20000000f00 */
[----:B------:R-:W-:Y:S02]  /*4b20*/  IMAD.MOV.U32 R46, RZ, RZ, R179 ;  /* 0x000000ffff2e7224 */ /* 0x000fe400078e00b3 */
[----:B------:R1:W-:Y:S01]  /*4b30*/  MUFU.EX2 R124, R0 ;  /* 0x00000000007c7308 */ /* 0x0003e20000000800 */
[----:B------:R-:W-:-:S02]  /*4b40*/  IMAD.MOV.U32 R44, RZ, RZ, R181 ;  /* 0x000000ffff2c7224 */ /* 0x000fc400078e00b5 */
[----:B------:R-:W-:Y:S02]  /*4b50*/  FFMA.FTZ R19, R92, c[0x0][0x2d0], -R12 ;  /* 0x0000b4005c137a23 */ /* 0x000fe4000001080c */
[----:B------:R-:W-:Y:S02]  /*4b60*/  IMAD.MOV.U32 R92, RZ, RZ, R11 ;  /* 0x000000ffff5c7224 */ /* 0x000fe400078e000b */
[----:B------:R-:W3:Y:S01]  /*4b70*/  LDSM.16.MT88.4 R8, [R248+0x1100] ;  /* 0x00110000f808783b */ /* 0x000ee20000004200 */
[----:B------:R-:W-:Y:S02]  /*4b80*/  IMAD.MOV.U32 R97, RZ, RZ, R22 ;  /* 0x000000ffff617224 */ /* 0x000fe400078e0016 */
[----:B------:R-:W-:Y:S02]  /*4b90*/  FFMA.FTZ R20, R93, c[0x0][0x2d0], -R12 ;  /* 0x0000b4005d147a23 */ /* 0x000fe4000001080c */
[----:B------:R-:W-:Y:S02]  /*4ba0*/  IMAD.MOV.U32 R93, RZ, RZ, R16 ;  /* 0x000000ffff5d7224 */ /* 0x000fe400078e0010 */
[----:B------:R-:W-:-:S02]  /*4bb0*/  IMAD.MOV.U32 R16, RZ, RZ, R31 ;  /* 0x000000ffff107224 */ /* 0x000fc400078e001f */
[--C-:B-1----:R-:W-:Y:S02]  /*4bc0*/  FFMA.FTZ R0, R96, c[0x0][0x2d0], -R12.reuse ;  /* 0x0000b40060007a23 */ /* 0x102fe4000001080c */
[----:B------:R-:W-:Y:S01]  /*4bd0*/  IMAD.MOV.U32 R31, RZ, RZ, R29 ;  /* 0x000000ffff1f7224 */ /* 0x000fe200078e001d */
[----:B------:R-:W-:Y:S01]  /*4be0*/  MOV R29, R43 ;  /* 0x0000002b001d7202 */ /* 0x000fe20000000f00 */
[----:B------:R1:W-:Y:S02]  /*4bf0*/  MUFU.EX2 R180, R0 ;  /* 0x0000000000b47308 */ /* 0x0003e40000000800 */
[----:B-1----:R-:W-:Y:S02]  /*4c00*/  FFMA.FTZ R0, R95, c[0x0][0x2d0], -R12 ;  /* 0x0000b4005f007a23 */ /* 0x002fe4000001080c */
[----:B------:R-:W-:-:S04]  /*4c10*/  IMAD.MOV.U32 R95, RZ, RZ, R21 ;  /* 0x000000ffff5f7224 */ /* 0x000fc800078e0015 */
[----:B------:R1:W-:Y:S02]  /*4c20*/  MUFU.EX2 R179, R0 ;  /* 0x0000000000b37308 */ /* 0x0003e40000000800 */
[----:B-1----:R-:W-:Y:S01]  /*4c30*/  FFMA.FTZ R0, R94, c[0x0][0x2d0], -R12 ;  /* 0x0000b4005e007a23 */ /* 0x002fe2000001080c */
[----:B------:R-:W-:-:S05]  /*4c40*/  MOV R94, R17 ;  /* 0x00000011005e7202 */ /* 0x000fca0000000f00 */
[----:B------:R1:W4:Y:S02]  /*4c50*/  MUFU.EX2 R181, R0 ;  /* 0x0000000000b57308 */ /* 0x0003240000000800 */
[----:B-1----:R-:W-:-:S06]  /*4c60*/  FFMA.FTZ R0, R105, c[0x0][0x2d0], -R3 ;  /* 0x0000b40069007a23 */ /* 0x002fcc0000010803 */
[----:B------:R1:W-:Y:S01]  /*4c70*/  MUFU.EX2 R21, R0 ;  /* 0x0000000000157308 */ /* 0x0003e20000000800 */
[----:B------:R-:W-:Y:S02]  /*4c80*/  IMAD.MOV.U32 R43, RZ, RZ, R178 ;  /* 0x000000ffff2b7224 */ /* 0x000fe400078e00b2 */
[----:B-1----:R-:W-:-:S05]  /*4c90*/  FFMA.FTZ R0, R104, c[0x0][0x2d0], -R3 ;  /* 0x0000b40068007a23 */ /* 0x002fca0000010803 */
[----:B------:R1:W5:Y:S02]  /*4ca0*/  MUFU.EX2 R22, R0 ;  /* 0x0000000000167308 */ /* 0x0003640000000800 */
[----:B-1----:R-:W-:-:S06]  /*4cb0*/  FFMA.FTZ R0, R108, c[0x0][0x2d0], -R3 ;  /* 0x0000b4006c007a23 */ /* 0x002fcc0000010803 */
[----:B------:R1:W-:Y:S01]  /*4cc0*/  MUFU.EX2 R23, R0 ;  /* 0x0000000000177308 */ /* 0x0003e20000000800 */
[----:B------:R-:W-:Y:S02]  /*4cd0*/  FADD.FTZ R4, R87, R85 ;  /* 0x0000005557047221 */ /* 0x000fe40000010000 */
[----:B-1----:R-:W-:-:S05]  /*4ce0*/  FFMA.FTZ R0, R107, c[0x0][0x2d0], -R3 ;  /* 0x0000b4006b007a23 */ /* 0x002fca0000010803 */
[----:B------:R1:W1:Y:S01]  /*4cf0*/  MUFU.EX2 R178, R0 ;  /* 0x0000000000b27308 */ /* 0x0002620000000800 */
[----:B------:R-:W-:Y:S02]  /*4d00*/  FADD.FTZ R5, R15, R13 ;  /* 0x0000000d0f057221 */ /* 0x000fe40000010000 */
[----:B------:R-:W-:Y:S01]  /*4d10*/  FADD.FTZ R4, R86, R4 ;  /* 0x0000000456047221 */ /* 0x000fe20000010000 */
[----:B------:R-:W-:Y:S01]  /*4d20*/  MOV R105, R6 ;  /* 0x0000000600697202 */ /* 0x000fe20000000f00 */
[----:B------:R-:W-:Y:S01]  /*4d30*/  FFMA.FTZ R13, R106, c[0x0][0x2d0], -R3 ;  /* 0x0000b4006a0d7a23 */ /* 0x000fe20000010803 */
[----:B----4-:R-:W-:Y:S01]  /*4d40*/  F2FP.BF16.PACK_AB R6, R181, R179 ;  /* 0x000000b3b506723e */ /* 0x010fe200000010ff */
[----:B------:R-:W-:Y:S02]  /*4d50*/  IMAD.MOV.U32 R106, RZ, RZ, R7 ;  /* 0x000000ffff6a7224 */ /* 0x000fe400078e0007 */
[----:B------:R-:W-:Y:S02]  /*4d60*/  IMAD.MOV.U32 R107, RZ, RZ, R16 ;  /* 0x000000ffff6b7224 */ /* 0x000fe400078e0010 */
[----:B-1----:R-:W-:Y:S01]  /*4d70*/  FADD.FTZ R0, R14, R5 ;  /* 0x000000050e007221 */ /* 0x002fe20000010000 */
[----:B-----5:R-:W-:Y:S01]  /*4d80*/  F2FP.BF16.PACK_AB R5, R22, R21 ;  /* 0x000000151605723e */ /* 0x020fe200000010ff */
[----:B------:R-:W-:Y:S01]  /*4d90*/  FADD.FTZ R14, R88, R4 ;  /* 0x00000004580e7221 */ /* 0x000fe20000010000 */
[----:B------:R-:W-:-:S02]  /*4da0*/  F2FP.BF16.PACK_AB R4, R180, R124 ;  /* 0x0000007cb404723e */ /* 0x000fc400000010ff */
[----:B------:R-:W-:Y:S01]  /*4db0*/  F2FP.BF16.PACK_AB R7, R178, R23 ;  /* 0x00000017b207723e */ /* 0x000fe200000010ff */
[--C-:B------:R-:W-:Y:S01]  /*4dc0*/  FFMA.FTZ R18, R91, c[0x0][0x2d0], -R12.reuse ;  /* 0x0000b4005b127a23 */ /* 0x100fe2000001080c */
[----:B------:R-:W-:Y:S01]  /*4dd0*/  MOV R88, R30 ;  /* 0x0000001e00587202 */ /* 0x000fe20000000f00 */
[----:B------:R-:W-:Y:S01]  /*4de0*/  FFMA.FTZ R17, R89, c[0x0][0x2d0], -R12 ;  /* 0x0000b40059117a23 */ /* 0x000fe2000001080c */
[----:B------:R-:W-:Y:S01]  /*4df0*/  MOV R91, R29 ;  /* 0x0000001d005b7202 */ /* 0x000fe20000000f00 */
[----:B------:R-:W-:Y:S02]  /*4e00*/  FFMA.FTZ R16, R90, c[0x0][0x2d0], -R3 ;  /* 0x0000b4005a107a23 */ /* 0x000fe40000010803 */
[----:B------:R-:W-:Y:S01]  /*4e10*/  IMAD.MOV.U32 R89, RZ, RZ, R31 ;  /* 0x000000ffff597224 */ /* 0x000fe200078e001f */
[----:B---3--:R-:W-:Y:S01]  /*4e20*/  HMMA.16816.F32.BF16 R164, R4, R8, R164 ;  /* 0x0000000804a4723c */ /* 0x008fe200000418a4 */
[----:B------:R-:W-:-:S07]  /*4e30*/  IMAD.MOV.U32 R90, RZ, RZ, R28 ;  /* 0x000000ffff5a7224 */ /* 0x000fce00078e001c */
[C---:B--2---:R-:W-:Y:S01]  /*4e40*/  HMMA.16816.F32.BF16 R28, R4.reuse, R10, R40 ;  /* 0x0000000a041c723c */ /* 0x044fe20000041828 */
[----:B------:R-:W1:Y:S07]  /*4e50*/  LDSM.16.MT88.4 R8, [R249+0x1100] ;  /* 0x00110000f908783b */ /* 0x000e6e0000004200 */
[C---:B-1----:R-:W-:Y:S08]  /*4e60*/  HMMA.16816.F32.BF16 R156, R4.reuse, R8, R156 ;  /* 0x00000008049c723c */ /* 0x042ff0000004189c */
[C---:B------:R-:W-:Y:S01]  /*4e70*/  HMMA.16816.F32.BF16 R40, R4.reuse, R10, R148 ;  /* 0x0000000a0428723c */ /* 0x040fe20000041894 */
        /* <DEDUP_REMOVED lines=8> */
[----:B------:R-:W-:Y:S01]  /*4f00*/  HMMA.16816.F32.BF16 R68, R4, R10, R68 ;  /* 0x0000000a0444723c */ /* 0x000fe20000041844 */
[----:B------:R-:W1:Y:S01]  /*4f10*/  LDSM.16.MT88.4 R8, [R249+0x3100] ;  /* 0x00310000f908783b */ /* 0x000e620000004200 */
[----:B------:R-:W-:-:S06]  /*4f20*/  IMAD.MOV.U32 R104, RZ, RZ, R97 ;  /* 0x000000ffff687224 */ /* 0x000fcc00078e0061 */
[C---:B-1----:R-:W-:Y:S08]  /*4f30*/  HMMA.16816.F32.BF16 R72, R4.reuse, R8, R88 ;  /* 0x000000080448723c */ /* 0x042ff00000041858 */
[----:B------:R-:W-:Y:S01]  /*4f40*/  HMMA.16816.F32.BF16 R76, R4, R10, R76 ;  /* 0x0000000a044c723c */ /* 0x000fe2000004184c */
[----:B------:R-:W1:Y:S01]  /*4f50*/  LDSM.16.MT88.4 R8, [R251+0x3100] ;  /* 0x00310000fb08783b */ /* 0x000e620000004200 */
[----:B------:R-:W-:-:S02]  /*4f60*/  FFMA.FTZ R12, R99, c[0x0][0x2d0], -R3 ;  /* 0x0000b400630c7a23 */ /* 0x000fc40000010803 */
[----:B------:R-:W-:Y:S02]  /*4f70*/  FFMA.FTZ R15, R98, c[0x0][0x2d0], -R3 ;  /* 0x0000b400620f7a23 */ /* 0x000fe40000010803 */
[----:B------:R-:W-:Y:S02]  /*4f80*/  FADD.FTZ R3, R84, R0 ;  /* 0x0000000054037221 */ /* 0x000fe40000010000 */
[C---:B-1----:R-:W-:Y:S08]  /*4f90*/  HMMA.16816.F32.BF16 R80, R4.reuse, R8, R80 ;  /* 0x000000080450723c */ /* 0x042ff00000041850 */
[C---:B------:R-:W-:Y:S01]  /*4fa0*/  HMMA.16816.F32.BF16 R84, R4.reuse, R10, R104 ;  /* 0x0000000a0454723c */ /* 0x040fe20000041868 */
[----:B------:R-:W1:Y:S07]  /*4fb0*/  LDSM.16.MT88.4 R8, [R250+0x3100] ;  /* 0x00310000fa08783b */ /* 0x000e6e0000004200 */
[C---:B-1----:R-:W-:Y:S11]  /*4fc0*/  HMMA.16816.F32.BF16 R92, R4.reuse, R8, R92 ;  /* 0x00000008045c723c */ /* 0x042ff6000004185c */
[----:B------:R-:W-:Y:S11]  /*4fd0*/  @!UPT UIADD3 URZ, URZ, URZ, URZ ;  /* 0x0000003f3f3ff290 */ /* 0x000ff6000fffe03f */
[----:B------:R-:W-:Y:S02]  /*4fe0*/  @!UPT UIADD3 URZ, URZ, URZ, URZ ;  /* 0x0000003f3f3ff290 */ /* 0x000fe4000fffe03f */
[----:B------:R-:W-:Y:S01]  /*4ff0*/  IMAD.MOV.U32 R8, RZ, RZ, R95 ;  /* 0x000000ffff087224 */ /* 0x000fe200078e005f */
[----:B------:R-:W-:Y:S01]  /*5000*/  MOV R89, R93 ;  /* 0x0000005d00597202 */ /* 0x000fe20000000f00 */
[----:B------:R-:W-:Y:S01]  /*5010*/  IMAD.MOV.U32 R88, RZ, RZ, R94 ;  /* 0x000000ffff587224 */ /* 0x000fe200078e005e */
[----:B------:R-:W-:Y:S02]  /*5020*/  MOV R0, R92 ;  /* 0x0000005c00007202 */ /* 0x000fe40000000f00 */
[----:B------:R-:W-:Y:S07]  /*5030*/  HMMA.16816.F32.BF16 R92, R4, R10, R188 ;  /* 0x0000000a045c723c */ /* 0x000fee00000418bc */
[----:B------:R-:W-:-:S02]  /*5040*/  IMAD.MOV.U32 R189, RZ, RZ, R8 ;  /* 0x000000ffffbd7224 */ /* 0x000fc400078e0008 */
[----:B------:R-:W1:Y:S01]  /*5050*/  LDSM.16.MT88.4 R8, [R248+0x5100] ;  /* 0x00510000f808783b */ /* 0x000e620000004200 */
[----:B------:R-:W-:Y:S01]  /*5060*/  IMAD.MOV.U32 R96, RZ, RZ, R110 ;  /* 0x000000ffff607224 */ /* 0x000fe200078e006e */
[----:B------:R-:W-:Y:S01]  /*5070*/  MOV R97, R109 ;  /* 0x0000006d00617202 */ /* 0x000fe20000000f00 */
[----:B-1----:R-:W-:Y:S07]  /*5080*/  HMMA.16816.F32.BF16 R104, R4, R8, R184 ;  /* 0x000000080468723c */ /* 0x002fee00000418b8 */
[----:B------:R-:W-:Y:S01]  /*5090*/  MOV R186, R89 ;  /* 0x0000005900ba7202 */ /* 0x000fe20000000f00 */
[----:B------:R-:W-:-:S02]  /*50a0*/  IMAD.MOV.U32 R187, RZ, RZ, R88 ;  /* 0x000000ffffbb7224 */ /* 0x000fc400078e0058 */
[C---:B------:R-:W-:Y:S01]  /*50b0*/  HMMA.16816.F32.BF16 R88, R4.reuse, R10, R144 ;  /* 0x0000000a0458723c */ /* 0x040fe20000041890 */
[----:B------:R-:W1:Y:S01]  /*50c0*/  LDSM.16.MT88.4 R8, [R249+0x5100] ;  /* 0x00510000f908783b */ /* 0x000e620000004200 */
[----:B------:R-:W-:Y:S01]  /*50d0*/  IMAD.MOV.U32 R110, RZ, RZ, R94 ;  /* 0x000000ffff6e7224 */ /* 0x000fe200078e005e */
[----:B------:R-:W-:Y:S01]  /*50e0*/  MOV R109, R95 ;  /* 0x0000005f006d7202 */ /* 0x000fe20000000f00 */
[----:B------:R-:W-:Y:S01]  /*50f0*/  IMAD.MOV.U32 R108, RZ, RZ, R93 ;  /* 0x000000ffff6c7224 */ /* 0x000fe200078e005d */
[----:B------:R-:W-:Y:S01]  /*5100*/  MOV R188, R92 ;  /* 0x0000005c00bc7202 */ /* 0x000fe20000000f00 */
[----:B------:R-:W-:Y:S01]  /*5110*/  IMAD.MOV.U32 R190, RZ, RZ, R97 ;  /* 0x000000ffffbe7224 */ /* 0x000fe200078e0061 */
[----:B------:R-:W-:Y:S01]  /*5120*/  MOV R191, R96 ;  /* 0x0000006000bf7202 */ /* 0x000fe20000000f00 */
[C---:B-1----:R-:W-:Y:S08]  /*5130*/  HMMA.16816.F32.BF16 R92, R4.reuse, R8, R160 ;  /* 0x00000008045c723c */ /* 0x042ff000000418a0 */
[C---:B------:R-:W-:Y:S01]  /*5140*/  HMMA.16816.F32.BF16 R96, R4.reuse, R10, R136 ;  /* 0x0000000a0460723c */ /* 0x040fe20000041888 */
[----:B------:R-:W1:Y:S07]  /*5150*/  LDSM.16.MT88.4 R8, [R251+0x5100] ;  /* 0x00510000fb08783b */ /* 0x000e6e0000004200 */
[C---:B-1----:R-:W-:Y:S08]  /*5160*/  HMMA.16816.F32.BF16 R152, R4.reuse, R8, R152 ;  /* 0x000000080498723c */ /* 0x042ff00000041898 */
[C---:B------:R-:W-:Y:S11]  /*5170*/  HMMA.16816.F32.BF16 R8, R4.reuse, R10, R128 ;  /* 0x0000000a0408723c */ /* 0x040ff60000041880 */
[----:B------:R-:W-:Y:S11]  /*5180*/  @!UPT UIADD3 URZ, URZ, URZ, URZ ;  /* 0x0000003f3f3ff290 */ /* 0x000ff6000fffe03f */
[----:B------:R-:W-:Y:S02]  /*5190*/  @!UPT UIADD3 URZ, URZ, URZ, URZ ;  /* 0x0000003f3f3ff290 */ /* 0x000fe4000fffe03f */
[----:B------:R-:W-:Y:S01]  /*51a0*/  MOV R147, R8 ;  /* 0x0000000800937202 */ /* 0x000fe20000000f00 */
[----:B------:R-:W-:Y:S01]  /*51b0*/  IMAD.MOV.U32 R146, RZ, RZ, R9 ;  /* 0x000000ffff927224 */ /* 0x000fe200078e0009 */
[----:B------:R-:W-:Y:S01]  /*51c0*/  MOV R145, R10 ;  /* 0x0000000a00917202 */ /* 0x000fe20000000f00 */
[----:B------:R-:W-:Y:S02]  /*51d0*/  IMAD.MOV.U32 R144, RZ, RZ, R11 ;  /* 0x000000ffff907224 */ /* 0x000fe400078e000b */
[----:B------:R-:W1:Y:S01]  /*51e0*/  LDSM.16.MT88.4 R8, [R250+0x5100] ;  /* 0x00510000fa08783b */ /* 0x000e620000004200 */
[----:B------:R-:W-:Y:S01]  /*51f0*/  MOV R139, R152 ;  /* 0x00000098008b7202 */ /* 0x000fe20000000f00 */
[C---:B-1----:R-:W-:Y:S08]  /*5200*/  HMMA.16816.F32.BF16 R120, R4.reuse, R8, R120 ;  /* 0x000000080478723c */ /* 0x042ff00000041878 */
[----:B------:R-:W-:Y:S01]  /*5210*/  HMMA.16816.F32.BF16 R116, R4, R10, R116 ;  /* 0x0000000a0474723c */ /* 0x000fe20000041874 */
[----:B------:R-:W1:Y:S01]  /*5220*/  LDSM.16.MT88.4 R8, [R248+0x7100] ;  /* 0x00710000f808783b */ /* 0x000e620000004200 */
[----:B------:R-:W-:Y:S01]  /*5230*/  IMAD.MOV.U32 R152, RZ, RZ, R0 ;  /* 0x000000ffff987224 */ /* 0x000fe200078e0000 */
[----:B------:R-:W-:Y:S01]  /*5240*/  MOV R0, R111 ;  /* 0x0000006f00007202 */ /* 0x000fe20000000f00 */
[----:B------:R-:W-:Y:S01]  /*5250*/  IMAD.MOV.U32 R128, RZ, RZ, R110 ;  /* 0x000000ffff807224 */ /* 0x000fe200078e006e */
[----:B------:R-:W-:Y:S01]  /*5260*/  MOV R129, R109 ;  /* 0x0000006d00817202 */ /* 0x000fe20000000f00 */
[----:B------:R-:W-:-:S02]  /*5270*/  IMAD.MOV.U32 R130, RZ, RZ, R108 ;  /* 0x000000ffff827224 */ /* 0x000fc400078e006c */
[C---:B-1----:R-:W-:Y:S08]  /*5280*/  HMMA.16816.F32.BF16 R112, R4.reuse, R8, R112 ;  /* 0x000000080470723c */ /* 0x042ff00000041870 */
[C---:B------:R-:W-:Y:S01]  /*5290*/  HMMA.16816.F32.BF16 R108, R4.reuse, R10, R100 ;  /* 0x0000000a046c723c */ /* 0x040fe20000041864 */
[----:B------:R-:W1:Y:S07]  /*52a0*/  LDSM.16.MT88.4 R8, [R249+0x7100] ;  /* 0x00710000f908783b */ /* 0x000e6e0000004200 */
[C---:B-1----:R-:W-:Y:S08]  /*52b0*/  HMMA.16816.F32.BF16 R160, R4.reuse, R8, R60 ;  /* 0x0000000804a0723c */ /* 0x042ff0000004183c */
[----:B------:R-:W-:Y:S11]  /*52c0*/  HMMA.16816.F32.BF16 R8, R4, R10, R56 ;  /* 0x0000000a0408723c */ /* 0x000ff60000041838 */
[----:B------:R-:W-:Y:S11]  /*52d0*/  @!UPT UIADD3 URZ, URZ, URZ, URZ ;  /* 0x0000003f3f3ff290 */ /* 0x000ff6000fffe03f */
[----:B------:R-:W-:Y:S02]  /*52e0*/  @!UPT UIADD3 URZ, URZ, URZ, URZ ;  /* 0x0000003f3f3ff290 */ /* 0x000fe4000fffe03f */
[----:B------:R-:W-:Y:S01]  /*52f0*/  IMAD.MOV.U32 R59, RZ, RZ, R8 ;  /* 0x000000ffff3b7224 */ /* 0x000fe200078e0008 */
[----:B------:R-:W-:Y:S01]  /*5300*/  MOV R58, R9 ;  /* 0x00000009003a7202 */ /* 0x000fe20000000f00 */
[----:B------:R-:W-:Y:S01]  /*5310*/  IMAD.MOV.U32 R57, RZ, RZ, R10 ;  /* 0x000000ffff397224 */ /* 0x000fe200078e000a */
[----:B------:R-:W-:Y:S02]  /*5320*/  MOV R56, R11 ;  /* 0x0000000b00387202 */ /* 0x000fe40000000f00 */
[----:B------:R-:W1:Y:S01]  /*5330*/  LDSM.16.MT88.4 R8, [R251+0x7100] ;  /* 0x00710000fb08783b */ /* 0x000e620000004200 */
[----:B------:R-:W-:Y:S01]  /*5340*/  IMAD.MOV.U32 R138, RZ, RZ, R153 ;  /* 0x000000ffff8a7224 */ /* 0x000fe200078e0099 */
[----:B------:R-:W-:Y:S01]  /*5350*/  MOV R137, R154 ;  /* 0x0000009a00897202 */ /* 0x000fe20000000f00 */
[----:B------:R-:W-:Y:S01]  /*5360*/  IMAD.MOV.U32 R136, RZ, RZ, R155 ;  /* 0x000000ffff887224 */ /* 0x000fe200078e009b */
[----:B------:R-:W-:Y:S01]  /*5370*/  MOV R153, R186 ;  /* 0x000000ba00997202 */ /* 0x000fe20000000f00 */
[----:B------:R-:W-:Y:S01]  /*5380*/  IMAD.MOV.U32 R154, RZ, RZ, R187 ;  /* 0x000000ffff9a7224 */ /* 0x000fe200078e00bb */
[----:B------:R-:W-:Y:S01]  /*5390*/  MOV R155, R189 ;  /* 0x000000bd009b7202 */ /* 0x000fe20000000f00 */
[----:B------:R-:W-:Y:S01]  /*53a0*/  IMAD.MOV.U32 R103, RZ, RZ, R191 ;  /* 0x000000ffff677224 */ /* 0x000fe200078e00bf */
[----:B------:R-:W-:-:S02]  /*53b0*/  MOV R102, R190 ;  /* 0x000000be00667202 */ /* 0x000fc40000000f00 */
[----:B------:R-:W-:Y:S01]  /*53c0*/  MOV R131, R188 ;  /* 0x000000bc00837202 */ /* 0x000fe20000000f00 */
[----:B------:R-:W-:Y:S01]  /*53d0*/  IMAD.MOV.U32 R62, RZ, RZ, R161 ;  /* 0x000000ffff3e7224 */ /* 0x000fe200078e00a1 */
[----:B------:R-:W-:Y:S01]  /*53e0*/  MOV R63, R160 ;  /* 0x000000a0003f7202 */ /* 0x000fe20000000f00 */
[----:B------:R-:W-:Y:S01]  /*53f0*/  IMAD.MOV.U32 R60, RZ, RZ, R163 ;  /* 0x000000ffff3c7224 */ /* 0x000fe200078e00a3 */
[----:B------:R-:W-:Y:S02]  /*5400*/  MOV R61, R162 ;  /* 0x000000a2003d7202 */ /* 0x000fe40000000f00 */
[----:B------:R-:W-:Y:S01]  /*5410*/  LDSM.16.MT88.4 R160, [R248+0x1900] ;  /* 0x00190000f8a0783b */ /* 0x000fe20000004200 */
[----:B-1----:R-:W-:Y:S01]  /*5420*/  HMMA.16816.F32.BF16 R188, R4, R8, R48 ;  /* 0x0000000804bc723c */ /* 0x002fe20000041830 */
[----:B------:R-:W-:Y:S01]  /*5430*/  MUFU.EX2 R20, R20 ;  /* 0x0000001400147308 */ /* 0x000fe20000000800 */
[----:B------:R-:W-:Y:S02]  /*5440*/  FADD.FTZ R0, R0, R14 ;  /* 0x0000000e00007221 */ /* 0x000fe40000010000 */
[----:B------:R-:W-:Y:S01]  /*5450*/  FADD.FTZ R3, R182, R3 ;  /* 0x00000003b6037221 */ /* 0x000fe20000010000 */
[----:B------:R-:W-:-:S03]  /*5460*/  MOV R101, R146 ;  /* 0x0000009200657202 */ /* 0x000fc60000000f00 */
[C---:B------:R-:W-:Y:S01]  /*5470*/  HMMA.16816.F32.BF16 R184, R4.reuse, R10, R36 ;  /* 0x0000000a04b8723c */ /* 0x040fe20000041824 */
[----:B------:R-:W1:Y:S01]  /*5480*/  LDSM.16.MT88.4 R8, [R250+0x7100] ;  /* 0x00710000fa08783b */ /* 0x000e620000004200 */
[----:B------:R-:W-:Y:S01]  /*5490*/  FADD.FTZ R0, R102, R0 ;  /* 0x0000000066007221 */ /* 0x000fe20000010000 */
[----:B------:R-:W-:Y:S01]  /*54a0*/  MOV R182, R129 ;  /* 0x0000008100b67202 */ /* 0x000fe20000000f00 */
[----:B------:R-:W-:Y:S01]  /*54b0*/  IMAD.MOV.U32 R100, RZ, RZ, R147 ;  /* 0x000000ffff647224 */ /* 0x000fe200078e0093 */
[----:B------:R-:W-:Y:S03]  /*54c0*/  LDSM.16.MT88.4 R48, [R249+0x3900] ;  /* 0x00390000f930783b */ /* 0x000fe60000004200 */
[C---:B-1----:R-:W-:Y:S01]  /*54d0*/  HMMA.16816.F32.BF16 R32, R4.reuse, R8, R32 ;  /* 0x000000080420723c */ /* 0x042fe20000041820 */
[----:B------:R-:W-:Y:S07]  /*54e0*/  MUFU.EX2 R9, R17 ;  /* 0x0000001100097308 */ /* 0x000fee0000000800 */
[----:B------:R-:W-:Y:S01]  /*54f0*/  HMMA.16816.F32.BF16 R24, R4, R10, R24 ;  /* 0x0000000a0418723c */ /* 0x000fe20000041818 */
[----:B------:R-:W1:Y:S08]  /*5500*/  MUFU.EX2 R11, R19 ;  /* 0x00000013000b7308 */ /* 0x000e700000000800 */
[----:B------:R-:W2:Y:S08]  /*5510*/  MUFU.EX2 R10, R18 ;  /* 0x00000012000a7308 */ /* 0x000eb00000000800 */
[----:B------:R-:W-:Y:S08]  /*5520*/  MUFU.EX2 R8, R13 ;  /* 0x0000000d00087308 */ /* 0x000ff00000000800 */
[----:B------:R-:W3:Y:S08]  /*5530*/  MUFU.EX2 R7, R12 ;  /* 0x0000000c00077308 */ /* 0x000ef00000000800 */
[----:B------:R-:W-:Y:S08]  /*5540*/  MUFU.EX2 R6, R15 ;  /* 0x0000000f00067308 */ /* 0x000ff00000000800 */
[----:B------:R-:W4:Y:S01]  /*5550*/  MUFU.EX2 R5, R16 ;  /* 0x0000001000057308 */ /* 0x000f220000000800 */
[----:B------:R-:W-:-:S02]  /*5560*/  FADD.FTZ R4, R127, R3 ;  /* 0x000000037f047221 */ /* 0x000fc40000010000 */
[----:B------:R-:W-:Y:S02]  /*5570*/  FADD.FTZ R3, R103, R0 ;  /* 0x0000000067037221 */ /* 0x000fe40000010000 */
[----:B------:R-:W-:Y:S02]  /*5580*/  FADD.FTZ R0, R126, R4 ;  /* 0x000000047e007221 */ /* 0x000fe40000010000 */
[----:B------:R-:W-:Y:S01]  /*5590*/  FADD.FTZ R4, R183, R3 ;  /* 0x00000003b7047221 */ /* 0x000fe20000010000 */
[----:B------:R-:W-:Y:S01]  /*55a0*/  MOV R183, R131 ;  /* 0x0000008300b77202 */ /* 0x000fe20000000f00 */
[----:B------:R-:W-:Y:S01]  /*55b0*/  IMAD.MOV.U32 R127, RZ, RZ, R128 ;  /* 0x000000ffff7f7224 */ /* 0x000fe200078e0080 */
[----:B-1----:R-:W-:Y:S01]  /*55c0*/  F2FP.BF16.PACK_AB R128, R11, R20 ;  /* 0x000000140b80723e */ /* 0x002fe200000010ff */
[----:B------:R-:W-:Y:S01]  /*55d0*/  IMAD.MOV.U32 R126, RZ, RZ, R130 ;  /* 0x000000ffff7e7224 */ /* 0x000fe200078e0082 */
[----:B--2---:R-:W-:Y:S02]  /*55e0*/  F2FP.BF16.PACK_AB R130, R9, R10 ;  /* 0x0000000a0982723e */ /* 0x004fe400000010ff */
[----:B---3--:R-:W-:-:S02]  /*55f0*/  F2FP.BF16.PACK_AB R129, R7, R8 ;  /* 0x000000080781723e */ /* 0x008fc400000010ff */
[----:B----4-:R-:W-:-:S07]  /*5600*/  F2FP.BF16.PACK_AB R131, R5, R6 ;  /* 0x000000060583723e */ /* 0x010fce00000010ff */
[C---:B------:R-:W-:Y:S08]  /*5610*/  HMMA.16816.F32.BF16 R164, R128.reuse, R160, R164 ;  /* 0x000000a080a4723c */ /* 0x040ff000000418a4 */
[----:B------:R-:W-:Y:S07]  /*5620*/  HMMA.16816.F32.BF16 R160, R128, R162, R28 ;  /* 0x000000a280a0723c */ /* 0x000fee000004181c */
        /* <DEDUP_REMOVED lines=8> */
[----:B------:R-:W1:Y:S01]  /*56b0*/  LDSM.16.MT88.4 R152, [R249+0x1900] ;  /* 0x00190000f998783b */ /* 0x000e620000004200 */
[----:B------:R-:W-:Y:S01]  /*56c0*/  IMAD.MOV.U32 R102, RZ, RZ, R145 ;  /* 0x000000ffff667224 */ /* 0x000fe200078e0091 */
[----:B------:R-:W-:Y:S01]  /*56d0*/  MOV R103, R144 ;  /* 0x0000009000677202 */ /* 0x000fe20000000f00 */
[----:B------:R-:W-:Y:S01]  /*56e0*/  IMAD.MOV.U32 R12, RZ, RZ, R139 ;  /* 0x000000ffff0c7224 */ /* 0x000fe200078e008b */
[----:B------:R-:W2:Y:S01]  /*56f0*/  LDSM.16.MT88.4 R144, [R251+0x1900] ;  /* 0x00190000fb90783b */ /* 0x000ea20000004200 */
[----:B------:R-:W-:Y:S01]  /*5700*/  MOV R13, R138 ;  /* 0x0000008a000d7202 */ /* 0x000fe20000000f00 */
[----:B------:R-:W-:Y:S01]  /*5710*/  IMAD.MOV.U32 R14, RZ, RZ, R137 ;  /* 0x000000ffff0e7224 */ /* 0x000fe200078e0089 */
[----:B------:R-:W-:Y:S01]  /*5720*/  MOV R15, R136 ;  /* 0x00000088000f7202 */ /* 0x000fe20000000f00 */
[----:B------:R-:W-:Y:S01]  /*5730*/  IMAD.MOV.U32 R16, RZ, RZ, R59 ;  /* 0x000000ffff107224 */ /* 0x000fe200078e003b */
[----:B------:R-:W3:Y:S01]  /*5740*/  LDSM.16.MT88.4 R136, [R250+0x1900] ;  /* 0x00190000fa88783b */ /* 0x000ee20000004200 */
[----:B------:R-:W-:Y:S01]  /*5750*/  MOV R17, R58 ;  /* 0x0000003a00117202 */ /* 0x000fe20000000f00 */
[----:B------:R-:W-:Y:S01]  /*5760*/  IMAD.MOV.U32 R18, RZ, RZ, R57 ;  /* 0x000000ffff127224 */ /* 0x000fe200078e0039 */
[----:B------:R-:W-:-:S02]  /*5770*/  MOV R19, R56 ;  /* 0x0000003800137202 */ /* 0x000fc40000000f00 */
[----:B------:R-:W-:Y:S01]  /*5780*/  LDSM.16.MT88.4 R56, [R251+0x3900] ;  /* 0x00390000fb38783b */ /* 0x000fe20000004200 */
[C---:B-1----:R-:W-:Y:S08]  /*5790*/  HMMA.16816.F32.BF16 R156, R128.reuse, R152, R156 ;  /* 0x00000098809c723c */ /* 0x042ff0000004189c */
[C---:B------:R-:W-:Y:S01]  /*57a0*/  HMMA.16816.F32.BF16 R152, R128.reuse, R154, R40 ;  /* 0x0000009a8098723c */ /* 0x040fe20000041828 */
[----:B------:R-:W1:Y:S07]  /*57b0*/  LDSM.16.MT88.4 R40, [R248+0x3900] ;  /* 0x00390000f828783b */ /* 0x000e6e0000004200 */
[C---:B--2---:R-:W-:Y:S08]  /*57c0*/  HMMA.16816.F32.BF16 R148, R128.reuse, R144, R148 ;  /* 0x000000908094723c */ /* 0x044ff00000041894 */
[C---:B------:R-:W-:Y:S08]  /*57d0*/  HMMA.16816.F32.BF16 R144, R128.reuse, R146, R44 ;  /* 0x000000928090723c */ /* 0x040ff0000004182c */
[C---:B---3--:R-:W-:Y:S08]  /*57e0*/  HMMA.16816.F32.BF16 R140, R128.reuse, R136, R140 ;  /* 0x00000088808c723c */ /* 0x048ff0000004188c */
[C---:B------:R-:W-:Y:S01]  /*57f0*/  HMMA.16816.F32.BF16 R44, R128.reuse, R48, R72 ;  /* 0x00000030802c723c */ /* 0x040fe20000041848 */
[----:B------:R-:W-:Y:S07]  /*5800*/  LDSM.16.MT88.4 R72, [R248+0x5900] ;  /* 0x00590000f848783b */ /* 0x000fee0000004200 */
[C---:B-1----:R-:W-:Y:S01]  /*5810*/  HMMA.16816.F32.BF16 R36, R128.reuse, R40, R64 ;  /* 0x000000288024723c */ /* 0x042fe20000041840 */
[----:B------:R-:W1:Y:S07]  /*5820*/  LDSM.16.MT88.4 R64, [R250+0x3900] ;  /* 0x00390000fa40783b */ /* 0x000e6e0000004200 */
[C---:B------:R-:W-:Y:S08]  /*5830*/  HMMA.16816.F32.BF16 R136, R128.reuse, R138, R52 ;  /* 0x0000008a8088723c */ /* 0x040ff00000041834 */
[C---:B------:R-:W-:Y:S01]  /*5840*/  HMMA.16816.F32.BF16 R52, R128.reuse, R56, R80 ;  /* 0x000000388034723c */ /* 0x040fe20000041850 */
[----:B------:R-:W2:Y:S07]  /*5850*/  LDSM.16.MT88.4 R80, [R249+0x5900] ;  /* 0x00590000f950783b */ /* 0x000eae0000004200 */
[C---:B------:R-:W-:Y:S07]  /*5860*/  HMMA.16816.F32.BF16 R40, R128.reuse, R42, R68 ;  /* 0x0000002a8028723c */ /* 0x040fee0000041844 */
[----:B------:R-:W-:Y:S01]  /*5870*/  IMAD.MOV.U32 R68, RZ, RZ, R183 ;  /* 0x000000ffff447224 */ /* 0x000fe200078e00b7 */
[----:B------:R-:W-:Y:S01]  /*5880*/  MOV R69, R126 ;  /* 0x0000007e00457202 */ /* 0x000fe20000000f00 */
[----:B------:R-:W-:Y:S01]  /*5890*/  IMAD.MOV.U32 R70, RZ, RZ, R127 ;  /* 0x000000ffff467224 */ /* 0x000fe200078e007f */
[----:B------:R-:W-:Y:S01]  /*58a0*/  MOV R71, R182 ;  /* 0x000000b600477202 */ /* 0x000fe20000000f00 */
[C---:B------:R-:W-:Y:S08]  /*58b0*/  HMMA.16816.F32.BF16 R48, R128.reuse, R50, R76 ;  /* 0x000000328030723c */ /* 0x040ff0000004184c */
[C---:B-1----:R-:W-:Y:S08]  /*58c0*/  HMMA.16816.F32.BF16 R60, R128.reuse, R64, R60 ;  /* 0x00000040803c723c */ /* 0x042ff0000004183c */
[C---:B------:R-:W-:Y:S08]  /*58d0*/  HMMA.16816.F32.BF16 R64, R128.reuse, R66, R68 ;  /* 0x000000428040723c */ /* 0x040ff00000041844 */
[C---:B------:R-:W-:Y:S01]  /*58e0*/  HMMA.16816.F32.BF16 R68, R128.reuse, R72, R104 ;  /* 0x000000488044723c */ /* 0x040fe20000041868 */
[----:B------:R-:W-:Y:S07]  /*58f0*/  LDSM.16.MT88.4 R104, [R248+0x7900] ;  /* 0x00790000f868783b */ /* 0x000fee0000004200 */
[C---:B------:R-:W-:Y:S01]  /*5900*/  HMMA.16816.F32.BF16 R72, R128.reuse, R74, R88 ;  /* 0x0000004a8048723c */ /* 0x040fe20000041858 */
[----:B------:R-:W1:Y:S07]  /*5910*/  LDSM.16.MT88.4 R88, [R251+0x5900] ;  /* 0x00590000fb58783b */ /* 0x000e6e0000004200 */
[C---:B--2---:R-:W-:Y:S08]  /*5920*/  HMMA.16816.F32.BF16 R76, R128.reuse, R80, R92 ;  /* 0x00000050804c723c */ /* 0x044ff0000004185c */
[----:B------:R-:W-:Y:S01]  /*5930*/  HMMA.16816.F32.BF16 R80, R128, R82, R96 ;  /* 0x000000528050723c */ /* 0x000fe20000041860 */
[----:B------:R-:W2:Y:S01]  /*5940*/  LDSM.16.MT88.4 R96, [R250+0x5900] ;  /* 0x00590000fa60783b */ /* 0x000ea20000004200 */
[----:B------:R-:W-:-:S02]  /*5950*/  FADD.FTZ R3, R125, R0 ;  /* 0x000000007d037221 */ /* 0x000fc40000010000 */
[----:B------:R-:W-:Y:S02]  /*5960*/  FADD.FTZ R0, R124, R4 ;  /* 0x000000047c007221 */ /* 0x000fe40000010000 */
[----:B------:R-:W-:Y:S02]  /*5970*/  FADD.FTZ R4, R21, R3 ;  /* 0x0000000315047221 */ /* 0x000fe40000010000 */
[----:B------:R-:W-:Y:S01]  /*5980*/  FADD.FTZ R3, R180, R0 ;  /* 0x00000000b4037221 */ /* 0x000fe20000010000 */
[----:B------:R-:W-:Y:S01]  /*5990*/  HMMA.16816.F32.BF16 R56, R128, R58, R84 ;  /* 0x0000003a8038723c */ /* 0x000fe20000041854 */
[----:B------:R-:W-:Y:S02]  /*59a0*/  FADD.FTZ R0, R22, R4 ;  /* 0x0000000416007221 */ /* 0x000fe40000010000 */
[----:B------:R-:W-:Y:S02]  /*59b0*/  FADD.FTZ R4, R179, R3 ;  /* 0x00000003b3047221 */ /* 0x000fe40000010000 */
[----:B------:R-:W-:-:S02]  /*59c0*/  FADD.FTZ R3, R23, R0 ;  /* 0x0000000017037221 */ /* 0x000fc40000010000 */
[----:B------:R-:W-:Y:S02]  /*59d0*/  FADD.FTZ R0, R181, R4 ;  /* 0x00000004b5007221 */ /* 0x000fe40000010000 */
[----:B------:R-:W-:Y:S01]  /*59e0*/  FADD.FTZ R3, R178, R3 ;  /* 0x00000003b2037221 */ /* 0x000fe20000010000 */
[C---:B-1----:R-:W-:Y:S01]  /*59f0*/  HMMA.16816.F32.BF16 R84, R128.reuse, R88, R12 ;  /* 0x000000588054723c */ /* 0x042fe2000004180c */
[----:B------:R-:W-:Y:S07]  /*5a00*/  LDSM.16.MT88.4 R12, [R250+0x7900] ;  /* 0x00790000fa0c783b */ /* 0x000fee0000004200 */
[C---:B------:R-:W-:Y:S08]  /*5a10*/  HMMA.16816.F32.BF16 R88, R128.reuse, R90, R100 ;  /* 0x0000005a8058723c */ /* 0x040ff00000041864 */
[C---:B--2---:R-:W-:Y:S01]  /*5a20*/  HMMA.16816.F32.BF16 R92, R128.reuse, R96, R120 ;  /* 0x00000060805c723c */ /* 0x044fe20000041878 */
[----:B------:R-:W-:Y:S07]  /*5a30*/  LDSM.16.MT88.4 R120, [R251+0x7900] ;  /* 0x00790000fb78783b */ /* 0x000fee0000004200 */
[----:B------:R-:W-:Y:S01]  /*5a40*/  HMMA.16816.F32.BF16 R100, R128, R104, R112 ;  /* 0x000000688064723c */ /* 0x000fe20000041870 */
[----:B------:R-:W1:Y:S01]  /*5a50*/  LDSM.16.MT88.4 R112, [R249+0x7900] ;  /* 0x00790000f970783b */ /* 0x000e620000004200 */
[----:B------:R-:W-:-:S02]  /*5a60*/  FADD.FTZ R8, R8, R3 ;  /* 0x0000000308087221 */ /* 0x000fc40000010000 */
[----:B------:R-:W-:Y:S02]  /*5a70*/  FADD.FTZ R20, R20, R0 ;  /* 0x0000000014147221 */ /* 0x000fe40000010000 */
[----:B------:R-:W-:Y:S02]  /*5a80*/  FADD.FTZ R7, R7, R8 ;  /* 0x0000000807077221 */ /* 0x000fe40000010000 */
[----:B------:R-:W-:Y:S02]  /*5a90*/  FADD.FTZ R11, R11, R20 ;  /* 0x000000140b0b7221 */ /* 0x000fe40000010000 */
[----:B------:R-:W-:Y:S02]  /*5aa0*/  FADD.FTZ R6, R6, R7 ;  /* 0x0000000706067221 */ /* 0x000fe40000010000 */
[----:B------:R-:W-:Y:S01]  /*5ab0*/  FADD.FTZ R10, R10, R11 ;  /* 0x0000000b0a0a7221 */ /* 0x000fe20000010000 */
[----:B------:R-:W-:Y:S01]  /*5ac0*/  UIADD3 UR6, UR7, -0x2, URZ ;  /* 0xfffffffe07067890 */ /* 0x000fe2000fffe03f */
[----:B------:R-:W-:-:S02]  /*5ad0*/  FADD.FTZ R0, R5, R6 ;  /* 0x0000000605007221 */ /* 0x000fc40000010000 */
[----:B------:R-:W-:Y:S01]  /*5ae0*/  FADD.FTZ R3, R9, R10 ;  /* 0x0000000a09037221 */ /* 0x000fe20000010000 */
[----:B------:R-:W-:Y:S02]  /*5af0*/  UISETP.GE.AND UP0, UPT, UR6, UR8, UPT ;  /* 0x000000080600728c */ /* 0x000fe4000bf06270 */
[----:B------:R2:W-:Y:S04]  /*5b00*/  STL [R1+0x40], R0 ;  /* 0x0000400001007387 */ /* 0x0005e80000100800 */
[----:B------:R2:W-:Y:S01]  /*5b10*/  STL [R1+0x1c], R3 ;  /* 0x00001c0301007387 */ /* 0x0005e20000100800 */
[----:B------:R-:W-:Y:S01]  /*5b20*/  PLOP3.LUT P0, PT, PT, PT, UP0, 0x80, 0x0 ;  /* 0x000000000000781c */ /* 0x000fe20003f0f008 */
[C---:B------:R-:W-:Y:S08]  /*5b30*/  HMMA.16816.F32.BF16 R96, R128.reuse, R98, R116 ;  /* 0x000000628060723c */ /* 0x040ff00000041874 */
[C---:B------:R-:W-:Y:S08]  /*5b40*/  HMMA.16816.F32.BF16 R104, R128.reuse, R106, R108 ;  /* 0x0000006a8068723c */ /* 0x040ff0000004186c */
[C---:B-1----:R-:W-:Y:S08]  /*5b50*/  HMMA.16816.F32.BF16 R108, R128.reuse, R112, R28 ;  /* 0x00000070806c723c */ /* 0x042ff0000004181c */
[C---:B------:R-:W-:Y:S08]  /*5b60*/  HMMA.16816.F32.BF16 R116, R128.reuse, R120, R188 ;  /* 0x000000788074723c */ /* 0x040ff000000418bc */
[C---:B------:R-:W-:Y:S08]  /*5b70*/  HMMA.16816.F32.BF16 R112, R128.reuse, R114, R16 ;  /* 0x000000728070723c */ /* 0x040ff00000041810 */
[C---:B------:R-:W-:Y:S08]  /*5b80*/  HMMA.16816.F32.BF16 R120, R128.reuse, R122, R184 ;  /* 0x0000007a8078723c */ /* 0x040ff000000418b8 */
[C---:B------:R-:W-:Y:S08]  /*5b90*/  HMMA.16816.F32.BF16 R124, R128.reuse, R12, R32 ;  /* 0x0000000c807c723c */ /* 0x040ff00000041820 */
[----:B------:R-:W-:Y:S01]  /*5ba0*/  HMMA.16816.F32.BF16 R128, R128, R14, R24 ;  /* 0x0000000e8080723c */ /* 0x000fe20000041818 */
[----:B------:R-:W-:Y:S07]  /*5bb0*/  @!P0 BRA `(.L_x_5) ;  /* 0x00003b1000008947 */ /* 0x000fee0003800000 */
[----:B--2---:R-:W-:Y:S01]  /*5bc0*/  SHF.R.S32.HI R18, RZ, 0x1f, R133 ;  /* 0x0000001fff127819 */ /* 0x004fe20000011485 */
[----:B------:R-:W-:Y:S01]  /*5bd0*/  IMAD.SHL.U32 R4, R133, 0x2, RZ ;  /* 0x0000000285047824 */ /* 0x000fe200078e00ff */
[----:B------:R-:W-:-:S02]  /*5be0*/  SHF.R.S32.HI R19, RZ, 0x1f, R134 ;  /* 0x0000001fff137819 */ /* 0x000fc40000011486 */
[----:B------:R-:W-:Y:S01]  /*5bf0*/  SHF.L.U64.HI R0, R133, 0x1, R18 ;  /* 0x0000000185007819 */ /* 0x000fe20000010212 */
[----:B------:R-:W-:Y:S01]  /*5c00*/  IMAD.MOV.U32 R133, RZ, RZ, R132 ;  /* 0x000000ffff857224 */ /* 0x000fe200078e0084 */
[----:B------:R-:W-:Y:S02]  /*5c10*/  SHF.L.U64.HI R3, R134, 0x1, R19 ;  /* 0x0000000186037819 */ /* 0x000fe40000010213 */
[----:B------:R-:W-:Y:S01]  /*5c20*/  SHF.R.S32.HI R18, RZ, 0x1f, R177 ;  /* 0x0000001fff127819 */ /* 0x000fe200000114b1 */
[----:B------:R1:W-:Y:S01]  /*5c30*/  STL [R1+0x3c], R0 ;  /* 0x00003c0001007387 */ /* 0x0003e20000100800 */
[----:B------:R-:W-:-:S03]  /*5c40*/  SHF.R.S32.HI R19, RZ, 0x1f, R176 ;  /* 0x0000001fff137819 */ /* 0x000fc600000114b0 */
[----:B------:R-:W-:Y:S04]  /*5c50*/  STL [R1+0x38], R4 ;  /* 0x0000380401007387 */ /* 0x000fe80000100800 */
[----:B------:R2:W-:Y:S01]  /*5c60*/  STL [R1+0x34], R3 ;  /* 0x0000340301007387 */ /* 0x0005e20000100800 */
[----:B-1----:R-:W-:Y:S02]  /*5c70*/  IMAD.SHL.U32 R0, R134, 0x2, RZ ;  /* 0x0000000286007824 */ /* 0x002fe400078e00ff */
[----:B------:R-:W-:Y:S01]  /*5c80*/  IMAD.MOV.U32 R134, RZ, RZ, R2 ;  /* 0x000000ffff867224 */ /* 0x000fe200078e0002 */
[----:B------:R-:W-:Y:S02]  /*5c90*/  SHF.L.U64.HI R2, R176, 0x1, R19 ;  /* 0x00000001b0027819 */ /* 0x000fe40000010213 */
[----:B------:R1:W-:Y:S01]  /*5ca0*/  STL [R1+0x30], R0 ;  /* 0x0000300001007387 */ /* 0x0003e20000100800 */
[C---:B--2---:R-:W-:Y:S01]  /*5cb0*/  IMAD.SHL.U32 R3, R177.reuse, 0x2, RZ ;  /* 0x00000002b1037824 */ /* 0x044fe200078e00ff */
[----:B-1----:R-:W-:-:S05]  /*5cc0*/  SHF.L.U64.HI R0, R177, 0x1, R18 ;  /* 0x00000001b1007819 */ /* 0x002fca0000010212 */
[----:B------:R1:W-:Y:S04]  /*5cd0*/  STL [R1+0x2c], R0 ;  /* 0x00002c0001007387 */ /* 0x0003e80000100800 */
[----:B------:R2:W-:Y:S01]  /*5ce0*/  STL [R1+0x28], R3 ;  /* 0x0000280301007387 */ /* 0x0005e20000100800 */
[----:B-1----:R-:W-:-:S05]  /*5cf0*/  IMAD.SHL.U32 R0, R176, 0x2, RZ ;  /* 0x00000002b0007824 */ /* 0x002fca00078e00ff */
[----:B------:R2:W-:Y:S04]  /*5d00*/  STL [R1+0x20], R0 ;  /* 0x0000200001007387 */ /* 0x0005e80000100800 */
[----:B------:R2:W-:Y:S01]  /*5d10*/  STL [R1+0x24], R2 ;  /* 0x0000240201007387 */ /* 0x0005e20000100800 */
[----:B------:R-:W-:Y:S05]  /*5d20*/  BRA `(.L_x_6) ;  /* 0x0000045000007947 */ /* 0x000fea0003800000 */
.L_x_8:
[----:B------:R-:W2:Y:S01]  /*5d30*/  LDL R5, [R1+0x44] ;  /* 0x0000440001057983 */ /* 0x000ea20000100800 */
[----:B------:R-:W-:Y:S01]  /*5d40*/  IMAD.MOV.U32 R2, RZ, RZ, c[0x0][0x2b8] ;  /* 0x0000ae00ff027624 */ /* 0x000fe200078e00ff */
[----:B------:R-:W-:Y:S01]  /*5d50*/  ULEA UR5, UR6, UR9, 0x6 ;  /* 0x0000000906057291 */ /* 0x000fe2000f8e303f */
[----:B------:R-:W-:Y:S01]  /*5d60*/  IMAD.MOV.U32 R8, RZ, RZ, RZ ;  /* 0x000000ffff087224 */ /* 0x000fe200078e00ff */
[----:B------:R-:W3:Y:S02]  /*5d70*/  LDL R32, [R1+0x38] ;  /* 0x0000380001207983 */ /* 0x000ee40000100800 */
[----:B------:R-:W-:Y:S02]  /*5d80*/  ISETP.NE.AND P2, PT, R2, 0x1, PT ;  /* 0x000000010200780c */ /* 0x000fe40003f45270 */
[----:B------:R-:W4:Y:S01]  /*5d90*/  LDL R31, [R1+0x3c] ;  /* 0x00003c00011f7983 */ /* 0x000f220000100800 */
[----:B------:R-:W-:Y:S03]  /*5da0*/  IMAD.U32 R2, RZ, RZ, UR5 ;  /* 0x00000005ff027e24 */ /* 0x000fe6000f8e00ff */
[----:B------:R-:W5:Y:S04]  /*5db0*/  LDL R30, [R1+0x30] ;  /* 0x00003000011e7983 */ /* 0x000f680000100800 */
[----:B------:R-:W3:Y:S04]  /*5dc0*/  LDL R29, [R1+0x34] ;  /* 0x00003400011d7983 */ /* 0x000ee80000100800 */
[----:B------:R-:W3:Y:S04]  /*5dd0*/  LDL R28, [R1+0x28] ;  /* 0x00002800011c7983 */ /* 0x000ee80000100800 */
[----:B------:R-:W3:Y:S04]  /*5de0*/  LDL R25, [R1+0x2c] ;  /* 0x00002c0001197983 */ /* 0x000ee80000100800 */
[----:B------:R-:W3:Y:S04]  /*5df0*/  LDL R24, [R1+0x20] ;  /* 0x0000200001187983 */ /* 0x000ee80000100800 */
[----:B------:R-:W3:Y:S01]  /*5e00*/  LDL R21, [R1+0x24] ;  /* 0x0000240001157983 */ /* 0x000ee20000100800 */
[----:B--2---:R-:W-:Y:S05]  /*5e10*/  IADD3 R2, R2, -0x40, R5 ;  /* 0xffffffc002027810 */ /* 0x004fea0007ffe005 */
[----:B------:R-:W-:Y:S04]  /*5e20*/  @P2 IMAD.HI.U32 R5, R2, c[0x0][0x2bc], RZ ;  /* 0x0000af0002052a27 */ /* 0x000fe800078e00ff */
[----:B------:R-:W-:Y:S01]  /*5e30*/  IMAD.MOV.U32 R0, RZ, RZ, R2 ;  /* 0x000000ffff007224 */ /* 0x000fe200078e0002 */
[----:B------:R-:W-:Y:S04]  /*5e40*/  @P2 SHF.R.U32.HI R0, RZ, c[0x0][0x2c0], R5 ;  /* 0x0000b000ff002a19 */ /* 0x000fe80000011605 */
[C---:B------:R-:W-:Y:S04]  /*5e50*/  @!P1 IADD3 R5, P0, R0.reuse, UR16, RZ ;  /* 0x0000001000059c10 */ /* 0x040fe8000ff1e0ff */
[----:B------:R-:W-:Y:S01]  /*5e60*/  @!P1 LEA.HI.X.SX32 R7, R0, UR14, 0x1, P0 ;  /* 0x0000000e00079c11 */ /* 0x000fe200080f0eff */
[----:B------:R-:W-:Y:S01]  /*5e70*/  IMAD.MOV R0, RZ, RZ, -R0 ;  /* 0x000000ffff007224 */ /* 0x000fe200078e0a00 */
[C---:B------:R-:W-:Y:S03]  /*5e80*/  @!P1 LEA R6, P0, R5.reuse, c[0x0][0x2a0], 0x2 ;  /* 0x0000a80005069a11 */ /* 0x040fe600078010ff */
[----:B------:R-:W-:Y:S01]  /*5e90*/  IMAD R9, R0, c[0x0][0x2b8], R2 ;  /* 0x0000ae0000097a24 */ /* 0x000fe200078e0202 */
[----:B------:R-:W-:Y:S04]  /*5ea0*/  @!P1 LEA.HI.X R7, R5, c[0x0][0x2a4], R7, 0x2, P0 ;  /* 0x0000a90005079a11 */ /* 0x000fe800000f1407 */
[----:B------:R-:W-:Y:S01]  /*5eb0*/  STL [R1+0x14], R9 ;  /* 0x0000140901007387 */ /* 0x000fe20000100800 */
[----:B------:R-:W-:Y:S03]  /*5ec0*/  SHF.R.S32.HI R0, RZ, 0x1f, R9 ;  /* 0x0000001fff007819 */ /* 0x000fe60000011409 */
[----:B------:R1:W2:Y:S02]  /*5ed0*/  @!P1 LDG.E R8, [R6.64] ;  /* 0x0000000c06089981 */ /* 0x0002a4000c1e1900 */
[----:B------:R-:W-:Y:S04]  /*5ee0*/  IMAD R0, R0, c[0x0][0x1e0], RZ ;  /* 0x0000780000007a24 */ /* 0x000fe800078e02ff */
[C---:B------:R-:W-:Y:S02]  /*5ef0*/  IMAD R0, R9.reuse, c[0x0][0x1e4], R0 ;  /* 0x0000790009007a24 */ /* 0x040fe400078e0200 */
[----:B-1----:R-:W-:Y:S04]  /*5f00*/  IMAD.WIDE.U32 R6, R9, c[0x0][0x1e0], RZ ;  /* 0x0000780009067a25 */ /* 0x002fe800078e00ff */
[----:B------:R-:W-:Y:S01]  /*5f10*/  IMAD.IADD R7, R7, 0x1, R0 ;  /* 0x0000000107077824 */ /* 0x000fe200078e0200 */
[----:B--2---:R-:W-:Y:S01]  /*5f20*/  STL [R1+0x10], R8 ;  /* 0x0000100801007387 */ /* 0x004fe20000100800 */
[----:B------:R-:W-:Y:S02]  /*5f30*/  SHF.R.S32.HI R2, RZ, 0x1f, R8 ;  /* 0x0000001fff027819 */ /* 0x000fe40000011408 */
[----:B------:R-:W-:Y:S04]  /*5f40*/  IMAD.WIDE.U32 R6, R8, c[0x0][0x1f0], R6 ;  /* 0x00007c0008067a25 */ /* 0x000fe800078e0006 */
[----:B------:R-:W-:Y:S01]  /*5f50*/  IMAD R2, R2, c[0x0][0x1f0], RZ ;  /* 0x00007c0002027a24 */ /* 0x000fe200078e02ff */
[----:B------:R-:W-:Y:S03]  /*5f60*/  IADD3 R0, P0, R6, UR20, RZ ;  /* 0x0000001406007c10 */ /* 0x000fe6000ff1e0ff */
[----:B------:R-:W-:Y:S05]  /*5f70*/  IMAD R2, R8, c[0x0][0x1f4], R2 ;  /* 0x00007d0008027a24 */ /* 0x000fea00078e0202 */
[----:B------:R-:W-:Y:S02]  /*5f80*/  IADD3.X R7, R7, UR18, R2, P0, !PT ;  /* 0x0000001207077c10 */ /* 0x000fe400087fe402 */
[C---:B------:R-:W-:Y:S04]  /*5f90*/  LEA R2, P0, R0.reuse, c[0x0][0x1c8], 0x1 ;  /* 0x0000720000027a11 */ /* 0x040fe800078008ff */
[----:B------:R-:W-:Y:S01]  /*5fa0*/  LEA.HI.X R7, R0, c[0x0][0x1cc], R7, 0x1, P0 ;  /* 0x0000730000077a11 */ /* 0x000fe200000f0c07 */
[----:B------:R-:W3:Y:S04]  /*5fb0*/  SHFL.IDX PT, R5, R2, RZ, 0x181f ;  /* 0x00181fff02057589 */ /* 0x000ee800000e0000 */
[----:B------:R-:W4:Y:S04]  /*5fc0*/  SHFL.IDX PT, R6, R7, RZ, 0x181f ;  /* 0x00181fff07067589 */ /* 0x000f2800000e0000 */
[----:B------:R-:W1:Y:S04]  /*5fd0*/  SHFL.IDX PT, R0, R2, 0x1, 0x181f ;  /* 0x00381f0002007f89 */ /* 0x000e6800000e0000 */
[----:B------:R-:W2:Y:S01]  /*5fe0*/  SHFL.IDX PT, R2, R7, 0x1, 0x181f ;  /* 0x00381f0007027f89 */ /* 0x000ea200000e0000 */
[C---:B---3--:R-:W-:Y:S05]  /*5ff0*/  IADD3 R8, P0, R5.reuse, R32, RZ ;  /* 0x0000002005087210 */ /* 0x048fea0007f1e0ff */
[C---:B----4-:R-:W-:Y:S05]  /*6000*/  IMAD.X R9, R6.reuse, 0x1, R31, P0 ;  /* 0x0000000106097824 */ /* 0x050fea00000e061f */
[----:B------:R5:W-:Y:S02]  /*6010*/  LDGSTS.E.BYPASS.LTC128B.128 [R132+0x10100], [R8.64], !P6 ;  /* 0x1010000008847fae */ /* 0x000be4000f101d4c */
[C---:B-----5:R-:W-:Y:S04]  /*6020*/  IADD3 R8, P0, R5.reuse, R30, RZ ;  /* 0x0000001e05087210 */ /* 0x060fe80007f1e0ff */
[CC--:B------:R-:W-:Y:S02]  /*6030*/  IADD3.X R9, R6.reuse, R29.reuse, RZ, P0, !PT ;  /* 0x0000001d06097210 */ /* 0x0c0fe400007fe4ff */
[C---:B------:R-:W-:Y:S03]  /*6040*/  IADD3 R10, P0, R5.reuse, R28, RZ ;  /* 0x0000001c050a7210 */ /* 0x040fe60007f1e0ff */
[----:B------:R3:W-:Y:S02]  /*6050*/  LDGSTS.E.BYPASS.LTC128B.128 [R132+0x12100], [R8.64], !P5 ;  /* 0x1210000008847fae */ /* 0x0007e4000e901d4c */
[C---:B------:R-:W-:Y:S05]  /*6060*/  IMAD.X R11, R6.reuse, 0x1, R25, P0 ;  /* 0x00000001060b7824 */ /* 0x040fea00000e0619 */
[----:B------:R4:W-:Y:S01]  /*6070*/  LDGSTS.E.BYPASS.LTC128B.128 [R132+0x14100], [R10.64], !P4 ;  /* 0x141000000a847fae */ /* 0x0009e2000e101d4c */
[----:B---3--:R-:W-:Y:S05]  /*6080*/  IADD3 R8, P0, R5, R24, RZ ;  /* 0x0000001805087210 */ /* 0x008fea0007f1e0ff */
[----:B------:R-:W-:Y:S01]  /*6090*/  IMAD.X R9, R6, 0x1, R21, P0 ;  /* 0x0000000106097824 */ /* 0x000fe200000e0615 */
[----:B-1----:R-:W-:Y:S04]  /*60a0*/  IADD3 R6, P0, R0, R32, RZ ;  /* 0x0000002000067210 */ /* 0x002fe80007f1e0ff */
[----:B------:R1:W-:Y:S01]  /*60b0*/  LDGSTS.E.BYPASS.LTC128B.128 [R132+0x16100], [R8.64], !P3 ;  /* 0x1610000008847fae */ /* 0x0003e2000d901d4c */
[----:B--2---:R-:W-:Y:S05]  /*60c0*/  IMAD.X R7, R2, 0x1, R31, P0 ;  /* 0x0000000102077824 */ /* 0x004fea00000e061f */
[----:B------:R2:W-:Y:S02]  /*60d0*/  LDGSTS.E.BYPASS.LTC128B.128 [R132+0x11100], [R6.64], !P6 ;  /* 0x1110000006847fae */ /* 0x0005e4000f101d4c */
[----:B--2---:R-:W-:Y:S04]  /*60e0*/  IADD3 R6, P0, R0, R30, RZ ;  /* 0x0000001e00067210 */ /* 0x004fe80007f1e0ff */
[----:B------:R-:W-:Y:S02]  /*60f0*/  IADD3.X R7, R2, R29, RZ, P0, !PT ;  /* 0x0000001d02077210 */ /* 0x000fe400007fe4ff */
[----:B-1----:R-:W-:Y:S03]  /*6100*/  IADD3 R8, P0, R0, R28, RZ ;  /* 0x0000001c00087210 */ /* 0x002fe60007f1e0ff */
[----:B------:R1:W-:Y:S02]  /*6110*/  LDGSTS.E.BYPASS.LTC128B.128 [R132+0x13100], [R6.64], !P5 ;  /* 0x1310000006847fae */ /* 0x0003e4000e901d4c */
[----:B------:R-:W-:Y:S05]  /*6120*/  IMAD.X R9, R2, 0x1, R25, P0 ;  /* 0x0000000102097824 */ /* 0x000fea00000e0619 */
[----:B------:R4:W-:Y:S01]  /*6130*/  LDGSTS.E.BYPASS.LTC128B.128 [R132+0x15100], [R8.64], !P4 ;  /* 0x1510000008847fae */ /* 0x0009e2000e101d4c */
[----:B-1----:R-:W-:Y:S05]  /*6140*/  IADD3 R6, P0, R0, R24, RZ ;  /* 0x0000001800067210 */ /* 0x002fea0007f1e0ff */
[----:B------:R-:W-:Y:S05]  /*6150*/  IMAD.X R7, R2, 0x1, R21, P0 ;  /* 0x0000000102077824 */ /* 0x000fea00000e0615 */
[----:B------:R4:W-:Y:S01]  /*6160*/  LDGSTS.E.BYPASS.LTC128B.128 [R132+0x17100], [R6.64], !P3 ;  /* 0x1710000006847fae */ /* 0x0009e2000d901d4c */
[----:B------:R-:W-:-:S05]  /*6170*/  BRA `(.L_x_7) ;  /* 0x0000151000007947 */ /* 0x000fca0003800000 */
.L_x_6:
[----:B------:R-:W3:Y:S01]  /*6180*/  LDL R4, [R1+0x14] ;  /* 0x0000140001047983 */ /* 0x000ee20000100800 */
[----:B------:R-:W-:Y:S04]  /*6190*/  DEPBAR.LE SB0, 0x0 ;  /* 0x000080000000791a */ /* 0x000fe80000000000 */
[----:B------:R-:W4:Y:S01]  /*61a0*/  LDL R5, [R1+0x10] ;  /* 0x0000100001057983 */ /* 0x000f220000100800 */
[----:B------:R-:W-:Y:S04]  /*61b0*/  UISETP.GT.AND UP0, UPT, UR6, UR8, UPT ;  /* 0x000000080600728c */ /* 0x000fe8000bf04270 */
[----:B------:R1:W-:Y:S05]  /*61c0*/  STL [R1+0x64], R42 ;  /* 0x0000642a01007387 */ /* 0x0003ea0000100800 */
[----:B------:R2:W-:Y:S05]  /*61d0*/  STL [R1+0x60], R41 ;  /* 0x0000602901007387 */ /* 0x0005ea0000100800 */
[----:B------:R1:W-:Y:S05]  /*61e0*/  STL [R1+0x5c], R40 ;  /* 0x00005c2801007387 */ /* 0x0003ea0000100800 */
[----:B------:R1:W-:Y:S05]  /*61f0*/  STL [R1+0x58], R39 ;  /* 0x0000582701007387 */ /* 0x0003ea0000100800 */
[----:B------:R2:W-:Y:S05]  /*6200*/  STL [R1+0x54], R38 ;  /* 0x0000542601007387 */ /* 0x0005ea0000100800 */
[----:B------:R2:W-:Y:S05]  /*6210*/  STL [R1+0x50], R37 ;  /* 0x0000502501007387 */ /* 0x0005ea0000100800 */
[----:B------:R2:W-:Y:S05]  /*6220*/  STL [R1+0x4c], R36 ;  /* 0x00004c2401007387 */ /* 0x0005ea0000100800 */
[----:B------:R-:W4:Y:S05]  /*6230*/  LDL R20, [R1+0x38] ;  /* 0x0000380001147983 */ /* 0x000f2a0000100800 */
[----:B-1----:R-:W4:Y:S05]  /*6240*/  LDL R42, [R1+0x3c] ;  /* 0x00003c00012a7983 */ /* 0x002f2a0000100800 */
[----:B--2---:R-:W2:Y:S05]  /*6250*/  LDL R41, [R1+0x30] ;  /* 0x0000300001297983 */ /* 0x004eaa0000100800 */
[----:B------:R-:W2:Y:S05]  /*6260*/  LDL R40, [R1+0x34] ;  /* 0x0000340001287983 */ /* 0x000eaa0000100800 */
[----:B------:R-:W2:Y:S05]  /*6270*/  LDL R39, [R1+0x28] ;  /* 0x0000280001277983 */ /* 0x000eaa0000100800 */
[----:B------:R-:W2:Y:S05]  /*6280*/  LDL R38, [R1+0x2c] ;  /* 0x00002c0001267983 */ /* 0x000eaa0000100800 */
[----:B------:R-:W2:Y:S05]  /*6290*/  LDL R37, [R1+0x20] ;  /* 0x0000200001257983 */ /* 0x000eaa0000100800 */
[----:B------:R-:W2:Y:S05]  /*62a0*/  LDL R36, [R1+0x4] ;  /* 0x0000040001247983 */ /* 0x000eaa0000100800 */
[----:B------:R-:W2:Y:S05]  /*62b0*/  LDL R29, [R1+0x18] ;  /* 0x00001800011d7983 */ /* 0x000eaa0000100800 */
[----:B------:R-:W2:Y:S05]  /*62c0*/  LDL R132, [R1+0xc] ;  /* 0x00000c0001847983 */ /* 0x000eaa0000100800 */
[----:B------:R-:W-:Y:S06]  /*62d0*/  BAR.SYNC.DEFER_BLOCKING 0x0 ;  /* 0x0000000000007b1d */ /* 0x000fec0000010000 */
[----:B------:R-:W1:Y:S05]  /*62e0*/  LDSM.16.M88.4 R8, [R135+0x10100] ;  /* 0x010100008708783b */ /* 0x000e6a0000000200 */
[----:B------:R-:W-:Y:S05]  /*62f0*/  LDSM.16.M88.4 R16, [R135+0x10900] ;  /* 0x010900008710783b */ /* 0x000fea0000000200 */
[----:B------:R-:W-:Y:S05]  /*6300*/  LDSM.16.M88.4 R24, [R135+0x11100] ;  /* 0x011100008718783b */ /* 0x000fea0000000200 */
[----:B------:R-:W-:Y:S01]  /*6310*/  LDSM.16.M88.4 R32, [R135+0x11900] ;  /* 0x011900008720783b */ /* 0x000fe20000000200 */
[----:B---3--:R-:W-:Y:S01]  /*6320*/  SHF.R.S32.HI R0, RZ, 0x1f, R4 ;  /* 0x0000001fff007819 */ /* 0x008fe20000011404 */
[----:B------:R-:W-:Y:S04]  /*6330*/  IMAD.WIDE.U32 R2, R4, c[0x0][0x208], RZ ;  /* 0x0000820004027a25 */ /* 0x000fe800078e00ff */
[----:B------:R-:W-:Y:S04]  /*6340*/  IMAD R0, R0, c[0x0][0x208], RZ ;  /* 0x0000820000007a24 */ /* 0x000fe800078e02ff */
[----:B------:R-:W-:Y:S01]  /*6350*/  IMAD R0, R4, c[0x0][0x20c], R0 ;  /* 0x0000830004007a24 */ /* 0x000fe200078e0200 */
[----:B----4-:R-:W-:Y:S04]  /*6360*/  SHF.R.S32.HI R4, RZ, 0x1f, R5 ;  /* 0x0000001fff047819 */ /* 0x010fe80000011405 */
[----:B------:R-:W-:Y:S01]  /*6370*/  IADD3 R3, R3, R0, RZ ;  /* 0x0000000003037210 */ /* 0x000fe20007ffe0ff */
[----:B------:R-:W-:Y:S04]  /*6380*/  IMAD R28, R4, c[0x0][0x218], RZ ;  /* 0x00008600041c7a24 */ /* 0x000fe800078e02ff */
[C---:B------:R-:W-:Y:S04]  /*6390*/  IMAD.WIDE.U32 R2, R5.reuse, c[0x0][0x218], R2 ;  /* 0x0000860005027a25 */ /* 0x040fe800078e0002 */
[----:B------:R-:W-:Y:S01]  /*63a0*/  IMAD R28, R5, c[0x0][0x21c], R28 ;  /* 0x00008700051c7a24 */ /* 0x000fe200078e021c */
[----:B------:R-:W-:Y:S01]  /*63b0*/  IADD3 R0, P0, R2, UR22, RZ ;  /* 0x0000001602007c10 */ /* 0x000fe2000ff1e0ff */
[C---:B-1----:R-:W-:Y:S03]  /*63c0*/  HMMA.16816.F32.BF16 R4, R168.reuse, R8, RZ ;  /* 0x00000008a804723c */ /* 0x042fe600000418ff */
[----:B------:R-:W-:Y:S02]  /*63d0*/  IADD3.X R28, R3, UR4, R28, P0, !PT ;  /* 0x00000004031c7c10 */ /* 0x000fe400087fe41c */
[C---:B------:R-:W-:Y:S03]  /*63e0*/  LEA R3, P0, R0.reuse, c[0x0][0x1f8], 0x1 ;  /* 0x00007e0000037a11 */ /* 0x040fe600078008ff */
[C---:B------:R-:W-:Y:S01]  /*63f0*/  HMMA.16816.F32.BF16 R8, R168.reuse, R10, RZ ;  /* 0x0000000aa808723c */ /* 0x040fe200000418ff */
[----:B------:R-:W-:Y:S02]  /*6400*/  LEA.HI.X R28, R0, c[0x0][0x1fc], R28, 0x1, P0 ;  /* 0x00007f00001c7a11 */ /* 0x000fe400000f0c1c */
[----:B------:R-:W1:Y:S05]  /*6410*/  SHFL.IDX PT, R0, R3, RZ, 0x181f ;  /* 0x00181fff03007589 */ /* 0x000e6a00000e0000 */
[----:B------:R-:W3:Y:S05]  /*6420*/  SHFL.IDX PT, R2, R28, RZ, 0x181f ;  /* 0x00181fff1c027589 */ /* 0x000eea00000e0000 */
[----:B------:R-:W4:Y:S05]  /*6430*/  SHFL.IDX PT, R3, R3, 0x1, 0x181f ;  /* 0x00381f0003037f89 */ /* 0x000f2a00000e0000 */
[----:B------:R-:W2:Y:S01]  /*6440*/  SHFL.IDX PT, R28, R28, 0x1, 0x181f ;  /* 0x00381f001c1c7f89 */ /* 0x000ea200000e0000 */
[----:B-1----:R-:W-:Y:S04]  /*6450*/  IADD3 R12, P0, R0, R20, RZ ;  /* 0x00000014000c7210 */ /* 0x002fe80007f1e0ff */
[----:B---3--:R-:W-:Y:S02]  /*6460*/  IADD3.X R13, R2, R42, RZ, P0, !PT ;  /* 0x0000002a020d7210 */ /* 0x008fe400007fe4ff */
[----:B--2---:R-:W-:Y:S04]  /*6470*/  IADD3 R14, P0, R0, R41, RZ ;  /* 0x00000029000e7210 */ /* 0x004fe80007f1e0ff */
[----:B------:R-:W-:Y:S02]  /*6480*/  IADD3.X R15, R2, R40, RZ, P0, !PT ;  /* 0x00000028020f7210 */ /* 0x000fe400007fe4ff */
[----:B------:R-:W-:Y:S04]  /*6490*/  IADD3 R22, P0, R0, R39, RZ ;  /* 0x0000002700167210 */ /* 0x000fe80007f1e0ff */
[----:B------:R-:W-:Y:S02]  /*64a0*/  IADD3.X R23, R2, R38, RZ, P0, !PT ;  /* 0x0000002602177210 */ /* 0x000fe400007fe4ff */
[----:B------:R-:W-:Y:S01]  /*64b0*/  IADD3 R30, P0, R0, R37, RZ ;  /* 0x00000025001e7210 */ /* 0x000fe20007f1e0ff */
[----:B------:R-:W1:Y:S05]  /*64c0*/  LDSM.16.M88.4 R176, [R36] ;  /* 0x0000000024b0783b */ /* 0x000e6a0000000200 */
[----:B------:R-:W2:Y:S05]  /*64d0*/  LDL R0, [R1+0x24] ;  /* 0x0000240001007983 */ /* 0x000eaa0000100800 */
[----:B------:R-:W3:Y:S05]  /*64e0*/  LDSM.16.M88.4 R180, [R36+0x800] ;  /* 0x0008000024b4783b */ /* 0x000eea0000000200 */
[----:B------:R-:W1:Y:S05]  /*64f0*/  LDSM.16.M88.4 R184, [R36+0x1000] ;  /* 0x0010000024b8783b */ /* 0x000e6a0000000200 */
[----:B------:R-:W1:Y:S05]  /*6500*/  LDSM.16.M88.4 R188, [R36+0x1800] ;  /* 0x0018000024bc783b */ /* 0x000e6a0000000200 */
[----:B------:R-:W-:Y:S01]  /*6510*/  @!PT LDS RZ, [RZ] ;  /* 0x00000000fffff984 */ /* 0x000fe20000000800 */
[----:B------:R-:W-:Y:S01]  /*6520*/  @!PT LDS RZ, [RZ] ;  /* 0x00000000fffff984 */ /* 0x000fe20000000800 */
[----:B------:R-:W-:Y:S01]  /*6530*/  @!PT LDS RZ, [RZ] ;  /* 0x00000000fffff984 */ /* 0x000fe20000000800 */
[----:B------:R3:W-:Y:S05]  /*6540*/  LDGSTS.E.BYPASS.LTC128B.128 [R29], [R12.64], !P6 ;  /* 0x000000000c1d7fae */ /* 0x0007ea000f101d4c */
[----:B------:R3:W-:Y:S05]  /*6550*/  LDGSTS.E.BYPASS.LTC128B.128 [R132+0x2100], [R14.64], !P5 ;  /* 0x021000000e847fae */ /* 0x0007ea000e901d4c */
[----:B------:R1:W-:Y:S01]  /*6560*/  LDGSTS.E.BYPASS.LTC128B.128 [R132+0x4100], [R22.64], !P4 ;  /* 0x0410000016847fae */ /* 0x0003e2000e101d4c */
[C---:B---3--:R-:W-:Y:S08]  /*6570*/  HMMA.16816.F32.BF16 R12, R168.reuse, R16, RZ ;  /* 0x00000010a80c723c */ /* 0x048ff000000418ff */
[C---:B------:R-:W-:Y:S01]  /*6580*/  HMMA.16816.F32.BF16 R16, R168.reuse, R18, RZ ;  /* 0x00000012a810723c */ /* 0x040fe200000418ff */
[----:B--2---:R-:W-:Y:S03]  /*6590*/  IADD3.X R31, R2, R0, RZ, P0, !PT ;  /* 0x00000000021f7210 */ /* 0x004fe600007fe4ff */
[C---:B----4-:R-:W-:Y:S02]  /*65a0*/  IADD3 R20, P0, R3.reuse, R20, RZ ;  /* 0x0000001403147210 */ /* 0x050fe40007f1e0ff */
[----:B------:R2:W-:Y:S02]  /*65b0*/  LDGSTS.E.BYPASS.LTC128B.128 [R132+0x6100], [R30.64], !P3 ;  /* 0x061000001e847fae */ /* 0x0005e4000d901d4c */
[C---:B------:R-:W-:Y:S04]  /*65c0*/  IADD3.X R21, R28.reuse, R42, RZ, P0, !PT ;  /* 0x0000002a1c157210 */ /* 0x040fe800007fe4ff */
[C---:B-1----:R-:W-:Y:S01]  /*65d0*/  IADD3 R22, P0, R3.reuse, R41, RZ ;  /* 0x0000002903167210 */ /* 0x042fe20007f1e0ff */
[----:B------:R1:W5:Y:S03]  /*65e0*/  LDL.LU R42, [R1+0x64] ;  /* 0x00006400012a7983 */ /* 0x0003660000300800 */
[C---:B------:R-:W-:Y:S02]  /*65f0*/  IADD3.X R23, R28.reuse, R40, RZ, P0, !PT ;  /* 0x000000281c177210 */ /* 0x040fe400007fe4ff */
[----:B------:R3:W-:Y:S05]  /*6600*/  LDGSTS.E.BYPASS.LTC128B.128 [R29+0x1000], [R20.64], !P6 ;  /* 0x01000000141d7fae */ /* 0x0007ea000f101d4c */
[----:B------:R1:W5:Y:S05]  /*6610*/  LDL.LU R41, [R1+0x60] ;  /* 0x0000600001297983 */ /* 0x00036a0000300800 */
[----:B------:R1:W5:Y:S05]  /*6620*/  LDL.LU R40, [R1+0x5c] ;  /* 0x00005c0001287983 */ /* 0x00036a0000300800 */
[----:B------:R4:W-:Y:S01]  /*6630*/  LDGSTS.E.BYPASS.LTC128B.128 [R29+0x3000], [R22.64], !P5 ;  /* 0x03000000161d7fae */ /* 0x0009e2000e901d4c */
[C---:B---3--:R-:W-:Y:S04]  /*6640*/  IADD3 R20, P0, R3.reuse, R39, RZ ;  /* 0x0000002703147210 */ /* 0x048fe80007f1e0ff */
[----:B------:R1:W5:Y:S01]  /*6650*/  LDL.LU R39, [R1+0x58] ;  /* 0x0000580001277983 */ /* 0x0003620000300800 */
[C---:B------:R-:W-:Y:S02]  /*6660*/  IADD3.X R21, R28.reuse, R38, RZ, P0, !PT ;  /* 0x000000261c157210 */ /* 0x040fe400007fe4ff */
[----:B------:R-:W-:Y:S02]  /*6670*/  IADD3 R2, P0, R3, R37, RZ ;  /* 0x0000002503027210 */ /* 0x000fe40007f1e0ff */
[----:B------:R1:W5:Y:S02]  /*6680*/  LDL.LU R38, [R1+0x54] ;  /* 0x0000540001267983 */ /* 0x0003640000300800 */
[----:B------:R-:W-:Y:S03]  /*6690*/  IADD3.X R3, R28, R0, RZ, P0, !PT ;  /* 0x000000001c037210 */ /* 0x000fe600007fe4ff */
[----:B------:R1:W5:Y:S01]  /*66a0*/  LDL.LU R37, [R1+0x50] ;  /* 0x0000500001257983 */ /* 0x0003620000300800 */
[----:B------:R-:W-:Y:S04]  /*66b0*/  PLOP3.LUT P0, PT, PT, PT, UP0, 0x80, 0x0 ;  /* 0x000000000000781c */ /* 0x000fe80003f0f008 */
[----:B------:R-:W3:Y:S05]  /*66c0*/  LDL R0, [R1] ;  /* 0x0000000001007983 */ /* 0x000eea0000100800 */
[----:B------:R4:W-:Y:S05]  /*66d0*/  LDGSTS.E.BYPASS.LTC128B.128 [R29+0x5000], [R20.64], !P4 ;  /* 0x05000000141d7fae */ /* 0x0009ea000e101d4c */
[----:B------:R2:W-:Y:S05]  /*66e0*/  LDGSTS.E.BYPASS.LTC128B.128 [R29+0x7000], [R2.64], !P3 ;  /* 0x07000000021d7fae */ /* 0x0005ea000d901d4c */
[----:B------:R-:W0:Y:S01]  /*66f0*/  LDGDEPBAR ;  /* 0x00000000000079af */ /* 0x000e220000000000 */
[C---:B----4-:R-:W-:Y:S08]  /*6700*/  HMMA.16816.F32.BF16 R20, R168.reuse, R24, RZ ;  /* 0x00000018a814723c */ /* 0x050ff000000418ff */
[C---:B------:R-:W-:Y:S08]  /*6710*/  HMMA.16816.F32.BF16 R24, R168.reuse, R26, RZ ;  /* 0x0000001aa818723c */ /* 0x040ff000000418ff */
[C---:B--2---:R-:W-:Y:S08]  /*6720*/  HMMA.16816.F32.BF16 R28, R168.reuse, R32, RZ ;  /* 0x00000020a81c723c */ /* 0x044ff000000418ff */
[----:B------:R-:W-:Y:S08]  /*6730*/  HMMA.16816.F32.BF16 R32, R168, R34, RZ ;  /* 0x00000022a820723c */ /* 0x000ff000000418ff */
[C---:B------:R-:W-:Y:S08]  /*6740*/  HMMA.16816.F32.BF16 R4, R172.reuse, R176, R4 ;  /* 0x000000b0ac04723c */ /* 0x040ff00000041804 */
[C---:B------:R-:W-:Y:S01]  /*6750*/  HMMA.16816.F32.BF16 R8, R172.reuse, R178, R8 ;  /* 0x000000b2ac08723c */ /* 0x040fe20000041808 */
[----:B------:R-:W2:Y:S07]  /*6760*/  LDSM.16.M88.4 R176, [R252+0x10100] ;  /* 0x01010000fcb0783b */ /* 0x000eae0000000200 */
[C---:B------:R-:W-:Y:S08]  /*6770*/  HMMA.16816.F32.BF16 R12, R172.reuse, R180, R12 ;  /* 0x000000b4ac0c723c */ /* 0x040ff0000004180c */
[C---:B------:R-:W-:Y:S01]  /*6780*/  HMMA.16816.F32.BF16 R16, R172.reuse, R182, R16 ;  /* 0x000000b6ac10723c */ /* 0x040fe20000041810 */
[----:B------:R-:W4:Y:S07]  /*6790*/  LDSM.16.M88.4 R180, [R252+0x10900] ;  /* 0x01090000fcb4783b */ /* 0x000f2e0000000200 */
[C---:B------:R-:W-:Y:S08]  /*67a0*/  HMMA.16816.F32.BF16 R20, R172.reuse, R184, R20 ;  /* 0x000000b8ac14723c */ /* 0x040ff00000041814 */
[C---:B------:R-:W-:Y:S01]  /*67b0*/  HMMA.16816.F32.BF16 R24, R172.reuse, R186, R24 ;  /* 0x000000baac18723c */ /* 0x040fe20000041818 */
[----:B------:R-:W-:Y:S07]  /*67c0*/  LDSM.16.M88.4 R184, [R252+0x11900] ;  /* 0x01190000fcb8783b */ /* 0x000fee0000000200 */
[C---:B------:R-:W-:Y:S08]  /*67d0*/  HMMA.16816.F32.BF16 R28, R172.reuse, R188, R28 ;  /* 0x000000bcac1c723c */ /* 0x040ff0000004181c */
[----:B------:R-:W-:Y:S08]  /*67e0*/  HMMA.16816.F32.BF16 R32, R172, R190, R32 ;  /* 0x000000beac20723c */ /* 0x000ff00000041820 */
[C---:B--2---:R-:W-:Y:S08]  /*67f0*/  HMMA.16816.F32.BF16 R4, R192.reuse, R176, R4 ;  /* 0x000000b0c004723c */ /* 0x044ff00000041804 */
[C---:B------:R-:W-:Y:S01]  /*6800*/  HMMA.16816.F32.BF16 R8, R192.reuse, R178, R8 ;  /* 0x000000b2c008723c */ /* 0x040fe20000041808 */
[----:B------:R-:W2:Y:S07]  /*6810*/  LDSM.16.M88.4 R176, [R252+0x11100] ;  /* 0x01110000fcb0783b */ /* 0x000eae0000000200 */
[C---:B----4-:R-:W-:Y:S08]  /*6820*/  HMMA.16816.F32.BF16 R12, R192.reuse, R180, R12 ;  /* 0x000000b4c00c723c */ /* 0x050ff0000004180c */
[C---:B------:R-:W-:Y:S08]  /*6830*/  HMMA.16816.F32.BF16 R16, R192.reuse, R182, R16 ;  /* 0x000000b6c010723c */ /* 0x040ff00000041810 */
[C---:B--2---:R-:W-:Y:S08]  /*6840*/  HMMA.16816.F32.BF16 R20, R192.reuse, R176, R20 ;  /* 0x000000b0c014723c */ /* 0x044ff00000041814 */
[C---:B------:R-:W-:Y:S08]  /*6850*/  HMMA.16816.F32.BF16 R24, R192.reuse, R178, R24 ;  /* 0x000000b2c018723c */ /* 0x040ff00000041818 */
[C---:B------:R-:W-:Y:S08]  /*6860*/  HMMA.16816.F32.BF16 R28, R192.reuse, R184, R28 ;  /* 0x000000b8c01c723c */ /* 0x040ff0000004181c */
[----:B------:R-:W-:Y:S01]  /*6870*/  HMMA.16816.F32.BF16 R32, R192, R186, R32 ;  /* 0x000000bac020723c */ /* 0x000fe20000041820 */
[----:B---3--:R-:W2:Y:S05]  /*6880*/  LDSM.16.M88.4 R180, [R0] ;  /* 0x0000000000b4783b */ /* 0x008eaa0000000200 */
[----:B------:R-:W3:Y:S05]  /*6890*/  LDSM.16.M88.4 R176, [R0+0x800] ;  /* 0x0008000000b0783b */ /* 0x000eea0000000200 */
[----:B------:R-:W4:Y:S01]  /*68a0*/  LDSM.16.M88.4 R184, [R0+0x1000] ;  /* 0x0010000000b8783b */ /* 0x000f220000000200 */
[C---:B--2---:R-:W-:Y:S08]  /*68b0*/  HMMA.16816.F32.BF16 R4, R196.reuse, R180, R4 ;  /* 0x000000b4c404723c */ /* 0x044ff00000041804 */
[C---:B------:R-:W-:Y:S01]  /*68c0*/  HMMA.16816.F32.BF16 R8, R196.reuse, R182, R8 ;  /* 0x000000b6c408723c */ /* 0x040fe20000041808 */
[----:B------:R-:W2:Y:S07]  /*68d0*/  LDSM.16.M88.4 R180, [R0+0x1800] ;  /* 0x0018000000b4783b */ /* 0x000eae0000000200 */
[C---:B---3--:R-:W-:Y:S08]  /*68e0*/  HMMA.16816.F32.BF16 R12, R196.reuse, R176, R12 ;  /* 0x000000b0c40c723c */ /* 0x048ff0000004180c */
[C---:B------:R-:W-:Y:S01]  /*68f0*/  HMMA.16816.F32.BF16 R16, R196.reuse, R178, R16 ;  /* 0x000000b2c410723c */ /* 0x040fe20000041810 */
[----:B------:R-:W3:Y:S07]  /*6900*/  LDSM.16.M88.4 R176, [R135+0x12100] ;  /* 0x0121000087b0783b */ /* 0x000eee0000000200 */
[C---:B----4-:R-:W-:Y:S08]  /*6910*/  HMMA.16816.F32.BF16 R20, R196.reuse, R184, R20 ;  /* 0x000000b8c414723c */ /* 0x050ff00000041814 */
[C---:B------:R-:W-:Y:S01]  /*6920*/  HMMA.16816.F32.BF16 R24, R196.reuse, R186, R24 ;  /* 0x000000bac418723c */ /* 0x040fe20000041818 */
[----:B------:R-:W4:Y:S07]  /*6930*/  LDSM.16.M88.4 R184, [R135+0x12900] ;  /* 0x0129000087b8783b */ /* 0x000f2e0000000200 */
[C---:B--2---:R-:W-:Y:S08]  /*6940*/  HMMA.16816.F32.BF16 R28, R196.reuse, R180, R28 ;  /* 0x000000b4c41c723c */ /* 0x044ff0000004181c */
[----:B------:R-:W-:Y:S01]  /*6950*/  HMMA.16816.F32.BF16 R32, R196, R182, R32 ;  /* 0x000000b6c420723c */ /* 0x000fe20000041820 */
        /* <DEDUP_REMOVED lines=8> */
[C---:B------:R-:W-:Y:S01]  /*69e0*/  HMMA.16816.F32.BF16 R24, R200.reuse, R182, R24 ;  /* 0x000000b6c818723c */ /* 0x040fe20000041818 */
[----:B------:R-:W2:Y:S07]  /*69f0*/  LDSM.16.M88.4 R180, [R36+0x2800] ;  /* 0x0028000024b4783b */ /* 0x000eae0000000200 */
[C---:B---3--:R-:W-:Y:S08]  /*6a00*/  HMMA.16816.F32.BF16 R28, R200.reuse, R176, R28 ;  /* 0x000000b0c81c723c */ /* 0x048ff0000004181c */
[----:B------:R-:W-:Y:S01]  /*6a10*/  HMMA.16816.F32.BF16 R32, R200, R178, R32 ;  /* 0x000000b2c820723c */ /* 0x000fe20000041820 */
        /* <DEDUP_REMOVED lines=8> */
[C---:B------:R-:W-:Y:S01]  /*6aa0*/  HMMA.16816.F32.BF16 R24, R204.reuse, R178, R24 ;  /* 0x000000b2cc18723c */ /* 0x040fe20000041818 */
[----:B------:R-:W3:Y:S07]  /*6ab0*/  LDSM.16.M88.4 R176, [R252+0x12900] ;  /* 0x01290000fcb0783b */ /* 0x000eee0000000200 */
[C---:B----4-:R-:W-:Y:S08]  /*6ac0*/  HMMA.16816.F32.BF16 R28, R204.reuse, R184, R28 ;  /* 0x000000b8cc1c723c */ /* 0x050ff0000004181c */
[----:B------:R-:W-:Y:S01]  /*6ad0*/  HMMA.16816.F32.BF16 R32, R204, R186, R32 ;  /* 0x000000bacc20723c */ /* 0x000fe20000041820 */
        /* <DEDUP_REMOVED lines=87> */
[----:B------:R3:W1:Y:S07]  /*7050*/  LDSM.16.M88.4 R176, [R36+0x7800] ;  /* 0x0078000024b0783b */ /* 0x00066e0000000200 */
[C---:B----4-:R-:W-:Y:S08]  /*7060*/  HMMA.16816.F32.BF16 R12, R236.reuse, R184, R12 ;  /* 0x000000b8ec0c723c */ /* 0x050ff0000004180c */
[C---:B------:R-:W-:Y:S01]  /*7070*/  HMMA.16816.F32.BF16 R16, R236.reuse, R186, R16 ;  /* 0x000000baec10723c */ /* 0x040fe20000041810 */
[----:B------:R-:W4:Y:S05]  /*7080*/  LDSM.16.M88.4 R184, [R252+0x16100] ;  /* 0x01610000fcb8783b */ /* 0x000f2a0000000200 */
[----:B---3--:R3:W5:Y:S02]  /*7090*/  LDL.LU R36, [R1+0x4c] ;  /* 0x00004c0001247983 */ /* 0x0087640000300800 */
[C---:B--2---:R-:W-:Y:S08]  /*70a0*/  HMMA.16816.F32.BF16 R20, R236.reuse, R180, R20 ;  /* 0x000000b4ec14723c */ /* 0x044ff00000041814 */
[C---:B------:R-:W-:Y:S01]  /*70b0*/  HMMA.16816.F32.BF16 R24, R236.reuse, R182, R24 ;  /* 0x000000b6ec18723c */ /* 0x040fe20000041818 */
[----:B------:R-:W2:Y:S07]  /*70c0*/  LDSM.16.M88.4 R180, [R252+0x16900] ;  /* 0x01690000fcb4783b */ /* 0x000eae0000000200 */
[C---:B-1----:R-:W-:Y:S08]  /*70d0*/  HMMA.16816.F32.BF16 R28, R236.reuse, R176, R28 ;  /* 0x000000b0ec1c723c */ /* 0x042ff0000004181c */
[----:B------:R-:W-:Y:S01]  /*70e0*/  HMMA.16816.F32.BF16 R32, R236, R178, R32 ;  /* 0x000000b2ec20723c */ /* 0x000fe20000041820 */
[----:B------:R-:W1:Y:S07]  /*70f0*/  LDSM.16.M88.4 R176, [R252+0x17100] ;  /* 0x01710000fcb0783b */ /* 0x000e6e0000000200 */
[C---:B----4-:R-:W-:Y:S08]  /*7100*/  HMMA.16816.F32.BF16 R4, R240.reuse, R184, R4 ;  /* 0x000000b8f004723c */ /* 0x050ff00000041804 */
[C---:B------:R-:W-:Y:S01]  /*7110*/  HMMA.16816.F32.BF16 R8, R240.reuse, R186, R8 ;  /* 0x000000baf008723c */ /* 0x040fe20000041808 */
[----:B------:R-:W4:Y:S07]  /*7120*/  LDSM.16.M88.4 R184, [R252+0x17900] ;  /* 0x01790000fcb8783b */ /* 0x000f2e0000000200 */
[C---:B--2---:R-:W-:Y:S08]  /*7130*/  HMMA.16816.F32.BF16 R12, R240.reuse, R180, R12 ;  /* 0x000000b4f00c723c */ /* 0x044ff0000004180c */
[C---:B------:R-:W-:Y:S01]  /*7140*/  HMMA.16816.F32.BF16 R16, R240.reuse, R182, R16 ;  /* 0x000000b6f010723c */ /* 0x040fe20000041810 */
[----:B------:R-:W2:Y:S07]  /*7150*/  LDSM.16.M88.4 R180, [R0+0x6000] ;  /* 0x0060000000b4783b */ /* 0x000eae0000000200 */
[C---:B-1----:R-:W-:Y:S08]  /*7160*/  HMMA.16816.F32.BF16 R20, R240.reuse, R176, R20 ;  /* 0x000000b0f014723c */ /* 0x042ff00000041814 */
[C---:B------:R-:W-:Y:S01]  /*7170*/  HMMA.16816.F32.BF16 R24, R240.reuse, R178, R24 ;  /* 0x000000b2f018723c */ /* 0x040fe20000041818 */
[----:B------:R-:W1:Y:S07]  /*7180*/  LDSM.16.M88.4 R176, [R0+0x6800] ;  /* 0x0068000000b0783b */ /* 0x000e6e0000000200 */
[C---:B----4-:R-:W-:Y:S08]  /*7190*/  HMMA.16816.F32.BF16 R28, R240.reuse, R184, R28 ;  /* 0x000000b8f01c723c */ /* 0x050ff0000004181c */
[----:B------:R-:W-:Y:S08]  /*71a0*/  HMMA.16816.F32.BF16 R32, R240, R186, R32 ;  /* 0x000000baf020723c */ /* 0x000ff00000041820 */
[C---:B--2---:R-:W-:Y:S08]  /*71b0*/  HMMA.16816.F32.BF16 R4, R244.reuse, R180, R4 ;  /* 0x000000b4f404723c */ /* 0x044ff00000041804 */
[C---:B------:R-:W-:Y:S08]  /*71c0*/  HMMA.16816.F32.BF16 R8, R244.reuse, R182, R8 ;  /* 0x000000b6f408723c */ /* 0x040ff00000041808 */
[C---:B-1----:R-:W-:Y:S08]  /*71d0*/  HMMA.16816.F32.BF16 R12, R244.reuse, R176, R12 ;  /* 0x000000b0f40c723c */ /* 0x042ff0000004180c */
[----:B------:R-:W-:Y:S01]  /*71e0*/  FMUL.FTZ R4, R4, c[0x0][0x320] ;  /* 0x0000c80004047a20 */ /* 0x000fe20000410000 */
[C---:B------:R-:W-:Y:S03]  /*71f0*/  HMMA.16816.F32.BF16 R16, R244.reuse, R178, R16 ;  /* 0x000000b2f410723c */ /* 0x040fe60000041810 */
[----:B------:R-:W-:Y:S01]  /*7200*/  MUFU.TANH R187, R4 ;  /* 0x0000000400bb7308 */ /* 0x000fe20000002400 */
[----:B------:R-:W-:Y:S02]  /*7210*/  FMUL.FTZ R5, R5, c[0x0][0x320] ;  /* 0x0000c80005057a20 */ /* 0x000fe40000410000 */
[----:B------:R-:W-:Y:S02]  /*7220*/  FMUL.FTZ R6, R6, c[0x0][0x320] ;  /* 0x0000c80006067a20 */ /* 0x000fe40000410000 */
[----:B------:R-:W-:Y:S04]  /*7230*/  FMUL.FTZ R7, R7, c[0x0][0x320] ;  /* 0x0000c80007077a20 */ /* 0x000fe80000410000 */
[----:B------:R-:W-:Y:S01]  /*7240*/  FMUL.FTZ R8, R8, c[0x0][0x320] ;  /* 0x0000c80008087a20 */ /* 0x000fe20000410000 */
[----:B------:R-:W-:Y:S01]  /*7250*/  MUFU.TANH R185, R5 ;  /* 0x0000000500b97308 */ /* 0x000fe20000002400 */
[----:B------:R-:W-:Y:S02]  /*7260*/  FMUL.FTZ R9, R9, c[0x0][0x320] ;  /* 0x0000c80009097a20 */ /* 0x000fe40000410000 */
[----:B------:R-:W-:Y:S02]  /*7270*/  FMUL.FTZ R10, R10, c[0x0][0x320] ;  /* 0x0000c8000a0a7a20 */ /* 0x000fe40000410000 */
[----:B------:R-:W-:Y:S02]  /*7280*/  FMUL.FTZ R11, R11, c[0x0][0x320] ;  /* 0x0000c8000b0b7a20 */ /* 0x000fe40000410000 */
[----:B------:R-:W-:Y:S02]  /*7290*/  FMUL.FTZ R12, R12, c[0x0][0x320] ;  /* 0x0000c8000c0c7a20 */ /* 0x000fe40000410000 */
[----:B------:R-:W-:Y:S01]  /*72a0*/  FMUL.FTZ R13, R13, c[0x0][0x320] ;  /* 0x0000c8000d0d7a20 */ /* 0x000fe20000410000 */
[----:B------:R-:W1:Y:S01]  /*72b0*/  MUFU.TANH R2, R6 ;  /* 0x0000000600027308 */ /* 0x000e620000002400 */
[----:B------:R-:W-:Y:S02]  /*72c0*/  FMUL.FTZ R14, R14, c[0x0][0x320] ;  /* 0x0000c8000e0e7a20 */ /* 0x000fe40000410000 */
[----:B------:R-:W-:Y:S02]  /*72d0*/  FMUL.FTZ R15, R15, c[0x0][0x320] ;  /* 0x0000c8000f0f7a20 */ /* 0x000fe40000410000 */
[----:B------:R-:W-:Y:S02]  /*72e0*/  FMUL.FTZ R16, R16, c[0x0][0x320] ;  /* 0x0000c80010107a20 */ /* 0x000fe40000410000 */
[----:B------:R-:W-:Y:S02]  /*72f0*/  FMUL.FTZ R17, R17, c[0x0][0x320] ;  /* 0x0000c80011117a20 */ /* 0x000fe40000410000 */
[----:B------:R-:W-:Y:S01]  /*7300*/  FMUL.FTZ R18, R18, c[0x0][0x320] ;  /* 0x0000c80012127a20 */ /* 0x000fe20000410000 */
[----:B------:R2:W4:Y:S01]  /*7310*/  MUFU.TANH R191, R7 ;  /* 0x0000000700bf7308 */ /* 0x0005220000002400 */
[----:B------:R-:W-:Y:S09]  /*7320*/  FMUL.FTZ R19, R19, c[0x0][0x320] ;  /* 0x0000c80013137a20 */ /* 0x000ff20000410000 */
[----:B------:R-:W3:Y:S01]  /*7330*/  MUFU.TANH R184, R8 ;  /* 0x0000000800b87308 */ /* 0x000ee20000002400 */
[----:B-1----:R-:W-:Y:S09]  /*7340*/  STL [R1+0x8], R2 ;  /* 0x0000080201007387 */ /* 0x002ff20000100800 */
[----:B------:R-:W1:Y:S01]  /*7350*/  MUFU.TANH R181, R9 ;  /* 0x0000000900b57308 */ /* 0x000e620000002400 */
[----:B--2---:R-:W2:Y:S09]  /*7360*/  LDSM.16.M88.4 R4, [R0+0x7000] ;  /* 0x007000000004783b */ /* 0x004eb20000000200 */
[----:B------:R-:W1:Y:S10]  /*7370*/  MUFU.TANH R190, R10 ;  /* 0x0000000a00be7308 */ /* 0x000e740000002400 */
[----:B------:R1:W1:Y:S10]  /*7380*/  MUFU.TANH R189, R11 ;  /* 0x0000000b00bd7308 */ /* 0x0002740000002400 */
[----:B------:R-:W3:Y:S10]  /*7390*/  MUFU.TANH R180, R12 ;  /* 0x0000000c00b47308 */ /* 0x000ef40000002400 */
[----:B------:R-:W3:Y:S01]  /*73a0*/  MUFU.TANH R179, R13 ;  /* 0x0000000d00b37308 */ /* 0x000ee20000002400 */
[----:B-1----:R-:W1:Y:S01]  /*73b0*/  LDSM.16.M88.4 R8, [R0+0x7800] ;  /* 0x007800000008783b */ /* 0x002e620000000200 */
[----:B------:R-:W-:Y:S08]  /*73c0*/  DEPBAR.LE SB0, 0x0 ;  /* 0x000080000000791a */ /* 0x000ff00000000000 */
[----:B------:R-:W1:Y:S01]  /*73d0*/  MUFU.TANH R188, R14 ;  /* 0x0000000e00bc7308 */ /* 0x000e620000002400 */
[----:B------:R-:W-:Y:S01]  /*73e0*/  BAR.SYNC.DEFER_BLOCKING 0x0 ;  /* 0x0000000000007b1d */ /* 0x000fe20000010000 */
[C---:B--2---:R-:W-:Y:S08]  /*73f0*/  HMMA.16816.F32.BF16 R20, R244.reuse, R4, R20 ;  /* 0x00000004f414723c */ /* 0x044ff00000041814 */
[----:B------:R-:W2:Y:S01]  /*7400*/  MUFU.TANH R186, R15 ;  /* 0x0000000f00ba7308 */ /* 0x000ea20000002400 */
[C---:B------:R-:W-:Y:S09]  /*7410*/  HMMA.16816.F32.BF16 R24, R244.reuse, R6, R24 ;  /* 0x00000006f418723c */ /* 0x040ff20000041818 */
[----:B------:R2:W2:Y:S06]  /*7420*/  MUFU.TANH R178, R16 ;  /* 0x0000001000b27308 */ /* 0x0004ac0000002400 */
[----:B------:R-:W-:Y:S02]  /*7430*/  FMUL.FTZ R20, R20, c[0x0][0x320] ;  /* 0x0000c80014147a20 */ /* 0x000fe40000410000 */
[----:B------:R-:W-:Y:S02]  /*7440*/  FMUL.FTZ R22, R22, c[0x0][0x320] ;  /* 0x0000c80016167a20 */ /* 0x000fe40000410000 */
[----:B------:R3:W3:Y:S01]  /*7450*/  MUFU.TANH R177, R17 ;  /* 0x0000001100b17308 */ /* 0x0006e20000002400 */
[----:B------:R-:W-:Y:S01]  /*7460*/  FMUL.FTZ R23, R23, c[0x0][0x320] ;  /* 0x0000c80017177a20 */ /* 0x000fe20000410000 */
[C---:B-1----:R-:W-:Y:S03]  /*7470*/  HMMA.16816.F32.BF16 R28, R244.reuse, R8, R28 ;  /* 0x00000008f41c723c */ /* 0x042fe6000004181c */
[----:B------:R-:W-:Y:S02]  /*7480*/  FMUL.FTZ R26, R26, c[0x0][0x320] ;  /* 0x0000c8001a1a7a20 */ /* 0x000fe40000410000 */
[----:B------:R-:W-:Y:S03]  /*7490*/  FMUL.FTZ R27, R27, c[0x0][0x320] ;  /* 0x0000c8001b1b7a20 */ /* 0x000fe60000410000 */
[----:B------:R1:W1:Y:S01]  /*74a0*/  MUFU.TANH R183, R18 ;  /* 0x0000001200b77308 */ /* 0x0002620000002400 */
[----:B------:R-:W-:Y:S03]  /*74b0*/  HMMA.16816.F32.BF16 R32, R244, R10, R32 ;  /* 0x0000000af420723c */ /* 0x000fe60000041820 */
[----:B--2---:R-:W-:Y:S06]  /*74c0*/  FMUL.FTZ R16, R25, c[0x0][0x320] ;  /* 0x0000c80019107a20 */ /* 0x004fec0000410000 */
[----:B------:R2:W2:Y:S06]  /*74d0*/  MUFU.TANH R182, R19 ;  /* 0x0000001300b67308 */ /* 0x0004ac0000002400 */
[----:B------:R-:W-:Y:S04]  /*74e0*/  FMUL.FTZ R15, R28, c[0x0][0x320] ;  /* 0x0000c8001c0f7a20 */ /* 0x000fe80000410000 */
[----:B------:R4:W4:Y:S01]  /*74f0*/  MUFU.TANH R176, R20 ;  /* 0x0000001400b07308 */ /* 0x0009220000002400 */
[----:B------:R-:W-:Y:S02]  /*7500*/  FMUL.FTZ R14, R29, c[0x0][0x320] ;  /* 0x0000c8001d0e7a20 */ /* 0x000fe40000410000 */
[----:B---3--:R-:W-:Y:S02]  /*7510*/  FMUL.FTZ R17, R31, c[0x0][0x320] ;  /* 0x0000c8001f117a20 */ /* 0x008fe40000410000 */
[----:B-1----:R-:W-:Y:S02]  /*7520*/  FMUL.FTZ R18, R24, c[0x0][0x320] ;  /* 0x0000c80018127a20 */ /* 0x002fe40000410000 */
[----:B------:R-:W-:Y:S02]  /*7530*/  FMUL.FTZ R13, R32, c[0x0][0x320] ;  /* 0x0000c800200d7a20 */ /* 0x000fe40000410000 */
[----:B------:R-:W-:Y:S01]  /*7540*/  FMUL.FTZ R12, R33, c[0x0][0x320] ;  /* 0x0000c800210c7a20 */ /* 0x000fe20000410000 */
[----:B------:R-:W1:Y:S01]  /*7550*/  MUFU.TANH R22, R22 ;  /* 0x0000001600167308 */ /* 0x000e620000002400 */
[----:B------:R-:W-:Y:S02]  /*7560*/  FMUL.FTZ R4, R34, c[0x0][0x320] ;  /* 0x0000c80022047a20 */ /* 0x000fe40000410000 */
[----:B------:R-:W-:Y:S02]  /*7570*/  FMUL.FTZ R0, R35, c[0x0][0x320] ;  /* 0x0000c80023007a20 */ /* 0x000fe40000410000 */
[----:B--2---:R-:W-:Y:S05]  /*7580*/  FMUL.FTZ R19, R30, c[0x0][0x320] ;  /* 0x0000c8001e137a20 */ /* 0x004fea0000410000 */
[----:B------:R-:W2:Y:S01]  /*7590*/  MUFU.TANH R23, R23 ;  /* 0x0000001700177308 */ /* 0x000ea20000002400 */
[----:B----4-:R-:W-:Y:S09]  /*75a0*/  FMUL.FTZ R20, R21, c[0x0][0x320] ;  /* 0x0000c80015147a20 */ /* 0x010ff20000410000 */
[----:B------:R-:W3:Y:S10]  /*75b0*/  MUFU.TANH R20, R20 ;  /* 0x0000001400147308 */ /* 0x000ef40000002400 */
[----:B------:R-:W4:Y:S10]  /*75c0*/  MUFU.TANH R18, R18 ;  /* 0x0000001200127308 */ /* 0x000f340000002400 */
[----:B------:R-:W1:Y:S10]  /*75d0*/  MUFU.TANH R16, R16 ;  /* 0x0000001000107308 */ /* 0x000e740000002400 */
        /* <DEDUP_REMOVED lines=9> */
[----:B------:R1:W1:Y:S02]  /*7670*/  MUFU.TANH R3, R0 ;  /* 0x0000000000037308 */ /* 0x0002640000002400 */
[----:B-12345:R-:W-:-:S05]  /*7680*/  @P0 BRA `(.L_x_8) ;  /* 0xffffe6a000000947 */ /* 0x03efca000383ffff */
.L_x_7:
[----:B------:R-:W2:Y:S01]  /*7690*/  LDL.LU R5, [R1+0x1c] ;  /* 0x00001c0001057983 */ /* 0x000ea20000300800 */
[----:B------:R-:W-:Y:S01]  /*76a0*/  FMNMX.FTZ R0, R187, R133, !PT ;  /* 0x00000085bb007209 */ /* 0x000fe20007810000 */
[----:B------:R-:W-:Y:S02]  /*76b0*/  UISETP.GT.AND UP0, UPT, UR6, UR8, UPT ;  /* 0x000000080600728c */ /* 0x000fe4000bf04270 */
[----:B----4-:R-:W3:Y:S01]  /*76c0*/  LDL.LU R7, [R1+0x8] ;  /* 0x0000080001077983 */ /* 0x010ee20000300800 */
[----:B------:R-:W-:Y:S01]  /*76d0*/  FMNMX.FTZ R0, R185, R0, !PT ;  /* 0x00000000b9007209 */ /* 0x000fe20007810000 */
[----:B------:R-:W-:Y:S02]  /*76e0*/  UIADD3 UR6, UR6, -0x1, URZ ;  /* 0xffffffff06067890 */ /* 0x000fe4000fffe03f */
[----:B------:R-:W0:Y:S01]  /*76f0*/  LDGDEPBAR ;  /* 0x00000000000079af */ /* 0x000e220000000000 */
[----:B------:R-:W-:Y:S02]  /*7700*/  FMNMX.FTZ R0, R184, R0, !PT ;  /* 0x00000000b8007209 */ /* 0x000fe40007810000 */
[----:B------:R-:W-:Y:S02]  /*7710*/  PLOP3.LUT P0, PT, PT, PT, UP0, 0x80, 0x0 ;  /* 0x000000000000781c */ /* 0x000fe40003f0f008 */
[----:B------:R-:W-:Y:S04]  /*7720*/  FMNMX.FTZ R0, R181, R0, !PT ;  /* 0x00000000b5007209 */ /* 0x000fe80007810000 */
        /* <DEDUP_REMOVED lines=11> */
[----:B------:R-:W-:Y:S05]  /*77e0*/  FMNMX.FTZ R0, R12, R0, !PT ;  /* 0x000000000c007209 */ /* 0x000fea0007810000 */
[----:B------:R-:W1:Y:S02]  /*77f0*/  SHFL.BFLY PT, R2, R0, 0x2, 0x1f ;  /* 0x0c401f0000027f89 */ /* 0x000e6400000e0000 */
[----:B-1----:R-:W-:Y:S06]  /*7800*/  FMNMX.FTZ R0, R0, R2, !PT ;  /* 0x0000000200007209 */ /* 0x002fec0007810000 */
[----:B------:R-:W1:Y:S02]  /*7810*/  SHFL.BFLY PT, R132, R0, 0x1, 0x1f ;  /* 0x0c201f0000847f89 */ /* 0x000e6400000e0000 */
[----:B-1----:R-:W-:Y:S05]  /*7820*/  FMNMX.FTZ R132, R0, R132, !PT ;  /* 0x0000008400847209 */ /* 0x002fea0007810000 */
[C---:B------:R-:W-:Y:S02]  /*7830*/  FADD.FTZ R0, -R132.reuse, R133 ;  /* 0x0000008584007221 */ /* 0x040fe40000010100 */
[----:B------:R-:W4:Y:S01]  /*7840*/  LDL.LU R133, [R1+0x40] ;  /* 0x0000400001857983 */ /* 0x000f220000300800 */
[----:B------:R-:W-:Y:S02]  /*7850*/  FMUL.FTZ R2, R132, c[0x0][0x2d0] ;  /* 0x0000b40084027a20 */ /* 0x000fe40000410000 */
[----:B------:R-:W-:Y:S02]  /*7860*/  FMUL.FTZ R0, R0, c[0x0][0x2d0] ;  /* 0x0000b40000007a20 */ /* 0x000fe40000410000 */
[--C-:B------:R-:W-:Y:S02]  /*7870*/  FFMA.FTZ R187, R187, c[0x0][0x2d0], -R2.reuse ;  /* 0x0000b400bbbb7a23 */ /* 0x100fe40000010802 */
[--C-:B------:R-:W-:Y:S01]  /*7880*/  FFMA.FTZ R11, R179, c[0x0][0x2d0], -R2.reuse ;  /* 0x0000b400b30b7a23 */ /* 0x100fe20000010802 */
[----:B------:R-:W1:Y:S01]  /*7890*/  MUFU.EX2 R6, R0 ;  /* 0x0000000000067308 */ /* 0x000e620000000800 */
[--C-:B------:R-:W-:Y:S02]  /*78a0*/  FFMA.FTZ R30, R178, c[0x0][0x2d0], -R2.reuse ;  /* 0x0000b400b21e7a23 */ /* 0x100fe40000010802 */
        /* <DEDUP_REMOVED lines=12> */
[----:B------:R-:W-:Y:S02]  /*7970*/  FFMA.FTZ R184, R184, c[0x0][0x2d0], -R2 ;  /* 0x0000b400b8b87a23 */ /* 0x000fe40000010802 */
[----:B------:R-:W2:Y:S01]  /*7980*/  MUFU.EX2 R2, R187 ;  /* 0x000000bb00027308 */ /* 0x000ea20000000800 */
[C---:B-1----:R-:W-:Y:S02]  /*7990*/  FMUL.FTZ R32, R6.reuse, R136 ;  /* 0x0000008806207220 */ /* 0x042fe40000410000 */
[C---:B------:R-:W-:Y:S02]  /*79a0*/  FMUL.FTZ R33, R6.reuse, R137 ;  /* 0x0000008906217220 */ /* 0x040fe40000410000 */
[C---:B------:R-:W-:Y:S02]  /*79b0*/  FMUL.FTZ R12, R6.reuse, R156 ;  /* 0x0000009c060c7220 */ /* 0x040fe40000410000 */
[C---:B------:R-:W-:Y:S01]  /*79c0*/  FMUL.FTZ R13, R6.reuse, R157 ;  /* 0x0000009d060d7220 */ /* 0x040fe20000410000 */
[----:B------:R-:W-:Y:S01]  /*79d0*/  MOV R157, R18 ;  /* 0x00000012009d7202 */ /* 0x000fe20000000f00 */
[C---:B------:R-:W-:Y:S01]  /*79e0*/  FMUL.FTZ R16, R6.reuse, R152 ;  /* 0x0000009806107220 */ /* 0x040fe20000410000 */
[----:B------:R-:W1:Y:S01]  /*79f0*/  MUFU.EX2 R176, R185 ;  /* 0x000000b900b07308 */ /* 0x000e620000000800 */
[C---:B------:R-:W-:Y:S02]  /*7a00*/  FMUL.FTZ R20, R6.reuse, R148 ;  /* 0x0000009406147220 */ /* 0x040fe40000410000 */
[C---:B------:R-:W-:Y:S02]  /*7a10*/  FMUL.FTZ R25, R6.reuse, R145 ;  /* 0x0000009106197220 */ /* 0x040fe40000410000 */
[C---:B------:R-:W-:Y:S02]  /*7a20*/  FMUL.FTZ R28, R6.reuse, R140 ;  /* 0x0000008c061c7220 */ /* 0x040fe40000410000 */
[C---:B------:R-:W-:Y:S02]  /*7a30*/  FMUL.FTZ R29, R6.reuse, R141 ;  /* 0x0000008d061d7220 */ /* 0x040fe40000410000 */
[C---:B------:R-:W-:Y:S01]  /*7a40*/  FMUL.FTZ R36, R6.reuse, R36 ;  /* 0x0000002406247220 */ /* 0x040fe20000410000 */
[----:B------:R-:W5:Y:S01]  /*7a50*/  MUFU.EX2 R178, R184 ;  /* 0x000000b800b27308 */ /* 0x000f620000000800 */
[C---:B------:R-:W-:Y:S02]  /*7a60*/  FMUL.FTZ R37, R6.reuse, R37 ;  /* 0x0000002506257220 */ /* 0x040fe40000410000 */
        /* <DEDUP_REMOVED lines=46> */
[----:B--2---:R-:W-:Y:S04]  /*7d50*/  FFMA.FTZ R0, R6, R5, R2 ;  /* 0x0000000506007223 */ /* 0x004fe80000010002 */
[C---:B-1----:R-:W-:Y:S01]  /*7d60*/  FADD.FTZ R0, R176.reuse, R0 ;  /* 0x00000000b0007221 */ /* 0x042fe20000010000 */
[----:B------:R-:W-:Y:S02]  /*7d70*/  F2FP.BF16.PACK_AB R176, R176, R2 ;  /* 0x00000002b0b0723e */ /* 0x000fe400000010ff */
[----:B------:R-:W1:Y:S01]  /*7d80*/  MUFU.EX2 R2, R181 ;  /* 0x000000b500027308 */ /* 0x000e620000000800 */
[----:B-----5:R-:W-:Y:S04]  /*7d90*/  FADD.FTZ R0, R178, R0 ;  /* 0x00000000b2007221 */ /* 0x020fe80000010000 */
[C---:B-1----:R-:W-:Y:S01]  /*7da0*/  FADD.FTZ R180, R2.reuse, R0 ;  /* 0x0000000002b47221 */ /* 0x042fe20000010000 */
[----:B---3--:R-:W-:Y:S02]  /*7db0*/  FMNMX.FTZ R0, R7, R134, !PT ;  /* 0x0000008607007209 */ /* 0x008fe40007810000 */
[----:B------:R-:W-:Y:S02]  /*7dc0*/  F2FP.BF16.PACK_AB R178, R2, R178 ;  /* 0x000000b202b2723e */ /* 0x000fe400000010ff */
        /* <DEDUP_REMOVED lines=20> */
[----:B------:R-:W-:Y:S02]  /*7f10*/  FMUL.FTZ R5, R2, c[0x0][0x2d0] ;  /* 0x0000b40002057a20 */ /* 0x000fe40000410000 */
[----:B------:R-:W-:Y:S02]  /*7f20*/  FMUL.FTZ R0, R0, c[0x0][0x2d0] ;  /* 0x0000b40000007a20 */ /* 0x000fe40000410000 */
[--C-:B------:R-:W-:Y:S02]  /*7f30*/  FFMA.FTZ R191, R191, c[0x0][0x2d0], -R5.reuse ;  /* 0x0000b400bfbf7a23 */ /* 0x100fe40000010805 */
[--C-:B------:R-:W-:Y:S02]  /*7f40*/  FFMA.FTZ R184, R22, c[0x0][0x2d0], -R5.reuse ;  /* 0x0000b40016b87a23 */ /* 0x100fe40000010805 */
[--C-:B------:R-:W-:Y:S01]  /*7f50*/  FFMA.FTZ R22, R3, c[0x0][0x2d0], -R5.reuse ;  /* 0x0000b40003167a23 */ /* 0x100fe20000010805 */
[----:B------:R-:W1:Y:S01]  /*7f60*/  MUFU.EX2 R0, R0 ;  /* 0x0000000000007308 */ /* 0x000e620000000800 */
[--C-:B------:R-:W-:Y:S02]  /*7f70*/  FFMA.FTZ R187, R182, c[0x0][0x2d0], -R5.reuse ;  /* 0x0000b400b6bb7a23 */ /* 0x100fe40000010805 */
[--C-:B------:R-:W-:Y:S01]  /*7f80*/  FFMA.FTZ R182, R26, c[0x0][0x2d0], -R5.reuse ;  /* 0x0000b4001ab67a23 */ /* 0x100fe20000010805 */
[----:B------:R-:W-:Y:S01]  /*7f90*/  MOV R26, R21 ;  /* 0x00000015001a7202 */ /* 0x000fe20000000f00 */
[----:B------:R-:W-:Y:S01]  /*7fa0*/  FMUL.FTZ R21, R6, R149 ;  /* 0x0000009506157220 */ /* 0x000fe20000410000 */
[----:B------:R-:W-:Y:S01]  /*7fb0*/  MOV R149, R34 ;  /* 0x0000002200957202 */ /* 0x000fe20000000f00 */
[--C-:B------:R-:W-:Y:S01]  /*7fc0*/  FFMA.FTZ R190, R190, c[0x0][0x2d0], -R5.reuse ;  /* 0x0000b400bebe7a23 */ /* 0x100fe20000010805 */
[----:B------:R-:W-:Y:S01]  /*7fd0*/  MOV R148, R26 ;  /* 0x0000001a00947202 */ /* 0x000fe20000000f00 */
[--C-:B------:R-:W-:Y:S01]  /*7fe0*/  FFMA.FTZ R7, R7, c[0x0][0x2d0], -R5.reuse ;  /* 0x0000b40007077a23 */ /* 0x100fe20000010805 */
[----:B------:R2:W-:Y:S01]  /*7ff0*/  MUFU.EX2 R3, R191 ;  /* 0x000000bf00037308 */ /* 0x0005e20000000800 */
[--C-:B------:R-:W-:Y:S02]  /*8000*/  FFMA.FTZ R189, R189, c[0x0][0x2d0], -R5.reuse ;  /* 0x0000b400bdbd7a23 */ /* 0x100fe40000010805 */
[--C-:B------:R-:W-:Y:S01]  /*8010*/  FFMA.FTZ R181, R27, c[0x0][0x2d0], -R5.reuse ;  /* 0x0000b4001bb57a23 */ /* 0x100fe20000010805 */
[----:B------:R-:W-:Y:S01]  /*8020*/  MOV R27, R9 ;  /* 0x00000009001b7202 */ /* 0x000fe20000000f00 */
[--C-:B------:R-:W-:Y:S01]  /*8030*/  FFMA.FTZ R14, R19, c[0x0][0x2d0], -R5.reuse ;  /* 0x0000b400130e7a23 */ /* 0x100fe20000010805 */
[----:B------:R-:W-:Y:S01]  /*8040*/  MOV R19, R8 ;  /* 0x0000000800137202 */ /* 0x000fe20000000f00 */
[--C-:B------:R-:W-:Y:S01]  /*8050*/  FFMA.FTZ R15, R17, c[0x0][0x2d0], -R5.reuse ;  /* 0x0000b400110f7a23 */ /* 0x100fe20000010805 */
[----:B------:R-:W-:Y:S01]  /*8060*/  MOV R140, R27 ;  /* 0x0000001b008c7202 */ /* 0x000fe20000000f00 */
[C---:B------:R-:W-:Y:S01]  /*8070*/  FMUL.FTZ R8, R6.reuse, R160 ;  /* 0x000000a006087220 */ /* 0x040fe20000410000 */
[----:B------:R-:W-:Y:S01]  /*8080*/  MUFU.EX2 R190, R190 ;  /* 0x000000be00be7308 */ /* 0x000fe20000000800 */
[C---:B------:R-:W-:Y:S01]  /*8090*/  FMUL.FTZ R9, R6.reuse, R161 ;  /* 0x000000a106097220 */ /* 0x040fe20000410000 */
[----:B------:R-:W-:Y:S01]  /*80a0*/  MOV R160, R15 ;  /* 0x0000000f00a07202 */ /* 0x000fe20000000f00 */
[----:B------:R-:W-:Y:S01]  /*80b0*/  FMUL.FTZ R17, R6, R153 ;  /* 0x0000009906117220 */ /* 0x000fe20000410000 */
[----:B------:R-:W-:Y:S01]  /*80c0*/  MOV R153, R179 ;  /* 0x000000b300997202 */ /* 0x000fe20000000f00 */
[----:B-1----:R-:W-:Y:S01]  /*80d0*/  FMUL.FTZ R34, R0, R138 ;  /* 0x0000008a00227220 */ /* 0x002fe20000410000 */
[----:B------:R-:W-:Y:S01]  /*80e0*/  MOV R161, R14 ;  /* 0x0000000e00a17202 */ /* 0x000fe20000000f00 */
[--C-:B------:R-:W-:Y:S01]  /*80f0*/  FFMA.FTZ R188, R188, c[0x0][0x2d0], -R5.reuse ;  /* 0x0000b400bcbc7a23 */ /* 0x100fe20000010805 */
[----:B------:R-:W-:Y:S01]  /*8100*/  MOV R145, R19 ;  /* 0x0000001300917202 */ /* 0x000fe20000000f00 */
[--C-:B------:R-:W-:Y:S01]  /*8110*/  FFMA.FTZ R186, R186, c[0x0][0x2d0], -R5.reuse ;  /* 0x0000b400baba7a23 */ /* 0x100fe20000010805 */
[----:B------:R-:W1:Y:S01]  /*8120*/  MUFU.EX2 R156, R189 ;  /* 0x000000bd009c7308 */ /* 0x000e620000000800 */
[--C-:B------:R-:W-:Y:S02]  /*8130*/  FFMA.FTZ R183, R183, c[0x0][0x2d0], -R5.reuse ;  /* 0x0000b400b7b77a23 */ /* 0x100fe40000010805 */
[--C-:B------:R-:W-:Y:S01]  /*8140*/  FFMA.FTZ R185, R23, c[0x0][0x2d0], -R5.reuse ;  /* 0x0000b40017b97a23 */ /* 0x100fe20000010805 */
[----:B--2---:R-:W-:Y:S01]  /*8150*/  MOV R191, R35 ;  /* 0x0000002300bf7202 */ /* 0x004fe20000000f00 */
[----:B------:R-:W-:Y:S01]  /*8160*/  FMUL.FTZ R35, R0, R139 ;  /* 0x0000008b00237220 */ /* 0x000fe20000410000 */
[----:B------:R-:W-:Y:S01]  /*8170*/  MOV R23, R24 ;  /* 0x0000001800177202 */ /* 0x000fe20000000f00 */
[----:B------:R-:W2:Y:S01]  /*8180*/  LDSM.16.MT88.4 R136, [R248+0x100] ;  /* 0x00010000f888783b */ /* 0x000ea20000004200 */
[----:B------:R-:W-:Y:S01]  /*8190*/  FMUL.FTZ R24, R6, R144 ;  /* 0x0000009006187220 */ /* 0x000fe20000410000 */
[----:B------:R-:W-:Y:S01]  /*81a0*/  MOV R144, R30 ;  /* 0x0000001e00907202 */ /* 0x000fe20000000f00 */
[----:B------:R-:W4:Y:S01]  /*81b0*/  MUFU.EX2 R177, R7 ;  /* 0x0000000700b17308 */ /* 0x000f220000000800 */
[----:B------:R-:W-:Y:S01]  /*81c0*/  FFMA.FTZ R134, R4, c[0x0][0x2d0], -R5 ;  /* 0x0000b40004867a23 */ /* 0x000fe20000010805 */
[----:B------:R-:W-:Y:S01]  /*81d0*/  MOV R141, R23 ;  /* 0x00000017008d7202 */ /* 0x000fe20000000f00 */
[C---:B------:R-:W-:Y:S01]  /*81e0*/  FMUL.FTZ R4, R6.reuse, R164 ;  /* 0x000000a406047220 */ /* 0x040fe20000410000 */
[----:B------:R-:W-:Y:S01]  /*81f0*/  MOV R164, R22 ;  /* 0x0000001600a47202 */ /* 0x000fe20000000f00 */
[----:B------:R-:W-:Y:S01]  /*8200*/  FMUL.FTZ R5, R6, R165 ;  /* 0x000000a506057220 */ /* 0x000fe20000410000 */
[----:B------:R-:W-:Y:S01]  /*8210*/  MOV R165, R134 ;  /* 0x0000008600a57202 */ /* 0x000fe20000000f00 */
[C---:B------:R-:W-:Y:S01]  /*8220*/  FMUL.FTZ R6, R0.reuse, R166 ;  /* 0x000000a600067220 */ /* 0x040fe20000410000 */
[----:B------:R-:W-:Y:S01]  /*8230*/  MOV R166, R11 ;  /* 0x0000000b00a67202 */ /* 0x000fe20000000f00 */
[C---:B------:R-:W-:Y:S01]  /*8240*/  FMUL.FTZ R11, R0.reuse, R163 ;  /* 0x000000a3000b7220 */ /* 0x040fe20000410000 */
[----:B------:R-:W-:Y:S01]  /*8250*/  MOV R134, R31 ;  /* 0x0000001f00867202 */ /* 0x000fe20000000f00 */
[C---:B------:R-:W-:Y:S01]  /*8260*/  FMUL.FTZ R14, R0.reuse, R158 ;  /* 0x0000009e000e7220 */ /* 0x040fe20000410000 */
[----:B------:R-:W-:Y:S01]  /*8270*/  MUFU.EX2 R144, R144 ;  /* 0x0000009000907308 */ /* 0x000fe20000000800 */
[----:B------:R-:W-:Y:S01]  /*8280*/  FMUL.FTZ R15, R0, R159 ;  /* 0x0000009f000f7220 */ /* 0x000fe20000410000 */
[----:B-1----:R-:W-:Y:S01]  /*8290*/  F2FP.BF16.PACK_AB R179, R156, R190 ;  /* 0x000000be9cb3723e */ /* 0x002fe200000010ff */
[C---:B------:R-:W-:Y:S02]  /*82a0*/  FMUL.FTZ R18, R0.reuse, R154 ;  /* 0x0000009a00127220 */ /* 0x040fe40000410000 */
[C---:B------:R-:W-:Y:S02]  /*82b0*/  FMUL.FTZ R19, R0.reuse, R155 ;  /* 0x0000009b00137220 */ /* 0x040fe40000410000 */
[C---:B------:R-:W-:Y:S02]  /*82c0*/  FMUL.FTZ R22, R0.reuse, R150 ;  /* 0x0000009600167220 */ /* 0x040fe40000410000 */
[C---:B------:R-:W-:Y:S01]  /*82d0*/  FMUL.FTZ R23, R0.reuse, R151 ;  /* 0x0000009700177220 */ /* 0x040fe20000410000 */
[----:B------:R-:W-:Y:S01]  /*82e0*/  MUFU.EX2 R148, R148 ;  /* 0x0000009400947308 */ /* 0x000fe20000000800 */
[C---:B------:R-:W-:Y:S02]  /*82f0*/  FMUL.FTZ R26, R0.reuse, R146 ;  /* 0x00000092001a7220 */ /* 0x040fe40000410000 */
[C---:B----4-:R-:W-:Y:S01]  /*8300*/  FFMA.FTZ R133, R0.reuse, R133, R177 ;  /* 0x0000008500857223 */ /* 0x050fe200000100b1 */
[C---:B------:R-:W-:Y:S01]  /*8310*/  F2FP.BF16.PACK_AB R177, R3.reuse, R177 ;  /* 0x000000b103b1723e */ /* 0x040fe200000010ff */
[C---:B------:R-:W-:Y:S01]  /*8320*/  FMUL.FTZ R7, R0.reuse, R167 ;  /* 0x000000a700077220 */ /* 0x040fe20000410000 */
[----:B------:R-:W-:Y:S01]  /*8330*/  MOV R167, R10 ;  /* 0x0000000a00a77202 */ /* 0x000fe20000000f00 */
[C---:B------:R-:W-:Y:S02]  /*8340*/  FMUL.FTZ R27, R0.reuse, R147 ;  /* 0x00000093001b7220 */ /* 0x040fe40000410000 */
[C---:B------:R-:W-:Y:S01]  /*8350*/  FMUL.FTZ R30, R0.reuse, R142 ;  /* 0x0000008e001e7220 */ /* 0x040fe20000410000 */
[----:B------:R-:W-:Y:S01]  /*8360*/  MUFU.EX2 R134, R134 ;  /* 0x0000008600867308 */ /* 0x000fe20000000800 */
[C---:B------:R-:W-:Y:S02]  /*8370*/  FMUL.FTZ R31, R0.reuse, R143 ;  /* 0x0000008f001f7220 */ /* 0x040fe40000410000 */
[----:B------:R-:W-:Y:S01]  /*8380*/  FADD.FTZ R152, R3, R133 ;  /* 0x0000008503987221 */ /* 0x000fe20000010000 */
[C---:B--2---:R-:W-:Y:S05]  /*8390*/  HMMA.16816.F32.BF16 R4, R176.reuse, R136, R4 ;  /* 0x00000088b004723c */ /* 0x044fea0000041804 */
[C---:B------:R-:W-:Y:S01]  /*83a0*/  FMUL.FTZ R10, R0.reuse, R162 ;  /* 0x000000a2000a7220 */ /* 0x040fe20000410000 */
[----:B------:R-:W-:Y:S01]  /*83b0*/  MOV R162, R145 ;  /* 0x0000009100a27202 */ /* 0x000fe20000000f00 */
[C---:B------:R-:W-:Y:S01]  /*83c0*/  FMUL.FTZ R38, R0.reuse, R38 ;  /* 0x0000002600267220 */ /* 0x040fe20000410000 */
[----:B------:R1:W2:Y:S01]  /*83d0*/  MUFU.EX2 R133, R167 ;  /* 0x000000a700857308 */ /* 0x0002a20000000800 */
[C---:B------:R-:W-:Y:S03]  /*83e0*/  FMUL.FTZ R39, R0.reuse, R39 ;  /* 0x0000002700277220 */ /* 0x040fe60000410000 */
[C---:B------:R-:W-:Y:S01]  /*83f0*/  HMMA.16816.F32.BF16 R8, R176.reuse, R138, R8 ;  /* 0x0000008ab008723c */ /* 0x040fe20000041808 */
[----:B------:R-:W3:Y:S02]  /*8400*/  LDSM.16.MT88.4 R136, [R249+0x100] ;  /* 0x00010000f988783b */ /* 0x000ee40000004200 */
[C---:B------:R-:W-:Y:S02]  /*8410*/  FMUL.FTZ R42, R0.reuse, R42 ;  /* 0x0000002a002a7220 */ /* 0x040fe40000410000 */
[C---:B------:R-:W-:Y:S01]  /*8420*/  FMUL.FTZ R43, R0.reuse, R43 ;  /* 0x0000002b002b7220 */ /* 0x040fe20000410000 */
[----:B------:R4:W5:Y:S01]  /*8430*/  MUFU.EX2 R3, R166 ;  /* 0x000000a600037308 */ /* 0x0009620000000800 */
[C---:B------:R-:W-:Y:S02]  /*8440*/  FMUL.FTZ R46, R0.reuse, R46 ;  /* 0x0000002e002e7220 */ /* 0x040fe40000410000 */
[C---:B------:R-:W-:Y:S03]  /*8450*/  FMUL.FTZ R47, R0.reuse, R47 ;  /* 0x0000002f002f7220 */ /* 0x040fe60000410000 */
[C---:B------:R-:W-:Y:S02]  /*8460*/  FMUL.FTZ R50, R0.reuse, R50 ;  /* 0x0000003200327220 */ /* 0x040fe40000410000 */
[C---:B------:R-:W-:Y:S02]  /*8470*/  FMUL.FTZ R51, R0.reuse, R51 ;  /* 0x0000003300337220 */ /* 0x040fe40000410000 */
[C---:B------:R-:W-:Y:S01]  /*8480*/  FMUL.FTZ R54, R0.reuse, R54 ;  /* 0x0000003600367220 */ /* 0x040fe20000410000 */
[----:B------:R-:W-:Y:S01]  /*8490*/  MUFU.EX2 R184, R184 ;  /* 0x000000b800b87308 */ /* 0x000fe20000000800 */
[C---:B------:R-:W-:Y:S01]  /*84a0*/  FMUL.FTZ R55, R0.reuse, R55 ;  /* 0x0000003700377220 */ /* 0x040fe20000410000 */
[----:B-1----:R-:W-:Y:S01]  /*84b0*/  MOV R167, R140 ;  /* 0x0000008c00a77202 */ /* 0x002fe20000000f00 */
[C---:B------:R-:W-:Y:S02]  /*84c0*/  FMUL.FTZ R58, R0.reuse, R58 ;  /* 0x0000003a003a7220 */ /* 0x040fe40000410000 */
[C---:B------:R-:W-:Y:S02]  /*84d0*/  FMUL.FTZ R59, R0.reuse, R59 ;  /* 0x0000003b003b7220 */ /* 0x040fe40000410000 */
[C---:B------:R-:W-:Y:S02]  /*84e0*/  FMUL.FTZ R62, R0.reuse, R62 ;  /* 0x0000003e003e7220 */ /* 0x040fe40000410000 */
[C---:B------:R-:W-:Y:S01]  /*84f0*/  FMUL.FTZ R63, R0.reuse, R63 ;  /* 0x0000003f003f7220 */ /* 0x040fe20000410000 */
[----:B------:R-:W-:Y:S01]  /*8500*/  MUFU.EX2 R185, R185 ;  /* 0x000000b900b97308 */ /* 0x000fe20000000800 */
[C---:B------:R-:W-:Y:S01]  /*8510*/  FMUL.FTZ R66, R0.reuse, R66 ;  /* 0x0000004200427220 */ /* 0x040fe20000410000 */
[----:B----4-:R-:W-:Y:S01]  /*8520*/  MOV R166, R141 ;  /* 0x0000008d00a67202 */ /* 0x010fe20000000f00 */
[C---:B------:R-:W-:Y:S01]  /*8530*/  FMUL.FTZ R67, R0.reuse, R67 ;  /* 0x0000004300437220 */ /* 0x040fe20000410000 */
[----:B------:R-:W-:Y:S01]  /*8540*/  LDSM.16.MT88.4 R140, [R248+0x900] ;  /* 0x00090000f88c783b */ /* 0x000fe20000004200 */
[C---:B------:R-:W-:Y:S02]  /*8550*/  FMUL.FTZ R70, R0.reuse, R70 ;  /* 0x0000004600467220 */ /* 0x040fe40000410000 */
[C---:B------:R-:W-:Y:S02]  /*8560*/  FMUL.FTZ R71, R0.reuse, R71 ;  /* 0x0000004700477220 */ /* 0x040fe40000410000 */
[C---:B------:R-:W-:Y:S01]  /*8570*/  FMUL.FTZ R74, R0.reuse, R74 ;  /* 0x0000004a004a7220 */ /* 0x040fe20000410000 */
[----:B------:R-:W-:Y:S01]  /*8580*/  MUFU.EX2 R182, R182 ;  /* 0x000000b600b67308 */ /* 0x000fe20000000800 */
[C---:B------:R-:W-:Y:S01]  /*8590*/  FMUL.FTZ R75, R0.reuse, R75 ;  /* 0x0000004b004b7220 */ /* 0x040fe20000410000 */
[C---:B---3--:R-:W-:Y:S03]  /*85a0*/  HMMA.16816.F32.BF16 R12, R176.reuse, R136, R12 ;  /* 0x00000088b00c723c */ /* 0x048fe6000004180c */
[C---:B------:R-:W-:Y:S02]  /*85b0*/  FMUL.FTZ R78, R0.reuse, R78 ;  /* 0x0000004e004e7220 */ /* 0x040fe40000410000 */
[C---:B------:R-:W-:Y:S02]  /*85c0*/  FMUL.FTZ R79, R0.reuse, R79 ;  /* 0x0000004f004f7220 */ /* 0x040fe40000410000 */
[C---:B------:R-:W-:Y:S01]  /*85d0*/  FMUL.FTZ R82, R0.reuse, R82 ;  /* 0x0000005200527220 */ /* 0x040fe20000410000 */
[C---:B------:R-:W-:Y:S01]  /*85e0*/  HMMA.16816.F32.BF16 R16, R176.reuse, R138, R16 ;  /* 0x0000008ab010723c */ /* 0x040fe20000041810 */
[----:B------:R-:W1:Y:S01]  /*85f0*/  LDSM.16.MT88.4 R136, [R251+0x100] ;  /* 0x00010000fb88783b */ /* 0x000e620000004200 */
[----:B------:R-:W-:Y:S02]  /*8600*/  MUFU.EX2 R189, R188 ;  /* 0x000000bc00bd7308 */ /* 0x000fe40000000800 */
[C---:B------:R-:W-:Y:S02]  /*8610*/  FMUL.FTZ R83, R0.reuse, R83 ;  /* 0x0000005300537220 */ /* 0x040fe40000410000 */
[C---:B------:R-:W-:Y:S02]  /*8620*/  FMUL.FTZ R86, R0.reuse, R86 ;  /* 0x0000005600567220 */ /* 0x040fe40000410000 */
[C---:B------:R-:W-:Y:S04]  /*8630*/  FMUL.FTZ R87, R0.reuse, R87 ;  /* 0x0000005700577220 */ /* 0x040fe80000410000 */
[C---:B------:R-:W-:Y:S01]  /*8640*/  FMUL.FTZ R90, R0.reuse, R90 ;  /* 0x0000005a005a7220 */ /* 0x040fe20000410000 */
[----:B------:R-:W3:Y:S01]  /*8650*/  MUFU.EX2 R188, R186 ;  /* 0x000000ba00bc7308 */ /* 0x000ee20000000800 */
[C---:B------:R-:W-:Y:S02]  /*8660*/  FMUL.FTZ R91, R0.reuse, R91 ;  /* 0x0000005b005b7220 */ /* 0x040fe40000410000 */
[C---:B------:R-:W-:Y:S02]  /*8670*/  FMUL.FTZ R94, R0.reuse, R94 ;  /* 0x0000005e005e7220 */ /* 0x040fe40000410000 */
[C---:B------:R-:W-:Y:S02]  /*8680*/  FMUL.FTZ R95, R0.reuse, R95 ;  /* 0x0000005f005f7220 */ /* 0x040fe40000410000 */
[C---:B------:R-:W-:Y:S02]  /*8690*/  FMUL.FTZ R98, R0.reuse, R98 ;  /* 0x0000006200627220 */ /* 0x040fe40000410000 */
[C---:B------:R-:W-:Y:S01]  /*86a0*/  FMUL.FTZ R99, R0.reuse, R99 ;  /* 0x0000006300637220 */ /* 0x040fe20000410000 */
[----:B------:R-:W-:Y:S01]  /*86b0*/  MUFU.EX2 R186, R183 ;  /* 0x000000b700ba7308 */ /* 0x000fe20000000800 */
        /* <DEDUP_REMOVED lines=9> */
[C---:B------:R-:W-:Y:S01]  /*8750*/  FMUL.FTZ R118, R0.reuse, R118 ;  /* 0x0000007600767220 */ /* 0x040fe20000410000 */
[C---:B-1----:R-:W-:Y:S02]  /*8760*/  HMMA.16816.F32.BF16 R20, R176.reuse, R136, R20 ;  /* 0x00000088b014723c */ /* 0x042fe40000041814 */
[----:B------:R-:W-:Y:S01]  /*8770*/  MUFU.EX2 R181, R161 ;  /* 0x000000a100b57308 */ /* 0x000fe20000000800 */
[C---:B------:R-:W-:Y:S02]  /*8780*/  FMUL.FTZ R119, R0.reuse, R119 ;  /* 0x0000007700777220 */ /* 0x040fe40000410000 */
[C---:B------:R-:W-:Y:S02]  /*8790*/  FMUL.FTZ R122, R0.reuse, R122 ;  /* 0x0000007a007a7220 */ /* 0x040fe40000410000 */
[C---:B------:R-:W-:Y:S01]  /*87a0*/  FMUL.FTZ R123, R0.reuse, R123 ;  /* 0x0000007b007b7220 */ /* 0x040fe20000410000 */
[C---:B------:R-:W-:Y:S01]  /*87b0*/  HMMA.16816.F32.BF16 R24, R176.reuse, R138, R24 ;  /* 0x0000008ab018723c */ /* 0x040fe20000041818 */
[----:B------:R-:W1:Y:S03]  /*87c0*/  LDSM.16.MT88.4 R136, [R250+0x100] ;  /* 0x00010000fa88783b */ /* 0x000e660000004200 */
[C---:B------:R-:W-:Y:S01]  /*87d0*/  FMUL.FTZ R126, R0.reuse, R126 ;  /* 0x0000007e007e7220 */ /* 0x040fe20000410000 */
[----:B------:R-:W4:Y:S01]  /*87e0*/  MUFU.EX2 R187, R187 ;  /* 0x000000bb00bb7308 */ /* 0x000f220000000800 */
[C---:B------:R-:W-:Y:S02]  /*87f0*/  FMUL.FTZ R127, R0.reuse, R127 ;  /* 0x0000007f007f7220 */ /* 0x040fe40000410000 */
[C---:B------:R-:W-:Y:S04]  /*8800*/  FMUL.FTZ R130, R0.reuse, R130 ;  /* 0x0000008200827220 */ /* 0x040fe80000410000 */
[----:B------:R-:W-:Y:S02]  /*8810*/  FMUL.FTZ R131, R0, R131 ;  /* 0x0000008300837220 */ /* 0x000fe40000410000 */
[----:B--2---:R-:W-:Y:S02]  /*8820*/  FADD.FTZ R0, R133, R180 ;  /* 0x000000b485007221 */ /* 0x004fe40000010000 */
[----:B------:R-:W2:Y:S02]  /*8830*/  MUFU.EX2 R180, R160 ;  /* 0x000000a000b47308 */ /* 0x000ea40000000800 */
[C---:B-----5:R-:W-:Y:S04]  /*8840*/  FADD.FTZ R0, R3.reuse, R0 ;  /* 0x0000000003007221 */ /* 0x060fe80000010000 */
[----:B------:R-:W-:Y:S04]  /*8850*/  FADD.FTZ R0, R144, R0 ;  /* 0x0000000090007221 */ /* 0x000fe80000010000 */
[----:B------:R-:W-:Y:S01]  /*8860*/  FADD.FTZ R0, R134, R0 ;  /* 0x0000000086007221 */ /* 0x000fe20000010000 */
        /* <DEDUP_REMOVED lines=36> */
[C---:B-1----:R-:W-:Y:S07]  /*8ab0*/  HMMA.16816.F32.BF16 R124, R176.reuse, R136, R124 ;  /* 0x00000088b07c723c */ /* 0x042fee000004187c */
[----:B------:R-:W-:Y:S01]  /*8ac0*/  F2FP.BF16.PACK_AB R136, R3, R133 ;  /* 0x000000850388723e */ /* 0x000fe200000010ff */
[----:B------:R-:W-:Y:S01]  /*8ad0*/  HMMA.16816.F32.BF16 R128, R176, R138, R128 ;  /* 0x0000008ab080723c */ /* 0x000fe20000041880 */
[----:B------:R1:W5:Y:S03]  /*8ae0*/  MUFU.EX2 R133, R162 ;  /* 0x000000a200857308 */ /* 0x0003660000000800 */
[----:B---3--:R-:W-:Y:S03]  /*8af0*/  F2FP.BF16.PACK_AB R137, R188, R189 ;  /* 0x000000bdbc89723e */ /* 0x008fe600000010ff */
[----:B------:R-:W-:Y:S02]  /*8b00*/  F2FP.BF16.PACK_AB R138, R134, R144 ;  /* 0x00000090868a723e */ /* 0x000fe400000010ff */
[----:B------:R-:W3:Y:S02]  /*8b10*/  LDSM.16.MT88.4 R144, [R249+0x900] ;  /* 0x00090000f990783b */ /* 0x000ee40000004200 */
[----:B------:R-:W5:Y:S01]  /*8b20*/  MUFU.EX2 R3, R167 ;  /* 0x000000a700037308 */ /* 0x000f620000000800 */
[----:B----4-:R-:W-:Y:S02]  /*8b30*/  F2FP.BF16.PACK_AB R139, R187, R186 ;  /* 0x000000babb8b723e */ /* 0x010fe400000010ff */
[----:B--2---:R-:W-:Y:S05]  /*8b40*/  F2FP.BF16.PACK_AB R177, R180, R181 ;  /* 0x000000b5b4b1723e */ /* 0x004fea00000010ff */
[C---:B------:R-:W-:Y:S02]  /*8b50*/  HMMA.16816.F32.BF16 R4, R136.reuse, R140, R4 ;  /* 0x0000008c8804723c */ /* 0x040fe40000041804 */
[----:B------:R2:W4:Y:S01]  /*8b60*/  MUFU.EX2 R134, R166 ;  /* 0x000000a600867308 */ /* 0x0005220000000800 */
[----:B-1----:R-:W-:Y:S02]  /*8b70*/  LDSM.16.MT88.4 R160, [R248+0x1900] ;  /* 0x00190000f8a0783b */ /* 0x002fe40000004200 */
[----:B-----5:R-:W-:Y:S03]  /*8b80*/  FADD.FTZ R0, R133, R0 ;  /* 0x0000000085007221 */ /* 0x020fe60000010000 */
[C---:B------:R-:W-:Y:S04]  /*8b90*/  HMMA.16816.F32.BF16 R8, R136.reuse, R142, R8 ;  /* 0x0000008e8808723c */ /* 0x040fe80000041808 */
[----:B------:R-:W-:Y:S01]  /*8ba0*/  MUFU.EX2 R178, R157 ;  /* 0x0000009d00b27308 */ /* 0x000fe20000000800 */
[----:B------:R-:W1:Y:S01]  /*8bb0*/  LDSM.16.MT88.4 R140, [R251+0x900] ;  /* 0x00090000fb8c783b */ /* 0x000e620000004200 */
[C---:B------:R-:W-:Y:S06]  /*8bc0*/  FADD.FTZ R0, R3.reuse, R0 ;  /* 0x0000000003007221 */ /* 0x040fec0000010000 */
[----:B------:R-:W-:Y:S02]  /*8bd0*/  FADD.FTZ R0, R148, R0 ;  /* 0x0000000094007221 */ /* 0x000fe40000010000 */
[----:B------:R-:W-:Y:S01]  /*8be0*/  MUFU.EX2 R176, R191 ;  /* 0x000000bf00b07308 */ /* 0x000fe20000000800 */
[----:B--2---:R-:W-:Y:S01]  /*8bf0*/  MOV R166, R149 ;  /* 0x0000009500a67202 */ /* 0x004fe20000000f00 */
[C---:B----4-:R-:W-:Y:S01]  /*8c00*/  FADD.FTZ R0, R134.reuse, R0 ;  /* 0x0000000086007221 */ /* 0x050fe20000010000 */
[C---:B---3--:R-:W-:Y:S08]  /*8c10*/  HMMA.16816.F32.BF16 R12, R136.reuse, R144, R12 ;  /* 0x00000090880c723c */ /* 0x048ff0000004180c */
[C---:B------:R-:W-:Y:S01]  /*8c20*/  HMMA.16816.F32.BF16 R16, R136.reuse, R146, R16 ;  /* 0x000000928810723c */ /* 0x040fe20000041810 */
[----:B------:R-:W2:Y:S07]  /*8c30*/  LDSM.16.MT88.4 R144, [R250+0x900] ;  /* 0x00090000fa90783b */ /* 0x000eae0000004200 */
[C---:B-1----:R-:W-:Y:S08]  /*8c40*/  HMMA.16816.F32.BF16 R20, R136.reuse, R140, R20 ;  /* 0x0000008c8814723c */ /* 0x042ff00000041814 */
[C---:B------:R-:W-:Y:S01]  /*8c50*/  HMMA.16816.F32.BF16 R24, R136.reuse, R142, R24 ;  /* 0x0000008e8818723c */ /* 0x040fe20000041818 */
[----:B------:R-:W1:Y:S07]  /*8c60*/  LDSM.16.MT88.4 R140, [R248+0x2900] ;  /* 0x00290000f88c783b */ /* 0x000e6e0000004200 */
[C---:B--2---:R-:W-:Y:S08]  /*8c70*/  HMMA.16816.F32.BF16 R28, R136.reuse, R144, R28 ;  /* 0x00000090881c723c */ /* 0x044ff0000004181c */
        /* <DEDUP_REMOVED lines=36> */
[----:B------:R-:W-:Y:S01]  /*8ec0*/  HMMA.16816.F32.BF16 R128, R136, R146, R128 ;  /* 0x000000928880723c */ /* 0x000fe20000041880 */
[----:B------:R-:W2:Y:S06]  /*8ed0*/  LDSM.16.MT88.4 R144, [R249+0x1100] ;  /* 0x00110000f990783b */ /* 0x000eac0000004200 */
[----:B------:R-:W-:Y:S02]  /*8ee0*/  F2FP.BF16.PACK_AB R138, R134, R148 ;  /* 0x00000094868a723e */ /* 0x000fe400000010ff */
[----:B------:R-:W3:Y:S01]  /*8ef0*/  LDSM.16.MT88.4 R148, [R251+0x1100] ;  /* 0x00110000fb94783b */ /* 0x000ee20000004200 */
[----:B------:R-:W-:Y:S02]  /*8f00*/  MUFU.EX2 R134, R165 ;  /* 0x000000a500867308 */ /* 0x000fe40000000800 */
[----:B------:R-:W-:Y:S02]  /*8f10*/  F2FP.BF16.PACK_AB R136, R3, R133 ;  /* 0x000000850388723e */ /* 0x000fe400000010ff */
[----:B------:R-:W-:Y:S02]  /*8f20*/  F2FP.BF16.PACK_AB R137, R185, R184 ;  /* 0x000000b8b989723e */ /* 0x000fe400000010ff */
[----:B------:R-:W-:Y:S04]  /*8f30*/  F2FP.BF16.PACK_AB R139, R183, R182 ;  /* 0x000000b6b78b723e */ /* 0x000fe800000010ff */
[----:B------:R-:W-:Y:S03]  /*8f40*/  MUFU.EX2 R133, R153 ;  /* 0x0000009900857308 */ /* 0x000fe60000000800 */
[C---:B-1----:R-:W-:Y:S07]  /*8f50*/  HMMA.16816.F32.BF16 R4, R136.reuse, R140, R4 ;  /* 0x0000008c8804723c */ /* 0x042fee0000041804 */
[----:B------:R-:W1:Y:S01]  /*8f60*/  MUFU.EX2 R3, R166 ;  /* 0x000000a600037308 */ /* 0x000e620000000800 */
[C---:B------:R-:W-:Y:S01]  /*8f70*/  HMMA.16816.F32.BF16 R8, R136.reuse, R142, R8 ;  /* 0x0000008e8808723c */ /* 0x040fe20000041808 */
[----:B------:R-:W4:Y:S07]  /*8f80*/  LDSM.16.MT88.4 R140, [R250+0x1100] ;  /* 0x00110000fa8c783b */ /* 0x000f2e0000004200 */
[C---:B--2---:R-:W-:Y:S08]  /*8f90*/  HMMA.16816.F32.BF16 R12, R136.reuse, R144, R12 ;  /* 0x00000090880c723c */ /* 0x044ff0000004180c */
[C---:B------:R-:W-:Y:S01]  /*8fa0*/  HMMA.16816.F32.BF16 R16, R136.reuse, R146, R16 ;  /* 0x000000928810723c */ /* 0x040fe20000041810 */
[----:B------:R-:W2:Y:S03]  /*8fb0*/  LDSM.16.MT88.4 R144, [R248+0x3100] ;  /* 0x00310000f890783b */ /* 0x000ea60000004200 */
[----:B-1----:R-:W-:Y:S04]  /*8fc0*/  FADD.FTZ R0, R3, R0 ;  /* 0x0000000003007221 */ /* 0x002fe80000010000 */
[C---:B---3--:R-:W-:Y:S04]  /*8fd0*/  HMMA.16816.F32.BF16 R20, R136.reuse, R148, R20 ;  /* 0x000000948814723c */ /* 0x048fe80000041814 */
[C---:B------:R-:W-:Y:S01]  /*8fe0*/  FADD.FTZ R0, R176.reuse, R0 ;  /* 0x00000000b0007221 */ /* 0x040fe20000010000 */
[----:B------:R-:W-:Y:S01]  /*8ff0*/  F2FP.BF16.PACK_AB R176, R176, R3 ;  /* 0x00000003b0b0723e */ /* 0x000fe200000010ff */
[----:B------:R-:W-:Y:S02]  /*9000*/  FADD.FTZ R3, R190, R152 ;  /* 0x00000098be037221 */ /* 0x000fe40000010000 */
[C---:B------:R-:W-:Y:S01]  /*9010*/  HMMA.16816.F32.BF16 R24, R136.reuse, R150, R24 ;  /* 0x000000968818723c */ /* 0x040fe20000041818 */
[----:B------:R-:W1:Y:S03]  /*9020*/  LDSM.16.MT88.4 R148, [R249+0x3100] ;  /* 0x00310000f994783b */ /* 0x000e660000004200 */
[----:B------:R-:W-:Y:S04]  /*9030*/  FADD.FTZ R0, R133, R0 ;  /* 0x0000000085007221 */ /* 0x000fe80000010000 */
[C---:B----4-:R-:W-:Y:S01]  /*9040*/  HMMA.16816.F32.BF16 R28, R136.reuse, R140, R28 ;  /* 0x0000008c881c723c */ /* 0x050fe2000004181c */
[----:B------:R-:W-:Y:S03]  /*9050*/  LDSM.16.MT88.4 R152, [R249+0x1900] ;  /* 0x00190000f998783b */ /* 0x000fe60000004200 */
[C---:B------:R-:W-:Y:S01]  /*9060*/  FADD.FTZ R0, R178.reuse, R0 ;  /* 0x00000000b2007221 */ /* 0x040fe20000010000 */
[----:B------:R-:W-:Y:S02]  /*9070*/  F2FP.BF16.PACK_AB R178, R178, R133 ;  /* 0x00000085b2b2723e */ /* 0x000fe400000010ff */
[----:B------:R-:W3:Y:S01]  /*9080*/  MUFU.EX2 R133, R164 ;  /* 0x000000a400857308 */ /* 0x000ee20000000800 */
[C---:B------:R-:W-:Y:S01]  /*9090*/  HMMA.16816.F32.BF16 R32, R136.reuse, R142, R32 ;  /* 0x0000008e8820723c */ /* 0x040fe20000041820 */
[----:B------:R-:W4:Y:S07]  /*90a0*/  LDSM.16.MT88.4 R140, [R251+0x3100] ;  /* 0x00310000fb8c783b */ /* 0x000f2e0000004200 */
[C---:B--2---:R-:W-:Y:S01]  /*90b0*/  HMMA.16816.F32.BF16 R36, R136.reuse, R144, R36 ;  /* 0x000000908824723c */ /* 0x044fe20000041824 */
[----:B------:R2:W-:Y:S07]  /*90c0*/  STL [R1+0x1c], R0 ;  /* 0x00001c0001007387 */ /* 0x0005ee0000100800 */
[C---:B------:R-:W-:Y:S01]  /*90d0*/  HMMA.16816.F32.BF16 R40, R136.reuse, R146, R40 ;  /* 0x000000928828723c */ /* 0x040fe20000041828 */
[----:B------:R-:W5:Y:S03]  /*90e0*/  LDSM.16.MT88.4 R144, [R250+0x3100] ;  /* 0x00310000fa90783b */ /* 0x000f660000004200 */
[----:B---3--:R-:W-:Y:S04]  /*90f0*/  F2FP.BF16.PACK_AB R179, R133, R134 ;  /* 0x0000008685b3723e */ /* 0x008fe800000010ff */
[C---:B-1----:R-:W-:Y:S08]  /*9100*/  HMMA.16816.F32.BF16 R44, R136.reuse, R148, R44 ;  /* 0x00000094882c723c */ /* 0x042ff0000004182c */
[C---:B------:R-:W-:Y:S01]  /*9110*/  HMMA.16816.F32.BF16 R48, R136.reuse, R150, R48 ;  /* 0x000000968830723c */ /* 0x040fe20000041830 */
[----:B------:R-:W1:Y:S03]  /*9120*/  LDSM.16.MT88.4 R148, [R248+0x5100] ;  /* 0x00510000f894783b */ /* 0x000e660000004200 */
[----:B--2---:R-:W-:Y:S04]  /*9130*/  FADD.FTZ R0, R156, R3 ;  /* 0x000000039c007221 */ /* 0x004fe80000010000 */
[C---:B----4-:R-:W-:Y:S04]  /*9140*/  HMMA.16816.F32.BF16 R52, R136.reuse, R140, R52 ;  /* 0x0000008c8834723c */ /* 0x050fe80000041834 */
[----:B------:R-:W-:Y:S04]  /*9150*/  FADD.FTZ R0, R189, R0 ;  /* 0x00000000bd007221 */ /* 0x000fe80000010000 */
[C---:B------:R-:W-:Y:S01]  /*9160*/  HMMA.16816.F32.BF16 R56, R136.reuse, R142, R56 ;  /* 0x0000008e8838723c */ /* 0x040fe20000041838 */
[----:B------:R-:W2:Y:S03]  /*9170*/  LDSM.16.MT88.4 R140, [R249+0x5100] ;  /* 0x00510000f98c783b */ /* 0x000ea60000004200 */
[----:B------:R-:W-:Y:S04]  /*9180*/  FADD.FTZ R0, R188, R0 ;  /* 0x00000000bc007221 */ /* 0x000fe80000010000 */
[----:B------:R-:W-:Y:S01]  /*9190*/  FADD.FTZ R0, R186, R0 ;  /* 0x00000000ba007221 */ /* 0x000fe20000010000 */
[C---:B-----5:R-:W-:Y:S03]  /*91a0*/  HMMA.16816.F32.BF16 R60, R136.reuse, R144, R60 ;  /* 0x00000090883c723c */ /* 0x060fe6000004183c */
[----:B------:R-:W-:Y:S04]  /*91b0*/  FADD.FTZ R0, R187, R0 ;  /* 0x00000000bb007221 */ /* 0x000fe80000010000 */
[----:B------:R-:W-:Y:S01]  /*91c0*/  FADD.FTZ R0, R184, R0 ;  /* 0x00000000b8007221 */ /* 0x000fe20000010000 */
[C---:B------:R-:W-:Y:S01]  /*91d0*/  HMMA.16816.F32.BF16 R64, R136.reuse, R146, R64 ;  /* 0x000000928840723c */ /* 0x040fe20000041840 */
[----:B------:R-:W3:Y:S03]  /*91e0*/  LDSM.16.MT88.4 R144, [R251+0x5100] ;  /* 0x00510000fb90783b */ /* 0x000ee60000004200 */
[----:B------:R-:W-:Y:S04]  /*91f0*/  FADD.FTZ R0, R185, R0 ;  /* 0x00000000b9007221 */ /* 0x000fe80000010000 */
[C---:B-1----:R-:W-:Y:S04]  /*9200*/  HMMA.16816.F32.BF16 R68, R136.reuse, R148, R68 ;  /* 0x000000948844723c */ /* 0x042fe80000041844 */
[----:B------:R-:W-:Y:S04]  /*9210*/  FADD.FTZ R0, R182, R0 ;  /* 0x00000000b6007221 */ /* 0x000fe80000010000 */
[C---:B------:R-:W-:Y:S01]  /*9220*/  HMMA.16816.F32.BF16 R72, R136.reuse, R150, R72 ;  /* 0x000000968848723c */ /* 0x040fe20000041848 */
[----:B------:R-:W1:Y:S03]  /*9230*/  LDSM.16.MT88.4 R148, [R250+0x5100] ;  /* 0x00510000fa94783b */ /* 0x000e660000004200 */
[----:B------:R-:W-:Y:S04]  /*9240*/  FADD.FTZ R0, R183, R0 ;  /* 0x00000000b7007221 */ /* 0x000fe80000010000 */
[C---:B--2---:R-:W-:Y:S04]  /*9250*/  HMMA.16816.F32.BF16 R76, R136.reuse, R140, R76 ;  /* 0x0000008c884c723c */ /* 0x044fe8000004184c */
[----:B------:R-:W-:Y:S04]  /*9260*/  FADD.FTZ R0, R181, R0 ;  /* 0x00000000b5007221 */ /* 0x000fe80000010000 */
[C---:B------:R-:W-:Y:S01]  /*9270*/  HMMA.16816.F32.BF16 R80, R136.reuse, R142, R80 ;  /* 0x0000008e8850723c */ /* 0x040fe20000041850 */
[----:B------:R-:W2:Y:S03]  /*9280*/  LDSM.16.MT88.4 R140, [R248+0x7100] ;  /* 0x00710000f88c783b */ /* 0x000ea60000004200 */
[----:B------:R-:W-:Y:S04]  /*9290*/  FADD.FTZ R0, R180, R0 ;  /* 0x00000000b4007221 */ /* 0x000fe80000010000 */
[----:B------:R-:W-:Y:S01]  /*92a0*/  FADD.FTZ R0, R134, R0 ;  /* 0x0000000086007221 */ /* 0x000fe20000010000 */
[C---:B---3--:R-:W-:Y:S03]  /*92b0*/  HMMA.16816.F32.BF16 R84, R136.reuse, R144, R84 ;  /* 0x000000908854723c */ /* 0x048fe60000041854 */
[----:B------:R-:W-:Y:S01]  /*92c0*/  FADD.FTZ R0, R133, R0 ;  /* 0x0000000085007221 */ /* 0x000fe20000010000 */
[----:B------:R-:W-:Y:S02]  /*92d0*/  MOV R134, R2 ;  /* 0x0000000200867202 */ /* 0x000fe40000000f00 */
[----:B------:R-:W-:Y:S02]  /*92e0*/  MOV R133, R132 ;  /* 0x0000008400857202 */ /* 0x000fe40000000f00 */
[C---:B------:R-:W-:Y:S01]  /*92f0*/  HMMA.16816.F32.BF16 R88, R136.reuse, R146, R88 ;  /* 0x000000928858723c */ /* 0x040fe20000041858 */
[----:B------:R-:W3:Y:S07]  /*9300*/  LDSM.16.MT88.4 R144, [R249+0x7100] ;  /* 0x00710000f990783b */ /* 0x000eee0000004200 */
[C---:B-1----:R-:W-:Y:S01]  /*9310*/  HMMA.16816.F32.BF16 R92, R136.reuse, R148, R92 ;  /* 0x00000094885c723c */ /* 0x042fe2000004185c */
[----:B------:R-:W-:Y:S07]  /*9320*/  STL [R1+0x40], R0 ;  /* 0x0000400001007387 */ /* 0x000fee0000100800 */
[C---:B------:R-:W-:Y:S01]  /*9330*/  HMMA.16816.F32.BF16 R96, R136.reuse, R150, R96 ;  /* 0x000000968860723c */ /* 0x040fe20000041860 */
[----:B------:R-:W1:Y:S07]  /*9340*/  LDSM.16.MT88.4 R148, [R251+0x7100] ;  /* 0x00710000fb94783b */ /* 0x000e6e0000004200 */
[C---:B--2---:R-:W-:Y:S08]  /*9350*/  HMMA.16816.F32.BF16 R100, R136.reuse, R140, R100 ;  /* 0x0000008c8864723c */ /* 0x044ff00000041864 */
[C---:B------:R-:W-:Y:S01]  /*9360*/  HMMA.16816.F32.BF16 R104, R136.reuse, R142, R104 ;  /* 0x0000008e8868723c */ /* 0x040fe20000041868 */
[----:B------:R-:W2:Y:S07]  /*9370*/  LDSM.16.MT88.4 R140, [R250+0x7100] ;  /* 0x00710000fa8c783b */ /* 0x000eae0000004200 */
[C---:B---3--:R-:W-:Y:S08]  /*9380*/  HMMA.16816.F32.BF16 R108, R136.reuse, R144, R108 ;  /* 0x00000090886c723c */ /* 0x048ff0000004186c */
[C---:B------:R-:W-:Y:S01]  /*9390*/  HMMA.16816.F32.BF16 R112, R136.reuse, R146, R112 ;  /* 0x000000928870723c */ /* 0x040fe20000041870 */
[----:B------:R-:W3:Y:S07]  /*93a0*/  LDSM.16.MT88.4 R144, [R251+0x1900] ;  /* 0x00190000fb90783b */ /* 0x000eee0000004200 */
[C---:B-1----:R-:W-:Y:S08]  /*93b0*/  HMMA.16816.F32.BF16 R116, R136.reuse, R148, R116 ;  /* 0x000000948874723c */ /* 0x042ff00000041874 */
[C---:B------:R-:W-:Y:S08]  /*93c0*/  HMMA.16816.F32.BF16 R120, R136.reuse, R150, R120 ;  /* 0x000000968878723c */ /* 0x040ff00000041878 */
[C---:B--2---:R-:W-:Y:S08]  /*93d0*/  HMMA.16816.F32.BF16 R124, R136.reuse, R140, R124 ;  /* 0x0000008c887c723c */ /* 0x044ff0000004187c */
[----:B------:R-:W-:Y:S01]  /*93e0*/  HMMA.16816.F32.BF16 R128, R136, R142, R128 ;  /* 0x0000008e8880723c */ /* 0x000fe20000041880 */
[----:B------:R-:W1:Y:S07]  /*93f0*/  LDSM.16.MT88.4 R136, [R250+0x1900] ;  /* 0x00190000fa88783b */ /* 0x000e6e0000004200 */
[C---:B------:R-:W-:Y:S01]  /*9400*/  HMMA.16816.F32.BF16 R164, R176.reuse, R160, R4 ;  /* 0x000000a0b0a4723c */ /* 0x040fe20000041804 */
[----:B------:R-:W2:Y:S07]  /*9410*/  LDSM.16.MT88.4 R4, [R248+0x3900] ;  /* 0x00390000f804783b */ /* 0x000eae0000004200 */
[C---:B------:R-:W-:Y:S01]  /*9420*/  HMMA.16816.F32.BF16 R160, R176.reuse, R162, R8 ;  /* 0x000000a2b0a0723c */ /* 0x040fe20000041808 */
[----:B------:R-:W4:Y:S07]  /*9430*/  LDSM.16.MT88.4 R8, [R249+0x3900] ;  /* 0x00390000f908783b */ /* 0x000f2e0000004200 */
[C---:B------:R-:W-:Y:S01]  /*9440*/  HMMA.16816.F32.BF16 R156, R176.reuse, R152, R12 ;  /* 0x00000098b09c723c */ /* 0x040fe2000004180c */
[----:B------:R-:W5:Y:S07]  /*9450*/  LDSM.16.MT88.4 R12, [R251+0x3900] ;  /* 0x00390000fb0c783b */ /* 0x000f6e0000004200 */
[C---:B------:R-:W-:Y:S01]  /*9460*/  HMMA.16816.F32.BF16 R152, R176.reuse, R154, R16 ;  /* 0x0000009ab098723c */ /* 0x040fe20000041810 */
[----:B------:R-:W4:Y:S07]  /*9470*/  LDSM.16.MT88.4 R16, [R250+0x3900] ;  /* 0x00390000fa10783b */ /* 0x000f2e0000004200 */
[C---:B---3--:R-:W-:Y:S08]  /*9480*/  HMMA.16816.F32.BF16 R148, R176.reuse, R144, R20 ;  /* 0x00000090b094723c */ /* 0x048ff00000041814 */
[C---:B------:R-:W-:Y:S08]  /*9490*/  HMMA.16816.F32.BF16 R144, R176.reuse, R146, R24 ;  /* 0x00000092b090723c */ /* 0x040ff00000041818 */
[C---:B-1----:R-:W-:Y:S08]  /*94a0*/  HMMA.16816.F32.BF16 R140, R176.reuse, R136, R28 ;  /* 0x00000088b08c723c */ /* 0x042ff0000004181c */
[C---:B------:R-:W-:Y:S08]  /*94b0*/  HMMA.16816.F32.BF16 R136, R176.reuse, R138, R32 ;  /* 0x0000008ab088723c */ /* 0x040ff00000041820 */
[C---:B--2---:R-:W-:Y:S08]  /*94c0*/  HMMA.16816.F32.BF16 R36, R176.reuse, R4, R36 ;  /* 0x00000004b024723c */ /* 0x044ff00000041824 */
[C---:B------:R-:W-:Y:S01]  /*94d0*/  HMMA.16816.F32.BF16 R40, R176.reuse, R6, R40 ;  /* 0x00000006b028723c */ /* 0x040fe20000041828 */
[----:B------:R-:W1:Y:S07]  /*94e0*/  LDSM.16.MT88.4 R4, [R248+0x5900] ;  /* 0x00590000f804783b */ /* 0x000e6e0000004200 */
[C---:B----4-:R-:W-:Y:S08]  /*94f0*/  HMMA.16816.F32.BF16 R44, R176.reuse, R8, R44 ;  /* 0x00000008b02c723c */ /* 0x050ff0000004182c */
[C---:B------:R-:W-:Y:S01]  /*9500*/  HMMA.16816.F32.BF16 R48, R176.reuse, R10, R48 ;  /* 0x0000000ab030723c */ /* 0x040fe20000041830 */
[----:B------:R-:W2:Y:S07]  /*9510*/  LDSM.16.MT88.4 R8, [R249+0x5900] ;  /* 0x00590000f908783b */ /* 0x000eae0000004200 */
[C---:B-----5:R-:W-:Y:S08]  /*9520*/  HMMA.16816.F32.BF16 R52, R176.reuse, R12, R52 ;  /* 0x0000000cb034723c */ /* 0x060ff00000041834 */
[C---:B------:R-:W-:Y:S01]  /*9530*/  HMMA.16816.F32.BF16 R56, R176.reuse, R14, R56 ;  /* 0x0000000eb038723c */ /* 0x040fe20000041838 */
[----:B------:R-:W3:Y:S07]  /*9540*/  LDSM.16.MT88.4 R12, [R251+0x5900] ;  /* 0x00590000fb0c783b */ /* 0x000eee0000004200 */
[C---:B------:R-:W-:Y:S08]  /*9550*/  HMMA.16816.F32.BF16 R60, R176.reuse, R16, R60 ;  /* 0x00000010b03c723c */ /* 0x040ff0000004183c */
[C---:B------:R-:W-:Y:S01]  /*9560*/  HMMA.16816.F32.BF16 R64, R176.reuse, R18, R64 ;  /* 0x00000012b040723c */ /* 0x040fe20000041840 */
[----:B------:R-:W4:Y:S07]  /*9570*/  LDSM.16.MT88.4 R16, [R250+0x5900] ;  /* 0x00590000fa10783b */ /* 0x000f2e0000004200 */
[C---:B-1----:R-:W-:Y:S08]  /*9580*/  HMMA.16816.F32.BF16 R68, R176.reuse, R4, R68 ;  /* 0x00000004b044723c */ /* 0x042ff00000041844 */
        /* <DEDUP_REMOVED lines=8> */
[C---:B----4-:R-:W-:Y:S08]  /*9610*/  HMMA.16816.F32.BF16 R92, R176.reuse, R16, R92 ;  /* 0x00000010b05c723c */ /* 0x050ff0000004185c */
[C---:B------:R-:W-:Y:S01]  /*9620*/  HMMA.16816.F32.BF16 R96, R176.reuse, R18, R96 ;  /* 0x00000012b060723c */ /* 0x040fe20000041860 */
[----:B------:R-:W4:Y:S07]  /*9630*/  LDSM.16.MT88.4 R16, [R250+0x7900] ;  /* 0x00790000fa10783b */ /* 0x000f2e0000004200 */
[C---:B-1----:R-:W-:Y:S08]  /*9640*/  HMMA.16816.F32.BF16 R100, R176.reuse, R4, R100 ;  /* 0x00000004b064723c */ /* 0x042ff00000041864 */
[C---:B------:R-:W-:Y:S08]  /*9650*/  HMMA.16816.F32.BF16 R104, R176.reuse, R6, R104 ;  /* 0x00000006b068723c */ /* 0x040ff00000041868 */
[C---:B--2---:R-:W-:Y:S08]  /*9660*/  HMMA.16816.F32.BF16 R108, R176.reuse, R8, R108 ;  /* 0x00000008b06c723c */ /* 0x044ff0000004186c */
[C---:B------:R-:W-:Y:S08]  /*9670*/  HMMA.16816.F32.BF16 R112, R176.reuse, R10, R112 ;  /* 0x0000000ab070723c */ /* 0x040ff00000041870 */
[C---:B---3--:R-:W-:Y:S08]  /*9680*/  HMMA.16816.F32.BF16 R116, R176.reuse, R12, R116 ;  /* 0x0000000cb074723c */ /* 0x048ff00000041874 */
[C---:B------:R-:W-:Y:S08]  /*9690*/  HMMA.16816.F32.BF16 R120, R176.reuse, R14, R120 ;  /* 0x0000000eb078723c */ /* 0x040ff00000041878 */
[C---:B----4-:R-:W-:Y:S08]  /*96a0*/  HMMA.16816.F32.BF16 R124, R176.reuse, R16, R124 ;  /* 0x00000010b07c723c */ /* 0x050ff0000004187c */
[----:B------:R-:W-:Y:S01]  /*96b0*/  HMMA.16816.F32.BF16 R128, R176, R18, R128 ;  /* 0x00000012b080723c */ /* 0x000fe20000041880 */
[----:B------:R-:W-:-:S07]  /*96c0*/  @P0 BRA `(.L_x_6) ;  /* 0xffffcab000000947 */ /* 0x000fce000383ffff */
.L_x_5:
[----:B--2---:R-:W2:Y:S04]  /*96d0*/  LDL.LU R3, [R1+0x1c] ;  /* 0x00001c0001037983 */ /* 0x004ea80000300800 */
[----:B------:R-:W3:Y:S01]  /*96e0*/  LDL.LU R0, [R1+0x40] ;  /* 0x0000400001007983 */ /* 0x000ee20000300800 */
[----:B------:R-:W-:-:S02]  /*96f0*/  MOV R16, 0xff800000 ;  /* 0xff80000000107802 */ /* 0x000fc40000000f00 */
[----:B------:R-:W-:Y:S02]  /*9700*/  MOV R17, 0xff800000 ;  /* 0xff80000000117802 */ /* 0x000fe40000000f00 */
[----:B------:R-:W-:Y:S01]  /*9710*/  PLOP3.LUT P2, PT, PT, PT, PT, 0x8, 0x0 ;  /* 0x000000000000781c */ /* 0x000fe20003f4e170 */
[----:B--2---:R-:W1:Y:S04]  /*9720*/  SHFL.BFLY PT, R6, R3, 0x2, 0x1f ;  /* 0x0c401f0003067f89 */ /* 0x004e6800000e0000 */
[----:B---3--:R-:W2:Y:S01]  /*9730*/  SHFL.BFLY PT, R7, R0, 0x2, 0x1f ;  /* 0x0c401f0000077f89 */ /* 0x008ea200000e0000 */
[----:B-1----:R-:W-:Y:S02]  /*9740*/  FADD.FTZ R6, R6, R3 ;  /* 0x0000000306067221 */ /* 0x002fe40000010000 */
[----:B--2---:R-:W-:-:S03]  /*9750*/  FADD.FTZ R7, R7, R0 ;  /* 0x0000000007077221 */ /* 0x004fc60000010000 */
[----:B------:R-:W1:Y:S04]  /*9760*/  SHFL.BFLY PT, R3, R6, 0x1, 0x1f ;  /* 0x0c201f0006037f89 */ /* 0x000e6800000e0000 */
[----:B------:R-:W2:Y:S01]  /*9770*/  SHFL.BFLY PT, R0, R7, 0x1, 0x1f ;  /* 0x0c201f0007007f89 */ /* 0x000ea200000e0000 */
[----:B-1----:R-:W-:Y:S01]  /*9780*/  FADD.FTZ R6, R6, R3 ;  /* 0x0000000306067221 */ /* 0x002fe20000010000 */
[----:B------:R-:W-:Y:S01]  /*9790*/  MOV R3, RZ ;  /* 0x000000ff00037202 */ /* 0x000fe20000000f00 */
[----:B--2---:R-:W-:-:S03]  /*97a0*/  FADD.FTZ R7, R0, R7 ;  /* 0x0000000700077221 */ /* 0x004fc60000010000 */
[----:B------:R-:W-:Y:S02]  /*97b0*/  FSETP.NE.FTZ.AND P1, PT, R6, RZ, PT ;  /* 0x000000ff0600720b */ /* 0x000fe40003f35000 */
[----:B------:R-:W-:Y:S02]  /*97c0*/  MOV R0, RZ ;  /* 0x000000ff00007202 */ /* 0x000fe40000000f00 */
[----:B------:R-:W-:-:S09]  /*97d0*/  FSETP.NE.FTZ.AND P0, PT, R7, RZ, PT ;  /* 0x000000ff0700720b */ /* 0x000fd20003f15000 */
[----:B------:R-:W1:Y:S01]  /*97e0*/  @P1 MUFU.RCP R3, R6 ;  /* 0x0000000600031308 */ /* 0x000e620000001000 */
[----:B------:R-:W-:-:S05]  /*97f0*/  @P1 MOV R4, 0x3f317218 ;  /* 0x3f31721800041802 */ /* 0x000fca0000000f00 */
[----:B------:R-:W-:Y:S02]  /*9800*/  @P1 FMUL.FTZ R5, R4, c[0x0][0x2d0] ;  /* 0x0000b40004051a20 */ /* 0x000fe40000410000 */
[----:B------:R-:W-:Y:S08]  /*9810*/  @P0 MUFU.RCP R0, R7 ;  /* 0x0000000700000308 */ /* 0x000ff00000001000 */
[----:B------:R-:W2:Y:S01]  /*9820*/  @P1 MUFU.LG2 R6, R6 ;  /* 0x0000000600061308 */ /* 0x000ea20000000c00 */
[----:B-1----:R-:W-:-:S02]  /*9830*/  FMUL.FTZ R164, R3, R164 ;  /* 0x000000a403a47220 */ /* 0x002fc40000410000 */
[C---:B------:R-:W-:Y:S02]  /*9840*/  FMUL.FTZ R165, R3.reuse, R165 ;  /* 0x000000a503a57220 */ /* 0x040fe40000410000 */
[C---:B------:R-:W-:Y:S02]  /*9850*/  FMUL.FTZ R160, R3.reuse, R160 ;  /* 0x000000a003a07220 */ /* 0x040fe40000410000 */
[C---:B------:R-:W-:Y:S01]  /*9860*/  FMUL.FTZ R161, R3.reuse, R161 ;  /* 0x000000a103a17220 */ /* 0x040fe20000410000 */
[----:B------:R-:W1:Y:S01]  /*9870*/  @P0 MUFU.LG2 R7, R7 ;  /* 0x0000000700070308 */ /* 0x000e620000000c00 */
[C---:B------:R-:W-:Y:S02]  /*9880*/  FMUL.FTZ R156, R3.reuse, R156 ;  /* 0x0000009c039c7220 */ /* 0x040fe40000410000 */
[C---:B------:R-:W-:Y:S02]  /*9890*/  FMUL.FTZ R157, R3.reuse, R157 ;  /* 0x0000009d039d7220 */ /* 0x040fe40000410000 */
[----:B------:R-:W-:-:S02]  /*98a0*/  FMUL.FTZ R152, R3, R152 ;  /* 0x0000009803987220 */ /* 0x000fc40000410000 */
[C---:B------:R-:W-:Y:S02]  /*98b0*/  FMUL.FTZ R153, R3.reuse, R153 ;  /* 0x0000009903997220 */ /* 0x040fe40000410000 */
[C---:B------:R-:W-:Y:S02]  /*98c0*/  FMUL.FTZ R148, R3.reuse, R148 ;  /* 0x0000009403947220 */ /* 0x040fe40000410000 */
[C---:B------:R-:W-:Y:S02]  /*98d0*/  FMUL.FTZ R149, R3.reuse, R149 ;  /* 0x0000009503957220 */ /* 0x040fe40000410000 */
        /* <DEDUP_REMOVED lines=53> */
[----:B------:R-:W-:Y:S01]  /*9c30*/  FMUL.FTZ R129, R3, R129 ;  /* 0x0000008103817220 */ /* 0x000fe20000410000 */
[----:B------:R-:W-:Y:S01]  /*9c40*/  @P0 MOV R3, 0x3f317218 ;  /* 0x3f31721800030802 */ /* 0x000fe20000000f00 */
[----:B--2---:R-:W-:Y:S02]  /*9c50*/  @P1 FMUL.FTZ R6, R6, 0.69314718246459960938 ;  /* 0x3f31721806061820 */ /* 0x004fe40000410000 */
[----:B-1----:R-:W-:Y:S02]  /*9c60*/  @P0 FMUL.FTZ R4, R7, 0.69314718246459960938 ;  /* 0x3f31721807040820 */ /* 0x002fe40000410000 */
[----:B------:R-:W-:-:S02]  /*9c70*/  @P0 FMUL.FTZ R3, R3, c[0x0][0x2d0] ;  /* 0x0000b40003030a20 */ /* 0x000fc40000410000 */
        /* <DEDUP_REMOVED lines=63> */
[----:B------:R-:W-:Y:S02]  /*a070*/  FMUL.FTZ R131, R0, R131 ;  /* 0x0000008300837220 */ /* 0x000fe40000410000 */
[----:B------:R-:W-:Y:S02]  /*a080*/  @P1 FFMA.FTZ R16, R5, R132, R6 ;  /* 0x0000008405101223 */ /* 0x000fe40000010006 */
[----:B------:R-:W-:-:S02]  /*a090*/  @P0 FFMA.FTZ R17, R3, R2, R4 ;  /* 0x0000000203110223 */ /* 0x000fc40000010004 */
.L_x_3:
[----:B------:R-:W-:Y:S05]  /*a0a0*/  @P2 BRA `(.L_x_9) ;  /* 0x00001fa000002947 */ /* 0x000fea0003800000 */
[----:B------:R-:W1:Y:S01]  /*a0b0*/  S2R R7, SR_TID.X ;  /* 0x0000000000077919 */ /* 0x000e620000002100 */
[----:B------:R-:W-:Y:S01]  /*a0c0*/  IMAD R0, RZ, RZ, -UR11 ;  /* 0x8000000bff007e24 */ /* 0x000fe2000f8e02ff */
[----:B------:R-:W-:Y:S01]  /*a0d0*/  ULDC.64 UR4, c[0x0][0x4d0] ;  /* 0x0001340000047ab9 */ /* 0x000fe20000000a00 */
[----:B------:R-:W-:Y:S01]  /*a0e0*/  MOV R20, c[0x0][0x4e8] ;  /* 0x00013a0000147a02 */ /* 0x000fe20000000f00 */
[----:B------:R-:W2:Y:S01]  /*a0f0*/  S2R R9, SR_CTAID.Y ;  /* 0x0000000000097919 */ /* 0x000ea20000002600 */
[----:B------:R-:W-:Y:S01]  /*a100*/  UIMAD.WIDE.U32 UR8, UR11, UR4, URZ ;  /* 0x000000040b0872a5 */ /* 0x000fe2000f8e003f */
[----:B------:R-:W-:Y:S01]  /*a110*/  BSSY B0, `(.L_x_10) ;  /* 0x0000130000007945 */ /* 0x000fe20003800000 */
[----:B------:R-:W-:Y:S01]  /*a120*/  USHF.R.S32.HI UR6, URZ, 0x1f, UR11 ;  /* 0x0000001f3f067899 */ /* 0x000fe2000801140b */
[----:B------:R-:W3:Y:S01]  /*a130*/  S2R R10, SR_CTAID.Z ;  /* 0x00000000000a7919 */ /* 0x000ee20000002700 */
[----:B------:R-:W-:-:S02]  /*a140*/  ISETP.NE.AND P1, PT, R20, 0x1, PT ;  /* 0x000000011400780c */ /* 0x000fc40003f25270 */
[----:B------:R-:W-:Y:S01]  /*a150*/  IMAD.U32 R2, RZ, RZ, UR8 ;  /* 0x00000008ff027e24 */ /* 0x000fe2000f8e00ff */
[----:B------:R-:W-:Y:S01]  /*a160*/  MOV R3, UR9 ;  /* 0x0000000900037c02 */ /* 0x000fe20008000f00 */
[----:B------:R-:W4:Y:S01]  /*a170*/  S2R R19, SR_CTAID.X ;  /* 0x0000000000137919 */ /* 0x000f220000002500 */
[----:B------:R-:W-:-:S04]  /*a180*/  UIMAD UR7, UR6, UR4, URZ ;  /* 0x00000004060772a4 */ /* 0x000fc8000f8e023f */
[----:B------:R-:W-:-:S03]  /*a190*/  UIMAD UR7, UR11, UR5, UR7 ;  /* 0x000000050b0772a4 */ /* 0x000fc6000f8e0207 */
[----:B------:R-:W-:Y:S02]  /*a1a0*/  ULDC.64 UR4, c[0x0][0x438] ;  /* 0x00010e0000047ab9 */ /* 0x000fe40000000a00 */
[----:B------:R-:W-:Y:S01]  /*a1b0*/  UIMAD.WIDE.U32 UR14, UR11, UR4, URZ ;  /* 0x000000040b0e72a5 */ /* 0x000fe2000f8e003f */
[----:B-1----:R-:W-:Y:S01]  /*a1c0*/  SHF.R.S32.HI R5, RZ, 0x1f, R7 ;  /* 0x0000001fff057819 */ /* 0x002fe20000011407 */
[----:B------:R-:W-:Y:S02]  /*a1d0*/  UIMAD UR4, UR6, UR4, URZ ;  /* 0x00000004060472a4 */ /* 0x000fe4000f8e023f */
[----:B------:R-:W-:Y:S01]  /*a1e0*/  UIADD3 UR7, UR9, UR7, URZ ;  /* 0x0000000709077290 */ /* 0x000fe2000fffe03f */
[----:B--2---:R-:W-:Y:S01]  /*a1f0*/  IMAD R9, R0, c[0x0][0x550], R9 ;  /* 0x0001540000097a24 */ /* 0x004fe200078e0209 */
[CC--:B------:R-:W-:Y:S01]  /*a200*/  LEA.HI R0, R5.reuse, R7.reuse, RZ, 0x5 ;  /* 0x0000000705007211 */ /* 0x0c0fe200078f28ff */
[----:B------:R-:W-:Y:S01]  /*a210*/  UIMAD UR4, UR11, UR5, UR4 ;  /* 0x000000050b0472a4 */ /* 0x000fe2000f8e0204 */
[----:B------:R-:W-:-:S02]  /*a220*/  LEA.HI R5, R5, R7, RZ, 0x2 ;  /* 0x0000000705057211 */ /* 0x000fc400078f10ff */
[----:B------:R-:W-:Y:S01]  /*a230*/  LOP3.LUT R4, R0, 0xffffffe0, RZ, 0xc0, !PT ;  /* 0xffffffe000047812 */ /* 0x000fe200078ec0ff */
[----:B------:R-:W-:Y:S01]  /*a240*/  UIADD3 UR4, UR15, UR4, URZ ;  /* 0x000000040f047290 */ /* 0x000fe2000fffe03f */
[--C-:B------:R-:W-:Y:S02]  /*a250*/  SHF.R.S32.HI R6, RZ, 0x5, R0.reuse ;  /* 0x00000005ff067819 */ /* 0x100fe40000011400 */
[----:B------:R-:W-:Y:S01]  /*a260*/  SHF.R.S32.HI R0, RZ, 0x1f, R0 ;  /* 0x0000001fff007819 */ /* 0x000fe20000011400 */
[----:B------:R-:W-:Y:S01]  /*a270*/  IMAD.IADD R14, R7, 0x1, -R4 ;  /* 0x00000001070e7824 */ /* 0x000fe200078e0a04 */
[----:B------:R-:W-:Y:S01]  /*a280*/  LOP3.LUT R3, R5, 0xfffffffc, RZ, 0xc0, !PT ;  /* 0xfffffffc05037812 */ /* 0x000fe200078ec0ff */
[----:B------:R-:W-:Y:S01]  /*a290*/  IMAD.MOV.U32 R4, RZ, RZ, R2 ;  /* 0x000000ffff047224 */ /* 0x000fe200078e0002 */
[----:B------:R-:W-:Y:S01]  /*a2a0*/  LEA.HI R0, R0, R6, RZ, 0x3 ;  /* 0x0000000600007211 */ /* 0x000fe200078f18ff */
[----:B------:R-:W-:Y:S01]  /*a2b0*/  IMAD.U32 R5, RZ, RZ, UR7 ;  /* 0x00000007ff057e24 */ /* 0x000fe2000f8e00ff */
[----:B------:R-:W-:Y:S01]  /*a2c0*/  IADD3 R7, -R3, R7, RZ ;  /* 0x0000000703077210 */ /* 0x000fe20007ffe1ff */
[----:B------:R-:W-:Y:S01]  /*a2d0*/  IMAD.U32 R3, RZ, RZ, UR15 ;  /* 0x0000000fff037e24 */ /* 0x000fe2000f8e00ff */
[----:B------:R-:W-:Y:S01]  /*a2e0*/  LOP3.LUT R0, R0, 0xffffff8, RZ, 0xc0, !PT ;  /* 0x0ffffff800007812 */ /* 0x000fe200078ec0ff */
[----:B---3--:R-:W-:Y:S01]  /*a2f0*/  IMAD.WIDE.U32 R4, R10, c[0x0][0x4d8], R4 ;  /* 0x000136000a047a25 */ /* 0x008fe200078e0004 */
[----:B------:R-:W-:-:S02]  /*a300*/  SHF.R.S32.HI R2, RZ, 0x1f, R14 ;  /* 0x0000001fff027819 */ /* 0x000fc4000001140e */
[----:B------:R-:W-:Y:S01]  /*a310*/  SHF.R.S32.HI R11, RZ, 0x1f, R10 ;  /* 0x0000001fff0b7819 */ /* 0x000fe2000001140a */
[----:B------:R-:W-:Y:S01]  /*a320*/  IMAD.IADD R8, R6, 0x1, -R0 ;  /* 0x0000000106087824 */ /* 0x000fe200078e0a00 */
[C---:B------:R-:W-:Y:S02]  /*a330*/  LEA.HI R0, R7.reuse, R7, RZ, 0x1 ;  /* 0x0000000707007211 */ /* 0x040fe400078f08ff */
[----:B------:R-:W-:Y:S01]  /*a340*/  LEA.HI R18, R2, R14, RZ, 0x2 ;  /* 0x0000000e02127211 */ /* 0x000fe200078f10ff */
[----:B------:R-:W-:Y:S01]  /*a350*/  IMAD.U32 R2, RZ, RZ, UR14 ;  /* 0x0000000eff027e24 */ /* 0x000fe2000f8e00ff */
[----:B------:R-:W-:Y:S02]  /*a360*/  LOP3.LUT R0, R0, 0x1ffffffe, RZ, 0xc0, !PT ;  /* 0x1ffffffe00007812 */ /* 0x000fe400078ec0ff */
[----:B------:R-:W-:Y:S02]  /*a370*/  SHF.R.S32.HI R6, RZ, 0x2, R18 ;  /* 0x00000002ff067819 */ /* 0x000fe40000011412 */
[----:B------:R-:W-:Y:S01]  /*a380*/  MOV R3, UR4 ;  /* 0x0000000400037c02 */ /* 0x000fe20008000f00 */
[----:B------:R-:W-:-:S02]  /*a390*/  IMAD.IADD R0, R7, 0x1, -R0 ;  /* 0x0000000107007824 */ /* 0x000fc400078e0a00 */
[----:B------:R-:W-:Y:S02]  /*a3a0*/  IMAD R15, R8, 0x10, R6 ;  /* 0x00000010080f7824 */ /* 0x000fe400078e0206 */
[C---:B------:R-:W-:Y:S02]  /*a3b0*/  IMAD R7, R11.reuse, c[0x0][0x4d8], RZ ;  /* 0x000136000b077a24 */ /* 0x040fe400078e02ff */
[----:B------:R-:W-:Y:S01]  /*a3c0*/  IMAD R6, R11, c[0x0][0x440], RZ ;  /* 0x000110000b067a24 */ /* 0x000fe200078e02ff */
[----:B------:R-:W-:Y:S01]  /*a3d0*/  LEA R0, R0, R15, 0x3 ;  /* 0x0000000f00007211 */ /* 0x000fe200078e18ff */
[C---:B------:R-:W-:Y:S02]  /*a3e0*/  IMAD R7, R10.reuse, c[0x0][0x4dc], R7 ;  /* 0x000137000a077a24 */ /* 0x040fe400078e0207 */
[----:B------:R-:W-:Y:S02]  /*a3f0*/  IMAD R6, R10, c[0x0][0x444], R6 ;  /* 0x000111000a067a24 */ /* 0x000fe400078e0206 */
[----:B----4-:R-:W-:Y:S01]  /*a400*/  IMAD R8, R19, 0x80, R0 ;  /* 0x0000008013087824 */ /* 0x010fe200078e0200 */
[----:B------:R-:W-:Y:S01]  /*a410*/  SHF.R.S32.HI R0, RZ, 0x1f, R9 ;  /* 0x0000001fff007819 */ /* 0x000fe20000011409 */
[----:B------:R-:W-:-:S02]  /*a420*/  IMAD.IADD R5, R5, 0x1, R7 ;  /* 0x0000000105057824 */ /* 0x000fc400078e0207 */
[----:B------:R-:W-:-:S04]  /*a430*/  @P1 IMAD.HI.U32 R7, R8, c[0x0][0x4ec], RZ ;  /* 0x00013b0008071a27 */ /* 0x000fc800078e00ff */
[----:B------:R-:W-:-:S04]  /*a440*/  IMAD.WIDE.U32 R2, R10, c[0x0][0x440], R2 ;  /* 0x000110000a027a25 */ /* 0x000fc800078e0002 */
[----:B------:R-:W-:Y:S01]  /*a450*/  IMAD.MOV.U32 R10, RZ, RZ, R8 ;  /* 0x000000ffff0a7224 */ /* 0x000fe200078e0008 */
[----:B------:R-:W-:Y:S02]  /*a460*/  @P1 SHF.R.U32.HI R10, RZ, c[0x0][0x4f0], R7 ;  /* 0x00013c00ff0a1a19 */ /* 0x000fe40000011607 */
[----:B------:R-:W-:Y:S01]  /*a470*/  IADD3 R3, R3, R6, RZ ;  /* 0x0000000603037210 */ /* 0x000fe20007ffe0ff */
[C---:B------:R-:W-:Y:S02]  /*a480*/  IMAD R6, R0.reuse, c[0x0][0x4e0], RZ ;  /* 0x0001380000067a24 */ /* 0x040fe400078e02ff */
[----:B------:R-:W-:Y:S02]  /*a490*/  IMAD R0, R0, c[0x0][0x448], RZ ;  /* 0x0001120000007a24 */ /* 0x000fe400078e02ff */
[----:B------:R-:W-:Y:S02]  /*a4a0*/  IMAD.MOV R11, RZ, RZ, -R10 ;  /* 0x000000ffff0b7224 */ /* 0x000fe400078e0a0a */
[----:B------:R-:W-:-:S02]  /*a4b0*/  IMAD R13, R9, c[0x0][0x4e4], R6 ;  /* 0x00013900090d7a24 */ /* 0x000fc400078e0206 */
[----:B------:R-:W-:-:S04]  /*a4c0*/  IMAD.WIDE.U32 R6, R9, c[0x0][0x448], R2 ;  /* 0x0001120009067a25 */ /* 0x000fc800078e0002 */
[C---:B------:R-:W-:Y:S01]  /*a4d0*/  IMAD R12, R9.reuse, c[0x0][0x44c], R0 ;  /* 0x00011300090c7a24 */ /* 0x040fe200078e0200 */
[----:B------:R-:W-:Y:S01]  /*a4e0*/  MOV R0, R8 ;  /* 0x0000000800007202 */ /* 0x000fe20000000f00 */
[----:B------:R-:W-:-:S04]  /*a4f0*/  IMAD.WIDE.U32 R2, R9, c[0x0][0x4e0], R4 ;  /* 0x0001380009027a25 */ /* 0x000fc800078e0004 */
[----:B------:R-:W-:Y:S01]  /*a500*/  IMAD R9, R11, c[0x0][0x4e8], R8 ;  /* 0x00013a000b097a24 */ /* 0x000fe200078e0208 */
[----:B------:R-:W-:Y:S01]  /*a510*/  SHF.R.S32.HI R11, RZ, 0x1f, R10 ;  /* 0x0000001fff0b7819 */ /* 0x000fe2000001140a */
[----:B------:R-:W-:Y:S01]  /*a520*/  @P1 IMAD.HI.U32 R4, R8, c[0x0][0x4ec], RZ ;  /* 0x00013b0008041a27 */ /* 0x000fe200078e00ff */
[----:B------:R-:W-:Y:S01]  /*a530*/  BAR.SYNC.DEFER_BLOCKING 0x1, 0x100 ;  /* 0x0044000000007b1d */ /* 0x000fe20000010000 */
[----:B------:R-:W-:Y:S02]  /*a540*/  IADD3 R2, P0, R10, R2, RZ ;  /* 0x000000020a027210 */ /* 0x000fe40007f1e0ff */
[----:B------:R-:W-:Y:S01]  /*a550*/  IMAD.IADD R5, R7, 0x1, R12 ;  /* 0x0000000107057824 */ /* 0x000fe200078e020c */
[----:B------:R-:W-:Y:S02]  /*a560*/  SHF.R.S32.HI R7, RZ, 0x1f, R9 ;  /* 0x0000001fff077819 */ /* 0x000fe40000011409 */
[----:B------:R-:W-:Y:S02]  /*a570*/  @P1 SHF.R.U32.HI R0, RZ, c[0x0][0x4f0], R4 ;  /* 0x00013c00ff001a19 */ /* 0x000fe40000011604 */
[----:B------:R-:W-:Y:S01]  /*a580*/  IADD3.X R3, R11, R3, R13, P0, !PT ;  /* 0x000000030b037210 */ /* 0x000fe200007fe40d */
[----:B------:R-:W-:Y:S01]  /*a590*/  IMAD R11, R19, 0x80, R15 ;  /* 0x00000080130b7824 */ /* 0x000fe200078e020f */
[----:B------:R-:W-:Y:S01]  /*a5a0*/  MOV R4, R6 ;  /* 0x0000000600047202 */ /* 0x000fe20000000f00 */
[----:B------:R-:W-:Y:S01]  /*a5b0*/  IMAD R6, R7, c[0x0][0x4c8], RZ ;  /* 0x0001320007067a24 */ /* 0x000fe200078e02ff */
[----:B------:R-:W-:Y:S01]  /*a5c0*/  SHF.R.S32.HI R7, RZ, 0x1f, R0 ;  /* 0x0000001fff077819 */ /* 0x000fe20000011400 */
[----:B------:R-:W-:-:S04]  /*a5d0*/  IMAD.WIDE.U32 R2, R9, c[0x0][0x4c8], R2 ;  /* 0x0001320009027a25 */ /* 0x000fc800078e0002 */
[----:B------:R-:W-:Y:S02]  /*a5e0*/  IMAD.MOV R10, RZ, RZ, -R0 ;  /* 0x000000ffff0a7224 */ /* 0x000fe400078e0a00 */
[----:B------:R-:W-:Y:S01]  /*a5f0*/  IMAD R9, R9, c[0x0][0x4cc], R6 ;  /* 0x0001330009097a24 */ /* 0x000fe200078e0206 */
[----:B------:R-:W-:Y:S01]  /*a600*/  LEA R6, P0, R2, c[0x0][0x4a8], 0x2 ;  /* 0x00012a0002067a11 */ /* 0x000fe200078010ff */
[----:B------:R-:W-:Y:S02]  /*a610*/  IMAD R10, R10, c[0x0][0x4e8], R8 ;  /* 0x00013a000a0a7a24 */ /* 0x000fe400078e0208 */
[----:B------:R-:W-:Y:S01]  /*a620*/  IMAD R7, R7, c[0x0][0x430], RZ ;  /* 0x00010c0007077a24 */ /* 0x000fe200078e02ff */
[----:B------:R-:W-:Y:S01]  /*a630*/  IADD3 R3, R3, R9, RZ ;  /* 0x0000000903037210 */ /* 0x000fe20007ffe0ff */
[----:B------:R-:W-:Y:S01]  /*a640*/  IMAD.WIDE.U32 R4, R0, c[0x0][0x430], R4 ;  /* 0x00010c0000047a25 */ /* 0x000fe200078e0004 */
[----:B------:R-:W-:Y:S02]  /*a650*/  SHFL.IDX PT, R8, R6, RZ, 0x1c1f ;  /* 0x001c1fff06087589 */ /* 0x000fe400000e0000 */
[----:B------:R-:W-:Y:S01]  /*a660*/  LEA.HI.X R2, R2, c[0x0][0x4ac], R3, 0x2, P0 ;  /* 0x00012b0002027a11 */ /* 0x000fe200000f1403 */
[----:B------:R-:W-:Y:S01]  /*a670*/  IMAD R0, R0, c[0x0][0x434], R7 ;  /* 0x00010d0000007a24 */ /* 0x000fe200078e0207 */
[----:B------:R-:W-:Y:S01]  /*a680*/  SHF.R.S32.HI R7, RZ, 0x1f, R10 ;  /* 0x0000001fff077819 */ /* 0x000fe2000001140a */
[----:B------:R-:W-:Y:S01]  /*a690*/  SHFL.IDX PT, R6, R6, 0x1, 0x1c1f ;  /* 0x003c1f0006067f89 */ /* 0x000fe200000e0000 */
[----:B------:R-:W-:-:S02]  /*a6a0*/  LOP3.LUT P0, RZ, R14, 0x3, RZ, 0xc0, !PT ;  /* 0x000000030eff7812 */ /* 0x000fc4000780c0ff */
[----:B------:R-:W-:Y:S01]  /*a6b0*/  IADD3 R3, R5, R0, RZ ;  /* 0x0000000005037210 */ /* 0x000fe20007ffe0ff */
[----:B------:R-:W-:Y:S01]  /*a6c0*/  IMAD R0, R7, c[0x0][0x428], RZ ;  /* 0x00010a0007007a24 */ /* 0x000fe200078e02ff */
[----:B------:R-:W1:Y:S01]  /*a6d0*/  SHFL.IDX PT, R9, R2, RZ, 0x1c1f ;  /* 0x001c1fff02097589 */ /* 0x000e6200000e0000 */
[----:B------:R-:W-:Y:S02]  /*a6e0*/  IMAD R5, R20, c[0x0][0x388], RZ ;  /* 0x0000e20014057a24 */ /* 0x000fe400078e02ff */
[----:B------:R-:W-:Y:S01]  /*a6f0*/  IMAD R0, R10, c[0x0][0x42c], R0 ;  /* 0x00010b000a007a24 */ /* 0x000fe200078e0200 */
[----:B------:R2:W3:Y:S02]  /*a700*/  SHFL.IDX PT, R7, R2, 0x1, 0x1c1f ;  /* 0x003c1f0002077f89 */ /* 0x0004e400000e0000 */
[----:B------:R-:W-:-:S13]  /*a710*/  ISETP.GE.OR P2, PT, R11, R5, P0 ;  /* 0x000000050b00720c */ /* 0x000fda0000746670 */
[----:B-1----:R1:W-:Y:S01]  /*a720*/  @!P2 ST.E [R8.64], R16 ;  /* 0x000000100800a985 */ /* 0x0023e2000c10190c */
[----:B--2---:R-:W-:Y:S01]  /*a730*/  IMAD.MOV.U32 R2, RZ, RZ, R4 ;  /* 0x000000ffff027224 */ /* 0x004fe200078e0004 */
[----:B------:R-:W-:-:S03]  /*a740*/  IADD3 R4, R11, 0x8, RZ ;  /* 0x000000080b047810 */ /* 0x000fc60007ffe0ff */
[----:B------:R-:W-:Y:S01]  /*a750*/  IMAD.WIDE.U32 R2, R10, c[0x0][0x428], R2 ;  /* 0x00010a000a027a25 */ /* 0x000fe200078e0002 */
[----:B------:R-:W-:-:S04]  /*a760*/  ISETP.GE.OR P0, PT, R4, R5, P0 ;  /* 0x000000050400720c */ /* 0x000fc80000706670 */
[----:B------:R-:W-:Y:S02]  /*a770*/  IADD3 R0, R3, R0, RZ ;  /* 0x0000000003007210 */ /* 0x000fe40007ffe0ff */
[----:B------:R-:W-:-:S04]  /*a780*/  LEA R20, P1, R2, c[0x0][0x400], 0x2 ;  /* 0x0001000002147a11 */ /* 0x000fc800078210ff */
[----:B------:R-:W-:Y:S02]  /*a790*/  LEA.HI.X R19, R2, c[0x0][0x404], R0, 0x2, P1 ;  /* 0x0001010002137a11 */ /* 0x000fe400008f1400 */
[----:B------:R-:W-:Y:S01]  /*a7a0*/  LOP3.LUT R0, R18, 0x7ffffffc, RZ, 0xc0, !PT ;  /* 0x7ffffffc12007812 */ /* 0x000fe200078ec0ff */
[----:B---3--:R2:W-:Y:S01]  /*a7b0*/  @!P0 ST.E [R6.64], R17 ;  /* 0x0000001106008985 */ /* 0x0085e2000c10190c */
[-C--:B------:R-:W-:Y:S02]  /*a7c0*/  ISETP.GE.AND P0, PT, R11, R5.reuse, PT ;  /* 0x000000050b00720c */ /* 0x080fe40003f06270 */
[----:B------:R-:W-:Y:S01]  /*a7d0*/  ISETP.GE.AND P1, PT, R4, R5, PT ;  /* 0x000000050400720c */ /* 0x000fe20003f26270 */
[----:B------:R-:W-:Y:S01]  /*a7e0*/  IMAD.IADD R0, R14, 0x1, -R0 ;  /* 0x000000010e007824 */ /* 0x000fe200078e0a00 */
[----:B------:R2:W3:Y:S02]  /*a7f0*/  SHFL.IDX PT, R2, R20, RZ, 0x1c1f ;  /* 0x001c1fff14027589 */ /* 0x0004e400000e0000 */
[----:B-1----:R-:W-:-:S02]  /*a800*/  P2R R16, PR, RZ, 0x2 ;  /* 0x00000002ff107803 */ /* 0x002fc40000000000 */
[----:B------:R2:W1:Y:S01]  /*a810*/  SHFL.IDX PT, R3, R19, RZ, 0x1c1f ;  /* 0x001c1fff13037589 */ /* 0x00046200000e0000 */
[----:B------:R-:W-:-:S04]  /*a820*/  SHF.L.U32 R0, R0, 0x1, RZ ;  /* 0x0000000100007819 */ /* 0x000fc800000006ff */
[----:B------:R-:W-:Y:S05]  /*a830*/  @P0 BRA `(.L_x_11) ;  /* 0x00000bd000000947 */ /* 0x000fea0003800000 */
[C---:B------:R-:W-:Y:S02]  /*a840*/  ISETP.GE.AND P0, PT, R0.reuse, c[0x0][0x3c8], PT ;  /* 0x0000f20000007a0c */ /* 0x040fe40003f06270 */
[C---:B------:R-:W-:Y:S02]  /*a850*/  IADD3 R5, R0.reuse, 0x8, RZ ;  /* 0x0000000800057810 */ /* 0x040fe40007ffe0ff */
[----:B------:R-:W-:Y:S02]  /*a860*/  IADD3 R4, R0, 0x10, RZ ;  /* 0x0000001000047810 */ /* 0x000fe40007ffe0ff */
[----:B------:R-:W-:Y:S02]  /*a870*/  ISETP.GE.AND P5, PT, R5, c[0x0][0x3c8], PT ;  /* 0x0000f20005007a0c */ /* 0x000fe40003fa6270 */
[----:B------:R-:W-:Y:S02]  /*a880*/  ISETP.GE.AND P4, PT, R4, c[0x0][0x3c8], PT ;  /* 0x0000f20004007a0c */ /* 0x000fe40003f86270 */
[----:B------:R-:W-:-:S02]  /*a890*/  IADD3 R8, R0, 0x18, RZ ;  /* 0x0000001800087810 */ /* 0x000fc40007ffe0ff */
[C---:B------:R-:W-:Y:S01]  /*a8a0*/  IADD3 R10, R0.reuse, 0x20, RZ ;  /* 0x00000020000a7810 */ /* 0x040fe20007ffe0ff */
[C---:B-123--:R-:W-:Y:S01]  /*a8b0*/  @!P0 IMAD.WIDE R6, R0.reuse, 0x4, R2 ;  /* 0x0000000400068825 */ /* 0x04efe200078e0202 */
[C---:B------:R-:W-:Y:S02]  /*a8c0*/  IADD3 R11, R0.reuse, 0x28, RZ ;  /* 0x00000028000b7810 */ /* 0x040fe40007ffe0ff */
[----:B------:R-:W-:Y:S02]  /*a8d0*/  IADD3 R9, R0, 0x30, RZ ;  /* 0x0000003000097810 */ /* 0x000fe40007ffe0ff */
[----:B------:R1:W-:Y:S01]  /*a8e0*/  @!P0 ST.E.64 [R6.64], R164 ;  /* 0x000000a406008985 */ /* 0x0003e2000c101b0c */
[----:B------:R-:W-:Y:S02]  /*a8f0*/  ISETP.GE.AND P3, PT, R8, c[0x0][0x3c8], PT ;  /* 0x0000f20008007a0c */ /* 0x000fe40003f66270 */
[----:B------:R-:W-:Y:S02]  /*a900*/  @!P4 LEA.HI R4, R4, R4, RZ, 0x1 ;  /* 0x000000040404c211 */ /* 0x000fe400078f08ff */
[----:B------:R-:W-:-:S02]  /*a910*/  ISETP.GE.AND P2, PT, R10, c[0x0][0x3c8], PT ;  /* 0x0000f2000a007a0c */ /* 0x000fc40003f46270 */
[----:B------:R-:W-:Y:S02]  /*a920*/  @!P4 LOP3.LUT R4, R4, 0xfffffffe, RZ, 0xc0, !PT ;  /* 0xfffffffe0404c812 */ /* 0x000fe400078ec0ff */
[----:B------:R-:W-:Y:S02]  /*a930*/  ISETP.GE.AND P1, PT, R11, c[0x0][0x3c8], PT ;  /* 0x0000f2000b007a0c */ /* 0x000fe40003f26270 */
[----:B------:R-:W-:Y:S02]  /*a940*/  ISETP.GE.AND P0, PT, R9, c[0x0][0x3c8], PT ;  /* 0x0000f20009007a0c */ /* 0x000fe40003f06270 */
[C---:B------:R-:W-:Y:S02]  /*a950*/  IADD3 R13, R0.reuse, 0x38, RZ ;  /* 0x00000038000d7810 */ /* 0x040fe40007ffe0ff */
[----:B------:R-:W-:Y:S02]  /*a960*/  IADD3 R12, R0, 0x40, RZ ;  /* 0x00000040000c7810 */ /* 0x000fe40007ffe0ff */
[----:B-1----:R-:W-:Y:S01]  /*a970*/  @!P5 LEA.HI R6, R5, R5, RZ, 0x1 ;  /* 0x000000050506d211 */ /* 0x002fe200078f08ff */
[----:B------:R-:W-:-:S03]  /*a980*/  @!P4 IMAD.WIDE R4, R4, 0x4, R2 ;  /* 0x000000040404c825 */ /* 0x000fc600078e0202 */
[----:B------:R-:W-:-:S05]  /*a990*/  @!P5 LOP3.LUT R6, R6, 0xfffffffe, RZ, 0xc0, !PT ;  /* 0xfffffffe0606d812 */ /* 0x000fca00078ec0ff */
[----:B------:R-:W-:-:S05]  /*a9a0*/  @!P5 IMAD.WIDE R6, R6, 0x4, R2 ;  /* 0x000000040606d825 */ /* 0x000fca00078e0202 */
[----:B------:R1:W-:Y:S01]  /*a9b0*/  @!P5 ST.E.64 [R6.64], R160 ;  /* 0x000000a00600d985 */ /* 0x0003e2000c101b0c */
[----:B------:R-:W-:-:S03]  /*a9c0*/  ISETP.GE.AND P5, PT, R13, c[0x0][0x3c8], PT ;  /* 0x0000f2000d007a0c */ /* 0x000fc60003fa6270 */
[----:B------:R2:W-:Y:S01]  /*a9d0*/  @!P4 ST.E.64 [R4.64], R156 ;  /* 0x0000009c0400c985 */ /* 0x0005e2000c101b0c */
[----:B------:R-:W-:Y:S02]  /*a9e0*/  ISETP.GE.AND P4, PT, R12, c[0x0][0x3c8], PT ;  /* 0x0000f2000c007a0c */ /* 0x000fe40003f86270 */
[----:B-1----:R-:W-:Y:S02]  /*a9f0*/  @!P2 LEA.HI R7, R10, R10, RZ, 0x1 ;  /* 0x0000000a0a07a211 */ /* 0x002fe400078f08ff */
[----:B------:R-:W-:Y:S02]  /*aa00*/  @!P1 LEA.HI R6, R11, R11, RZ, 0x1 ;  /* 0x0000000b0b069211 */ /* 0x000fe400078f08ff */
[----:B--2---:R-:W-:Y:S02]  /*aa10*/  @!P3 LEA.HI R4, R8, R8, RZ, 0x1 ;  /* 0x000000080804b211 */ /* 0x004fe400078f08ff */
[----:B------:R-:W-:Y:S02]  /*aa20*/  @!P0 LEA.HI R5, R9, R9, RZ, 0x1 ;  /* 0x0000000909058211 */ /* 0x000fe400078f08ff */
[----:B------:R-:W-:-:S02]  /*aa30*/  @!P3 LOP3.LUT R4, R4, 0xfffffffe, RZ, 0xc0, !PT ;  /* 0xfffffffe0404b812 */ /* 0x000fc400078ec0ff */
[----:B------:R-:W-:Y:S02]  /*aa40*/  @!P2 LOP3.LUT R7, R7, 0xfffffffe, RZ, 0xc0, !PT ;  /* 0xfffffffe0707a812 */ /* 0x000fe400078ec0ff */
[----:B------:R-:W-:Y:S01]  /*aa50*/  @!P1 LOP3.LUT R6, R6, 0xfffffffe, RZ, 0xc0, !PT ;  /* 0xfffffffe06069812 */ /* 0x000fe200078ec0ff */
[----:B------:R-:W-:Y:S01]  /*aa60*/  @!P3 IMAD.WIDE R10, R4, 0x4, R2 ;  /* 0x00000004040ab825 */ /* 0x000fe200078e0202 */
[----:B------:R-:W-:-:S03]  /*aa70*/  @!P0 LOP3.LUT R5, R5, 0xfffffffe, RZ, 0xc0, !PT ;  /* 0xfffffffe05058812 */ /* 0x000fc600078ec0ff */
[--C-:B------:R-:W-:Y:S01]  /*aa80*/  @!P2 IMAD.WIDE R8, R7, 0x4, R2.reuse ;  /* 0x000000040708a825 */ /* 0x100fe200078e0202 */
[----:B------:R1:W-:Y:S03]  /*aa90*/  @!P3 ST.E.64 [R10.64], R152 ;  /* 0x000000980a00b985 */ /* 0x0003e6000c101b0c */
[--C-:B------:R-:W-:Y:S01]  /*aaa0*/  @!P1 IMAD.WIDE R6, R6, 0x4, R2.reuse ;  /* 0x0000000406069825 */ /* 0x100fe200078e0202 */
[----:B------:R2:W-:Y:S03]  /*aab0*/  @!P2 ST.E.64 [R8.64], R148 ;  /* 0x000000940800a985 */ /* 0x0005e6000c101b0c */
[----:B------:R-:W-:Y:S01]  /*aac0*/  @!P0 IMAD.WIDE R4, R5, 0x4, R2 ;  /* 0x0000000405048825 */ /* 0x000fe200078e0202 */
[----:B------:R3:W-:Y:S04]  /*aad0*/  @!P1 ST.E.64 [R6.64], R144 ;  /* 0x0000009006009985 */ /* 0x0007e8000c101b0c */
[----:B------:R4:W-:Y:S01]  /*aae0*/  @!P0 ST.E.64 [R4.64], R140 ;  /* 0x0000008c04008985 */ /* 0x0009e2000c101b0c */
[----:B-1----:R-:W-:-:S02]  /*aaf0*/  IADD3 R10, R0, 0x58, RZ ;  /* 0x00000058000a7810 */ /* 0x002fc40007ffe0ff */
[C---:B------:R-:W-:Y:S02]  /*ab00*/  IADD3 R11, R0.reuse, 0x60, RZ ;  /* 0x00000060000b7810 */ /* 0x040fe40007ffe0ff */
[C---:B--2---:R-:W-:Y:S02]  /*ab10*/  IADD3 R8, R0.reuse, 0x48, RZ ;  /* 0x0000004800087810 */ /* 0x044fe40007ffe0ff */
[----:B------:R-:W-:Y:S02]  /*ab20*/  IADD3 R9, R0, 0x50, RZ ;  /* 0x0000005000097810 */ /* 0x000fe40007ffe0ff */
[----:B---3--:R-:W-:Y:S02]  /*ab30*/  @!P5 LEA.HI R6, R13, R13, RZ, 0x1 ;  /* 0x0000000d0d06d211 */ /* 0x008fe400078f08ff */
[----:B------:R-:W-:Y:S02]  /*ab40*/  ISETP.GE.AND P3, PT, R8, c[0x0][0x3c8], PT ;  /* 0x0000f20008007a0c */ /* 0x000fe40003f66270 */
[----:B----4-:R-:W-:-:S02]  /*ab50*/  @!P4 LEA.HI R4, R12, R12, RZ, 0x1 ;  /* 0x0000000c0c04c211 */ /* 0x010fc400078f08ff */
[----:B------:R-:W-:Y:S02]  /*ab60*/  @!P5 LOP3.LUT R6, R6, 0xfffffffe, RZ, 0xc0, !PT ;  /* 0xfffffffe0606d812 */ /* 0x000fe400078ec0ff */
[----:B------:R-:W-:Y:S02]  /*ab70*/  ISETP.GE.AND P2, PT, R9, c[0x0][0x3c8], PT ;  /* 0x0000f20009007a0c */ /* 0x000fe40003f46270 */
[----:B------:R-:W-:Y:S01]  /*ab80*/  @!P4 LOP3.LUT R4, R4, 0xfffffffe, RZ, 0xc0, !PT ;  /* 0xfffffffe0404c812 */ /* 0x000fe200078ec0ff */
[--C-:B------:R-:W-:Y:S01]  /*ab90*/  @!P5 IMAD.WIDE R6, R6, 0x4, R2.reuse ;  /* 0x000000040606d825 */ /* 0x100fe200078e0202 */
[----:B------:R-:W-:Y:S02]  /*aba0*/  ISETP.GE.AND P1, PT, R10, c[0x0][0x3c8], PT ;  /* 0x0000f2000a007a0c */ /* 0x000fe40003f26270 */
[----:B------:R-:W-:Y:S01]  /*abb0*/  ISETP.GE.AND P0, PT, R11, c[0x0][0x3c8], PT ;  /* 0x0000f2000b007a0c */ /* 0x000fe20003f06270 */
[----:B------:R-:W-:Y:S01]  /*abc0*/  @!P4 IMAD.WIDE R4, R4, 0x4, R2 ;  /* 0x000000040404c825 */ /* 0x000fe200078e0202 */
[----:B------:R1:W-:Y:S01]  /*abd0*/  @!P5 ST.E.64 [R6.64], R136 ;  /* 0x000000880600d985 */ /* 0x0003e2000c101b0c */
[----:B------:R-:W-:-:S02]  /*abe0*/  IADD3 R13, R0, 0x68, RZ ;  /* 0x00000068000d7810 */ /* 0x000fc40007ffe0ff */
[----:B------:R-:W-:Y:S01]  /*abf0*/  IADD3 R12, R0, 0x70, RZ ;  /* 0x00000070000c7810 */ /* 0x000fe20007ffe0ff */
[----:B------:R2:W-:Y:S01]  /*ac00*/  @!P4 ST.E.64 [R4.64], R36 ;  /* 0x000000240400c985 */ /* 0x0005e2000c101b0c */
[----:B------:R-:W-:Y:S02]  /*ac10*/  ISETP.GE.AND P5, PT, R13, c[0x0][0x3c8], PT ;  /* 0x0000f2000d007a0c */ /* 0x000fe40003fa6270 */
[----:B------:R-:W-:Y:S02]  /*ac20*/  ISETP.GE.AND P4, PT, R12, c[0x0][0x3c8], PT ;  /* 0x0000f2000c007a0c */ /* 0x000fe40003f86270 */
[----:B-1----:R-:W-:Y:S02]  /*ac30*/  @!P2 LEA.HI R7, R9, R9, RZ, 0x1 ;  /* 0x000000090907a211 */ /* 0x002fe400078f08ff */
[----:B------:R-:W-:Y:S02]  /*ac40*/  @!P1 LEA.HI R6, R10, R10, RZ, 0x1 ;  /* 0x0000000a0a069211 */ /* 0x000fe400078f08ff */
[----:B--2---:R-:W-:-:S02]  /*ac50*/  @!P3 LEA.HI R4, R8, R8, RZ, 0x1 ;  /* 0x000000080804b211 */ /* 0x004fc400078f08ff */
[----:B------:R-:W-:Y:S02]  /*ac60*/  @!P0 LEA.HI R5, R11, R11, RZ, 0x1 ;  /* 0x0000000b0b058211 */ /* 0x000fe400078f08ff */
[----:B------:R-:W-:Y:S02]  /*ac70*/  @!P3 LOP3.LUT R4, R4, 0xfffffffe, RZ, 0xc0, !PT ;  /* 0xfffffffe0404b812 */ /* 0x000fe400078ec0ff */
        /* <DEDUP_REMOVED lines=18> */
[----:B------:R-:W-:Y:S02]  /*ada0*/  ISETP.GE.AND P2, PT, R9, c[0x0][0x3c8], PT ;  /* 0x0000f20009007a0c */ /* 0x000fe40003f46270 */
[----:B------:R-:W-:Y:S02]  /*adb0*/  @!P5 LOP3.LUT R6, R6, 0xfffffffe, RZ, 0xc0, !PT ;  /* 0xfffffffe0606d812 */ /* 0x000fe400078ec0ff */
[----:B------:R-:W-:Y:S02]  /*adc0*/  @!P4 LOP3.LUT R4, R4, 0xfffffffe, RZ, 0xc0, !PT ;  /* 0xfffffffe0404c812 */ /* 0x000fe400078ec0ff */
[----:B------:R-:W-:Y:S01]  /*add0*/  ISETP.GE.AND P1, PT, R10, c[0x0][0x3c8], PT ;  /* 0x0000f2000a007a0c */ /* 0x000fe20003f26270 */
[--C-:B------:R-:W-:Y:S01]  /*ade0*/  @!P5 IMAD.WIDE R6, R6, 0x4, R2.reuse ;  /* 0x000000040606d825 */ /* 0x100fe200078e0202 */
[----:B------:R-:W-:Y:S02]  /*adf0*/  ISETP.GE.AND P0, PT, R11, c[0x0][0x3c8], PT ;  /* 0x0000f2000b007a0c */ /* 0x000fe40003f06270 */
[----:B------:R-:W-:Y:S01]  /*ae00*/  IADD3 R12, R0, 0x98, RZ ;  /* 0x00000098000c7810 */ /* 0x000fe20007ffe0ff */
[----:B------:R-:W-:Y:S01]  /*ae10*/  @!P4 IMAD.WIDE R4, R4, 0x4, R2 ;  /* 0x000000040404c825 */ /* 0x000fe200078e0202 */
[----:B------:R1:W-:Y:S01]  /*ae20*/  @!P5 ST.E.64 [R6.64], R56 ;  /* 0x000000380600d985 */ /* 0x0003e2000c101b0c */
[----:B------:R-:W-:-:S02]  /*ae30*/  IADD3 R13, R0, 0xa0, RZ ;  /* 0x000000a0000d7810 */ /* 0x000fc40007ffe0ff */
[----:B------:R-:W-:Y:S01]  /*ae40*/  ISETP.GE.AND P5, PT, R12, c[0x0][0x3c8], PT ;  /* 0x0000f2000c007a0c */ /* 0x000fe20003fa6270 */
[----:B------:R2:W-:Y:S01]  /*ae50*/  @!P4 ST.E.64 [R4.64], R60 ;  /* 0x0000003c0400c985 */ /* 0x0005e2000c101b0c */
[----:B------:R-:W-:Y:S02]  /*ae60*/  ISETP.GE.AND P6, PT, R13, c[0x0][0x3c8], PT ;  /* 0x0000f2000d007a0c */ /* 0x000fe40003fc6270 */
[----:B-1----:R-:W-:Y:S02]  /*ae70*/  @!P2 LEA.HI R7, R9, R9, RZ, 0x1 ;  /* 0x000000090907a211 */ /* 0x002fe400078f08ff */
[----:B------:R-:W-:Y:S02]  /*ae80*/  @!P1 LEA.HI R6, R10, R10, RZ, 0x1 ;  /* 0x0000000a0a069211 */ /* 0x000fe400078f08ff */
[----:B--2---:R-:W-:Y:S02]  /*ae90*/  @!P3 LEA.HI R4, R8, R8, RZ, 0x1 ;  /* 0x000000080804b211 */ /* 0x004fe400078f08ff */
[----:B------:R-:W-:-:S02]  /*aea0*/  @!P2 LOP3.LUT R7, R7, 0xfffffffe, RZ, 0xc0, !PT ;  /* 0xfffffffe0707a812 */ /* 0x000fc400078ec0ff */
[----:B------:R-:W-:Y:S02]  /*aeb0*/  @!P3 LOP3.LUT R4, R4, 0xfffffffe, RZ, 0xc0, !PT ;  /* 0xfffffffe0404b812 */ /* 0x000fe400078ec0ff */
[----:B------:R-:W-:Y:S02]  /*aec0*/  @!P0 LEA.HI R5, R11, R11, RZ, 0x1 ;  /* 0x0000000b0b058211 */ /* 0x000fe400078f08ff */
        /* <DEDUP_REMOVED lines=12> */
[----:B--2---:R-:W-:Y:S02]  /*af90*/  IADD3 R7, R0, 0xa8, RZ ;  /* 0x000000a800077810 */ /* 0x004fe40007ffe0ff */
[----:B------:R-:W-:Y:S02]  /*afa0*/  @!P6 LEA.HI R6, R13, R13, RZ, 0x1 ;  /* 0x0000000d0d06e211 */ /* 0x000fe400078f08ff */
[----:B---3--:R-:W-:Y:S02]  /*afb0*/  @!P5 LEA.HI R4, R12, R12, RZ, 0x1 ;  /* 0x0000000c0c04d211 */ /* 0x008fe400078f08ff */
[----:B------:R-:W-:Y:S02]  /*afc0*/  ISETP.GE.AND P4, PT, R7, c[0x0][0x3c8], PT ;  /* 0x0000f20007007a0c */ /* 0x000fe40003f86270 */
[----:B------:R-:W-:-:S02]  /*afd0*/  @!P5 LOP3.LUT R4, R4, 0xfffffffe, RZ, 0xc0, !PT ;  /* 0xfffffffe0404d812 */ /* 0x000fc400078ec0ff */
[C---:B----4-:R-:W-:Y:S02]  /*afe0*/  IADD3 R10, R0.reuse, 0xc0, RZ ;  /* 0x000000c0000a7810 */ /* 0x050fe40007ffe0ff */
[----:B------:R-:W-:Y:S01]  /*aff0*/  IADD3 R12, R0, 0xc8, RZ ;  /* 0x000000c8000c7810 */ /* 0x000fe20007ffe0ff */
[----:B------:R-:W-:Y:S01]  /*b000*/  @!P5 IMAD.WIDE R4, R4, 0x4, R2 ;  /* 0x000000040404d825 */ /* 0x000fe200078e0202 */
[----:B------:R-:W-:Y:S02]  /*b010*/  ISETP.GE.AND P3, PT, R8, c[0x0][0x3c8], PT ;  /* 0x0000f20008007a0c */ /* 0x000fe40003f66270 */
[----:B------:R-:W-:Y:S02]  /*b020*/  ISETP.GE.AND P2, PT, R9, c[0x0][0x3c8], PT ;  /* 0x0000f20009007a0c */ /* 0x000fe40003f46270 */
[----:B------:R-:W-:Y:S01]  /*b030*/  @!P6 LOP3.LUT R6, R6, 0xfffffffe, RZ, 0xc0, !PT ;  /* 0xfffffffe0606e812 */ /* 0x000fe200078ec0ff */
[----:B------:R1:W-:Y:S01]  /*b040*/  @!P5 ST.E.64 [R4.64], R80 ;  /* 0x000000500400d985 */ /* 0x0003e2000c101b0c */
[----:B------:R-:W-:-:S02]  /*b050*/  ISETP.GE.AND P1, PT, R10, c[0x0][0x3c8], PT ;  /* 0x0000f2000a007a0c */ /* 0x000fc40003f26270 */
[----:B------:R-:W-:-:S13]  /*b060*/  ISETP.GE.AND P0, PT, R12, c[0x0][0x3c8], PT ;  /* 0x0000f2000c007a0c */ /* 0x000fda0003f06270 */
[----:B------:R-:W-:-:S04]  /*b070*/  @!P0 LEA.HI R12, R12, R12, RZ, 0x1 ;  /* 0x0000000c0c0c8211 */ /* 0x000fc800078f08ff */
[----:B------:R-:W-:Y:S01]  /*b080*/  @!P0 LOP3.LUT R12, R12, 0xfffffffe, RZ, 0xc0, !PT ;  /* 0xfffffffe0c0c8812 */ /* 0x000fe200078ec0ff */
[----:B-1----:R-:W-:Y:S01]  /*b090*/  @!P6 IMAD.WIDE R4, R6, 0x4, R2 ;  /* 0x000000040604e825 */ /* 0x002fe200078e0202 */
[----:B------:R-:W-:Y:S02]  /*b0a0*/  @!P4 LEA.HI R6, R7, R7, RZ, 0x1 ;  /* 0x000000070706c211 */ /* 0x000fe400078f08ff */
[----:B------:R-:W-:Y:S02]  /*b0b0*/  @!P1 LEA.HI R7, R10, R10, RZ, 0x1 ;  /* 0x0000000a0a079211 */ /* 0x000fe400078f08ff */
[----:B------:R1:W-:Y:S01]  /*b0c0*/  @!P6 ST.E.64 [R4.64], R84 ;  /* 0x000000540400e985 */ /* 0x0003e2000c101b0c */
[----:B------:R-:W-:Y:S02]  /*b0d0*/  @!P4 LOP3.LUT R6, R6, 0xfffffffe, RZ, 0xc0, !PT ;  /* 0xfffffffe0606c812 */ /* 0x000fe400078ec0ff */
[----:B------:R-:W-:Y:S02]  /*b0e0*/  @!P1 LOP3.LUT R7, R7, 0xfffffffe, RZ, 0xc0, !PT ;  /* 0xfffffffe07079812 */ /* 0x000fe400078ec0ff */
[----:B-1----:R-:W-:-:S02]  /*b0f0*/  @!P3 LEA.HI R5, R8, R8, RZ, 0x1 ;  /* 0x000000080805b211 */ /* 0x002fc400078f08ff */
[----:B------:R-:W-:Y:S02]  /*b100*/  @!P2 LEA.HI R4, R9, R9, RZ, 0x1 ;  /* 0x000000090904a211 */ /* 0x000fe400078f08ff */
[----:B------:R-:W-:Y:S02]  /*b110*/  @!P3 LOP3.LUT R8, R5, 0xfffffffe, RZ, 0xc0, !PT ;  /* 0xfffffffe0508b812 */ /* 0x000fe400078ec0ff */
[----:B------:R-:W-:Y:S01]  /*b120*/  @!P2 LOP3.LUT R10, R4, 0xfffffffe, RZ, 0xc0, !PT ;  /* 0xfffffffe040aa812 */ /* 0x000fe200078ec0ff */
[----:B------:R-:W-:-:S04]  /*b130*/  @!P4 IMAD.WIDE R4, R6, 0x4, R2 ;  /* 0x000000040604c825 */ /* 0x000fc800078e0202 */
[--C-:B------:R-:W-:Y:S01]  /*b140*/  @!P3 IMAD.WIDE R8, R8, 0x4, R2.reuse ;  /* 0x000000040808b825 */ /* 0x100fe200078e0202 */
[----:B------:R1:W-:Y:S03]  /*b150*/  @!P4 ST.E.64 [R4.64], R88 ;  /* 0x000000580400c985 */ /* 0x0003e6000c101b0c */
[--C-:B------:R-:W-:Y:S01]  /*b160*/  @!P2 IMAD.WIDE R10, R10, 0x4, R2.reuse ;  /* 0x000000040a0aa825 */ /* 0x100fe200078e0202 */
[----:B------:R2:W-:Y:S03]  /*b170*/  @!P3 ST.E.64 [R8.64], R92 ;  /* 0x0000005c0800b985 */ /* 0x0005e6000c101b0c */
[--C-:B------:R-:W-:Y:S01]  /*b180*/  @!P1 IMAD.WIDE R6, R7, 0x4, R2.reuse ;  /* 0x0000000407069825 */ /* 0x100fe200078e0202 */
[----:B------:R-:W-:Y:S04]  /*b190*/  @!P2 ST.E.64 [R10.64], R96 ;  /* 0x000000600a00a985 */ /* 0x000fe8000c101b0c */
[----:B------:R3:W-:Y:S01]  /*b1a0*/  @!P1 ST.E.64 [R6.64], R100 ;  /* 0x0000006406009985 */ /* 0x0007e2000c101b0c */
[----:B-1----:R-:W-:Y:S01]  /*b1b0*/  @!P0 IMAD.WIDE R4, R12, 0x4, R2 ;  /* 0x000000040c048825 */ /* 0x002fe200078e0202 */
[----:B--2---:R-:W-:-:S04]  /*b1c0*/  IADD3 R9, R0, 0xd0, RZ ;  /* 0x000000d000097810 */ /* 0x004fc80007ffe0ff */
[----:B------:R1:W-:Y:S01]  /*b1d0*/  @!P0 ST.E.64 [R4.64], R104 ;  /* 0x0000006804008985 */ /* 0x0003e2000c101b0c */
[----:B------:R-:W-:Y:S02]  /*b1e0*/  IADD3 R8, R0, 0xd8, RZ ;  /* 0x000000d800087810 */ /* 0x000fe40007ffe0ff */
[----:B------:R-:W-:Y:S02]  /*b1f0*/  ISETP.GE.AND P5, PT, R9, c[0x0][0x3c8], PT ;  /* 0x0000f20009007a0c */ /* 0x000fe40003fa6270 */
[----:B------:R-:W-:Y:S02]  /*b200*/  ISETP.GE.AND P4, PT, R8, c[0x0][0x3c8], PT ;  /* 0x0000f20008007a0c */ /* 0x000fe40003f86270 */
[C---:B---3--:R-:W-:Y:S02]  /*b210*/  IADD3 R7, R0.reuse, 0xe0, RZ ;  /* 0x000000e000077810 */ /* 0x048fe40007ffe0ff */
[----:B------:R-:W-:Y:S02]  /*b220*/  IADD3 R6, R0, 0xe8, RZ ;  /* 0x000000e800067810 */ /* 0x000fe40007ffe0ff */
[----:B------:R-:W-:-:S02]  /*b230*/  ISETP.GE.AND P3, PT, R7, c[0x0][0x3c8], PT ;  /* 0x0000f20007007a0c */ /* 0x000fc40003f66270 */
[----:B------:R-:W-:-:S03]  /*b240*/  ISETP.GE.AND P2, PT, R6, c[0x0][0x3c8], PT ;  /* 0x0000f20006007a0c */ /* 0x000fc60003f46270 */
[----:B------:R-:W-:Y:S02]  /*b250*/  @!P5 LEA.HI R9, R9, R9, RZ, 0x1 ;  /* 0x000000090909d211 */ /* 0x000fe400078f08ff */
[----:B------:R-:W-:-:S04]  /*b260*/  @!P4 LEA.HI R10, R8, R8, RZ, 0x1 ;  /* 0x00000008080ac211 */ /* 0x000fc800078f08ff */
[----:B------:R-:W-:Y:S02]  /*b270*/  @!P4 LOP3.LUT R10, R10, 0xfffffffe, RZ, 0xc0, !PT ;  /* 0xfffffffe0a0ac812 */ /* 0x000fe400078ec0ff */
[----:B------:R-:W-:Y:S02]  /*b280*/  @!P3 LEA.HI R8, R7, R7, RZ, 0x1 ;  /* 0x000000070708b211 */ /* 0x000fe400078f08ff */
[----:B------:R-:W-:Y:S01]  /*b290*/  @!P2 LEA.HI R7, R6, R6, RZ, 0x1 ;  /* 0x000000060607a211 */ /* 0x000fe200078f08ff */
[----:B------:R-:W-:Y:S01]  /*b2a0*/  @!P4 IMAD.WIDE R10, R10, 0x4, R2 ;  /* 0x000000040a0ac825 */ /* 0x000fe200078e0202 */
[----:B------:R-:W-:Y:S02]  /*b2b0*/  @!P3 LOP3.LUT R8, R8, 0xfffffffe, RZ, 0xc0, !PT ;  /* 0xfffffffe0808b812 */ /* 0x000fe400078ec0ff */
[C---:B-1----:R-:W-:Y:S02]  /*b2c0*/  IADD3 R5, R0.reuse, 0xf0, RZ ;  /* 0x000000f000057810 */ /* 0x042fe40007ffe0ff */
[----:B------:R-:W-:-:S02]  /*b2d0*/  IADD3 R4, R0, 0xf8, RZ ;  /* 0x000000f800047810 */ /* 0x000fc40007ffe0ff */
[----:B------:R-:W-:Y:S02]  /*b2e0*/  ISETP.GE.AND P1, PT, R5, c[0x0][0x3c8], PT ;  /* 0x0000f20005007a0c */ /* 0x000fe40003f26270 */
[----:B------:R-:W-:Y:S02]  /*b2f0*/  ISETP.GE.AND P0, PT, R4, c[0x0][0x3c8], PT ;  /* 0x0000f20004007a0c */ /* 0x000fe40003f06270 */
[----:B------:R-:W-:-:S09]  /*b300*/  @!P2 LOP3.LUT R7, R7, 0xfffffffe, RZ, 0xc0, !PT ;  /* 0xfffffffe0707a812 */ /* 0x000fd200078ec0ff */
[----:B------:R-:W-:Y:S02]  /*b310*/  @!P1 LEA.HI R6, R5, R5, RZ, 0x1 ;  /* 0x0000000505069211 */ /* 0x000fe400078f08ff */
[----:B------:R-:W-:Y:S01]  /*b320*/  @!P5 LOP3.LUT R5, R9, 0xfffffffe, RZ, 0xc0, !PT ;  /* 0xfffffffe0905d812 */ /* 0x000fe200078ec0ff */
[--C-:B------:R-:W-:Y:S01]  /*b330*/  @!P3 IMAD.WIDE R8, R8, 0x4, R2.reuse ;  /* 0x000000040808b825 */ /* 0x100fe200078e0202 */
        /* <DEDUP_REMOVED lines=10> */
[----:B------:R1:W-:Y:S04]  /*b3e0*/  @!P2 ST.E.64 [R6.64], R120 ;  /* 0x000000780600a985 */ /* 0x0003e8000c101b0c */
[----:B------:R1:W-:Y:S04]  /*b3f0*/  @!P1 ST.E.64 [R4.64], R124 ;  /* 0x0000007c04009985 */ /* 0x0003e8000c101b0c */
[----:B------:R1:W-:Y:S02]  /*b400*/  @!P0 ST.E.64 [R2.64], R128 ;  /* 0x0000008002008985 */ /* 0x0003e4000c101b0c */
.L_x_11:
[----:B------:R-:W-:Y:S05]  /*b410*/  BSYNC B0 ;  /* 0x0000000000007941 */ /* 0x000fea0003800000 */
.L_x_10:
[----:B------:R-:W-:Y:S01]  /*b420*/  ISETP.NE.AND P0, PT, R16, RZ, PT ;  /* 0x000000ff1000720c */ /* 0x000fe20003f05270 */
[----:B-1----:R1:W4:Y:S04]  /*b430*/  SHFL.IDX PT, R3, R19, 0x1, 0x1c1f ;  /* 0x003c1f0013037f89 */ /* 0x00232800000e0000 */
[----:B---3--:R1:W3:Y:S08]  /*b440*/  SHFL.IDX PT, R2, R20, 0x1, 0x1c1f ;  /* 0x003c1f0014027f89 */ /* 0x0082f000000e0000 */
[----:B------:R-:W-:Y:S05]  /*b450*/  @P0 EXIT ;  /* 0x000000000000094d */ /* 0x000fea0003800000 */
[C---:B------:R-:W-:Y:S02]  /*b460*/  IADD3 R5, R0.reuse, 0x8, RZ ;  /* 0x0000000800057810 */ /* 0x040fe40007ffe0ff */
[----:B------:R-:W-:-:S02]  /*b470*/  IADD3 R4, R0, 0x10, RZ ;  /* 0x0000001000047810 */ /* 0x000fc40007ffe0ff */
[----:B------:R-:W-:Y:S02]  /*b480*/  ISETP.GE.AND P1, PT, R5, c[0x0][0x3c8], PT ;  /* 0x0000f20005007a0c */ /* 0x000fe40003f26270 */
[----:B------:R-:W-:Y:S02]  /*b490*/  ISETP.GE.AND P0, PT, R4, c[0x0][0x3c8], PT ;  /* 0x0000f20004007a0c */ /* 0x000fe40003f06270 */
[C---:B------:R-:W-:Y:S02]  /*b4a0*/  ISETP.GE.AND P2, PT, R0.reuse, c[0x0][0x3c8], PT ;  /* 0x0000f20000007a0c */ /* 0x040fe40003f46270 */
[C---:B------:R-:W-:Y:S02]  /*b4b0*/  IADD3 R11, R0.reuse, 0x18, RZ ;  /* 0x00000018000b7810 */ /* 0x040fe40007ffe0ff */
[----:B------:R-:W-:Y:S02]  /*b4c0*/  IADD3 R13, R0, 0x20, RZ ;  /* 0x00000020000d7810 */ /* 0x000fe40007ffe0ff */
[----:B------:R-:W-:-:S02]  /*b4d0*/  ISETP.GE.AND P6, PT, R11, c[0x0][0x3c8], PT ;  /* 0x0000f2000b007a0c */ /* 0x000fc40003fc6270 */
[----:B------:R-:W-:Y:S02]  /*b4e0*/  ISETP.GE.AND P5, PT, R13, c[0x0][0x3c8], PT ;  /* 0x0000f2000d007a0c */ /* 0x000fe40003fa6270 */
[----:B------:R-:W-:Y:S02]  /*b4f0*/  @!P1 LEA.HI R5, R5, R5, RZ, 0x1 ;  /* 0x0000000505059211 */ /* 0x000fe400078f08ff */
[----:B------:R-:W-:Y:S01]  /*b500*/  @!P0 LEA.HI R4, R4, R4, RZ, 0x1 ;  /* 0x0000000404048211 */ /* 0x000fe200078f08ff */
[--C-:B---34-:R-:W-:Y:S01]  /*b510*/  @!P2 IMAD.WIDE R8, R0, 0x4, R2.reuse ;  /* 0x000000040008a825 */ /* 0x118fe200078e0202 */
[----:B------:R-:W-:Y:S02]  /*b520*/  @!P1 LOP3.LUT R5, R5, 0xfffffffe, RZ, 0xc0, !PT ;  /* 0xfffffffe05059812 */ /* 0x000fe400078ec0ff */
[----:B------:R-:W-:Y:S02]  /*b530*/  @!P0 LOP3.LUT R4, R4, 0xfffffffe, RZ, 0xc0, !PT ;  /* 0xfffffffe04048812 */ /* 0x000fe400078ec0ff */
[----:B------:R3:W-:Y:S01]  /*b540*/  @!P2 ST.E.64 [R8.64], R166 ;  /* 0x000000a60800a985 */ /* 0x0007e2000c101b0c */
[----:B--2---:R-:W-:Y:S01]  /*b550*/  @!P1 IMAD.WIDE R6, R5, 0x4, R2 ;  /* 0x0000000405069825 */ /* 0x004fe200078e0202 */
[----:B------:R-:W-:-:S02]  /*b560*/  IADD3 R10, R0, 0x38, RZ ;  /* 0x00000038000a7810 */ /* 0x000fc40007ffe0ff */
[----:B------:R-:W-:Y:S01]  /*b570*/  IADD3 R12, R0, 0x40, RZ ;  /* 0x00000040000c7810 */ /* 0x000fe20007ffe0ff */
[----:B------:R-:W-:Y:S01]  /*b580*/  @!P0 IMAD.WIDE R4, R4, 0x4, R2 ;  /* 0x0000000404048825 */ /* 0x000fe200078e0202 */
[----:B------:R-:W-:Y:S01]  /*b590*/  @!P1 ST.E.64 [R6.64], R162 ;  /* 0x000000a206009985 */ /* 0x000fe2000c101b0c */
[----:B------:R-:W-:Y:S02]  /*b5a0*/  IADD3 R14, R0, 0x48, RZ ;  /* 0x00000048000e7810 */ /* 0x000fe40007ffe0ff */
[----:B------:R-:W-:Y:S01]  /*b5b0*/  ISETP.GE.AND P2, PT, R10, c[0x0][0x3c8], PT ;  /* 0x0000f2000a007a0c */ /* 0x000fe20003f46270 */
[----:B------:R2:W-:Y:S01]  /*b5c0*/  @!P0 ST.E.64 [R4.64], R158 ;  /* 0x0000009e04008985 */ /* 0x0005e2000c101b0c */
[----:B------:R-:W-:Y:S02]  /*b5d0*/  ISETP.GE.AND P1, PT, R12, c[0x0][0x3c8], PT ;  /* 0x0000f2000c007a0c */ /* 0x000fe40003f26270 */
[----:B------:R-:W-:Y:S02]  /*b5e0*/  ISETP.GE.AND P0, PT, R14, c[0x0][0x3c8], PT ;  /* 0x0000f2000e007a0c */ /* 0x000fe40003f06270 */
[----:B------:R-:W-:-:S02]  /*b5f0*/  IADD3 R15, R0, 0x50, RZ ;  /* 0x00000050000f7810 */ /* 0x000fc40007ffe0ff */
[C---:B------:R-:W-:Y:S02]  /*b600*/  IADD3 R16, R0.reuse, 0x58, RZ ;  /* 0x0000005800107810 */ /* 0x040fe40007ffe0ff */
[C---:B---3--:R-:W-:Y:S02]  /*b610*/  IADD3 R8, R0.reuse, 0x28, RZ ;  /* 0x0000002800087810 */ /* 0x048fe40007ffe0ff */
[----:B------:R-:W-:Y:S02]  /*b620*/  IADD3 R9, R0, 0x30, RZ ;  /* 0x0000003000097810 */ /* 0x000fe40007ffe0ff */
[----:B------:R-:W-:Y:S02]  /*b630*/  ISETP.GE.AND P4, PT, R8, c[0x0][0x3c8], PT ;  /* 0x0000f20008007a0c */ /* 0x000fe40003f86270 */
[----:B------:R-:W-:Y:S02]  /*b640*/  ISETP.GE.AND P3, PT, R9, c[0x0][0x3c8], PT ;  /* 0x0000f20009007a0c */ /* 0x000fe40003f66270 */
[----:B--2---:R-:W-:-:S02]  /*b650*/  @!P6 LEA.HI R4, R11, R11, RZ, 0x1 ;  /* 0x0000000b0b04e211 */ /* 0x004fc400078f08ff */
[----:B------:R-:W-:Y:S02]  /*b660*/  @!P5 LEA.HI R5, R13, R13, RZ, 0x1 ;  /* 0x0000000d0d05d211 */ /* 0x000fe400078f08ff */
[----:B------:R-:W-:Y:S02]  /*b670*/  @!P6 LOP3.LUT R4, R4, 0xfffffffe, RZ, 0xc0, !PT ;  /* 0xfffffffe0404e812 */ /* 0x000fe400078ec0ff */
[----:B------:R-:W-:-:S03]  /*b680*/  @!P5 LOP3.LUT R5, R5, 0xfffffffe, RZ, 0xc0, !PT ;  /* 0xfffffffe0505d812 */ /* 0x000fc600078ec0ff */
[----:B------:R-:W-:-:S04]  /*b690*/  @!P6 IMAD.WIDE R6, R4, 0x4, R2 ;  /* 0x000000040406e825 */ /* 0x000fc800078e0202 */
[----:B------:R-:W-:Y:S01]  /*b6a0*/  @!P5 IMAD.WIDE R4, R5, 0x4, R2 ;  /* 0x000000040504d825 */ /* 0x000fe200078e0202 */
[----:B------:R2:W-:Y:S01]  /*b6b0*/  @!P6 ST.E.64 [R6.64], R154 ;  /* 0x0000009a0600e985 */ /* 0x0005e2000c101b0c */
[----:B------:R-:W-:-:S03]  /*b6c0*/  ISETP.GE.AND P6, PT, R15, c[0x0][0x3c8], PT ;  /* 0x0000f2000f007a0c */ /* 0x000fc60003fc6270 */
[----:B------:R3:W-:Y:S01]  /*b6d0*/  @!P5 ST.E.64 [R4.64], R150 ;  /* 0x000000960400d985 */ /* 0x0007e2000c101b0c */
[----:B------:R-:W-:Y:S02]  /*b6e0*/  ISETP.GE.AND P5, PT, R16, c[0x0][0x3c8], PT ;  /* 0x0000f20010007a0c */ /* 0x000fe40003fa6270 */
[----:B--2---:R-:W-:Y:S02]  /*b6f0*/  @!P2 LEA.HI R7, R10, R10, RZ, 0x1 ;  /* 0x0000000a0a07a211 */ /* 0x004fe400078f08ff */
[----:B------:R-:W-:Y:S02]  /*b700*/  @!P1 LEA.HI R6, R12, R12, RZ, 0x1 ;  /* 0x0000000c0c069211 */ /* 0x000fe400078f08ff */
[----:B---3--:R-:W-:Y:S02]  /*b710*/  @!P4 LEA.HI R4, R8, R8, RZ, 0x1 ;  /* 0x000000080804c211 */ /* 0x008fe400078f08ff */
[----:B------:R-:W-:Y:S02]  /*b720*/  @!P3 LEA.HI R8, R9, R9, RZ, 0x1 ;  /* 0x000000090908b211 */ /* 0x000fe400078f08ff */
[----:B------:R-:W-:-:S02]  /*b730*/  @!P0 LEA.HI R5, R14, R14, RZ, 0x1 ;  /* 0x0000000e0e058211 */ /* 0x000fc400078f08ff */
[----:B------:R-:W-:Y:S02]  /*b740*/  @!P4 LOP3.LUT R4, R4, 0xfffffffe, RZ, 0xc0, !PT ;  /* 0xfffffffe0404c812 */ /* 0x000fe400078ec0ff */
[----:B------:R-:W-:Y:S02]  /*b750*/  @!P3 LOP3.LUT R8, R8, 0xfffffffe, RZ, 0xc0, !PT ;  /* 0xfffffffe0808b812 */ /* 0x000fe400078ec0ff */
[----:B------:R-:W-:Y:S01]  /*b760*/  @!P2 LOP3.LUT R7, R7, 0xfffffffe, RZ, 0xc0, !PT ;  /* 0xfffffffe0707a812 */ /* 0x000fe200078ec0ff */
[--C-:B------:R-:W-:Y:S01]  /*b770*/  @!P4 IMAD.WIDE R12, R4, 0x4, R2.reuse ;  /* 0x00000004040cc825 */ /* 0x100fe200078e0202 */
[----:B------:R-:W-:Y:S02]  /*b780*/  @!P1 LOP3.LUT R6, R6, 0xfffffffe, RZ, 0xc0, !PT ;  /* 0xfffffffe06069812 */ /* 0x000fe400078ec0ff */
[----:B------:R-:W-:Y:S01]  /*b790*/  @!P0 LOP3.LUT R5, R5, 0xfffffffe, RZ, 0xc0, !PT ;  /* 0xfffffffe05058812 */ /* 0x000fe200078ec0ff */
[----:B------:R-:W-:Y:S01]  /*b7a0*/  @!P3 IMAD.WIDE R10, R8, 0x4, R2 ;  /* 0x00000004080ab825 */ /* 0x000fe200078e0202 */
[----:B------:R2:W-:Y:S01]  /*b7b0*/  @!P4 ST.E.64 [R12.64], R146 ;  /* 0x000000920c00c985 */ /* 0x0005e2000c101b0c */
[----:B------:R-:W-:-:S02]  /*b7c0*/  IADD3 R14, R0, 0x88, RZ ;  /* 0x00000088000e7810 */ /* 0x000fc40007ffe0ff */
[--C-:B------:R-:W-:Y:S01]  /*b7d0*/  @!P2 IMAD.WIDE R8, R7, 0x4, R2.reuse ;  /* 0x000000040708a825 */ /* 0x100fe200078e0202 */
[----:B------:R3:W-:Y:S03]  /*b7e0*/  @!P3 ST.E.64 [R10.64], R142 ;  /* 0x0000008e0a00b985 */ /* 0x0007e6000c101b0c */
[--C-:B------:R-:W-:Y:S01]  /*b7f0*/  @!P1 IMAD.WIDE R6, R6, 0x4, R2.reuse ;  /* 0x0000000406069825 */ /* 0x100fe200078e0202 */
[----:B------:R4:W-:Y:S03]  /*b800*/  @!P2 ST.E.64 [R8.64], R138 ;  /* 0x0000008a0800a985 */ /* 0x0009e6000c101b0c */
[----:B------:R-:W-:Y:S01]  /*b810*/  @!P0 IMAD.WIDE R4, R5, 0x4, R2 ;  /* 0x0000000405048825 */ /* 0x000fe200078e0202 */
[----:B------:R-:W-:Y:S04]  /*b820*/  @!P1 ST.E.64 [R6.64], R38 ;  /* 0x0000002606009985 */ /* 0x000fe8000c101b0c */
[----:B------:R5:W-:Y:S01]  /*b830*/  @!P0 ST.E.64 [R4.64], R42 ;  /* 0x0000002a04008985 */ /* 0x000be2000c101b0c */
[----:B--2---:R-:W-:-:S02]  /*b840*/  IADD3 R12, R0, 0x80, RZ ;  /* 0x00000080000c7810 */ /* 0x004fc40007ffe0ff */
[C---:B---3--:R-:W-:Y:S02]  /*b850*/  IADD3 R10, R0.reuse, 0x70, RZ ;  /* 0x00000070000a7810 */ /* 0x048fe40007ffe0ff */
[C---:B------:R-:W-:Y:S02]  /*b860*/  IADD3 R11, R0.reuse, 0x78, RZ ;  /* 0x00000078000b7810 */ /* 0x040fe40007ffe0ff */
[C---:B----4-:R-:W-:Y:S02]  /*b870*/  IADD3 R8, R0.reuse, 0x60, RZ ;  /* 0x0000006000087810 */ /* 0x050fe40007ffe0ff */
[----:B------:R-:W-:Y:S02]  /*b880*/  IADD3 R9, R0, 0x68, RZ ;  /* 0x0000006800097810 */ /* 0x000fe40007ffe0ff */
[----:B------:R-:W-:Y:S02]  /*b890*/  ISETP.GE.AND P4, PT, R8, c[0x0][0x3c8], PT ;  /* 0x0000f20008007a0c */ /* 0x000fe40003f86270 */
[----:B------:R-:W-:-:S02]  /*b8a0*/  ISETP.GE.AND P3, PT, R9, c[0x0][0x3c8], PT ;  /* 0x0000f20009007a0c */ /* 0x000fc40003f66270 */
[----:B-----5:R-:W-:Y:S02]  /*b8b0*/  @!P6 LEA.HI R4, R15, R15, RZ, 0x1 ;  /* 0x0000000f0f04e211 */ /* 0x020fe400078f08ff */
[----:B------:R-:W-:Y:S02]  /*b8c0*/  @!P5 LEA.HI R5, R16, R16, RZ, 0x1 ;  /* 0x000000101005d211 */ /* 0x000fe400078f08ff */
[----:B------:R-:W-:Y:S02]  /*b8d0*/  @!P6 LOP3.LUT R4, R4, 0xfffffffe, RZ, 0xc0, !PT ;  /* 0xfffffffe0404e812 */ /* 0x000fe400078ec0ff */
[----:B------:R-:W-:Y:S02]  /*b8e0*/  @!P5 LOP3.LUT R5, R5, 0xfffffffe, RZ, 0xc0, !PT ;  /* 0xfffffffe0505d812 */ /* 0x000fe400078ec0ff */
[----:B------:R-:W-:Y:S01]  /*b8f0*/  ISETP.GE.AND P2, PT, R10, c[0x0][0x3c8], PT ;  /* 0x0000f2000a007a0c */ /* 0x000fe20003f46270 */
[----:B------:R-:W-:Y:S01]  /*b900*/  @!P6 IMAD.WIDE R6, R4, 0x4, R2 ;  /* 0x000000040406e825 */ /* 0x000fe200078e0202 */
[----:B------:R-:W-:-:S02]  /*b910*/  ISETP.GE.AND P1, PT, R11, c[0x0][0x3c8], PT ;  /* 0x0000f2000b007a0c */ /* 0x000fc40003f26270 */
[----:B------:R-:W-:Y:S01]  /*b920*/  ISETP.GE.AND P0, PT, R12, c[0x0][0x3c8], PT ;  /* 0x0000f2000c007a0c */ /* 0x000fe20003f06270 */
[----:B------:R-:W-:Y:S01]  /*b930*/  @!P5 IMAD.WIDE R4, R5, 0x4, R2 ;  /* 0x000000040504d825 */ /* 0x000fe200078e0202 */
[----:B------:R2:W-:Y:S01]  /*b940*/  @!P6 ST.E.64 [R6.64], R46 ;  /* 0x0000002e0600e985 */ /* 0x0005e2000c101b0c */
[----:B------:R-:W-:Y:S02]  /*b950*/  IADD3 R15, R0, 0x90, RZ ;  /* 0x00000090000f7810 */ /* 0x000fe40007ffe0ff */
[----:B------:R-:W-:Y:S01]  /*b960*/  ISETP.GE.AND P6, PT, R14, c[0x0][0x3c8], PT ;  /* 0x0000f2000e007a0c */ /* 0x000fe20003fc6270 */
[----:B------:R3:W-:Y:S01]  /*b970*/  @!P5 ST.E.64 [R4.64], R50 ;  /* 0x000000320400d985 */ /* 0x0007e2000c101b0c */
[----:B------:R-:W-:Y:S02]  /*b980*/  ISETP.GE.AND P5, PT, R15, c[0x0][0x3c8], PT ;  /* 0x0000f2000f007a0c */ /* 0x000fe40003fa6270 */
[----:B--2---:R-:W-:Y:S02]  /*b990*/  @!P2 LEA.HI R7, R10, R10, RZ, 0x1 ;  /* 0x0000000a0a07a211 */ /* 0x004fe400078f08ff */
[----:B------:R-:W-:-:S02]  /*b9a0*/  @!P1 LEA.HI R6, R11, R11, RZ, 0x1 ;  /* 0x0000000b0b069211 */ /* 0x000fc400078f08ff */
[----:B---3--:R-:W-:Y:S02]  /*b9b0*/  @!P4 LEA.HI R4, R8, R8, RZ, 0x1 ;  /* 0x000000080804c211 */ /* 0x008fe400078f08ff */
[----:B------:R-:W-:Y:S02]  /*b9c0*/  @!P3 LEA.HI R8, R9, R9, RZ, 0x1 ;  /* 0x000000090908b211 */ /* 0x000fe400078f08ff */
[----:B------:R-:W-:Y:S02]  /*b9d0*/  @!P0 LEA.HI R5, R12, R12, RZ, 0x1 ;  /* 0x0000000c0c058211 */ /* 0x000fe400078f08ff */
[----:B------:R-:W-:Y:S02]  /*b9e0*/  @!P4 LOP3.LUT R4, R4, 0xfffffffe, RZ, 0xc0, !PT ;  /* 0xfffffffe0404c812 */ /* 0x000fe400078ec0ff */
[----:B------:R-:W-:Y:S02]  /*b9f0*/  @!P3 LOP3.LUT R8, R8, 0xfffffffe, RZ, 0xc0, !PT ;  /* 0xfffffffe0808b812 */ /* 0x000fe400078ec0ff */
[----:B------:R-:W-:Y:S01]  /*ba00*/  @!P2 LOP3.LUT R7, R7, 0xfffffffe, RZ, 0xc0, !PT ;  /* 0xfffffffe0707a812 */ /* 0x000fe200078ec0ff */
[----:B------:R-:W-:Y:S01]  /*ba10*/  @!P4 IMAD.WIDE R12, R4, 0x4, R2 ;  /* 0x00000004040cc825 */ /* 0x000fe200078e0202 */
[----:B------:R-:W-:-:S02]  /*ba20*/  @!P1 LOP3.LUT R6, R6, 0xfffffffe, RZ, 0xc0, !PT ;  /* 0xfffffffe06069812 */ /* 0x000fc400078ec0ff */
[----:B------:R-:W-:Y:S01]  /*ba30*/  @!P0 LOP3.LUT R5, R5, 0xfffffffe, RZ, 0xc0, !PT ;  /* 0xfffffffe05058812 */ /* 0x000fe200078ec0ff */
[--C-:B------:R-:W-:Y:S01]  /*ba40*/  @!P3 IMAD.WIDE R10, R8, 0x4, R2.reuse ;  /* 0x00000004080ab825 */ /* 0x100fe200078e0202 */
[----:B------:R2:W-:Y:S03]  /*ba50*/  @!P4 ST.E.64 [R12.64], R54 ;  /* 0x000000360c00c985 */ /* 0x0005e6000c101b0c */
        /* <DEDUP_REMOVED lines=24> */
[C---:B------:R-:W-:Y:S02]  /*bbe0*/  IADD3 R14, R0.reuse, 0xc0, RZ ;  /* 0x000000c0000e7810 */ /* 0x040fe40007ffe0ff */
[----:B------:R-:W-:Y:S01]  /*bbf0*/  IADD3 R15, R0, 0xc8, RZ ;  /* 0x000000c8000f7810 */ /* 0x000fe20007ffe0ff */
[----:B------:R3:W-:Y:S01]  /*bc00*/  @!P5 ST.E.64 [R4.64], R78 ;  /* 0x0000004e0400d985 */ /* 0x0007e2000c101b0c */
[----:B------:R-:W-:Y:S02]  /*bc10*/  ISETP.GE.AND P6, PT, R14, c[0x0][0x3c8], PT ;  /* 0x0000f2000e007a0c */ /* 0x000fe40003fc6270 */
[----:B------:R-:W-:Y:S02]  /*bc20*/  ISETP.GE.AND P5, PT, R15, c[0x0][0x3c8], PT ;  /* 0x0000f2000f007a0c */ /* 0x000fe40003fa6270 */
[----:B--2---:R-:W-:-:S02]  /*bc30*/  @!P2 LEA.HI R7, R10, R10, RZ, 0x1 ;  /* 0x0000000a0a07a211 */ /* 0x004fc400078f08ff */
[----:B------:R-:W-:Y:S02]  /*bc40*/  @!P1 LEA.HI R6, R11, R11, RZ, 0x1 ;  /* 0x0000000b0b069211 */ /* 0x000fe400078f08ff */
[----:B---3--:R-:W-:Y:S02]  /*bc50*/  @!P4 LEA.HI R4, R8, R8, RZ, 0x1 ;  /* 0x000000080804c211 */ /* 0x008fe400078f08ff */
[----:B------:R-:W-:Y:S02]  /*bc60*/  @!P3 LEA.HI R8, R9, R9, RZ, 0x1 ;  /* 0x000000090908b211 */ /* 0x000fe400078f08ff */
[----:B------:R-:W-:Y:S02]  /*bc70*/  @!P0 LEA.HI R5, R12, R12, RZ, 0x1 ;  /* 0x0000000c0c058211 */ /* 0x000fe400078f08ff */
[----:B------:R-:W-:Y:S02]  /*bc80*/  @!P4 LOP3.LUT R4, R4, 0xfffffffe, RZ, 0xc0, !PT ;  /* 0xfffffffe0404c812 */ /* 0x000fe400078ec0ff */
[----:B------:R-:W-:-:S02]  /*bc90*/  @!P3 LOP3.LUT R8, R8, 0xfffffffe, RZ, 0xc0, !PT ;  /* 0xfffffffe0808b812 */ /* 0x000fc400078ec0ff */
[----:B------:R-:W-:Y:S01]  /*bca0*/  @!P2 LOP3.LUT R7, R7, 0xfffffffe, RZ, 0xc0, !PT ;  /* 0xfffffffe0707a812 */ /* 0x000fe200078ec0ff */
[--C-:B------:R-:W-:Y:S01]  /*bcb0*/  @!P4 IMAD.WIDE R12, R4, 0x4, R2.reuse ;  /* 0x00000004040cc825 */ /* 0x100fe200078e0202 */
[----:B------:R-:W-:Y:S02]  /*bcc0*/  @!P1 LOP3.LUT R6, R6, 0xfffffffe, RZ, 0xc0, !PT ;  /* 0xfffffffe06069812 */ /* 0x000fe400078ec0ff */
        /* <DEDUP_REMOVED lines=20> */
[----:B------:R-:W-:Y:S02]  /*be10*/  ISETP.GE.AND P2, PT, R10, c[0x0][0x3c8], PT ;  /* 0x0000f2000a007a0c */ /* 0x000fe40003f46270 */
[----:B------:R-:W-:Y:S01]  /*be20*/  @!P5 LOP3.LUT R5, R5, 0xfffffffe, RZ, 0xc0, !PT ;  /* 0xfffffffe0505d812 */ /* 0x000fe200078ec0ff */
[----:B------:R-:W-:Y:S01]  /*be30*/  @!P6 IMAD.WIDE R6, R4, 0x4, R2 ;  /* 0x000000040406e825 */ /* 0x000fe200078e0202 */
[----:B------:R-:W-:-:S02]  /*be40*/  ISETP.GE.AND P1, PT, R11, c[0x0][0x3c8], PT ;  /* 0x0000f2000b007a0c */ /* 0x000fc40003f26270 */
[----:B------:R-:W-:Y:S01]  /*be50*/  ISETP.GE.AND P0, PT, R12, c[0x0][0x3c8], PT ;  /* 0x0000f2000c007a0c */ /* 0x000fe20003f06270 */
[----:B------:R-:W-:Y:S01]  /*be60*/  @!P5 IMAD.WIDE R4, R5, 0x4, R2 ;  /* 0x000000040504d825 */ /* 0x000fe200078e0202 */
[----:B------:R2:W-:Y:S01]  /*be70*/  @!P6 ST.E.64 [R6.64], R102 ;  /* 0x000000660600e985 */ /* 0x0005e2000c101b0c */
[----:B------:R-:W-:-:S03]  /*be80*/  IADD3 R0, R0, 0xf8, RZ ;  /* 0x000000f800007810 */ /* 0x000fc60007ffe0ff */
[----:B------:R3:W-:Y:S01]  /*be90*/  @!P5 ST.E.64 [R4.64], R106 ;  /* 0x0000006a0400d985 */ /* 0x0007e2000c101b0c */
[----:B--2---:R-:W-:-:S04]  /*bea0*/  @!P2 LEA.HI R7, R10, R10, RZ, 0x1 ;  /* 0x0000000a0a07a211 */ /* 0x004fc800078f08ff */
        /* <DEDUP_REMOVED lines=17> */
[----:B------:R2:W-:Y:S04]  /*bfc0*/  @!P1 ST.E.64 [R6.64], R122 ;  /* 0x0000007a06009985 */ /* 0x0005e8000c101b0c */
[----:B------:R2:W-:Y:S01]  /*bfd0*/  @!P0 ST.E.64 [R4.64], R126 ;  /* 0x0000007e04008985 */ /* 0x0005e2000c101b0c */
[----:B------:R-:W-:-:S13]  /*bfe0*/  ISETP.GE.AND P0, PT, R0, c[0x0][0x3c8], PT ;  /* 0x0000f20000007a0c */ /* 0x000fda0003f06270 */
[----:B------:R-:W-:Y:S05]  /*bff0*/  @P0 EXIT ;  /* 0x000000000000094d */ /* 0x000fea0003800000 */
[----:B------:R-:W-:-:S04]  /*c000*/  LEA.HI R0, R0, R0, RZ, 0x1 ;  /* 0x0000000000007211 */ /* 0x000fc800078f08ff */
[----:B------:R-:W-:-:S05]  /*c010*/  LOP3.LUT R0, R0, 0xfffffffe, RZ, 0xc0, !PT ;  /* 0xfffffffe00007812 */ /* 0x000fca00078ec0ff */
[----:B------:R-:W-:-:S05]  /*c020*/  IMAD.WIDE R2, R0, 0x4, R2 ;  /* 0x0000000400027825 */ /* 0x000fca00078e0202 */
[----:B------:R-:W-:Y:S01]  /*c030*/  ST.E.64 [R2.64], R130 ;  /* 0x0000008202007985 */ /* 0x000fe2000c101b0c */
[----:B------:R-:W-:Y:S05]  /*c040*/  EXIT ;  /* 0x000000000000794d */ /* 0x000fea0003800000 */
.L_x_9:
[----:B------:R-:W1:Y:S02]  /*c050*/  S2R R0, SR_TID.X ;  /* 0x0000000000007919 */ /* 0x000e640000002100 */
[----:B-1----:R-:W-:-:S13]  /*c060*/  ISETP.GT.AND P0, PT, R0, 0x7f, PT ;  /* 0x0000007f0000780c */ /* 0x002fda0003f04270 */
[----:B------:R-:W-:Y:S05]  /*c070*/  @P0 EXIT ;  /* 0x000000000000094d */ /* 0x000fea0003800000 */
[----:B------:R-:W1:Y:S01]  /*c080*/  S2R R8, SR_CTAID.X ;  /* 0x0000000000087919 */ /* 0x000e620000002500 */
[----:B------:R-:W-:-:S05]  /*c090*/  MOV R3, c[0x0][0x4e8] ;  /* 0x00013a0000037a02 */ /* 0x000fca0000000f00 */
[----:B------:R-:W-:Y:S01]  /*c0a0*/  IMAD R2, R3, c[0x0][0x388], RZ ;  /* 0x0000e20003027a24 */ /* 0x000fe200078e02ff */
[----:B-1----:R-:W-:-:S04]  /*c0b0*/  LEA R8, R8, R0, 0x7 ;  /* 0x0000000008087211 */ /* 0x002fc800078e38ff */
[----:B------:R-:W-:-:S13]  /*c0c0*/  ISETP.GE.AND P0, PT, R8, R2, PT ;  /* 0x000000020800720c */ /* 0x000fda0003f06270 */
[----:B------:R-:W-:Y:S05]  /*c0d0*/  @P0 EXIT ;  /* 0x000000000000094d */ /* 0x000fea0003800000 */
[----:B------:R-:W1:Y:S01]  /*c0e0*/  S2R R7, SR_CTAID.Z ;  /* 0x0000000000077919 */ /* 0x000e620000002700 */
[----:B------:R-:W-:Y:S01]  /*c0f0*/  USHF.R.S32.HI UR6, URZ, 0x1f, UR11 ;  /* 0x0000001f3f067899 */ /* 0x000fe2000801140b */
[----:B------:R-:W-:Y:S01]  /*c100*/  ISETP.NE.AND P0, PT, R3, 0x1, PT ;  /* 0x000000010300780c */ /* 0x000fe20003f05270 */
[----:B------:R-:W-:Y:S01]  /*c110*/  ULDC.64 UR4, c[0x0][0x4d0] ;  /* 0x0001340000047ab9 */ /* 0x000fe20000000a00 */
[----:B------:R-:W2:Y:S01]  /*c120*/  S2R R9, SR_CTAID.Y ;  /* 0x0000000000097919 */ /* 0x000ea20000002600 */
[----:B------:R-:W-:Y:S01]  /*c130*/  UIMAD UR6, UR6, UR4, URZ ;  /* 0x00000004060672a4 */ /* 0x000fe2000f8e023f */
[----:B------:R-:W-:Y:S01]  /*c140*/  IADD3 R4, RZ, -UR11, RZ ;  /* 0x8000000bff047c10 */ /* 0x000fe2000fffe0ff */
[----:B------:R-:W-:Y:S01]  /*c150*/  UIMAD.WIDE.U32 UR8, UR11, UR4, URZ ;  /* 0x000000040b0872a5 */ /* 0x000fe2000f8e003f */
[----:B------:R-:W-:Y:S01]  /*c160*/  MOV R0, R8 ;  /* 0x0000000800007202 */ /* 0x000fe20000000f00 */
[----:B------:R-:W-:-:S04]  /*c170*/  UIMAD UR4, UR11, UR5, UR6 ;  /* 0x000000050b0472a4 */ /* 0x000fc8000f8e0206 */
[----:B------:R-:W-:Y:S01]  /*c180*/  UIADD3 UR4, UR9, UR4, URZ ;  /* 0x0000000409047290 */ /* 0x000fe2000fffe03f */
[----:B------:R-:W-:Y:S01]  /*c190*/  MOV R3, UR9 ;  /* 0x0000000900037c02 */ /* 0x000fe20008000f00 */
[----:B------:R-:W-:-:S04]  /*c1a0*/  @P0 IMAD.HI.U32 R5, R8, c[0x0][0x4ec], RZ ;  /* 0x00013b0008050a27 */ /* 0x000fc800078e00ff */
[----:B------:R-:W-:Y:S01]  /*c1b0*/  IMAD.U32 R2, RZ, RZ, UR8 ;  /* 0x00000008ff027e24 */ /* 0x000fe2000f8e00ff */
[----:B------:R-:W-:Y:S01]  /*c1c0*/  @P0 SHF.R.U32.HI R0, RZ, c[0x0][0x4f0], R5 ;  /* 0x00013c00ff000a19 */ /* 0x000fe20000011605 */
[----:B------:R-:W-:Y:S01]  /*c1d0*/  IMAD.U32 R3, RZ, RZ, UR4 ;  /* 0x00000004ff037e24 */ /* 0x000fe2000f8e00ff */
[----:B-1----:R-:W-:-:S03]  /*c1e0*/  SHF.R.S32.HI R6, RZ, 0x1f, R7 ;  /* 0x0000001fff067819 */ /* 0x002fc60000011407 */
[----:B------:R-:W-:-:S04]  /*c1f0*/  IMAD.WIDE.U32 R2, R7, c[0x0][0x4d8], R2 ;  /* 0x0001360007027a25 */ /* 0x000fc800078e0002 */
[----:B------:R-:W-:Y:S02]  /*c200*/  IMAD R6, R6, c[0x0][0x4d8], RZ ;  /* 0x0001360006067a24 */ /* 0x000fe400078e02ff */
[----:B--2---:R-:W-:Y:S02]  /*c210*/  IMAD R4, R4, c[0x0][0x550], R9 ;  /* 0x0001540004047a24 */ /* 0x004fe400078e0209 */
[----:B------:R-:W-:Y:S01]  /*c220*/  IMAD R5, R7, c[0x0][0x4dc], R6 ;  /* 0x0001370007057a24 */ /* 0x000fe200078e0206 */
[----:B------:R-:W-:Y:S02]  /*c230*/  IADD3 R7, -R0, RZ, RZ ;  /* 0x000000ff00077210 */ /* 0x000fe40007ffe1ff */
[----:B------:R-:W-:Y:S01]  /*c240*/  SHF.R.S32.HI R6, RZ, 0x1f, R4 ;  /* 0x0000001fff067819 */ /* 0x000fe20000011404 */
[----:B------:R-:W-:Y:S02]  /*c250*/  IMAD.IADD R3, R5, 0x1, R3 ;  /* 0x0000000105037824 */ /* 0x000fe400078e0203 */
[----:B------:R-:W-:Y:S01]  /*c260*/  IMAD R5, R7, c[0x0][0x4e8], R8 ;  /* 0x00013a0007057a24 */ /* 0x000fe200078e0208 */
[----:B------:R-:W-:Y:S01]  /*c270*/  SHF.R.S32.HI R7, RZ, 0x1f, R0 ;  /* 0x0000001fff077819 */ /* 0x000fe20000011400 */
[----:B------:R-:W-:-:S02]  /*c280*/  IMAD R6, R6, c[0x0][0x4e0], RZ ;  /* 0x0001380006067a24 */ /* 0x000fc400078e02ff */
[----:B------:R-:W-:-:S04]  /*c290*/  IMAD.WIDE.U32 R2, R4, c[0x0][0x4e0], R2 ;  /* 0x0001380004027a25 */ /* 0x000fc800078e0002 */
[----:B------:R-:W-:Y:S01]  /*c2a0*/  IMAD R6, R4, c[0x0][0x4e4], R6 ;  /* 0x0001390004067a24 */ /* 0x000fe200078e0206 */
[----:B------:R-:W-:Y:S02]  /*c2b0*/  SHF.R.S32.HI R4, RZ, 0x1f, R5 ;  /* 0x0000001fff047819 */ /* 0x000fe40000011405 */
[----:B------:R-:W-:-:S03]  /*c2c0*/  IADD3 R2, P0, R0, R2, RZ ;  /* 0x0000000200027210 */ /* 0x000fc60007f1e0ff */
[----:B------:R-:W-:Y:S01]  /*c2d0*/  IMAD R0, R4, c[0x0][0x4c8], RZ ;  /* 0x0001320004007a24 */ /* 0x000fe200078e02ff */
[----:B------:R-:W-:-:S03]  /*c2e0*/  IADD3.X R3, R7, R3, R6, P0, !PT ;  /* 0x0000000307037210 */ /* 0x000fc600007fe406 */
[C---:B------:R-:W-:Y:S02]  /*c2f0*/  IMAD R0, R5.reuse, c[0x0][0x4cc], R0 ;  /* 0x0001330005007a24 */ /* 0x040fe400078e0200 */
[----:B------:R-:W-:-:S05]  /*c300*/  IMAD.WIDE.U32 R2, R5, c[0x0][0x4c8], R2 ;  /* 0x0001320005027a25 */ /* 0x000fca00078e0002 */
[----:B------:R-:W-:Y:S02]  /*c310*/  IADD3 R0, R3, R0, RZ ;  /* 0x0000000003007210 */ /* 0x000fe40007ffe0ff */
[----:B------:R-:W-:-:S04]  /*c320*/  LEA R4, P0, R2, c[0x0][0x4a8], 0x2 ;  /* 0x00012a0002047a11 */ /* 0x000fc800078010ff */
[----:B------:R-:W-:Y:S02]  /*c330*/  LEA.HI.X R5, R2, c[0x0][0x4ac], R0, 0x2, P0 ;  /* 0x00012b0002057a11 */ /* 0x000fe400000f1400 */
[----:B------:R-:W-:-:S05]  /*c340*/  MOV R0, 0xff800000 ;  /* 0xff80000000007802 */ /* 0x000fca0000000f00 */
[----:B------:R-:W-:Y:S01]  /*c350*/  STG.E [R4.64], R0 ;  /* 0x0000000004007986 */ /* 0x000fe2000c10190c */
[----:B------:R-:W-:Y:S05]  /*c360*/  EXIT ;  /* 0x000000000000794d */ /* 0x000fea0003800000 */
.L_x_12:
[----:B------:R-:W-:-:S00]  /*c370*/  BRA `(.L_x_12) ;  /* 0xfffffff000007947 */ /* 0x000fc0000383ffff */
[----:B------:R-:W-:-:S00]  /*c380*/  NOP ;  /* 0x0000000000007918 */ /* 0x000fc00000000000 */
[----:B------:R-:W-:-:S00]  /*c390*/  NOP ;  /* 0x0000000000007918 */ /* 0x000fc00000000000 */
[----:B------:R-:W-:-:S00]  /*c3a0*/  NOP ;  /* 0x0000000000007918 */ /* 0x000fc00000000000 */
[----:B------:R-:W-:-:S00]  /*c3b0*/  NOP ;  /* 0x0000000000007918 */ /* 0x000fc00000000000 */
[----:B------:R-:W-:-:S00]  /*c3c0*/  NOP ;  /* 0x0000000000007918 */ /* 0x000fc00000000000 */
[----:B------:R-:W-:-:S00]  /*c3d0*/  NOP ;  /* 0x0000000000007918 */ /* 0x000fc00000000000 */
[----:B------:R-:W-:-:S00]  /*c3e0*/  NOP ;  /* 0x0000000000007918 */ /* 0x000fc00000000000 */
[----:B------:R-:W-:-:S00]  /*c3f0*/  NOP ;  /* 0x0000000000007918 */ /* 0x000fc00000000000 */
.L_x_6485:


//--------------------- .text._ZN7cutlass13device_kernelIN5flash19enable_sm80_to_sm89INS1_16FlashAttnFwdSm80INS1_25CollectiveMainloopFwdSm80ILi8ELi1ELb1EN4cute5tupleIJNS5_1CILi128EEENS7_ILi48EEENS7_ILi256EEEEEELi256ENS_10bfloat16_tEfNS_4arch4Sm80ELb0ELb0ELb1ELb1ELb1ELb0ELb1ELb1EEENS1_21CollectiveEpilogueFwdINS6_IJS8_SA_S9_EEENS6_IJNS7_ILi1EEESI_SI_EEESC_SE_Li256ELb1ELb1ELb1ELb0EEENS1_36VarlenDynamicPersistentTileSchedulerILi128ELi48ELi256ELi256ELb1ELb1ELb0ELb0ELb1ELb1EEEEEEEEEvNT_6ParamsE --------------------------
	.section	.text._ZN7cutlass13device_kernelIN5flash19enable_sm80_to_sm89INS1_16FlashAttnFwdSm80INS1_25CollectiveMainloopFwdSm80ILi8ELi1ELb1EN4cute5tupleIJNS5_1CILi128EEENS7_ILi48EEENS7_ILi256EEEEEELi256ENS_10bfloat16_tEfNS_4arch4Sm80ELb0ELb0ELb1ELb1ELb1ELb0ELb1ELb1EEENS1_21CollectiveEpilogueFwdINS6_IJS8_SA_S9_EEENS6_IJNS7_ILi1EEESI_SI_EEESC_SE_Li256ELb1ELb1ELb1ELb0EEENS1_36VarlenDynamicPersistentTileSchedulerILi128ELi48ELi256ELi256ELb1ELb1ELb0ELb0ELb1ELb1EEEEEEEEEvNT_6ParamsE,"ax",@progbits
	.sectioninfo	@"SHI_REGISTERS=255"
	.align	128
.text._ZN7cutlass13device_kernelIN5flash19enable_sm80_to_sm89INS1_16FlashAttnFwdSm80INS1_25CollectiveMainloopFwdSm80ILi8ELi1ELb1EN4cute5tupleIJNS5_1CILi128EEENS7_ILi48EEENS7_ILi256EEEEEELi256ENS_10bfloat16_tEfNS_4arch4Sm80ELb0ELb0ELb1ELb1ELb1ELb0ELb1ELb1EEENS1_21CollectiveEpilogueFwdINS6_IJS8_SA_S9_EEENS6_IJNS7_ILi1EEESI_SI_EEESC_SE_Li256ELb1ELb1ELb1ELb0EEENS1_36VarlenDynamicPersistentTileSchedulerILi128ELi48ELi256ELi256ELb1ELb1ELb0ELb0ELb1ELb1EEEEEEEEEvNT_6ParamsE:
        .type           _ZN7cutlass13device_kernelIN5flash19enable_sm80_to_sm89INS1_16FlashAttnFwdSm80INS1_25CollectiveMainloopFwdSm80ILi8ELi1ELb1EN4cute5tupleIJNS5_1CILi128EEENS7_ILi48EEENS7_ILi256EEEEEELi256ENS_10bfloat16_tEfNS_4arch4Sm80ELb0ELb0ELb1ELb1ELb1ELb0ELb1ELb1EEENS1_21CollectiveEpilogueFwdINS6_IJS8_SA_S9_EEENS6_IJNS7_ILi1EEESI_SI_EEESC_SE_Li256ELb1ELb1ELb1ELb0EEENS1_36VarlenDynamicPersistentTileSchedulerILi128ELi48ELi256ELi256ELb1ELb1ELb0ELb0ELb1ELb1EEEEEEEEEvNT_6ParamsE,@function
        .size           _ZN7cutlass13device_kernelIN5flash19enable_sm80_to_sm89INS1_16FlashAttnFwdSm80INS1_25CollectiveMainloopFwdSm80ILi8ELi1ELb1EN4cute5tupleIJNS5_1CILi128EEENS7_ILi48EEENS7_ILi256EEEEEELi256ENS_10bfloat16_tEfNS_4arch4Sm80ELb0ELb0ELb1ELb1ELb1ELb0ELb1ELb1EEENS1_21CollectiveEpilogueFwdINS6_IJS8_SA_S9_EEENS6_IJNS7_ILi1EEESI_SI_EEESC_SE_Li256ELb1ELb1ELb1ELb0EEENS1_36VarlenDynamicPersistentTileSchedulerILi128ELi48ELi256ELi256ELb1ELb1ELb0ELb0ELb1ELb1EEEEEEEEEvNT_6ParamsE,(.L_x_6486 - _ZN7cutlass13device_kernelIN5flash19enable_sm80_to_sm89INS1_16FlashAttnFwdSm80INS1_25CollectiveMainloopFwdSm80ILi8ELi1ELb1EN4cute5tupleIJNS5_1CILi128EEENS7_ILi48EEENS7_ILi256EEEEEELi256ENS_10bfloat16_tEfNS_4arch4Sm80ELb0ELb0ELb1ELb1ELb1ELb0ELb1ELb1EEENS1_21CollectiveEpilogueFwdINS6_IJS8_SA_S9_EEENS6_IJNS7_ILi1EEESI_SI_EEESC_SE_Li256ELb1ELb1ELb1ELb0EEENS1_36VarlenDynamicPersistentTileSchedulerILi128ELi48ELi256ELi256ELb1ELb1ELb0ELb0ELb1ELb1EEEEEEEEEvNT_6ParamsE)
        .other          _ZN7cutlass13device_kernelIN5flash19enable_sm80_to_sm89INS1_16FlashAttnFwdSm80INS1_25CollectiveMainloopFwdSm80ILi8ELi1ELb1EN4cute5tupleIJNS5_1CILi128EEENS7_ILi48EEENS7_ILi256EEEEEELi256ENS_10bfloat16_tEfNS_4arch4Sm80ELb0ELb0ELb1ELb1ELb1ELb0ELb1ELb1EEENS1_21CollectiveEpilogueFwdINS6_IJS8_SA_S9_EEENS6_IJNS7_ILi1EEESI_SI_EEESC_SE_Li256ELb1ELb1ELb1ELb0EEENS1_36VarlenDynamicPersistentTileSchedulerILi128ELi48ELi256ELi256ELb1ELb1ELb0ELb0ELb1ELb1EEEEEEEEEvNT_6ParamsE,@"STO_CUDA_ENTRY STV_DEFAULT"
_ZN7cutlass13device_kernelIN5flash19enable_sm80_to_sm89INS1_16FlashAttnFwdSm80INS1_25CollectiveMainloopFwdSm80ILi8ELi1ELb1EN4cute5tupleIJNS5_1CILi128EEENS7_ILi48EEENS7_ILi256EEEEEELi256ENS_10bfloat16_tEfNS_4arch4Sm80ELb0ELb0ELb1ELb1ELb1ELb0ELb1ELb1EEENS1_21CollectiveEpilogueFwdINS6_IJS8_SA_S9_EEENS6_IJNS7_ILi1EEESI_SI_EEESC_SE_Li256ELb1ELb1ELb1ELb0EEENS1_36VarlenDynamicPersistentTileSchedulerILi128ELi48ELi256ELi256ELb1ELb1ELb0ELb0ELb1ELb1EEEEEEEEEvNT_6ParamsE:
[----:B------:R-:W-:-:S03]  /*0000*/  MOV R1, c[0x0][0x28] ;  /* 0x00000a0000017a02 */ /* 0x000fc60000000f00 */
[----:B------:R-:W1:Y:S01]  /*0010*/  S2R R2, SR_TID.X ;  /* 0x0000000000027919 */ /* 0x000e620000002100 */
[----:B------:R-:W-:Y:S01]  /*0020*/  IADD3 R1, R1, -0x190, RZ ;  /* 0xfffffe7001017810 */ /* 0x000fe20007ffe0ff */
[----:B------:R-:W-:Y:S01]  /*0030*/  ULDC.64 UR6, c[0x0][0x118] ;  /* 0x0000460000067ab9 */ /* 0x000fe20000000a00 */
[----:B-1----:R-:W-:-:S05]  /*0040*/  SHF.R.U32.HI R0, RZ, 0x5, R2 ;  /* 0x00000005ff007819 */ /* 0x002fca0000011602 */
[----:B------:R-:W1:Y:S02]  /*0050*/  SHFL.IDX PT, R3, R0, RZ, 0x1f ;  /* 0x00001fff00037589 */ /* 0x000e6400000e0000 */
[----:B-1----:R-:W-:Y:S02]  /*0060*/  ISETP.NE.AND P0, PT, R3, RZ, PT ;  /* 0x000000ff0300720c */ /* 0x002fe40003f05270 */
[----:B------:R-:W-:Y:S11]  /*0070*/  STL [R1+0x180], R3 ;  /* 0x0001800301007387 */ /* 0x000ff60000100800 */
[----:B------:R-:W-:Y:S06]  /*0080*/  @P0 BAR.SYNC.DEFER_BLOCKING 0x5, 0x100 ;  /* 0x0144000000000b1d */ /* 0x000fec0000010000 */
[----:B------:R-:W1:Y:S04]  /*0090*/  @P0 LDS.128 R4, [0x1a080] ;  /* 0x01a08000ff040984 */ /* 0x000e680000000c00 */
[----:B-1----:R1:W-:Y:S04]  /*00a0*/  @P0 STL.64 [R1+0x48], R4 ;  /* 0x0000480401000387 */ /* 0x0023e80000100a00 */
[----:B------:R1:W-:Y:S04]  /*00b0*/  @P0 STL.64 [R1+0x50], R6 ;  /* 0x0000500601000387 */ /* 0x0003e80000100a00 */
[----:B------:R-:W-:Y:S06]  /*00c0*/  @P0 BAR.ARV 0x4, 0x100 ;  /* 0x0104000000000b1d */ /* 0x000fec0000002000 */
[----:B------:R-:W-:Y:S05]  /*00d0*/  @P0 BRA `(.L_x_13) ;  /* 0x00000b1000000947 */ /* 0x000fea0003800000 */
[----:B------:R-:W-:Y:S01]  /*00e0*/  LOP3.LUT R14, R2, 0x1f, RZ, 0xc0, !PT ;  /* 0x0000001f020e7812 */ /* 0x000fe200078ec0ff */
[----:B------:R-:W-:Y:S01]  /*00f0*/  CS2R R8, SRZ ;  /* 0x0000000000087805 */ /* 0x000fe2000001ff00 */
[----:B-1----:R-:W-:-:S02]  /*0100*/  IMAD.MOV.U32 R7, RZ, RZ, RZ ;  /* 0x000000ffff077224 */ /* 0x002fc400078e00ff */
[----:B------:R-:W-:-:S04]  /*0110*/  ISETP.NE.AND P6, PT, R14, 0x1f, PT ;  /* 0x0000001f0e00780c */ /* 0x000fc80003fc5270 */
[----:B------:R-:W-:-:S13]  /*0120*/  ISETP.GE.OR P0, PT, R14, c[0x0][0x53c], !P6 ;  /* 0x00014f000e007a0c */ /* 0x000fda0007706670 */
[----:B------:R-:W-:Y:S02]  /*0130*/  @!P0 IMAD.MOV.U32 R4, RZ, RZ, 0x4 ;  /* 0x00000004ff048424 */ /* 0x000fe400078e00ff */
[----:B------:R-:W-:Y:S02]  /*0140*/  @!P0 IMAD.MOV.U32 R2, RZ, RZ, 0x4 ;  /* 0x00000004ff028424 */ /* 0x000fe400078e00ff */
[----:B------:R-:W-:-:S04]  /*0150*/  @!P0 IMAD.WIDE.U32 R4, R14, R4, c[0x0][0x580] ;  /* 0x000160000e048625 */ /* 0x000fc800078e0004 */
[C---:B------:R-:W-:Y:S01]  /*0160*/  @!P0 IMAD.WIDE.U32 R2, R14.reuse, R2, c[0x0][0x578] ;  /* 0x00015e000e028625 */ /* 0x040fe200078e0002 */
[----:B------:R-:W2:Y:S04]  /*0170*/  @!P0 LDG.E R8, [R4.64] ;  /* 0x0000000604088981 */ /* 0x000ea8000c1e1900 */
[----:B------:R-:W2:Y:S01]  /*0180*/  @!P0 LDG.E R7, [R2.64] ;  /* 0x0000000602078981 */ /* 0x000ea2000c1e1900 */
[C---:B------:R-:W-:Y:S01]  /*0190*/  ISETP.NE.AND P5, PT, R14.reuse, RZ, PT ;  /* 0x000000ff0e00720c */ /* 0x040fe20003fa5270 */
[----:B------:R-:W1:Y:S01]  /*01a0*/  S2UR UR4, SR_CTAID.X ;  /* 0x00000000000479c3 */ /* 0x000e620000002500 */
[C---:B------:R-:W-:Y:S02]  /*01b0*/  ISETP.GE.U32.AND P4, PT, R14.reuse, 0x2, PT ;  /* 0x000000020e00780c */ /* 0x040fe40003f86070 */
[----:B------:R-:W-:-:S02]  /*01c0*/  ISETP.GE.U32.AND P3, PT, R14, 0x4, PT ;  /* 0x000000040e00780c */ /* 0x000fc40003f66070 */
[C---:B------:R-:W-:Y:S02]  /*01d0*/  ISETP.GE.U32.AND P2, PT, R14.reuse, 0x8, PT ;  /* 0x000000080e00780c */ /* 0x040fe40003f46070 */
[----:B------:R-:W-:Y:S01]  /*01e0*/  ISETP.GE.U32.AND P1, PT, R14, 0x10, PT ;  /* 0x000000100e00780c */ /* 0x000fe20003f26070 */
[----:B--2---:R-:W-:-:S05]  /*01f0*/  IMAD R4, R8, R7, RZ ;  /* 0x0000000708047224 */ /* 0x004fca00078e02ff */
[----:B------:R-:W2:Y:S02]  /*0200*/  SHFL.UP PT, R0, R4, 0x1, RZ ;  /* 0x0420000004007989 */ /* 0x000ea400000e00ff */
[----:B--2---:R-:W-:-:S05]  /*0210*/  SEL R0, R0, RZ, P5 ;  /* 0x000000ff00007207 */ /* 0x004fca0002800000 */
[----:B------:R-:W-:-:S05]  /*0220*/  IMAD.IADD R4, R4, 0x1, R0 ;  /* 0x0000000104047824 */ /* 0x000fca00078e0200 */
        /* <DEDUP_REMOVED lines=12> */
[----:B------:R-:W2:Y:S02]  /*02f0*/  SHFL.IDX PT, R6, R4, 0x1f, 0x1f ;  /* 0x03e01f0004067f89 */ /* 0x000ea400000e0000 */
[----:B--2---:R-:W-:-:S04]  /*0300*/  IMAD R6, R6, c[0x0][0x538], RZ ;  /* 0x00014e0006067a24 */ /* 0x004fc800078e02ff */
[----:B------:R-:W-:Y:S01]  /*0310*/  IMAD.MOV.U32 R0, RZ, RZ, R6 ;  /* 0x000000ffff007224 */ /* 0x000fe200078e0006 */
[----:B-1----:R-:W-:-:S13]  /*0320*/  ISETP.GT.AND P0, PT, R6, UR4, PT ;  /* 0x0000000406007c0c */ /* 0x002fda000bf04270 */
[----:B------:R-:W-:Y:S05]  /*0330*/  @P0 BRA `(.L_x_14) ;  /* 0x0000027000000947 */ /* 0x000fea0003800000 */
[----:B------:R-:W-:Y:S02]  /*0340*/  MOV R6, R0 ;  /* 0x0000000000067202 */ /* 0x000fe40000000f00 */
[----:B------:R-:W-:-:S04]  /*0350*/  MOV R9, RZ ;  /* 0x000000ff00097202 */ /* 0x000fc80000000f00 */
.L_x_18:
[----:B------:R-:W-:-:S04]  /*0360*/  IADD3 R0, R9, 0x1f, RZ ;  /* 0x0000001f09007810 */ /* 0x000fc80007ffe0ff */
[----:B------:R-:W-:-:S13]  /*0370*/  ISETP.GE.AND P0, PT, R0, c[0x0][0x53c], PT ;  /* 0x00014f0000007a0c */ /* 0x000fda0003f06270 */
[----:B------:R-:W-:Y:S05]  /*0380*/  @P0 BRA `(.L_x_15) ;  /* 0x0000078000000947 */ /* 0x000fea0003800000 */
[----:B------:R-:W-:Y:S01]  /*0390*/  MOV R9, R0 ;  /* 0x0000000000097202 */ /* 0x000fe20000000f00 */
[----:B------:R-:W-:Y:S01]  /*03a0*/  IMAD.MOV.U32 R7, RZ, RZ, RZ ;  /* 0x000000ffff077224 */ /* 0x000fe200078e00ff */
[----:B------:R-:W-:Y:S02]  /*03b0*/  MOV R8, RZ ;  /* 0x000000ff00087202 */ /* 0x000fe40000000f00 */
[----:B------:R-:W-:-:S04]  /*03c0*/  IADD3 R0, R14, R9, RZ ;  /* 0x000000090e007210 */ /* 0x000fc80007ffe0ff */
[----:B------:R-:W-:-:S13]  /*03d0*/  ISETP.GE.OR P0, PT, R0, c[0x0][0x53c], !P6 ;  /* 0x00014f0000007a0c */ /* 0x000fda0007706670 */
[----:B------:R-:W-:Y:S01]  /*03e0*/  @!P0 MOV R2, 0x4 ;  /* 0x0000000400028802 */ /* 0x000fe20000000f00 */
[----:B------:R-:W-:-:S04]  /*03f0*/  @!P0 IMAD.MOV.U32 R3, RZ, RZ, 0x4 ;  /* 0x00000004ff038424 */ /* 0x000fc800078e00ff */
[----:B------:R-:W-:-:S04]  /*0400*/  @!P0 IMAD.WIDE R4, R0, R2, c[0x0][0x580] ;  /* 0x0001600000048625 */ /* 0x000fc800078e0202 */
[----:B------:R-:W-:Y:S01]  /*0410*/  @!P0 IMAD.WIDE R2, R0, R3, c[0x0][0x578] ;  /* 0x00015e0000028625 */ /* 0x000fe200078e0203 */
[----:B------:R-:W2:Y:S04]  /*0420*/  @!P0 LDG.E R8, [R4.64] ;  /* 0x0000000604088981 */ /* 0x000ea8000c1e1900 */
[----:B------:R-:W2:Y:S02]  /*0430*/  @!P0 LDG.E R7, [R2.64] ;  /* 0x0000000602078981 */ /* 0x000ea4000c1e1900 */
[----:B--2---:R-:W-:Y:S01]  /*0440*/  IMAD R5, R8, R7, RZ ;  /* 0x0000000708057224 */ /* 0x004fe200078e02ff */
[----:B------:R-:W-:Y:S05]  /*0450*/  BRA.DIV ~URZ, `(.L_x_16) ;  /* 0x0000f4a27f007947 */ /* 0x000fea000b800000 */
[----:B------:R1:W2:Y:S02]  /*0460*/  SHFL.UP PT, R0, R5, 0x1, RZ ;  /* 0x0420000005007989 */ /* 0x0002a400000e00ff */
.L_x_115:
[----:B--2---:R-:W-:-:S04]  /*0470*/  SEL R0, R0, RZ, P5 ;  /* 0x000000ff00007207 */ /* 0x004fc80002800000 */
[----:B-1----:R-:W-:Y:S01]  /*0480*/  IADD3 R5, R5, R0, RZ ;  /* 0x0000000005057210 */ /* 0x002fe20007ffe0ff */
[----:B------:R-:W-:Y:S05]  /*0490*/  BRA.DIV ~URZ, `(.L_x_17) ;  /* 0x0000f4c27f007947 */ /* 0x000fea000b800000 */
[----:B------:R-:W1:Y:S02]  /*04a0*/  SHFL.UP PT, R0, R5, 0x2, RZ ;  /* 0x0440000005007989 */ /* 0x000e6400000e00ff */
[----:B-1----:R-:W-:-:S05]  /*04b0*/  SEL R0, R0, RZ, P4 ;  /* 0x000000ff00007207 */ /* 0x002fca0002000000 */
[----:B------:R-:W-:-:S05]  /*04c0*/  IMAD.IADD R0, R5, 0x1, R0 ;  /* 0x0000000105007824 */ /* 0x000fca00078e0200 */
        /* <DEDUP_REMOVED lines=9> */
[----:B------:R1:W2:Y:S02]  /*0560*/  SHFL.IDX PT, R0, R4, 0x1f, 0x1f ;  /* 0x03e01f0004007f89 */ /* 0x0002a400000e0000 */
.L_x_116:
[----:B--2---:R-:W-:-:S05]  /*0570*/  IMAD R0, R0, c[0x0][0x538], RZ ;  /* 0x00014e0000007a24 */ /* 0x004fca00078e02ff */
[----:B------:R-:W-:-:S04]  /*0580*/  IADD3 R6, R0, R6, RZ ;  /* 0x0000000600067210 */ /* 0x000fc80007ffe0ff */
[----:B------:R-:W-:-:S13]  /*0590*/  ISETP.GT.AND P0, PT, R6, UR4, PT ;  /* 0x0000000406007c0c */ /* 0x000fda000bf04270 */
[----:B-1----:R-:W-:Y:S05]  /*05a0*/  @!P0 BRA `(.L_x_18) ;  /* 0xfffffdb000008947 */ /* 0x002fea000383ffff */
.L_x_14:
[----:B------:R-:W-:-:S05]  /*05b0*/  IADD3 R12, -R0, R6, RZ ;  /* 0x00000006000c7210 */ /* 0x000fca0007ffe1ff */
[----:B------:R-:W-:-:S05]  /*05c0*/  IMAD R0, R4, c[0x0][0x538], R12 ;  /* 0x00014e0004007a24 */ /* 0x000fca00078e020c */
[----:B------:R-:W-:Y:S01]  /*05d0*/  ISETP.GT.AND P0, PT, R0, UR4, PT ;  /* 0x0000000400007c0c */ /* 0x000fe2000bf04270 */
[----:B------:R-:W-:-:S12]  /*05e0*/  BRA.DIV ~URZ, `(.L_x_19) ;  /* 0x0000f5227f007947 */ /* 0x000fd8000b800000 */
[----:B------:R-:W-:-:S04]  /*05f0*/  VOTE.ANY R5, PT, !P0 ;  /* 0x0000000000057806 */ /* 0x000fc800040e0100 */
.L_x_117:
[----:B------:R1:W2:Y:S01]  /*0600*/  POPC R13, R5 ;  /* 0x00000005000d7309 */ /* 0x0002a20000000000 */
[----:B------:R-:W-:Y:S05]  /*0610*/  BRA.DIV ~URZ, `(.L_x_20) ;  /* 0x0000f5427f007947 */ /* 0x000fea000b800000 */
[----:B--2---:R2:W3:Y:S01]  /*0620*/  SHFL.IDX PT, R11, R8, R13, 0x1f ;  /* 0x00001f0d080b7589 */ /* 0x0044e200000e0000 */
[----:B------:R-:W-:-:S03]  /*0630*/  MOV R6, RZ ;  /* 0x000000ff00067202 */ /* 0x000fc60000000f00 */
[----:B------:R2:W4:Y:S04]  /*0640*/  SHFL.IDX PT, R10, R7, R13, 0x1f ;  /* 0x00001f0d070a7589 */ /* 0x00052800000e0000 */
.L_x_118:
[----:B------:R-:W-:Y:S01]  /*0650*/  ISETP.NE.AND P0, PT, R5, RZ, PT ;  /* 0x000000ff0500720c */ /* 0x000fe20003f05270 */
[----:B------:R-:W-:-:S12]  /*0660*/  BSSY B0, `(.L_x_21) ;  /* 0x0000005000007945 */ /* 0x000fd80003800000 */
[----:B------:R-:W-:Y:S05]  /*0670*/  @!P0 BRA `(.L_x_22) ;  /* 0x0000003000008947 */ /* 0x000fea0003800000 */
[----:B------:R-:W-:Y:S01]  /*0680*/  IADD3 R3, R13, -0x1, RZ ;  /* 0xffffffff0d037810 */ /* 0x000fe20007ffe0ff */
[----:B------:R-:W-:Y:S05]  /*0690*/  BRA.DIV ~URZ, `(.L_x_23) ;  /* 0x0000f5a27f007947 */ /* 0x000fea000b800000 */
[----:B------:R1:W2:Y:S02]  /*06a0*/  SHFL.IDX PT, R6, R4, R3, 0x1f ;  /* 0x00001f0304067589 */ /* 0x0002a400000e0000 */
.L_x_22:
[----:B------:R-:W-:Y:S05]  /*06b0*/  BSYNC B0 ;  /* 0x0000000000007941 */ /* 0x000fea0003800000 */
.L_x_21:
[----:B---3--:R-:W-:Y:S01]  /*06c0*/  IABS R0, R11 ;  /* 0x0000000b00007213 */ /* 0x008fe20000000000 */
[----:B-12---:R-:W-:-:S04]  /*06d0*/  IMAD R4, R6, c[0x0][0x538], R12 ;  /* 0x00014e0006047a24 */ /* 0x006fc800078e020c */
[----:B------:R-:W-:Y:S01]  /*06e0*/  IMAD.MOV.U32 R5, RZ, RZ, R0 ;  /* 0x000000ffff057224 */ /* 0x000fe200078e0000 */
[----:B----4-:R-:W-:Y:S01]  /*06f0*/  IABS R0, R10 ;  /* 0x0000000a00007213 */ /* 0x010fe20000000000 */
[----:B------:R1:W-:Y:S01]  /*0700*/  STL [R1+0x48], R4 ;  /* 0x0000480401007387 */ /* 0x0003e20000100800 */
[----:B------:R-:W-:Y:S01]  /*0710*/  IADD3 R12, -R4, UR4, RZ ;  /* 0x00000004040c7c10 */ /* 0x000fe2000fffe1ff */
[----:B------:R-:W2:Y:S02]  /*0720*/  I2F.RP R2, R5 ;  /* 0x0000000500027306 */ /* 0x000ea40000209400 */
[----:B------:R-:W-:Y:S01]  /*0730*/  IMAD.MOV.U32 R7, RZ, RZ, R0 ;  /* 0x000000ffff077224 */ /* 0x000fe200078e0000 */
[----:B------:R-:W-:Y:S02]  /*0740*/  IABS R6, R12 ;  /* 0x0000000c00067213 */ /* 0x000fe40000000000 */
[----:B------:R-:W-:-:S03]  /*0750*/  IABS R0, R11 ;  /* 0x0000000b00007213 */ /* 0x000fc60000000000 */
[----:B------:R-:W-:Y:S01]  /*0760*/  I2F.RP R8, R7 ;  /* 0x0000000700087306 */ /* 0x000fe20000209400 */
[----:B------:R-:W-:-:S07]  /*0770*/  IADD3 R0, RZ, -R0, RZ ;  /* 0x80000000ff007210 */ /* 0x000fce0007ffe0ff */
[----:B--2---:R-:W2:Y:S02]  /*0780*/  MUFU.RCP R2, R2 ;  /* 0x0000000200027308 */ /* 0x004ea40000001000 */
[----:B--2---:R-:W-:-:S06]  /*0790*/  IADD3 R2, R2, 0xffffffe, RZ ;  /* 0x0ffffffe02027810 */ /* 0x004fcc0007ffe0ff */
[----:B------:R-:W2:Y:S02]  /*07a0*/  F2I.FTZ.U32.TRUNC.NTZ R3, R2 ;  /* 0x0000000200037305 */ /* 0x000ea4000021f000 */
[----:B--2---:R-:W-:-:S04]  /*07b0*/  IMAD.MOV R2, RZ, RZ, -R3 ;  /* 0x000000ffff027224 */ /* 0x004fc800078e0a03 */
[----:B-1----:R-:W-:Y:S02]  /*07c0*/  IMAD R4, R2, R5, RZ ;  /* 0x0000000502047224 */ /* 0x002fe400078e02ff */
[----:B------:R-:W-:-:S04]  /*07d0*/  IMAD.MOV.U32 R2, RZ, RZ, RZ ;  /* 0x000000ffff027224 */ /* 0x000fc800078e00ff */
[----:B------:R-:W-:-:S04]  /*07e0*/  IMAD.HI.U32 R2, R3, R4, R2 ;  /* 0x0000000403027227 */ /* 0x000fc800078e0002 */
[----:B------:R-:W-:-:S04]  /*07f0*/  IMAD.MOV.U32 R3, RZ, RZ, R6 ;  /* 0x000000ffff037224 */ /* 0x000fc800078e0006 */
[----:B------:R-:W-:-:S04]  /*0800*/  IMAD.HI.U32 R2, R2, R3, RZ ;  /* 0x0000000302027227 */ /* 0x000fc800078e00ff */
[----:B------:R-:W-:Y:S02]  /*0810*/  IMAD R0, R2, R0, R3 ;  /* 0x0000000002007224 */ /* 0x000fe400078e0203 */
[----:B------:R-:W1:Y:S03]  /*0820*/  MUFU.RCP R3, R8 ;  /* 0x0000000800037308 */ /* 0x000e660000001000 */
[----:B------:R-:W-:Y:S02]  /*0830*/  ISETP.GT.U32.AND P1, PT, R5, R0, PT ;  /* 0x000000000500720c */ /* 0x000fe40003f24070 */
[----:B-1----:R-:W-:-:S11]  /*0840*/  IADD3 R3, R3, 0xffffffe, RZ ;  /* 0x0ffffffe03037810 */ /* 0x002fd60007ffe0ff */
[----:B------:R-:W-:Y:S01]  /*0850*/  @!P1 IMAD.IADD R0, R0, 0x1, -R5 ;  /* 0x0000000100009824 */ /* 0x000fe200078e0a05 */
[----:B------:R-:W-:Y:S02]  /*0860*/  @!P1 IADD3 R2, R2, 0x1, RZ ;  /* 0x0000000102029810 */ /* 0x000fe40007ffe0ff */
[----:B------:R-:W-:Y:S01]  /*0870*/  ISETP.NE.AND P1, PT, R11, RZ, PT ;  /* 0x000000ff0b00720c */ /* 0x000fe20003f25270 */
[----:B------:R-:W1:Y:S01]  /*0880*/  F2I.FTZ.U32.TRUNC.NTZ R3, R3 ;  /* 0x0000000300037305 */ /* 0x000e62000021f000 */
[----:B------:R-:W-:Y:S02]  /*0890*/  ISETP.GE.U32.AND P2, PT, R0, R5, PT ;  /* 0x000000050000720c */ /* 0x000fe40003f46070 */
[----:B------:R-:W-:-:S04]  /*08a0*/  LOP3.LUT R0, R12, R11, RZ, 0x3c, !PT ;  /* 0x0000000b0c007212 */ /* 0x000fc800078e3cff */
[----:B------:R-:W-:-:S07]  /*08b0*/  ISETP.GE.AND P0, PT, R0, RZ, PT ;  /* 0x000000ff0000720c */ /* 0x000fce0003f06270 */
[----:B------:R-:W-:Y:S02]  /*08c0*/  @P2 IADD3 R2, R2, 0x1, RZ ;  /* 0x0000000102022810 */ /* 0x000fe40007ffe0ff */
[----:B-1----:R-:W-:-:S03]  /*08d0*/  IADD3 R0, RZ, -R3, RZ ;  /* 0x80000003ff007210 */ /* 0x002fc60007ffe0ff */
[----:B------:R-:W-:Y:S02]  /*08e0*/  IMAD.MOV.U32 R4, RZ, RZ, R2 ;  /* 0x000000ffff047224 */ /* 0x000fe400078e0002 */
[----:B------:R-:W-:Y:S01]  /*08f0*/  IMAD.MOV.U32 R2, RZ, RZ, R0 ;  /* 0x000000ffff027224 */ /* 0x000fe200078e0000 */
[----:B------:R-:W-:Y:S01]  /*0900*/  IABS R0, R10 ;  /* 0x0000000a00007213 */ /* 0x000fe20000000000 */
[----:B------:R-:W-:Y:S01]  /*0910*/  @!P0 IMAD.MOV R4, RZ, RZ, -R4 ;  /* 0x000000ffff048224 */ /* 0x000fe200078e0a04 */
[----:B------:R-:W-:Y:S01]  /*0920*/  @!P1 LOP3.LUT R4, RZ, R11, RZ, 0x33, !PT ;  /* 0x0000000bff049212 */ /* 0x000fe200078e33ff */
[----:B------:R-:W-:Y:S01]  /*0930*/  IMAD R5, R2, R7, RZ ;  /* 0x0000000702057224 */ /* 0x000fe200078e02ff */
[----:B------:R-:W-:Y:S01]  /*0940*/  MOV R2, RZ ;  /* 0x000000ff00027202 */ /* 0x000fe20000000f00 */
[----:B------:R-:W-:Y:S01]  /*0950*/  IMAD.MOV R6, RZ, RZ, -R0 ;  /* 0x000000ffff067224 */ /* 0x000fe200078e0a00 */
[----:B------:R-:W-:-:S03]  /*0960*/  IABS R8, R4 ;  /* 0x0000000400087213 */ /* 0x000fc60000000000 */
[----:B------:R-:W-:-:S04]  /*0970*/  IMAD.HI.U32 R0, R3, R5, R2 ;  /* 0x0000000503007227 */ /* 0x000fc800078e0002 */
[----:B------:R-:W-:Y:S02]  /*0980*/  IMAD.MOV.U32 R2, RZ, RZ, R8 ;  /* 0x000000ffff027224 */ /* 0x000fe400078e0008 */
[----:B------:R-:W-:Y:S02]  /*0990*/  IMAD.MOV.U32 R3, RZ, RZ, R6 ;  /* 0x000000ffff037224 */ /* 0x000fe400078e0006 */
[----:B------:R-:W-:-:S04]  /*09a0*/  IMAD.HI.U32 R0, R0, R2, RZ ;  /* 0x0000000200007227 */ /* 0x000fc800078e00ff */
[----:B------:R-:W-:Y:S02]  /*09b0*/  IMAD R2, R0, R3, R2 ;  /* 0x0000000300027224 */ /* 0x000fe400078e0202 */
[----:B------:R-:W-:-:S03]  /*09c0*/  IMAD R3, R4, R11, RZ ;  /* 0x0000000b04037224 */ /* 0x000fc600078e02ff */
[----:B------:R-:W-:Y:S02]  /*09d0*/  ISETP.GT.U32.AND P1, PT, R7, R2, PT ;  /* 0x000000020700720c */ /* 0x000fe40003f24070 */
[----:B------:R-:W-:-:S11]  /*09e0*/  IADD3 R3, R12, -R3, RZ ;  /* 0x800000030c037210 */ /* 0x000fd60007ffe0ff */
[----:B------:R-:W-:Y:S01]  /*09f0*/  @!P1 IMAD.IADD R2, R2, 0x1, -R7 ;  /* 0x0000000102029824 */ /* 0x000fe200078e0a07 */
[----:B------:R-:W-:Y:S02]  /*0a00*/  @!P1 IADD3 R0, R0, 0x1, RZ ;  /* 0x0000000100009810 */ /* 0x000fe40007ffe0ff */
[----:B------:R-:W-:Y:S02]  /*0a10*/  ISETP.NE.AND P1, PT, R10, RZ, PT ;  /* 0x000000ff0a00720c */ /* 0x000fe40003f25270 */
[----:B------:R-:W-:Y:S02]  /*0a20*/  ISETP.GE.U32.AND P2, PT, R2, R7, PT ;  /* 0x000000070200720c */ /* 0x000fe40003f46070 */
[----:B------:R-:W-:-:S04]  /*0a30*/  LOP3.LUT R2, R4, R10, RZ, 0x3c, !PT ;  /* 0x0000000a04027212 */ /* 0x000fc800078e3cff */
[----:B------:R-:W-:-:S07]  /*0a40*/  ISETP.GE.AND P0, PT, R2, RZ, PT ;  /* 0x000000ff0200720c */ /* 0x000fce0003f06270 */
[----:B------:R-:W-:-:S06]  /*0a50*/  @P2 IADD3 R0, R0, 0x1, RZ ;  /* 0x0000000100002810 */ /* 0x000fcc0007ffe0ff */
[----:B------:R-:W-:Y:S02]  /*0a60*/  @!P0 IADD3 R0, -R0, RZ, RZ ;  /* 0x000000ff00008210 */ /* 0x000fe40007ffe1ff */
[----:B------:R-:W-:-:S05]  /*0a70*/  @!P1 LOP3.LUT R0, RZ, R10, RZ, 0x33, !PT ;  /* 0x0000000aff009212 */ /* 0x000fca00078e33ff */
[--C-:B------:R-:W-:Y:S02]  /*0a80*/  IMAD.MOV R2, RZ, RZ, -R0.reuse ;  /* 0x000000ffff027224 */ /* 0x100fe400078e0a00 */
[C---:B------:R-:W-:Y:S02]  /*0a90*/  IMAD R0, R10.reuse, 0x1000000, R0 ;  /* 0x010000000a007824 */ /* 0x040fe400078e0200 */
[----:B------:R-:W-:Y:S02]  /*0aa0*/  IMAD R2, R10, R2, R4 ;  /* 0x000000020a027224 */ /* 0x000fe400078e0204 */
[----:B------:R-:W-:Y:S02]  /*0ab0*/  IMAD.IADD R4, R13, 0x1, R9 ;  /* 0x000000010d047824 */ /* 0x000fe400078e0209 */
[----:B------:R-:W-:-:S03]  /*0ac0*/  IMAD R0, R2, 0x10000, R0 ;  /* 0x0001000002007824 */ /* 0x000fc600078e0200 */
[----:B------:R1:W-:Y:S04]  /*0ad0*/  STL [R1+0x54], R4 ;  /* 0x0000540401007387 */ /* 0x0003e80000100800 */
[----:B------:R1:W-:Y:S04]  /*0ae0*/  STL [R1+0x50], R0 ;  /* 0x0000500001007387 */ /* 0x0003e80000100800 */
[----:B------:R1:W-:Y:S01]  /*0af0*/  STL [R1+0x4c], R3 ;  /* 0x00004c0301007387 */ /* 0x0003e20000100800 */
[----:B------:R-:W-:Y:S05]  /*0b00*/  BRA `(.L_x_24) ;  /* 0x0000006000007947 */ /* 0x000fea0003800000 */
.L_x_15:
[----:B------:R-:W-:Y:S01]  /*0b10*/  MOV R0, UR4 ;  /* 0x0000000400007c02 */ /* 0x000fe20008000f00 */
[----:B------:R-:W-:Y:S04]  /*0b20*/  STL [R1+0x4c], RZ ;  /* 0x00004cff01007387 */ /* 0x000fe80000100800 */
[----:B------:R-:W-:Y:S04]  /*0b30*/  STL [R1+0x50], RZ ;  /* 0x000050ff01007387 */ /* 0x000fe80000100800 */
[----:B------:R1:W-:Y:S02]  /*0b40*/  STL [R1+0x48], R0 ;  /* 0x0000480001007387 */ /* 0x0003e40000100800 */
[----:B-1----:R-:W-:-:S05]  /*0b50*/  MOV R0, c[0x0][0x53c] ;  /* 0x00014f0000007a02 */ /* 0x002fca0000000f00 */
[----:B------:R1:W-:Y:S02]  /*0b60*/  STL [R1+0x54], R0 ;  /* 0x0000540001007387 */ /* 0x0003e40000100800 */
.L_x_24:
[----:B-1----:R-:W2:Y:S04]  /*0b70*/  LDL R4, [R1+0x48] ;  /* 0x0000480001047983 */ /* 0x002ea80000100800 */
[----:B------:R-:W2:Y:S04]  /*0b80*/  LDL R5, [R1+0x4c] ;  /* 0x00004c0001057983 */ /* 0x000ea80000100800 */
[----:B------:R-:W2:Y:S04]  /*0b90*/  LDL R6, [R1+0x50] ;  /* 0x0000500001067983 */ /* 0x000ea80000100800 */
[----:B------:R-:W2:Y:S01]  /*0ba0*/  LDL R7, [R1+0x54] ;  /* 0x0000540001077983 */ /* 0x000ea20000100800 */
[----:B------:R-:W-:Y:S01]  /*0bb0*/  ISETP.NE.AND P0, PT, R14, RZ, PT ;  /* 0x000000ff0e00720c */ /* 0x000fe20003f05270 */
[----:B------:R-:W-:-:S12]  /*0bc0*/  WARPSYNC 0xffffffff ;  /* 0xffffffff00007948 */ /* 0x000fd80003800000 */
[----:B--2---:R1:W-:Y:S04]  /*0bd0*/  @!P0 STS.128 [0x1a080], R4 ;  /* 0x01a08004ff008388 */ /* 0x0043e80000000c00 */
[----:B------:R-:W-:Y:S06]  /*0be0*/  BAR.ARV 0x5, 0x100 ;  /* 0x0144000000007b1d */ /* 0x000fec0000002000 */
.L_x_13:
[----:B------:R-:W2:Y:S02]  /*0bf0*/  LDL R0, [R1+0x54] ;  /* 0x0000540001007983 */ /* 0x000ea40000100800 */
[----:B--2---:R-:W-:-:S13]  /*0c00*/  ISETP.GE.AND P0, PT, R0, c[0x0][0x53c], PT ;  /* 0x00014f0000007a0c */ /* 0x004fda0003f06270 */
[----:B------:R-:W-:Y:S05]  /*0c10*/  @P0 EXIT ;  /* 0x000000000000094d */ /* 0x000fea0003800000 */
[----:B------:R-:W2:Y:S01]  /*0c20*/  S2R R15, SR_TID.X ;  /* 0x00000000000f7919 */ /* 0x000ea20000002100 */
[----:B------:R-:W-:Y:S02]  /*0c30*/  ULDC UR5, c[0x0][0x2ac] ;  /* 0x0000ab0000057ab9 */ /* 0x000fe40000000800 */
[----:B------:R-:W-:Y:S02]  /*0c40*/  ULDC UR4, c[0x0][0x1d0] ;  /* 0x0000740000047ab9 */ /* 0x000fe40000000800 */
[----:B------:R-:W-:Y:S01]  /*0c50*/  UIMAD UR5, UR5, UR4, URZ ;  /* 0x00000004050572a4 */ /* 0x000fe2000f8e023f */
[----:B-12---:R-:W-:-:S04]  /*0c60*/  SHF.R.S32.HI R7, RZ, 0x1f, R15 ;  /* 0x0000001fff077819 */ /* 0x006fc8000001140f */
[CC--:B------:R-:W-:Y:S02]  /*0c70*/  LEA.HI R2, R7.reuse, R15.reuse, RZ, 0x4 ;  /* 0x0000000f07027211 */ /* 0x0c0fe400078f20ff */
[----:B------:R-:W-:Y:S02]  /*0c80*/  LEA.HI R14, R7, R15, RZ, 0x2 ;  /* 0x0000000f070e7211 */ /* 0x000fe400078f10ff */
[----:B------:R-:W-:Y:S02]  /*0c90*/  SHF.R.S32.HI R3, RZ, 0x4, R2 ;  /* 0x00000004ff037819 */ /* 0x000fe40000011402 */
[--C-:B------:R-:W-:Y:S02]  /*0ca0*/  SHF.R.S32.HI R8, RZ, 0x2, R14.reuse ;  /* 0x00000002ff087819 */ /* 0x100fe4000001140e */
[----:B------:R-:W-:Y:S02]  /*0cb0*/  LEA.HI R0, R2, R3, RZ, 0x1 ;  /* 0x0000000302007211 */ /* 0x000fe400078f08ff */
[----:B------:R-:W-:-:S02]  /*0cc0*/  SHF.R.S32.HI R4, RZ, 0x1f, R14 ;  /* 0x0000001fff047819 */ /* 0x000fc4000001140e */
[----:B------:R-:W-:Y:S02]  /*0cd0*/  LOP3.LUT R0, R0, 0xfffffffe, RZ, 0xc0, !PT ;  /* 0xfffffffe00007812 */ /* 0x000fe400078ec0ff */
[CC--:B------:R-:W-:Y:S02]  /*0ce0*/  LEA.HI R10, R7.reuse, R15.reuse, RZ, 0x3 ;  /* 0x0000000f070a7211 */ /* 0x0c0fe400078f18ff */
[----:B------:R-:W-:Y:S01]  /*0cf0*/  LEA.HI R9, R7, R15, RZ, 0x5 ;  /* 0x0000000f07097211 */ /* 0x000fe200078f28ff */
[----:B------:R-:W-:Y:S01]  /*0d00*/  IMAD.IADD R12, R3, 0x1, -R0 ;  /* 0x00000001030c7824 */ /* 0x000fe200078e0a00 */
[----:B------:R-:W-:Y:S02]  /*0d10*/  LOP3.LUT R0, R2, 0xfffffff0, RZ, 0xc0, !PT ;  /* 0xfffffff002007812 */ /* 0x000fe400078ec0ff */
[----:B------:R-:W-:Y:S02]  /*0d20*/  LEA.HI R2, R4, R8, RZ, 0x3 ;  /* 0x0000000804027211 */ /* 0x000fe400078f18ff */
[----:B------:R-:W-:Y:S01]  /*0d30*/  SHF.R.S32.HI R5, RZ, 0x3, R10 ;  /* 0x00000003ff057819 */ /* 0x000fe2000001140a */
[----:B------:R-:W-:Y:S01]  /*0d40*/  IMAD.IADD R0, R15, 0x1, -R0 ;  /* 0x000000010f007824 */ /* 0x000fe200078e0a00 */
[----:B------:R-:W-:-:S02]  /*0d50*/  LOP3.LUT R4, R10, 0xfffffff8, RZ, 0xc0, !PT ;  /* 0xfffffff80a047812 */ /* 0x000fc400078ec0ff */
[----:B------:R-:W-:Y:S01]  /*0d60*/  LOP3.LUT R2, R2, 0xfffffff8, RZ, 0xc0, !PT ;  /* 0xfffffff802027812 */ /* 0x000fe200078ec0ff */
[----:B------:R-:W-:Y:S01]  /*0d70*/  IMAD.SHL.U32 R3, R5, 0x40, RZ ;  /* 0x0000004005037824 */ /* 0x000fe200078e00ff */
[----:B------:R-:W-:Y:S01]  /*0d80*/  SHF.R.S32.HI R243, RZ, 0x5, R9 ;  /* 0x00000005fff37819 */ /* 0x000fe20000011409 */
[----:B------:R-:W-:Y:S01]  /*0d90*/  IMAD.IADD R5, R15, 0x1, -R4 ;  /* 0x000000010f057824 */ /* 0x000fe200078e0a04 */
[----:B------:R-:W-:Y:S01]  /*0da0*/  SHF.R.S32.HI R4, RZ, 0x1f, R0 ;  /* 0x0000001fff047819 */ /* 0x000fe20000011400 */
[----:B------:R-:W-:Y:S01]  /*0db0*/  IMAD.IADD R8, R8, 0x1, -R2 ;  /* 0x0000000108087824 */ /* 0x000fe200078e0a02 */
[----:B------:R-:W-:Y:S01]  /*0dc0*/  LOP3.LUT R2, R3, 0x1c0, RZ, 0xc0, !PT ;  /* 0x000001c003027812 */ /* 0x000fe200078ec0ff */
[C---:B------:R-:W-:Y:S01]  /*0dd0*/  IMAD.SHL.U32 R251, R5.reuse, 0x8, RZ ;  /* 0x0000000805fb7824 */ /* 0x040fe200078e00ff */
[----:B------:R-:W-:Y:S01]  /*0de0*/  LEA.HI R13, R4, R0, RZ, 0x3 ;  /* 0x00000000040d7211 */ /* 0x000fe200078f18ff */
[----:B------:R-:W-:Y:S01]  /*0df0*/  IMAD.SHL.U32 R5, R5, 0x40, RZ ;  /* 0x0000004005057824 */ /* 0x000fe200078e00ff */
[----:B------:R-:W-:-:S02]  /*0e00*/  SHF.R.U32.HI R6, RZ, 0x3, R2 ;  /* 0x00000003ff067819 */ /* 0x000fc40000011602 */
[----:B------:R-:W-:Y:S02]  /*0e10*/  LOP3.LUT R4, R13, 0xfffffff8, RZ, 0xc0, !PT ;  /* 0xfffffff80d047812 */ /* 0x000fe400078ec0ff */
[----:B------:R-:W-:Y:S02]  /*0e20*/  LOP3.LUT R3, R2, 0x38, R251, 0xf8, !PT ;  /* 0x0000003802037812 */ /* 0x000fe400078ef8fb */
[----:B------:R-:W-:Y:S01]  /*0e30*/  LOP3.LUT R2, R5, 0x1c0, RZ, 0xc0, !PT ;  /* 0x000001c005027812 */ /* 0x000fe200078ec0ff */
[----:B------:R-:W-:Y:S01]  /*0e40*/  IMAD.IADD R0, R0, 0x1, -R4 ;  /* 0x0000000100007824 */ /* 0x000fe200078e0a04 */
[----:B------:R-:W-:Y:S02]  /*0e50*/  LOP3.LUT R4, R9, 0xffffffe0, RZ, 0xc0, !PT ;  /* 0xffffffe009047812 */ /* 0x000fe400078ec0ff */
[----:B------:R-:W-:Y:S02]  /*0e60*/  LOP3.LUT R11, R3, R6, RZ, 0x3c, !PT ;  /* 0x00000006030b7212 */ /* 0x000fe400078e3cff */
[----:B------:R-:W-:Y:S01]  /*0e70*/  LOP3.LUT R5, R2, 0x8, R10, 0xf8, !PT ;  /* 0x0000000802057812 */ /* 0x000fe200078ef80a */
[----:B------:R-:W-:Y:S01]  /*0e80*/  IMAD.IADD R17, R15, 0x1, -R4 ;  /* 0x000000010f117824 */ /* 0x000fe200078e0a04 */
[----:B------:R-:W-:-:S02]  /*0e90*/  SHF.R.U32.HI R3, RZ, 0x3, R2 ;  /* 0x00000003ff037819 */ /* 0x000fc40000011602 */
[----:B------:R-:W-:Y:S02]  /*0ea0*/  SHF.R.S32.HI R2, RZ, 0x1f, R9 ;  /* 0x0000001fff027819 */ /* 0x000fe40000011409 */
[----:B------:R-:W-:Y:S02]  /*0eb0*/  SHF.R.S32.HI R10, RZ, 0x1f, R17 ;  /* 0x0000001fff0a7819 */ /* 0x000fe40000011411 */
[----:B------:R-:W-:Y:S02]  /*0ec0*/  LEA.HI R2, R2, R243, RZ, 0x3 ;  /* 0x000000f302027211 */ /* 0x000fe400078f18ff */
[----:B------:R-:W-:Y:S01]  /*0ed0*/  LOP3.LUT R4, R14, 0xfffffffc, RZ, 0xc0, !PT ;  /* 0xfffffffc0e047812 */ /* 0x000fe200078ec0ff */
[----:B------:R-:W-:Y:S01]  /*0ee0*/  IMAD.MOV.U32 R14, RZ, RZ, 0x20 ;  /* 0x00000020ff0e7424 */ /* 0x000fe200078e00ff */
[----:B------:R-:W-:Y:S02]  /*0ef0*/  LOP3.LUT R9, R5, R3, RZ, 0x3c, !PT ;  /* 0x0000000305097212 */ /* 0x000fe400078e3cff */
[----:B------:R-:W-:Y:S01]  /*0f00*/  LOP3.LUT R3, R2, 0xffffff8, RZ, 0xc0, !PT ;  /* 0x0ffffff802037812 */ /* 0x000fe200078ec0ff */
[----:B------:R-:W-:Y:S01]  /*0f10*/  IMAD.IADD R2, R15, 0x1, -R4 ;  /* 0x000000010f027824 */ /* 0x000fe200078e0a04 */
[----:B------:R-:W-:-:S02]  /*0f20*/  LEA.HI R10, R10, R17, RZ, 0x2 ;  /* 0x000000110a0a7211 */ /* 0x000fc400078f10ff */
[----:B------:R-:W-:Y:S01]  /*0f30*/  LEA.HI R7, R7, R15, RZ, 0x6 ;  /* 0x0000000f07077211 */ /* 0x000fe200078f30ff */
[----:B------:R-:W-:Y:S01]  /*0f40*/  IMAD.IADD R5, R243, 0x1, -R3 ;  /* 0x00000001f3057824 */ /* 0x000fe200078e0a03 */
[----:B------:R-:W-:Y:S01]  /*0f50*/  SHF.R.S32.HI R4, RZ, 0x2, R10 ;  /* 0x00000002ff047819 */ /* 0x000fe2000001140a */
[----:B------:R-:W-:Y:S01]  /*0f60*/  IMAD.MOV.U32 R15, RZ, RZ, 0x10 ;  /* 0x00000010ff0f7424 */ /* 0x000fe200078e00ff */
[----:B------:R-:W-:Y:S01]  /*0f70*/  LOP3.LUT R6, R8, 0x1, RZ, 0xc0, !PT ;  /* 0x0000000108067812 */ /* 0x000fe200078ec0ff */
[----:B------:R-:W-:Y:S01]  /*0f80*/  IMAD.SHL.U32 R7, R7, 0x8, RZ ;  /* 0x0000000807077824 */ /* 0x000fe200078e00ff */
[----:B------:R-:W-:Y:S01]  /*0f90*/  LEA.HI R3, R2, R2, RZ, 0x1 ;  /* 0x0000000202037211 */ /* 0x000fe200078f08ff */
[----:B------:R-:W-:Y:S01]  /*0fa0*/  IMAD R16, R5, 0x10, R4 ;  /* 0x0000001005107824 */ /* 0x000fe200078e0204 */
[----:B------:R-:W-:Y:S01]  /*0fb0*/  ISETP.NE.U32.AND P0, PT, R6, 0x1, PT ;  /* 0x000000010600780c */ /* 0x000fe20003f05070 */
[----:B------:R-:W-:Y:S01]  /*0fc0*/  IMAD.SHL.U32 R4, R8, 0x40, RZ ;  /* 0x0000004008047824 */ /* 0x000fe200078e00ff */
[----:B------:R-:W-:Y:S01]  /*0fd0*/  LOP3.LUT R5, R3, 0x1ffffffe, RZ, 0xc0, !PT ;  /* 0x1ffffffe03057812 */ /* 0x000fe200078ec0ff */
[----:B------:R-:W-:Y:S01]  /*0fe0*/  IMAD.SHL.U32 R3, R0, 0x40, RZ ;  /* 0x0000004000037824 */ /* 0x000fe200078e00ff */
[----:B------:R-:W-:Y:S01]  /*0ff0*/  LOP3.LUT R11, R11, 0x7ffffe00, R7, 0xf8, !PT ;  /* 0x7ffffe000b0b7812 */ /* 0x000fe200078ef807 */
[----:B------:R-:W-:Y:S01]  /*1000*/  IMAD R7, R243, 0x200, R2 ;  /* 0x00000200f3077824 */ /* 0x000fe200078e0202 */
[----:B------:R-:W-:Y:S01]  /*1010*/  LOP3.LUT R4, R4, 0x1c0, RZ, 0xc0, !PT ;  /* 0x000001c004047812 */ /* 0x000fe200078ec0ff */
[----:B------:R1:W-:Y:S01]  /*1020*/  STL [R1+0x184], R16 ;  /* 0x0001841001007387 */ /* 0x0003e20000100800 */
[----:B------:R-:W-:Y:S01]  /*1030*/  R2P PR, R8, 0x6 ;  /* 0x0000000608007804 */ /* 0x000fe20000000000 */
[----:B------:R-:W-:Y:S01]  /*1040*/  IMAD.IADD R8, R2, 0x1, -R5 ;  /* 0x0000000102087824 */ /* 0x000fe200078e0a05 */
[----:B------:R-:W-:Y:S01]  /*1050*/  LEA.HI R2, R4, R4, RZ, 0x1d ;  /* 0x0000000404027211 */ /* 0x000fe200078fe8ff */
[----:B------:R-:W-:Y:S01]  /*1060*/  IMAD.SHL.U32 R6, R12, 0x8, RZ ;  /* 0x000000080c067824 */ /* 0x000fe200078e00ff */
[----:B------:R-:W-:Y:S01]  /*1070*/  LOP3.LUT R3, R3, 0x1c0, RZ, 0xc0, !PT ;  /* 0x000001c003037812 */ /* 0x000fe200078ec0ff */
[----:B------:R-:W-:Y:S01]  /*1080*/  IMAD R8, R8, 0x8, R16 ;  /* 0x0000000808087824 */ /* 0x000fe200078e0210 */
[----:B------:R-:W-:Y:S01]  /*1090*/  LOP3.LUT P4, RZ, R0, 0x2, RZ, 0xc0, !PT ;  /* 0x0000000200ff7812 */ /* 0x000fe2000788c0ff */
[----:B------:R-:W-:Y:S01]  /*10a0*/  IMAD.U32 R7, R7, 0x2, R2 ;  /* 0x0000000207077824 */ /* 0x000fe200078e0002 */
[----:B------:R-:W-:Y:S01]  /*10b0*/  LOP3.LUT R2, R10, 0x7ffffffc, RZ, 0xc0, !PT ;  /* 0x7ffffffc0a027812 */ /* 0x000fe200078ec0ff */
[----:B------:R-:W-:Y:S01]  /*10c0*/  IMAD.SHL.U32 R247, R11, 0x2, RZ ;  /* 0x000000020bf77824 */ /* 0x000fe200078e00ff */
[----:B------:R2:W-:Y:S01]  /*10d0*/  STL [R1+0x188], R8 ;  /* 0x0001880801007387 */ /* 0x0005e20000100800 */
[----:B------:R-:W-:-:S02]  /*10e0*/  LOP3.LUT R6, R3, 0x8, R6, 0xf8, !PT ;  /* 0x0000000803067812 */ /* 0x000fc400078ef806 */
[----:B------:R-:W-:Y:S01]  /*10f0*/  IMAD.IADD R2, R17, 0x1, -R2 ;  /* 0x0000000111027824 */ /* 0x000fe200078e0a02 */
[----:B------:R-:W-:Y:S02]  /*1100*/  SHF.R.U32.HI R3, RZ, 0x3, R3 ;  /* 0x00000003ff037819 */ /* 0x000fe40000011603 */
[----:B------:R-:W-:Y:S01]  /*1110*/  LOP3.LUT P3, RZ, R0, 0x4, RZ, 0xc0, !PT ;  /* 0x0000000400ff7812 */ /* 0x000fe2000786c0ff */
[----:B------:R-:W-:Y:S01]  /*1120*/  IMAD.SHL.U32 R41, R2, 0x2, RZ ;  /* 0x0000000202297824 */ /* 0x000fe200078e00ff */
[----:B------:R-:W-:Y:S01]  /*1130*/  LOP3.LUT R3, R6, R3, RZ, 0x3c, !PT ;  /* 0x0000000306037212 */ /* 0x000fe200078e3cff */
[----:B------:R-:W-:Y:S01]  /*1140*/  IMAD.SHL.U32 R6, R13, 0x40, RZ ;  /* 0x000000400d067824 */ /* 0x000fe200078e00ff */
[----:B------:R-:W-:Y:S01]  /*1150*/  SEL R5, R15, 0xfffffff0, !P4 ;  /* 0xfffffff00f057807 */ /* 0x000fe20006000000 */
[----:B------:R-:W-:Y:S01]  /*1160*/  IMAD R0, R12, 0x200, R9 ;  /* 0x000002000c007824 */ /* 0x000fe200078e0209 */
[C---:B------:R-:W-:Y:S01]  /*1170*/  IADD3 R40, R41.reuse, 0x8, RZ ;  /* 0x0000000829287810 */ /* 0x040fe20007ffe0ff */
[----:B------:R-:W-:Y:S01]  /*1180*/  STL [R1+0x84], R41 ;  /* 0x0000842901007387 */ /* 0x000fe20000100800 */
[C---:B------:R-:W-:Y:S01]  /*1190*/  IADD3 R39, R41.reuse, 0x10, RZ ;  /* 0x0000001029277810 */ /* 0x040fe20007ffe0ff */
[----:B------:R-:W-:Y:S01]  /*11a0*/  IMAD.MOV.U32 R9, RZ, RZ, 0x40 ;  /* 0x00000040ff097424 */ /* 0x000fe200078e00ff */
[C---:B------:R-:W-:Y:S01]  /*11b0*/  IADD3 R38, R41.reuse, 0x18, RZ ;  /* 0x0000001829267810 */ /* 0x040fe20007ffe0ff */
[----:B------:R-:W-:Y:S01]  /*11c0*/  STL [R1+0x100], R40 ;  /* 0x0001002801007387 */ /* 0x000fe20000100800 */
[----:B------:R-:W-:-:S02]  /*11d0*/  IADD3 R37, R41, 0x20, RZ ;  /* 0x0000002029257810 */ /* 0x000fc40007ffe0ff */
[C---:B------:R-:W-:Y:S01]  /*11e0*/  IADD3 R36, R41.reuse, 0x28, RZ ;  /* 0x0000002829247810 */ /* 0x040fe20007ffe0ff */
[----:B------:R-:W-:Y:S01]  /*11f0*/  STL [R1+0xfc], R39 ;  /* 0x0000fc2701007387 */ /* 0x000fe20000100800 */
[C---:B------:R-:W-:Y:S02]  /*1200*/  IADD3 R35, R41.reuse, 0x30, RZ ;  /* 0x0000003029237810 */ /* 0x040fe40007ffe0ff */
[C---:B------:R-:W-:Y:S01]  /*1210*/  IADD3 R34, R41.reuse, 0x38, RZ ;  /* 0x0000003829227810 */ /* 0x040fe20007ffe0ff */
[----:B------:R-:W-:Y:S01]  /*1220*/  STL [R1+0xf8], R38 ;  /* 0x0000f82601007387 */ /* 0x000fe20000100800 */
[C---:B------:R-:W-:Y:S02]  /*1230*/  IADD3 R33, R41.reuse, 0x40, RZ ;  /* 0x0000004029217810 */ /* 0x040fe40007ffe0ff */
[C---:B------:R-:W-:Y:S01]  /*1240*/  IADD3 R32, R41.reuse, 0x48, RZ ;  /* 0x0000004829207810 */ /* 0x040fe20007ffe0ff */
[----:B------:R3:W-:Y:S01]  /*1250*/  STL [R1+0xf4], R37 ;  /* 0x0000f42501007387 */ /* 0x0007e20000100800 */
[----:B------:R-:W-:-:S02]  /*1260*/  IADD3 R31, R41, 0x50, RZ ;  /* 0x00000050291f7810 */ /* 0x000fc40007ffe0ff */
[C---:B------:R-:W-:Y:S01]  /*1270*/  IADD3 R30, R41.reuse, 0x58, RZ ;  /* 0x00000058291e7810 */ /* 0x040fe20007ffe0ff */
[----:B------:R-:W-:Y:S01]  /*1280*/  STL [R1+0xf0], R36 ;  /* 0x0000f02401007387 */ /* 0x000fe20000100800 */
[C---:B------:R-:W-:Y:S02]  /*1290*/  IADD3 R29, R41.reuse, 0x60, RZ ;  /* 0x00000060291d7810 */ /* 0x040fe40007ffe0ff */
[C---:B------:R-:W-:Y:S01]  /*12a0*/  IADD3 R28, R41.reuse, 0x68, RZ ;  /* 0x00000068291c7810 */ /* 0x040fe20007ffe0ff */
[----:B------:R-:W-:Y:S01]  /*12b0*/  STL [R1+0xec], R35 ;  /* 0x0000ec2301007387 */ /* 0x000fe20000100800 */
[----:B------:R-:W-:Y:S02]  /*12c0*/  SEL R4, R14, 0xffffffe0, !P3 ;  /* 0xffffffe00e047807 */ /* 0x000fe40005800000 */
[C---:B------:R-:W-:Y:S01]  /*12d0*/  IADD3 R27, R41.reuse, 0x70, RZ ;  /* 0x00000070291b7810 */ /* 0x040fe20007ffe0ff */
[----:B------:R4:W-:Y:S01]  /*12e0*/  STL [R1+0xe8], R34 ;  /* 0x0000e82201007387 */ /* 0x0009e20000100800 */
[----:B------:R-:W-:Y:S01]  /*12f0*/  IADD3 R26, R41, 0x78, RZ ;  /* 0x00000078291a7810 */ /* 0x000fe20007ffe0ff */
[----:B------:R-:W-:Y:S01]  /*1300*/  IMAD.IADD R4, R5, 0x1, R4 ;  /* 0x0000000105047824 */ /* 0x000fe200078e0204 */
[----:B------:R-:W-:Y:S01]  /*1310*/  IADD3 R20, R251, 0x40, RZ ;  /* 0x00000040fb147810 */ /* 0x000fe20007ffe0ff */
[----:B------:R-:W-:Y:S01]  /*1320*/  STL [R1+0xe4], R33 ;  /* 0x0000e42101007387 */ /* 0x000fe20000100800 */
[----:B------:R-:W-:-:S02]  /*1330*/  IADD3 R25, R41, 0x80, RZ ;  /* 0x0000008029197810 */ /* 0x000fc40007ffe0ff */
[----:B------:R-:W-:Y:S01]  /*1340*/  IADD3 R19, R251, 0x80, RZ ;  /* 0x00000080fb137810 */ /* 0x000fe20007ffe0ff */
[----:B------:R-:W-:Y:S01]  /*1350*/  STL [R1+0xe0], R32 ;  /* 0x0000e02001007387 */ /* 0x000fe20000100800 */
[----:B------:R-:W-:Y:S02]  /*1360*/  IADD3 R24, R41, 0x88, RZ ;  /* 0x0000008829187810 */ /* 0x000fe40007ffe0ff */
[----:B------:R-:W-:Y:S01]  /*1370*/  IADD3 R18, R251, 0xc0, RZ ;  /* 0x000000c0fb127810 */ /* 0x000fe20007ffe0ff */
[----:B------:R5:W-:Y:S01]  /*1380*/  STL [R1+0xdc], R31 ;  /* 0x0000dc1f01007387 */ /* 0x000be20000100800 */
[----:B------:R-:W-:Y:S02]  /*1390*/  IADD3 R23, R41, 0x90, RZ ;  /* 0x0000009029177810 */ /* 0x000fe40007ffe0ff */
[----:B------:R-:W-:Y:S01]  /*13a0*/  LOP3.LUT R3, R3, 0x7ffffe00, R6, 0xf8, !PT ;  /* 0x7ffffe0003037812 */ /* 0x000fe200078ef806 */
[----:B------:R-:W-:Y:S01]  /*13b0*/  STL [R1+0xd8], R30 ;  /* 0x0000d81e01007387 */ /* 0x000fe20000100800 */
[----:B------:R-:W-:-:S02]  /*13c0*/  IADD3 R22, R41, 0x98, RZ ;  /* 0x0000009829167810 */ /* 0x000fc40007ffe0ff */
[----:B------:R-:W-:Y:S01]  /*13d0*/  SHF.R.S32.HI R5, RZ, 0x1f, R251 ;  /* 0x0000001fff057819 */ /* 0x000fe200000114fb */
[----:B------:R-:W-:Y:S01]  /*13e0*/  STL [R1+0xd4], R29 ;  /* 0x0000d41d01007387 */ /* 0x000fe20000100800 */
[----:B------:R-:W-:Y:S02]  /*13f0*/  SHF.R.S32.HI R6, RZ, 0x1f, R20 ;  /* 0x0000001fff067819 */ /* 0x000fe40000011414 */
[C---:B------:R-:W-:Y:S01]  /*1400*/  IADD3 R21, R41.reuse, 0xa0, RZ ;  /* 0x000000a029157810 */ /* 0x040fe20007ffe0ff */
[----:B------:R2:W-:Y:S01]  /*1410*/  STL [R1+0xd0], R28 ;  /* 0x0000d01c01007387 */ /* 0x0005e20000100800 */
[----:B------:R-:W-:Y:S02]  /*1420*/  SHF.R.S32.HI R5, RZ, 0x1f, R19 ;  /* 0x0000001fff057819 */ /* 0x000fe40000011413 */
[----:B------:R-:W-:Y:S01]  /*1430*/  IADD3 R20, R41, 0xa8, RZ ;  /* 0x000000a829147810 */ /* 0x000fe20007ffe0ff */
[----:B------:R-:W-:Y:S01]  /*1440*/  STL [R1+0xcc], R27 ;  /* 0x0000cc1b01007387 */ /* 0x000fe20000100800 */
[----:B------:R-:W-:-:S02]  /*1450*/  SHF.R.S32.HI R6, RZ, 0x1f, R18 ;  /* 0x0000001fff067819 */ /* 0x000fc40000011412 */
[C---:B------:R-:W-:Y:S01]  /*1460*/  IADD3 R19, R41.reuse, 0xb0, RZ ;  /* 0x000000b029137810 */ /* 0x040fe20007ffe0ff */
[----:B------:R-:W-:Y:S01]  /*1470*/  STL [R1+0xc8], R26 ;  /* 0x0000c81a01007387 */ /* 0x000fe20000100800 */
[C---:B------:R-:W-:Y:S02]  /*1480*/  IADD3 R18, R41.reuse, 0xb8, RZ ;  /* 0x000000b829127810 */ /* 0x040fe40007ffe0ff */
[C---:B------:R-:W-:Y:S01]  /*1490*/  IADD3 R17, R41.reuse, 0xc0, RZ ;  /* 0x000000c029117810 */ /* 0x040fe20007ffe0ff */
[----:B------:R2:W-:Y:S01]  /*14a0*/  STL [R1+0xc4], R25 ;  /* 0x0000c41901007387 */ /* 0x0005e20000100800 */
[C---:B-1----:R-:W-:Y:S02]  /*14b0*/  IADD3 R16, R41.reuse, 0xc8, RZ ;  /* 0x000000c829107810 */ /* 0x042fe40007ffe0ff */
[C---:B------:R-:W-:Y:S01]  /*14c0*/  IADD3 R15, R41.reuse, 0xd0, RZ ;  /* 0x000000d0290f7810 */ /* 0x040fe20007ffe0ff */
[----:B------:R-:W-:Y:S01]  /*14d0*/  STL [R1+0xc0], R24 ;  /* 0x0000c01801007387 */ /* 0x000fe20000100800 */
[----:B------:R-:W-:-:S02]  /*14e0*/  IADD3 R13, R41, 0xd8, RZ ;  /* 0x000000d8290d7810 */ /* 0x000fc40007ffe0ff */
[----:B------:R-:W-:Y:S01]  /*14f0*/  LEA R135, R0, 0x14080, 0x1 ;  /* 0x0001408000877811 */ /* 0x000fe200078e08ff */
[----:B------:R-:W-:Y:S01]  /*1500*/  STL [R1+0xbc], R23 ;  /* 0x0000bc1701007387 */ /* 0x000fe20000100800 */
[----:B------:R-:W-:Y:S02]  /*1510*/  IADD3 R12, R41, 0xe0, RZ ;  /* 0x000000e0290c7810 */ /* 0x000fe40007ffe0ff */
[C---:B------:R-:W-:Y:S01]  /*1520*/  SEL R6, R9.reuse, 0xffffffc0, !P2 ;  /* 0xffffffc009067807 */ /* 0x040fe20005000000 */
[----:B------:R1:W-:Y:S01]  /*1530*/  STL [R1+0xb8], R22 ;  /* 0x0000b81601007387 */ /* 0x0003e20000100800 */
[----:B------:R-:W-:Y:S02]  /*1540*/  SEL R0, R9, 0xffffffc0, !P3 ;  /* 0xffffffc009007807 */ /* 0x000fe40005800000 */
[C---:B------:R-:W-:Y:S01]  /*1550*/  IADD3 R11, R41.reuse, 0xe8, RZ ;  /* 0x000000e8290b7810 */ /* 0x040fe20007ffe0ff */
[----:B------:R-:W-:Y:S01]  /*1560*/  STL [R1+0xb4], R21 ;  /* 0x0000b41501007387 */ /* 0x000fe20000100800 */
[----:B------:R-:W-:-:S02]  /*1570*/  IADD3 R10, R41, 0xf0, RZ ;  /* 0x000000f0290a7810 */ /* 0x000fc40007ffe0ff */
[----:B------:R-:W-:Y:S01]  /*1580*/  LEA R9, R7, 0x80, 0x1 ;  /* 0x0000008007097811 */ /* 0x000fe200078e08ff */
[----:B------:R-:W-:Y:S01]  /*1590*/  STL [R1+0xb0], R20 ;  /* 0x0000b01401007387 */ /* 0x000fe20000100800 */
[----:B------:R-:W-:Y:S02]  /*15a0*/  SHF.R.S32.HI R7, RZ, 0x1f, R40 ;  /* 0x0000001fff077819 */ /* 0x000fe40000011428 */
[C---:B------:R-:W-:Y:S01]  /*15b0*/  SEL R5, R14.reuse, 0xffffffe0, !P1 ;  /* 0xffffffe00e057807 */ /* 0x040fe20004800000 */
[----:B------:R1:W-:Y:S01]  /*15c0*/  STL [R1+0xac], R19 ;  /* 0x0000ac1301007387 */ /* 0x0003e20000100800 */
[----:B------:R-:W-:Y:S02]  /*15d0*/  SEL R2, R14, 0xffffffe0, !P4 ;  /* 0xffffffe00e027807 */ /* 0x000fe40006000000 */
[----:B--2---:R-:W-:Y:S01]  /*15e0*/  IADD3 R8, R41, 0xf8, RZ ;  /* 0x000000f829087810 */ /* 0x004fe20007ffe0ff */
[----:B------:R-:W-:Y:S01]  /*15f0*/  STL [R1+0xa8], R18 ;  /* 0x0000a81201007387 */ /* 0x000fe20000100800 */
[----:B------:R-:W-:-:S02]  /*1600*/  SHF.R.S32.HI R14, RZ, 0x1f, R39 ;  /* 0x0000001fff0e7819 */ /* 0x000fc40000011427 */
[----:B---3--:R-:W-:Y:S01]  /*1610*/  SHF.R.S32.HI R37, RZ, 0x1f, R37 ;  /* 0x0000001fff257819 */ /* 0x008fe20000011425 */
[----:B------:R-:W-:Y:S01]  /*1620*/  STL [R1+0xa4], R17 ;  /* 0x0000a41101007387 */ /* 0x000fe20000100800 */
[----:B----4-:R-:W-:Y:S02]  /*1630*/  SHF.R.S32.HI R34, RZ, 0x1f, R34 ;  /* 0x0000001fff227819 */ /* 0x010fe40000011422 */
[----:B-----5:R-:W-:Y:S01]  /*1640*/  SHF.R.S32.HI R31, RZ, 0x1f, R31 ;  /* 0x0000001fff1f7819 */ /* 0x020fe2000001141f */
[----:B------:R2:W-:Y:S01]  /*1650*/  STL [R1+0xa0], R16 ;  /* 0x0000a01001007387 */ /* 0x0005e20000100800 */
[----:B------:R-:W-:Y:S02]  /*1660*/  SHF.R.S32.HI R28, RZ, 0x1f, R28 ;  /* 0x0000001fff1c7819 */ /* 0x000fe4000001141c */
[----:B------:R-:W-:Y:S01]  /*1670*/  SHF.R.S32.HI R25, RZ, 0x1f, R25 ;  /* 0x0000001fff197819 */ /* 0x000fe20000011419 */
[----:B------:R-:W-:Y:S01]  /*1680*/  STL [R1+0x9c], R15 ;  /* 0x00009c0f01007387 */ /* 0x000fe20000100800 */
[----:B-1----:R-:W-:-:S02]  /*1690*/  SHF.R.S32.HI R22, RZ, 0x1f, R22 ;  /* 0x0000001fff167819 */ /* 0x002fc40000011416 */
[----:B------:R-:W-:Y:S01]  /*16a0*/  LEA R237, R3, 0x4080, 0x1 ;  /* 0x0000408003ed7811 */ /* 0x000fe200078e08ff */
[----:B------:R-:W-:Y:S03]  /*16b0*/  STL [R1+0x98], R13 ;  /* 0x0000980d01007387 */ /* 0x000fe60000100800 */
[--C-:B------:R-:W-:Y:S01]  /*16c0*/  IADD3 R240, R0, R237, R2.reuse ;  /* 0x000000ed00f07210 */ /* 0x100fe20007ffe002 */
[----:B------:R-:W-:Y:S01]  /*16d0*/  STL [R1+0x94], R12 ;  /* 0x0000940c01007387 */ /* 0x000fe20000100800 */
[----:B------:R-:W-:Y:S01]  /*16e0*/  SHF.R.S32.HI R19, RZ, 0x1f, R19 ;  /* 0x0000001fff137819 */ /* 0x000fe20000011413 */
[----:B------:R-:W-:Y:S02]  /*16f0*/  IMAD R243, R243, 0x800, R237 ;  /* 0x00000800f3f37824 */ /* 0x000fe400078e02ed */
[----:B------:R-:W-:Y:S01]  /*1700*/  STL [R1+0x90], R11 ;  /* 0x0000900b01007387 */ /* 0x000fe20000100800 */
[----:B------:R-:W-:-:S02]  /*1710*/  IMAD.IADD R239, R237, 0x1, R2 ;  /* 0x00000001edef7824 */ /* 0x000fc400078e0202 */
[----:B------:R-:W-:Y:S01]  /*1720*/  IMAD.IADD R244, R2, 0x1, R243 ;  /* 0x0000000102f47824 */ /* 0x000fe200078e02f3 */
[----:B------:R-:W-:Y:S01]  /*1730*/  STL [R1+0x8c], R10 ;  /* 0x00008c0a01007387 */ /* 0x000fe20000100800 */
[----:B------:R-:W-:Y:S02]  /*1740*/  IMAD R242, R4, 0x2, R237 ;  /* 0x0000000204f27824 */ /* 0x000fe400078e02ed */
[----:B------:R-:W-:Y:S01]  /*1750*/  IMAD.IADD R238, R237, 0x1, R0 ;  /* 0x00000001edee7824 */ /* 0x000fe200078e0200 */
[----:B------:R1:W-:Y:S01]  /*1760*/  STL [R1+0x17c], R7 ;  /* 0x00017c0701007387 */ /* 0x0003e20000100800 */
[----:B--2---:R-:W-:Y:S01]  /*1770*/  SHF.R.S32.HI R16, RZ, 0x1f, R16 ;  /* 0x0000001fff107819 */ /* 0x004fe20000011410 */
[C---:B------:R-:W-:Y:S02]  /*1780*/  IMAD.IADD R246, R0.reuse, 0x1, R243 ;  /* 0x0000000100f67824 */ /* 0x040fe400078e02f3 */
[----:B------:R-:W-:Y:S01]  /*1790*/  STL [R1+0x88], R8 ;  /* 0x0000880801007387 */ /* 0x000fe20000100800 */
[----:B------:R-:W-:-:S03]  /*17a0*/  IMAD.IADD R245, R0, 0x1, R244 ;  /* 0x0000000100f57824 */ /* 0x000fc600078e02f4 */
[----:B------:R2:W-:Y:S04]  /*17b0*/  STL [R1+0x178], R14 ;  /* 0x0001780e01007387 */ /* 0x0005e80000100800 */
[----:B------:R-:W-:Y:S01]  /*17c0*/  STL [R1+0x5c], R9 ;  /* 0x00005c0901007387 */ /* 0x000fe20000100800 */
[----:B-1----:R-:W-:-:S05]  /*17d0*/  SHF.R.S32.HI R7, RZ, 0x1f, R38 ;  /* 0x0000001fff077819 */ /* 0x002fca0000011426 */
[----:B------:R1:W-:Y:S01]  /*17e0*/  STL [R1+0x174], R7 ;  /* 0x0001740701007387 */ /* 0x0003e20000100800 */
[----:B--2---:R-:W-:-:S03]  /*17f0*/  SHF.R.S32.HI R14, RZ, 0x1f, R36 ;  /* 0x0000001fff0e7819 */ /* 0x004fc60000011424 */
[----:B------:R-:W-:Y:S04]  /*1800*/  STL [R1+0x170], R37 ;  /* 0x0001702501007387 */ /* 0x000fe80000100800 */
[----:B------:R2:W-:Y:S01]  /*1810*/  STL [R1+0x16c], R14 ;  /* 0x00016c0e01007387 */ /* 0x0005e20000100800 */
        /* <DEDUP_REMOVED lines=34> */
[----:B------:R-:W-:Y:S01]  /*1a40*/  STL [R1+0x118], R14 ;  /* 0x0001180e01007387 */ /* 0x000fe20000100800 */
[----:B-1----:R-:W-:Y:S02]  /*1a50*/  SHF.R.S32.HI R7, RZ, 0x1f, R13 ;  /* 0x0000001fff077819 */ /* 0x002fe4000001140d */
[----:B------:R-:W-:Y:S02]  /*1a60*/  SHF.R.S32.HI R13, RZ, 0x1f, R12 ;  /* 0x0000001fff0d7819 */ /* 0x000fe4000001140c */
[----:B------:R-:W-:Y:S01]  /*1a70*/  SHF.R.S32.HI R12, RZ, 0x1f, R11 ;  /* 0x0000001fff0c7819 */ /* 0x000fe2000001140b */
[----:B------:R1:W-:Y:S01]  /*1a80*/  STL [R1+0x114], R7 ;  /* 0x0001140701007387 */ /* 0x0003e20000100800 */
[----:B------:R-:W-:-:S02]  /*1a90*/  SHF.R.S32.HI R11, RZ, 0x1f, R10 ;  /* 0x0000001fff0b7819 */ /* 0x000fc4000001140a */
[----:B------:R-:W-:Y:S01]  /*1aa0*/  SHF.R.S32.HI R10, RZ, 0x1f, R8 ;  /* 0x0000001fff0a7819 */ /* 0x000fe20000011408 */
[C---:B------:R-:W-:Y:S01]  /*1ab0*/  IMAD.IADD R8, R9.reuse, 0x1, R5 ;  /* 0x0000000109087824 */ /* 0x040fe200078e0205 */
[----:B------:R-:W-:Y:S04]  /*1ac0*/  STL [R1+0x110], R13 ;  /* 0x0001100d01007387 */ /* 0x000fe80000100800 */
[----:B------:R-:W-:Y:S04]  /*1ad0*/  STL [R1+0x10c], R12 ;  /* 0x00010c0c01007387 */ /* 0x000fe80000100800 */
[----:B------:R-:W-:Y:S04]  /*1ae0*/  STL [R1+0x108], R11 ;  /* 0x0001080b01007387 */ /* 0x000fe80000100800 */
[----:B------:R-:W-:Y:S04]  /*1af0*/  STL [R1+0x104], R10 ;  /* 0x0001040a01007387 */ /* 0x000fe80000100800 */
[----:B------:R2:W-:Y:S01]  /*1b00*/  STL [R1+0x68], R8 ;  /* 0x0000680801007387 */ /* 0x0005e20000100800 */
[----:B-1----:R-:W-:-:S02]  /*1b10*/  IADD3 R7, R9, -0x10, RZ ;  /* 0xfffffff009077810 */ /* 0x002fc40007ffe0ff */
[C---:B------:R-:W-:Y:S01]  /*1b20*/  @P0 IADD3 R7, R9.reuse, 0x10, RZ ;  /* 0x0000001009070810 */ /* 0x040fe20007ffe0ff */
[----:B------:R-:W-:-:S04]  /*1b30*/  IMAD.IADD R9, R9, 0x1, R6 ;  /* 0x0000000109097824 */ /* 0x000fc800078e0206 */
[--C-:B------:R-:W-:Y:S01]  /*1b40*/  IMAD.IADD R3, R5, 0x1, R7.reuse ;  /* 0x0000000105037824 */ /* 0x100fe200078e0207 */
[----:B------:R1:W-:Y:S01]  /*1b50*/  STL [R1+0x78], R9 ;  /* 0x0000780901007387 */ /* 0x0003e20000100800 */
[----:B------:R-:W-:Y:S02]  /*1b60*/  IMAD.IADD R5, R6, 0x1, R7 ;  /* 0x0000000106057824 */ /* 0x000fe400078e0207 */
[--C-:B------:R-:W-:Y:S01]  /*1b70*/  IMAD.IADD R2, R3, 0x1, R6.reuse ;  /* 0x0000000103027824 */ /* 0x100fe200078e0206 */
[----:B------:R1:W-:Y:S01]  /*1b80*/  STL [R1+0x60], R7 ;  /* 0x0000600701007387 */ /* 0x0003e20000100800 */
[----:B--2---:R-:W-:-:S05]  /*1b90*/  IMAD.IADD R8, R8, 0x1, R6 ;  /* 0x0000000108087824 */ /* 0x004fca00078e0206 */
[----:B------:R1:W-:Y:S04]  /*1ba0*/  STL [R1+0x74], R8 ;  /* 0x0000740801007387 */ /* 0x0003e80000100800 */
[----:B------:R1:W-:Y:S04]  /*1bb0*/  STL [R1+0x70], R5 ;  /* 0x0000700501007387 */ /* 0x0003e80000100800 */
[----:B------:R1:W-:Y:S04]  /*1bc0*/  STL [R1+0x64], R3 ;  /* 0x0000640301007387 */ /* 0x0003e80000100800 */
[----:B------:R1:W-:Y:S02]  /*1bd0*/  STL [R1+0x6c], R2 ;  /* 0x00006c0201007387 */ /* 0x0003e40000100800 */
.L_x_114:
[----:B------:R-:W2:Y:S01]  /*1be0*/  LDL R0, [R1+0x54] ;  /* 0x0000540001007983 */ /* 0x000ea20000100800 */
[----:B-1----:R-:W-:Y:S01]  /*1bf0*/  IMAD.MOV.U32 R8, RZ, RZ, 0x4 ;  /* 0x00000004ff087424 */ /* 0x002fe200078e00ff */
[----:B------:R-:W-:-:S04]  /*1c00*/  ISETP.NE.U32.AND P4, PT, RZ, c[0x0][0x370], PT ;  /* 0x0000dc00ff007a0c */ /* 0x000fc80003f85070 */
[----:B------:R-:W-:Y:S01]  /*1c10*/  ISETP.NE.AND.EX P4, PT, RZ, c[0x0][0x374], PT, P4 ;  /* 0x0000dd00ff007a0c */ /* 0x000fe20003f85340 */
[----:B--2---:R-:W-:-:S05]  /*1c20*/  IMAD.WIDE R2, R0, R8, c[0x0][0x588] ;  /* 0x0001620000027625 */ /* 0x004fca00078e0208 */
[----:B------:R-:W2:Y:S01]  /*1c30*/  LDG.E R13, [R2.64] ;  /* 0x00000006020d7981 */ /* 0x000ea2000c1e1900 */
[----:B------:R-:W-:Y:S01]  /*1c40*/  IMAD.MOV.U32 R16, RZ, RZ, RZ ;  /* 0x000000ffff107224 */ /* 0x000fe200078e00ff */
[----:B------:R-:W-:Y:S01]  /*1c50*/  ISETP.NE.U32.AND P2, PT, RZ, c[0x0][0x360], PT ;  /* 0x0000d800ff007a0c */ /* 0x000fe20003f45070 */
[----:B------:R-:W-:Y:S01]  /*1c60*/  IMAD.MOV.U32 R11, RZ, RZ, RZ ;  /* 0x000000ffff0b7224 */ /* 0x000fe200078e00ff */
[----:B------:R-:W-:Y:S02]  /*1c70*/  ISETP.NE.U32.AND P3, PT, RZ, c[0x0][0x348], PT ;  /* 0x0000d200ff007a0c */ /* 0x000fe40003f65070 */
[----:B------:R-:W-:Y:S02]  /*1c80*/  ISETP.NE.AND.EX P2, PT, RZ, c[0x0][0x364], PT, P2 ;  /* 0x0000d900ff007a0c */ /* 0x000fe40003f45320 */
[----:B------:R-:W-:Y:S02]  /*1c90*/  ISETP.NE.AND.EX P3, PT, RZ, c[0x0][0x34c], PT, P3 ;  /* 0x0000d300ff007a0c */ /* 0x000fe40003f65330 */
[----:B--2---:R-:W-:Y:S01]  /*1ca0*/  SHF.R.S32.HI R14, RZ, 0x1f, R13 ;  /* 0x0000001fff0e7819 */ /* 0x004fe2000001140d */
[C---:B------:R-:W-:Y:S01]  /*1cb0*/  IMAD.SHL.U32 R20, R13.reuse, 0x4, RZ ;  /* 0x000000040d147824 */ /* 0x040fe200078e00ff */
[C---:B------:R-:W-:Y:S01]  /*1cc0*/  @P4 LEA R6, P1, R13.reuse, c[0x0][0x370], 0x2 ;  /* 0x0000dc000d064a11 */ /* 0x040fe200078210ff */
[----:B------:R1:W-:Y:S01]  /*1cd0*/  STL [R1+0x3c], R13 ;  /* 0x00003c0d01007387 */ /* 0x0003e20000100800 */
[----:B------:R-:W-:-:S02]  /*1ce0*/  SHF.L.U64.HI R17, R13, 0x2, R14 ;  /* 0x000000020d117819 */ /* 0x000fc4000001020e */
[----:B------:R-:W-:Y:S01]  /*1cf0*/  @P4 LEA.HI.X R7, R13, c[0x0][0x374], R14, 0x2, P1 ;  /* 0x0000dd000d074a11 */ /* 0x000fe200008f140e */
[----:B------:R1:W-:Y:S02]  /*1d00*/  STL [R1+0x7c], R14 ;  /* 0x00007c0e01007387 */ /* 0x0003e40000100800 */
[C---:B------:R-:W-:Y:S02]  /*1d10*/  @P2 IADD3 R4, P0, R20.reuse, c[0x0][0x360], RZ ;  /* 0x0000d80014042a10 */ /* 0x040fe40007f1e0ff */
[----:B------:R-:W-:Y:S01]  /*1d20*/  IADD3 R2, P1, R20, c[0x0][0x348], RZ ;  /* 0x0000d20014027a10 */ /* 0x000fe20007f3e0ff */
[----:B------:R-:W2:Y:S01]  /*1d30*/  @P4 LDG.E R16, [R6.64] ;  /* 0x0000000606104981 */ /* 0x000ea2000c1e1900 */
[C---:B------:R-:W-:Y:S02]  /*1d40*/  @P2 IADD3.X R5, R17.reuse, c[0x0][0x364], RZ, P0, !PT ;  /* 0x0000d90011052a10 */ /* 0x040fe400007fe4ff */
[----:B------:R-:W-:Y:S01]  /*1d50*/  IADD3.X R3, R17, c[0x0][0x34c], RZ, P1, !PT ;  /* 0x0000d30011037a10 */ /* 0x000fe20000ffe4ff */
[----:B------:R1:W-:Y:S04]  /*1d60*/  STL [R1+0x40], R20 ;  /* 0x0000401401007387 */ /* 0x0003e80000100800 */
[----:B------:R1:W5:Y:S04]  /*1d70*/  @P2 LDG.E R12, [R4.64] ;  /* 0x00000006040c2981 */ /* 0x000368000c1e1900 */
[----:B------:R1:W5:Y:S04]  /*1d80*/  @P3 LDG.E R11, [R2.64] ;  /* 0x00000006020b3981 */ /* 0x000368000c1e1900 */
[----:B------:R1:W-:Y:S01]  /*1d90*/  STL [R1+0x44], R17 ;  /* 0x0000441101007387 */ /* 0x0003e20000100800 */
[----:B------:R-:W-:Y:S03]  /*1da0*/  YIELD ;  /* 0x0000000000007946 */ /* 0x000fe60003800000 */
[----:B--2---:R1:W-:Y:S01]  /*1db0*/  STL [R1+0x14], R16 ;  /* 0x0000141001007387 */ /* 0x0043e20000100800 */
[----:B------:R-:W-:Y:S05]  /*1dc0*/  @P2 BRA `(.L_x_25) ;  /* 0x0000005000002947 */ /* 0x000fea0003800000 */
[----:B-----5:R-:W-:Y:S01]  /*1dd0*/  MOV R12, c[0x0][0x168] ;  /* 0x00005a00000c7a02 */ /* 0x020fe20000000f00 */
[----:B------:R-:W-:Y:S05]  /*1de0*/  @!P3 BRA `(.L_x_25) ;  /* 0x000000300000b947 */ /* 0x000fea0003800000 */
[----:B------:R2:W3:Y:S04]  /*1df0*/  LDG.E R0, [R2.64] ;  /* 0x0000000602007981 */ /* 0x0004e8000c1e1900 */
[----:B-12---:R-:W3:Y:S02]  /*1e00*/  LDG.E R2, [R2.64+0x4] ;  /* 0x0000040602027981 */ /* 0x006ee4000c1e1900 */
[----:B---3--:R-:W-:-:S02]  /*1e10*/  IADD3 R12, -R0, R2, RZ ;  /* 0x00000002000c7210 */ /* 0x008fc40007ffe1ff */
.L_x_25:
[----:B------:R-:W-:-:S04]  /*1e20*/  ISETP.NE.U32.AND P0, PT, RZ, c[0x0][0x368], PT ;  /* 0x0000da00ff007a0c */ /* 0x000fc80003f05070 */
[----:B------:R-:W-:-:S13]  /*1e30*/  ISETP.NE.AND.EX P0, PT, RZ, c[0x0][0x36c], PT, P0 ;  /* 0x0000db00ff007a0c */ /* 0x000fda0003f05300 */
[----:B------:R-:W-:Y:S05]  /*1e40*/  @!P0 BRA `(.L_x_26) ;  /* 0x0000004000008947 */ /* 0x000fea0003800000 */
[----:B-1----:R-:W-:-:S04]  /*1e50*/  IADD3 R2, P0, R20, c[0x0][0x368], RZ ;  /* 0x0000da0014027a10 */ /* 0x002fc80007f1e0ff */
[----:B------:R-:W-:-:S05]  /*1e60*/  IADD3.X R3, R17, c[0x0][0x36c], RZ, P0, !PT ;  /* 0x0000db0011037a10 */ /* 0x000fca00007fe4ff */
[----:B------:R1:W5:Y:S01]  /*1e70*/  LDG.E R0, [R2.64] ;  /* 0x0000000602007981 */ /* 0x000362000c1e1900 */
[----:B------:R-:W-:Y:S05]  /*1e80*/  BRA `(.L_x_27) ;  /* 0x0000008000007947 */ /* 0x000fea0003800000 */
.L_x_26:
[----:B------:R-:W-:Y:S01]  /*1e90*/  ISETP.NE.U32.AND P0, PT, RZ, c[0x0][0x350], PT ;  /* 0x0000d400ff007a0c */ /* 0x000fe20003f05070 */
[----:B------:R-:W-:-:S03]  /*1ea0*/  IMAD.U32 R0, RZ, RZ, UR5 ;  /* 0x00000005ff007e24 */ /* 0x000fc6000f8e00ff */
[----:B------:R-:W-:-:S13]  /*1eb0*/  ISETP.NE.AND.EX P0, PT, RZ, c[0x0][0x354], PT, P0 ;  /* 0x0000d500ff007a0c */ /* 0x000fda0003f05300 */
[----:B------:R-:W-:Y:S05]  /*1ec0*/  @!P0 BRA `(.L_x_27) ;  /* 0x0000004000008947 */ /* 0x000fea0003800000 */
[----:B-1----:R-:W-:-:S05]  /*1ed0*/  IMAD.WIDE R2, R13, R8, c[0x0][0x350] ;  /* 0x0000d4000d027625 */ /* 0x002fca00078e0208 */
[----:B------:R-:W2:Y:S04]  /*1ee0*/  LDG.E R4, [R2.64] ;  /* 0x0000000602047981 */ /* 0x000ea8000c1e1900 */
[----:B------:R-:W2:Y:S02]  /*1ef0*/  LDG.E R0, [R2.64+0x4] ;  /* 0x0000040602007981 */ /* 0x000ea4000c1e1900 */
[----:B--2---:R-:W-:-:S04]  /*1f00*/  IADD3 R0, -R4, R0, RZ ;  /* 0x0000000004007210 */ /* 0x004fc80007ffe1ff */
.L_x_27:
[----:B------:R-:W2:Y:S01]  /*1f10*/  LDL R15, [R1+0x50] ;  /* 0x00005000010f7983 */ /* 0x000ea20000100800 */
[----:B-----5:R-:W-:Y:S01]  /*1f20*/  IMAD.IADD R22, R0, 0x1, -R16 ;  /* 0x0000000100167824 */ /* 0x020fe200078e0a10 */
[----:B------:R-:W-:Y:S04]  /*1f30*/  BSSY B0, `(.L_x_28) ;  /* 0x000002e000007945 */ /* 0x000fe80003800000 */
[----:B------:R-:W-:-:S02]  /*1f40*/  IADD3 R0, R22, 0x2f, RZ ;  /* 0x0000002f16007810 */ /* 0x000fc40007ffe0ff */
[----:B------:R-:W-:-:S03]  /*1f50*/  ISETP.GE.AND P0, PT, R22, 0x1, PT ;  /* 0x000000011600780c */ /* 0x000fc60003f06270 */
[----:B------:R-:W-:-:S05]  /*1f60*/  IMAD.HI R0, R0, 0x2aaaaaab, RZ ;  /* 0x2aaaaaab00007827 */ /* 0x000fca00078e02ff */
[----:B-1----:R-:W-:-:S04]  /*1f70*/  SHF.R.U32.HI R2, RZ, 0x1f, R0 ;  /* 0x0000001fff027819 */ /* 0x002fc80000011600 */
[----:B------:R-:W-:Y:S01]  /*1f80*/  LEA.HI.SX32 R10, R0, R2, 0x1d ;  /* 0x00000002000a7211 */ /* 0x000fe200078feaff */
[----:B------:R-:W-:Y:S01]  /*1f90*/  IMAD.MOV.U32 R2, RZ, RZ, RZ ;  /* 0x000000ffff027224 */ /* 0x000fe200078e00ff */
[C---:B--2---:R-:W-:Y:S02]  /*1fa0*/  LOP3.LUT R3, R15.reuse, 0xff000000, RZ, 0xc0, !PT ;  /* 0xff0000000f037812 */ /* 0x044fe400078ec0ff */
[----:B------:R-:W-:Y:S02]  /*1fb0*/  LOP3.LUT R4, R15, 0xff0000, RZ, 0xc0, !PT ;  /* 0x00ff00000f047812 */ /* 0x000fe400078ec0ff */
[----:B------:R-:W-:-:S04]  /*1fc0*/  SHF.R.U32.HI R3, RZ, 0x8, R3 ;  /* 0x00000008ff037819 */ /* 0x000fc80000011603 */
[----:B------:R-:W-:-:S04]  /*1fd0*/  LEA.HI R3, R4, R3, RZ, 0x10 ;  /* 0x0000000304037211 */ /* 0x000fc800078f80ff */
[----:B------:R-:W-:Y:S02]  /*1fe0*/  LOP3.LUT R18, R3, 0xff, RZ, 0xc0, !PT ;  /* 0x000000ff03127812 */ /* 0x000fe400078ec0ff */
[----:B------:R-:W-:-:S03]  /*1ff0*/  SHF.R.U32.HI R5, RZ, 0x10, R3 ;  /* 0x00000010ff057819 */ /* 0x000fc60000011603 */
[----:B------:R1:W-:Y:S04]  /*2000*/  STL [R1+0x80], R18 ;  /* 0x0000801201007387 */ /* 0x0003e80000100800 */
[----:B------:R1:W-:Y:S01]  /*2010*/  STL [R1+0x58], R5 ;  /* 0x0000580501007387 */ /* 0x0003e20000100800 */
[----:B------:R-:W-:Y:S05]  /*2020*/  @!P0 BRA `(.L_x_29) ;  /* 0x000001e000008947 */ /* 0x000fea0003800000 */
[----:B------:R-:W-:Y:S01]  /*2030*/  ISETP.NE.AND P0, PT, R5, RZ, PT ;  /* 0x000000ff0500720c */ /* 0x000fe20003f05270 */
[----:B------:R-:W-:-:S03]  /*2040*/  IMAD.MOV.U32 R4, RZ, RZ, RZ ;  /* 0x000000ffff047224 */ /* 0x000fc600078e00ff */
[----:B------:R-:W-:-:S04]  /*2050*/  SEL R0, R5, c[0x0][0x338], P0 ;  /* 0x0000ce0005007a07 */ /* 0x000fc80000000000 */
[----:B------:R-:W-:Y:S02]  /*2060*/  IABS R3, R0 ;  /* 0x0000000000037213 */ /* 0x000fe40000000000 */
[----:B------:R-:W-:Y:S02]  /*2070*/  IADD3 R6, R10, -0x1, R0 ;  /* 0xffffffff0a067810 */ /* 0x000fe40007ffe000 */
[----:B------:R-:W2:Y:S02]  /*2080*/  I2F.RP R2, R3 ;  /* 0x0000000300027306 */ /* 0x000ea40000209400 */
[----:B------:R-:W-:-:S06]  /*2090*/  IABS R9, R6 ;  /* 0x0000000600097213 */ /* 0x000fcc0000000000 */
[----:B--2---:R-:W2:Y:S02]  /*20a0*/  MUFU.RCP R2, R2 ;  /* 0x0000000200027308 */ /* 0x004ea40000001000 */
[----:B--2---:R-:W-:-:S06]  /*20b0*/  IADD3 R2, R2, 0xffffffe, RZ ;  /* 0x0ffffffe02027810 */ /* 0x004fcc0007ffe0ff */
[----:B-1----:R-:W1:Y:S02]  /*20c0*/  F2I.FTZ.U32.TRUNC.NTZ R5, R2 ;  /* 0x0000000200057305 */ /* 0x002e64000021f000 */
[----:B-1----:R-:W-:-:S04]  /*20d0*/  IMAD.MOV R2, RZ, RZ, -R5 ;  /* 0x000000ffff027224 */ /* 0x002fc800078e0a05 */
[----:B------:R-:W-:Y:S01]  /*20e0*/  IMAD.MOV.U32 R7, RZ, RZ, R2 ;  /* 0x000000ffff077224 */ /* 0x000fe200078e0002 */
[----:B------:R-:W-:-:S03]  /*20f0*/  IABS R2, R0 ;  /* 0x0000000000027213 */ /* 0x000fc60000000000 */
[----:B------:R-:W-:Y:S02]  /*2100*/  IMAD R7, R7, R3, RZ ;  /* 0x0000000307077224 */ /* 0x000fe400078e02ff */
[----:B------:R-:W-:Y:S02]  /*2110*/  IMAD.MOV R8, RZ, RZ, -R2 ;  /* 0x000000ffff087224 */ /* 0x000fe400078e0a02 */
[----:B------:R-:W-:-:S04]  /*2120*/  IMAD.HI.U32 R2, R5, R7, R4 ;  /* 0x0000000705027227 */ /* 0x000fc800078e0004 */
[----:B------:R-:W-:Y:S02]  /*2130*/  IMAD.MOV.U32 R4, RZ, RZ, R9 ;  /* 0x000000ffff047224 */ /* 0x000fe400078e0009 */
[----:B------:R-:W-:Y:S02]  /*2140*/  IMAD.MOV.U32 R5, RZ, RZ, R8 ;  /* 0x000000ffff057224 */ /* 0x000fe400078e0008 */
[----:B------:R-:W-:-:S04]  /*2150*/  IMAD.HI.U32 R2, R2, R4, RZ ;  /* 0x0000000402027227 */ /* 0x000fc800078e00ff */
[----:B------:R-:W-:-:S05]  /*2160*/  IMAD R4, R2, R5, R4 ;  /* 0x0000000502047224 */ /* 0x000fca00078e0204 */
[----:B------:R-:W-:-:S13]  /*2170*/  ISETP.GT.U32.AND P1, PT, R3, R4, PT ;  /* 0x000000040300720c */ /* 0x000fda0003f24070 */
[----:B------:R-:W-:Y:S01]  /*2180*/  @!P1 IMAD.IADD R4, R4, 0x1, -R3 ;  /* 0x0000000104049824 */ /* 0x000fe200078e0a03 */
[----:B------:R-:W-:Y:S02]  /*2190*/  @!P1 IADD3 R2, R2, 0x1, RZ ;  /* 0x0000000102029810 */ /* 0x000fe40007ffe0ff */
[----:B------:R-:W-:Y:S02]  /*21a0*/  ISETP.NE.AND P1, PT, R0, RZ, PT ;  /* 0x000000ff0000720c */ /* 0x000fe40003f25270 */
[----:B------:R-:W-:Y:S02]  /*21b0*/  ISETP.GE.U32.AND P2, PT, R4, R3, PT ;  /* 0x000000030400720c */ /* 0x000fe40003f46070 */
[----:B------:R-:W-:-:S04]  /*21c0*/  LOP3.LUT R3, R6, R0, RZ, 0x3c, !PT ;  /* 0x0000000006037212 */ /* 0x000fc800078e3cff */
[----:B------:R-:W-:-:S07]  /*21d0*/  ISETP.GE.AND P0, PT, R3, RZ, PT ;  /* 0x000000ff0300720c */ /* 0x000fce0003f06270 */
[----:B------:R-:W-:-:S06]  /*21e0*/  @P2 IADD3 R2, R2, 0x1, RZ ;  /* 0x0000000102022810 */ /* 0x000fcc0007ffe0ff */
[----:B------:R-:W-:Y:S01]  /*21f0*/  @!P0 IMAD.MOV R2, RZ, RZ, -R2 ;  /* 0x000000ffff028224 */ /* 0x000fe200078e0a02 */
[----:B------:R-:W-:Y:S02]  /*2200*/  @!P1 LOP3.LUT R2, RZ, R0, RZ, 0x33, !PT ;  /* 0x00000000ff029212 */ /* 0x000fe400078e33ff */
.L_x_29:
[----:B------:R-:W-:Y:S05]  /*2210*/  BSYNC B0 ;  /* 0x0000000000007941 */ /* 0x000fea0003800000 */
.L_x_28:
[----:B------:R-:W-:Y:S01]  /*2220*/  IMAD R3, R18, R2, RZ ;  /* 0x0000000212037224 */ /* 0x000fe200078e02ff */
[----:B------:R-:W-:Y:S01]  /*2230*/  PRMT R0, RZ, 0x7610, R0 ;  /* 0x00007610ff007816 */ /* 0x000fe20000000000 */
[----:B-1----:R-:W-:Y:S01]  /*2240*/  CS2R R18, SRZ ;  /* 0x0000000000127805 */ /* 0x002fe2000001ff00 */
[----:B------:R-:W-:Y:S01]  /*2250*/  CS2R R30, SRZ ;  /* 0x00000000001e7805 */ /* 0x000fe2000001ff00 */
[----:B------:R-:W-:Y:S01]  /*2260*/  IMAD.IADD R2, R3, 0x1, R2 ;  /* 0x0000000103027824 */ /* 0x000fe200078e0202 */
[----:B------:R1:W-:Y:S01]  /*2270*/  STL [R1+0x10], R3 ;  /* 0x0000100301007387 */ /* 0x0003e20000100800 */
[----:B------:R-:W-:Y:S01]  /*2280*/  CS2R R24, SRZ ;  /* 0x0000000000187805 */ /* 0x000fe2000001ff00 */
[----:B------:R-:W-:Y:S01]  /*2290*/  CS2R R58, SRZ ;  /* 0x00000000003a7805 */ /* 0x000fe2000001ff00 */
[----:B------:R-:W-:Y:S01]  /*22a0*/  CS2R R112, SRZ ;  /* 0x0000000000707805 */ /* 0x000fe2000001ff00 */
[----:B------:R-:W-:Y:S01]  /*22b0*/  IMNMX R134, R10, R2, PT ;  /* 0x000000020a867217 */ /* 0x000fe20003800200 */
[----:B------:R-:W-:Y:S01]  /*22c0*/  CS2R R86, SRZ ;  /* 0x0000000000567805 */ /* 0x000fe2000001ff00 */
[----:B------:R-:W-:Y:S01]  /*22d0*/  CS2R R156, SRZ ;  /* 0x00000000009c7805 */ /* 0x000fe2000001ff00 */
[----:B------:R-:W-:Y:S01]  /*22e0*/  CS2R R94, SRZ ;  /* 0x00000000005e7805 */ /* 0x000fe2000001ff00 */
[----:B------:R-:W-:Y:S01]  /*22f0*/  ISETP.GT.AND P0, PT, R134, R3, PT ;  /* 0x000000038600720c */ /* 0x000fe20003f04270 */
        /* <DEDUP_REMOVED lines=58> */
[----:B-1----:R-:W-:Y:S01]  /*26a0*/  ISETP.NE.U32.AND P1, PT, RZ, c[0x0][0x340], PT ;  /* 0x0000d000ff007a0c */ /* 0x002fe20003f25070 */
[----:B------:R-:W2:Y:S03]  /*26b0*/  LDL R8, [R1+0x4c] ;  /* 0x00004c0001087983 */ /* 0x000ea60000100800 */
[----:B------:R-:W-:Y:S01]  /*26c0*/  ISETP.NE.AND.EX P1, PT, RZ, c[0x0][0x344], PT, P1 ;  /* 0x0000d100ff007a0c */ /* 0x000fe20003f25310 */
[----:B------:R-:W1:-:S12]  /*26d0*/  S2R R4, SR_TID.X ;  /* 0x0000000000047919 */ /* 0x000e580000002100 */
[----:B------:R-:W-:-:S04]  /*26e0*/  @P1 IADD3 R2, P0, R20, c[0x0][0x340], RZ ;  /* 0x0000d00014021a10 */ /* 0x000fc80007f1e0ff */
[----:B------:R-:W-:-:S05]  /*26f0*/  @P1 IADD3.X R3, R17, c[0x0][0x344], RZ, P0, !PT ;  /* 0x0000d10011031a10 */ /* 0x000fca00007fe4ff */
[----:B------:R3:W4:Y:S01]  /*2700*/  @P1 LDG.E R0, [R2.64] ;  /* 0x0000000602001981 */ /* 0x000722000c1e1900 */
[--C-:B-1----:R-:W-:Y:S02]  /*2710*/  SHF.R.S32.HI R103, RZ, 0x1f, R4.reuse ;  /* 0x0000001fff677819 */ /* 0x102fe40000011404 */
[----:B------:R-:W-:Y:S02]  /*2720*/  SHF.R.S32.HI R102, RZ, 0x1f, R4 ;  /* 0x0000001fff667819 */ /* 0x000fe40000011404 */
[-C--:B------:R-:W-:Y:S02]  /*2730*/  LEA.HI R103, R103, R4.reuse, RZ, 0x3 ;  /* 0x0000000467677211 */ /* 0x080fe400078f18ff */
[----:B------:R-:W-:Y:S02]  /*2740*/  LEA.HI R102, R102, R4, RZ, 0x3 ;  /* 0x0000000466667211 */ /* 0x000fe400078f18ff */
[----:B------:R-:W-:Y:S01]  /*2750*/  LOP3.LUT R103, R103, 0xfffffff8, RZ, 0xc0, !PT ;  /* 0xfffffff867677812 */ /* 0x000fe200078ec0ff */
[----:B------:R-:W-:Y:S01]  /*2760*/  IMAD.MOV.U32 R62, RZ, RZ, 0x30 ;  /* 0x00000030ff3e7424 */ /* 0x000fe200078e00ff */
[----:B------:R-:W-:-:S03]  /*2770*/  SHF.R.S32.HI R102, RZ, 0x3, R102 ;  /* 0x00000003ff667819 */ /* 0x000fc60000011466 */
[----:B------:R-:W-:Y:S02]  /*2780*/  IMAD.IADD R103, R4, 0x1, -R103 ;  /* 0x0000000104677824 */ /* 0x000fe400078e0a67 */
[----:B------:R-:W-:Y:S02]  /*2790*/  IMAD R62, R134, R62, -0x30 ;  /* 0xffffffd0863e7424 */ /* 0x000fe400078e023e */
[----:B------:R-:W-:Y:S02]  /*27a0*/  IMAD R32, R103, 0x20, R102 ;  /* 0x0000002067207824 */ /* 0x000fe400078e0266 */
[----:B---3--:R-:W-:-:S05]  /*27b0*/  IMAD.MOV.U32 R2, RZ, RZ, c[0x0][0x2b8] ;  /* 0x0000ae00ff027624 */ /* 0x008fca00078e00ff */
[----:B------:R-:W-:Y:S01]  /*27c0*/  ISETP.NE.AND P0, PT, R2, 0x1, PT ;  /* 0x000000010200780c */ /* 0x000fe20003f05270 */
[----:B------:R-:W-:-:S05]  /*27d0*/  IMAD.IADD R2, R32, 0x1, R62 ;  /* 0x0000000120027824 */ /* 0x000fca00078e023e */
[C---:B------:R-:W-:Y:S01]  /*27e0*/  ISETP.GE.AND P2, PT, R2.reuse, R22, PT ;  /* 0x000000160200720c */ /* 0x040fe20003f46270 */
[----:B------:R-:W-:-:S03]  /*27f0*/  IMAD.IADD R21, R2, 0x1, R16 ;  /* 0x0000000102157824 */ /* 0x000fc600078e0210 */
[----:B------:R-:W-:Y:S01]  /*2800*/  ISETP.GT.OR P2, PT, R32, 0x2f, P2 ;  /* 0x0000002f2000780c */ /* 0x000fe20001744670 */
[----:B------:R-:W-:Y:S01]  /*2810*/  WARPSYNC 0xffffffff ;  /* 0xffffffff00007948 */ /* 0x000fe20003800000 */
[----:B------:R-:W-:Y:S01]  /*2820*/  BAR.SYNC.DEFER_BLOCKING 0x0 ;  /* 0x0000000000007b1d */ /* 0x000fe20000010000 */
[----:B------:R-:W-:-:S04]  /*2830*/  @P0 IMAD.HI.U32 R3, R21, c[0x0][0x2bc], RZ ;  /* 0x0000af0015030a27 */ /* 0x000fc800078e00ff */
[----:B------:R-:W-:Y:S01]  /*2840*/  IMAD.MOV.U32 R20, RZ, RZ, R21 ;  /* 0x000000ffff147224 */ /* 0x000fe200078e0015 */
[----:B------:R-:W-:Y:S01]  /*2850*/  @P0 SHF.R.U32.HI R20, RZ, c[0x0][0x2c0], R3 ;  /* 0x0000b000ff140a19 */ /* 0x000fe20000011603 */
[----:B------:R-:W-:Y:S01]  /*2860*/  IMAD.MOV.U32 R252, RZ, RZ, RZ ;  /* 0x000000fffffc7224 */ /* 0x000fe200078e00ff */
[----:B------:R-:W-:Y:S02]  /*2870*/  LOP3.LUT R23, R15, 0xffff, RZ, 0xc0, !PT ;  /* 0x0000ffff0f177812 */ /* 0x000fe400078ec0ff */
[----:B------:R-:W-:-:S05]  /*2880*/  SEL R6, R14, RZ, !P3 ;  /* 0x000000ff0e067207 */ /* 0x000fca0005800000 */
[----:B------:R-:W-:Y:S02]  /*2890*/  IMAD R6, R6, c[0x0][0x1c0], RZ ;  /* 0x0000700006067a24 */ /* 0x000fe400078e02ff */
[----:B------:R-:W-:-:S05]  /*28a0*/  @!P1 IMAD.MOV.U32 R0, RZ, RZ, R13 ;  /* 0x000000ffff009224 */ /* 0x000fca00078e000d */
[----:B----4-:R-:W-:Y:S01]  /*28b0*/  SHF.R.S32.HI R2, RZ, 0x1f, R0 ;  /* 0x0000001fff027819 */ /* 0x010fe20000011400 */
[----:B------:R-:W-:-:S04]  /*28c0*/  IMAD.WIDE.U32 R4, R0, c[0x0][0x2b0], RZ ;  /* 0x0000ac0000047a25 */ /* 0x000fc800078e00ff */
[----:B------:R-:W-:Y:S01]  /*28d0*/  IMAD R2, R2, c[0x0][0x2b0], RZ ;  /* 0x0000ac0002027a24 */ /* 0x000fe200078e02ff */
[----:B------:R1:W-:Y:S03]  /*28e0*/  STL.64 [R1+0x20], R4 ;  /* 0x0000200401007387 */ /* 0x0003e60000100a00 */
[----:B------:R-:W-:Y:S01]  /*28f0*/  IMAD R2, R0, c[0x0][0x2b4], R2 ;  /* 0x0000ad0000027a24 */ /* 0x000fe200078e0202 */
[----:B------:R-:W-:-:S03]  /*2900*/  @!P2 IADD3 R0, P1, R20, R4, RZ ;  /* 0x000000041400a210 */ /* 0x000fc60007f3e0ff */
[----:B-1----:R-:W-:Y:S01]  /*2910*/  IMAD.IADD R4, R5, 0x1, R2 ;  /* 0x0000000105047824 */ /* 0x002fe200078e0202 */
[----:B------:R-:W-:-:S04]  /*2920*/  @!P2 LEA R2, P0, R0, c[0x0][0x2a0], 0x2 ;  /* 0x0000a8000002aa11 */ /* 0x000fc800078010ff */
[----:B------:R-:W-:-:S04]  /*2930*/  @!P2 LEA.HI.X.SX32 R3, R20, R4, 0x1, P1 ;  /* 0x000000041403a211 */ /* 0x000fc800008f0eff */
[----:B------:R-:W-:-:S05]  /*2940*/  @!P2 LEA.HI.X R3, R0, c[0x0][0x2a4], R3, 0x2, P0 ;  /* 0x0000a9000003aa11 */ /* 0x000fca00000f1403 */
[----:B------:R1:W3:Y:S01]  /*2950*/  @!P2 LDG.E R252, [R2.64] ;  /* 0x0000000602fca981 */ /* 0x0002e2000c1e1900 */
[----:B------:R-:W-:-:S03]  /*2960*/  SHF.R.S32.HI R0, RZ, 0x1f, R11 ;  /* 0x0000001fff007819 */ /* 0x000fc6000001140b */
[----:B------:R4:W-:Y:S02]  /*2970*/  STL [R1+0x34], R4 ;  /* 0x0000340401007387 */ /* 0x0009e40000100800 */
[----:B------:R-:W-:-:S04]  /*2980*/  IMAD R0, R0, c[0x0][0x178], RZ ;  /* 0x00005e0000007a24 */ /* 0x000fc800078e02ff */
[----:B------:R-:W-:Y:S02]  /*2990*/  IMAD R0, R11, c[0x0][0x17c], R0 ;  /* 0x00005f000b007a24 */ /* 0x000fe400078e0200 */
[----:B--2---:R-:W-:Y:S02]  /*29a0*/  IMAD R5, R8, 0x80, R32 ;  /* 0x0000008008057824 */ /* 0x004fe400078e0220 */
[----:B----4-:R-:W-:-:S05]  /*29b0*/  IMAD.MOV.U32 R4, RZ, RZ, c[0x0][0x2c4] ;  /* 0x0000b100ff047624 */ /* 0x010fca00078e00ff */
[----:B------:R-:W-:Y:S01]  /*29c0*/  ISETP.NE.AND P0, PT, R4, 0x1, PT ;  /* 0x000000010400780c */ /* 0x000fe20003f05270 */
[----:B-1----:R-:W-:-:S04]  /*29d0*/  IMAD.WIDE.U32 R2, R11, c[0x0][0x178], RZ ;  /* 0x00005e000b027a25 */ /* 0x002fc800078e00ff */
[----:B------:R-:W-:Y:S01]  /*29e0*/  IMAD.IADD R3, R3, 0x1, R0 ;  /* 0x0000000103037824 */ /* 0x000fe200078e0200 */
[----:B------:R-:W-:-:S03]  /*29f0*/  SEL R4, R13, RZ, !P3 ;  /* 0x000000ff0d047207 */ /* 0x000fc60005800000 */
[----:B------:R-:W-:-:S04]  /*2a00*/  IMAD.WIDE.U32 R2, R23, c[0x0][0x1b8], R2 ;  /* 0x00006e0017027a25 */ /* 0x000fc800078e0002 */
[----:B------:R-:W-:-:S04]  /*2a10*/  @P0 IMAD.HI.U32 R7, R5, c[0x0][0x2c8], RZ ;  /* 0x0000b20005070a27 */ /* 0x000fc800078e00ff */
[----:B------:R-:W-:Y:S01]  /*2a20*/  IMAD.MOV.U32 R0, RZ, RZ, R5 ;  /* 0x000000ffff007224 */ /* 0x000fe200078e0005 */
[----:B------:R-:W-:Y:S01]  /*2a30*/  @P0 SHF.R.U32.HI R0, RZ, c[0x0][0x2cc], R7 ;  /* 0x0000b300ff000a19 */ /* 0x000fe20000011607 */
[----:B------:R-:W-:Y:S02]  /*2a40*/  IMAD R3, R23, c[0x0][0x1bc], R3 ;  /* 0x00006f0017037a24 */ /* 0x000fe400078e0203 */
[C---:B------:R-:W-:Y:S01]  /*2a50*/  IMAD R6, R4.reuse, c[0x0][0x1c4], R6 ;  /* 0x0000710004067a24 */ /* 0x040fe200078e0206 */
[----:B------:R-:W-:Y:S01]  /*2a60*/  SHF.R.S32.HI R7, RZ, 0x1f, R0 ;  /* 0x0000001fff077819 */ /* 0x000fe20000011400 */
[----:B------:R-:W-:-:S04]  /*2a70*/  IMAD.WIDE.U32 R2, R4, c[0x0][0x1c0], R2 ;  /* 0x0000700004027a25 */ /* 0x000fc800078e0002 */
[----:B------:R-:W-:-:S04]  /*2a80*/  IMAD.MOV R4, RZ, RZ, -R0 ;  /* 0x000000ffff047224 */ /* 0x000fc800078e0a00 */
[----:B------:R-:W-:Y:S02]  /*2a90*/  IMAD R4, R4, c[0x0][0x2c4], R5 ;  /* 0x0000b10004047a24 */ /* 0x000fe400078e0205 */
[----:B------:R-:W-:Y:S02]  /*2aa0*/  IMAD R5, R7, c[0x0][0x1b0], RZ ;  /* 0x00006c0007057a24 */ /* 0x000fe400078e02ff */
[----:B------:R-:W-:Y:S02]  /*2ab0*/  IMAD.IADD R3, R3, 0x1, R6 ;  /* 0x0000000103037824 */ /* 0x000fe400078e0206 */
[C---:B------:R-:W-:Y:S01]  /*2ac0*/  IMAD R6, R0.reuse, c[0x0][0x1b4], R5 ;  /* 0x00006d0000067a24 */ /* 0x040fe200078e0205 */
[----:B------:R-:W-:Y:S01]  /*2ad0*/  SHF.R.S32.HI R5, RZ, 0x1f, R4 ;  /* 0x0000001fff057819 */ /* 0x000fe20000011404 */
[----:B------:R-:W-:-:S04]  /*2ae0*/  IMAD.WIDE.U32 R2, R0, c[0x0][0x1b0], R2 ;  /* 0x00006c0000027a25 */ /* 0x000fc800078e0002 */
[----:B------:R-:W-:Y:S02]  /*2af0*/  IMAD R0, R5, c[0x0][0x1a8], RZ ;  /* 0x00006a0005007a24 */ /* 0x000fe400078e02ff */
[----:B------:R-:W-:Y:S02]  /*2b00*/  IMAD.IADD R3, R3, 0x1, R6 ;  /* 0x0000000103037824 */ /* 0x000fe400078e0206 */
[C---:B------:R-:W-:Y:S02]  /*2b10*/  IMAD R0, R4.reuse, c[0x0][0x1ac], R0 ;  /* 0x00006b0004007a24 */ /* 0x040fe400078e0200 */
[----:B------:R-:W-:-:S04]  /*2b20*/  IMAD.WIDE.U32 R2, R4, c[0x0][0x1a8], R2 ;  /* 0x00006a0004027a25 */ /* 0x000fc800078e0002 */
[----:B------:R-:W-:Y:S01]  /*2b30*/  IMAD.IADD R0, R3, 0x1, R0 ;  /* 0x0000000103007824 */ /* 0x000fe200078e0200 */
[----:B------:R-:W-:-:S04]  /*2b40*/  LEA R18, P0, R2, c[0x0][0x160], 0x1 ;  /* 0x0000580002127a11 */ /* 0x000fc800078008ff */
[----:B------:R-:W-:Y:S01]  /*2b50*/  LEA.HI.X R17, R2, c[0x0][0x164], R0, 0x1, P0 ;  /* 0x0000590002117a11 */ /* 0x000fe200000f0c00 */
[----:B------:R-:W1:Y:S01]  /*2b60*/  SHFL.IDX PT, R3, R18, RZ, 0x181f ;  /* 0x00181fff12037589 */ /* 0x000e6200000e0000 */
[----:B------:R-:W-:-:S03]  /*2b70*/  IMAD R16, R12, c[0x0][0x2c4], RZ ;  /* 0x0000b1000c107a24 */ /* 0x000fc600078e02ff */
[----:B------:R-:W2:Y:S01]  /*2b80*/  SHFL.IDX PT, R4, R17, RZ, 0x181f ;  /* 0x00181fff11047589 */ /* 0x000ea200000e0000 */
[----:B------:R-:W-:-:S05]  /*2b90*/  IMAD R19, R8, 0x80, R102 ;  /* 0x0000008008137824 */ /* 0x000fca00078e0266 */
[----:B------:R-:W-:Y:S01]  /*2ba0*/  ISETP.GE.AND P1, PT, R19, R16, PT ;  /* 0x000000101300720c */ /* 0x000fe20003f26270 */
[----:B------:R-:W4:Y:S01]  /*2bb0*/  SHFL.IDX PT, R0, R18, 0x1, 0x181f ;  /* 0x00381f0012007f89 */ /* 0x000f2200000e0000 */
[C---:B------:R-:W-:Y:S02]  /*2bc0*/  IADD3 R34, R251.reuse, 0x80, RZ ;  /* 0x00000080fb227810 */ /* 0x040fe40007ffe0ff */
[----:B------:R-:W-:Y:S02]  /*2bd0*/  SHF.R.S32.HI R24, RZ, 0x1f, R251 ;  /* 0x0000001fff187819 */ /* 0x000fe400000114fb */
[C---:B------:R-:W-:Y:S02]  /*2be0*/  IADD3 R40, R251.reuse, 0x80, RZ ;  /* 0x00000080fb287810 */ /* 0x040fe40007ffe0ff */
[C---:B------:R-:W-:Y:S02]  /*2bf0*/  IADD3 R33, R251.reuse, 0xc0, RZ ;  /* 0x000000c0fb217810 */ /* 0x040fe40007ffe0ff */
[----:B------:R-:W-:-:S03]  /*2c00*/  IADD3 R35, R251, 0xc0, RZ ;  /* 0x000000c0fb237810 */ /* 0x000fc60007ffe0ff */
[CC--:B-1----:R-:W-:Y:S01]  /*2c10*/  @!P1 LEA R12, P4, R251.reuse, R3.reuse, 0x1 ;  /* 0x00000003fb0c9211 */ /* 0x0c2fe200078808ff */
[----:B------:R-:W1:Y:S01]  /*2c20*/  SHFL.IDX PT, R2, R17, 0x1, 0x181f ;  /* 0x00381f0011027f89 */ /* 0x000e6200000e0000 */
[C---:B------:R-:W-:Y:S02]  /*2c30*/  IADD3 R41, R251.reuse, 0x40, RZ ;  /* 0x00000040fb297810 */ /* 0x040fe40007ffe0ff */
[-C--:B------:R-:W-:Y:S02]  /*2c40*/  @!P1 LEA R8, P5, R34, R3.reuse, 0x1 ;  /* 0x0000000322089211 */ /* 0x080fe400078a08ff */
[----:B--2---:R-:W-:Y:S02]  /*2c50*/  @!P1 LEA.HI.X R13, R251, R4, R24, 0x1, P4 ;  /* 0x00000004fb0d9211 */ /* 0x004fe400020f0c18 */
[----:B------:R-:W-:Y:S02]  /*2c60*/  SHF.R.S32.HI R40, RZ, 0x1f, R40 ;  /* 0x0000001fff287819 */ /* 0x000fe40000011428 */
[----:B------:R-:W-:-:S02]  /*2c70*/  @!P1 LEA R6, P4, R33, R3, 0x1 ;  /* 0x0000000321069211 */ /* 0x000fc400078808ff */
[----:B------:R-:W-:Y:S02]  /*2c80*/  SHF.R.S32.HI R35, RZ, 0x1f, R35 ;  /* 0x0000001fff237819 */ /* 0x000fe40000011423 */
[----:B------:R-:W-:Y:S02]  /*2c90*/  IADD3 R5, R19, 0x20, RZ ;  /* 0x0000002013057810 */ /* 0x000fe40007ffe0ff */
[C---:B------:R-:W-:Y:S02]  /*2ca0*/  ISETP.GE.AND P2, PT, R251.reuse, c[0x0][0x198], PT ;  /* 0x00006600fb007a0c */ /* 0x040fe40003f46270 */
[----:B------:R-:W-:Y:S02]  /*2cb0*/  IADD3 R42, R251, 0x40, RZ ;  /* 0x00000040fb2a7810 */ /* 0x000fe40007ffe0ff */
[----:B------:R-:W-:Y:S02]  /*2cc0*/  @!P1 LEA.HI.X R9, R34, R4, R40, 0x1, P5 ;  /* 0x0000000422099211 */ /* 0x000fe400028f0c28 */
[----:B------:R-:W-:-:S02]  /*2cd0*/  ISETP.GE.AND P6, PT, R41, c[0x0][0x198], PT ;  /* 0x0000660029007a0c */ /* 0x000fc40003fc6270 */
[C---:B------:R-:W-:Y:S02]  /*2ce0*/  @!P1 LEA.HI.X R7, R33.reuse, R4, R35, 0x1, P4 ;  /* 0x0000000421079211 */ /* 0x040fe400020f0c23 */
[----:B------:R-:W-:Y:S02]  /*2cf0*/  ISETP.GE.AND P5, PT, R34, c[0x0][0x198], PT ;  /* 0x0000660022007a0c */ /* 0x000fe40003fa6270 */
[----:B------:R-:W-:Y:S01]  /*2d00*/  ISETP.GE.AND P4, PT, R33, c[0x0][0x198], PT ;  /* 0x0000660021007a0c */ /* 0x000fe20003f86270 */
[----:B------:R2:W-:Y:S01]  /*2d10*/  @!P1 LDGSTS.E.BYPASS.LTC128B.128 [R247+0x4080], [R12.64], !P2 ;  /* 0x040800000cf79fae */ /* 0x0005e2000d101d46 */
[----:B------:R-:W-:Y:S02]  /*2d20*/  ISETP.GE.AND P0, PT, R5, R16, PT ;  /* 0x000000100500720c */ /* 0x000fe40003f06270 */
[----:B------:R-:W-:Y:S02]  /*2d30*/  @!P1 LEA R10, P3, R41, R3, 0x1 ;  /* 0x00000003290a9211 */ /* 0x000fe400078608ff */
[----:B------:R-:W-:-:S04]  /*2d40*/  SHF.R.S32.HI R42, RZ, 0x1f, R42 ;  /* 0x0000001fff2a7819 */ /* 0x000fc8000001142a */
[----:B------:R-:W-:-:S05]  /*2d50*/  @!P1 LEA.HI.X R11, R41, R4, R42, 0x1, P3 ;  /* 0x00000004290b9211 */ /* 0x000fca00018f0c2a */
[----:B------:R5:W-:Y:S04]  /*2d60*/  @!P1 LDGSTS.E.BYPASS.LTC128B.128 [R247+0x8080], [R10.64], !P6 ;  /* 0x080800000af79fae */ /* 0x000be8000f101d46 */
[----:B------:R1:W-:Y:S04]  /*2d70*/  @!P1 LDGSTS.E.BYPASS.LTC128B.128 [R247+0xc080], [R8.64], !P5 ;  /* 0x0c08000008f79fae */ /* 0x0003e8000e901d46 */
[----:B------:R2:W-:Y:S01]  /*2d80*/  @!P1 LDGSTS.E.BYPASS.LTC128B.128 [R247+0x10080], [R6.64], !P4 ;  /* 0x1008000006f79fae */ /* 0x0005e2000e101d46 */
[----:B------:R-:W-:Y:S02]  /*2d90*/  IADD3 R3, R19, 0x40, RZ ;  /* 0x0000004013037810 */ /* 0x000fe40007ffe0ff */
[-C--:B----4-:R-:W-:Y:S01]  /*2da0*/  @!P0 LEA R14, P3, R251, R0.reuse, 0x1 ;  /* 0x00000000fb0e8211 */ /* 0x090fe200078608ff */
[----:B-----5:R-:W4:Y:S01]  /*2db0*/  SHFL.IDX PT, R10, R18, 0x2, 0x181f ;  /* 0x00581f00120a7f89 */ /* 0x020f2200000e0000 */
[----:B-1----:R-:W-:-:S04]  /*2dc0*/  @!P0 LEA R8, P1, R41, R0, 0x1 ;  /* 0x0000000029088211 */ /* 0x002fc800078208ff */
[----:B------:R-:W-:Y:S02]  /*2dd0*/  @!P0 LEA.HI.X R9, R41, R2, R42, 0x1, P1 ;  /* 0x0000000229098211 */ /* 0x000fe400008f0c2a */
[C---:B--2---:R-:W-:Y:S01]  /*2de0*/  @!P0 LEA R6, P1, R34.reuse, R0, 0x1 ;  /* 0x0000000022068211 */ /* 0x044fe200078208ff */
[----:B------:R-:W1:Y:S03]  /*2df0*/  SHFL.IDX PT, R11, R17, 0x2, 0x181f ;  /* 0x00581f00110b7f89 */ /* 0x000e6600000e0000 */
[----:B------:R-:W-:Y:S02]  /*2e00*/  @!P0 LEA.HI.X R7, R34, R2, R40, 0x1, P1 ;  /* 0x0000000222078211 */ /* 0x000fe400008f0c28 */
[----:B------:R-:W-:-:S04]  /*2e10*/  @!P0 LEA R4, P1, R33, R0, 0x1 ;  /* 0x0000000021048211 */ /* 0x000fc800078208ff */
[----:B------:R-:W-:Y:S02]  /*2e20*/  @!P0 LEA.HI.X R5, R33, R2, R35, 0x1, P1 ;  /* 0x0000000221058211 */ /* 0x000fe400008f0c23 */
[----:B------:R-:W-:Y:S02]  /*2e30*/  ISETP.GE.AND P1, PT, R3, R16, PT ;  /* 0x000000100300720c */ /* 0x000fe40003f26270 */
[----:B------:R-:W-:Y:S01]  /*2e40*/  @!P0 LEA.HI.X R15, R251, R2, R24, 0x1, P3 ;  /* 0x00000002fb0f8211 */ /* 0x000fe200018f0c18 */
[----:B------:R-:W-:-:S04]  /*2e50*/  IMAD.MOV R0, RZ, RZ, -R20 ;  /* 0x000000ffff007224 */ /* 0x000fc800078e0a14 */
[----:B------:R2:W-:Y:S01]  /*2e60*/  @!P0 LDGSTS.E.BYPASS.LTC128B.128 [R247+0x5080], [R14.64], !P2 ;  /* 0x050800000ef78fae */ /* 0x0005e2000d101d46 */
[----:B------:R-:W-:-:S03]  /*2e70*/  IMAD R21, R0, c[0x0][0x2b8], R21 ;  /* 0x0000ae0000157a24 */ /* 0x000fc600078e0215 */
[----:B------:R4:W-:Y:S04]  /*2e80*/  @!P0 LDGSTS.E.BYPASS.LTC128B.128 [R247+0x9080], [R8.64], !P6 ;  /* 0x0908000008f78fae */ /* 0x0009e8000f101d46 */
[----:B------:R5:W-:Y:S04]  /*2e90*/  @!P0 LDGSTS.E.BYPASS.LTC128B.128 [R247+0xd080], [R6.64], !P5 ;  /* 0x0d08000006f78fae */ /* 0x000be8000e901d46 */
[----:B------:R2:W-:Y:S01]  /*2ea0*/  @!P0 LDGSTS.E.BYPASS.LTC128B.128 [R247+0x11080], [R4.64], !P4 ;  /* 0x1108000004f78fae */ /* 0x0005e2000e101d46 */
[----:B------:R-:W-:Y:S01]  /*2eb0*/  SHF.R.S32.HI R12, RZ, 0x1f, R21 ;  /* 0x0000001fff0c7819 */ /* 0x000fe20000011415 */
[----:B------:R-:W-:-:S04]  /*2ec0*/  IMAD.WIDE.U32 R2, R21, c[0x0][0x1e0], RZ ;  /* 0x0000780015027a25 */ /* 0x000fc800078e00ff */
[----:B------:R-:W-:Y:S01]  /*2ed0*/  IMAD R0, R12, c[0x0][0x1e0], RZ ;  /* 0x000078000c007a24 */ /* 0x000fe200078e02ff */
[----:B----4-:R-:W-:-:S04]  /*2ee0*/  @!P1 LEA R8, P0, R251, R10, 0x1 ;  /* 0x0000000afb089211 */ /* 0x010fc800078008ff */
[-C--:B-1----:R-:W-:Y:S02]  /*2ef0*/  @!P1 LEA.HI.X R9, R251, R11.reuse, R24, 0x1, P0 ;  /* 0x0000000bfb099211 */ /* 0x082fe400000f0c18 */
[-C--:B-----5:R-:W-:Y:S01]  /*2f00*/  @!P1 LEA R6, P0, R41, R10.reuse, 0x1 ;  /* 0x0000000a29069211 */ /* 0x0a0fe200078008ff */
[----:B------:R-:W-:Y:S01]  /*2f10*/  IMAD R0, R21, c[0x0][0x1e4], R0 ;  /* 0x0000790015007a24 */ /* 0x000fe200078e0200 */
[----:B--2---:R-:W-:Y:S01]  /*2f20*/  IADD3 R14, R19, 0x60, RZ ;  /* 0x00000060130e7810 */ /* 0x004fe20007ffe0ff */
[----:B------:R-:W1:Y:S01]  /*2f30*/  SHFL.IDX PT, R13, R18, 0x3, 0x181f ;  /* 0x00781f00120d7f89 */ /* 0x000e6200000e0000 */
[-C--:B------:R-:W-:Y:S02]  /*2f40*/  @!P1 LEA.HI.X R7, R41, R11.reuse, R42, 0x1, P0 ;  /* 0x0000000b29079211 */ /* 0x080fe400000f0c2a */
[C---:B------:R-:W-:Y:S01]  /*2f50*/  @!P1 LEA R4, P0, R34.reuse, R10, 0x1 ;  /* 0x0000000a22049211 */ /* 0x040fe200078008ff */
[----:B------:R-:W-:Y:S01]  /*2f60*/  IMAD.IADD R3, R3, 0x1, R0 ;  /* 0x0000000103037824 */ /* 0x000fe200078e0200 */
[----:B------:R2:W-:Y:S02]  /*2f70*/  @!P1 LDGSTS.E.BYPASS.LTC128B.128 [R247+0x6080], [R8.64], !P2 ;  /* 0x0608000008f79fae */ /* 0x0005e4000d101d46 */
[----:B------:R-:W-:-:S02]  /*2f80*/  @!P1 LEA.HI.X R5, R34, R11, R40, 0x1, P0 ;  /* 0x0000000b22059211 */ /* 0x000fc400000f0c28 */
[----:B------:R4:W-:Y:S01]  /*2f90*/  @!P1 LDGSTS.E.BYPASS.LTC128B.128 [R247+0xa080], [R6.64], !P6 ;  /* 0x0a08000006f79fae */ /* 0x0009e2000f101d46 */
[----:B------:R-:W-:Y:S01]  /*2fa0*/  ISETP.GE.AND P3, PT, R14, R16, PT ;  /* 0x000000100e00720c */ /* 0x000fe20003f66270 */
[C---:B------:R-:W-:Y:S02]  /*2fb0*/  IMAD.WIDE.U32 R26, R23.reuse, c[0x0][0x1e8], RZ ;  /* 0x00007a00171a7a25 */ /* 0x040fe400078e00ff */
[----:B------:R5:W-:Y:S04]  /*2fc0*/  @!P1 LDGSTS.E.BYPASS.LTC128B.128 [R247+0xe080], [R4.64], !P5 ;  /* 0x0e08000004f79fae */ /* 0x000be8000e901d46 */
[----:B------:R-:W1:Y:S01]  /*2fd0*/  SHFL.IDX PT, R14, R17, 0x3, 0x181f ;  /* 0x00781f00110e7f89 */ /* 0x000e6200000e0000 */
[----:B------:R-:W-:Y:S01]  /*2fe0*/  IMAD R25, R23, c[0x0][0x1ec], R27 ;  /* 0x00007b0017197a24 */ /* 0x000fe200078e021b */
[----:B------:R-:W-:-:S05]  /*2ff0*/  IADD3 R61, R134, -0x1, RZ ;  /* 0xffffffff863d7810 */ /* 0x000fca0007ffe0ff */
[----:B------:R-:W-:Y:S01]  /*3000*/  IMAD R60, R61, -0x30, R22 ;  /* 0xffffffd03d3c7824 */ /* 0x000fe200078e0216 */
[C---:B-----5:R-:W-:Y:S02]  /*3010*/  @!P1 LEA R4, P0, R33.reuse, R10, 0x1 ;  /* 0x0000000a21049211 */ /* 0x060fe400078008ff */
[----:B---3--:R-:W-:Y:S01]  /*3020*/  SHF.R.S32.HI R15, RZ, 0x1f, R252 ;  /* 0x0000001fff0f7819 */ /* 0x008fe200000114fc */
[----:B------:R-:W-:Y:S01]  /*3030*/  IMAD.WIDE.U32 R2, R252, c[0x0][0x1f0], R2 ;  /* 0x00007c00fc027a25 */ /* 0x000fe200078e0002 */
[----:B------:R-:W-:-:S03]  /*3040*/  @!P1 LEA.HI.X R5, R33, R11, R35, 0x1, P0 ;  /* 0x0000000b21059211 */ /* 0x000fc600000f0c23 */
[----:B----4-:R-:W-:Y:S01]  /*3050*/  IMAD R6, R15, c[0x0][0x1f0], RZ ;  /* 0x00007c000f067a24 */ /* 0x010fe200078e02ff */
[----:B------:R-:W-:Y:S01]  /*3060*/  IADD3 R0, P0, R2, R26, RZ ;  /* 0x0000001a02007210 */ /* 0x000fe20007f1e0ff */
[----:B------:R3:W-:Y:S02]  /*3070*/  @!P1 LDGSTS.E.BYPASS.LTC128B.128 [R247+0x12080], [R4.64], !P4 ;  /* 0x1208000004f79fae */ /* 0x0007e4000e101d46 */
[----:B------:R-:W-:Y:S01]  /*3080*/  IMAD R6, R252, c[0x0][0x1f4], R6 ;  /* 0x00007d00fc067a24 */ /* 0x000fe200078e0206 */
[----:B-1----:R-:W-:-:S04]  /*3090*/  @!P3 LEA R2, P1, R251, R13, 0x1 ;  /* 0x0000000dfb02b211 */ /* 0x002fc800078208ff */
[----:B---3--:R-:W-:Y:S02]  /*30a0*/  IADD3.X R4, R25, R3, R6, P0, !PT ;  /* 0x0000000319047210 */ /* 0x008fe400007fe406 */
[----:B------:R-:W-:-:S04]  /*30b0*/  LEA R10, P0, R0, c[0x0][0x1c8], 0x1 ;  /* 0x00007200000a7a11 */ /* 0x000fc800078008ff */
[----:B------:R-:W-:Y:S02]  /*30c0*/  LEA.HI.X R11, R0, c[0x0][0x1cc], R4, 0x1, P0 ;  /* 0x00007300000b7a11 */ /* 0x000fe400000f0c04 */
[----:B------:R-:W-:Y:S01]  /*30d0*/  IMNMX R0, R60, 0x30, PT ;  /* 0x000000303c007817 */ /* 0x000fe20003800200 */
[----:B------:R-:W-:-:S04]  /*30e0*/  IMAD R4, R12, c[0x0][0x208], RZ ;  /* 0x000082000c047a24 */ /* 0x000fc800078e02ff */
[----:B------:R-:W-:Y:S02]  /*30f0*/  IMAD.IADD R5, R0, 0x1, -R102 ;  /* 0x0000000100057824 */ /* 0x000fe400078e0a66 */
[----:B------:R-:W1:Y:S01]  /*3100*/  SHFL.IDX PT, R0, R10, RZ, 0x181f ;  /* 0x00181fff0a007589 */ /* 0x000e6200000e0000 */
[----:B------:R-:W-:-:S03]  /*3110*/  @!P3 LEA.HI.X R3, R251, R14, R24, 0x1, P1 ;  /* 0x0000000efb03b211 */ /* 0x000fc600008f0c18 */
[----:B------:R-:W3:Y:S01]  /*3120*/  SHFL.IDX PT, R12, R11, RZ, 0x181f ;  /* 0x00181fff0b0c7589 */ /* 0x000ee200000e0000 */
[----:B------:R-:W-:Y:S01]  /*3130*/  IMAD R4, R21, c[0x0][0x20c], R4 ;  /* 0x0000830015047a24 */ /* 0x000fe200078e0204 */
[-C--:B--2---:R-:W-:Y:S02]  /*3140*/  @!P3 LEA R8, P0, R41, R13.reuse, 0x1 ;  /* 0x0000000d2908b211 */ /* 0x084fe400078008ff */
[----:B------:R2:W-:Y:S01]  /*3150*/  @!P3 LDGSTS.E.BYPASS.LTC128B.128 [R247+0x7080], [R2.64], !P2 ;  /* 0x0708000002f7bfae */ /* 0x0005e2000d101d46 */
[----:B------:R-:W-:Y:S02]  /*3160*/  ISETP.GE.AND P1, PT, R5, 0x1, PT ;  /* 0x000000010500780c */ /* 0x000fe40003f26270 */
[C---:B------:R-:W-:Y:S02]  /*3170*/  @!P3 LEA R6, P2, R34.reuse, R13, 0x1 ;  /* 0x0000000d2206b211 */ /* 0x040fe400078408ff */
[-C--:B------:R-:W-:Y:S02]  /*3180*/  @!P3 LEA.HI.X R9, R41, R14.reuse, R42, 0x1, P0 ;  /* 0x0000000e2909b211 */ /* 0x080fe400000f0c2a */
[----:B------:R-:W-:-:S02]  /*3190*/  @!P3 LEA.HI.X R7, R34, R14, R40, 0x1, P2 ;  /* 0x0000000e2207b211 */ /* 0x000fc400010f0c28 */
[----:B------:R-:W-:Y:S01]  /*31a0*/  ISETP.GE.AND P2, PT, R5, 0x21, PT ;  /* 0x000000210500780c */ /* 0x000fe20003f46270 */
[----:B------:R-:W-:Y:S04]  /*31b0*/  SHFL.IDX PT, R16, R11, 0x1, 0x181f ;  /* 0x00381f000b107f89 */ /* 0x000fe800000e0000 */
[----:B------:R1:W-:Y:S04]  /*31c0*/  @!P3 LDGSTS.E.BYPASS.LTC128B.128 [R247+0xb080], [R8.64], !P6 ;  /* 0x0b08000008f7bfae */ /* 0x0003e8000f101d46 */
[----:B------:R4:W-:Y:S01]  /*31d0*/  @!P3 LDGSTS.E.BYPASS.LTC128B.128 [R247+0xf080], [R6.64], !P5 ;  /* 0x0f08000006f7bfae */ /* 0x0009e2000e901d46 */
[----:B--2---:R-:W-:-:S04]  /*31e0*/  IMAD.WIDE.U32 R2, R21, c[0x0][0x208], RZ ;  /* 0x0000820015027a25 */ /* 0x004fc800078e00ff */
[----:B------:R-:W-:Y:S01]  /*31f0*/  IMAD.IADD R3, R3, 0x1, R4 ;  /* 0x0000000103037824 */ /* 0x000fe200078e0204 */
[C---:B------:R-:W-:Y:S02]  /*3200*/  @!P3 LEA R4, P0, R33.reuse, R13, 0x1 ;  /* 0x0000000d2104b211 */ /* 0x040fe400078008ff */
[----:B------:R2:W5:Y:S02]  /*3210*/  SHFL.IDX PT, R13, R10, 0x1, 0x181f ;  /* 0x00381f000a0d7f89 */ /* 0x00056400000e0000 */
[----:B------:R-:W-:-:S05]  /*3220*/  @!P3 LEA.HI.X R5, R33, R14, R35, 0x1, P0 ;  /* 0x0000000e2105b211 */ /* 0x000fca00000f0c23 */
[----:B------:R5:W-:Y:S01]  /*3230*/  @!P3 LDGSTS.E.BYPASS.LTC128B.128 [R247+0x13080], [R4.64], !P4 ;  /* 0x1308000004f7bfae */ /* 0x000be2000e101d46 */
[----:B-1----:R-:W-:Y:S02]  /*3240*/  @P1 LEA R8, P3, R41, R0, 0x1 ;  /* 0x0000000029081211 */ /* 0x002fe400078608ff */
[----:B------:R-:W-:Y:S02]  /*3250*/  ISETP.GE.AND P6, PT, R251, c[0x0][0x1d4], PT ;  /* 0x00007500fb007a0c */ /* 0x000fe40003fc6270 */
[----:B------:R-:W-:Y:S01]  /*3260*/  ISETP.GE.AND P5, PT, R41, c[0x0][0x1d4], PT ;  /* 0x0000750029007a0c */ /* 0x000fe20003fa6270 */
[----:B------:R-:W-:Y:S01]  /*3270*/  IMAD.WIDE.U32 R18, R23, c[0x0][0x210], RZ ;  /* 0x0000840017127a25 */ /* 0x000fe200078e00ff */
[----:B---3--:R-:W-:Y:S01]  /*3280*/  @P1 LEA.HI.X R9, R41, R12, R42, 0x1, P3 ;  /* 0x0000000c29091211 */ /* 0x008fe200018f0c2a */
[----:B------:R-:W0:Y:S01]  /*3290*/  LDGDEPBAR ;  /* 0x00000000000079af */ /* 0x000e220000000000 */
[----:B------:R-:W-:Y:S02]  /*32a0*/  ISETP.GE.AND P4, PT, R34, c[0x0][0x1d4], PT ;  /* 0x0000750022007a0c */ /* 0x000fe40003f86270 */
[----:B--2---:R-:W-:-:S04]  /*32b0*/  @P1 LEA R10, P0, R251, R0, 0x1 ;  /* 0x00000000fb0a1211 */ /* 0x004fc800078008ff */
[----:B------:R-:W-:Y:S02]  /*32c0*/  @P1 LEA.HI.X R11, R251, R12, R24, 0x1, P0 ;  /* 0x0000000cfb0b1211 */ /* 0x000fe400000f0c18 */
[-C--:B----4-:R-:W-:Y:S01]  /*32d0*/  @P1 LEA R6, P0, R34, R0.reuse, 0x1 ;  /* 0x0000000022061211 */ /* 0x090fe200078008ff */
[----:B------:R-:W-:Y:S02]  /*32e0*/  IMAD.WIDE.U32 R2, R252, c[0x0][0x218], R2 ;  /* 0x00008600fc027a25 */ /* 0x000fe400078e0002 */
[----:B------:R1:W-:Y:S01]  /*32f0*/  @P1 LDGSTS.E.BYPASS.LTC128B.128 [R247+0x14080], [R10.64], !P6 ;  /* 0x140800000af71fae */ /* 0x0003e2000f101d46 */
[----:B-----5:R-:W-:Y:S02]  /*3300*/  @P1 LEA R4, P3, R33, R0, 0x1 ;  /* 0x0000000021041211 */ /* 0x020fe400078608ff */
[-C--:B------:R-:W-:Y:S01]  /*3310*/  @P1 LEA.HI.X R7, R34, R12.reuse, R40, 0x1, P0 ;  /* 0x0000000c22071211 */ /* 0x080fe200000f0c28 */
[----:B------:R-:W-:Y:S01]  /*3320*/  IMAD R17, R23, c[0x0][0x214], R19 ;  /* 0x0000850017117a24 */ /* 0x000fe200078e0213 */
[C---:B------:R-:W-:Y:S01]  /*3330*/  @P1 LEA.HI.X R5, R33.reuse, R12, R35, 0x1, P3 ;  /* 0x0000000c21051211 */ /* 0x040fe200018f0c23 */
[----:B------:R2:W-:Y:S01]  /*3340*/  @P1 LDGSTS.E.BYPASS.LTC128B.128 [R247+0x15880], [R8.64], !P5 ;  /* 0x1588000008f71fae */ /* 0x0005e2000e901d46 */
[----:B------:R-:W-:Y:S01]  /*3350*/  ISETP.GE.AND P3, PT, R33, c[0x0][0x1d4], PT ;  /* 0x0000750021007a0c */ /* 0x000fe20003f66270 */
[----:B------:R-:W-:Y:S01]  /*3360*/  IMAD R0, R15, c[0x0][0x218], RZ ;  /* 0x000086000f007a24 */ /* 0x000fe200078e02ff */
[C---:B------:R-:W-:Y:S01]  /*3370*/  @P2 LEA R14, P0, R251.reuse, R13, 0x1 ;  /* 0x0000000dfb0e2211 */ /* 0x040fe200078008ff */
[----:B------:R3:W-:Y:S02]  /*3380*/  @P1 LDGSTS.E.BYPASS.LTC128B.128 [R247+0x17080], [R6.64], !P4 ;  /* 0x1708000006f71fae */ /* 0x0007e4000e101d46 */
[----:B------:R-:W-:Y:S01]  /*3390*/  IMAD R12, R252, c[0x0][0x21c], R0 ;  /* 0x00008700fc0c7a24 */ /* 0x000fe200078e0200 */
[----:B------:R-:W-:-:S02]  /*33a0*/  @P2 LEA.HI.X R15, R251, R16, R24, 0x1, P0 ;  /* 0x00000010fb0f2211 */ /* 0x000fc400000f0c18 */
[----:B------:R-:W-:-:S04]  /*33b0*/  IADD3 R0, P0, R2, R18, RZ ;  /* 0x0000001202007210 */ /* 0x000fc80007f1e0ff */
[----:B------:R-:W-:Y:S01]  /*33c0*/  IADD3.X R2, R17, R3, R12, P0, !PT ;  /* 0x0000000311027210 */ /* 0x000fe200007fe40c */
[----:B------:R4:W-:Y:S04]  /*33d0*/  @P1 LDGSTS.E.BYPASS.LTC128B.128 [R247+0x18880], [R4.64], !P3 ;  /* 0x1888000004f71fae */ /* 0x0009e8000d901d46 */
[----:B------:R5:W-:Y:S01]  /*33e0*/  @P2 LDGSTS.E.BYPASS.LTC128B.128 [R247+0x15080], [R14.64], !P6 ;  /* 0x150800000ef72fae */ /* 0x000be2000f101d46 */
[----:B-1----:R-:W-:-:S04]  /*33f0*/  LEA R11, P0, R0, c[0x0][0x1f8], 0x1 ;  /* 0x00007e00000b7a11 */ /* 0x002fc800078008ff */
[----:B------:R-:W-:Y:S02]  /*3400*/  LEA.HI.X R10, R0, c[0x0][0x1fc], R2, 0x1, P0 ;  /* 0x00007f00000a7a11 */ /* 0x000fe400000f0c02 */
[-C--:B---3--:R-:W-:Y:S02]  /*3410*/  @P2 LEA R6, P1, R41, R13.reuse, 0x1 ;  /* 0x0000000d29062211 */ /* 0x088fe400078208ff */
[----:B------:R-:W-:Y:S02]  /*3420*/  @P2 LEA R2, P0, R33, R13, 0x1 ;  /* 0x0000000d21022211 */ /* 0x000fe400078008ff */
[-C--:B------:R-:W-:Y:S02]  /*3430*/  @P2 LEA.HI.X R7, R41, R16.reuse, R42, 0x1, P1 ;  /* 0x0000001029072211 */ /* 0x080fe400008f0c2a */
[----:B------:R-:W-:-:S03]  /*3440*/  @P2 LEA.HI.X R3, R33, R16, R35, 0x1, P0 ;  /* 0x0000001021032211 */ /* 0x000fc600000f0c23 */
[----:B------:R1:W-:Y:S01]  /*3450*/  @P2 LDGSTS.E.BYPASS.LTC128B.128 [R247+0x16880], [R6.64], !P5 ;  /* 0x1688000006f72fae */ /* 0x0003e2000e901d46 */
[----:B----4-:R-:W-:-:S04]  /*3460*/  @P2 LEA R4, P1, R34, R13, 0x1 ;  /* 0x0000000d22042211 */ /* 0x010fc800078208ff */
[----:B------:R-:W-:-:S05]  /*3470*/  @P2 LEA.HI.X R5, R34, R16, R40, 0x1, P1 ;  /* 0x0000001022052211 */ /* 0x000fca00008f0c28 */
[----:B------:R3:W-:Y:S04]  /*3480*/  @P2 LDGSTS.E.BYPASS.LTC128B.128 [R247+0x18080], [R4.64], !P4 ;  /* 0x1808000004f72fae */ /* 0x0007e8000e101d46 */
[----:B------:R4:W-:Y:S04]  /*3490*/  @P2 LDGSTS.E.BYPASS.LTC128B.128 [R247+0x19880], [R2.64], !P3 ;  /* 0x1988000002f72fae */ /* 0x0009e8000d901d46 */
[----:B------:R-:W0:Y:S01]  /*34a0*/  LDGDEPBAR ;  /* 0x00000000000079af */ /* 0x000e220000000000 */
[----:B------:R-:W-:-:S04]  /*34b0*/  DEPBAR.LE SB0, 0x1 ;  /* 0x000080400000791a */ /* 0x000fc80000000000 */
[----:B------:R-:W-:Y:S06]  /*34c0*/  BAR.SYNC.DEFER_BLOCKING 0x0 ;  /* 0x0000000000007b1d */ /* 0x000fec0000010000 */
[----:B--2---:R-:W1:Y:S04]  /*34d0*/  SHFL.IDX PT, R9, R11, RZ, 0x181f ;  /* 0x00181fff0b097589 */ /* 0x004e6800000e0000 */
[----:B------:R-:W2:Y:S04]  /*34e0*/  SHFL.IDX PT, R8, R10, RZ, 0x181f ;  /* 0x00181fff0a087589 */ /* 0x000ea800000e0000 */
[----:B------:R1:W1:Y:S04]  /*34f0*/  LDSM.16.M88.4 R160, [R243] ;  /* 0x00000000f3a0783b */ /* 0x0002680000000200 */
[----:B------:R1:W1:Y:S04]  /*3500*/  LDSM.16.M88.4 R164, [R244] ;  /* 0x00000000f4a4783b */ /* 0x0002680000000200 */
[----:B------:R1:W1:Y:S04]  /*3510*/  LDSM.16.M88.4 R180, [R246] ;  /* 0x00000000f6b4783b */ /* 0x0002680000000200 */
[----:B------:R1:W1:Y:S04]  /*3520*/  LDSM.16.M88.4 R184, [R245] ;  /* 0x00000000f5b8783b */ /* 0x0002680000000200 */
[----:B------:R1:W1:Y:S04]  /*3530*/  LDSM.16.M88.4 R188, [R243+0x4000] ;  /* 0x00400000f3bc783b */ /* 0x0002680000000200 */
[----:B------:R1:W1:Y:S04]  /*3540*/  LDSM.16.M88.4 R192, [R244+0x4000] ;  /* 0x00400000f4c0783b */ /* 0x0002680000000200 */
[----:B------:R1:W1:Y:S04]  /*3550*/  LDSM.16.M88.4 R196, [R246+0x4000] ;  /* 0x00400000f6c4783b */ /* 0x0002680000000200 */
[----:B------:R1:W2:Y:S04]  /*3560*/  LDSM.16.M88.4 R200, [R245+0x4000] ;  /* 0x00400000f5c8783b */ /* 0x0002a80000000200 */
[----:B------:R1:W2:Y:S04]  /*3570*/  LDSM.16.M88.4 R204, [R243+0x8000] ;  /* 0x00800000f3cc783b */ /* 0x0002a80000000200 */
[----:B------:R1:W5:Y:S04]  /*3580*/  LDSM.16.M88.4 R208, [R244+0x8000] ;  /* 0x00800000f4d0783b */ /* 0x0003680000000200 */
[----:B------:R1:W5:Y:S04]  /*3590*/  LDSM.16.M88.4 R212, [R246+0x8000] ;  /* 0x00800000f6d4783b */ /* 0x0003680000000200 */
[----:B------:R1:W5:Y:S04]  /*35a0*/  LDSM.16.M88.4 R216, [R245+0x8000] ;  /* 0x00800000f5d8783b */ /* 0x0003680000000200 */
[----:B------:R2:W5:Y:S04]  /*35b0*/  LDSM.16.M88.4 R220, [R243+0xc000] ;  /* 0x00c00000f3dc783b */ /* 0x0005680000000200 */
[----:B------:R4:W5:Y:S04]  /*35c0*/  LDSM.16.M88.4 R224, [R244+0xc000] ;  /* 0x00c00000f4e0783b */ /* 0x0009680000000200 */
[----:B------:R5:W5:Y:S04]  /*35d0*/  LDSM.16.M88.4 R228, [R246+0xc000] ;  /* 0x00c00000f6e4783b */ /* 0x000b680000000200 */
[----:B------:R5:W5:Y:S04]  /*35e0*/  LDSM.16.M88.4 R232, [R245+0xc000] ;  /* 0x00c00000f5e8783b */ /* 0x000b680000000200 */
[----:B------:R-:W-:Y:S01]  /*35f0*/  BAR.SYNC.DEFER_BLOCKING 0x0 ;  /* 0x0000000000007b1d */ /* 0x000fe20000010000 */
[----:B------:R-:W-:Y:S01]  /*3600*/  LOP3.LUT P1, RZ, R103, 0x2, RZ, 0xc0, !PT ;  /* 0x0000000267ff7812 */ /* 0x000fe2000782c0ff */
[----:B---3--:R-:W-:Y:S01]  /*3610*/  IMAD.IADD R4, R60, 0x1, -R102 ;  /* 0x000000013c047824 */ /* 0x008fe200078e0a66 */
[----:B-1----:R-:W-:-:S02]  /*3620*/  LEA R6, P0, R251, R9, 0x1 ;  /* 0x00000009fb067211 */ /* 0x002fc400078008ff */
[----:B------:R-:W-:Y:S02]  /*3630*/  ISETP.GE.AND P2, PT, R251, c[0x0][0x1d4], PT ;  /* 0x00007500fb007a0c */ /* 0x000fe40003f46270 */
[----:B------:R-:W-:Y:S02]  /*3640*/  IADD3 R0, R135, 0x20, RZ ;  /* 0x0000002087007810 */ /* 0x000fe40007ffe0ff */
[----:B--2---:R-:W-:Y:S02]  /*3650*/  LEA.HI.X R7, R251, R8, R24, 0x1, P0 ;  /* 0x00000008fb077211 */ /* 0x004fe400000f0c18 */
[----:B----4-:R-:W-:-:S03]  /*3660*/  LEA R2, P0, R41, R9, 0x1 ;  /* 0x0000000929027211 */ /* 0x010fc600078008ff */
[----:B------:R-:W-:Y:S01]  /*3670*/  @P1 IADD3 R0, R135, -0x20, RZ ;  /* 0xffffffe087001810 */ /* 0x000fe20007ffe0ff */
[----:B------:R-:W-:-:S04]  /*3680*/  DEPBAR.LE SB0, 0x0 ;  /* 0x000080000000791a */ /* 0x000fc80000000000 */
[----:B------:R-:W-:Y:S01]  /*3690*/  BAR.SYNC.DEFER_BLOCKING 0x0 ;  /* 0x0000000000007b1d */ /* 0x000fe20000010000 */
[C---:B------:R-:W-:Y:S02]  /*36a0*/  ISETP.LT.OR P1, PT, R4.reuse, 0x1, P2 ;  /* 0x000000010400780c */ /* 0x040fe40001721670 */
[C---:B------:R-:W-:Y:S02]  /*36b0*/  ISETP.GE.AND P2, PT, R41.reuse, c[0x0][0x1d4], PT ;  /* 0x0000750029007a0c */ /* 0x040fe40003f46270 */
[----:B------:R-:W-:Y:S02]  /*36c0*/  LEA.HI.X R3, R41, R8, R42, 0x1, P0 ;  /* 0x0000000829037211 */ /* 0x000fe400000f0c2a */
[----:B------:R-:W-:Y:S01]  /*36d0*/  ISETP.LT.OR P0, PT, R4, 0x1, P2 ;  /* 0x000000010400780c */ /* 0x000fe20001701670 */
[----:B------:R1:W-:Y:S04]  /*36e0*/  STL [R1], R21 ;  /* 0x0000001501007387 */ /* 0x0003e80000100800 */
[----:B------:R1:W-:Y:S04]  /*36f0*/  STL.64 [R1+0x18], R26 ;  /* 0x0000181a01007387 */ /* 0x0003e80000100a00 */
[----:B------:R1:W-:Y:S04]  /*3700*/  STL [R1+0x30], R25 ;  /* 0x0000301901007387 */ /* 0x0003e80000100800 */
[----:B------:R-:W2:Y:S04]  /*3710*/  S2R R5, SR_TID.X ;  /* 0x0000000000057919 */ /* 0x000ea80000002100 */
[----:B------:R1:W3:Y:S04]  /*3720*/  LDSM.16.M88.4 R28, [R0] ;  /* 0x00000000001c783b */ /* 0x0002e80000000200 */
[----:B------:R1:W4:Y:S04]  /*3730*/  LDSM.16.M88.4 R36, [R0+0x800] ;  /* 0x000800000024783b */ /* 0x0003280000000200 */
[----:B------:R1:W1:Y:S04]  /*3740*/  LDSM.16.M88.4 R56, [R0+0x1000] ;  /* 0x001000000038783b */ /* 0x0002680000000200 */
[----:B-----5:R1:W1:Y:S04]  /*3750*/  LDSM.16.M88.4 R12, [R135] ;  /* 0x00000000870c783b */ /* 0x0202680000000200 */
[----:B------:R1:W1:Y:S04]  /*3760*/  LDSM.16.M88.4 R24, [R135+0x800] ;  /* 0x000800008718783b */ /* 0x0002680000000200 */
[----:B------:R1:W1:Y:S04]  /*3770*/  LDSM.16.M88.4 R48, [R135+0x1000] ;  /* 0x001000008730783b */ /* 0x0002680000000200 */
[----:B------:R-:W-:Y:S01]  /*3780*/  @!PT LDS RZ, [RZ] ;  /* 0x00000000fffff984 */ /* 0x000fe20000000800 */
[----:B------:R-:W-:Y:S01]  /*3790*/  @!PT LDS RZ, [RZ] ;  /* 0x00000000fffff984 */ /* 0x000fe20000000800 */
[----:B------:R-:W-:Y:S01]  /*37a0*/  @!PT LDS RZ, [RZ] ;  /* 0x00000000fffff984 */ /* 0x000fe20000000800 */
[----:B------:R5:W-:Y:S04]  /*37b0*/  LDGSTS.E.BYPASS.LTC128B.128 [R247+0x4080], [R6.64], !P1 ;  /* 0x0408000006f77fae */ /* 0x000be8000c901d46 */
[----:B------:R2:W-:Y:S01]  /*37c0*/  LDGSTS.E.BYPASS.LTC128B.128 [R247+0x5880], [R2.64], !P0 ;  /* 0x0588000002f77fae */ /* 0x0005e2000c101d46 */
[----:B------:R-:W-:-:S03]  /*37d0*/  ISETP.GE.AND P1, PT, R34, c[0x0][0x1d4], PT ;  /* 0x0000750022007a0c */ /* 0x000fc60003f26270 */
[----:B------:R1:W-:Y:S01]  /*37e0*/  STL.64 [R1+0x28], R18 ;  /* 0x0000281201007387 */ /* 0x0003e20000100a00 */
[----:B-----5:R-:W-:-:S04]  /*37f0*/  LEA R6, P0, R34, R9, 0x1 ;  /* 0x0000000922067211 */ /* 0x020fc800078008ff */
[----:B------:R-:W-:Y:S02]  /*3800*/  LEA.HI.X R7, R34, R8, R40, 0x1, P0 ;  /* 0x0000000822077211 */ /* 0x000fe400000f0c28 */
[----:B--2---:R-:W-:-:S04]  /*3810*/  LEA R2, P0, R33, R9, 0x1 ;  /* 0x0000000921027211 */ /* 0x004fc800078008ff */
[C---:B------:R-:W-:Y:S02]  /*3820*/  LEA.HI.X R3, R33.reuse, R8, R35, 0x1, P0 ;  /* 0x0000000821037211 */ /* 0x040fe400000f0c23 */
[----:B------:R-:W-:Y:S01]  /*3830*/  ISETP.LT.OR P0, PT, R4, 0x1, P1 ;  /* 0x000000010400780c */ /* 0x000fe20000f01670 */
[----:B------:R2:W-:Y:S01]  /*3840*/  STL [R1+0x38], R17 ;  /* 0x0000381101007387 */ /* 0x0005e20000100800 */
[----:B------:R-:W-:Y:S02]  /*3850*/  ISETP.GE.AND P2, PT, R33, c[0x0][0x1d4], PT ;  /* 0x0000750021007a0c */ /* 0x000fe40003f46270 */
[----:B------:R-:W-:-:S09]  /*3860*/  ISETP.GT.AND P1, PT, R5, 0x7f, PT ;  /* 0x0000007f0500780c */ /* 0x000fd20003f24270 */
[----:B------:R2:W-:Y:S01]  /*3870*/  LDGSTS.E.BYPASS.LTC128B.128 [R247+0x7080], [R6.64], !P0 ;  /* 0x0708000006f77fae */ /* 0x0005e2000c101d46 */
[----:B------:R-:W-:Y:S01]  /*3880*/  ISETP.LT.OR P0, PT, R4, 0x1, P2 ;  /* 0x000000010400780c */ /* 0x000fe20001701670 */
[----:B------:R-:W-:-:S12]  /*3890*/  BSSY B0, `(.L_x_31) ;  /* 0x0000027000007945 */ /* 0x000fd80003800000 */
[----:B------:R2:W-:Y:S01]  /*38a0*/  LDGSTS.E.BYPASS.LTC128B.128 [R247+0x8880], [R2.64], !P0 ;  /* 0x0888000002f77fae */ /* 0x0005e2000c101d46 */
[----:B------:R-:W-:Y:S01]  /*38b0*/  ISETP.GT.AND P0, PT, R32, 0x2f, PT ;  /* 0x0000002f2000780c */ /* 0x000fe20003f04270 */
[----:B------:R-:W-:Y:S07]  /*38c0*/  @P1 BRA `(.L_x_32) ;  /* 0x0000023000001947 */ /* 0x000fee0003800000 */
[----:B-1-34-:R-:W-:Y:S05]  /*38d0*/  BRA.DIV ~URZ, `(.L_x_33) ;  /* 0x0000c3c27f007947 */ /* 0x01afea000b800000 */
[----:B------:R1:W3:Y:S04]  /*38e0*/  SHFL.IDX PT, R5, R10, 0x1, 0x181f ;  /* 0x00381f000a057f89 */ /* 0x0002e800000e0000 */
[----:B------:R1:W4:Y:S02]  /*38f0*/  SHFL.IDX PT, R0, R11, 0x1, 0x181f ;  /* 0x00381f000b007f89 */ /* 0x00032400000e0000 */
.L_x_119:
[C---:B-1----:R-:W-:Y:S02]  /*3900*/  IADD3 R11, R251.reuse, 0x40, RZ ;  /* 0x00000040fb0b7810 */ /* 0x042fe40007ffe0ff */
[----:B--2---:R-:W-:Y:S02]  /*3910*/  IADD3 R3, R251, 0x40, RZ ;  /* 0x00000040fb037810 */ /* 0x004fe40007ffe0ff */
[----:B----4-:R-:W-:-:S02]  /*3920*/  LEA R8, P1, R11, R0, 0x1 ;  /* 0x000000000b087211 */ /* 0x010fc400078208ff */
[----:B------:R-:W-:Y:S02]  /*3930*/  SHF.R.S32.HI R3, RZ, 0x1f, R3 ;  /* 0x0000001fff037819 */ /* 0x000fe40000011403 */
[C---:B------:R-:W-:Y:S02]  /*3940*/  IADD3 R10, R251.reuse, 0x80, RZ ;  /* 0x00000080fb0a7810 */ /* 0x040fe40007ffe0ff */
[----:B------:R-:W-:Y:S02]  /*3950*/  IADD3 R2, R251, 0x80, RZ ;  /* 0x00000080fb027810 */ /* 0x000fe40007ffe0ff */
[----:B---3--:R-:W-:Y:S02]  /*3960*/  LEA.HI.X R9, R11, R5, R3, 0x1, P1 ;  /* 0x000000050b097211 */ /* 0x008fe400008f0c03 */
[----:B------:R-:W-:Y:S02]  /*3970*/  SHF.R.S32.HI R2, RZ, 0x1f, R2 ;  /* 0x0000001fff027819 */ /* 0x000fe40000011402 */
[----:B------:R-:W-:-:S02]  /*3980*/  LEA R6, P1, R10, R0, 0x1 ;  /* 0x000000000a067211 */ /* 0x000fc400078208ff */
[----:B------:R-:W-:Y:S02]  /*3990*/  SHF.R.S32.HI R16, RZ, 0x1f, R251 ;  /* 0x0000001fff107819 */ /* 0x000fe400000114fb */
[-C--:B------:R-:W-:Y:S02]  /*39a0*/  LEA.HI.X R7, R10, R5.reuse, R2, 0x1, P1 ;  /* 0x000000050a077211 */ /* 0x080fe400008f0c02 */
[C---:B------:R-:W-:Y:S02]  /*39b0*/  LEA R2, P1, R251.reuse, R0, 0x1 ;  /* 0x00000000fb027211 */ /* 0x040fe400078208ff */
[C---:B------:R-:W-:Y:S02]  /*39c0*/  IADD3 R17, R251.reuse, 0xc0, RZ ;  /* 0x000000c0fb117810 */ /* 0x040fe40007ffe0ff */
[C---:B------:R-:W-:Y:S02]  /*39d0*/  LEA.HI.X R3, R251.reuse, R5, R16, 0x1, P1 ;  /* 0x00000005fb037211 */ /* 0x040fe400008f0c10 */
[----:B------:R-:W-:-:S02]  /*39e0*/  ISETP.GE.AND P1, PT, R251, c[0x0][0x1d4], PT ;  /* 0x00007500fb007a0c */ /* 0x000fc40003f26270 */
[----:B------:R-:W-:Y:S02]  /*39f0*/  IADD3 R16, R251, 0xc0, RZ ;  /* 0x000000c0fb107810 */ /* 0x000fe40007ffe0ff */
[C---:B------:R-:W-:Y:S02]  /*3a00*/  ISETP.LT.OR P1, PT, R4.reuse, 0x21, P1 ;  /* 0x000000210400780c */ /* 0x040fe40000f21670 */
[----:B------:R-:W-:Y:S02]  /*3a10*/  SHF.R.S32.HI R17, RZ, 0x1f, R17 ;  /* 0x0000001fff117819 */ /* 0x000fe40000011411 */
[----:B------:R-:W-:-:S09]  /*3a20*/  ISETP.LT.OR P2, PT, R4, 0x21, P2 ;  /* 0x000000210400780c */ /* 0x000fd20001741670 */
[----:B------:R-:W-:Y:S01]  /*3a30*/  @!PT LDS RZ, [RZ] ;  /* 0x00000000fffff984 */ /* 0x000fe20000000800 */
[----:B------:R-:W-:Y:S01]  /*3a40*/  @!PT LDS RZ, [RZ] ;  /* 0x00000000fffff984 */ /* 0x000fe20000000800 */
[----:B------:R-:W-:Y:S01]  /*3a50*/  @!PT LDS RZ, [RZ] ;  /* 0x00000000fffff984 */ /* 0x000fe20000000800 */
[----:B------:R1:W-:Y:S02]  /*3a60*/  LDGSTS.E.BYPASS.LTC128B.128 [R247+0x5080], [R2.64], !P1 ;  /* 0x0508000002f77fae */ /* 0x0003e4000c901d46 */
[----:B-1----:R-:W-:-:S04]  /*3a70*/  LEA R2, P1, R16, R0, 0x1 ;  /* 0x0000000010027211 */ /* 0x002fc800078208ff */
[----:B------:R-:W-:Y:S02]  /*3a80*/  LEA.HI.X R3, R16, R5, R17, 0x1, P1 ;  /* 0x0000000510037211 */ /* 0x000fe400008f0c11 */
[----:B------:R-:W-:-:S04]  /*3a90*/  ISETP.GE.AND P1, PT, R11, c[0x0][0x1d4], PT ;  /* 0x000075000b007a0c */ /* 0x000fc80003f26270 */
[----:B------:R-:W-:-:S13]  /*3aa0*/  ISETP.LT.OR P1, PT, R4, 0x21, P1 ;  /* 0x000000210400780c */ /* 0x000fda0000f21670 */
[----:B------:R1:W-:Y:S01]  /*3ab0*/  LDGSTS.E.BYPASS.LTC128B.128 [R247+0x6880], [R8.64], !P1 ;  /* 0x0688000008f77fae */ /* 0x0003e2000c901d46 */
[----:B------:R-:W-:-:S04]  /*3ac0*/  ISETP.GE.AND P1, PT, R10, c[0x0][0x1d4], PT ;  /* 0x000075000a007a0c */ /* 0x000fc80003f26270 */
[----:B------:R-:W-:-:S13]  /*3ad0*/  ISETP.LT.OR P1, PT, R4, 0x21, P1 ;  /* 0x000000210400780c */ /* 0x000fda0000f21670 */
[----:B------:R1:W-:Y:S04]  /*3ae0*/  LDGSTS.E.BYPASS.LTC128B.128 [R247+0x8080], [R6.64], !P1 ;  /* 0x0808000006f77fae */ /* 0x0003e8000c901d46 */
[----:B------:R1:W-:Y:S02]  /*3af0*/  LDGSTS.E.BYPASS.LTC128B.128 [R247+0x9880], [R2.64], !P2 ;  /* 0x0988000002f77fae */ /* 0x0003e4000d101d46 */
.L_x_32:
[----:B-1-34-:R-:W-:Y:S05]  /*3b00*/  BSYNC B0 ;  /* 0x0000000000007941 */ /* 0x01afea0003800000 */
.L_x_31:
[----:B------:R-:W1:Y:S01]  /*3b10*/  S2R R68, SR_TID.X ;  /* 0x0000000000447919 */ /* 0x000e620000002100 */
[----:B------:R-:W-:Y:S01]  /*3b20*/  MOV R0, 0x40 ;  /* 0x0000004000007802 */ /* 0x000fe20000000f00 */
[C---:B--2---:R-:W-:Y:S02]  /*3b30*/  HMMA.16816.F32.BF16 R16, R160.reuse, R12, RZ ;  /* 0x0000000ca010723c */ /* 0x044fe400000418ff */
[----:B------:R-:W2:Y:S01]  /*3b40*/  LDL R3, [R1+0x10] ;  /* 0x0000100001037983 */ /* 0x000ea20000100800 */
[----:B------:R-:W-:Y:S01]  /*3b50*/  IADD3 R241, R135, 0x20, RZ ;  /* 0x0000002087f17810 */ /* 0x000fe20007ffe0ff */
[----:B------:R-:W-:Y:S02]  /*3b60*/  BSSY B1, `(.L_x_34) ;  /* 0x000012e000017945 */ /* 0x000fe40003800000 */
[----:B------:R-:W0:Y:S02]  /*3b70*/  LDGDEPBAR ;  /* 0x00000000000079af */ /* 0x000e240000000000 */
[C---:B------:R-:W-:Y:S08]  /*3b80*/  HMMA.16816.F32.BF16 R12, R160.reuse, R14, RZ ;  /* 0x0000000ea00c723c */ /* 0x040ff000000418ff */
[----:B------:R-:W-:Y:S01]  /*3b90*/  HMMA.16816.F32.BF16 R8, R160, R24, RZ ;  /* 0x00000018a008723c */ /* 0x000fe200000418ff */
[----:B-1----:R-:W-:-:S07]  /*3ba0*/  SHF.R.S32.HI R65, RZ, 0x1f, R68 ;  /* 0x0000001fff417819 */ /* 0x002fce0000011444 */
[----:B------:R-:W-:Y:S01]  /*3bb0*/  HMMA.16816.F32.BF16 R16, R164, R28, R16 ;  /* 0x0000001ca410723c */ /* 0x000fe20000041810 */
[----:B------:R-:W-:-:S04]  /*3bc0*/  LEA.HI R65, R65, R68, RZ, 0x3 ;  /* 0x0000004441417211 */ /* 0x000fc800078f18ff */
[----:B------:R-:W-:-:S03]  /*3bd0*/  LOP3.LUT R65, R65, 0xfffffff8, RZ, 0xc0, !PT ;  /* 0xfffffff841417812 */ /* 0x000fc600078ec0ff */
[----:B------:R-:W-:Y:S01]  /*3be0*/  HMMA.16816.F32.BF16 R4, R160, R26, RZ ;  /* 0x0000001aa004723c */ /* 0x000fe200000418ff */
[----:B------:R-:W-:-:S04]  /*3bf0*/  IADD3 R65, -R65, R68, RZ ;  /* 0x0000004441417210 */ /* 0x000fc80007ffe1ff */
[----:B------:R-:W-:-:S03]  /*3c00*/  R2P PR, R65, 0x6 ;  /* 0x0000000641007804 */ /* 0x000fc60000000000 */
[----:B------:R-:W-:Y:S02]  /*3c10*/  HMMA.16816.F32.BF16 R24, R164, R30, R12 ;  /* 0x0000001ea418723c */ /* 0x000fe4000004180c */
[----:B------:R-:W-:-:S04]  /*3c20*/  SEL R0, R0, 0xffffffc0, !P2 ;  /* 0xffffffc000007807 */ /* 0x000fc80005000000 */
[C---:B------:R-:W-:Y:S02]  /*3c30*/  IADD3 R2, R135.reuse, R0, RZ ;  /* 0x0000000087027210 */ /* 0x040fe40007ffe0ff */
[----:B------:R-:W-:Y:S02]  /*3c40*/  HMMA.16816.F32.BF16 R20, R160, R48, RZ ;  /* 0x00000030a014723c */ /* 0x000fe400000418ff */
[----:B------:R-:W-:Y:S01]  /*3c50*/  @P1 IADD3 R241, R135, -0x20, RZ ;  /* 0xffffffe087f11810 */ /* 0x000fe20007ffe0ff */
[----:B------:R-:W1:Y:S03]  /*3c60*/  LDSM.16.M88.4 R32, [R2] ;  /* 0x000000000220783b */ /* 0x000e660000000200 */
[----:B------:R-:W-:Y:S01]  /*3c70*/  IADD3 R236, R0, R241, RZ ;  /* 0x000000f100ec7210 */ /* 0x000fe20007ffe0ff */
[----:B------:R-:W3:Y:S01]  /*3c80*/  LDSM.16.M88.4 R12, [R2+0x800] ;  /* 0x00080000020c783b */ /* 0x000ee20000000200 */
[C---:B------:R-:W-:Y:S03]  /*3c90*/  HMMA.16816.F32.BF16 R28, R164.reuse, R36, R8 ;  /* 0x00000024a41c723c */ /* 0x040fe60000041808 */
[----:B------:R-:W4:Y:S04]  /*3ca0*/  LDSM.16.M88.4 R40, [R2+0x1000] ;  /* 0x001000000228783b */ /* 0x000f280000000200 */
[----:B------:R-:W-:Y:S01]  /*3cb0*/  LDSM.16.M88.4 R52, [R236+0x800] ;  /* 0x00080000ec34783b */ /* 0x000fe20000000200 */
[C---:B------:R-:W-:Y:S08]  /*3cc0*/  HMMA.16816.F32.BF16 R8, R164.reuse, R38, R4 ;  /* 0x00000026a408723c */ /* 0x040ff00000041804 */
[----:B------:R-:W-:Y:S08]  /*3cd0*/  HMMA.16816.F32.BF16 R4, R164, R56, R20 ;  /* 0x00000038a404723c */ /* 0x000ff00000041814 */
[----:B-1----:R-:W-:Y:S08]  /*3ce0*/  HMMA.16816.F32.BF16 R44, R180, R32, R16 ;  /* 0x00000020b42c723c */ /* 0x002ff00000041810 */
[----:B------:R-:W-:Y:S01]  /*3cf0*/  HMMA.16816.F32.BF16 R16, R160, R50, RZ ;  /* 0x00000032a010723c */ /* 0x000fe200000418ff */
[----:B------:R-:W-:Y:S07]  /*3d00*/  LDSM.16.M88.4 R48, [R135+0x2800] ;  /* 0x002800008730783b */ /* 0x000fee0000000200 */
[C---:B------:R-:W-:Y:S01]  /*3d10*/  HMMA.16816.F32.BF16 R36, R180.reuse, R34, R24 ;  /* 0x00000022b424723c */ /* 0x040fe20000041818 */
[----:B------:R-:W1:Y:S07]  /*3d20*/  LDSM.16.M88.4 R32, [R236] ;  /* 0x00000000ec20783b */ /* 0x000e6e0000000200 */
[----:B---3--:R-:W-:Y:S08]  /*3d30*/  HMMA.16816.F32.BF16 R28, R180, R12, R28 ;  /* 0x0000000cb41c723c */ /* 0x008ff0000004181c */
[----:B------:R-:W-:Y:S01]  /*3d40*/  HMMA.16816.F32.BF16 R24, R164, R58, R16 ;  /* 0x0000003aa418723c */ /* 0x000fe20000041810 */
[----:B------:R-:W3:Y:S04]  /*3d50*/  LDSM.16.M88.4 R16, [R236+0x1000] ;  /* 0x00100000ec10783b */ /* 0x000ee80000000200 */
[----:B------:R-:W5:Y:S03]  /*3d60*/  LDSM.16.M88.4 R56, [R135+0x1800] ;  /* 0x001800008738783b */ /* 0x000f660000000200 */
[C---:B------:R-:W-:Y:S08]  /*3d70*/  HMMA.16816.F32.BF16 R20, R180.reuse, R14, R8 ;  /* 0x0000000eb414723c */ /* 0x040ff00000041808 */
[C---:B----4-:R-:W-:Y:S08]  /*3d80*/  HMMA.16816.F32.BF16 R12, R180.reuse, R40, R4 ;  /* 0x00000028b40c723c */ /* 0x050ff00000041804 */
[----:B------:R-:W-:Y:S01]  /*3d90*/  HMMA.16816.F32.BF16 R8, R180, R42, R24 ;  /* 0x0000002ab408723c */ /* 0x000fe20000041818 */
[----:B------:R-:W4:Y:S07]  /*3da0*/  LDSM.16.M88.4 R40, [R135+0x2000] ;  /* 0x002000008728783b */ /* 0x000f2e0000000200 */
[C---:B-1----:R-:W-:Y:S01]  /*3db0*/  HMMA.16816.F32.BF16 R4, R184.reuse, R32, R44 ;  /* 0x00000020b804723c */ /* 0x042fe2000004182c */
[----:B------:R-:W-:Y:S07]  /*3dc0*/  LDSM.16.M88.4 R44, [R241+0x2000] ;  /* 0x00200000f12c783b */ /* 0x000fee0000000200 */
[C---:B------:R-:W-:Y:S08]  /*3dd0*/  HMMA.16816.F32.BF16 R36, R184.reuse, R34, R36 ;  /* 0x00000022b824723c */ /* 0x040ff00000041824 */
[C---:B------:R-:W-:Y:S08]  /*3de0*/  HMMA.16816.F32.BF16 R32, R184.reuse, R52, R28 ;  /* 0x00000034b820723c */ /* 0x040ff0000004181c */
[C---:B------:R-:W-:Y:S01]  /*3df0*/  HMMA.16816.F32.BF16 R28, R184.reuse, R54, R20 ;  /* 0x00000036b81c723c */ /* 0x040fe20000041814 */
[----:B------:R-:W-:Y:S07]  /*3e00*/  LDSM.16.M88.4 R52, [R2+0x2800] ;  /* 0x002800000234783b */ /* 0x000fee0000000200 */
[C---:B---3--:R-:W-:Y:S08]  /*3e10*/  HMMA.16816.F32.BF16 R24, R184.reuse, R16, R12 ;  /* 0x00000010b818723c */ /* 0x048ff0000004180c */
[----:B------:R-:W-:Y:S01]  /*3e20*/  HMMA.16816.F32.BF16 R20, R184, R18, R8 ;  /* 0x00000012b814723c */ /* 0x000fe20000041808 */
[----:B------:R-:W1:Y:S07]  /*3e30*/  LDSM.16.M88.4 R16, [R241+0x1800] ;  /* 0x00180000f110783b */ /* 0x000e6e0000000200 */
[C---:B-----5:R-:W-:Y:S08]  /*3e40*/  HMMA.16816.F32.BF16 R12, R188.reuse, R56, R4 ;  /* 0x00000038bc0c723c */ /* 0x060ff00000041804 */
[C---:B------:R-:W-:Y:S01]  /*3e50*/  HMMA.16816.F32.BF16 R8, R188.reuse, R58, R36 ;  /* 0x0000003abc08723c */ /* 0x040fe20000041824 */
[----:B------:R-:W-:Y:S07]  /*3e60*/  LDSM.16.M88.4 R56, [R2+0x1800] ;  /* 0x001800000238783b */ /* 0x000fee0000000200 */
[C---:B----4-:R-:W-:Y:S08]  /*3e70*/  HMMA.16816.F32.BF16 R4, R188.reuse, R40, R32 ;  /* 0x00000028bc04723c */ /* 0x050ff00000041820 */
[C---:B------:R-:W-:Y:S01]  /*3e80*/  HMMA.16816.F32.BF16 R36, R188.reuse, R42, R28 ;  /* 0x0000002abc24723c */ /* 0x040fe2000004181c */
[----:B------:R-:W3:Y:S07]  /*3e90*/  LDSM.16.M88.4 R40, [R241+0x2800] ;  /* 0x00280000f128783b */ /* 0x000eee0000000200 */
[----:B------:R-:W-:Y:S08]  /*3ea0*/  HMMA.16816.F32.BF16 R32, R188, R48, R24 ;  /* 0x00000030bc20723c */ /* 0x000ff00000041818 */
[----:B-1----:R-:W-:Y:S01]  /*3eb0*/  HMMA.16816.F32.BF16 R24, R192, R16, R12 ;  /* 0x00000010c018723c */ /* 0x002fe2000004180c */
[----:B------:R-:W1:Y:S07]  /*3ec0*/  LDSM.16.M88.4 R12, [R2+0x2000] ;  /* 0x00200000020c783b */ /* 0x000e6e0000000200 */
[----:B------:R-:W-:Y:S01]  /*3ed0*/  HMMA.16816.F32.BF16 R28, R188, R50, R20 ;  /* 0x00000032bc1c723c */ /* 0x000fe20000041814 */
[----:B------:R-:W-:Y:S07]  /*3ee0*/  LDSM.16.M88.4 R48, [R236+0x2000] ;  /* 0x00200000ec30783b */ /* 0x000fee0000000200 */
[C---:B------:R-:W-:Y:S08]  /*3ef0*/  HMMA.16816.F32.BF16 R20, R192.reuse, R18, R8 ;  /* 0x00000012c014723c */ /* 0x040ff00000041808 */
[C---:B------:R-:W-:Y:S08]  /*3f00*/  HMMA.16816.F32.BF16 R8, R192.reuse, R44, R4 ;  /* 0x0000002cc008723c */ /* 0x040ff00000041804 */
[C---:B---3--:R-:W-:Y:S08]  /*3f10*/  HMMA.16816.F32.BF16 R16, R192.reuse, R40, R32 ;  /* 0x00000028c010723c */ /* 0x048ff00000041820 */
[C---:B------:R-:W-:Y:S01]  /*3f20*/  HMMA.16816.F32.BF16 R4, R192.reuse, R46, R36 ;  /* 0x0000002ec004723c */ /* 0x040fe20000041824 */
[----:B------:R-:W3:Y:S04]  /*3f30*/  LDSM.16.M88.4 R36, [R236+0x1800] ;  /* 0x00180000ec24783b */ /* 0x000ee80000000200 */
[----:B------:R-:W-:Y:S03]  /*3f40*/  LDSM.16.M88.4 R44, [R135+0x3000] ;  /* 0x00300000872c783b */ /* 0x000fe60000000200 */
[----:B------:R-:W-:Y:S01]  /*3f50*/  HMMA.16816.F32.BF16 R32, R192, R42, R28 ;  /* 0x0000002ac020723c */ /* 0x000fe2000004181c */
[----:B------:R-:W-:Y:S07]  /*3f60*/  LDSM.16.M88.4 R40, [R135+0x3800] ;  /* 0x003800008728783b */ /* 0x000fee0000000200 */
[----:B------:R-:W-:Y:S01]  /*3f70*/  HMMA.16816.F32.BF16 R24, R196, R56, R24 ;  /* 0x00000038c418723c */ /* 0x000fe20000041818 */
[----:B--2---:R-:W-:-:S07]  /*3f80*/  ISETP.GT.AND P1, PT, R61, R3, PT ;  /* 0x000000033d00720c */ /* 0x004fce0003f24270 */
[C---:B------:R-:W-:Y:S08]  /*3f90*/  HMMA.16816.F32.BF16 R28, R196.reuse, R58, R20 ;  /* 0x0000003ac41c723c */ /* 0x040ff00000041814 */
[C---:B-1----:R-:W-:Y:S08]  /*3fa0*/  HMMA.16816.F32.BF16 R20, R196.reuse, R12, R8 ;  /* 0x0000000cc414723c */ /* 0x042ff00000041808 */
[C---:B------:R-:W-:Y:S01]  /*3fb0*/  HMMA.16816.F32.BF16 R8, R196.reuse, R52, R16 ;  /* 0x00000034c408723c */ /* 0x040fe20000041810 */
[----:B------:R-:W1:Y:S07]  /*3fc0*/  LDSM.16.M88.4 R16, [R236+0x2800] ;  /* 0x00280000ec10783b */ /* 0x000e6e0000000200 */
[C---:B------:R-:W-:Y:S08]  /*3fd0*/  HMMA.16816.F32.BF16 R12, R196.reuse, R14, R4 ;  /* 0x0000000ec40c723c */ /* 0x040ff00000041804 */
[----:B------:R-:W-:Y:S01]  /*3fe0*/  HMMA.16816.F32.BF16 R4, R196, R54, R32 ;  /* 0x00000036c404723c */ /* 0x000fe20000041820 */
[----:B------:R-:W2:Y:S07]  /*3ff0*/  LDSM.16.M88.4 R52, [R135+0x4000] ;  /* 0x004000008734783b */ /* 0x000eae0000000200 */
[C---:B---3--:R-:W-:Y:S08]  /*4000*/  HMMA.16816.F32.BF16 R24, R200.reuse, R36, R24 ;  /* 0x00000024c818723c */ /* 0x048ff00000041818 */
[C---:B------:R-:W-:Y:S08]  /*4010*/  HMMA.16816.F32.BF16 R36, R200.reuse, R38, R28 ;  /* 0x00000026c824723c */ /* 0x040ff0000004181c */
[C---:B------:R-:W-:Y:S08]  /*4020*/  HMMA.16816.F32.BF16 R32, R200.reuse, R48, R20 ;  /* 0x00000030c820723c */ /* 0x040ff00000041814 */
[C---:B------:R-:W-:Y:S01]  /*4030*/  HMMA.16816.F32.BF16 R28, R200.reuse, R50, R12 ;  /* 0x00000032c81c723c */ /* 0x040fe2000004180c */
[----:B------:R-:W3:Y:S04]  /*4040*/  LDSM.16.M88.4 R12, [R241+0x3000] ;  /* 0x00300000f10c783b */ /* 0x000ee80000000200 */
[----:B------:R-:W-:Y:S03]  /*4050*/  LDSM.16.M88.4 R48, [R2+0x4000] ;  /* 0x004000000230783b */ /* 0x000fe60000000200 */
[C---:B-1----:R-:W-:Y:S08]  /*4060*/  HMMA.16816.F32.BF16 R20, R200.reuse, R16, R8 ;  /* 0x00000010c814723c */ /* 0x042ff00000041808 */
[----:B------:R-:W-:Y:S08]  /*4070*/  HMMA.16816.F32.BF16 R8, R200, R18, R4 ;  /* 0x00000012c808723c */ /* 0x000ff00000041804 */
[C---:B------:R-:W-:Y:S08]  /*4080*/  HMMA.16816.F32.BF16 R4, R204.reuse, R44, R24 ;  /* 0x0000002ccc04723c */ /* 0x040ff00000041818 */
[C---:B------:R-:W-:Y:S01]  /*4090*/  HMMA.16816.F32.BF16 R16, R204.reuse, R46, R36 ;  /* 0x0000002ecc10723c */ /* 0x040fe20000041824 */
[----:B------:R-:W1:Y:S04]  /*40a0*/  LDSM.16.M88.4 R44, [R241+0x3800] ;  /* 0x00380000f12c783b */ /* 0x000e680000000200 */
[----:B------:R-:W4:Y:S03]  /*40b0*/  LDSM.16.M88.4 R36, [R241+0x4000] ;  /* 0x00400000f124783b */ /* 0x000f260000000200 */
[C---:B------:R-:W-:Y:S08]  /*40c0*/  HMMA.16816.F32.BF16 R32, R204.reuse, R40, R32 ;  /* 0x00000028cc20723c */ /* 0x040ff00000041820 */
[C---:B--2---:R-:W-:Y:S08]  /*40d0*/  HMMA.16816.F32.BF16 R20, R204.reuse, R52, R20 ;  /* 0x00000034cc14723c */ /* 0x044ff00000041814 */
[C---:B------:R-:W-:Y:S01]  /*40e0*/  HMMA.16816.F32.BF16 R24, R204.reuse, R42, R28 ;  /* 0x0000002acc18723c */ /* 0x040fe2000004181c */
[----:B------:R-:W2:Y:S07]  /*40f0*/  LDSM.16.M88.4 R40, [R2+0x3000] ;  /* 0x003000000228783b */ /* 0x000eae0000000200 */
[----:B------:R-:W-:Y:S01]  /*4100*/  HMMA.16816.F32.BF16 R8, R204, R54, R8 ;  /* 0x00000036cc08723c */ /* 0x000fe20000041808 */
[----:B------:R-:W-:Y:S07]  /*4110*/  LDSM.16.M88.4 R52, [R135+0x4800] ;  /* 0x004800008734783b */ /* 0x000fee0000000200 */
[C---:B---3--:R-:W-:Y:S08]  /*4120*/  HMMA.16816.F32.BF16 R4, R208.reuse, R12, R4 ;  /* 0x0000000cd004723c */ /* 0x048ff00000041804 */
[C---:B------:R-:W-:Y:S08]  /*4130*/  HMMA.16816.F32.BF16 R12, R208.reuse, R14, R16 ;  /* 0x0000000ed00c723c */ /* 0x040ff00000041810 */
[C---:B-1----:R-:W-:Y:S01]  /*4140*/  HMMA.16816.F32.BF16 R16, R208.reuse, R44, R32 ;  /* 0x0000002cd010723c */ /* 0x042fe20000041820 */
[----:B------:R-:W1:Y:S07]  /*4150*/  LDSM.16.M88.4 R32, [R2+0x3800] ;  /* 0x003800000220783b */ /* 0x000e6e0000000200 */
[C---:B----4-:R-:W-:Y:S08]  /*4160*/  HMMA.16816.F32.BF16 R28, R208.reuse, R36, R20 ;  /* 0x00000024d01c723c */ /* 0x050ff00000041814 */
[C---:B------:R-:W-:Y:S01]  /*4170*/  HMMA.16816.F32.BF16 R20, R208.reuse, R38, R8 ;  /* 0x00000026d014723c */ /* 0x040fe20000041808 */
[----:B------:R-:W3:Y:S07]  /*4180*/  LDSM.16.M88.4 R8, [R236+0x3000] ;  /* 0x00300000ec08783b */ /* 0x000eee0000000200 */
[----:B------:R-:W-:Y:S01]  /*4190*/  HMMA.16816.F32.BF16 R24, R208, R46, R24 ;  /* 0x0000002ed018723c */ /* 0x000fe20000041818 */
[----:B------:R-:W4:Y:S07]  /*41a0*/  LDSM.16.M88.4 R44, [R236+0x3800] ;  /* 0x00380000ec2c783b */ /* 0x000f2e0000000200 */
[C---:B--2---:R-:W-:Y:S08]  /*41b0*/  HMMA.16816.F32.BF16 R4, R212.reuse, R40, R4 ;  /* 0x00000028d404723c */ /* 0x044ff00000041804 */
[C---:B------:R-:W-:Y:S01]  /*41c0*/  HMMA.16816.F32.BF16 R12, R212.reuse, R42, R12 ;  /* 0x0000002ad40c723c */ /* 0x040fe2000004180c */
[----:B------:R-:W2:Y:S07]  /*41d0*/  LDSM.16.M88.4 R40, [R236+0x4000] ;  /* 0x00400000ec28783b */ /* 0x000eae0000000200 */
[C---:B-1----:R-:W-:Y:S08]  /*41e0*/  HMMA.16816.F32.BF16 R16, R212.reuse, R32, R16 ;  /* 0x00000020d410723c */ /* 0x042ff00000041810 */
[----:B------:R-:W-:Y:S08]  /*41f0*/  HMMA.16816.F32.BF16 R24, R212, R34, R24 ;  /* 0x00000022d418723c */ /* 0x000ff00000041818 */
[----:B---3--:R-:W-:Y:S08]  /*4200*/  HMMA.16816.F32.BF16 R4, R216, R8, R4 ;  /* 0x00000008d804723c */ /* 0x008ff00000041804 */
[----:B------:R-:W-:Y:S01]  /*4210*/  HMMA.16816.F32.BF16 R32, R212, R50, R20 ;  /* 0x00000032d420723c */ /* 0x000fe20000041814 */
[----:B------:R-:W1:Y:S07]  /*4220*/  LDSM.16.M88.4 R20, [R241+0x4800] ;  /* 0x00480000f114783b */ /* 0x000e6e0000000200 */
[C---:B------:R-:W-:Y:S08]  /*4230*/  HMMA.16816.F32.BF16 R12, R216.reuse, R10, R12 ;  /* 0x0000000ad80c723c */ /* 0x040ff0000004180c */
[----:B----4-:R-:W-:Y:S01]  /*4240*/  HMMA.16816.F32.BF16 R8, R216, R44, R16 ;  /* 0x0000002cd808723c */ /* 0x010fe20000041810 */
[----:B------:R-:W3:Y:S07]  /*4250*/  LDSM.16.M88.4 R16, [R135+0x5000] ;  /* 0x005000008710783b */ /* 0x000eee0000000200 */
[----:B------:R-:W-:Y:S08]  /*4260*/  HMMA.16816.F32.BF16 R4, R220, R52, R4 ;  /* 0x00000034dc04723c */ /* 0x000ff00000041804 */
[----:B------:R-:W-:Y:S08]  /*4270*/  HMMA.16816.F32.BF16 R36, R212, R48, R28 ;  /* 0x00000030d424723c */ /* 0x000ff0000004181c */
[C---:B------:R-:W-:Y:S01]  /*4280*/  HMMA.16816.F32.BF16 R28, R216.reuse, R46, R24 ;  /* 0x0000002ed81c723c */ /* 0x040fe20000041818 */
[----:B------:R-:W-:Y:S04]  /*4290*/  LDSM.16.M88.4 R24, [R241+0x5000] ;  /* 0x00500000f118783b */ /* 0x000fe80000000200 */
[----:B------:R-:W-:Y:S03]  /*42a0*/  LDSM.16.M88.4 R44, [R241+0x5800] ;  /* 0x00580000f12c783b */ /* 0x000fe60000000200 */
[----:B--2---:R-:W-:Y:S01]  /*42b0*/  HMMA.16816.F32.BF16 R56, R216, R42, R32 ;  /* 0x0000002ad838723c */ /* 0x004fe20000041820 */
[----:B------:R-:W2:Y:S07]  /*42c0*/  LDSM.16.M88.4 R32, [R2+0x4800] ;  /* 0x004800000220783b */ /* 0x000eae0000000200 */
[----:B------:R-:W-:Y:S01]  /*42d0*/  HMMA.16816.F32.BF16 R12, R220, R54, R12 ;  /* 0x00000036dc0c723c */ /* 0x000fe2000004180c */
[----:B------:R-:W4:Y:S07]  /*42e0*/  LDSM.16.M88.4 R52, [R135+0x5800] ;  /* 0x005800008734783b */ /* 0x000f2e0000000200 */
[----:B-1----:R-:W-:Y:S08]  /*42f0*/  HMMA.16816.F32.BF16 R4, R224, R20, R4 ;  /* 0x00000014e004723c */ /* 0x002ff00000041804 */
[C---:B---3--:R-:W-:Y:S08]  /*4300*/  HMMA.16816.F32.BF16 R8, R220.reuse, R16, R8 ;  /* 0x00000010dc08723c */ /* 0x048ff00000041808 */
[----:B------:R-:W-:Y:S01]  /*4310*/  HMMA.16816.F32.BF16 R16, R220, R18, R28 ;  /* 0x00000012dc10723c */ /* 0x000fe2000004181c */
[----:B------:R-:W1:Y:S07]  /*4320*/  LDSM.16.M88.4 R28, [R236+0x4800] ;  /* 0x00480000ec1c783b */ /* 0x000e6e0000000200 */
[----:B------:R-:W-:Y:S08]  /*4330*/  HMMA.16816.F32.BF16 R12, R224, R22, R12 ;  /* 0x00000016e00c723c */ /* 0x000ff0000004180c */
[----:B------:R-:W-:Y:S01]  /*4340*/  HMMA.16816.F32.BF16 R36, R216, R40, R36 ;  /* 0x00000028d824723c */ /* 0x000fe20000041824 */
[----:B------:R-:W3:Y:S07]  /*4350*/  LDSM.16.M88.4 R40, [R2+0x5000] ;  /* 0x005000000228783b */ /* 0x000eee0000000200 */
[----:B--2---:R-:W-:Y:S08]  /*4360*/  HMMA.16816.F32.BF16 R4, R228, R32, R4 ;  /* 0x00000020e404723c */ /* 0x004ff00000041804 */
[----:B------:R-:W-:Y:S08]  /*4370*/  HMMA.16816.F32.BF16 R20, R224, R24, R8 ;  /* 0x00000018e014723c */ /* 0x000ff00000041808 */
[----:B------:R-:W-:Y:S01]  /*4380*/  HMMA.16816.F32.BF16 R12, R228, R34, R12 ;  /* 0x00000022e40c723c */ /* 0x000fe2000004180c */
[----:B------:R-:W-:Y:S07]  /*4390*/  LDSM.16.M88.4 R32, [R2+0x5800] ;  /* 0x005800000220783b */ /* 0x000fee0000000200 */
[----:B----4-:R-:W-:Y:S01]  /*43a0*/  HMMA.16816.F32.BF16 R48, R220, R52, R36 ;  /* 0x00000034dc30723c */ /* 0x010fe20000041824 */
[----:B------:R-:W2:Y:S07]  /*43b0*/  LDSM.16.M88.4 R36, [R236+0x5000] ;  /* 0x00500000ec24783b */ /* 0x000eae0000000200 */
[----:B-1----:R-:W-:Y:S08]  /*43c0*/  HMMA.16816.F32.BF16 R8, R232, R28, R4 ;  /* 0x0000001ce808723c */ /* 0x002ff00000041804 */
[----:B------:R-:W-:Y:S08]  /*43d0*/  HMMA.16816.F32.BF16 R16, R224, R26, R16 ;  /* 0x0000001ae010723c */ /* 0x000ff00000041810 */
[----:B---3--:R-:W-:Y:S08]  /*43e0*/  HMMA.16816.F32.BF16 R20, R228, R40, R20 ;  /* 0x00000028e414723c */ /* 0x008ff00000041814 */
[----:B------:R-:W-:Y:S01]  /*43f0*/  HMMA.16816.F32.BF16 R28, R232, R30, R12 ;  /* 0x0000001ee81c723c */ /* 0x000fe2000004180c */
[----:B------:R-:W-:-:S04]  /*4400*/  FMUL.FTZ R0, R8, c[0x0][0x320] ;  /* 0x0000c80008007a20 */ /* 0x000fc80000410000 */
[----:B------:R1:W3:Y:S03]  /*4410*/  MUFU.TANH R53, R0 ;  /* 0x0000000000357308 */ /* 0x0002e60000002400 */
[----:B------:R-:W-:Y:S08]  /*4420*/  HMMA.16816.F32.BF16 R4, R220, R54, R56 ;  /* 0x00000036dc04723c */ /* 0x000ff00000041838 */
[----:B------:R-:W-:Y:S01]  /*4430*/  HMMA.16816.F32.BF16 R24, R224, R44, R48 ;  /* 0x0000002ce018723c */ /* 0x000fe20000041830 */
[----:B-1----:R-:W-:-:S07]  /*4440*/  FMUL.FTZ R0, R9, c[0x0][0x320] ;  /* 0x0000c80009007a20 */ /* 0x002fce0000410000 */
[----:B------:R-:W-:Y:S01]  /*4450*/  HMMA.16816.F32.BF16 R12, R228, R42, R16 ;  /* 0x0000002ae40c723c */ /* 0x000fe20000041810 */
[----:B------:R1:W4:Y:S07]  /*4460*/  MUFU.TANH R52, R0 ;  /* 0x0000000000347308 */ /* 0x00032e0000002400 */
[----:B--2---:R-:W-:Y:S01]  /*4470*/  HMMA.16816.F32.BF16 R16, R232, R36, R20 ;  /* 0x00000024e810723c */ /* 0x004fe20000041814 */
[----:B------:R-:W2:Y:S01]  /*4480*/  LDSM.16.M88.4 R20, [R236+0x5800] ;  /* 0x00580000ec14783b */ /* 0x000ea20000000200 */
[----:B------:R-:W-:-:S06]  /*4490*/  DEPBAR.LE SB0, 0x0 ;  /* 0x000080000000791a */ /* 0x000fcc0000000000 */
[----:B------:R-:W-:Y:S01]  /*44a0*/  HMMA.16816.F32.BF16 R4, R224, R46, R4 ;  /* 0x0000002ee004723c */ /* 0x000fe20000041804 */
[----:B-1----:R-:W-:-:S04]  /*44b0*/  FMUL.FTZ R0, R10, c[0x0][0x320] ;  /* 0x0000c8000a007a20 */ /* 0x002fc80000410000 */
[----:B------:R1:W1:Y:S03]  /*44c0*/  MUFU.TANH R44, R0 ;  /* 0x00000000002c7308 */ /* 0x0002660000002400 */
[----:B------:R-:W-:Y:S01]  /*44d0*/  HMMA.16816.F32.BF16 R12, R232, R38, R12 ;  /* 0x00000026e80c723c */ /* 0x000fe2000004180c */
[----:B-1----:R-:W-:-:S07]  /*44e0*/  FMUL.FTZ R0, R11, c[0x0][0x320] ;  /* 0x0000c8000b007a20 */ /* 0x002fce0000410000 */
[C---:B------:R-:W-:Y:S01]  /*44f0*/  HMMA.16816.F32.BF16 R8, R228.reuse, R32, R24 ;  /* 0x00000020e408723c */ /* 0x040fe20000041818 */
[----:B------:R1:W1:Y:S07]  /*4500*/  MUFU.TANH R43, R0 ;  /* 0x00000000002b7308 */ /* 0x00026e0000002400 */
[----:B------:R-:W-:Y:S01]  /*4510*/  HMMA.16816.F32.BF16 R4, R228, R34, R4 ;  /* 0x00000022e404723c */ /* 0x000fe20000041804 */
[----:B-1----:R-:W-:-:S04]  /*4520*/  FMUL.FTZ R0, R28, c[0x0][0x320] ;  /* 0x0000c8001c007a20 */ /* 0x002fc80000410000 */
[----:B------:R1:W1:Y:S11]  /*4530*/  MUFU.TANH R42, R0 ;  /* 0x00000000002a7308 */ /* 0x0002760000002400 */
[C---:B--2---:R-:W-:Y:S08]  /*4540*/  HMMA.16816.F32.BF16 R8, R232.reuse, R20, R8 ;  /* 0x00000014e808723c */ /* 0x044ff00000041808 */
[----:B------:R-:W-:Y:S01]  /*4550*/  HMMA.16816.F32.BF16 R4, R232, R22, R4 ;  /* 0x00000016e804723c */ /* 0x000fe20000041804 */
[----:B-1----:R-:W-:-:S04]  /*4560*/  FMUL.FTZ R0, R29, c[0x0][0x320] ;  /* 0x0000c8001d007a20 */ /* 0x002fc80000410000 */
[----:B------:R1:W2:Y:S02]  /*4570*/  MUFU.TANH R41, R0 ;  /* 0x0000000000297308 */ /* 0x0002a40000002400 */
        /* <DEDUP_REMOVED lines=35> */
[----:B------:R1:W1:Y:S01]  /*47b0*/  MUFU.TANH R21, R0 ;  /* 0x0000000000157308 */ /* 0x0002620000002400 */
[----:B------:R-:W-:Y:S06]  /*47c0*/  BAR.SYNC.DEFER_BLOCKING 0x0 ;  /* 0x0000000000007b1d */ /* 0x000fec0000010000 */
[----:B------:R-:W-:Y:S05]  /*47d0*/  @!P1 BRA `(.L_x_35) ;  /* 0x0000066000009947 */ /* 0x000fea0003800000 */
[----:B--234-:R-:W2:Y:S04]  /*47e0*/  LDL R3, [R1+0x14] ;  /* 0x0000140001037983 */ /* 0x01cea80000100800 */
[----:B------:R-:W3:Y:S04]  /*47f0*/  LDL.64 R66, [R1+0x20] ;  /* 0x0000200001427983 */ /* 0x000ee80000100a00 */
[----:B------:R-:W4:Y:S01]  /*4800*/  LDL R64, [R1+0x34] ;  /* 0x0000340001407983 */ /* 0x000f220000100800 */
[----:B------:R-:W-:-:S03]  /*4810*/  SHF.R.S32.HI R63, RZ, 0x1f, R68 ;  /* 0x0000001fff3f7819 */ /* 0x000fc60000011444 */
[----:B------:R-:W5:Y:S01]  /*4820*/  LDL.64 R8, [R1+0x18] ;  /* 0x0000180001087983 */ /* 0x000f620000100a00 */
[----:B------:R-:W-:Y:S01]  /*4830*/  LEA.HI R63, R63, R68, RZ, 0x3 ;  /* 0x000000443f3f7211 */ /* 0x000fe200078f18ff */
[----:B-1----:R-:W-:Y:S02]  /*4840*/  IMAD.MOV.U32 R0, RZ, RZ, 0x1 ;  /* 0x00000001ff007424 */ /* 0x002fe400078e00ff */
[----:B------:R-:W3:Y:S01]  /*4850*/  LDL R6, [R1+0x30] ;  /* 0x0000300001067983 */ /* 0x000ee20000100800 */
[----:B------:R-:W-:Y:S02]  /*4860*/  SHF.R.S32.HI R63, RZ, 0x3, R63 ;  /* 0x00000003ff3f7819 */ /* 0x000fe4000001143f */
[----:B------:R-:W-:-:S03]  /*4870*/  ISETP.NE.AND P1, PT, R0, c[0x0][0x2b8], PT ;  /* 0x0000ae0000007a0c */ /* 0x000fc60003f25270 */
[----:B------:R-:W-:Y:S02]  /*4880*/  IMAD R2, R65, 0x20, R63 ;  /* 0x0000002041027824 */ /* 0x000fe400078e023f */
[----:B------:R-:W-:-:S03]  /*4890*/  IMAD.MOV.U32 R252, RZ, RZ, RZ ;  /* 0x000000fffffc7224 */ /* 0x000fc600078e00ff */
[----:B--2---:R-:W-:-:S04]  /*48a0*/  IADD3 R2, R2, R62, R3 ;  /* 0x0000003e02027210 */ /* 0x004fc80007ffe003 */
[----:B------:R-:W-:-:S05]  /*48b0*/  IADD3 R2, R2, -0x30, RZ ;  /* 0xffffffd002027810 */ /* 0x000fca0007ffe0ff */
[----:B------:R-:W-:-:S04]  /*48c0*/  @P1 IMAD.HI.U32 R3, R2, c[0x0][0x2bc], RZ ;  /* 0x0000af0002031a27 */ /* 0x000fc800078e00ff */
[----:B------:R-:W-:Y:S01]  /*48d0*/  IMAD.MOV.U32 R0, RZ, RZ, R2 ;  /* 0x000000ffff007224 */ /* 0x000fe200078e0002 */
[----:B------:R-:W-:-:S04]  /*48e0*/  @P1 SHF.R.U32.HI R0, RZ, c[0x0][0x2c0], R3 ;  /* 0x0000b000ff001a19 */ /* 0x000fc80000011603 */
[----:B---3--:R-:W-:-:S04]  /*48f0*/  @!P0 IADD3 R3, P1, R0, R66, RZ ;  /* 0x0000004200038210 */ /* 0x008fc80007f3e0ff */
[----:B----4-:R-:W-:Y:S02]  /*4900*/  @!P0 LEA.HI.X.SX32 R5, R0, R64, 0x1, P1 ;  /* 0x0000004000058211 */ /* 0x010fe400008f0eff */
[----:B------:R-:W-:-:S04]  /*4910*/  @!P0 LEA R4, P1, R3, c[0x0][0x2a0], 0x2 ;  /* 0x0000a80003048a11 */ /* 0x000fc800078210ff */
[----:B------:R-:W-:-:S05]  /*4920*/  @!P0 LEA.HI.X R5, R3, c[0x0][0x2a4], R5, 0x2, P1 ;  /* 0x0000a90003058a11 */ /* 0x000fca00008f1405 */
[----:B------:R-:W2:Y:S01]  /*4930*/  @!P0 LDG.E R252, [R4.64] ;  /* 0x0000000604fc8981 */ /* 0x000ea2000c1e1900 */
[----:B------:R-:W-:-:S04]  /*4940*/  IMAD.MOV R0, RZ, RZ, -R0 ;  /* 0x000000ffff007224 */ /* 0x000fc800078e0a00 */
[----:B------:R-:W-:-:S05]  /*4950*/  IMAD R7, R0, c[0x0][0x2b8], R2 ;  /* 0x0000ae0000077a24 */ /* 0x000fca00078e0202 */
[----:B------:R-:W-:Y:S01]  /*4960*/  SHF.R.S32.HI R0, RZ, 0x1f, R7 ;  /* 0x0000001fff007819 */ /* 0x000fe20000011407 */
[----:B------:R-:W-:-:S04]  /*4970*/  IMAD.WIDE.U32 R2, R7, c[0x0][0x1e0], RZ ;  /* 0x0000780007027a25 */ /* 0x000fc800078e00ff */
[----:B------:R-:W-:-:S04]  /*4980*/  IMAD R0, R0, c[0x0][0x1e0], RZ ;  /* 0x0000780000007a24 */ /* 0x000fc800078e02ff */
[----:B------:R-:W-:Y:S01]  /*4990*/  IMAD R0, R7, c[0x0][0x1e4], R0 ;  /* 0x0000790007007a24 */ /* 0x000fe200078e0200 */
[----:B------:R1:W-:Y:S03]  /*49a0*/  STL [R1], R7 ;  /* 0x0000000701007387 */ /* 0x0003e60000100800 */
[----:B------:R-:W-:Y:S01]  /*49b0*/  IMAD.IADD R3, R3, 0x1, R0 ;  /* 0x0000000103037824 */ /* 0x000fe200078e0200 */
[----:B------:R-:W-:-:S04]  /*49c0*/  IADD3 R13, -R63, 0x30, RZ ;  /* 0x000000303f0d7810 */ /* 0x000fc80007ffe1ff */
[----:B------:R-:W-:Y:S02]  /*49d0*/  ISETP.GE.AND P2, PT, R13, 0x1, PT ;  /* 0x000000010d00780c */ /* 0x000fe40003f46270 */
[----:B--2---:R-:W-:Y:S01]  /*49e0*/  SHF.R.S32.HI R0, RZ, 0x1f, R252 ;  /* 0x0000001fff007819 */ /* 0x004fe200000114fc */
[----:B------:R-:W-:-:S04]  /*49f0*/  IMAD.WIDE.U32 R2, R252, c[0x0][0x1f0], R2 ;  /* 0x00007c00fc027a25 */ /* 0x000fc800078e0002 */
[----:B------:R-:W-:-:S04]  /*4a00*/  IMAD R0, R0, c[0x0][0x1f0], RZ ;  /* 0x00007c0000007a24 */ /* 0x000fc800078e02ff */
[----:B------:R-:W-:Y:S01]  /*4a10*/  IMAD R4, R252, c[0x0][0x1f4], R0 ;  /* 0x00007d00fc047a24 */ /* 0x000fe200078e0200 */
[----:B-----5:R-:W-:-:S04]  /*4a20*/  IADD3 R0, P1, R8, R2, RZ ;  /* 0x0000000208007210 */ /* 0x020fc80007f3e0ff */
[----:B------:R-:W-:Y:S02]  /*4a30*/  IADD3.X R2, R6, R3, R4, P1, !PT ;  /* 0x0000000306027210 */ /* 0x000fe40000ffe404 */
[----:B------:R-:W-:-:S04]  /*4a40*/  LEA R12, P1, R0, c[0x0][0x1c8], 0x1 ;  /* 0x00007200000c7a11 */ /* 0x000fc800078208ff */
[----:B------:R-:W-:Y:S01]  /*4a50*/  LEA.HI.X R5, R0, c[0x0][0x1cc], R2, 0x1, P1 ;  /* 0x0000730000057a11 */ /* 0x000fe200008f0c02 */
[----:B------:R-:W-:Y:S06]  /*4a60*/  BRA.DIV ~URZ, `(.L_x_36) ;  /* 0x0000b2f27f007947 */ /* 0x000fec000b800000 */
[----:B-1----:R1:W2:Y:S02]  /*4a70*/  SHFL.IDX PT, R4, R5, RZ, 0x181f ;  /* 0x00181fff05047589 */ /* 0x0022a400000e0000 */
.L_x_120:
[----:B------:R-:W-:Y:S05]  /*4a80*/  BRA.DIV ~URZ, `(.L_x_37) ;  /* 0x0000b3427f007947 */ /* 0x000fea000b800000 */
[----:B------:R3:W4:Y:S02]  /*4a90*/  SHFL.IDX PT, R0, R12, RZ, 0x181f ;  /* 0x00181fff0c007589 */ /* 0x00072400000e0000 */
.L_x_121:
[----:B------:R-:W-:Y:S01]  /*4aa0*/  BSSY B0, `(.L_x_38) ;  /* 0x000001b000007945 */ /* 0x000fe20003800000 */
[----:B------:R-:W-:Y:S05]  /*4ab0*/  @!P2 BRA `(.L_x_39) ;  /* 0x000001900000a947 */ /* 0x000fea0003800000 */
[C---:B----4-:R-:W-:Y:S02]  /*4ac0*/  LEA R10, P2, R251.reuse, R0, 0x1 ;  /* 0x00000000fb0a7211 */ /* 0x050fe400078408ff */
[----:B------:R-:W-:Y:S02]  /*4ad0*/  SHF.R.S32.HI R3, RZ, 0x1f, R251 ;  /* 0x0000001fff037819 */ /* 0x000fe400000114fb */
[C---:B------:R-:W-:Y:S02]  /*4ae0*/  IADD3 R2, R251.reuse, 0x40, RZ ;  /* 0x00000040fb027810 */ /* 0x040fe40007ffe0ff */
[C---:B--2---:R-:W-:Y:S02]  /*4af0*/  LEA.HI.X R11, R251.reuse, R4, R3, 0x1, P2 ;  /* 0x00000004fb0b7211 */ /* 0x044fe400010f0c03 */
[----:B------:R-:W-:-:S02]  /*4b00*/  IADD3 R3, R251, 0x40, RZ ;  /* 0x00000040fb037810 */ /* 0x000fc40007ffe0ff */
[C---:B------:R-:W-:Y:S01]  /*4b10*/  IADD3 R17, R251.reuse, 0x80, RZ ;  /* 0x00000080fb117810 */ /* 0x040fe20007ffe0ff */
[----:B------:R-:W-:Y:S01]  /*4b20*/  @!PT LDS RZ, [RZ] ;  /* 0x00000000fffff984 */ /* 0x000fe20000000800 */
[----:B------:R-:W-:Y:S01]  /*4b30*/  @!PT LDS RZ, [RZ] ;  /* 0x00000000fffff984 */ /* 0x000fe20000000800 */
[----:B------:R-:W-:Y:S01]  /*4b40*/  @!PT LDS RZ, [RZ] ;  /* 0x00000000fffff984 */ /* 0x000fe20000000800 */
[----:B------:R2:W-:Y:S01]  /*4b50*/  LDGSTS.E.BYPASS.LTC128B.128 [R247+0x14080], [R10.64], !P6 ;  /* 0x140800000af77fae */ /* 0x0005e2000f101d46 */
[----:B------:R-:W-:Y:S02]  /*4b60*/  LEA R8, P1, R2, R0, 0x1 ;  /* 0x0000000002087211 */ /* 0x000fe400078208ff */
[----:B------:R-:W-:Y:S02]  /*4b70*/  SHF.R.S32.HI R3, RZ, 0x1f, R3 ;  /* 0x0000001fff037819 */ /* 0x000fe40000011403 */
[C---:B------:R-:W-:Y:S02]  /*4b80*/  IADD3 R19, R251.reuse, 0x80, RZ ;  /* 0x00000080fb137810 */ /* 0x040fe40007ffe0ff */
[C---:B------:R-:W-:Y:S02]  /*4b90*/  IADD3 R15, R251.reuse, 0xc0, RZ ;  /* 0x000000c0fb0f7810 */ /* 0x040fe40007ffe0ff */
[----:B------:R-:W-:-:S02]  /*4ba0*/  IADD3 R16, R251, 0xc0, RZ ;  /* 0x000000c0fb107810 */ /* 0x000fc40007ffe0ff */
[----:B------:R-:W-:Y:S02]  /*4bb0*/  LEA R6, P2, R17, R0, 0x1 ;  /* 0x0000000011067211 */ /* 0x000fe400078408ff */
[----:B------:R-:W-:Y:S02]  /*4bc0*/  SHF.R.S32.HI R19, RZ, 0x1f, R19 ;  /* 0x0000001fff137819 */ /* 0x000fe40000011413 */
[----:B------:R-:W-:Y:S02]  /*4bd0*/  LEA.HI.X R9, R2, R4, R3, 0x1, P1 ;  /* 0x0000000402097211 */ /* 0x000fe400008f0c03 */
[----:B------:R-:W-:Y:S02]  /*4be0*/  SHF.R.S32.HI R16, RZ, 0x1f, R16 ;  /* 0x0000001fff107819 */ /* 0x000fe40000011410 */
[----:B------:R-:W-:Y:S01]  /*4bf0*/  LEA R2, P1, R15, R0, 0x1 ;  /* 0x000000000f027211 */ /* 0x000fe200078208ff */
[----:B------:R2:W-:Y:S01]  /*4c00*/  LDGSTS.E.BYPASS.LTC128B.128 [R247+0x15880], [R8.64], !P5 ;  /* 0x1588000008f77fae */ /* 0x0005e2000e901d46 */
[----:B------:R-:W-:-:S02]  /*4c10*/  LEA.HI.X R7, R17, R4, R19, 0x1, P2 ;  /* 0x0000000411077211 */ /* 0x000fc400010f0c13 */
[----:B------:R-:W-:-:S03]  /*4c20*/  LEA.HI.X R3, R15, R4, R16, 0x1, P1 ;  /* 0x000000040f037211 */ /* 0x000fc600008f0c10 */
[----:B------:R2:W-:Y:S04]  /*4c30*/  LDGSTS.E.BYPASS.LTC128B.128 [R247+0x17080], [R6.64], !P4 ;  /* 0x1708000006f77fae */ /* 0x0005e8000e101d46 */
[----:B------:R2:W-:Y:S02]  /*4c40*/  LDGSTS.E.BYPASS.LTC128B.128 [R247+0x18880], [R2.64], !P3 ;  /* 0x1888000002f77fae */ /* 0x0005e4000d901d46 */
.L_x_39:
[----:B------:R-:W-:Y:S05]  /*4c50*/  BSYNC B0 ;  /* 0x0000000000007941 */ /* 0x000fea0003800000 */
.L_x_38:
[----:B------:R-:W-:Y:S01]  /*4c60*/  ISETP.GE.AND P1, PT, R13, 0x21, PT ;  /* 0x000000210d00780c */ /* 0x000fe20003f26270 */
[----:B------:R-:W-:Y:S06]  /*4c70*/  BRA.DIV ~URZ, `(.L_x_40) ;  /* 0x0000b1b27f007947 */ /* 0x000fec000b800000 */
[----:B--2---:R2:W1:Y:S04]  /*4c80*/  SHFL.IDX PT, R4, R5, 0x1, 0x181f ;  /* 0x00381f0005047f89 */ /* 0x00446800000e0000 */
[----:B----4-:R2:W4:Y:S02]  /*4c90*/  SHFL.IDX PT, R0, R12, 0x1, 0x181f ;  /* 0x00381f000c007f89 */ /* 0x01052400000e0000 */
.L_x_122:
[----:B------:R-:W-:Y:S05]  /*4ca0*/  @!P1 BRA `(.L_x_35) ;  /* 0x0000019000009947 */ /* 0x000fea0003800000 */
[----:B----4-:R-:W-:Y:S02]  /*4cb0*/  LEA R10, P2, R251, R0, 0x1 ;  /* 0x00000000fb0a7211 */ /* 0x010fe400078408ff */
[----:B------:R-:W-:-:S02]  /*4cc0*/  SHF.R.S32.HI R3, RZ, 0x1f, R251 ;  /* 0x0000001fff037819 */ /* 0x000fc400000114fb */
[C---:B------:R-:W-:Y:S02]  /*4cd0*/  IADD3 R2, R251.reuse, 0x40, RZ ;  /* 0x00000040fb027810 */ /* 0x040fe40007ffe0ff */
[C---:B-1----:R-:W-:Y:S02]  /*4ce0*/  LEA.HI.X R11, R251.reuse, R4, R3, 0x1, P2 ;  /* 0x00000004fb0b7211 */ /* 0x042fe400010f0c03 */
[C---:B------:R-:W-:Y:S02]  /*4cf0*/  IADD3 R3, R251.reuse, 0x40, RZ ;  /* 0x00000040fb037810 */ /* 0x040fe40007ffe0ff */
[----:B------:R-:W-:Y:S01]  /*4d00*/  IADD3 R13, R251, 0x80, RZ ;  /* 0x00000080fb0d7810 */ /* 0x000fe20007ffe0ff */
[----:B------:R-:W-:Y:S01]  /*4d10*/  @!PT LDS RZ, [RZ] ;  /* 0x00000000fffff984 */ /* 0x000fe20000000800 */
[----:B------:R-:W-:Y:S01]  /*4d20*/  @!PT LDS RZ, [RZ] ;  /* 0x00000000fffff984 */ /* 0x000fe20000000800 */
[----:B------:R-:W-:Y:S01]  /*4d30*/  @!PT LDS RZ, [RZ] ;  /* 0x00000000fffff984 */ /* 0x000fe20000000800 */
[----:B------:R1:W-:Y:S01]  /*4d40*/  LDGSTS.E.BYPASS.LTC128B.128 [R247+0x15080], [R10.64], !P6 ;  /* 0x150800000af77fae */ /* 0x0003e2000f101d46 */
[----:B------:R-:W-:Y:S02]  /*4d50*/  LEA R8, P1, R2, R0, 0x1 ;  /* 0x0000000002087211 */ /* 0x000fe400078208ff */
[----:B------:R-:W-:-:S02]  /*4d60*/  SHF.R.S32.HI R3, RZ, 0x1f, R3 ;  /* 0x0000001fff037819 */ /* 0x000fc40000011403 */
[C---:B------:R-:W-:Y:S02]  /*4d70*/  IADD3 R15, R251.reuse, 0x80, RZ ;  /* 0x00000080fb0f7810 */ /* 0x040fe40007ffe0ff */
[C---:B--2---:R-:W-:Y:S02]  /*4d80*/  IADD3 R5, R251.reuse, 0xc0, RZ ;  /* 0x000000c0fb057810 */ /* 0x044fe40007ffe0ff */
[----:B---3--:R-:W-:Y:S02]  /*4d90*/  IADD3 R12, R251, 0xc0, RZ ;  /* 0x000000c0fb0c7810 */ /* 0x008fe40007ffe0ff */
[----:B------:R-:W-:Y:S02]  /*4da0*/  LEA R6, P2, R13, R0, 0x1 ;  /* 0x000000000d067211 */ /* 0x000fe400078408ff */
[----:B------:R-:W-:Y:S02]  /*4db0*/  SHF.R.S32.HI R15, RZ, 0x1f, R15 ;  /* 0x0000001fff0f7819 */ /* 0x000fe4000001140f */
[----:B------:R-:W-:-:S02]  /*4dc0*/  LEA.HI.X R9, R2, R4, R3, 0x1, P1 ;  /* 0x0000000402097211 */ /* 0x000fc400008f0c03 */
[----:B------:R-:W-:Y:S02]  /*4dd0*/  SHF.R.S32.HI R12, RZ, 0x1f, R12 ;  /* 0x0000001fff0c7819 */ /* 0x000fe4000001140c */
[----:B------:R-:W-:Y:S01]  /*4de0*/  LEA R2, P1, R5, R0, 0x1 ;  /* 0x0000000005027211 */ /* 0x000fe200078208ff */
[----:B------:R1:W-:Y:S01]  /*4df0*/  LDGSTS.E.BYPASS.LTC128B.128 [R247+0x16880], [R8.64], !P5 ;  /* 0x1688000008f77fae */ /* 0x0003e2000e901d46 */
[-C--:B------:R-:W-:Y:S02]  /*4e00*/  LEA.HI.X R7, R13, R4.reuse, R15, 0x1, P2 ;  /* 0x000000040d077211 */ /* 0x080fe400010f0c0f */
[----:B------:R-:W-:-:S03]  /*4e10*/  LEA.HI.X R3, R5, R4, R12, 0x1, P1 ;  /* 0x0000000405037211 */ /* 0x000fc600008f0c0c */
[----:B------:R1:W-:Y:S04]  /*4e20*/  LDGSTS.E.BYPASS.LTC128B.128 [R247+0x18080], [R6.64], !P4 ;  /* 0x1808000006f77fae */ /* 0x0003e8000e101d46 */
[----:B------:R1:W-:Y:S02]  /*4e30*/  LDGSTS.E.BYPASS.LTC128B.128 [R247+0x19880], [R2.64], !P3 ;  /* 0x1988000002f77fae */ /* 0x0003e4000d901d46 */
.L_x_35:
[----:B--234-:R-:W-:Y:S05]  /*4e40*/  BSYNC B1 ;  /* 0x0000000000017941 */ /* 0x01cfea0003800000 */
.L_x_34:
[----:B-1----:R-:W2:Y:S04]  /*4e50*/  LDL R0, [R1+0x84] ;  /* 0x0000840001007983 */ /* 0x002ea80000100800 */
[----:B------:R-:W0:Y:S01]  /*4e60*/  LDGDEPBAR ;  /* 0x00000000000079af */ /* 0x000e220000000000 */
[----:B--2---:R-:W-:-:S05]  /*4e70*/  IMAD.IADD R0, R60, 0x1, -R0 ;  /* 0x000000013c007824 */ /* 0x004fca00078e0a00 */
[C---:B------:R-:W-:Y:S02]  /*4e80*/  ISETP.GT.AND P3, PT, R0.reuse, RZ, PT ;  /* 0x000000ff0000720c */ /* 0x040fe40003f64270 */
[C---:B------:R-:W-:Y:S02]  /*4e90*/  ISETP.GT.AND P2, PT, R0.reuse, 0x1, PT ;  /* 0x000000010000780c */ /* 0x040fe40003f44270 */
[----:B------:R-:W-:Y:S02]  /*4ea0*/  ISETP.GT.AND P1, PT, R0, 0x8, PT ;  /* 0x000000080000780c */ /* 0x000fe40003f24270 */
[----:B------:R-:W-:Y:S02]  /*4eb0*/  FSEL R9, R44, -INF , P3 ;  /* 0xff8000002c097808 */ /* 0x000fe40001800000 */
[----:B------:R-:W-:Y:S02]  /*4ec0*/  FSEL R7, R53, -INF , P3 ;  /* 0xff80000035077808 */ /* 0x000fe40001800000 */
[----:B------:R-:W-:-:S02]  /*4ed0*/  FSEL R8, R43, -INF , P2 ;  /* 0xff8000002b087808 */ /* 0x000fc40001000000 */
[----:B------:R-:W-:Y:S02]  /*4ee0*/  FSEL R6, R52, -INF , P2 ;  /* 0xff80000034067808 */ /* 0x000fe40001000000 */
[----:B------:R-:W-:Y:S02]  /*4ef0*/  ISETP.GT.AND P3, PT, R0, 0x9, PT ;  /* 0x000000090000780c */ /* 0x000fe40003f64270 */
[----:B------:R-:W-:Y:S02]  /*4f00*/  FSEL R17, R40, -INF , P1 ;  /* 0xff80000028117808 */ /* 0x000fe40000800000 */
[----:B------:R-:W-:Y:S02]  /*4f10*/  FSEL R11, R42, -INF , P1 ;  /* 0xff8000002a0b7808 */ /* 0x000fe40000800000 */
[----:B------:R-:W-:Y:S02]  /*4f20*/  FMNMX.FTZ R3, R7, R6, !PT ;  /* 0x0000000607037209 */ /* 0x000fe40007810000 */
[----:B------:R-:W-:-:S02]  /*4f30*/  FMNMX.FTZ R2, R9, R8, !PT ;  /* 0x0000000809027209 */ /* 0x000fc40007810000 */
[C---:B------:R-:W-:Y:S02]  /*4f40*/  ISETP.GT.AND P2, PT, R0.reuse, 0x10, PT ;  /* 0x000000100000780c */ /* 0x040fe40003f44270 */
[----:B------:R-:W-:Y:S02]  /*4f50*/  FSEL R16, R37, -INF , P3 ;  /* 0xff80000025107808 */ /* 0x000fe40001800000 */
[----:B------:R-:W-:Y:S02]  /*4f60*/  FSEL R10, R41, -INF , P3 ;  /* 0xff800000290a7808 */ /* 0x000fe40001800000 */
[----:B------:R-:W-:Y:S02]  /*4f70*/  FMNMX.FTZ R3, R11, R3, !PT ;  /* 0x000000030b037209 */ /* 0x000fe40007810000 */
[----:B------:R-:W-:Y:S02]  /*4f80*/  FMNMX.FTZ R2, R17, R2, !PT ;  /* 0x0000000211027209 */ /* 0x000fe40007810000 */
[----:B------:R-:W-:-:S02]  /*4f90*/  ISETP.GT.AND P1, PT, R0, 0x11, PT ;  /* 0x000000110000780c */ /* 0x000fc40003f24270 */
[----:B------:R-:W-:Y:S02]  /*4fa0*/  FSEL R19, R32, -INF , P2 ;  /* 0xff80000020137808 */ /* 0x000fe40001000000 */
[----:B------:R-:W-:Y:S02]  /*4fb0*/  FSEL R13, R33, -INF , P2 ;  /* 0xff800000210d7808 */ /* 0x000fe40001000000 */
[----:B------:R-:W-:Y:S02]  /*4fc0*/  FMNMX.FTZ R3, R10, R3, !PT ;  /* 0x000000030a037209 */ /* 0x000fe40007810000 */
[----:B------:R-:W-:Y:S02]  /*4fd0*/  FMNMX.FTZ R2, R16, R2, !PT ;  /* 0x0000000210027209 */ /* 0x000fe40007810000 */
[----:B------:R-:W-:Y:S02]  /*4fe0*/  ISETP.GT.AND P3, PT, R0, 0x18, PT ;  /* 0x000000180000780c */ /* 0x000fe40003f64270 */
[----:B------:R-:W-:-:S02]  /*4ff0*/  FSEL R20, R18, -INF , P1 ;  /* 0xff80000012147808 */ /* 0x000fc40000800000 */
[----:B------:R-:W-:Y:S02]  /*5000*/  FSEL R12, R36, -INF , P1 ;  /* 0xff800000240c7808 */ /* 0x000fe40000800000 */
[----:B------:R-:W-:Y:S02]  /*5010*/  FMNMX.FTZ R3, R13, R3, !PT ;  /* 0x000000030d037209 */ /* 0x000fe40007810000 */
[----:B------:R-:W-:Y:S02]  /*5020*/  FMNMX.FTZ R2, R19, R2, !PT ;  /* 0x0000000213027209 */ /* 0x000fe40007810000 */
[----:B------:R-:W-:Y:S02]  /*5030*/  ISETP.GT.AND P2, PT, R0, 0x19, PT ;  /* 0x000000190000780c */ /* 0x000fe40003f44270 */
[----:B------:R-:W-:Y:S02]  /*5040*/  FSEL R18, R14, -INF , P3 ;  /* 0xff8000000e127808 */ /* 0x000fe40001800000 */
[----:B------:R-:W-:-:S02]  /*5050*/  FSEL R15, R30, -INF , P3 ;  /* 0xff8000001e0f7808 */ /* 0x000fc40001800000 */
[----:B------:R-:W-:Y:S02]  /*5060*/  FMNMX.FTZ R3, R12, R3, !PT ;  /* 0x000000030c037209 */ /* 0x000fe40007810000 */
[----:B------:R-:W-:Y:S02]  /*5070*/  FMNMX.FTZ R2, R20, R2, !PT ;  /* 0x0000000214027209 */ /* 0x000fe40007810000 */
[----:B------:R-:W-:Y:S02]  /*5080*/  ISETP.GT.AND P1, PT, R0, 0x20, PT ;  /* 0x000000200000780c */ /* 0x000fe40003f24270 */
[----:B------:R-:W-:Y:S02]  /*5090*/  FSEL R24, R24, -INF , P2 ;  /* 0xff80000018187808 */ /* 0x000fe40001000000 */
[----:B------:R-:W-:Y:S02]  /*50a0*/  FSEL R14, R31, -INF , P2 ;  /* 0xff8000001f0e7808 */ /* 0x000fe40001000000 */
[----:B------:R-:W-:-:S02]  /*50b0*/  FMNMX.FTZ R3, R15, R3, !PT ;  /* 0x000000030f037209 */ /* 0x000fc40007810000 */
[----:B------:R-:W-:Y:S02]  /*50c0*/  FMNMX.FTZ R2, R18, R2, !PT ;  /* 0x0000000212027209 */ /* 0x000fe40007810000 */
[----:B------:R-:W-:Y:S02]  /*50d0*/  FSEL R79, R23, -INF , P1 ;  /* 0xff800000174f7808 */ /* 0x000fe40000800000 */
[----:B------:R-:W-:Y:S02]  /*50e0*/  FSEL R76, R28, -INF , P1 ;  /* 0xff8000001c4c7808 */ /* 0x000fe40000800000 */
[C---:B------:R-:W-:Y:S02]  /*50f0*/  ISETP.GT.AND P3, PT, R0.reuse, 0x21, PT ;  /* 0x000000210000780c */ /* 0x040fe40003f64270 */
[C---:B------:R-:W-:Y:S02]  /*5100*/  ISETP.GT.AND P2, PT, R0.reuse, 0x28, PT ;  /* 0x000000280000780c */ /* 0x040fe40003f44270 */
[----:B------:R-:W-:-:S02]  /*5110*/  ISETP.GT.AND P1, PT, R0, 0x29, PT ;  /* 0x000000290000780c */ /* 0x000fc40003f24270 */
[----:B------:R-:W-:Y:S02]  /*5120*/  FMNMX.FTZ R0, R14, R3, !PT ;  /* 0x000000030e007209 */ /* 0x000fe40007810000 */
[----:B------:R-:W-:Y:S02]  /*5130*/  FMNMX.FTZ R2, R24, R2, !PT ;  /* 0x0000000218027209 */ /* 0x000fe40007810000 */
[----:B------:R-:W-:Y:S02]  /*5140*/  FSEL R78, R27, -INF , P3 ;  /* 0xff8000001b4e7808 */ /* 0x000fe40001800000 */
[----:B------:R-:W-:Y:S02]  /*5150*/  FSEL R74, R29, -INF , P3 ;  /* 0xff8000001d4a7808 */ /* 0x000fe40001800000 */
[----:B------:R-:W-:Y:S02]  /*5160*/  FMNMX.FTZ R0, R76, R0, !PT ;  /* 0x000000004c007209 */ /* 0x000fe40007810000 */
[----:B------:R-:W-:-:S02]  /*5170*/  FMNMX.FTZ R2, R79, R2, !PT ;  /* 0x000000024f027209 */ /* 0x000fc40007810000 */
[----:B------:R-:W-:Y:S02]  /*5180*/  FSEL R77, R22, -INF , P2 ;  /* 0xff800000164d7808 */ /* 0x000fe40001000000 */
[----:B------:R-:W-:Y:S02]  /*5190*/  FSEL R73, R26, -INF , P2 ;  /* 0xff8000001a497808 */ /* 0x000fe40001000000 */
[----:B------:R-:W-:Y:S02]  /*51a0*/  FMNMX.FTZ R0, R74, R0, !PT ;  /* 0x000000004a007209 */ /* 0x000fe40007810000 */
[----:B------:R-:W-:Y:S02]  /*51b0*/  FMNMX.FTZ R2, R78, R2, !PT ;  /* 0x000000024e027209 */ /* 0x000fe40007810000 */
[----:B------:R-:W-:Y:S02]  /*51c0*/  FSEL R75, R21, -INF , P1 ;  /* 0xff800000154b7808 */ /* 0x000fe40000800000 */
[----:B------:R-:W-:-:S02]  /*51d0*/  FSEL R72, R25, -INF , P1 ;  /* 0xff80000019487808 */ /* 0x000fc40000800000 */
[----:B------:R-:W-:Y:S02]  /*51e0*/  FMNMX.FTZ R0, R73, R0, !PT ;  /* 0x0000000049007209 */ /* 0x000fe40007810000 */
[----:B------:R-:W-:Y:S02]  /*51f0*/  FMNMX.FTZ R2, R77, R2, !PT ;  /* 0x000000024d027209 */ /* 0x000fe40007810000 */
[----:B------:R-:W-:Y:S02]  /*5200*/  FMNMX.FTZ R4, R72, R0, !PT ;  /* 0x0000000048047209 */ /* 0x000fe40007810000 */
[----:B------:R-:W-:Y:S01]  /*5210*/  FMNMX.FTZ R5, R75, R2, !PT ;  /* 0x000000024b057209 */ /* 0x000fe20007810000 */
[----:B------:R-:W-:Y:S05]  /*5220*/  BRA.DIV ~URZ, `(.L_x_41) ;  /* 0x0000acc27f007947 */ /* 0x000fea000b800000 */
[----:B------:R1:W2:Y:S02]  /*5230*/  SHFL.BFLY PT, R0, R4, 0x2, 0x1f ;  /* 0x0c401f0004007f89 */ /* 0x0002a400000e0000 */
.L_x_123:
[----:B-12---:R-:W-:Y:S01]  /*5240*/  FMNMX.FTZ R4, R4, R0, !PT ;  /* 0x0000000004047209 */ /* 0x006fe20007810000 */
[----:B------:R-:W-:Y:S05]  /*5250*/  BRA.DIV ~URZ, `(.L_x_42) ;  /* 0x0000acd27f007947 */ /* 0x000fea000b800000 */
[----:B------:R-:W1:Y:S04]  /*5260*/  SHFL.BFLY PT, R0, R5, 0x2, 0x1f ;  /* 0x0c401f0005007f89 */ /* 0x000e6800000e0000 */
[----:B------:R-:W2:Y:S01]  /*5270*/  SHFL.BFLY PT, R2, R4, 0x1, 0x1f ;  /* 0x0c201f0004027f89 */ /* 0x000ea200000e0000 */
[----:B-1----:R-:W-:-:S02]  /*5280*/  FMNMX.FTZ R5, R5, R0, !PT ;  /* 0x0000000005057209 */ /* 0x002fc40007810000 */
[----:B--2---:R-:W-:-:S03]  /*5290*/  FMNMX.FTZ R133, R4, R2, !PT ;  /* 0x0000000204857209 */ /* 0x004fc60007810000 */
[----:B------:R1:W2:Y:S04]  /*52a0*/  SHFL.BFLY PT, R3, R5, 0x1, 0x1f ;  /* 0x0c201f0005037f89 */ /* 0x0002a800000e0000 */
.L_x_124:
[C---:B------:R-:W-:Y:S01]  /*52b0*/  FMUL.FTZ R2, R133.reuse, c[0x0][0x2d0] ;  /* 0x0000b40085027a20 */ /* 0x040fe20000410000 */
[----:B------:R-:W-:Y:S01]  /*52c0*/  FSETP.NEU.FTZ.AND P1, PT, R133, -INF , PT ;  /* 0xff8000008500780b */ /* 0x000fe20003f3d000 */
[----:B------:R-:W-:Y:S01]  /*52d0*/  WARPSYNC 0xffffffff ;  /* 0xffffffff00007948 */ /* 0x000fe20003800000 */
[----:B--2---:R-:W-:Y:S01]  /*52e0*/  FMNMX.FTZ R132, R3, R5, !PT ;  /* 0x0000000503847209 */ /* 0x004fe20007810000 */
[----:B------:R-:W-:Y:S01]  /*52f0*/  LDSM.16.MT88.4 R28, [R239] ;  /* 0x00000000ef1c783b */ /* 0x000fe20000004200 */
[----:B------:R-:W-:Y:S02]  /*5300*/  FSEL R2, R2, RZ, P1 ;  /* 0x000000ff02027208 */ /* 0x000fe40000800000 */
[C---:B------:R-:W-:Y:S01]  /*5310*/  FSETP.NEU.FTZ.AND P1, PT, R132.reuse, -INF , PT ;  /* 0xff8000008400780b */ /* 0x040fe20003f3d000 */
[----:B------:R-:W-:Y:S01]  /*5320*/  FMUL.FTZ R4, R132, c[0x0][0x2d0] ;  /* 0x0000b40084047a20 */ /* 0x000fe20000410000 */
[----:B------:R-:W-:Y:S01]  /*5330*/  LDSM.16.MT88.4 R32, [R239+0x800] ;  /* 0x00080000ef20783b */ /* 0x000fe20000004200 */
[----:B------:R-:W-:-:S02]  /*5340*/  FFMA.FTZ R0, R7, c[0x0][0x2d0], -R2 ;  /* 0x0000b40007007a23 */ /* 0x000fc40000010802 */
[--C-:B------:R-:W-:Y:S01]  /*5350*/  FFMA.FTZ R3, R12, c[0x0][0x2d0], -R2.reuse ;  /* 0x0000b4000c037a23 */ /* 0x100fe20000010802 */
[----:B------:R-:W-:Y:S01]  /*5360*/  LDSM.16.MT88.4 R36, [R237+0x800] ;  /* 0x00080000ed24783b */ /* 0x000fe20000004200 */
[----:B------:R2:W-:Y:S03]  /*5370*/  MUFU.EX2 R101, R0 ;  /* 0x0000000000657308 */ /* 0x0005e60000000800 */
[----:B------:R-:W-:Y:S04]  /*5380*/  LDSM.16.MT88.4 R48, [R238] ;  /* 0x00000000ee30783b */ /* 0x000fe80000004200 */
[----:B------:R-:W-:Y:S01]  /*5390*/  LDSM.16.MT88.4 R56, [R242] ;  /* 0x00000000f238783b */ /* 0x000fe20000004200 */
[----:B------:R-:W-:Y:S03]  /*53a0*/  MUFU.EX2 R127, R3 ;  /* 0x00000003007f7308 */ /* 0x000fe60000000800 */
[----:B------:R-:W-:Y:S04]  /*53b0*/  LDSM.16.MT88.4 R60, [R237+0x1800] ;  /* 0x00180000ed3c783b */ /* 0x000fe80000004200 */
[----:B------:R-:W-:Y:S01]  /*53c0*/  LDSM.16.MT88.4 R64, [R238+0x800] ;  /* 0x00080000ee40783b */ /* 0x000fe20000004200 */
[----:B--2---:R-:W-:-:S03]  /*53d0*/  FFMA.FTZ R0, R6, c[0x0][0x2d0], -R2 ;  /* 0x0000b40006007a23 */ /* 0x004fc60000010802 */
[----:B------:R-:W-:Y:S01]  /*53e0*/  LDSM.16.MT88.4 R68, [R239+0x2000] ;  /* 0x00200000ef44783b */ /* 0x000fe20000004200 */
[----:B------:R2:W-:Y:S03]  /*53f0*/  MUFU.EX2 R100, R0 ;  /* 0x0000000000647308 */ /* 0x0005e60000000800 */
[----:B------:R-:W-:Y:S01]  /*5400*/  LDSM.16.MT88.4 R52, [R238+0x1800] ;  /* 0x00180000ee34783b */ /* 0x000fe20000004200 */
[----:B--2---:R-:W-:-:S04]  /*5410*/  FFMA.FTZ R0, R11, c[0x0][0x2d0], -R2 ;  /* 0x0000b4000b007a23 */ /* 0x004fc80000010802 */
[----:B------:R2:W-:Y:S02]  /*5420*/  MUFU.EX2 R116, R0 ;  /* 0x0000000000747308 */ /* 0x0005e40000000800 */
[----:B--2---:R-:W-:-:S06]  /*5430*/  FFMA.FTZ R0, R10, c[0x0][0x2d0], -R2 ;  /* 0x0000b4000a007a23 */ /* 0x004fcc0000010802 */
[----:B------:R2:W3:Y:S02]  /*5440*/  MUFU.EX2 R110, R0 ;  /* 0x00000000006e7308 */ /* 0x0004e40000000800 */
[----:B--2---:R-:W-:Y:S01]  /*5450*/  FFMA.FTZ R0, R13, c[0x0][0x2d0], -R2 ;  /* 0x0000b4000d007a23 */ /* 0x004fe20000010802 */
[----:B---3--:R-:W-:-:S05]  /*5460*/  F2FP.BF16.PACK_AB R10, R110, R116 ;  /* 0x000000746e0a723e */ /* 0x008fca00000010ff */
[----:B------:R2:W-:Y:S02]  /*5470*/  MUFU.EX2 R117, R0 ;  /* 0x0000000000757308 */ /* 0x0005e40000000800 */
[----:B--2---:R-:W-:Y:S02]  /*5480*/  FSEL R0, R4, RZ, P1 ;  /* 0x000000ff04007208 */ /* 0x004fe40000800000 */
[----:B-1----:R-:W1:Y:S03]  /*5490*/  LDSM.16.MT88.4 R4, [R237] ;  /* 0x00000000ed04783b */ /* 0x002e660000004200 */
[----:B------:R-:W-:-:S04]  /*54a0*/  FFMA.FTZ R3, R9, c[0x0][0x2d0], -R0 ;  /* 0x0000b40009037a23 */ /* 0x000fc80000010800 */
[----:B------:R2:W-:Y:S02]  /*54b0*/  MUFU.EX2 R109, R3 ;  /* 0x00000003006d7308 */ /* 0x0005e40000000800 */
[----:B--2---:R-:W-:Y:S01]  /*54c0*/  FFMA.FTZ R3, R8, c[0x0][0x2d0], -R0 ;  /* 0x0000b40008037a23 */ /* 0x004fe20000010800 */
[----:B------:R-:W-:-:S05]  /*54d0*/  F2FP.BF16.PACK_AB R8, R100, R101 ;  /* 0x000000656408723e */ /* 0x000fca00000010ff */
[----:B------:R2:W3:Y:S02]  /*54e0*/  MUFU.EX2 R108, R3 ;  /* 0x00000003006c7308 */ /* 0x0004e40000000800 */
[----:B--2---:R-:W-:Y:S01]  /*54f0*/  FFMA.FTZ R3, R17, c[0x0][0x2d0], -R0 ;  /* 0x0000b40011037a23 */ /* 0x004fe20000010800 */
[----:B---3--:R-:W-:-:S05]  /*5500*/  F2FP.BF16.PACK_AB R9, R108, R109 ;  /* 0x0000006d6c09723e */ /* 0x008fca00000010ff */
[----:B------:R2:W-:Y:S02]  /*5510*/  MUFU.EX2 R111, R3 ;  /* 0x00000003006f7308 */ /* 0x0005e40000000800 */
[----:B--2---:R-:W-:-:S06]  /*5520*/  FFMA.FTZ R3, R16, c[0x0][0x2d0], -R0 ;  /* 0x0000b40010037a23 */ /* 0x004fcc0000010800 */
[----:B------:R2:W3:Y:S02]  /*5530*/  MUFU.EX2 R119, R3 ;  /* 0x0000000300777308 */ /* 0x0004e40000000800 */
[----:B--2---:R-:W-:Y:S01]  /*5540*/  FFMA.FTZ R3, R15, c[0x0][0x2d0], -R2 ;  /* 0x0000b4000f037a23 */ /* 0x004fe20000010802 */
[----:B---3--:R-:W-:-:S05]  /*5550*/  F2FP.BF16.PACK_AB R11, R119, R111 ;  /* 0x0000006f770b723e */ /* 0x008fca00000010ff */
[----:B------:R2:W-:Y:S02]  /*5560*/  MUFU.EX2 R125, R3 ;  /* 0x00000003007d7308 */ /* 0x0005e40000000800 */
[----:B-1----:R-:W-:Y:S07]  /*5570*/  HMMA.16816.F32.BF16 R40, R8, R4, RZ ;  /* 0x000000040828723c */ /* 0x002fee00000418ff */
[----:B------:R-:W-:Y:S01]  /*5580*/  F2FP.BF16.PACK_AB R4, R127, R117 ;  /* 0x000000757f04723e */ /* 0x000fe200000010ff */
[----:B--2---:R-:W-:-:S02]  /*5590*/  FFMA.FTZ R3, R14, c[0x0][0x2d0], -R2 ;  /* 0x0000b4000e037a23 */ /* 0x004fc40000010802 */
[----:B------:R-:W-:Y:S02]  /*55a0*/  HMMA.16816.F32.BF16 R12, R8, R30, RZ ;  /* 0x0000001e080c723c */ /* 0x000fe400000418ff */
[----:B------:R1:W2:Y:S02]  /*55b0*/  MUFU.EX2 R126, R3 ;  /* 0x00000003007e7308 */ /* 0x0002a40000000800 */
[----:B-1----:R-:W-:-:S06]  /*55c0*/  FFMA.FTZ R3, R19, c[0x0][0x2d0], -R0 ;  /* 0x0000b40013037a23 */ /* 0x002fcc0000010800 */
[----:B------:R1:W-:Y:S02]  /*55d0*/  MUFU.EX2 R118, R3 ;  /* 0x0000000300767308 */ /* 0x0003e40000000800 */
[--C-:B-1----:R-:W-:Y:S02]  /*55e0*/  FFMA.FTZ R3, R20, c[0x0][0x2d0], -R0.reuse ;  /* 0x0000b40014037a23 */ /* 0x102fe40000010800 */
[C---:B------:R-:W-:Y:S04]  /*55f0*/  HMMA.16816.F32.BF16 R20, R8.reuse, R6, RZ ;  /* 0x000000060814723c */ /* 0x040fe800000418ff */
[----:B------:R1:W3:Y:S03]  /*5600*/  MUFU.EX2 R124, R3 ;  /* 0x00000003007c7308 */ /* 0x0002e60000000800 */
[----:B--2---:R-:W-:Y:S01]  /*5610*/  F2FP.BF16.PACK_AB R6, R126, R125 ;  /* 0x0000007d7e06723e */ /* 0x004fe200000010ff */
[--C-:B-1----:R-:W-:Y:S01]  /*5620*/  FFMA.FTZ R3, R18, c[0x0][0x2d0], -R0.reuse ;  /* 0x0000b40012037a23 */ /* 0x102fe20000010800 */
[----:B---3--:R-:W-:Y:S01]  /*5630*/  F2FP.BF16.PACK_AB R5, R124, R118 ;  /* 0x000000767c05723e */ /* 0x008fe200000010ff */
[C---:B------:R-:W-:Y:S02]  /*5640*/  HMMA.16816.F32.BF16 R16, R8.reuse, R28, RZ ;  /* 0x0000001c0810723c */ /* 0x040fe400000418ff */
[----:B------:R1:W-:Y:S06]  /*5650*/  MUFU.EX2 R129, R3 ;  /* 0x0000000300817308 */ /* 0x0003ec0000000800 */
[----:B------:R-:W-:Y:S01]  /*5660*/  HMMA.16816.F32.BF16 R28, R8, R50, RZ ;  /* 0x00000032081c723c */ /* 0x000fe200000418ff */
[----:B-1----:R-:W-:-:S07]  /*5670*/  FFMA.FTZ R3, R24, c[0x0][0x2d0], -R0 ;  /* 0x0000b40018037a23 */ /* 0x002fce0000010800 */
[----:B------:R-:W-:Y:S01]  /*5680*/  HMMA.16816.F32.BF16 R24, R8, R56, RZ ;  /* 0x000000380818723c */ /* 0x000fe200000418ff */
[----:B------:R-:W1:Y:S02]  /*5690*/  MUFU.EX2 R128, R3 ;  /* 0x0000000300807308 */ /* 0x000e640000000800 */
[----:B-1----:R-:W-:-:S07]  /*56a0*/  F2FP.BF16.PACK_AB R7, R128, R129 ;  /* 0x000000818007723e */ /* 0x002fce00000010ff */
[C---:B------:R-:W-:Y:S08]  /*56b0*/  HMMA.16816.F32.BF16 R44, R4.reuse, R34, R12 ;  /* 0x00000022042c723c */ /* 0x040ff0000004180c */
[C---:B------:R-:W-:Y:S01]  /*56c0*/  HMMA.16816.F32.BF16 R156, R4.reuse, R36, R40 ;  /* 0x00000024049c723c */ /* 0x040fe20000041828 */
[----:B------:R-:W-:Y:S07]  /*56d0*/  LDSM.16.MT88.4 R40, [R240+0x800] ;  /* 0x00080000f028783b */ /* 0x000fee0000004200 */
[C---:B------:R-:W-:Y:S01]  /*56e0*/  HMMA.16816.F32.BF16 R136, R4.reuse, R38, R20 ;  /* 0x000000260488723c */ /* 0x040fe20000041814 */
[----:B------:R-:W-:Y:S07]  /*56f0*/  LDSM.16.MT88.4 R36, [R237+0x2000] ;  /* 0x00200000ed24783b */ /* 0x000fee0000004200 */
[----:B------:R-:W-:Y:S01]  /*5700*/  MOV R249, R44 ;  /* 0x0000002c00f97202 */ /* 0x000fe20000000f00 */
[----:B------:R-:W-:Y:S01]  /*5710*/  IMAD.MOV.U32 R155, RZ, RZ, R46 ;  /* 0x000000ffff9b7224 */ /* 0x000fe200078e002e */
[----:B------:R-:W-:Y:S01]  /*5720*/  MOV R248, R45 ;  /* 0x0000002d00f87202 */ /* 0x000fe20000000f00 */
[----:B------:R-:W-:Y:S01]  /*5730*/  HMMA.16816.F32.BF16 R148, R4, R32, R16 ;  /* 0x000000200494723c */ /* 0x000fe20000041810 */
[----:B------:R-:W-:-:S02]  /*5740*/  MOV R154, R47 ;  /* 0x0000002f009a7202 */ /* 0x000fc40000000f00 */
[----:B------:R-:W1:Y:S05]  /*5750*/  LDSM.16.MT88.4 R44, [R239+0x1800] ;  /* 0x00180000ef2c783b */ /* 0x000e6a0000004200 */
[C---:B------:R-:W-:Y:S08]  /*5760*/  HMMA.16816.F32.BF16 R16, R8.reuse, R60, RZ ;  /* 0x0000003c0810723c */ /* 0x040ff000000418ff */
[C---:B------:R-:W-:Y:S01]  /*5770*/  HMMA.16816.F32.BF16 R12, R8.reuse, R62, RZ ;  /* 0x0000003e080c723c */ /* 0x040fe200000418ff */
[----:B------:R-:W-:Y:S07]  /*5780*/  LDSM.16.MT88.4 R60, [R238+0x2000] ;  /* 0x00200000ee3c783b */ /* 0x000fee0000004200 */
[C---:B------:R-:W-:Y:S01]  /*5790*/  HMMA.16816.F32.BF16 R20, R8.reuse, R58, RZ ;  /* 0x0000003a0814723c */ /* 0x040fe200000418ff */
[----:B------:R-:W-:Y:S07]  /*57a0*/  LDSM.16.MT88.4 R56, [R240+0x2000] ;  /* 0x00200000f038783b */ /* 0x000fee0000004200 */
[----:B------:R-:W-:Y:S01]  /*57b0*/  HMMA.16816.F32.BF16 R32, R8, R48, RZ ;  /* 0x000000300820723c */ /* 0x000fe200000418ff */
[----:B------:R-:W2:Y:S07]  /*57c0*/  LDSM.16.MT88.4 R48, [R240+0x1800] ;  /* 0x00180000f030783b */ /* 0x000eae0000004200 */
[----:B------:R-:W-:Y:S08]  /*57d0*/  HMMA.16816.F32.BF16 R80, R4, R66, R28 ;  /* 0x000000420450723c */ /* 0x000ff0000004181c */
[----:B-1----:R-:W-:Y:S08]  /*57e0*/  HMMA.16816.F32.BF16 R28, R8, R46, RZ ;  /* 0x0000002e081c723c */ /* 0x002ff000000418ff */
[C---:B------:R-:W-:Y:S08]  /*57f0*/  HMMA.16816.F32.BF16 R24, R4.reuse, R40, R24 ;  /* 0x000000280418723c */ /* 0x040ff00000041818 */
[----:B------:R-:W-:Y:S01]  /*5800*/  HMMA.16816.F32.BF16 R16, R4, R36, R16 ;  /* 0x000000240410723c */ /* 0x000fe20000041810 */
[----:B------:R-:W-:Y:S01]  /*5810*/  MOV R153, R80 ;  /* 0x0000005000997202 */ /* 0x000fe20000000f00 */
[----:B------:R-:W-:Y:S01]  /*5820*/  IMAD.MOV.U32 R152, RZ, RZ, R81 ;  /* 0x000000ffff987224 */ /* 0x000fe200078e0051 */
[----:B------:R-:W-:-:S02]  /*5830*/  MOV R147, R82 ;  /* 0x0000005200937202 */ /* 0x000fc40000000f00 */
[----:B------:R-:W-:-:S03]  /*5840*/  MOV R146, R83 ;  /* 0x0000005300927202 */ /* 0x000fc60000000f00 */
[C---:B------:R-:W-:Y:S08]  /*5850*/  HMMA.16816.F32.BF16 R12, R4.reuse, R38, R12 ;  /* 0x00000026040c723c */ /* 0x040ff0000004180c */
[----:B------:R-:W-:Y:S01]  /*5860*/  HMMA.16816.F32.BF16 R20, R4, R42, R20 ;  /* 0x0000002a0414723c */ /* 0x000fe20000041814 */
[----:B------:R-:W1:Y:S01]  /*5870*/  LDSM.16.MT88.4 R40, [R237+0x3000] ;  /* 0x00300000ed28783b */ /* 0x000e620000004200 */
[----:B------:R-:W-:Y:S01]  /*5880*/  IMAD.MOV.U32 R103, RZ, RZ, R25 ;  /* 0x000000ffff677224 */ /* 0x000fe200078e0019 */
[----:B------:R-:W-:Y:S01]  /*5890*/  MOV R102, R26 ;  /* 0x0000001a00667202 */ /* 0x000fe20000000f00 */
[----:B------:R-:W-:Y:S01]  /*58a0*/  IMAD.MOV.U32 R250, RZ, RZ, R27 ;  /* 0x000000fffffa7224 */ /* 0x000fe200078e001b */
[----:B------:R-:W-:-:S03]  /*58b0*/  MOV R99, R24 ;  /* 0x0000001800637202 */ /* 0x000fc60000000f00 */
[----:B------:R-:W-:Y:S01]  /*58c0*/  HMMA.16816.F32.BF16 R36, R4, R70, R28 ;  /* 0x000000460424723c */ /* 0x000fe2000004181c */
[----:B------:R-:W-:Y:S01]  /*58d0*/  MOV R145, R16 ;  /* 0x0000001000917202 */ /* 0x000fe20000000f00 */
[----:B------:R-:W-:Y:S01]  /*58e0*/  IMAD.MOV.U32 R144, RZ, RZ, R17 ;  /* 0x000000ffff907224 */ /* 0x000fe200078e0011 */
[----:B------:R-:W-:Y:S02]  /*58f0*/  MOV R131, R18 ;  /* 0x0000001200837202 */ /* 0x000fe40000000f00 */
[----:B------:R-:W-:-:S03]  /*5900*/  MOV R130, R19 ;  /* 0x0000001300827202 */ /* 0x000fc60000000f00 */
[----:B------:R-:W-:Y:S01]  /*5910*/  HMMA.16816.F32.BF16 R140, R4, R64, R32 ;  /* 0x00000040048c723c */ /* 0x000fe20000041820 */
[----:B------:R-:W-:Y:S01]  /*5920*/  IMAD.MOV.U32 R94, RZ, RZ, R13 ;  /* 0x000000ffff5e7224 */ /* 0x000fe200078e000d */
[----:B------:R-:W-:Y:S01]  /*5930*/  MOV R93, R14 ;  /* 0x0000000e005d7202 */ /* 0x000fe20000000f00 */
[----:B------:R-:W-:Y:S01]  /*5940*/  IMAD.MOV.U32 R90, RZ, RZ, R12 ;  /* 0x000000ffff5a7224 */ /* 0x000fe200078e000c */
[----:B------:R-:W-:-:S04]  /*5950*/  MOV R91, R15 ;  /* 0x0000000f005b7202 */ /* 0x000fc80000000f00 */
[----:B------:R-:W-:Y:S01]  /*5960*/  HMMA.16816.F32.BF16 R32, R8, R44, RZ ;  /* 0x0000002c0820723c */ /* 0x000fe200000418ff */
[----:B------:R-:W-:Y:S01]  /*5970*/  MOV R98, R23 ;  /* 0x0000001700627202 */ /* 0x000fe20000000f00 */
[----:B------:R-:W-:Y:S01]  /*5980*/  IMAD.MOV.U32 R96, RZ, RZ, R22 ;  /* 0x000000ffff607224 */ /* 0x000fe200078e0016 */
[----:B------:R-:W-:Y:S01]  /*5990*/  MOV R97, R21 ;  /* 0x0000001500617202 */ /* 0x000fe20000000f00 */
[----:B------:R-:W-:Y:S01]  /*59a0*/  LDSM.16.MT88.4 R44, [R238+0x3800] ;  /* 0x00380000ee2c783b */ /* 0x000fe20000004200 */
[----:B------:R-:W-:-:S03]  /*59b0*/  MOV R95, R20 ;  /* 0x00000014005f7202 */ /* 0x000fc60000000f00 */
[C---:B------:R-:W-:Y:S01]  /*59c0*/  HMMA.16816.F32.BF16 R24, R8.reuse, R52, RZ ;  /* 0x000000340818723c */ /* 0x040fe200000418ff */
[----:B------:R-:W-:Y:S01]  /*59d0*/  MOV R89, R37 ;  /* 0x0000002500597202 */ /* 0x000fe20000000f00 */
[----:B------:R-:W-:Y:S01]  /*59e0*/  IMAD.MOV.U32 R92, RZ, RZ, R38 ;  /* 0x000000ffff5c7224 */ /* 0x000fe200078e0026 */
[----:B------:R-:W-:Y:S02]  /*59f0*/  MOV R88, R39 ;  /* 0x0000002700587202 */ /* 0x000fe40000000f00 */
[----:B------:R-:W-:Y:S02]  /*5a00*/  MOV R87, R36 ;  /* 0x0000002400577202 */ /* 0x000fe40000000f00 */
[----:B------:R-:W-:Y:S01]  /*5a10*/  LDSM.16.MT88.4 R36, [R237+0x3800] ;  /* 0x00380000ed24783b */ /* 0x000fe20000004200 */
[C---:B--2---:R-:W-:Y:S08]  /*5a20*/  HMMA.16816.F32.BF16 R16, R8.reuse, R48, RZ ;  /* 0x000000300810723c */ /* 0x044ff000000418ff */
[C---:B------:R-:W-:Y:S01]  /*5a30*/  HMMA.16816.F32.BF16 R12, R8.reuse, R50, RZ ;  /* 0x00000032080c723c */ /* 0x040fe200000418ff */
[----:B------:R-:W2:Y:S07]  /*5a40*/  LDSM.16.MT88.4 R48, [R239+0x3000] ;  /* 0x00300000ef30783b */ /* 0x000eae0000004200 */
[----:B------:R-:W-:Y:S01]  /*5a50*/  HMMA.16816.F32.BF16 R20, R8, R54, RZ ;  /* 0x000000360814723c */ /* 0x000fe200000418ff */
[----:B------:R-:W3:Y:S07]  /*5a60*/  LDSM.16.MT88.4 R52, [R238+0x3000] ;  /* 0x00300000ee34783b */ /* 0x000eee0000004200 */
[C---:B------:R-:W-:Y:S01]  /*5a70*/  HMMA.16816.F32.BF16 R80, R4.reuse, R68, R32 ;  /* 0x000000440450723c */ /* 0x040fe20000041820 */
[----:B------:R-:W4:Y:S07]  /*5a80*/  LDSM.16.MT88.4 R32, [R239+0x3800] ;  /* 0x00380000ef20783b */ /* 0x000f2e0000004200 */
[----:B------:R-:W-:Y:S08]  /*5a90*/  HMMA.16816.F32.BF16 R64, R4, R60, R24 ;  /* 0x0000003c0440723c */ /* 0x000ff00000041818 */
[C---:B-1----:R-:W-:Y:S08]  /*5aa0*/  HMMA.16816.F32.BF16 R28, R8.reuse, R40, RZ ;  /* 0x00000028081c723c */ /* 0x042ff000000418ff */
[----:B------:R-:W-:Y:S01]  /*5ab0*/  HMMA.16816.F32.BF16 R24, R8, R42, RZ ;  /* 0x0000002a0818723c */ /* 0x000fe200000418ff */
[----:B------:R-:W1:Y:S07]  /*5ac0*/  LDSM.16.MT88.4 R40, [R240+0x3000] ;  /* 0x00300000f028783b */ /* 0x000e6e0000004200 */
[C---:B------:R-:W-:Y:S08]  /*5ad0*/  HMMA.16816.F32.BF16 R20, R4.reuse, R62, R20 ;  /* 0x0000003e0414723c */ /* 0x040ff00000041814 */
[----:B------:R-:W-:Y:S07]  /*5ae0*/  HMMA.16816.F32.BF16 R60, R4, R56, R16 ;  /* 0x00000038043c723c */ /* 0x000fee0000041810 */
[----:B------:R-:W-:Y:S01]  /*5af0*/  MOV R56, R90 ;  /* 0x0000005a00387202 */ /* 0x000fe20000000f00 */
[----:B--2---:R-:W-:Y:S01]  /*5b00*/  HMMA.16816.F32.BF16 R16, R8, R50, RZ ;  /* 0x000000320810723c */ /* 0x004fe200000418ff */
[----:B------:R-:W-:-:S06]  /*5b10*/  MOV R57, R94 ;  /* 0x0000005e00397202 */ /* 0x000fcc0000000f00 */
[----:B------:R-:W-:Y:S01]  /*5b20*/  MOV R51, R99 ;  /* 0x0000006300337202 */ /* 0x000fe20000000f00 */
[----:B------:R-:W-:Y:S01]  /*5b30*/  HMMA.16816.F32.BF16 R172, R4, R38, R24 ;  /* 0x0000002604ac723c */ /* 0x000fe20000041818 */
[----:B------:R-:W2:Y:S01]  /*5b40*/  LDSM.16.MT88.4 R24, [R240+0x3800] ;  /* 0x00380000f018783b */ /* 0x000ea20000004200 */
[----:B------:R-:W-:Y:S01]  /*5b50*/  MOV R86, R23 ;  /* 0x0000001700567202 */ /* 0x000fe20000000f00 */
[----:B------:R-:W-:Y:S01]  /*5b60*/  IMAD.MOV.U32 R85, RZ, RZ, R21 ;  /* 0x000000ffff557224 */ /* 0x000fe200078e0015 */
[----:B------:R-:W-:Y:S01]  /*5b70*/  MOV R84, R22 ;  /* 0x0000001600547202 */ /* 0x000fe20000000f00 */
[----:B------:R-:W-:Y:S01]  /*5b80*/  IMAD.MOV.U32 R50, RZ, RZ, R98 ;  /* 0x000000ffff327224 */ /* 0x000fe200078e0062 */
[----:B------:R-:W-:Y:S01]  /*5b90*/  MOV R3, R20 ;  /* 0x0000001400037202 */ /* 0x000fe20000000f00 */
[----:B------:R-:W-:Y:S01]  /*5ba0*/  IMAD.MOV.U32 R38, RZ, RZ, R88 ;  /* 0x000000ffff267224 */ /* 0x000fe200078e0058 */
[----:B------:R-:W-:Y:S01]  /*5bb0*/  HMMA.16816.F32.BF16 R20, R8, R48, RZ ;  /* 0x000000300814723c */ /* 0x000fe200000418ff */
[----:B------:R-:W-:-:S06]  /*5bc0*/  MOV R39, R96 ;  /* 0x0000006000277202 */ /* 0x000fcc0000000f00 */
[----:B------:R-:W-:Y:S01]  /*5bd0*/  IMAD.MOV.U32 R48, RZ, RZ, R103 ;  /* 0x000000ffff307224 */ /* 0x000fe200078e0067 */
[----:B------:R-:W-:Y:S01]  /*5be0*/  HMMA.16816.F32.BF16 R176, R4, R58, R12 ;  /* 0x0000003a04b0723c */ /* 0x000fe2000004180c */
[----:B------:R-:W-:-:S06]  /*5bf0*/  MOV R49, R102 ;  /* 0x0000006600317202 */ /* 0x000fcc0000000f00 */
[----:B------:R-:W-:Y:S01]  /*5c00*/  IMAD.MOV.U32 R59, RZ, RZ, R91 ;  /* 0x000000ffff3b7224 */ /* 0x000fe200078e005b */
[----:B---3--:R-:W-:Y:S01]  /*5c10*/  HMMA.16816.F32.BF16 R12, R8, R52, RZ ;  /* 0x00000034080c723c */ /* 0x008fe200000418ff */
[----:B------:R-:W-:-:S06]  /*5c20*/  MOV R58, R93 ;  /* 0x0000005d003a7202 */ /* 0x000fcc0000000f00 */
[----:B------:R-:W-:Y:S01]  /*5c30*/  MOV R53, R89 ;  /* 0x0000005900357202 */ /* 0x000fe20000000f00 */
[----:B------:R-:W-:Y:S01]  /*5c40*/  HMMA.16816.F32.BF16 R68, R4, R36, R28 ;  /* 0x000000240444723c */ /* 0x000fe2000004181c */
[----:B------:R-:W3:Y:S01]  /*5c50*/  LDSM.16.MT88.4 R28, [R237+0x4800] ;  /* 0x00480000ed1c783b */ /* 0x000ee20000004200 */
[----:B------:R-:W-:-:S05]  /*5c60*/  MOV R52, R87 ;  /* 0x0000005700347202 */ /* 0x000fca0000000f00 */
[----:B------:R-:W-:Y:S01]  /*5c70*/  MOV R37, R97 ;  /* 0x0000006100257202 */ /* 0x000fe20000000f00 */
[----:B----4-:R-:W-:Y:S01]  /*5c80*/  HMMA.16816.F32.BF16 R88, R4, R32, R20 ;  /* 0x000000200458723c */ /* 0x010fe20000041814 */
[----:B------:R-:W-:-:S06]  /*5c90*/  IMAD.MOV.U32 R36, RZ, RZ, R95 ;  /* 0x000000ffff247224 */ /* 0x000fcc00078e005f */
[----:B------:R-:W-:Y:S01]  /*5ca0*/  IMAD.MOV.U32 R32, RZ, RZ, R86 ;  /* 0x000000ffff207224 */ /* 0x000fe200078e0056 */
[----:B------:R-:W-:Y:S01]  /*5cb0*/  HMMA.16816.F32.BF16 R96, R4, R34, R16 ;  /* 0x000000220460723c */ /* 0x000fe20000041810 */
[----:B------:R-:W-:-:S06]  /*5cc0*/  MOV R33, R92 ;  /* 0x0000005c00217202 */ /* 0x000fcc0000000f00 */
[----:B------:R-:W-:Y:S01]  /*5cd0*/  MOV R34, R85 ;  /* 0x0000005500227202 */ /* 0x000fe20000000f00 */
[----:B-1----:R-:W-:Y:S01]  /*5ce0*/  HMMA.16816.F32.BF16 R16, R8, R40, RZ ;  /* 0x000000280810723c */ /* 0x002fe200000418ff */
[----:B------:R-:W-:-:S06]  /*5cf0*/  MOV R35, R84 ;  /* 0x0000005400237202 */ /* 0x000fcc0000000f00 */
[----:B------:R-:W-:Y:S01]  /*5d00*/  MOV R41, R48 ;  /* 0x0000003000297202 */ /* 0x000fe20000000f00 */
[----:B------:R-:W-:Y:S01]  /*5d10*/  HMMA.16816.F32.BF16 R84, R4, R44, R12 ;  /* 0x0000002c0454723c */ /* 0x000fe2000004180c */
[----:B------:R-:W-:Y:S02]  /*5d20*/  IMAD.MOV.U32 R48, RZ, RZ, R145 ;  /* 0x000000ffff307224 */ /* 0x000fe400078e0091 */
[----:B------:R-:W-:Y:S01]  /*5d30*/  IMAD.MOV.U32 R40, RZ, RZ, R51 ;  /* 0x000000ffff287224 */ /* 0x000fe200078e0033 */
[----:B------:R-:W-:-:S03]  /*5d40*/  MOV R51, R130 ;  /* 0x0000008200337202 */ /* 0x000fc60000000f00 */
[----:B------:R-:W-:Y:S01]  /*5d50*/  IMAD.MOV.U32 R45, RZ, RZ, R3 ;  /* 0x000000ffff2d7224 */ /* 0x000fe200078e0003 */
[----:B------:R-:W-:Y:S01]  /*5d60*/  HMMA.16816.F32.BF16 R12, R8, R42, RZ ;  /* 0x0000002a080c723c */ /* 0x000fe200000418ff */
[----:B------:R-:W-:Y:S02]  /*5d70*/  FADD.FTZ R3, R101, R100 ;  /* 0x0000006465037221 */ /* 0x000fe40000010000 */
[----:B------:R-:W-:Y:S02]  /*5d80*/  IMAD.MOV.U32 R44, RZ, RZ, R153 ;  /* 0x000000ffff2c7224 */ /* 0x000fe400078e0099 */
[----:B------:R-:W-:Y:S02]  /*5d90*/  FADD.FTZ R3, R116, R3 ;  /* 0x0000000374037221 */ /* 0x000fe40000010000 */
[----:B------:R-:W-:Y:S01]  /*5da0*/  MOV R42, R49 ;  /* 0x00000031002a7202 */ /* 0x000fe20000000f00 */
[----:B--2---:R-:W-:Y:S01]  /*5db0*/  HMMA.16816.F32.BF16 R92, R4, R24, R16 ;  /* 0x00000018045c723c */ /* 0x004fe20000041810 */
[----:B------:R-:W1:Y:S01]  /*5dc0*/  LDSM.16.MT88.4 R16, [R237+0x5000] ;  /* 0x00500000ed10783b */ /* 0x000e620000004200 */
[----:B------:R-:W-:Y:S01]  /*5dd0*/  FADD.FTZ R3, R110, R3 ;  /* 0x000000036e037221 */ /* 0x000fe20000010000 */
[----:B------:R-:W-:-:S02]  /*5de0*/  MOV R49, R144 ;  /* 0x0000009000317202 */ /* 0x000fc40000000f00 */
[----:B------:R-:W-:Y:S02]  /*5df0*/  MOV R43, R250 ;  /* 0x000000fa002b7202 */ /* 0x000fe40000000f00 */
[----:B------:R-:W-:Y:S01]  /*5e00*/  FADD.FTZ R24, R117, R3 ;  /* 0x0000000375187221 */ /* 0x000fe20000010000 */
[----:B------:R-:W-:Y:S07]  /*5e10*/  HMMA.16816.F32.BF16 R20, R8, R54, RZ ;  /* 0x000000360814723c */ /* 0x000fee00000418ff */
[----:B------:R-:W-:Y:S01]  /*5e20*/  IMAD.MOV.U32 R55, RZ, RZ, R38 ;  /* 0x000000ffff377224 */ /* 0x000fe200078e0026 */
[----:B------:R-:W-:Y:S01]  /*5e30*/  HMMA.16816.F32.BF16 R112, R4, R26, R12 ;  /* 0x0000001a0470723c */ /* 0x000fe2000004180c */
[----:B------:R-:W-:-:S02]  /*5e40*/  MOV R38, R39 ;  /* 0x0000002700267202 */ /* 0x000fc40000000f00 */
[----:B------:R-:W-:Y:S02]  /*5e50*/  MOV R39, R50 ;  /* 0x0000003200277202 */ /* 0x000fe40000000f00 */
[----:B------:R-:W-:Y:S02]  /*5e60*/  MOV R50, R131 ;  /* 0x0000008300327202 */ /* 0x000fe40000000f00 */
[--C-:B------:R-:W-:Y:S01]  /*5e70*/  FFMA.FTZ R27, R74, c[0x0][0x2d0], -R2.reuse ;  /* 0x0000b4004a1b7a23 */ /* 0x100fe20000010802 */
[----:B---3--:R-:W-:Y:S01]  /*5e80*/  HMMA.16816.F32.BF16 R12, R8, R28, RZ ;  /* 0x0000001c080c723c */ /* 0x008fe200000418ff */
[----:B------:R-:W-:Y:S01]  /*5e90*/  FFMA.FTZ R26, R73, c[0x0][0x2d0], -R2 ;  /* 0x0000b400491a7a23 */ /* 0x000fe20000010802 */
[----:B------:R-:W-:Y:S02]  /*5ea0*/  MOV R54, R33 ;  /* 0x0000002100367202 */ /* 0x000fe40000000f00 */
[----:B------:R-:W-:-:S03]  /*5eb0*/  MOV R33, R248 ;  /* 0x000000f800217202 */ /* 0x000fc60000000f00 */
[----:B------:R-:W-:Y:S01]  /*5ec0*/  FFMA.FTZ R28, R76, c[0x0][0x2d0], -R2 ;  /* 0x0000b4004c1c7a23 */ /* 0x000fe20000010802 */
[----:B------:R-:W-:Y:S01]  /*5ed0*/  HMMA.16816.F32.BF16 R104, R4, R46, R20 ;  /* 0x0000002e0468723c */ /* 0x000fe20000041814 */
[----:B------:R-:W2:Y:S01]  /*5ee0*/  LDSM.16.MT88.4 R20, [R239+0x4800] ;  /* 0x00480000ef14783b */ /* 0x000ea20000004200 */
[----:B------:R-:W-:Y:S01]  /*5ef0*/  FFMA.FTZ R29, R78, c[0x0][0x2d0], -R0 ;  /* 0x0000b4004e1d7a23 */ /* 0x000fe20000010800 */
[----:B------:R-:W-:Y:S01]  /*5f00*/  MOV R76, R45 ;  /* 0x0000002d004c7202 */ /* 0x000fe20000000f00 */
[----:B------:R-:W-:Y:S01]  /*5f10*/  IMAD.MOV.U32 R78, RZ, RZ, R35 ;  /* 0x000000ffff4e7224 */ /* 0x000fe200078e0023 */
[----:B------:R-:W-:Y:S02]  /*5f20*/  MOV R35, R154 ;  /* 0x0000009a00237202 */ /* 0x000fe40000000f00 */
[----:B------:R-:W-:Y:S02]  /*5f30*/  MOV R46, R147 ;  /* 0x00000093002e7202 */ /* 0x000fe40000000f00 */
[----:B------:R-:W-:-:S02]  /*5f40*/  MOV R47, R146 ;  /* 0x00000092002f7202 */ /* 0x000fc40000000f00 */
[----:B------:R-:W-:Y:S01]  /*5f50*/  LDSM.16.MT88.4 R144, [R239+0x1000] ;  /* 0x00100000ef90783b */ /* 0x000fe20000004200 */
[----:B------:R-:W-:-:S04]  /*5f60*/  MOV R45, R152 ;  /* 0x00000098002d7202 */ /* 0x000fc80000000f00 */
[----:B-1----:R-:W-:Y:S07]  /*5f70*/  HMMA.16816.F32.BF16 R100, R4, R16, R12 ;  /* 0x000000100464723c */ /* 0x002fee000004180c */
[----:B------:R-:W-:Y:S01]  /*5f80*/  FADD.FTZ R16, R109, R108 ;  /* 0x0000006c6d107221 */ /* 0x000fe20000010000 */
[----:B------:R-:W-:Y:S03]  /*5f90*/  HMMA.16816.F32.BF16 R12, R8, R30, RZ ;  /* 0x0000001e080c723c */ /* 0x000fe600000418ff */
[----:B------:R-:W-:-:S04]  /*5fa0*/  FADD.FTZ R25, R111, R16 ;  /* 0x000000106f197221 */ /* 0x000fc80000010000 */
[----:B------:R-:W-:Y:S02]  /*5fb0*/  FADD.FTZ R3, R119, R25 ;  /* 0x0000001977037221 */ /* 0x000fe40000010000 */
[----:B------:R-:W-:Y:S02]  /*5fc0*/  FFMA.FTZ R25, R72, c[0x0][0x2d0], -R2 ;  /* 0x0000b40048197a23 */ /* 0x000fe40000010802 */
[----:B------:R-:W-:Y:S02]  /*5fd0*/  FADD.FTZ R3, R118, R3 ;  /* 0x0000000376037221 */ /* 0x000fe40000010000 */
[----:B------:R-:W-:Y:S02]  /*5fe0*/  FADD.FTZ R2, R127, R24 ;  /* 0x000000187f027221 */ /* 0x000fe40000010000 */
[----:B------:R-:W-:Y:S01]  /*5ff0*/  FFMA.FTZ R30, R79, c[0x0][0x2d0], -R0 ;  /* 0x0000b4004f1e7a23 */ /* 0x000fe20000010800 */
[----:B------:R-:W-:Y:S01]  /*6000*/  MOV R79, R32 ;  /* 0x00000020004f7202 */ /* 0x000fe20000000f00 */
[----:B------:R-:W-:-:S02]  /*6010*/  FADD.FTZ R2, R125, R2 ;  /* 0x000000027d027221 */ /* 0x000fc40000010000 */
[--C-:B------:R-:W-:Y:S01]  /*6020*/  FFMA.FTZ R24, R77, c[0x0][0x2d0], -R0.reuse ;  /* 0x0000b4004d187a23 */ /* 0x100fe20000010800 */
[----:B------:R-:W-:Y:S01]  /*6030*/  MOV R77, R34 ;  /* 0x00000022004d7202 */ /* 0x000fe20000000f00 */
[----:B------:R-:W-:Y:S01]  /*6040*/  FFMA.FTZ R31, R75, c[0x0][0x2d0], -R0 ;  /* 0x0000b4004b1f7a23 */ /* 0x000fe20000010800 */
[----:B------:R-:W-:Y:S01]  /*6050*/  MOV R34, R155 ;  /* 0x0000009b00227202 */ /* 0x000fe20000000f00 */
[----:B------:R-:W-:Y:S01]  /*6060*/  FADD.FTZ R3, R124, R3 ;  /* 0x000000037c037221 */ /* 0x000fe20000010000 */
[----:B------:R-:W-:Y:S01]  /*6070*/  HMMA.16816.F32.BF16 R120, R4, R18, R12 ;  /* 0x000000120478723c */ /* 0x000fe2000004180c */
[----:B------:R-:W1:Y:S01]  /*6080*/  LDSM.16.MT88.4 R16, [R239+0x5000] ;  /* 0x00500000ef10783b */ /* 0x000e620000004200 */
[----:B------:R-:W-:Y:S02]  /*6090*/  FADD.FTZ R0, R126, R2 ;  /* 0x000000027e007221 */ /* 0x000fe40000010000 */
[----:B------:R-:W-:Y:S01]  /*60a0*/  FADD.FTZ R2, R129, R3 ;  /* 0x0000000381027221 */ /* 0x000fe20000010000 */
[----:B------:R-:W-:Y:S01]  /*60b0*/  LDSM.16.MT88.4 R152, [R237+0x1000] ;  /* 0x00100000ed98783b */ /* 0x000fe20000004200 */
[----:B------:R-:W-:Y:S01]  /*60c0*/  MUFU.EX2 R3, R31 ;  /* 0x0000001f00037308 */ /* 0x000fe20000000800 */
[----:B------:R-:W-:Y:S01]  /*60d0*/  IMAD.MOV.U32 R32, RZ, RZ, R249 ;  /* 0x000000ffff207224 */ /* 0x000fe200078e00f9 */
[----:B--2---:R-:W-:Y:S01]  /*60e0*/  HMMA.16816.F32.BF16 R12, R8, R20, RZ ;  /* 0x00000014080c723c */ /* 0x004fe200000418ff */
[----:B------:R-:W-:Y:S01]  /*60f0*/  FADD.FTZ R2, R128, R2 ;  /* 0x0000000280027221 */ /* 0x000fe20000010000 */
[----:B------:R-:W-:Y:S11]  /*6100*/  LDSM.16.MT88.4 R72, [R237+0x4000] ;  /* 0x00400000ed48783b */ /* 0x000ff60000004200 */
[----:B------:R-:W-:Y:S11]  /*6110*/  @!UPT UIADD3 URZ, URZ, URZ, URZ ;  /* 0x0000003f3f3ff290 */ /* 0x000ff6000fffe03f */
[----:B-1----:R-:W-:Y:S08]  /*6120*/  HMMA.16816.F32.BF16 R108, R4, R16, R12 ;  /* 0x00000010046c723c */ /* 0x002ff0000004180c */
[----:B------:R-:W-:Y:S01]  /*6130*/  HMMA.16816.F32.BF16 R12, R8, R22, RZ ;  /* 0x00000016080c723c */ /* 0x000fe200000418ff */
[----:B------:R-:W1:Y:S11]  /*6140*/  LDSM.16.MT88.4 R20, [R238+0x4800] ;  /* 0x00480000ee14783b */ /* 0x000e760000004200 */
[----:B------:R-:W-:Y:S11]  /*6150*/  @!UPT UIADD3 URZ, URZ, URZ, URZ ;  /* 0x0000003f3f3ff290 */ /* 0x000ff6000fffe03f */
[----:B------:R-:W-:Y:S01]  /*6160*/  @!UPT UIADD3 URZ, URZ, URZ, URZ ;  /* 0x0000003f3f3ff290 */ /* 0x000fe2000fffe03f */
[----:B------:R-:W-:Y:S01]  /*6170*/  HMMA.16816.F32.BF16 R168, R4, R18, R12 ;  /* 0x0000001204a8723c */ /* 0x000fe2000004180c */
[----:B------:R-:W2:Y:S07]  /*6180*/  LDSM.16.MT88.4 R16, [R238+0x5000] ;  /* 0x00500000ee10783b */ /* 0x000eae0000004200 */
[----:B-1----:R-:W-:Y:S01]  /*6190*/  HMMA.16816.F32.BF16 R12, R8, R20, RZ ;  /* 0x00000014080c723c */ /* 0x002fe200000418ff */
[----:B------:R-:W1:Y:S08]  /*61a0*/  MUFU.EX2 R20, R28 ;  /* 0x0000001c00147308 */ /* 0x000e700000000800 */
[----:B------:R-:W3:Y:S01]  /*61b0*/  MUFU.EX2 R21, R24 ;  /* 0x0000001800157308 */ /* 0x000ee20000000800 */
[----:B-1----:R-:W-:Y:S11]  /*61c0*/  FADD.FTZ R0, R20, R0 ;  /* 0x0000000014007221 */ /* 0x002ff60000010000 */
[----:B------:R-:W-:Y:S03]  /*61d0*/  @!UPT UIADD3 URZ, URZ, URZ, URZ ;  /* 0x0000003f3f3ff290 */ /* 0x000fe6000fffe03f */
[----:B--2---:R-:W-:Y:S01]  /*61e0*/  HMMA.16816.F32.BF16 R116, R4, R16, R12 ;  /* 0x000000100474723c */ /* 0x004fe2000004180c */
[----:B------:R-:W1:Y:S01]  /*61f0*/  MUFU.EX2 R16, R27 ;  /* 0x0000001b00107308 */ /* 0x000e620000000800 */
[----:B---3--:R-:W-:-:S06]  /*6200*/  F2FP.BF16.PACK_AB R131, R3, R21 ;  /* 0x000000150383723e */ /* 0x008fcc00000010ff */
[----:B------:R-:W-:Y:S01]  /*6210*/  HMMA.16816.F32.BF16 R12, R8, R22, RZ ;  /* 0x00000016080c723c */ /* 0x000fe200000418ff */
[----:B------:R-:W2:Y:S08]  /*6220*/  MUFU.EX2 R17, R26 ;  /* 0x0000001a00117308 */ /* 0x000eb00000000800 */
[----:B------:R-:W-:Y:S01]  /*6230*/  MUFU.EX2 R22, R30 ;  /* 0x0000001e00167308 */ /* 0x000fe20000000800 */
[C---:B-1----:R-:W-:Y:S01]  /*6240*/  FADD.FTZ R0, R16.reuse, R0 ;  /* 0x0000000010007221 */ /* 0x042fe20000010000 */
[----:B------:R-:W-:-:S06]  /*6250*/  F2FP.BF16.PACK_AB R128, R16, R20 ;  /* 0x000000141080723e */ /* 0x000fcc00000010ff */
[----:B------:R-:W1:Y:S01]  /*6260*/  MUFU.EX2 R20, R29 ;  /* 0x0000001d00147308 */ /* 0x000e620000000800 */
[----:B--2---:R-:W-:-:S06]  /*6270*/  FADD.FTZ R0, R17, R0 ;  /* 0x0000000011007221 */ /* 0x004fcc0000010000 */
[----:B------:R-:W-:Y:S01]  /*6280*/  HMMA.16816.F32.BF16 R124, R4, R18, R12 ;  /* 0x00000012047c723c */ /* 0x000fe2000004180c */
[----:B------:R-:W2:Y:S01]  /*6290*/  MUFU.EX2 R12, R25 ;  /* 0x00000019000c7308 */ /* 0x000ea20000000800 */
[----:B-1----:R-:W-:Y:S01]  /*62a0*/  F2FP.BF16.PACK_AB R129, R20, R22 ;  /* 0x000000161481723e */ /* 0x002fe200000010ff */
[C---:B--2---:R-:W-:Y:S01]  /*62b0*/  FADD.FTZ R0, R12.reuse, R0 ;  /* 0x000000000c007221 */ /* 0x044fe20000010000 */
[----:B------:R-:W-:Y:S02]  /*62c0*/  F2FP.BF16.PACK_AB R130, R12, R17 ;  /* 0x000000110c82723e */ /* 0x000fe400000010ff */
[----:B------:R-:W1:Y:S04]  /*62d0*/  LDSM.16.MT88.4 R12, [R240+0x4800] ;  /* 0x00480000f00c783b */ /* 0x000e680000004200 */
[----:B------:R2:W-:Y:S01]  /*62e0*/  STL [R1+0x8], R0 ;  /* 0x0000080001007387 */ /* 0x0005e20000100800 */
[C---:B------:R-:W-:Y:S08]  /*62f0*/  HMMA.16816.F32.BF16 R148, R128.reuse, R144, R148 ;  /* 0x000000908094723c */ /* 0x040ff00000041894 */
[C---:B------:R-:W-:Y:S01]  /*6300*/  HMMA.16816.F32.BF16 R144, R128.reuse, R146, R32 ;  /* 0x000000928090723c */ /* 0x040fe20000041820 */
[----:B------:R-:W3:Y:S07]  /*6310*/  LDSM.16.MT88.4 R32, [R240+0x1000] ;  /* 0x00100000f020783b */ /* 0x000eee0000004200 */
[----:B------:R-:W-:Y:S01]  /*6320*/  HMMA.16816.F32.BF16 R156, R128, R152, R156 ;  /* 0x00000098809c723c */ /* 0x000fe2000004189c */
[----:B--2---:R-:W-:-:S07]  /*6330*/  FADD.FTZ R0, R22, R2 ;  /* 0x0000000216007221 */ /* 0x004fce0000010000 */
[----:B------:R-:W-:Y:S01]  /*6340*/  HMMA.16816.F32.BF16 R152, R128, R154, R136 ;  /* 0x0000009a8098723c */ /* 0x000fe20000041888 */
[----:B------:R-:W2:Y:S01]  /*6350*/  LDSM.16.MT88.4 R136, [R238+0x1000] ;  /* 0x00100000ee88783b */ /* 0x000ea20000004200 */
[----:B------:R-:W-:-:S04]  /*6360*/  FADD.FTZ R0, R20, R0 ;  /* 0x0000000014007221 */ /* 0x000fc80000010000 */
[----:B------:R-:W-:Y:S02]  /*6370*/  FADD.FTZ R0, R21, R0 ;  /* 0x0000000015007221 */ /* 0x000fe40000010000 */
[----:B-1----:R-:W-:Y:S02]  /*6380*/  HMMA.16816.F32.BF16 R16, R8, R12, RZ ;  /* 0x0000000c0810723c */ /* 0x002fe400000418ff */
[----:B------:R-:W-:-:S05]  /*6390*/  FADD.FTZ R0, R3, R0 ;  /* 0x0000000003007221 */ /* 0x000fca0000010000 */
[----:B------:R-:W-:Y:S01]  /*63a0*/  STL [R1+0xc], R0 ;  /* 0x00000c0001007387 */ /* 0x000fe20000100800 */
[----:B------:R-:W-:Y:S03]  /*63b0*/  HMMA.16816.F32.BF16 R12, R8, R14, RZ ;  /* 0x0000000e080c723c */ /* 0x000fe600000418ff */
[----:B------:R-:W4:Y:S04]  /*63c0*/  LDL R2, [R1+0x10] ;  /* 0x0000100001027983 */ /* 0x000f280000100800 */
[----:B------:R-:W1:Y:S01]  /*63d0*/  LDSM.16.MT88.4 R8, [R240+0x5000] ;  /* 0x00500000f008783b */ /* 0x000e620000004200 */
[C---:B---3--:R-:W-:Y:S03]  /*63e0*/  HMMA.16816.F32.BF16 R28, R128.reuse, R32, R40 ;  /* 0x00000020801c723c */ /* 0x048fe60000041828 */
[----:B------:R-:W3:Y:S05]  /*63f0*/  LDSM.16.MT88.4 R40, [R237+0x2800] ;  /* 0x00280000ed28783b */ /* 0x000eea0000004200 */
[C---:B------:R-:W-:Y:S08]  /*6400*/  HMMA.16816.F32.BF16 R32, R128.reuse, R34, R36 ;  /* 0x000000228020723c */ /* 0x040ff00000041824 */
[C---:B--2---:R-:W-:Y:S08]  /*6410*/  HMMA.16816.F32.BF16 R140, R128.reuse, R136, R140 ;  /* 0x00000088808c723c */ /* 0x044ff0000004188c */
[----:B------:R-:W-:Y:S08]  /*6420*/  HMMA.16816.F32.BF16 R136, R128, R138, R44 ;  /* 0x0000008a8088723c */ /* 0x000ff0000004182c */
[----:B-1----:R-:W-:Y:S08]  /*6430*/  HMMA.16816.F32.BF16 R16, R4, R8, R16 ;  /* 0x000000080410723c */ /* 0x002ff00000041810 */
[C---:B---3--:R-:W-:Y:S01]  /*6440*/  HMMA.16816.F32.BF16 R36, R128.reuse, R40, R48 ;  /* 0x000000288024723c */ /* 0x048fe20000041830 */
[----:B------:R-:W1:Y:S07]  /*6450*/  LDSM.16.MT88.4 R48, [R239+0x2800] ;  /* 0x00280000ef30783b */ /* 0x000e6e0000004200 */
[----:B------:R-:W-:Y:S01]  /*6460*/  HMMA.16816.F32.BF16 R40, R128, R42, R56 ;  /* 0x0000002a8028723c */ /* 0x000fe20000041838 */
[----:B------:R-:W2:Y:S07]  /*6470*/  LDSM.16.MT88.4 R56, [R238+0x2800] ;  /* 0x00280000ee38783b */ /* 0x000eae0000004200 */
[----:B------:R-:W-:Y:S01]  /*6480*/  HMMA.16816.F32.BF16 R12, R4, R10, R12 ;  /* 0x0000000a040c723c */ /* 0x000fe2000004180c */
[----:B------:R-:W-:Y:S07]  /*6490*/  LDSM.16.MT88.4 R4, [R240+0x5800] ;  /* 0x00580000f004783b */ /* 0x000fee0000004200 */
[C---:B-1----:R-:W-:Y:S01]  /*64a0*/  HMMA.16816.F32.BF16 R44, R128.reuse, R48, R80 ;  /* 0x00000030802c723c */ /* 0x042fe20000041850 */
[----:B------:R-:W1:Y:S07]  /*64b0*/  LDSM.16.MT88.4 R80, [R239+0x4000] ;  /* 0x00400000ef50783b */ /* 0x000e6e0000004200 */
[C---:B------:R-:W-:Y:S08]  /*64c0*/  HMMA.16816.F32.BF16 R48, R128.reuse, R50, R52 ;  /* 0x000000328030723c */ /* 0x040ff00000041834 */
[C---:B--2---:R-:W-:Y:S01]  /*64d0*/  HMMA.16816.F32.BF16 R52, R128.reuse, R56, R64 ;  /* 0x000000388034723c */ /* 0x044fe20000041840 */
[----:B------:R-:W-:Y:S07]  /*64e0*/  LDSM.16.MT88.4 R64, [R240+0x2800] ;  /* 0x00280000f040783b */ /* 0x000fee0000004200 */
[C---:B------:R-:W-:Y:S08]  /*64f0*/  HMMA.16816.F32.BF16 R56, R128.reuse, R58, R76 ;  /* 0x0000003a8038723c */ /* 0x040ff0000004184c */
[C---:B-1----:R-:W-:Y:S01]  /*6500*/  HMMA.16816.F32.BF16 R76, R128.reuse, R80, R88 ;  /* 0x00000050804c723c */ /* 0x042fe20000041858 */
[----:B------:R-:W1:Y:S07]  /*6510*/  LDSM.16.MT88.4 R88, [R238+0x4000] ;  /* 0x00400000ee58783b */ /* 0x000e6e0000004200 */
[C---:B------:R-:W-:Y:S01]  /*6520*/  HMMA.16816.F32.BF16 R80, R128.reuse, R82, R96 ;  /* 0x000000528050723c */ /* 0x040fe20000041860 */
[----:B------:R-:W2:Y:S07]  /*6530*/  LDSM.16.MT88.4 R96, [R240+0x4000] ;  /* 0x00400000f060783b */ /* 0x000eae0000004200 */
[C---:B-1----:R-:W-:Y:S08]  /*6540*/  HMMA.16816.F32.BF16 R84, R128.reuse, R88, R84 ;  /* 0x000000588054723c */ /* 0x042ff00000041854 */
[C---:B------:R-:W-:Y:S01]  /*6550*/  HMMA.16816.F32.BF16 R88, R128.reuse, R90, R104 ;  /* 0x0000005a8058723c */ /* 0x040fe20000041868 */
[----:B------:R-:W1:Y:S07]  /*6560*/  LDSM.16.MT88.4 R104, [R237+0x5800] ;  /* 0x00580000ed68783b */ /* 0x000e6e0000004200 */
[C---:B--2---:R-:W-:Y:S08]  /*6570*/  HMMA.16816.F32.BF16 R92, R128.reuse, R96, R92 ;  /* 0x00000060805c723c */ /* 0x044ff0000004185c */
[----:B------:R-:W-:Y:S01]  /*6580*/  HMMA.16816.F32.BF16 R96, R128, R98, R112 ;  /* 0x000000628060723c */ /* 0x000fe20000041870 */
[----:B------:R-:W2:Y:S01]  /*6590*/  LDSM.16.MT88.4 R112, [R239+0x5800] ;  /* 0x00580000ef70783b */ /* 0x000ea20000004200 */
[----:B------:R-:W-:-:S06]  /*65a0*/  IADD3 R0, R134, -0x2, RZ ;  /* 0xfffffffe86007810 */ /* 0x000fcc0007ffe0ff */
[C---:B-1----:R-:W-:Y:S08]  /*65b0*/  HMMA.16816.F32.BF16 R100, R128.reuse, R104, R100 ;  /* 0x000000688064723c */ /* 0x042ff00000041864 */
[C---:B------:R-:W-:Y:S01]  /*65c0*/  HMMA.16816.F32.BF16 R104, R128.reuse, R106, R120 ;  /* 0x0000006a8068723c */ /* 0x040fe20000041878 */
[----:B------:R-:W1:Y:S04]  /*65d0*/  LDSM.16.MT88.4 R120, [R238+0x5800] ;  /* 0x00580000ee78783b */ /* 0x000e680000004200 */
[----:B------:R3:W-:Y:S03]  /*65e0*/  STL [R1+0x4], R0 ;  /* 0x0000040001007387 */ /* 0x0007e60000100800 */
[C---:B------:R-:W-:Y:S08]  /*65f0*/  HMMA.16816.F32.BF16 R60, R128.reuse, R64, R60 ;  /* 0x00000040803c723c */ /* 0x040ff0000004183c */
[C---:B------:R-:W-:Y:S08]  /*6600*/  HMMA.16816.F32.BF16 R68, R128.reuse, R72, R68 ;  /* 0x000000488044723c */ /* 0x040ff00000041844 */
[C---:B--2---:R-:W-:Y:S08]  /*6610*/  HMMA.16816.F32.BF16 R108, R128.reuse, R112, R108 ;  /* 0x00000070806c723c */ /* 0x044ff0000004186c */
[C---:B------:R-:W-:Y:S08]  /*6620*/  HMMA.16816.F32.BF16 R64, R128.reuse, R66, R176 ;  /* 0x000000428040723c */ /* 0x040ff000000418b0 */
[C---:B-1----:R-:W-:Y:S08]  /*6630*/  HMMA.16816.F32.BF16 R116, R128.reuse, R120, R116 ;  /* 0x000000788074723c */ /* 0x042ff00000041874 */
[C---:B------:R-:W-:Y:S08]  /*6640*/  HMMA.16816.F32.BF16 R120, R128.reuse, R122, R124 ;  /* 0x0000007a8078723c */ /* 0x040ff0000004187c */
[----:B------:R-:W-:Y:S01]  /*6650*/  HMMA.16816.F32.BF16 R72, R128, R74, R172 ;  /* 0x0000004a8048723c */ /* 0x000fe200000418ac */
[----:B----4-:R-:W-:-:S07]  /*6660*/  ISETP.GE.AND P1, PT, R0, R2, PT ;  /* 0x000000020000720c */ /* 0x010fce0003f26270 */
[C---:B------:R-:W-:Y:S08]  /*6670*/  HMMA.16816.F32.BF16 R112, R128.reuse, R114, R168 ;  /* 0x000000728070723c */ /* 0x040ff000000418a8 */
[C---:B------:R-:W-:Y:S08]  /*6680*/  HMMA.16816.F32.BF16 R124, R128.reuse, R4, R16 ;  /* 0x00000004807c723c */ /* 0x040ff00000041810 */
[----:B------:R-:W-:Y:S01]  /*6690*/  HMMA.16816.F32.BF16 R128, R128, R6, R12 ;  /* 0x000000068080723c */ /* 0x000fe2000004180c */
[----:B------:R-:W-:Y:S07]  /*66a0*/  @!UPT UIADD3 URZ, URZ, URZ, URZ ;  /* 0x0000003f3f3ff290 */ /* 0x000fee000fffe03f */
[----:B---3--:R-:W-:Y:S11]  /*66b0*/  @!P1 BRA `(.L_x_43) ;  /* 0x000033c000009947 */ /* 0x008ff60003800000 */
.L_x_55:
[----:B------:R-:W2:Y:S01]  /*66c0*/  LDL R4, [R1] ;  /* 0x0000000001047983 */ /* 0x000ea20000100800 */
[----:B------:R-:W-:Y:S04]  /*66d0*/  DEPBAR.LE SB0, 0x0 ;  /* 0x000080000000791a */ /* 0x000fe80000000000 */
[----:B------:R-:W3:Y:S01]  /*66e0*/  LDL.64 R6, [R1+0x28] ;  /* 0x0000280001067983 */ /* 0x000ee20000100a00 */
[----:B------:R-:W-:Y:S01]  /*66f0*/  WARPSYNC 0xffffffff ;  /* 0xffffffff00007948 */ /* 0x000fe20003800000 */
[----:B------:R-:W-:Y:S02]  /*6700*/  IMAD.MOV.U32 R134, RZ, RZ, R133 ;  /* 0x000000ffff867224 */ /* 0x000fe400078e0085 */
[----:B------:R-:W4:Y:S04]  /*6710*/  LDL R5, [R1+0x38] ;  /* 0x0000380001057983 */ /* 0x000f280000100800 */
[----:B------:R-:W1:Y:S04]  /*6720*/  S2R R9, SR_TID.X ;  /* 0x0000000000097919 */ /* 0x000e680000002100 */
[----:B------:R-:W-:Y:S01]  /*6730*/  BAR.SYNC.DEFER_BLOCKING 0x0 ;  /* 0x0000000000007b1d */ /* 0x000fe20000010000 */
[----:B-1----:R-:W-:Y:S04]  /*6740*/  SHF.R.S32.HI R8, RZ, 0x1f, R9 ;  /* 0x0000001fff087819 */ /* 0x002fe80000011409 */
[----:B------:R-:W-:Y:S01]  /*6750*/  LEA.HI R8, R8, R9, RZ, 0x3 ;  /* 0x0000000908087211 */ /* 0x000fe200078f18ff */
[----:B------:R1:W1:Y:S03]  /*6760*/  LDSM.16.M88.4 R16, [R135+0x800] ;  /* 0x000800008710783b */ /* 0x0002660000000200 */
[----:B------:R-:W-:Y:S01]  /*6770*/  LOP3.LUT R8, R8, 0xfffffff8, RZ, 0xc0, !PT ;  /* 0xfffffff808087812 */ /* 0x000fe200078ec0ff */
[----:B------:R1:W1:Y:S04]  /*6780*/  LDSM.16.M88.4 R24, [R135+0x1000] ;  /* 0x001000008718783b */ /* 0x0002680000000200 */
[----:B------:R-:W-:Y:S05]  /*6790*/  IMAD.IADD R8, R9, 0x1, -R8 ;  /* 0x0000000109087824 */ /* 0x000fea00078e0a08 */
[----:B------:R-:W-:Y:S02]  /*67a0*/  LOP3.LUT P1, RZ, R8, 0x2, RZ, 0xc0, !PT ;  /* 0x0000000208ff7812 */ /* 0x000fe4000782c0ff */
[----:B------:R1:W1:Y:S01]  /*67b0*/  LDSM.16.M88.4 R8, [R135] ;  /* 0x000000008708783b */ /* 0x0002620000000200 */
[----:B--2---:R-:W-:Y:S01]  /*67c0*/  SHF.R.S32.HI R0, RZ, 0x1f, R4 ;  /* 0x0000001fff007819 */ /* 0x004fe20000011404 */
[----:B------:R-:W-:Y:S04]  /*67d0*/  IMAD.WIDE.U32 R2, R4, c[0x0][0x208], RZ ;  /* 0x0000820004027a25 */ /* 0x000fe800078e00ff */
[----:B------:R-:W-:Y:S04]  /*67e0*/  IMAD R0, R0, c[0x0][0x208], RZ ;  /* 0x0000820000007a24 */ /* 0x000fe800078e02ff */
[----:B------:R-:W-:Y:S01]  /*67f0*/  IMAD R0, R4, c[0x0][0x20c], R0 ;  /* 0x0000830004007a24 */ /* 0x000fe200078e0200 */
[----:B------:R-:W-:Y:S03]  /*6800*/  SHF.R.S32.HI R4, RZ, 0x1f, R252 ;  /* 0x0000001fff047819 */ /* 0x000fe600000114fc */
[----:B------:R-:W-:Y:S01]  /*6810*/  IMAD.IADD R3, R3, 0x1, R0 ;  /* 0x0000000103037824 */ /* 0x000fe200078e0200 */
[C---:B------:R-:W-:Y:S01]  /*6820*/  IADD3 R0, R135.reuse, 0x20, RZ ;  /* 0x0000002087007810 */ /* 0x040fe20007ffe0ff */
[----:B------:R-:W-:Y:S01]  /*6830*/  IMAD R4, R4, c[0x0][0x218], RZ ;  /* 0x0000860004047a24 */ /* 0x000fe200078e02ff */
[----:B------:R-:W-:Y:S01]  /*6840*/  @P1 IADD3 R0, R135, -0x20, RZ ;  /* 0xffffffe087001810 */ /* 0x000fe20007ffe0ff */
[----:B------:R-:W-:Y:S04]  /*6850*/  IMAD.WIDE.U32 R2, R252, c[0x0][0x218], R2 ;  /* 0x00008600fc027a25 */ /* 0x000fe800078e0002 */
[----:B------:R2:W1:Y:S01]  /*6860*/  LDSM.16.M88.4 R168, [R0] ;  /* 0x0000000000a8783b */ /* 0x0004620000000200 */
[----:B---3--:R-:W-:Y:S01]  /*6870*/  IADD3 R2, P2, R6, R2, RZ ;  /* 0x0000000206027210 */ /* 0x008fe20007f5e0ff */
[----:B------:R-:W-:Y:S02]  /*6880*/  IMAD R4, R252, c[0x0][0x21c], R4 ;  /* 0x00008700fc047a24 */ /* 0x000fe400078e0204 */
[----:B------:R2:W3:Y:S01]  /*6890*/  LDSM.16.M88.4 R172, [R0+0x800] ;  /* 0x0008000000ac783b */ /* 0x0004e20000000200 */
[C---:B------:R-:W-:Y:S02]  /*68a0*/  LEA R7, P1, R2.reuse, c[0x0][0x1f8], 0x1 ;  /* 0x00007e0002077a11 */ /* 0x040fe400078208ff */
[----:B----4-:R-:W-:Y:S01]  /*68b0*/  IADD3.X R3, R5, R3, R4, P2, !PT ;  /* 0x0000000305037210 */ /* 0x010fe200017fe404 */
[----:B------:R2:W4:Y:S01]  /*68c0*/  LDSM.16.M88.4 R176, [R0+0x1000] ;  /* 0x0010000000b0783b */ /* 0x0005220000000200 */
[----:B------:R-:W-:Y:S02]  /*68d0*/  IADD3 R5, R251, 0xc0, RZ ;  /* 0x000000c0fb057810 */ /* 0x000fe40007ffe0ff */
[----:B------:R-:W-:Y:S02]  /*68e0*/  LEA.HI.X R6, R2, c[0x0][0x1fc], R3, 0x1, P1 ;  /* 0x00007f0002067a11 */ /* 0x000fe400008f0c03 */
[----:B------:R-:W-:Y:S01]  /*68f0*/  ISETP.GE.AND P2, PT, R5, c[0x0][0x1d4], PT ;  /* 0x0000750005007a0c */ /* 0x000fe20003f46270 */
[----:B------:R-:W-:-:S10]  /*6900*/  BRA.DIV ~URZ, `(.L_x_44) ;  /* 0x000097127f007947 */ /* 0x000fd4000b800000 */
[----:B--2---:R2:W4:Y:S02]  /*6910*/  SHFL.IDX PT, R0, R6, RZ, 0x181f ;  /* 0x00181fff06007589 */ /* 0x00452400000e0000 */
.L_x_125:
[----:B------:R-:W-:Y:S01]  /*6920*/  SHF.R.S32.HI R3, RZ, 0x1f, R251 ;  /* 0x0000001fff037819 */ /* 0x000fe200000114fb */
[----:B------:R-:W5:Y:S01]  /*6930*/  SHFL.IDX PT, R2, R7, RZ, 0x181f ;  /* 0x00181fff07027589 */ /* 0x000f6200000e0000 */
[C---:B------:R-:W-:Y:S01]  /*6940*/  IADD3 R12, R251.reuse, 0x40, RZ ;  /* 0x00000040fb0c7810 */ /* 0x040fe20007ffe0ff */
[----:B------:R-:W-:Y:S01]  /*6950*/  BSSY B0, `(.L_x_45) ;  /* 0x0000037000007945 */ /* 0x000fe20003800000 */
[C---:B------:R-:W-:Y:S02]  /*6960*/  IADD3 R13, R251.reuse, 0x40, RZ ;  /* 0x00000040fb0d7810 */ /* 0x040fe40007ffe0ff */
[C---:B------:R-:W-:Y:S02]  /*6970*/  IADD3 R14, R251.reuse, 0xc0, RZ ;  /* 0x000000c0fb0e7810 */ /* 0x040fe40007ffe0ff */
[----:B------:R-:W-:Y:S02]  /*6980*/  SHF.R.S32.HI R13, RZ, 0x1f, R13 ;  /* 0x0000001fff0d7819 */ /* 0x000fe4000001140d */
[----:B------:R-:W-:Y:S02]  /*6990*/  SHF.R.S32.HI R14, RZ, 0x1f, R14 ;  /* 0x0000001fff0e7819 */ /* 0x000fe4000001140e */
[C---:B-----5:R-:W-:Y:S04]  /*69a0*/  LEA R4, P1, R251.reuse, R2, 0x1 ;  /* 0x00000002fb047211 */ /* 0x060fe800078208ff */
[C---:B----4-:R-:W-:Y:S02]  /*69b0*/  LEA.HI.X R5, R251.reuse, R0, R3, 0x1, P1 ;  /* 0x00000000fb057211 */ /* 0x050fe400008f0c03 */
[C---:B------:R-:W-:Y:S03]  /*69c0*/  IADD3 R3, R251.reuse, 0x80, RZ ;  /* 0x00000080fb037810 */ /* 0x040fe60007ffe0ff */
[----:B------:R-:W-:Y:S01]  /*69d0*/  @!PT LDS RZ, [RZ] ;  /* 0x00000000fffff984 */ /* 0x000fe20000000800 */
[----:B------:R-:W-:Y:S01]  /*69e0*/  @!PT LDS RZ, [RZ] ;  /* 0x00000000fffff984 */ /* 0x000fe20000000800 */
[----:B------:R4:W-:Y:S02]  /*69f0*/  LDGSTS.E.BYPASS.LTC128B.128 [R247+0x4080], [R4.64], !P6 ;  /* 0x0408000004f77fae */ /* 0x0009e4000f101d46 */
[C---:B----4-:R-:W-:Y:S04]  /*6a00*/  LEA R4, P1, R12.reuse, R2, 0x1 ;  /* 0x000000020c047211 */ /* 0x050fe800078208ff */
[----:B------:R-:W-:Y:S02]  /*6a10*/  LEA.HI.X R5, R12, R0, R13, 0x1, P1 ;  /* 0x000000000c057211 */ /* 0x000fe400008f0c0d */
[C---:B------:R-:W-:Y:S02]  /*6a20*/  IADD3 R13, R251.reuse, 0xc0, RZ ;  /* 0x000000c0fb0d7810 */ /* 0x040fe40007ffe0ff */
[----:B------:R-:W-:Y:S01]  /*6a30*/  IADD3 R12, R251, 0x80, RZ ;  /* 0x00000080fb0c7810 */ /* 0x000fe20007ffe0ff */
[----:B------:R4:W-:Y:S03]  /*6a40*/  LDGSTS.E.BYPASS.LTC128B.128 [R247+0x5880], [R4.64], !P5 ;  /* 0x0588000004f77fae */ /* 0x0009e6000e901d46 */
[----:B------:R-:W-:Y:S02]  /*6a50*/  SHF.R.S32.HI R12, RZ, 0x1f, R12 ;  /* 0x0000001fff0c7819 */ /* 0x000fe4000001140c */
[C---:B----4-:R-:W-:Y:S04]  /*6a60*/  LEA R4, P1, R3.reuse, R2, 0x1 ;  /* 0x0000000203047211 */ /* 0x050fe800078208ff */
[----:B------:R-:W-:Y:S02]  /*6a70*/  LEA.HI.X R5, R3, R0, R12, 0x1, P1 ;  /* 0x0000000003057211 */ /* 0x000fe400008f0c0c */
[----:B------:R-:W4:Y:S01]  /*6a80*/  S2R R12, SR_TID.X ;  /* 0x00000000000c7919 */ /* 0x000f220000002100 */
[C---:B------:R-:W-:Y:S03]  /*6a90*/  LEA R2, P1, R13.reuse, R2, 0x1 ;  /* 0x000000020d027211 */ /* 0x040fe600078208ff */
[----:B------:R2:W-:Y:S01]  /*6aa0*/  LDGSTS.E.BYPASS.LTC128B.128 [R247+0x7080], [R4.64], !P4 ;  /* 0x0708000004f77fae */ /* 0x0005e2000e101d46 */
[----:B------:R-:W-:Y:S05]  /*6ab0*/  LEA.HI.X R3, R13, R0, R14, 0x1, P1 ;  /* 0x000000000d037211 */ /* 0x000fea00008f0c0e */
[----:B------:R2:W-:Y:S01]  /*6ac0*/  LDGSTS.E.BYPASS.LTC128B.128 [R247+0x8880], [R2.64], !P2 ;  /* 0x0888000002f77fae */ /* 0x0005e2000d101d46 */
[----:B----4-:R-:W-:Y:S11]  /*6ad0*/  ISETP.GT.AND P1, PT, R12, 0x7f, PT ;  /* 0x0000007f0c00780c */ /* 0x010ff60003f24270 */
[----:B------:R-:W-:Y:S02]  /*6ae0*/  @!UPT UIADD3 URZ, URZ, URZ, URZ ;  /* 0x0000003f3f3ff290 */ /* 0x000fe4000fffe03f */
[----:B------:R-:W-:-:S05]  /*6af0*/  @P1 BRA `(.L_x_46) ;  /* 0x000001c000001947 */ /* 0x000fca0003800000 */
[----:B--2---:R-:W-:-:S05]  /*6b00*/  BRA.DIV ~URZ, `(.L_x_47) ;  /* 0x000095727f007947 */ /* 0x004fca000b800000 */
[----:B------:R2:W4:Y:S04]  /*6b10*/  SHFL.IDX PT, R4, R6, 0x1, 0x181f ;  /* 0x00381f0006047f89 */ /* 0x00052800000e0000 */
[----:B------:R2:W3:Y:S02]  /*6b20*/  SHFL.IDX PT, R0, R7, 0x1, 0x181f ;  /* 0x00381f0007007f89 */ /* 0x0004e400000e0000 */
.L_x_126:
[----:B--2---:R-:W-:Y:S02]  /*6b30*/  SHF.R.S32.HI R6, RZ, 0x1f, R251 ;  /* 0x0000001fff067819 */ /* 0x004fe400000114fb */
[C---:B---3--:R-:W-:Y:S02]  /*6b40*/  LEA R2, P1, R251.reuse, R0, 0x1 ;  /* 0x00000000fb027211 */ /* 0x048fe400078208ff */
[C---:B------:R-:W-:Y:S02]  /*6b50*/  IADD3 R5, R251.reuse, 0x40, RZ ;  /* 0x00000040fb057810 */ /* 0x040fe40007ffe0ff */
[C---:B----4-:R-:W-:Y:S02]  /*6b60*/  LEA.HI.X R3, R251.reuse, R4, R6, 0x1, P1 ;  /* 0x00000004fb037211 */ /* 0x050fe400008f0c06 */
[C---:B------:R-:W-:Y:S02]  /*6b70*/  IADD3 R6, R251.reuse, 0x40, RZ ;  /* 0x00000040fb067810 */ /* 0x040fe40007ffe0ff */
[C---:B------:R-:W-:Y:S01]  /*6b80*/  IADD3 R13, R251.reuse, 0x80, RZ ;  /* 0x00000080fb0d7810 */ /* 0x040fe20007ffe0ff */
[----:B------:R-:W-:Y:S01]  /*6b90*/  @!PT LDS RZ, [RZ] ;  /* 0x00000000fffff984 */ /* 0x000fe20000000800 */
[----:B------:R-:W-:Y:S01]  /*6ba0*/  @!PT LDS RZ, [RZ] ;  /* 0x00000000fffff984 */ /* 0x000fe20000000800 */
[----:B------:R-:W-:Y:S01]  /*6bb0*/  @!PT LDS RZ, [RZ] ;  /* 0x00000000fffff984 */ /* 0x000fe20000000800 */
[----:B------:R2:W-:Y:S01]  /*6bc0*/  LDGSTS.E.BYPASS.LTC128B.128 [R247+0x5080], [R2.64], !P6 ;  /* 0x0508000002f77fae */ /* 0x0005e2000f101d46 */
[----:B------:R-:W-:Y:S02]  /*6bd0*/  SHF.R.S32.HI R6, RZ, 0x1f, R6 ;  /* 0x0000001fff067819 */ /* 0x000fe40000011406 */
[C---:B------:R-:W-:Y:S02]  /*6be0*/  IADD3 R14, R251.reuse, 0x80, RZ ;  /* 0x00000080fb0e7810 */ /* 0x040fe40007ffe0ff */
[----:B------:R-:W-:Y:S02]  /*6bf0*/  IADD3 R12, R251, 0xc0, RZ ;  /* 0x000000c0fb0c7810 */ /* 0x000fe40007ffe0ff */
[----:B------:R-:W-:Y:S02]  /*6c00*/  SHF.R.S32.HI R14, RZ, 0x1f, R14 ;  /* 0x0000001fff0e7819 */ /* 0x000fe4000001140e */
[----:B------:R-:W-:Y:S02]  /*6c10*/  SHF.R.S32.HI R12, RZ, 0x1f, R12 ;  /* 0x0000001fff0c7819 */ /* 0x000fe4000001140c */
[C---:B--2---:R-:W-:Y:S04]  /*6c20*/  LEA R2, P1, R5.reuse, R0, 0x1 ;  /* 0x0000000005027211 */ /* 0x044fe800078208ff */
[----:B------:R-:W-:Y:S02]  /*6c30*/  LEA.HI.X R3, R5, R4, R6, 0x1, P1 ;  /* 0x0000000405037211 */ /* 0x000fe400008f0c06 */
[----:B------:R-:W-:Y:S02]  /*6c40*/  LEA R6, P1, R13, R0, 0x1 ;  /* 0x000000000d067211 */ /* 0x000fe400078208ff */
[----:B------:R-:W-:Y:S01]  /*6c50*/  IADD3 R5, R251, 0xc0, RZ ;  /* 0x000000c0fb057810 */ /* 0x000fe20007ffe0ff */
[----:B------:R2:W-:Y:S01]  /*6c60*/  LDGSTS.E.BYPASS.LTC128B.128 [R247+0x6880], [R2.64], !P5 ;  /* 0x0688000002f77fae */ /* 0x0005e2000e901d46 */
[----:B------:R-:W-:Y:S05]  /*6c70*/  LEA.HI.X R7, R13, R4, R14, 0x1, P1 ;  /* 0x000000040d077211 */ /* 0x000fea00008f0c0e */
[----:B------:R3:W-:Y:S01]  /*6c80*/  LDGSTS.E.BYPASS.LTC128B.128 [R247+0x8080], [R6.64], !P4 ;  /* 0x0808000006f77fae */ /* 0x0007e2000e101d46 */
[C---:B--2---:R-:W-:Y:S04]  /*6c90*/  LEA R2, P1, R5.reuse, R0, 0x1 ;  /* 0x0000000005027211 */ /* 0x044fe800078208ff */
[----:B------:R-:W-:Y:S05]  /*6ca0*/  LEA.HI.X R3, R5, R4, R12, 0x1, P1 ;  /* 0x0000000405037211 */ /* 0x000fea00008f0c0c */
[----:B------:R3:W-:Y:S04]  /*6cb0*/  LDGSTS.E.BYPASS.LTC128B.128 [R247+0x9880], [R2.64], !P2 ;  /* 0x0988000002f77fae */ /* 0x0007e8000d101d46 */
.L_x_46:
[----:B--2---:R-:W-:Y:S05]  /*6cc0*/  BSYNC B0 ;  /* 0x0000000000007941 */ /* 0x004fea0003800000 */
.L_x_45:
[----:B---3--:R-:W2:Y:S08]  /*6cd0*/  S2R R2, SR_TID.X ;  /* 0x0000000000027919 */ /* 0x008eb00000002100 */
[----:B------:R-:W0:Y:S01]  /*6ce0*/  LDGDEPBAR ;  /* 0x00000000000079af */ /* 0x000e220000000000 */
[----:B------:R-:W-:Y:S01]  /*6cf0*/  WARPSYNC 0xffffffff ;  /* 0xffffffff00007948 */ /* 0x000fe20003800000 */
[C---:B-1----:R-:W-:Y:S01]  /*6d00*/  HMMA.16816.F32.BF16 R4, R160.reuse, R8, RZ ;  /* 0x00000008a004723c */ /* 0x042fe200000418ff */
[----:B------:R-:W-:Y:S07]  /*6d10*/  BSSY B0, `(.L_x_48) ;  /* 0x000012f000007945 */ /* 0x000fee0003800000 */
[C---:B------:R-:W-:Y:S08]  /*6d20*/  HMMA.16816.F32.BF16 R8, R160.reuse, R10, RZ ;  /* 0x0000000aa008723c */ /* 0x040ff000000418ff */
[C---:B------:R-:W-:Y:S08]  /*6d30*/  HMMA.16816.F32.BF16 R12, R160.reuse, R16, RZ ;  /* 0x00000010a00c723c */ /* 0x040ff000000418ff */
[C---:B------:R-:W-:Y:S01]  /*6d40*/  HMMA.16816.F32.BF16 R16, R160.reuse, R18, RZ ;  /* 0x00000012a010723c */ /* 0x040fe200000418ff */
[----:B--2---:R-:W-:Y:S04]  /*6d50*/  SHF.R.S32.HI R0, RZ, 0x1f, R2 ;  /* 0x0000001fff007819 */ /* 0x004fe80000011402 */
[-C--:B------:R-:W-:Y:S03]  /*6d60*/  LEA.HI R0, R0, R2.reuse, RZ, 0x3 ;  /* 0x0000000200007211 */ /* 0x080fe600078f18ff */
[C---:B------:R-:W-:Y:S01]  /*6d70*/  HMMA.16816.F32.BF16 R20, R160.reuse, R24, RZ ;  /* 0x00000018a014723c */ /* 0x040fe200000418ff */
[----:B------:R-:W-:Y:S04]  /*6d80*/  LOP3.LUT R0, R0, 0xfffffff8, RZ, 0xc0, !PT ;  /* 0xfffffff800007812 */ /* 0x000fe800078ec0ff */
[----:B------:R-:W-:Y:S03]  /*6d90*/  IADD3 R0, -R0, R2, RZ ;  /* 0x0000000200007210 */ /* 0x000fe60007ffe1ff */
[----:B------:R-:W-:Y:S01]  /*6da0*/  HMMA.16816.F32.BF16 R24, R160, R26, RZ ;  /* 0x0000001aa018723c */ /* 0x000fe200000418ff */
[----:B------:R-:W-:Y:S03]  /*6db0*/  LOP3.LUT P1, RZ, R0, 0x4, RZ, 0xc0, !PT ;  /* 0x0000000400ff7812 */ /* 0x000fe6000782c0ff */
[C---:B------:R-:W-:Y:S04]  /*6dc0*/  IADD3 R0, R135.reuse, 0x40, RZ ;  /* 0x0000004087007810 */ /* 0x040fe80007ffe0ff */
[C---:B------:R-:W-:Y:S06]  /*6dd0*/  HMMA.16816.F32.BF16 R4, R164.reuse, R168, R4 ;  /* 0x000000a8a404723c */ /* 0x040fec0000041804 */
[----:B------:R-:W-:Y:S02]  /*6de0*/  @P1 IADD3 R0, R135, -0x40, RZ ;  /* 0xffffffc087001810 */ /* 0x000fe40007ffe0ff */
[C---:B------:R-:W-:Y:S03]  /*6df0*/  HMMA.16816.F32.BF16 R8, R164.reuse, R170, R8 ;  /* 0x000000aaa408723c */ /* 0x040fe60000041808 */
[----:B------:R-:W1:Y:S05]  /*6e00*/  LDSM.16.M88.4 R168, [R0] ;  /* 0x0000000000a8783b */ /* 0x000e6a0000000200 */
[C---:B------:R-:W-:Y:S08]  /*6e10*/  HMMA.16816.F32.BF16 R12, R164.reuse, R172, R12 ;  /* 0x000000aca40c723c */ /* 0x040ff0000004180c */
[C---:B------:R-:W-:Y:S01]  /*6e20*/  HMMA.16816.F32.BF16 R16, R164.reuse, R174, R16 ;  /* 0x000000aea410723c */ /* 0x040fe20000041810 */
[----:B------:R-:W2:Y:S07]  /*6e30*/  LDSM.16.M88.4 R172, [R0+0x800] ;  /* 0x0008000000ac783b */ /* 0x000eae0000000200 */
[C---:B------:R-:W-:Y:S08]  /*6e40*/  HMMA.16816.F32.BF16 R20, R164.reuse, R176, R20 ;  /* 0x000000b0a414723c */ /* 0x040ff00000041814 */
[----:B------:R-:W-:Y:S01]  /*6e50*/  HMMA.16816.F32.BF16 R24, R164, R178, R24 ;  /* 0x000000b2a418723c */ /* 0x000fe20000041818 */
[----:B------:R-:W-:Y:S07]  /*6e60*/  LDSM.16.M88.4 R176, [R236+0x4800] ;  /* 0x00480000ecb0783b */ /* 0x000fee0000000200 */
[C---:B-1----:R-:W-:Y:S08]  /*6e70*/  HMMA.16816.F32.BF16 R4, R180.reuse, R168, R4 ;  /* 0x000000a8b404723c */ /* 0x042ff00000041804 */
[C---:B------:R-:W-:Y:S01]  /*6e80*/  HMMA.16816.F32.BF16 R8, R180.reuse, R170, R8 ;  /* 0x000000aab408723c */ /* 0x040fe20000041808 */
[----:B------:R-:W1:Y:S07]  /*6e90*/  LDSM.16.M88.4 R168, [R0+0x1000] ;  /* 0x0010000000a8783b */ /* 0x000e6e0000000200 */
[C---:B--2---:R-:W-:Y:S08]  /*6ea0*/  HMMA.16816.F32.BF16 R12, R180.reuse, R172, R12 ;  /* 0x000000acb40c723c */ /* 0x044ff0000004180c */
[C---:B------:R-:W-:Y:S01]  /*6eb0*/  HMMA.16816.F32.BF16 R16, R180.reuse, R174, R16 ;  /* 0x000000aeb410723c */ /* 0x040fe20000041810 */
[----:B------:R-:W2:Y:S07]  /*6ec0*/  LDSM.16.M88.4 R172, [R236] ;  /* 0x00000000ecac783b */ /* 0x000eae0000000200 */
[C---:B-1----:R-:W-:Y:S08]  /*6ed0*/  HMMA.16816.F32.BF16 R20, R180.reuse, R168, R20 ;  /* 0x000000a8b414723c */ /* 0x042ff00000041814 */
[----:B------:R-:W-:Y:S01]  /*6ee0*/  HMMA.16816.F32.BF16 R24, R180, R170, R24 ;  /* 0x000000aab418723c */ /* 0x000fe20000041818 */
[----:B------:R-:W1:Y:S07]  /*6ef0*/  LDSM.16.M88.4 R168, [R236+0x800] ;  /* 0x00080000eca8783b */ /* 0x000e6e0000000200 */
[C---:B--2---:R-:W-:Y:S08]  /*6f00*/  HMMA.16816.F32.BF16 R4, R184.reuse, R172, R4 ;  /* 0x000000acb804723c */ /* 0x044ff00000041804 */
[C---:B------:R-:W-:Y:S01]  /*6f10*/  HMMA.16816.F32.BF16 R8, R184.reuse, R174, R8 ;  /* 0x000000aeb808723c */ /* 0x040fe20000041808 */
[----:B------:R-:W2:Y:S07]  /*6f20*/  LDSM.16.M88.4 R172, [R236+0x1000] ;  /* 0x00100000ecac783b */ /* 0x000eae0000000200 */
[C---:B-1----:R-:W-:Y:S08]  /*6f30*/  HMMA.16816.F32.BF16 R12, R184.reuse, R168, R12 ;  /* 0x000000a8b80c723c */ /* 0x042ff0000004180c */
[C---:B------:R-:W-:Y:S01]  /*6f40*/  HMMA.16816.F32.BF16 R16, R184.reuse, R170, R16 ;  /* 0x000000aab810723c */ /* 0x040fe20000041810 */
[----:B------:R-:W1:Y:S07]  /*6f50*/  LDSM.16.M88.4 R168, [R135+0x1800] ;  /* 0x0018000087a8783b */ /* 0x000e6e0000000200 */
[C---:B--2---:R-:W-:Y:S08]  /*6f60*/  HMMA.16816.F32.BF16 R20, R184.reuse, R172, R20 ;  /* 0x000000acb814723c */ /* 0x044ff00000041814 */
[----:B------:R-:W-:Y:S01]  /*6f70*/  HMMA.16816.F32.BF16 R24, R184, R174, R24 ;  /* 0x000000aeb818723c */ /* 0x000fe20000041818 */
[----:B------:R-:W2:Y:S07]  /*6f80*/  LDSM.16.M88.4 R172, [R135+0x2000] ;  /* 0x0020000087ac783b */ /* 0x000eae0000000200 */
[C---:B-1----:R-:W-:Y:S08]  /*6f90*/  HMMA.16816.F32.BF16 R4, R188.reuse, R168, R4 ;  /* 0x000000a8bc04723c */ /* 0x042ff00000041804 */
[C---:B------:R-:W-:Y:S01]  /*6fa0*/  HMMA.16816.F32.BF16 R8, R188.reuse, R170, R8 ;  /* 0x000000aabc08723c */ /* 0x040fe20000041808 */
[----:B------:R-:W1:Y:S07]  /*6fb0*/  LDSM.16.M88.4 R168, [R135+0x2800] ;  /* 0x0028000087a8783b */ /* 0x000e6e0000000200 */
[C---:B--2---:R-:W-:Y:S08]  /*6fc0*/  HMMA.16816.F32.BF16 R12, R188.reuse, R172, R12 ;  /* 0x000000acbc0c723c */ /* 0x044ff0000004180c */
[C---:B------:R-:W-:Y:S01]  /*6fd0*/  HMMA.16816.F32.BF16 R16, R188.reuse, R174, R16 ;  /* 0x000000aebc10723c */ /* 0x040fe20000041810 */
[----:B------:R-:W2:Y:S07]  /*6fe0*/  LDSM.16.M88.4 R172, [R241+0x1800] ;  /* 0x00180000f1ac783b */ /* 0x000eae0000000200 */
        /* <DEDUP_REMOVED lines=88> */
[C---:B------:R-:W-:Y:S08]  /*7570*/  HMMA.16816.F32.BF16 R16, R228.reuse, R174, R16 ;  /* 0x000000aee410723c */ /* 0x040ff00000041810 */
[C---:B-1----:R-:W-:Y:S08]  /*7580*/  HMMA.16816.F32.BF16 R20, R228.reuse, R168, R20 ;  /* 0x000000a8e414723c */ /* 0x042ff00000041814 */
[----:B------:R-:W-:Y:S01]  /*7590*/  HMMA.16816.F32.BF16 R24, R228, R170, R24 ;  /* 0x000000aae418723c */ /* 0x000fe20000041818 */
[----:B------:R-:W1:Y:S07]  /*75a0*/  LDSM.16.M88.4 R168, [R236+0x5000] ;  /* 0x00500000eca8783b */ /* 0x000e6e0000000200 */
[C---:B------:R-:W-:Y:S08]  /*75b0*/  HMMA.16816.F32.BF16 R4, R232.reuse, R176, R4 ;  /* 0x000000b0e804723c */ /* 0x040ff00000041804 */
[C---:B------:R-:W-:Y:S11]  /*75c0*/  HMMA.16816.F32.BF16 R8, R232.reuse, R178, R8 ;  /* 0x000000b2e808723c */ /* 0x040ff60000041808 */
[----:B------:R-:W-:Y:S05]  /*75d0*/  @!UPT UIADD3 URZ, URZ, URZ, URZ ;  /* 0x0000003f3f3ff290 */ /* 0x000fea000fffe03f */
[----:B------:R-:W-:Y:S02]  /*75e0*/  FMUL.FTZ R0, R5, c[0x0][0x320] ;  /* 0x0000c80005007a20 */ /* 0x000fe40000410000 */
[----:B------:R-:W-:Y:S02]  /*75f0*/  FMUL.FTZ R2, R4, c[0x0][0x320] ;  /* 0x0000c80004027a20 */ /* 0x000fe40000410000 */
[----:B------:R2:W3:Y:S04]  /*7600*/  MUFU.TANH R248, R0 ;  /* 0x0000000000f87308 */ /* 0x0004e80000002400 */
[----:B------:R-:W-:Y:S01]  /*7610*/  FMUL.FTZ R3, R11, c[0x0][0x320] ;  /* 0x0000c8000b037a20 */ /* 0x000fe20000410000 */
[C---:B-1----:R-:W-:Y:S03]  /*7620*/  HMMA.16816.F32.BF16 R12, R232.reuse, R168, R12 ;  /* 0x000000a8e80c723c */ /* 0x042fe6000004180c */
[----:B------:R-:W-:Y:S02]  /*7630*/  FMUL.FTZ R10, R10, c[0x0][0x320] ;  /* 0x0000c8000a0a7a20 */ /* 0x000fe40000410000 */
[----:B------:R1:W4:Y:S03]  /*7640*/  MUFU.TANH R249, R2 ;  /* 0x0000000200f97308 */ /* 0x0003260000002400 */
[C---:B------:R-:W-:Y:S07]  /*7650*/  HMMA.16816.F32.BF16 R16, R232.reuse, R170, R16 ;  /* 0x000000aae810723c */ /* 0x040fee0000041810 */
[----:B------:R-:W3:Y:S01]  /*7660*/  MUFU.TANH R178, R10 ;  /* 0x0000000a00b27308 */ /* 0x000ee20000002400 */
[----:B--2---:R-:W-:Y:S09]  /*7670*/  FMUL.FTZ R0, R6, c[0x0][0x320] ;  /* 0x0000c80006007a20 */ /* 0x004ff20000410000 */
[----:B------:R2:W2:Y:S01]  /*7680*/  MUFU.TANH R179, R0 ;  /* 0x0000000000b37308 */ /* 0x0004a20000002400 */
[----:B-1----:R-:W-:Y:S09]  /*7690*/  FMUL.FTZ R2, R13, c[0x0][0x320] ;  /* 0x0000c8000d027a20 */ /* 0x002ff20000410000 */
[----:B------:R-:W1:Y:S10]  /*76a0*/  MUFU.TANH R176, R3 ;  /* 0x0000000300b07308 */ /* 0x000e740000002400 */
[----:B------:R-:W1:Y:S01]  /*76b0*/  MUFU.TANH R171, R2 ;  /* 0x0000000200ab7308 */ /* 0x000e620000002400 */
[----:B--2---:R-:W-:Y:S02]  /*76c0*/  FMUL.FTZ R0, R7, c[0x0][0x320] ;  /* 0x0000c80007007a20 */ /* 0x004fe40000410000 */
[----:B------:R-:W2:Y:S01]  /*76d0*/  LDSM.16.M88.4 R4, [R236+0x5800] ;  /* 0x00580000ec04783b */ /* 0x000ea20000000200 */
[----:B------:R-:W-:Y:S06]  /*76e0*/  DEPBAR.LE SB0, 0x0 ;  /* 0x000080000000791a */ /* 0x000fec0000000000 */
[----:B------:R5:W1:Y:S01]  /*76f0*/  MUFU.TANH R250, R0 ;  /* 0x0000000000fa7308 */ /* 0x000a620000002400 */
[----:B------:R-:W-:Y:S01]  /*7700*/  BAR.SYNC.DEFER_BLOCKING 0x0 ;  /* 0x0000000000007b1d */ /* 0x000fe20000010000 */
[----:B-----5:R-:W-:Y:S08]  /*7710*/  FMUL.FTZ R0, R8, c[0x0][0x320] ;  /* 0x0000c80008007a20 */ /* 0x020ff00000410000 */
[----:B------:R5:W1:Y:S01]  /*7720*/  MUFU.TANH R177, R0 ;  /* 0x0000000000b17308 */ /* 0x000a620000002400 */
[----:B------:R-:W3:Y:S01]  /*7730*/  LDL R8, [R1+0x4] ;  /* 0x0000040001087983 */ /* 0x000ee20000100800 */
[C---:B--2---:R-:W-:Y:S08]  /*7740*/  HMMA.16816.F32.BF16 R20, R232.reuse, R4, R20 ;  /* 0x00000004e814723c */ /* 0x044ff00000041814 */
[----:B------:R-:W-:Y:S04]  /*7750*/  HMMA.16816.F32.BF16 R24, R232, R6, R24 ;  /* 0x00000006e818723c */ /* 0x000fe80000041818 */
[----:B-----5:R-:W-:Y:S02]  /*7760*/  FMUL.FTZ R0, R9, c[0x0][0x320] ;  /* 0x0000c80009007a20 */ /* 0x020fe40000410000 */
[----:B------:R-:W3:Y:S02]  /*7770*/  LDL R9, [R1+0x10] ;  /* 0x0000100001097983 */ /* 0x000ee40000100800 */
[----:B------:R2:W1:Y:S04]  /*7780*/  MUFU.TANH R175, R0 ;  /* 0x0000000000af7308 */ /* 0x0004680000002400 */
[----:B--2---:R-:W-:Y:S06]  /*7790*/  FMUL.FTZ R0, R12, c[0x0][0x320] ;  /* 0x0000c8000c007a20 */ /* 0x004fec0000410000 */
[----:B------:R2:W1:Y:S02]  /*77a0*/  MUFU.TANH R172, R0 ;  /* 0x0000000000ac7308 */ /* 0x0004640000002400 */
[----:B--2---:R-:W-:Y:S08]  /*77b0*/  FMUL.FTZ R0, R14, c[0x0][0x320] ;  /* 0x0000c8000e007a20 */ /* 0x004ff00000410000 */
        /* <DEDUP_REMOVED lines=16> */
[----:B------:R2:W1:Y:S01]  /*78c0*/  MUFU.TANH R17, R0 ;  /* 0x0000000000117308 */ /* 0x0004620000002400 */
[----:B---3--:R-:W-:Y:S01]  /*78d0*/  ISETP.GT.AND P1, PT, R8, R9, PT ;  /* 0x000000090800720c */ /* 0x008fe20003f24270 */
[----:B--2---:R-:W-:Y:S08]  /*78e0*/  FMUL.FTZ R0, R23, c[0x0][0x320] ;  /* 0x0000c80017007a20 */ /* 0x004ff00000410000 */
[----:B------:R2:W3:Y:S02]  /*78f0*/  MUFU.TANH R16, R0 ;  /* 0x0000000000107308 */ /* 0x0004e40000002400 */
        /* <DEDUP_REMOVED lines=8> */
[----:B------:R-:W-:-:S05]  /*7980*/  @!P1 BRA `(.L_x_49) ;  /* 0x0000067000009947 */ /* 0x000fca0003800000 */
[----:B---34-:R-:W3:Y:S01]  /*7990*/  LDL R9, [R1+0x14] ;  /* 0x0000140001097983 */ /* 0x018ee20000100800 */
[----:B--2---:R-:W-:Y:S02]  /*79a0*/  IMAD.MOV.U32 R0, RZ, RZ, 0x1 ;  /* 0x00000001ff007424 */ /* 0x004fe400078e00ff */
[----:B------:R-:W-:Y:S01]  /*79b0*/  IMAD.MOV.U32 R252, RZ, RZ, RZ ;  /* 0x000000fffffc7224 */ /* 0x000fe200078e00ff */
[----:B------:R-:W2:Y:S02]  /*79c0*/  LDL.64 R20, [R1+0x20] ;  /* 0x0000200001147983 */ /* 0x000ea40000100a00 */
[----:B------:R-:W-:Y:S02]  /*79d0*/  ISETP.NE.AND P1, PT, R0, c[0x0][0x2b8], PT ;  /* 0x0000ae0000007a0c */ /* 0x000fe40003f25270 */
[----:B------:R-:W4:Y:S04]  /*79e0*/  LDL R19, [R1+0x34] ;  /* 0x0000340001137983 */ /* 0x000f280000100800 */
[----:B------:R-:W5:Y:S04]  /*79f0*/  S2R R2, SR_TID.X ;  /* 0x0000000000027919 */ /* 0x000f680000002100 */
[----:B------:R-:W2:Y:S01]  /*7a00*/  LDL R6, [R1+0x30] ;  /* 0x0000300001067983 */ /* 0x000ea20000100800 */
[--C-:B-----5:R-:W-:Y:S02]  /*7a10*/  SHF.R.S32.HI R3, RZ, 0x1f, R2.reuse ;  /* 0x0000001fff037819 */ /* 0x120fe40000011402 */
[----:B------:R-:W-:Y:S02]  /*7a20*/  SHF.R.S32.HI R5, RZ, 0x1f, R2 ;  /* 0x0000001fff057819 */ /* 0x000fe40000011402 */
[-C--:B------:R-:W-:Y:S02]  /*7a30*/  LEA.HI R3, R3, R2.reuse, RZ, 0x3 ;  /* 0x0000000203037211 */ /* 0x080fe400078f18ff */
[----:B------:R-:W-:Y:S02]  /*7a40*/  LEA.HI R5, R5, R2, RZ, 0x3 ;  /* 0x0000000205057211 */ /* 0x000fe400078f18ff */
[----:B------:R-:W-:Y:S02]  /*7a50*/  LOP3.LUT R3, R3, 0xfffffff8, RZ, 0xc0, !PT ;  /* 0xfffffff803037812 */ /* 0x000fe400078ec0ff */
[----:B------:R-:W-:Y:S03]  /*7a60*/  SHF.R.S32.HI R5, RZ, 0x3, R5 ;  /* 0x00000003ff057819 */ /* 0x000fe60000011405 */
[----:B------:R-:W-:Y:S04]  /*7a70*/  IMAD.IADD R3, R2, 0x1, -R3 ;  /* 0x0000000102037824 */ /* 0x000fe800078e0a03 */
[----:B------:R-:W-:Y:S01]  /*7a80*/  IMAD R0, R3, 0x20, R5 ;  /* 0x0000002003007824 */ /* 0x000fe200078e0205 */
[----:B------:R-:W-:Y:S01]  /*7a90*/  IADD3 R5, -R5, 0x30, RZ ;  /* 0x0000003005057810 */ /* 0x000fe20007ffe1ff */
[----:B---3--:R-:W-:Y:S02]  /*7aa0*/  IMAD R2, R8, 0x30, R9 ;  /* 0x0000003008027824 */ /* 0x008fe400078e0209 */
[----:B------:R-:W3:Y:S03]  /*7ab0*/  LDL.64 R8, [R1+0x18] ;  /* 0x0000180001087983 */ /* 0x000ee60000100a00 */
[----:B------:R-:W-:Y:S05]  /*7ac0*/  IADD3 R2, R2, -0x30, R0 ;  /* 0xffffffd002027810 */ /* 0x000fea0007ffe000 */
[----:B------:R-:W-:Y:S04]  /*7ad0*/  @P1 IMAD.HI.U32 R3, R2, c[0x0][0x2bc], RZ ;  /* 0x0000af0002031a27 */ /* 0x000fe800078e00ff */
[----:B------:R-:W-:Y:S01]  /*7ae0*/  IMAD.MOV.U32 R0, RZ, RZ, R2 ;  /* 0x000000ffff007224 */ /* 0x000fe200078e0002 */
[----:B------:R-:W-:Y:S04]  /*7af0*/  @P1 SHF.R.U32.HI R0, RZ, c[0x0][0x2c0], R3 ;  /* 0x0000b000ff001a19 */ /* 0x000fe80000011603 */
[C---:B--2---:R-:W-:Y:S01]  /*7b00*/  @!P0 IADD3 R3, P1, R0.reuse, R20, RZ ;  /* 0x0000001400038210 */ /* 0x044fe20007f3e0ff */
[----:B------:R-:W-:Y:S03]  /*7b10*/  IMAD.MOV R4, RZ, RZ, -R0 ;  /* 0x000000ffff047224 */ /* 0x000fe600078e0a00 */
[----:B----4-:R-:W-:Y:S01]  /*7b20*/  @!P0 LEA.HI.X.SX32 R0, R0, R19, 0x1, P1 ;  /* 0x0000001300008211 */ /* 0x010fe200008f0eff */
[----:B------:R-:W-:Y:S01]  /*7b30*/  IMAD R4, R4, c[0x0][0x2b8], R2 ;  /* 0x0000ae0004047a24 */ /* 0x000fe200078e0202 */
[C---:B------:R-:W-:Y:S04]  /*7b40*/  @!P0 LEA R2, P1, R3.reuse, c[0x0][0x2a0], 0x2 ;  /* 0x0000a80003028a11 */ /* 0x040fe800078210ff */
[----:B------:R-:W-:Y:S01]  /*7b50*/  @!P0 LEA.HI.X R3, R3, c[0x0][0x2a4], R0, 0x2, P1 ;  /* 0x0000a90003038a11 */ /* 0x000fe200008f1400 */
[----:B------:R2:W-:Y:S01]  /*7b60*/  STL [R1], R4 ;  /* 0x0000000401007387 */ /* 0x0005e20000100800 */
[----:B------:R-:W-:Y:S03]  /*7b70*/  SHF.R.S32.HI R0, RZ, 0x1f, R4 ;  /* 0x0000001fff007819 */ /* 0x000fe60000011404 */
[----:B------:R4:W5:Y:S02]  /*7b80*/  @!P0 LDG.E R252, [R2.64] ;  /* 0x0000000602fc8981 */ /* 0x000964000c1e1900 */
[----:B------:R-:W-:Y:S04]  /*7b90*/  IMAD R0, R0, c[0x0][0x1e0], RZ ;  /* 0x0000780000007a24 */ /* 0x000fe800078e02ff */
[C---:B------:R-:W-:Y:S02]  /*7ba0*/  IMAD R0, R4.reuse, c[0x0][0x1e4], R0 ;  /* 0x0000790004007a24 */ /* 0x040fe400078e0200 */
[----:B----4-:R-:W-:Y:S04]  /*7bb0*/  IMAD.WIDE.U32 R2, R4, c[0x0][0x1e0], RZ ;  /* 0x0000780004027a25 */ /* 0x010fe800078e00ff */
[----:B------:R-:W-:Y:S01]  /*7bc0*/  IMAD.IADD R3, R3, 0x1, R0 ;  /* 0x0000000103037824 */ /* 0x000fe200078e0200 */
[----:B-----5:R-:W-:Y:S03]  /*7bd0*/  SHF.R.S32.HI R0, RZ, 0x1f, R252 ;  /* 0x0000001fff007819 */ /* 0x020fe600000114fc */
[----:B------:R-:W-:Y:S04]  /*7be0*/  IMAD.WIDE.U32 R2, R252, c[0x0][0x1f0], R2 ;  /* 0x00007c00fc027a25 */ /* 0x000fe800078e0002 */
[----:B--2---:R-:W-:Y:S01]  /*7bf0*/  IMAD R4, R0, c[0x0][0x1f0], RZ ;  /* 0x00007c0000047a24 */ /* 0x004fe200078e02ff */
[----:B---3--:R-:W-:Y:S03]  /*7c00*/  IADD3 R0, P1, R8, R2, RZ ;  /* 0x0000000208007210 */ /* 0x008fe60007f3e0ff */
[----:B------:R-:W-:Y:S05]  /*7c10*/  IMAD R4, R252, c[0x0][0x1f4], R4 ;  /* 0x00007d00fc047a24 */ /* 0x000fea00078e0204 */
[----:B------:R-:W-:Y:S02]  /*7c20*/  IADD3.X R2, R6, R3, R4, P1, !PT ;  /* 0x0000000306027210 */ /* 0x000fe40000ffe404 */
[C---:B------:R-:W-:Y:S04]  /*7c30*/  LEA R9, P1, R0.reuse, c[0x0][0x1c8], 0x1 ;  /* 0x0000720000097a11 */ /* 0x040fe800078208ff */
[----:B------:R-:W-:Y:S02]  /*7c40*/  LEA.HI.X R8, R0, c[0x0][0x1cc], R2, 0x1, P1 ;  /* 0x0000730000087a11 */ /* 0x000fe400008f0c02 */
[----:B------:R-:W-:Y:S01]  /*7c50*/  ISETP.GE.AND P1, PT, R5, 0x1, PT ;  /* 0x000000010500780c */ /* 0x000fe20003f26270 */
[----:B------:R-:W-:-:S10]  /*7c60*/  BRA.DIV ~URZ, `(.L_x_50) ;  /* 0x000084d27f007947 */ /* 0x000fd4000b800000 */
[----:B------:R2:W3:Y:S02]  /*7c70*/  SHFL.IDX PT, R4, R8, RZ, 0x181f ;  /* 0x00181fff08047589 */ /* 0x0004e400000e0000 */
.L_x_127:
[----:B------:R-:W-:-:S05]  /*7c80*/  BRA.DIV ~URZ, `(.L_x_51) ;  /* 0x000085227f007947 */ /* 0x000fca000b800000 */
[----:B------:R4:W2:Y:S02]  /*7c90*/  SHFL.IDX PT, R0, R9, RZ, 0x181f ;  /* 0x00181fff09007589 */ /* 0x0008a400000e0000 */
.L_x_128:
[----:B------:R-:W-:Y:S02]  /*7ca0*/  SHF.R.S32.HI R7, RZ, 0x1f, R251 ;  /* 0x0000001fff077819 */ /* 0x000fe400000114fb */
[C---:B--2---:R-:W-:Y:S02]  /*7cb0*/  @P1 LEA R2, P3, R251.reuse, R0, 0x1 ;  /* 0x00000000fb021211 */ /* 0x044fe400078608ff */
[C---:B------:R-:W-:Y:S02]  /*7cc0*/  IADD3 R6, R251.reuse, 0x40, RZ ;  /* 0x00000040fb067810 */ /* 0x040fe40007ffe0ff */
[C---:B---3--:R-:W-:Y:S02]  /*7cd0*/  @P1 LEA.HI.X R3, R251.reuse, R4, R7, 0x1, P3 ;  /* 0x00000004fb031211 */ /* 0x048fe400018f0c07 */
[C---:B------:R-:W-:Y:S02]  /*7ce0*/  IADD3 R7, R251.reuse, 0x40, RZ ;  /* 0x00000040fb077810 */ /* 0x040fe40007ffe0ff */
[C---:B------:R-:W-:Y:S01]  /*7cf0*/  IADD3 R21, R251.reuse, 0x80, RZ ;  /* 0x00000080fb157810 */ /* 0x040fe20007ffe0ff */
[----:B------:R-:W-:Y:S01]  /*7d00*/  @!PT LDS RZ, [RZ] ;  /* 0x00000000fffff984 */ /* 0x000fe20000000800 */
[----:B------:R-:W-:Y:S01]  /*7d10*/  @!PT LDS RZ, [RZ] ;  /* 0x00000000fffff984 */ /* 0x000fe20000000800 */
[----:B------:R-:W-:Y:S01]  /*7d20*/  @!PT LDS RZ, [RZ] ;  /* 0x00000000fffff984 */ /* 0x000fe20000000800 */
[----:B------:R2:W-:Y:S01]  /*7d30*/  @P1 LDGSTS.E.BYPASS.LTC128B.128 [R247+0x14080], [R2.64], !P6 ;  /* 0x1408000002f71fae */ /* 0x0005e2000f101d46 */
[----:B------:R-:W-:Y:S02]  /*7d40*/  SHF.R.S32.HI R7, RZ, 0x1f, R7 ;  /* 0x0000001fff077819 */ /* 0x000fe40000011407 */
[C---:B------:R-:W-:Y:S02]  /*7d50*/  IADD3 R22, R251.reuse, 0x80, RZ ;  /* 0x00000080fb167810 */ /* 0x040fe40007ffe0ff */
[C---:B------:R-:W-:Y:S02]  /*7d60*/  IADD3 R19, R251.reuse, 0xc0, RZ ;  /* 0x000000c0fb137810 */ /* 0x040fe40007ffe0ff */
[----:B------:R-:W-:Y:S02]  /*7d70*/  SHF.R.S32.HI R22, RZ, 0x1f, R22 ;  /* 0x0000001fff167819 */ /* 0x000fe40000011416 */
[----:B------:R-:W-:Y:S04]  /*7d80*/  IADD3 R20, R251, 0xc0, RZ ;  /* 0x000000c0fb147810 */ /* 0x000fe80007ffe0ff */
[----:B------:R-:W-:Y:S02]  /*7d90*/  SHF.R.S32.HI R20, RZ, 0x1f, R20 ;  /* 0x0000001fff147819 */ /* 0x000fe40000011414 */
[C---:B--2---:R-:W-:Y:S04]  /*7da0*/  @P1 LEA R2, P3, R6.reuse, R0, 0x1 ;  /* 0x0000000006021211 */ /* 0x044fe800078608ff */
[----:B------:R-:W-:Y:S02]  /*7db0*/  @P1 LEA.HI.X R3, R6, R4, R7, 0x1, P3 ;  /* 0x0000000406031211 */ /* 0x000fe400018f0c07 */
[C---:B------:R-:W-:Y:S03]  /*7dc0*/  @P1 LEA R6, P3, R21.reuse, R0, 0x1 ;  /* 0x0000000015061211 */ /* 0x040fe600078608ff */
[----:B------:R2:W-:Y:S01]  /*7dd0*/  @P1 LDGSTS.E.BYPASS.LTC128B.128 [R247+0x15880], [R2.64], !P5 ;  /* 0x1588000002f71fae */ /* 0x0005e2000e901d46 */
[----:B------:R-:W-:Y:S05]  /*7de0*/  @P1 LEA.HI.X R7, R21, R4, R22, 0x1, P3 ;  /* 0x0000000415071211 */ /* 0x000fea00018f0c16 */
[----:B------:R3:W-:Y:S01]  /*7df0*/  @P1 LDGSTS.E.BYPASS.LTC128B.128 [R247+0x17080], [R6.64], !P4 ;  /* 0x1708000006f71fae */ /* 0x0007e2000e101d46 */
[C---:B--2---:R-:W-:Y:S04]  /*7e00*/  @P1 LEA R2, P3, R19.reuse, R0, 0x1 ;  /* 0x0000000013021211 */ /* 0x044fe800078608ff */
[----:B------:R-:W-:Y:S05]  /*7e10*/  @P1 LEA.HI.X R3, R19, R4, R20, 0x1, P3 ;  /* 0x0000000413031211 */ /* 0x000fea00018f0c14 */
[----:B------:R3:W-:Y:S01]  /*7e20*/  @P1 LDGSTS.E.BYPASS.LTC128B.128 [R247+0x18880], [R2.64], !P2 ;  /* 0x1888000002f71fae */ /* 0x0007e2000d101d46 */
[----:B------:R-:W-:Y:S01]  /*7e30*/  ISETP.GE.AND P1, PT, R5, 0x21, PT ;  /* 0x000000210500780c */ /* 0x000fe20003f26270 */
[----:B------:R-:W-:-:S06]  /*7e40*/  BRA.DIV ~URZ, `(.L_x_52) ;  /* 0x000083c27f007947 */ /* 0x000fcc000b800000 */
[----:B------:R2:W3:Y:S04]  /*7e50*/  SHFL.IDX PT, R4, R8, 0x1, 0x181f ;  /* 0x00381f0008047f89 */ /* 0x0004e800000e0000 */
[----:B------:R2:W4:Y:S02]  /*7e60*/  SHFL.IDX PT, R0, R9, 0x1, 0x181f ;  /* 0x00381f0009007f89 */ /* 0x00052400000e0000 */
.L_x_129:
[----:B---3--:R-:W-:Y:S02]  /*7e70*/  SHF.R.S32.HI R6, RZ, 0x1f, R251 ;  /* 0x0000001fff067819 */ /* 0x008fe400000114fb */
[C---:B----4-:R-:W-:Y:S02]  /*7e80*/  @P1 LEA R2, P3, R251.reuse, R0, 0x1 ;  /* 0x00000000fb021211 */ /* 0x050fe400078608ff */
[C---:B------:R-:W-:Y:S02]  /*7e90*/  IADD3 R5, R251.reuse, 0x40, RZ ;  /* 0x00000040fb057810 */ /* 0x040fe40007ffe0ff */
[C---:B------:R-:W-:Y:S02]  /*7ea0*/  @P1 LEA.HI.X R3, R251.reuse, R4, R6, 0x1, P3 ;  /* 0x00000004fb031211 */ /* 0x040fe400018f0c06 */
[C---:B------:R-:W-:Y:S02]  /*7eb0*/  IADD3 R6, R251.reuse, 0x40, RZ ;  /* 0x00000040fb067810 */ /* 0x040fe40007ffe0ff */
[C---:B--2---:R-:W-:Y:S01]  /*7ec0*/  IADD3 R9, R251.reuse, 0x80, RZ ;  /* 0x00000080fb097810 */ /* 0x044fe20007ffe0ff */
[----:B------:R-:W-:Y:S01]  /*7ed0*/  @!PT LDS RZ, [RZ] ;  /* 0x00000000fffff984 */ /* 0x000fe20000000800 */
[----:B------:R-:W-:Y:S01]  /*7ee0*/  @!PT LDS RZ, [RZ] ;  /* 0x00000000fffff984 */ /* 0x000fe20000000800 */
[----:B------:R-:W-:Y:S01]  /*7ef0*/  @!PT LDS RZ, [RZ] ;  /* 0x00000000fffff984 */ /* 0x000fe20000000800 */
[----:B------:R2:W-:Y:S01]  /*7f00*/  @P1 LDGSTS.E.BYPASS.LTC128B.128 [R247+0x15080], [R2.64], !P6 ;  /* 0x1508000002f71fae */ /* 0x0005e2000f101d46 */
[----:B------:R-:W-:Y:S02]  /*7f10*/  SHF.R.S32.HI R6, RZ, 0x1f, R6 ;  /* 0x0000001fff067819 */ /* 0x000fe40000011406 */
[C---:B------:R-:W-:Y:S02]  /*7f20*/  IADD3 R19, R251.reuse, 0x80, RZ ;  /* 0x00000080fb137810 */ /* 0x040fe40007ffe0ff */
[----:B------:R-:W-:Y:S02]  /*7f30*/  IADD3 R8, R251, 0xc0, RZ ;  /* 0x000000c0fb087810 */ /* 0x000fe40007ffe0ff */
[----:B------:R-:W-:Y:S02]  /*7f40*/  SHF.R.S32.HI R19, RZ, 0x1f, R19 ;  /* 0x0000001fff137819 */ /* 0x000fe40000011413 */
[----:B------:R-:W-:Y:S02]  /*7f50*/  SHF.R.S32.HI R8, RZ, 0x1f, R8 ;  /* 0x0000001fff087819 */ /* 0x000fe40000011408 */
[C---:B--2---:R-:W-:Y:S04]  /*7f60*/  @P1 LEA R2, P3, R5.reuse, R0, 0x1 ;  /* 0x0000000005021211 */ /* 0x044fe800078608ff */
[----:B------:R-:W-:Y:S02]  /*7f70*/  @P1 LEA.HI.X R3, R5, R4, R6, 0x1, P3 ;  /* 0x0000000405031211 */ /* 0x000fe400018f0c06 */
[----:B------:R-:W-:Y:S02]  /*7f80*/  @P1 LEA R6, P3, R9, R0, 0x1 ;  /* 0x0000000009061211 */ /* 0x000fe400078608ff */
[----:B------:R-:W-:Y:S01]  /*7f90*/  IADD3 R5, R251, 0xc0, RZ ;  /* 0x000000c0fb057810 */ /* 0x000fe20007ffe0ff */
[----:B------:R2:W-:Y:S01]  /*7fa0*/  @P1 LDGSTS.E.BYPASS.LTC128B.128 [R247+0x16880], [R2.64], !P5 ;  /* 0x1688000002f71fae */ /* 0x0005e2000e901d46 */
[----:B------:R-:W-:Y:S05]  /*7fb0*/  @P1 LEA.HI.X R7, R9, R4, R19, 0x1, P3 ;  /* 0x0000000409071211 */ /* 0x000fea00018f0c13 */
[----:B------:R3:W-:Y:S01]  /*7fc0*/  @P1 LDGSTS.E.BYPASS.LTC128B.128 [R247+0x18080], [R6.64], !P4 ;  /* 0x1808000006f71fae */ /* 0x0007e2000e101d46 */
[C---:B--2---:R-:W-:Y:S04]  /*7fd0*/  @P1 LEA R2, P3, R5.reuse, R0, 0x1 ;  /* 0x0000000005021211 */ /* 0x044fe800078608ff */
[----:B------:R-:W-:Y:S05]  /*7fe0*/  @P1 LEA.HI.X R3, R5, R4, R8, 0x1, P3 ;  /* 0x0000000405031211 */ /* 0x000fea00018f0c08 */
[----:B------:R3:W-:Y:S04]  /*7ff0*/  @P1 LDGSTS.E.BYPASS.LTC128B.128 [R247+0x19880], [R2.64], !P2 ;  /* 0x1988000002f71fae */ /* 0x0007e8000d101d46 */
.L_x_49:
[----:B---34-:R-:W-:Y:S05]  /*8000*/  BSYNC B0 ;  /* 0x0000000000007941 */ /* 0x018fea0003800000 */
.L_x_48:
[----:B------:R-:W-:Y:S01]  /*8010*/  FMNMX.FTZ R2, R249, R133, !PT ;  /* 0x00000085f9027209 */ /* 0x000fe20007810000 */
[----:B------:R-:W0:Y:S01]  /*8020*/  LDGDEPBAR ;  /* 0x00000000000079af */ /* 0x000e220000000000 */
[----:B--2---:R-:W-:Y:S02]  /*8030*/  FMNMX.FTZ R0, R179, R132, !PT ;  /* 0x00000084b3007209 */ /* 0x004fe40007810000 */
[----:B------:R-:W-:Y:S02]  /*8040*/  FMNMX.FTZ R2, R248, R2, !PT ;  /* 0x00000002f8027209 */ /* 0x000fe40007810000 */
[----:B-1----:R-:W-:Y:S02]  /*8050*/  FMNMX.FTZ R0, R250, R0, !PT ;  /* 0x00000000fa007209 */ /* 0x002fe40007810000 */
[----:B------:R-:W-:Y:S02]  /*8060*/  FMNMX.FTZ R2, R177, R2, !PT ;  /* 0x00000002b1027209 */ /* 0x000fe40007810000 */
        /* <DEDUP_REMOVED lines=18> */
[----:B------:R-:W-:Y:S01]  /*8190*/  FMNMX.FTZ R5, R12, R0, !PT ;  /* 0x000000000c057209 */ /* 0x000fe20007810000 */
[----:B------:R-:W-:-:S05]  /*81a0*/  BRA.DIV ~URZ, `(.L_x_53) ;  /* 0x000081227f007947 */ /* 0x000fca000b800000 */
[----:B------:R1:W2:Y:S02]  /*81b0*/  SHFL.BFLY PT, R0, R4, 0x2, 0x1f ;  /* 0x0c401f0004007f89 */ /* 0x0002a400000e0000 */
.L_x_130:
[----:B-12---:R-:W-:Y:S01]  /*81c0*/  FMNMX.FTZ R4, R4, R0, !PT ;  /* 0x0000000004047209 */ /* 0x006fe20007810000 */
[----:B------:R-:W-:-:S05]  /*81d0*/  BRA.DIV ~URZ, `(.L_x_54) ;  /* 0x000081327f007947 */ /* 0x000fca000b800000 */
[----:B------:R-:W1:Y:S02]  /*81e0*/  SHFL.BFLY PT, R0, R4, 0x1, 0x1f ;  /* 0x0c201f0004007f89 */ /* 0x000e6400000e0000 */
[----:B-1----:R-:W-:Y:S02]  /*81f0*/  FMNMX.FTZ R133, R4, R0, !PT ;  /* 0x0000000004857209 */ /* 0x002fe40007810000 */
[----:B------:R-:W1:Y:S02]  /*8200*/  SHFL.BFLY PT, R0, R5, 0x2, 0x1f ;  /* 0x0c401f0005007f89 */ /* 0x000e6400000e0000 */
[----:B-1----:R-:W-:Y:S05]  /*8210*/  FMNMX.FTZ R4, R5, R0, !PT ;  /* 0x0000000005047209 */ /* 0x002fea0007810000 */
[----:B------:R1:W2:Y:S02]  /*8220*/  SHFL.BFLY PT, R0, R4, 0x1, 0x1f ;  /* 0x0c201f0004007f89 */ /* 0x0002a400000e0000 */
.L_x_131:
[----:B------:R-:W3:Y:S01]  /*8230*/  LDL.LU R20, [R1+0x8] ;  /* 0x0000080001147983 */ /* 0x000ee20000300800 */
[----:B--2---:R-:W-:Y:S01]  /*8240*/  FMNMX.FTZ R3, R0, R4, !PT ;  /* 0x0000000400037209 */ /* 0x004fe20007810000 */
[C---:B-1----:R-:W-:Y:S01]  /*8250*/  FMUL.FTZ R4, R133.reuse, c[0x0][0x2d0] ;  /* 0x0000b40085047a20 */ /* 0x042fe20000410000 */
[----:B------:R-:W-:Y:S01]  /*8260*/  WARPSYNC 0xffffffff ;  /* 0xffffffff00007948 */ /* 0x000fe20003800000 */
[----:B------:R-:W-:Y:S02]  /*8270*/  FADD.FTZ R0, -R133, R134 ;  /* 0x0000008685007221 */ /* 0x000fe40000010100 */
[--C-:B------:R-:W-:Y:S02]  /*8280*/  FFMA.FTZ R7, R248, c[0x0][0x2d0], -R4.reuse ;  /* 0x0000b400f8077a23 */ /* 0x100fe40000010804 */
[----:B------:R-:W-:Y:S02]  /*8290*/  FMUL.FTZ R0, R0, c[0x0][0x2d0] ;  /* 0x0000b40000007a20 */ /* 0x000fe40000410000 */
[--C-:B------:R-:W-:Y:S02]  /*82a0*/  FFMA.FTZ R8, R249, c[0x0][0x2d0], -R4.reuse ;  /* 0x0000b400f9087a23 */ /* 0x100fe40000010804 */
[--C-:B------:R-:W-:Y:S01]  /*82b0*/  FFMA.FTZ R19, R172, c[0x0][0x2d0], -R4.reuse ;  /* 0x0000b400ac137a23 */ /* 0x100fe20000010804 */
[----:B------:R-:W-:Y:S01]  /*82c0*/  MUFU.EX2 R2, R0 ;  /* 0x0000000000027308 */ /* 0x000fe20000000800 */
[--C-:B------:R-:W-:Y:S02]  /*82d0*/  FFMA.FTZ R248, R170, c[0x0][0x2d0], -R4.reuse ;  /* 0x0000b400aaf87a23 */ /* 0x100fe40000010804 */
[--C-:B------:R-:W-:Y:S02]  /*82e0*/  FFMA.FTZ R11, R11, c[0x0][0x2d0], -R4.reuse ;  /* 0x0000b4000b0b7a23 */ /* 0x100fe40000010804 */
[--C-:B------:R-:W-:Y:S02]  /*82f0*/  FFMA.FTZ R10, R10, c[0x0][0x2d0], -R4.reuse ;  /* 0x0000b4000a0a7a23 */ /* 0x100fe40000010804 */
[--C-:B------:R-:W-:Y:S02]  /*8300*/  FFMA.FTZ R5, R175, c[0x0][0x2d0], -R4.reuse ;  /* 0x0000b400af057a23 */ /* 0x100fe40000010804 */
[--C-:B------:R-:W-:Y:S01]  /*8310*/  FFMA.FTZ R249, R171, c[0x0][0x2d0], -R4.reuse ;  /* 0x0000b400abf97a23 */ /* 0x100fe20000010804 */
[----:B------:R-:W-:Y:S01]  /*8320*/  MUFU.EX2 R7, R7 ;  /* 0x0000000700077308 */ /* 0x000fe20000000800 */
[--C-:B------:R-:W-:Y:S01]  /*8330*/  FFMA.FTZ R15, R15, c[0x0][0x2d0], -R4.reuse ;  /* 0x0000b4000f0f7a23 */ /* 0x100fe20000010804 */
[----:B------:R-:W-:Y:S01]  /*8340*/  MOV R171, R19 ;  /* 0x0000001300ab7202 */ /* 0x000fe20000000f00 */
[--C-:B------:R-:W-:Y:S02]  /*8350*/  FFMA.FTZ R14, R14, c[0x0][0x2d0], -R4.reuse ;  /* 0x0000b4000e0e7a23 */ /* 0x100fe40000010804 */
[--C-:B------:R-:W-:Y:S02]  /*8360*/  FFMA.FTZ R6, R177, c[0x0][0x2d0], -R4.reuse ;  /* 0x0000b400b1067a23 */ /* 0x100fe40000010804 */
[----:B------:R-:W-:Y:S03]  /*8370*/  FFMA.FTZ R177, R168, c[0x0][0x2d0], -R4 ;  /* 0x0000b400a8b17a23 */ /* 0x000fe60000010804 */
[----:B------:R-:W3:Y:S10]  /*8380*/  MUFU.EX2 R4, R8 ;  /* 0x0000000800047308 */ /* 0x000ef40000000800 */
[----:B------:R-:W-:Y:S10]  /*8390*/  MUFU.EX2 R8, R5 ;  /* 0x0000000500087308 */ /* 0x000ff40000000800 */
[----:B------:R-:W1:Y:S01]  /*83a0*/  MUFU.EX2 R9, R6 ;  /* 0x0000000600097308 */ /* 0x000e620000000800 */
[----:B---3--:R-:W-:Y:S01]  /*83b0*/  FFMA.FTZ R0, R2, R20, R4 ;  /* 0x0000001402007223 */ /* 0x008fe20000010004 */
[----:B------:R-:W-:Y:S01]  /*83c0*/  F2FP.BF16.PACK_AB R168, R7, R4 ;  /* 0x0000000407a8723e */ /* 0x000fe200000010ff */
[----:B------:R-:W-:Y:S01]  /*83d0*/  FMUL.FTZ R4, R3, c[0x0][0x2d0] ;  /* 0x0000b40003047a20 */ /* 0x000fe20000410000 */
[----:B-1----:R-:W-:Y:S01]  /*83e0*/  F2FP.BF16.PACK_AB R170, R8, R9 ;  /* 0x0000000908aa723e */ /* 0x002fe200000010ff */
[----:B------:R-:W-:Y:S02]  /*83f0*/  FADD.FTZ R6, R7, R0 ;  /* 0x0000000007067221 */ /* 0x000fe40000010000 */
[--C-:B------:R-:W-:Y:S02]  /*8400*/  FFMA.FTZ R5, R179, c[0x0][0x2d0], -R4.reuse ;  /* 0x0000b400b3057a23 */ /* 0x100fe40000010804 */
[--C-:B------:R-:W-:Y:S02]  /*8410*/  FFMA.FTZ R172, R169, c[0x0][0x2d0], -R4.reuse ;  /* 0x0000b400a9ac7a23 */ /* 0x100fe40000010804 */
[----:B------:R1:W-:Y:S01]  /*8420*/  MUFU.EX2 R169, R5 ;  /* 0x0000000500a97308 */ /* 0x0003e20000000800 */
[----:B------:R-:W-:Y:S02]  /*8430*/  FFMA.FTZ R12, R12, c[0x0][0x2d0], -R4 ;  /* 0x0000b4000c0c7a23 */ /* 0x000fe40000010804 */
[----:B------:R-:W-:Y:S02]  /*8440*/  FADD.FTZ R0, -R3, R132 ;  /* 0x0000008403007221 */ /* 0x000fe40000010100 */
[----:B------:R-:W-:Y:S02]  /*8450*/  FMUL.FTZ R24, R2, R136 ;  /* 0x0000008802187220 */ /* 0x000fe40000410000 */
[----:B------:R-:W-:Y:S02]  /*8460*/  FMUL.FTZ R0, R0, c[0x0][0x2d0] ;  /* 0x0000b40000007a20 */ /* 0x000fe40000410000 */
[----:B------:R-:W-:Y:S02]  /*8470*/  FMUL.FTZ R25, R2, R137 ;  /* 0x0000008902197220 */ /* 0x000fe40000410000 */
[--C-:B------:R-:W-:Y:S02]  /*8480*/  FFMA.FTZ R7, R250, c[0x0][0x2d0], -R4.reuse ;  /* 0x0000b400fa077a23 */ /* 0x100fe40000010804 */
[----:B------:R-:W2:Y:S01]  /*8490*/  MUFU.EX2 R0, R0 ;  /* 0x0000000000007308 */ /* 0x000ea20000000800 */
[--C-:B------:R-:W-:Y:S02]  /*84a0*/  FFMA.FTZ R250, R13, c[0x0][0x2d0], -R4.reuse ;  /* 0x0000b4000dfa7a23 */ /* 0x100fe40000010804 */
[----:B------:R-:W-:Y:S01]  /*84b0*/  FMUL.FTZ R13, R2, R149 ;  /* 0x00000095020d7220 */ /* 0x000fe20000410000 */
[----:B------:R-:W-:Y:S01]  /*84c0*/  MOV R149, R14 ;  /* 0x0000000e00957202 */ /* 0x000fe20000000f00 */
[--C-:B------:R-:W-:Y:S02]  /*84d0*/  FFMA.FTZ R132, R178, c[0x0][0x2d0], -R4.reuse ;  /* 0x0000b400b2847a23 */ /* 0x100fe40000010804 */
[--C-:B------:R-:W-:Y:S02]  /*84e0*/  FFMA.FTZ R134, R176, c[0x0][0x2d0], -R4.reuse ;  /* 0x0000b400b0867a23 */ /* 0x100fe40000010804 */
[--C-:B------:R-:W-:Y:S02]  /*84f0*/  FFMA.FTZ R175, R18, c[0x0][0x2d0], -R4.reuse ;  /* 0x0000b40012af7a23 */ /* 0x100fe40000010804 */
[C---:B-1----:R-:W-:Y:S01]  /*8500*/  FMUL.FTZ R5, R2.reuse, R157 ;  /* 0x0000009d02057220 */ /* 0x042fe20000410000 */
[----:B------:R-:W-:Y:S01]  /*8510*/  MOV R157, R12 ;  /* 0x0000000c009d7202 */ /* 0x000fe20000000f00 */
[----:B------:R-:W-:Y:S02]  /*8520*/  FMUL.FTZ R12, R2, R148 ;  /* 0x00000094020c7220 */ /* 0x000fe40000410000 */
[----:B------:R-:W3:Y:S01]  /*8530*/  LDL.LU R148, [R1+0xc] ;  /* 0x00000c0001947983 */ /* 0x000ee20000300800 */
[--C-:B------:R-:W-:Y:S02]  /*8540*/  FFMA.FTZ R174, R174, c[0x0][0x2d0], -R4.reuse ;  /* 0x0000b400aeae7a23 */ /* 0x100fe40000010804 */
[--C-:B------:R-:W-:Y:S02]  /*8550*/  FFMA.FTZ R173, R173, c[0x0][0x2d0], -R4.reuse ;  /* 0x0000b400adad7a23 */ /* 0x100fe40000010804 */
[--C-:B------:R-:W-:Y:S02]  /*8560*/  FFMA.FTZ R179, R17, c[0x0][0x2d0], -R4.reuse ;  /* 0x0000b40011b37a23 */ /* 0x100fe40000010804 */
[----:B------:R-:W-:Y:S01]  /*8570*/  FMUL.FTZ R17, R2, R145 ;  /* 0x0000009102117220 */ /* 0x000fe20000410000 */
[----:B------:R-:W-:Y:S01]  /*8580*/  MOV R145, R149 ;  /* 0x0000009500917202 */ /* 0x000fe20000000f00 */
[C---:B--2---:R-:W-:Y:S01]  /*8590*/  FMUL.FTZ R26, R0.reuse, R138 ;  /* 0x0000008a001a7220 */ /* 0x044fe20000410000 */
[----:B------:R-:W-:Y:S01]  /*85a0*/  MUFU.EX2 R149, R132 ;  /* 0x0000008400957308 */ /* 0x000fe20000000800 */
[C---:B------:R-:W-:Y:S02]  /*85b0*/  FMUL.FTZ R27, R0.reuse, R139 ;  /* 0x0000008b001b7220 */ /* 0x040fe40000410000 */
[----:B------:R-:W1:Y:S01]  /*85c0*/  LDSM.16.MT88.4 R136, [R237] ;  /* 0x00000000ed88783b */ /* 0x000e620000004200 */
[----:B------:R-:W-:Y:S02]  /*85d0*/  FMUL.FTZ R14, R0, R150 ;  /* 0x00000096000e7220 */ /* 0x000fe40000410000 */
[----:B------:R-:W-:Y:S02]  /*85e0*/  FFMA.FTZ R178, R16, c[0x0][0x2d0], -R4 ;  /* 0x0000b40010b27a23 */ /* 0x000fe40000010804 */
[C---:B------:R-:W-:Y:S02]  /*85f0*/  FMUL.FTZ R4, R2.reuse, R156 ;  /* 0x0000009c02047220 */ /* 0x040fe40000410000 */
[----:B------:R2:W-:Y:S01]  /*8600*/  MUFU.EX2 R156, R7 ;  /* 0x00000007009c7308 */ /* 0x0005e20000000800 */
[----:B------:R-:W-:Y:S02]  /*8610*/  FADD.FTZ R6, R9, R6 ;  /* 0x0000000609067221 */ /* 0x000fe40000010000 */
[----:B------:R-:W-:Y:S01]  /*8620*/  FMUL.FTZ R20, R2, R140 ;  /* 0x0000008c02147220 */ /* 0x000fe20000410000 */
[----:B------:R-:W-:Y:S01]  /*8630*/  MOV R140, R171 ;  /* 0x000000ab008c7202 */ /* 0x000fe20000000f00 */
[----:B------:R-:W-:Y:S02]  /*8640*/  FADD.FTZ R176, R8, R6 ;  /* 0x0000000608b07221 */ /* 0x000fe40000010000 */
[----:B------:R-:W-:Y:S01]  /*8650*/  FMUL.FTZ R6, R0, R158 ;  /* 0x0000009e00067220 */ /* 0x000fe20000410000 */
[----:B------:R-:W-:Y:S01]  /*8660*/  MOV R158, R145 ;  /* 0x00000091009e7202 */ /* 0x000fe20000000f00 */
[----:B------:R-:W-:Y:S01]  /*8670*/  FMUL.FTZ R8, R2, R152 ;  /* 0x0000009802087220 */ /* 0x000fe20000410000 */
[----:B------:R-:W4:Y:S01]  /*8680*/  MUFU.EX2 R150, R134 ;  /* 0x0000008600967308 */ /* 0x000f220000000800 */
[----:B------:R-:W-:Y:S01]  /*8690*/  MOV R152, R10 ;  /* 0x0000000a00987202 */ /* 0x000fe20000000f00 */
[----:B------:R-:W-:Y:S02]  /*86a0*/  FMUL.FTZ R10, R0, R154 ;  /* 0x0000009a000a7220 */ /* 0x000fe40000410000 */
[----:B------:R-:W-:Y:S01]  /*86b0*/  FMUL.FTZ R9, R2, R153 ;  /* 0x0000009902097220 */ /* 0x000fe20000410000 */
[----:B------:R-:W-:Y:S01]  /*86c0*/  MOV R153, R11 ;  /* 0x0000000b00997202 */ /* 0x000fe20000000f00 */
[----:B------:R-:W-:Y:S02]  /*86d0*/  FMUL.FTZ R11, R0, R155 ;  /* 0x0000009b000b7220 */ /* 0x000fe40000410000 */
[----:B------:R-:W-:Y:S01]  /*86e0*/  FMUL.FTZ R16, R2, R144 ;  /* 0x0000009002107220 */ /* 0x000fe20000410000 */
[----:B------:R-:W-:Y:S01]  /*86f0*/  MOV R144, R15 ;  /* 0x0000000f00907202 */ /* 0x000fe20000000f00 */
[C---:B------:R-:W-:Y:S01]  /*8700*/  FMUL.FTZ R15, R0.reuse, R151 ;  /* 0x00000097000f7220 */ /* 0x040fe20000410000 */
[----:B------:R5:W-:Y:S01]  /*8710*/  MUFU.EX2 R132, R140 ;  /* 0x0000008c00847308 */ /* 0x000be20000000800 */
[C---:B------:R-:W-:Y:S02]  /*8720*/  FMUL.FTZ R18, R0.reuse, R146 ;  /* 0x0000009200127220 */ /* 0x040fe40000410000 */
[C---:B--2---:R-:W-:Y:S01]  /*8730*/  FMUL.FTZ R7, R0.reuse, R159 ;  /* 0x0000009f00077220 */ /* 0x044fe20000410000 */
[----:B------:R-:W-:Y:S01]  /*8740*/  MOV R159, R144 ;  /* 0x00000090009f7202 */ /* 0x000fe20000000f00 */
[----:B------:R-:W-:Y:S02]  /*8750*/  FMUL.FTZ R19, R0, R147 ;  /* 0x0000009300137220 */ /* 0x000fe40000410000 */
[----:B------:R-:W-:Y:S02]  /*8760*/  FMUL.FTZ R21, R2, R141 ;  /* 0x0000008d02157220 */ /* 0x000fe40000410000 */
[C---:B------:R-:W-:Y:S01]  /*8770*/  FMUL.FTZ R22, R0.reuse, R142 ;  /* 0x0000008e00167220 */ /* 0x040fe20000410000 */
[----:B------:R-:W-:Y:S01]  /*8780*/  MUFU.EX2 R144, R248 ;  /* 0x000000f800907308 */ /* 0x000fe20000000800 */
[----:B------:R-:W-:Y:S01]  /*8790*/  FMUL.FTZ R23, R0, R143 ;  /* 0x0000008f00177220 */ /* 0x000fe20000410000 */
[----:B----4-:R-:W-:Y:S01]  /*87a0*/  F2FP.BF16.PACK_AB R171, R150, R149 ;  /* 0x0000009596ab723e */ /* 0x010fe200000010ff */
[C---:B------:R-:W-:Y:S02]  /*87b0*/  FMUL.FTZ R28, R2.reuse, R28 ;  /* 0x0000001c021c7220 */ /* 0x040fe40000410000 */
[----:B------:R-:W-:Y:S02]  /*87c0*/  FMUL.FTZ R29, R2, R29 ;  /* 0x0000001d021d7220 */ /* 0x000fe40000410000 */
[C---:B------:R-:W-:Y:S02]  /*87d0*/  FMUL.FTZ R30, R0.reuse, R30 ;  /* 0x0000001e001e7220 */ /* 0x040fe40000410000 */
[----:B------:R-:W-:Y:S01]  /*87e0*/  FMUL.FTZ R31, R0, R31 ;  /* 0x0000001f001f7220 */ /* 0x000fe20000410000 */
[----:B------:R-:W-:Y:S01]  /*87f0*/  MUFU.EX2 R134, R177 ;  /* 0x000000b100867308 */ /* 0x000fe20000000800 */
[C---:B------:R-:W-:Y:S02]  /*8800*/  FMUL.FTZ R32, R2.reuse, R32 ;  /* 0x0000002002207220 */ /* 0x040fe40000410000 */
[----:B------:R-:W-:Y:S01]  /*8810*/  FMUL.FTZ R33, R2, R33 ;  /* 0x0000002102217220 */ /* 0x000fe20000410000 */
[----:B-----5:R-:W-:Y:S01]  /*8820*/  LDSM.16.MT88.4 R140, [R237+0x800] ;  /* 0x00080000ed8c783b */ /* 0x020fe20000004200 */
[C---:B------:R-:W-:Y:S02]  /*8830*/  FMUL.FTZ R34, R0.reuse, R34 ;  /* 0x0000002200227220 */ /* 0x040fe40000410000 */
[----:B------:R-:W-:Y:S02]  /*8840*/  FMUL.FTZ R35, R0, R35 ;  /* 0x0000002300237220 */ /* 0x000fe40000410000 */
[C---:B------:R-:W-:Y:S01]  /*8850*/  FMUL.FTZ R36, R2.reuse, R36 ;  /* 0x0000002402247220 */ /* 0x040fe20000410000 */
[----:B------:R-:W2:Y:S01]  /*8860*/  MUFU.EX2 R151, R174 ;  /* 0x000000ae00977308 */ /* 0x000ea20000000800 */
[----:B------:R-:W-:Y:S02]  /*8870*/  FMUL.FTZ R37, R2, R37 ;  /* 0x0000002502257220 */ /* 0x000fe40000410000 */
[C---:B------:R-:W-:Y:S02]  /*8880*/  FMUL.FTZ R38, R0.reuse, R38 ;  /* 0x0000002600267220 */ /* 0x040fe40000410000 */
[----:B------:R-:W-:Y:S02]  /*8890*/  FMUL.FTZ R39, R0, R39 ;  /* 0x0000002700277220 */ /* 0x000fe40000410000 */
[C---:B------:R-:W-:Y:S02]  /*88a0*/  FMUL.FTZ R40, R2.reuse, R40 ;  /* 0x0000002802287220 */ /* 0x040fe40000410000 */
[----:B------:R-:W-:Y:S01]  /*88b0*/  FMUL.FTZ R41, R2, R41 ;  /* 0x0000002902297220 */ /* 0x000fe20000410000 */
[----:B------:R-:W-:Y:S01]  /*88c0*/  MUFU.EX2 R248, R172 ;  /* 0x000000ac00f87308 */ /* 0x000fe20000000800 */
[C---:B------:R-:W-:Y:S02]  /*88d0*/  FMUL.FTZ R42, R0.reuse, R42 ;  /* 0x0000002a002a7220 */ /* 0x040fe40000410000 */
[----:B------:R-:W-:Y:S02]  /*88e0*/  FMUL.FTZ R43, R0, R43 ;  /* 0x0000002b002b7220 */ /* 0x000fe40000410000 */
[C---:B------:R-:W-:Y:S02]  /*88f0*/  FMUL.FTZ R44, R2.reuse, R44 ;  /* 0x0000002c022c7220 */ /* 0x040fe40000410000 */
[----:B------:R-:W-:Y:S02]  /*8900*/  FMUL.FTZ R45, R2, R45 ;  /* 0x0000002d022d7220 */ /* 0x000fe40000410000 */
[C---:B------:R-:W-:Y:S01]  /*8910*/  FMUL.FTZ R46, R0.reuse, R46 ;  /* 0x0000002e002e7220 */ /* 0x040fe20000410000 */
[----:B------:R-:W-:Y:S01]  /*8920*/  MUFU.EX2 R177, R175 ;  /* 0x000000af00b17308 */ /* 0x000fe20000000800 */
[----:B------:R-:W-:Y:S02]  /*8930*/  FMUL.FTZ R47, R0, R47 ;  /* 0x0000002f002f7220 */ /* 0x000fe40000410000 */
[C---:B------:R-:W-:Y:S02]  /*8940*/  FMUL.FTZ R48, R2.reuse, R48 ;  /* 0x0000003002307220 */ /* 0x040fe40000410000 */
[----:B------:R-:W-:Y:S02]  /*8950*/  FMUL.FTZ R49, R2, R49 ;  /* 0x0000003102317220 */ /* 0x000fe40000410000 */
[C---:B------:R-:W-:Y:S02]  /*8960*/  FMUL.FTZ R50, R0.reuse, R50 ;  /* 0x0000003200327220 */ /* 0x040fe40000410000 */
[----:B------:R-:W-:Y:S01]  /*8970*/  FMUL.FTZ R51, R0, R51 ;  /* 0x0000003300337220 */ /* 0x000fe20000410000 */
[----:B------:R2:W-:Y:S01]  /*8980*/  MUFU.EX2 R174, R179 ;  /* 0x000000b300ae7308 */ /* 0x0005e20000000800 */
[C---:B------:R-:W-:Y:S02]  /*8990*/  FMUL.FTZ R52, R2.reuse, R52 ;  /* 0x0000003402347220 */ /* 0x040fe40000410000 */
[----:B------:R-:W-:Y:S02]  /*89a0*/  FMUL.FTZ R53, R2, R53 ;  /* 0x0000003502357220 */ /* 0x000fe40000410000 */
[C---:B------:R-:W-:Y:S02]  /*89b0*/  FMUL.FTZ R54, R0.reuse, R54 ;  /* 0x0000003600367220 */ /* 0x040fe40000410000 */
[----:B------:R-:W-:Y:S02]  /*89c0*/  FMUL.FTZ R55, R0, R55 ;  /* 0x0000003700377220 */ /* 0x000fe40000410000 */
[C---:B------:R-:W-:Y:S01]  /*89d0*/  FMUL.FTZ R56, R2.reuse, R56 ;  /* 0x0000003802387220 */ /* 0x040fe20000410000 */
[----:B------:R4:W-:Y:S01]  /*89e0*/  MUFU.EX2 R175, R178 ;  /* 0x000000b200af7308 */ /* 0x0009e20000000800 */
[----:B------:R-:W-:Y:S02]  /*89f0*/  FMUL.FTZ R57, R2, R57 ;  /* 0x0000003902397220 */ /* 0x000fe40000410000 */
[C---:B------:R-:W-:Y:S02]  /*8a00*/  FMUL.FTZ R58, R0.reuse, R58 ;  /* 0x0000003a003a7220 */ /* 0x040fe40000410000 */
[----:B------:R-:W-:Y:S02]  /*8a10*/  FMUL.FTZ R59, R0, R59 ;  /* 0x0000003b003b7220 */ /* 0x000fe40000410000 */
[C---:B------:R-:W-:Y:S02]  /*8a20*/  FMUL.FTZ R60, R2.reuse, R60 ;  /* 0x0000003c023c7220 */ /* 0x040fe40000410000 */
[----:B------:R-:W-:Y:S01]  /*8a30*/  FMUL.FTZ R61, R2, R61 ;  /* 0x0000003d023d7220 */ /* 0x000fe20000410000 */
[----:B------:R-:W-:Y:S01]  /*8a40*/  MUFU.EX2 R172, R250 ;  /* 0x000000fa00ac7308 */ /* 0x000fe20000000800 */
[C---:B------:R-:W-:Y:S02]  /*8a50*/  FMUL.FTZ R62, R0.reuse, R62 ;  /* 0x0000003e003e7220 */ /* 0x040fe40000410000 */
[----:B------:R-:W-:Y:S01]  /*8a60*/  FMUL.FTZ R63, R0, R63 ;  /* 0x0000003f003f7220 */ /* 0x000fe20000410000 */
[----:B--2---:R-:W-:Y:S01]  /*8a70*/  MOV R179, R151 ;  /* 0x0000009700b37202 */ /* 0x004fe20000000f00 */
[C---:B------:R-:W-:Y:S02]  /*8a80*/  FMUL.FTZ R64, R2.reuse, R64 ;  /* 0x0000004002407220 */ /* 0x040fe40000410000 */
[----:B------:R-:W-:Y:S02]  /*8a90*/  FMUL.FTZ R65, R2, R65 ;  /* 0x0000004102417220 */ /* 0x000fe40000410000 */
[C---:B------:R-:W-:Y:S02]  /*8aa0*/  FMUL.FTZ R66, R0.reuse, R66 ;  /* 0x0000004200427220 */ /* 0x040fe40000410000 */
[----:B------:R-:W-:Y:S02]  /*8ab0*/  FMUL.FTZ R67, R0, R67 ;  /* 0x0000004300437220 */ /* 0x000fe40000410000 */
[C---:B------:R-:W-:Y:S01]  /*8ac0*/  FMUL.FTZ R68, R2.reuse, R68 ;  /* 0x0000004402447220 */ /* 0x040fe20000410000 */
[----:B----4-:R-:W-:Y:S01]  /*8ad0*/  MOV R178, R150 ;  /* 0x0000009600b27202 */ /* 0x010fe20000000f00 */
[----:B------:R-:W-:Y:S02]  /*8ae0*/  FMUL.FTZ R69, R2, R69 ;  /* 0x0000004502457220 */ /* 0x000fe40000410000 */
[C---:B------:R-:W-:Y:S02]  /*8af0*/  FMUL.FTZ R70, R0.reuse, R70 ;  /* 0x0000004600467220 */ /* 0x040fe40000410000 */
        /* <DEDUP_REMOVED lines=52> */
[C---:B------:R-:W-:Y:S02]  /*8e40*/  FMUL.FTZ R123, R0.reuse, R123 ;  /* 0x0000007b007b7220 */ /* 0x040fe40000410000 */
[C---:B------:R-:W-:Y:S02]  /*8e50*/  FMUL.FTZ R126, R0.reuse, R126 ;  /* 0x0000007e007e7220 */ /* 0x040fe40000410000 */
[C---:B------:R-:W-:Y:S02]  /*8e60*/  FMUL.FTZ R127, R0.reuse, R127 ;  /* 0x0000007f007f7220 */ /* 0x040fe40000410000 */
[C---:B------:R-:W-:Y:S02]  /*8e70*/  FMUL.FTZ R130, R0.reuse, R130 ;  /* 0x0000008200827220 */ /* 0x040fe40000410000 */
[----:B------:R-:W-:Y:S02]  /*8e80*/  FMUL.FTZ R131, R0, R131 ;  /* 0x0000008300837220 */ /* 0x000fe40000410000 */
[C---:B------:R-:W-:Y:S02]  /*8e90*/  FMUL.FTZ R124, R2.reuse, R124 ;  /* 0x0000007c027c7220 */ /* 0x040fe40000410000 */
[C---:B------:R-:W-:Y:S02]  /*8ea0*/  FMUL.FTZ R125, R2.reuse, R125 ;  /* 0x0000007d027d7220 */ /* 0x040fe40000410000 */
[C---:B------:R-:W-:Y:S02]  /*8eb0*/  FMUL.FTZ R128, R2.reuse, R128 ;  /* 0x0000008002807220 */ /* 0x040fe40000410000 */
[----:B------:R-:W-:Y:S02]  /*8ec0*/  FMUL.FTZ R129, R2, R129 ;  /* 0x0000008102817220 */ /* 0x000fe40000410000 */
[----:B------:R-:W2:Y:S10]  /*8ed0*/  MUFU.EX2 R2, R249 ;  /* 0x000000f900027308 */ /* 0x000eb40000000800 */
[----:B------:R-:W4:Y:S10]  /*8ee0*/  MUFU.EX2 R249, R173 ;  /* 0x000000ad00f97308 */ /* 0x000f340000000800 */
[----:B------:R-:W5:Y:S01]  /*8ef0*/  MUFU.EX2 R173, R157 ;  /* 0x0000009d00ad7308 */ /* 0x000f620000000800 */
[----:B---3--:R-:W-:Y:S01]  /*8f00*/  FFMA.FTZ R148, R0, R148, R169 ;  /* 0x0000009400947223 */ /* 0x008fe200000100a9 */
[----:B------:R-:W-:Y:S01]  /*8f10*/  F2FP.BF16.PACK_AB R169, R156, R169 ;  /* 0x000000a99ca9723e */ /* 0x000fe200000010ff */
[----:B------:R-:W-:Y:S04]  /*8f20*/  FADD.FTZ R0, R132, R176 ;  /* 0x000000b084007221 */ /* 0x000fe80000010000 */
[----:B--2---:R-:W-:Y:S02]  /*8f30*/  FADD.FTZ R0, R2, R0 ;  /* 0x0000000002007221 */ /* 0x004fe40000010000 */
[C---:B-1----:R-:W-:Y:S05]  /*8f40*/  HMMA.16816.F32.BF16 R4, R168.reuse, R136, R4 ;  /* 0x00000088a804723c */ /* 0x042fea0000041804 */
[----:B------:R-:W-:Y:S03]  /*8f50*/  FADD.FTZ R0, R144, R0 ;  /* 0x0000000090007221 */ /* 0x000fe60000010000 */
[C---:B------:R-:W-:Y:S01]  /*8f60*/  HMMA.16816.F32.BF16 R8, R168.reuse, R138, R8 ;  /* 0x0000008aa808723c */ /* 0x040fe20000041808 */
[----:B------:R-:W1:Y:S03]  /*8f70*/  LDSM.16.MT88.4 R136, [R239] ;  /* 0x00000000ef88783b */ /* 0x000e660000004200 */
[----:B------:R-:W-:Y:S04]  /*8f80*/  FADD.FTZ R0, R134, R0 ;  /* 0x0000000086007221 */ /* 0x000fe80000010000 */
[C---:B-1----:R-:W-:Y:S08]  /*8f90*/  HMMA.16816.F32.BF16 R12, R168.reuse, R136, R12 ;  /* 0x00000088a80c723c */ /* 0x042ff0000004180c */
[C---:B------:R-:W-:Y:S01]  /*8fa0*/  HMMA.16816.F32.BF16 R16, R168.reuse, R138, R16 ;  /* 0x0000008aa810723c */ /* 0x040fe20000041810 */
[----:B------:R-:W1:Y:S07]  /*8fb0*/  LDSM.16.MT88.4 R136, [R238] ;  /* 0x00000000ee88783b */ /* 0x000e6e0000004200 */
[C---:B-1----:R-:W-:Y:S08]  /*8fc0*/  HMMA.16816.F32.BF16 R20, R168.reuse, R136, R20 ;  /* 0x00000088a814723c */ /* 0x042ff00000041814 */
[C---:B------:R-:W-:Y:S01]  /*8fd0*/  HMMA.16816.F32.BF16 R24, R168.reuse, R138, R24 ;  /* 0x0000008aa818723c */ /* 0x040fe20000041818 */
[----:B------:R-:W1:Y:S07]  /*8fe0*/  LDSM.16.MT88.4 R136, [R242] ;  /* 0x00000000f288783b */ /* 0x000e6e0000004200 */
        /* <DEDUP_REMOVED lines=39> */
[----:B------:R-:W1:Y:S03]  /*9260*/  MUFU.EX2 R132, R159 ;  /* 0x0000009f00847308 */ /* 0x000e660000000800 */
[----:B----4-:R-:W-:Y:S03]  /*9270*/  F2FP.BF16.PACK_AB R137, R249, R151 ;  /* 0x00000097f989723e */ /* 0x010fe600000010ff */
[----:B------:R-:W-:Y:S02]  /*9280*/  F2FP.BF16.PACK_AB R138, R134, R144 ;  /* 0x00000090868a723e */ /* 0x000fe400000010ff */
[----:B------:R-:W2:Y:S02]  /*9290*/  LDSM.16.MT88.4 R144, [R239+0x800] ;  /* 0x00080000ef90783b */ /* 0x000ea40000004200 */
[----:B------:R-:W-:Y:S01]  /*92a0*/  MUFU.EX2 R134, R152 ;  /* 0x0000009800867308 */ /* 0x000fe20000000800 */
[----:B------:R-:W-:Y:S02]  /*92b0*/  F2FP.BF16.PACK_AB R139, R177, R248 ;  /* 0x000000f8b18b723e */ /* 0x000fe400000010ff */
[----:B------:R-:W-:Y:S02]  /*92c0*/  F2FP.BF16.PACK_AB R169, R175, R174 ;  /* 0x000000aeafa9723e */ /* 0x000fe400000010ff */
[----:B-----5:R-:W-:Y:S03]  /*92d0*/  F2FP.BF16.PACK_AB R171, R173, R172 ;  /* 0x000000acadab723e */ /* 0x020fe600000010ff */
[C---:B------:R-:W-:Y:S02]  /*92e0*/  HMMA.16816.F32.BF16 R4, R136.reuse, R140, R4 ;  /* 0x0000008c8804723c */ /* 0x040fe40000041804 */
[----:B------:R-:W3:Y:S03]  /*92f0*/  MUFU.EX2 R2, R158 ;  /* 0x0000009e00027308 */ /* 0x000ee60000000800 */
[----:B-1----:R-:W-:Y:S03]  /*9300*/  FADD.FTZ R0, R132, R0 ;  /* 0x0000000084007221 */ /* 0x002fe60000010000 */
[C---:B------:R-:W-:Y:S01]  /*9310*/  HMMA.16816.F32.BF16 R8, R136.reuse, R142, R8 ;  /* 0x0000008e8808723c */ /* 0x040fe20000041808 */
[----:B------:R-:W1:Y:S03]  /*9320*/  LDSM.16.MT88.4 R140, [R238+0x800] ;  /* 0x00080000ee8c783b */ /* 0x000e660000004200 */
[C---:B---3--:R-:W-:Y:S01]  /*9330*/  F2FP.BF16.PACK_AB R168, R2.reuse, R132 ;  /* 0x0000008402a8723e */ /* 0x048fe200000010ff */
[----:B------:R-:W-:Y:S02]  /*9340*/  FADD.FTZ R0, R2, R0 ;  /* 0x0000000002007221 */ /* 0x000fe40000010000 */
[----:B------:R-:W-:Y:S01]  /*9350*/  FADD.FTZ R2, R156, R148 ;  /* 0x000000949c027221 */ /* 0x000fe20000010000 */
        /* <DEDUP_REMOVED lines=39> */
[C---:B-1----:R-:W-:Y:S01]  /*95d0*/  HMMA.16816.F32.BF16 R116, R136.reuse, R140, R116 ;  /* 0x0000008c8874723c */ /* 0x042fe20000041874 */
[----:B------:R-:W1:Y:S07]  /*95e0*/  MUFU.EX2 R140, R153 ;  /* 0x00000099008c7308 */ /* 0x000e6e0000000800 */
[C---:B------:R-:W-:Y:S04]  /*95f0*/  HMMA.16816.F32.BF16 R120, R136.reuse, R142, R120 ;  /* 0x0000008e8878723c */ /* 0x040fe80000041878 */
[----:B-1----:R-:W-:Y:S01]  /*9600*/  FADD.FTZ R0, R140, R0 ;  /* 0x000000008c007221 */ /* 0x002fe20000010000 */
[----:B------:R-:W1:Y:S01]  /*9610*/  LDSM.16.MT88.4 R152, [R237+0x1000] ;  /* 0x00100000ed98783b */ /* 0x000e620000004200 */
[C---:B------:R-:W-:Y:S02]  /*9620*/  F2FP.BF16.PACK_AB R170, R134.reuse, R140 ;  /* 0x0000008c86aa723e */ /* 0x040fe400000010ff */
[----:B------:R-:W-:Y:S01]  /*9630*/  FADD.FTZ R0, R134, R0 ;  /* 0x0000000086007221 */ /* 0x000fe20000010000 */
[C---:B--2---:R-:W-:Y:S04]  /*9640*/  HMMA.16816.F32.BF16 R124, R136.reuse, R144, R124 ;  /* 0x00000090887c723c */ /* 0x044fe8000004187c */
[----:B------:R2:W-:Y:S04]  /*9650*/  STL [R1+0x8], R0 ;  /* 0x0000080001007387 */ /* 0x0005e80000100800 */
[----:B------:R-:W-:Y:S01]  /*9660*/  HMMA.16816.F32.BF16 R128, R136, R146, R128 ;  /* 0x000000928880723c */ /* 0x000fe20000041880 */
[----:B------:R-:W3:Y:S04]  /*9670*/  LDL R176, [R1+0x10] ;  /* 0x0000100001b07983 */ /* 0x000ee80000100800 */
[----:B------:R-:W4:Y:S04]  /*9680*/  LDL.LU R132, [R1+0x4] ;  /* 0x0000040001847983 */ /* 0x000f280000300800 */
[----:B------:R-:W5:Y:S08]  /*9690*/  LDSM.16.MT88.4 R144, [R239+0x1000] ;  /* 0x00100000ef90783b */ /* 0x000f700000004200 */
[----:B------:R-:W5:Y:S01]  /*96a0*/  LDSM.16.MT88.4 R136, [R238+0x1000] ;  /* 0x00100000ee88783b */ /* 0x000f620000004200 */
[----:B--2---:R-:W-:Y:S04]  /*96b0*/  FADD.FTZ R0, R149, R2 ;  /* 0x0000000295007221 */ /* 0x004fe80000010000 */
[----:B------:R-:W-:Y:S01]  /*96c0*/  FADD.FTZ R0, R178, R0 ;  /* 0x00000000b2007221 */ /* 0x000fe20000010000 */
[C---:B-1----:R-:W-:Y:S02]  /*96d0*/  HMMA.16816.F32.BF16 R156, R168.reuse, R152, R4 ;  /* 0x00000098a89c723c */ /* 0x042fe40000041804 */
[----:B------:R-:W1:Y:S03]  /*96e0*/  LDSM.16.MT88.4 R4, [R240+0x1000] ;  /* 0x00100000f004783b */ /* 0x000e660000004200 */
[----:B------:R-:W-:Y:S03]  /*96f0*/  FADD.FTZ R0, R179, R0 ;  /* 0x00000000b3007221 */ /* 0x000fe60000010000 */
[C---:B------:R-:W-:Y:S02]  /*9700*/  HMMA.16816.F32.BF16 R152, R168.reuse, R154, R8 ;  /* 0x0000009aa898723c */ /* 0x040fe40000041808 */
[----:B------:R-:W2:Y:S02]  /*9710*/  LDSM.16.MT88.4 R8, [R237+0x2800] ;  /* 0x00280000ed08783b */ /* 0x000ea40000004200 */
[----:B------:R-:W-:Y:S04]  /*9720*/  FADD.FTZ R0, R249, R0 ;  /* 0x00000000f9007221 */ /* 0x000fe80000010000 */
[----:B------:R-:W-:Y:S04]  /*9730*/  FADD.FTZ R0, R248, R0 ;  /* 0x00000000f8007221 */ /* 0x000fe80000010000 */
[----:B------:R-:W-:Y:S01]  /*9740*/  FADD.FTZ R0, R177, R0 ;  /* 0x00000000b1007221 */ /* 0x000fe20000010000 */
[C---:B-----5:R-:W-:Y:S01]  /*9750*/  HMMA.16816.F32.BF16 R148, R168.reuse, R144, R12 ;  /* 0x00000090a894723c */ /* 0x060fe2000004180c */
[----:B------:R-:W5:Y:S02]  /*9760*/  LDSM.16.MT88.4 R12, [R239+0x2800] ;  /* 0x00280000ef0c783b */ /* 0x000f640000004200 */
[----:B------:R-:W-:Y:S04]  /*9770*/  FADD.FTZ R0, R174, R0 ;  /* 0x00000000ae007221 */ /* 0x000fe80000010000 */
[----:B------:R-:W-:Y:S01]  /*9780*/  FADD.FTZ R0, R175, R0 ;  /* 0x00000000af007221 */ /* 0x000fe20000010000 */
[C---:B------:R-:W-:Y:S04]  /*9790*/  HMMA.16816.F32.BF16 R144, R168.reuse, R146, R16 ;  /* 0x00000092a890723c */ /* 0x040fe80000041810 */
[----:B------:R-:W-:Y:S04]  /*97a0*/  FADD.FTZ R2, R172, R0 ;  /* 0x00000000ac027221 */ /* 0x000fe80000010000 */
[C---:B------:R-:W-:Y:S04]  /*97b0*/  HMMA.16816.F32.BF16 R140, R168.reuse, R136, R20 ;  /* 0x00000088a88c723c */ /* 0x040fe80000041814 */
[----:B------:R-:W-:Y:S04]  /*97c0*/  FADD.FTZ R2, R173, R2 ;  /* 0x00000002ad027221 */ /* 0x000fe80000010000 */
[C---:B------:R-:W-:Y:S08]  /*97d0*/  HMMA.16816.F32.BF16 R136, R168.reuse, R138, R24 ;  /* 0x0000008aa888723c */ /* 0x040ff00000041818 */
[C---:B-1----:R-:W-:Y:S08]  /*97e0*/  HMMA.16816.F32.BF16 R28, R168.reuse, R4, R28 ;  /* 0x00000004a81c723c */ /* 0x042ff0000004181c */
[C---:B------:R-:W-:Y:S01]  /*97f0*/  HMMA.16816.F32.BF16 R32, R168.reuse, R6, R32 ;  /* 0x00000006a820723c */ /* 0x040fe20000041820 */
[----:B------:R-:W1:Y:S07]  /*9800*/  LDSM.16.MT88.4 R4, [R238+0x2800] ;  /* 0x00280000ee04783b */ /* 0x000e6e0000004200 */
[C---:B--2---:R-:W-:Y:S08]  /*9810*/  HMMA.16816.F32.BF16 R36, R168.reuse, R8, R36 ;  /* 0x00000008a824723c */ /* 0x044ff00000041824 */
[C---:B------:R-:W-:Y:S01]  /*9820*/  HMMA.16816.F32.BF16 R40, R168.reuse, R10, R40 ;  /* 0x0000000aa828723c */ /* 0x040fe20000041828 */
[----:B------:R-:W2:Y:S07]  /*9830*/  LDSM.16.MT88.4 R8, [R240+0x2800] ;  /* 0x00280000f008783b */ /* 0x000eae0000004200 */
[C---:B-----5:R-:W-:Y:S08]  /*9840*/  HMMA.16816.F32.BF16 R44, R168.reuse, R12, R44 ;  /* 0x0000000ca82c723c */ /* 0x060ff0000004182c */
[C---:B------:R-:W-:Y:S01]  /*9850*/  HMMA.16816.F32.BF16 R48, R168.reuse, R14, R48 ;  /* 0x0000000ea830723c */ /* 0x040fe20000041830 */
[----:B------:R-:W5:Y:S07]  /*9860*/  LDSM.16.MT88.4 R12, [R237+0x4000] ;  /* 0x00400000ed0c783b */ /* 0x000f6e0000004200 */
        /* <DEDUP_REMOVED lines=22> */
[C---:B------:R-:W-:Y:S08]  /*99d0*/  HMMA.16816.F32.BF16 R112, R168.reuse, R10, R112 ;  /* 0x0000000aa870723c */ /* 0x040ff00000041870 */
[C---:B-----5:R-:W-:Y:S08]  /*99e0*/  HMMA.16816.F32.BF16 R116, R168.reuse, R12, R116 ;  /* 0x0000000ca874723c */ /* 0x060ff00000041874 */
[C---:B------:R-:W-:Y:S08]  /*99f0*/  HMMA.16816.F32.BF16 R120, R168.reuse, R14, R120 ;  /* 0x0000000ea878723c */ /* 0x040ff00000041878 */
[C---:B-1----:R-:W-:Y:S08]  /*9a00*/  HMMA.16816.F32.BF16 R124, R168.reuse, R4, R124 ;  /* 0x00000004a87c723c */ /* 0x042ff0000004187c */
[----:B------:R-:W-:Y:S04]  /*9a10*/  HMMA.16816.F32.BF16 R128, R168, R6, R128 ;  /* 0x00000006a880723c */ /* 0x000fe80000041880 */
[C---:B----4-:R-:W-:Y:S02]  /*9a20*/  IADD3 R0, R132.reuse, -0x1, RZ ;  /* 0xffffffff84007810 */ /* 0x050fe40007ffe0ff */
[----:B---3--:R-:W-:Y:S02]  /*9a30*/  ISETP.GT.AND P1, PT, R132, R176, PT ;  /* 0x000000b08400720c */ /* 0x008fe40003f24270 */
[----:B------:R-:W-:Y:S01]  /*9a40*/  MOV R132, R3 ;  /* 0x0000000300847202 */ /* 0x000fe20000000f00 */
[----:B------:R1:W-:Y:S04]  /*9a50*/  STL [R1+0x4], R0 ;  /* 0x0000040001007387 */ /* 0x0003e80000100800 */
[----:B------:R1:W-:Y:S06]  /*9a60*/  STL [R1+0xc], R2 ;  /* 0x00000c0201007387 */ /* 0x0003ec0000100800 */
[----:B-1----:R-:W-:-:S05]  /*9a70*/  @P1 BRA `(.L_x_55) ;  /* 0xffffcc4000001947 */ /* 0x002fca000383ffff */
.L_x_43:
[----:B------:R-:W-:Y:S05]  /*9a80*/  BRA.DIV ~URZ, `(.L_x_56) ;  /* 0x000069527f007947 */ /* 0x000fea000b800000 */
[----:B------:R-:W2:Y:S04]  /*9a90*/  LDL.LU R7, [R1+0x8] ;  /* 0x0000080001077983 */ /* 0x000ea80000300800 */
[----:B------:R-:W3:Y:S04]  /*9aa0*/  LDL.LU R6, [R1+0xc] ;  /* 0x00000c0001067983 */ /* 0x000ee80000300800 */
[----:B--2---:R-:W1:Y:S04]  /*9ab0*/  SHFL.BFLY PT, R0, R7, 0x2, 0x1f ;  /* 0x0c401f0007007f89 */ /* 0x004e6800000e0000 */
[----:B---3--:R-:W2:Y:S01]  /*9ac0*/  SHFL.BFLY PT, R2, R6, 0x2, 0x1f ;  /* 0x0c401f0006027f89 */ /* 0x008ea200000e0000 */
[----:B-1----:R-:W-:-:S02]  /*9ad0*/  FADD.FTZ R0, R0, R7 ;  /* 0x0000000700007221 */ /* 0x002fc40000010000 */
[----:B--2---:R-:W-:-:S03]  /*9ae0*/  FADD.FTZ R4, R2, R6 ;  /* 0x0000000602047221 */ /* 0x004fc60000010000 */
[----:B------:R-:W1:Y:S04]  /*9af0*/  SHFL.BFLY PT, R2, R0, 0x1, 0x1f ;  /* 0x0c201f0000027f89 */ /* 0x000e6800000e0000 */
[----:B------:R2:W3:Y:S01]  /*9b00*/  SHFL.BFLY PT, R3, R4, 0x1, 0x1f ;  /* 0x0c201f0004037f89 */ /* 0x0004e200000e0000 */
[----:B-1----:R-:W-:-:S05]  /*9b10*/  FADD.FTZ R5, R0, R2 ;  /* 0x0000000200057221 */ /* 0x002fca0000010000 */
.L_x_132:
[----:B------:R-:W-:Y:S01]  /*9b20*/  FSETP.NE.FTZ.AND P1, PT, R5, RZ, PT ;  /* 0x000000ff0500720b */ /* 0x000fe20003f35000 */
[----:B---3--:R-:W-:Y:S01]  /*9b30*/  FADD.FTZ R3, R3, R4 ;  /* 0x0000000403037221 */ /* 0x008fe20000010000 */
[----:B------:R-:W-:Y:S02]  /*9b40*/  MOV R18, 0xff800000 ;  /* 0xff80000000127802 */ /* 0x000fe40000000f00 */
[----:B------:R-:W-:Y:S02]  /*9b50*/  MOV R19, 0xff800000 ;  /* 0xff80000000137802 */ /* 0x000fe40000000f00 */
[----:B------:R-:W-:-:S07]  /*9b60*/  FSETP.NE.FTZ.AND P0, PT, R3, RZ, PT ;  /* 0x000000ff0300720b */ /* 0x000fce0003f15000 */
[----:B------:R-:W1:Y:S01]  /*9b70*/  @P1 MUFU.LG2 R0, R5 ;  /* 0x0000000500001308 */ /* 0x000e620000000c00 */
[----:B------:R-:W-:-:S05]  /*9b80*/  @P1 MOV R2, 0x3f317218 ;  /* 0x3f31721800021802 */ /* 0x000fca0000000f00 */
[----:B------:R-:W-:Y:S01]  /*9b90*/  @P1 FMUL.FTZ R2, R2, c[0x0][0x2d0] ;  /* 0x0000b40002021a20 */ /* 0x000fe20000410000 */
[----:B--2---:R-:W-:-:S05]  /*9ba0*/  @P0 MOV R4, 0x3f317218 ;  /* 0x3f31721800040802 */ /* 0x004fca0000000f00 */
[----:B------:R-:W-:Y:S02]  /*9bb0*/  @P0 FMUL.FTZ R4, R4, c[0x0][0x2d0] ;  /* 0x0000b40004040a20 */ /* 0x000fe40000410000 */
[----:B-1----:R-:W-:-:S04]  /*9bc0*/  @P1 FMUL.FTZ R0, R0, 0.69314718246459960938 ;  /* 0x3f31721800001820 */ /* 0x002fc80000410000 */
[----:B------:R-:W-:Y:S01]  /*9bd0*/  @P1 FFMA.FTZ R18, R2, R133, R0 ;  /* 0x0000008502121223 */ /* 0x000fe20000010000 */
[----:B------:R-:W-:Y:S01]  /*9be0*/  MOV R2, RZ ;  /* 0x000000ff00027202 */ /* 0x000fe20000000f00 */
[----:B------:R-:W1:Y:S08]  /*9bf0*/  @P0 MUFU.LG2 R0, R3 ;  /* 0x0000000300000308 */ /* 0x000e700000000c00 */
[----:B------:R-:W2:Y:S01]  /*9c00*/  @P1 MUFU.RCP R2, R5 ;  /* 0x0000000500021308 */ /* 0x000ea20000001000 */
[----:B-1----:R-:W-:-:S04]  /*9c10*/  @P0 FMUL.FTZ R0, R0, 0.69314718246459960938 ;  /* 0x3f31721800000820 */ /* 0x002fc80000410000 */
[----:B------:R-:W-:Y:S01]  /*9c20*/  @P0 FFMA.FTZ R19, R4, R132, R0 ;  /* 0x0000008404130223 */ /* 0x000fe20000010000 */
[----:B------:R-:W-:Y:S01]  /*9c30*/  MOV R0, RZ ;  /* 0x000000ff00007202 */ /* 0x000fe20000000f00 */
[C---:B--2---:R-:W-:Y:S02]  /*9c40*/  FMUL.FTZ R132, R2.reuse, R152 ;  /* 0x0000009802847220 */ /* 0x044fe40000410000 */
[----:B------:R-:W-:-:S03]  /*9c50*/  FMUL.FTZ R133, R2, R153 ;  /* 0x0000009902857220 */ /* 0x000fc60000410000 */
[----:B------:R-:W1:Y:S01]  /*9c60*/  @P0 MUFU.RCP R0, R3 ;  /* 0x0000000300000308 */ /* 0x000e620000001000 */
[C---:B------:R-:W-:Y:S02]  /*9c70*/  FMUL.FTZ R160, R2.reuse, R116 ;  /* 0x0000007402a07220 */ /* 0x040fe40000410000 */
[C---:B------:R-:W-:Y:S02]  /*9c80*/  FMUL.FTZ R161, R2.reuse, R117 ;  /* 0x0000007502a17220 */ /* 0x040fe40000410000 */
[C---:B------:R-:W-:Y:S02]  /*9c90*/  FMUL.FTZ R26, R2.reuse, R156 ;  /* 0x0000009c021a7220 */ /* 0x040fe40000410000 */
[C---:B------:R-:W-:Y:S02]  /*9ca0*/  FMUL.FTZ R27, R2.reuse, R157 ;  /* 0x0000009d021b7220 */ /* 0x040fe40000410000 */
[C---:B------:R-:W-:Y:S02]  /*9cb0*/  FMUL.FTZ R152, R2.reuse, R100 ;  /* 0x0000006402987220 */ /* 0x040fe40000410000 */
[----:B------:R-:W-:-:S02]  /*9cc0*/  FMUL.FTZ R153, R2, R101 ;  /* 0x0000006502997220 */ /* 0x000fc40000410000 */
[C---:B------:R-:W-:Y:S02]  /*9cd0*/  FMUL.FTZ R100, R2.reuse, R104 ;  /* 0x0000006802647220 */ /* 0x040fe40000410000 */
[----:B------:R-:W-:Y:S02]  /*9ce0*/  FMUL.FTZ R101, R2, R105 ;  /* 0x0000006902657220 */ /* 0x000fe40000410000 */
[C---:B-1----:R-:W-:Y:S02]  /*9cf0*/  FMUL.FTZ R116, R0.reuse, R158 ;  /* 0x0000009e00747220 */ /* 0x042fe40000410000 */
[----:B------:R-:W-:Y:S02]  /*9d00*/  FMUL.FTZ R117, R0, R159 ;  /* 0x0000009f00757220 */ /* 0x000fe40000410000 */
[C---:B------:R-:W-:Y:S02]  /*9d10*/  FMUL.FTZ R156, R2.reuse, R120 ;  /* 0x00000078029c7220 */ /* 0x040fe40000410000 */
[----:B------:R-:W-:-:S02]  /*9d20*/  FMUL.FTZ R157, R2, R121 ;  /* 0x00000079029d7220 */ /* 0x000fc40000410000 */
[C---:B------:R-:W-:Y:S02]  /*9d30*/  FMUL.FTZ R24, R2.reuse, R128 ;  /* 0x0000008002187220 */ /* 0x040fe40000410000 */
[----:B------:R-:W-:Y:S02]  /*9d40*/  FMUL.FTZ R25, R2, R129 ;  /* 0x0000008102197220 */ /* 0x000fe40000410000 */
[C---:B------:R-:W-:Y:S02]  /*9d50*/  FMUL.FTZ R158, R0.reuse, R34 ;  /* 0x00000022009e7220 */ /* 0x040fe40000410000 */
[----:B------:R-:W-:Y:S02]  /*9d60*/  FMUL.FTZ R159, R0, R35 ;  /* 0x00000023009f7220 */ /* 0x000fe40000410000 */
        /* <DEDUP_REMOVED lines=10> */
[C---:B------:R-:W-:Y:S02]  /*9e10*/  FMUL.FTZ R150, R0.reuse, R142 ;  /* 0x0000008e00967220 */ /* 0x040fe40000410000 */
[C---:B------:R-:W-:Y:S02]  /*9e20*/  FMUL.FTZ R151, R0.reuse, R143 ;  /* 0x0000008f00977220 */ /* 0x040fe40000410000 */
        /* <DEDUP_REMOVED lines=53> */
[----:B------:R-:W-:Y:S01]  /*a180*/  FMUL.FTZ R31, R0, R131 ;  /* 0x00000083001f7220 */ /* 0x000fe20000410000 */
[----:B------:R-:W-:Y:S01]  /*a190*/  MOV R0, 0x1 ;  /* 0x0000000100007802 */ /* 0x000fe20000000f00 */
        /* <DEDUP_REMOVED lines=44> */
.L_x_30:
[----:B-1----:R1:W5:Y:S04]  /*a460*/  LDL R6, [R1+0x48] ;  /* 0x0000480001067983 */ /* 0x0023680000100800 */
[----:B------:R-:W2:Y:S01]  /*a470*/  S2R R2, SR_TID.X ;  /* 0x0000000000027919 */ /* 0x000ea20000002100 */
[----:B------:R-:W-:Y:S01]  /*a480*/  BSSY B0, `(.L_x_57) ;  /* 0x0000011000007945 */ /* 0x000fe20003800000 */
[----:B--2---:R-:W-:-:S13]  /*a490*/  LOP3.LUT P0, RZ, R2, 0xff, RZ, 0xc0, !PT ;  /* 0x000000ff02ff7812 */ /* 0x004fda000780c0ff */
[----:B------:R-:W-:Y:S05]  /*a4a0*/  @P0 BRA `(.L_x_58) ;  /* 0x000000e000000947 */ /* 0x000fea0003800000 */
[----:B-1----:R-:W1:Y:S01]  /*a4b0*/  S2R R2, SR_LANEID ;  /* 0x0000000000027919 */ /* 0x002e620000000000 */
[----:B------:R-:W-:Y:S01]  /*a4c0*/  VOTEU.ANY UR4, UPT, PT ;  /* 0x0000000000047886 */ /* 0x000fe200038e0100 */
[----:B------:R-:W-:Y:S01]  /*a4d0*/  IMAD.MOV.U32 R4, RZ, RZ, c[0x0][0x560] ;  /* 0x00015800ff047624 */ /* 0x000fe200078e00ff */
[----:B------:R-:W1:Y:S01]  /*a4e0*/  FLO.U32 R3, UR4 ;  /* 0x0000000400037d00 */ /* 0x000e6200080e0000 */
[----:B------:R-:W-:Y:S01]  /*a4f0*/  IMAD.MOV.U32 R5, RZ, RZ, c[0x0][0x564] ;  /* 0x00015900ff057624 */ /* 0x000fe200078e00ff */
[----:B-1----:R-:W-:-:S06]  /*a500*/  ISETP.EQ.U32.AND P0, PT, R3, R2, PT ;  /* 0x000000020300720c */ /* 0x002fcc0003f02070 */
[----:B------:R-:W1:Y:S07]  /*a510*/  POPC R2, UR4 ;  /* 0x0000000400027d09 */ /* 0x000e6e0008000000 */
[----:B-1----:R1:W2:Y:S04]  /*a520*/  @P0 ATOMG.E.ADD.STRONG.GPU PT, R2, [R4.64], R2 ;  /* 0x00000002040209a8 */ /* 0x0022a800081ee1c6 */
[----:B-1----:R-:W1:Y:S04]  /*a530*/  S2R R4, SR_LTMASK ;  /* 0x0000000000047919 */ /* 0x002e680000003900 */
[----:B--2---:R1:W2:Y:S02]  /*a540*/  SHFL.IDX PT, R3, R2, R3, 0x1f ;  /* 0x00001f0302037589 */ /* 0x0042a400000e0000 */
[----:B-1----:R-:W-:-:S06]  /*a550*/  LOP3.LUT R2, R4, UR4, RZ, 0xc0, !PT ;  /* 0x0000000404027c12 */ /* 0x002fcc000f8ec0ff */
[----:B------:R-:W2:Y:S02]  /*a560*/  POPC R2, R2 ;  /* 0x0000000200027309 */ /* 0x000ea40000000000 */
[----:B--2--5:R-:W-:-:S05]  /*a570*/  IADD3 R6, R3, c[0x0][0xc], R2 ;  /* 0x0000030003067a10 */ /* 0x024fca0007ffe002 */
[----:B------:R1:W-:Y:S02]  /*a580*/  STL [R1+0x48], R6 ;  /* 0x0000480601007387 */ /* 0x0003e40000100800 */
.L_x_58:
[----:B-1----:R-:W-:Y:S05]  /*a590*/  BSYNC B0 ;  /* 0x0000000000007941 */ /* 0x002fea0003800000 */
.L_x_57:
[----:B------:R-:W-:Y:S01]  /*a5a0*/  PRMT R0, R0, 0x9910, RZ ;  /* 0x0000991000007816 */ /* 0x000fe200000000ff */
[----:B------:R-:W-:Y:S01]  /*a5b0*/  BSSY B1, `(.L_x_59) ;  /* 0x000046d000017945 */ /* 0x000fe20003800000 */
[----:B-----5:R-:W-:Y:S02]  /*a5c0*/  IMAD.MOV.U32 R22, RZ, RZ, R6 ;  /* 0x000000ffff167224 */ /* 0x020fe400078e0006 */
[----:B------:R-:W-:-:S13]  /*a5d0*/  ISETP.NE.AND P0, PT, R0, RZ, PT ;  /* 0x000000ff0000720c */ /* 0x000fda0003f05270 */
[----:B------:R-:W-:Y:S05]  /*a5e0*/  @!P0 BRA `(.L_x_60) ;  /* 0x000035d000008947 */ /* 0x000fea0003800000 */
[----:B------:R-:W2:Y:S04]  /*a5f0*/  LDL R5, [R1+0x5c] ;  /* 0x00005c0001057983 */ /* 0x000ea80000100800 */
[----:B------:R-:W3:Y:S04]  /*a600*/  LDL R11, [R1+0x60] ;  /* 0x00006000010b7983 */ /* 0x000ee80000100800 */
[----:B------:R-:W4:Y:S04]  /*a610*/  LDL R10, [R1+0x68] ;  /* 0x00006800010a7983 */ /* 0x000f280000100800 */
[----:B------:R-:W3:Y:S04]  /*a620*/  LDL R4, [R1+0x64] ;  /* 0x0000640001047983 */ /* 0x000ee80000100800 */
[----:B------:R-:W3:Y:S04]  /*a630*/  LDL R9, [R1+0x78] ;  /* 0x0000780001097983 */ /* 0x000ee80000100800 */
[----:B------:R-:W3:Y:S04]  /*a640*/  LDL R8, [R1+0x70] ;  /* 0x0000700001087983 */ /* 0x000ee80000100800 */
[----:B------:R-:W3:Y:S04]  /*a650*/  LDL R7, [R1+0x74] ;  /* 0x0000740001077983 */ /* 0x000ee80000100800 */
[----:B------:R-:W3:Y:S01]  /*a660*/  LDL R3, [R1+0x6c] ;  /* 0x00006c0001037983 */ /* 0x000ee20000100800 */
[----:B------:R-:W-:Y:S01]  /*a670*/  WARPSYNC 0xffffffff ;  /* 0xffffffff00007948 */ /* 0x000fe20003800000 */
[----:B------:R-:W-:-:S02]  /*a680*/  F2FP.BF16.PACK_AB R2, R27, R26 ;  /* 0x0000001a1b02723e */ /* 0x000fc400000010ff */
[----:B------:R-:W-:Y:S01]  /*a690*/  BAR.SYNC.DEFER_BLOCKING 0x1, 0x100 ;  /* 0x0044000000007b1d */ /* 0x000fe20000010000 */
[----:B------:R-:W-:-:S05]  /*a6a0*/  F2FP.BF16.PACK_AB R0, R117, R116 ;  /* 0x000000747500723e */ /* 0x000fca00000010ff */
[----:B------:R-:W4:Y:S04]  /*a6b0*/  LDL.LU R6, [R1+0x40] ;  /* 0x0000400001067983 */ /* 0x000f280000300800 */
[----:B--2---:R1:W-:Y:S04]  /*a6c0*/  STS [R5], R2 ;  /* 0x0000000205007388 */ /* 0x0043e80000000800 */
[----:B------:R2:W-:Y:S01]  /*a6d0*/  STS [R5+0x400], R0 ;  /* 0x0004000005007388 */ /* 0x0005e20000000800 */
[----:B-1----:R-:W-:Y:S02]  /*a6e0*/  F2FP.BF16.PACK_AB R2, R133, R132 ;  /* 0x000000848502723e */ /* 0x002fe400000010ff */
[----:B--2---:R-:W-:-:S03]  /*a6f0*/  F2FP.BF16.PACK_AB R0, R155, R154 ;  /* 0x0000009a9b00723e */ /* 0x004fc600000010ff */
[----:B---3--:R1:W-:Y:S04]  /*a700*/  STS [R11], R2 ;  /* 0x000000020b007388 */ /* 0x0083e80000000800 */
[----:B------:R2:W-:Y:S01]  /*a710*/  STS [R11+0x400], R0 ;  /* 0x000400000b007388 */ /* 0x0005e20000000800 */
[----:B-1----:R-:W-:Y:S02]  /*a720*/  F2FP.BF16.PACK_AB R2, R149, R148 ;  /* 0x000000949502723e */ /* 0x002fe400000010ff */
[----:B--2---:R-:W-:-:S03]  /*a730*/  F2FP.BF16.PACK_AB R0, R129, R128 ;  /* 0x000000808100723e */ /* 0x004fc600000010ff */
[----:B----4-:R1:W-:Y:S04]  /*a740*/  STS [R10], R2 ;  /* 0x000000020a007388 */ /* 0x0103e80000000800 */
[----:B------:R2:W-:Y:S01]  /*a750*/  STS [R10+0x400], R0 ;  /* 0x000400000a007388 */ /* 0x0005e20000000800 */
[----:B-1----:R-:W-:Y:S02]  /*a760*/  F2FP.BF16.PACK_AB R2, R145, R144 ;  /* 0x000000909102723e */ /* 0x002fe400000010ff */
[----:B--2---:R-:W-:-:S03]  /*a770*/  F2FP.BF16.PACK_AB R0, R121, R120 ;  /* 0x000000787900723e */ /* 0x004fc600000010ff */
[----:B------:R1:W-:Y:S04]  /*a780*/  STS [R4], R2 ;  /* 0x0000000204007388 */ /* 0x0003e80000000800 */
        /* <DEDUP_REMOVED lines=19> */
[----:B------:R1:W-:Y:S04]  /*a8c0*/  STS [R5+0x4000], R2 ;  /* 0x0040000205007388 */ /* 0x0003e80000000800 */
        /* <DEDUP_REMOVED lines=63> */
[----:B------:R-:W-:Y:S04]  /*acc0*/  STS [R5+0xc000], R2 ;  /* 0x00c0000205007388 */ /* 0x000fe80000000800 */
[----:B------:R1:W-:Y:S04]  /*acd0*/  STS [R5+0xc400], R0 ;  /* 0x00c4000005007388 */ /* 0x0003e80000000800 */
[----:B-1----:R-:W2:Y:S01]  /*ace0*/  LDL.LU R5, [R1+0x44] ;  /* 0x0000440001057983 */ /* 0x002ea20000300800 */
[----:B------:R-:W-:Y:S02]  /*acf0*/  F2FP.BF16.PACK_AB R2, R101, R100 ;  /* 0x000000646502723e */ /* 0x000fe400000010ff */
[----:B------:R-:W-:-:S03]  /*ad00*/  F2FP.BF16.PACK_AB R0, R79, R78 ;  /* 0x0000004e4f00723e */ /* 0x000fc600000010ff */
[----:B------:R1:W-:Y:S04]  /*ad10*/  STS [R11+0xc000], R2 ;  /* 0x00c000020b007388 */ /* 0x0003e80000000800 */
[----:B------:R3:W-:Y:S01]  /*ad20*/  STS [R11+0xc400], R0 ;  /* 0x00c400000b007388 */ /* 0x0007e20000000800 */
[----:B-1----:R-:W-:Y:S02]  /*ad30*/  F2FP.BF16.PACK_AB R2, R105, R104 ;  /* 0x000000686902723e */ /* 0x002fe400000010ff */
[----:B---3--:R-:W-:-:S03]  /*ad40*/  F2FP.BF16.PACK_AB R0, R83, R82 ;  /* 0x000000525300723e */ /* 0x008fc600000010ff */
        /* <DEDUP_REMOVED lines=10> */
[----:B------:R-:W-:Y:S01]  /*adf0*/  ISETP.NE.U32.AND P2, PT, RZ, c[0x0][0x508], PT ;  /* 0x00014200ff007a0c */ /* 0x000fe20003f45070 */
[----:B------:R-:W-:Y:S01]  /*ae00*/  IMAD.MOV.U32 R14, RZ, RZ, c[0x0][0x388] ;  /* 0x0000e200ff0e7624 */ /* 0x000fe200078e00ff */
[----:B------:R-:W-:Y:S01]  /*ae10*/  ISETP.NE.U32.AND P1, PT, RZ, c[0x0][0x500], PT ;  /* 0x00014000ff007a0c */ /* 0x000fe20003f25070 */
[----:B------:R-:W4:Y:S01]  /*ae20*/  LDL.LU R4, [R1+0x58] ;  /* 0x0000580001047983 */ /* 0x000f220000300800 */
[----:B-1----:R-:W-:Y:S02]  /*ae30*/  F2FP.BF16.PACK_AB R2, R157, R156 ;  /* 0x0000009c9d02723e */ /* 0x002fe400000010ff */
[----:B---3--:R-:W-:-:S03]  /*ae40*/  F2FP.BF16.PACK_AB R0, R87, R86 ;  /* 0x000000565700723e */ /* 0x008fc600000010ff */
[----:B------:R1:W-:Y:S04]  /*ae50*/  STS [R8+0xc000], R2 ;  /* 0x00c0000208007388 */ /* 0x0003e80000000800 */
[----:B------:R3:W-:Y:S01]  /*ae60*/  STS [R8+0xc400], R0 ;  /* 0x00c4000008007388 */ /* 0x0007e20000000800 */
[----:B------:R-:W-:Y:S02]  /*ae70*/  ISETP.NE.AND.EX P2, PT, RZ, c[0x0][0x50c], PT, P2 ;  /* 0x00014300ff007a0c */ /* 0x000fe40003f45320 */
[----:B-1----:R-:W-:Y:S02]  /*ae80*/  F2FP.BF16.PACK_AB R2, R113, R112 ;  /* 0x000000707102723e */ /* 0x002fe400000010ff */
[----:B---3--:R-:W-:-:S03]  /*ae90*/  F2FP.BF16.PACK_AB R0, R59, R58 ;  /* 0x0000003a3b00723e */ /* 0x008fc600000010ff */
[----:B------:R1:W-:Y:S04]  /*aea0*/  STS [R7+0xc000], R2 ;  /* 0x00c0000207007388 */ /* 0x0003e80000000800 */
[----:B------:R3:W-:Y:S01]  /*aeb0*/  STS [R7+0xc400], R0 ;  /* 0x00c4000007007388 */ /* 0x0007e20000000800 */
[----:B-1----:R-:W-:Y:S02]  /*aec0*/  F2FP.BF16.PACK_AB R2, R25, R24 ;  /* 0x000000181902723e */ /* 0x002fe400000010ff */
[----:B---3--:R-:W-:-:S03]  /*aed0*/  F2FP.BF16.PACK_AB R0, R31, R30 ;  /* 0x0000001e1f00723e */ /* 0x008fc600000010ff */
[----:B------:R1:W-:Y:S04]  /*aee0*/  STS [R3+0xc000], R2 ;  /* 0x00c0000203007388 */ /* 0x0003e80000000800 */
[----:B------:R3:W-:Y:S04]  /*aef0*/  STS [R3+0xc400], R0 ;  /* 0x00c4000003007388 */ /* 0x0007e80000000800 */
[----:B------:R-:W-:Y:S01]  /*af00*/  BAR.SYNC.DEFER_BLOCKING 0x1, 0x100 ;  /* 0x0044000000007b1d */ /* 0x000fe20000010000 */
[----:B------:R-:W-:Y:S02]  /*af10*/  ISETP.NE.AND.EX P1, PT, RZ, c[0x0][0x504], PT, P1 ;  /* 0x00014100ff007a0c */ /* 0x000fe40003f25310 */
[----:B-1----:R-:W-:Y:S01]  /*af20*/  @P2 IADD3 R2, P0, R6, c[0x0][0x508], RZ ;  /* 0x0001420006022a10 */ /* 0x002fe20007f1e0ff */
[----:B---3--:R-:W-:-:S03]  /*af30*/  IMAD.MOV.U32 R0, RZ, RZ, RZ ;  /* 0x000000ffff007224 */ /* 0x008fc600078e00ff */
[----:B--2---:R-:W-:-:S05]  /*af40*/  @P2 IADD3.X R3, R5, c[0x0][0x50c], RZ, P0, !PT ;  /* 0x0001430005032a10 */ /* 0x004fca00007fe4ff */
[----:B------:R1:W5:Y:S02]  /*af50*/  @P2 LDG.E R14, [R2.64] ;  /* 0x00000006020e2981 */ /* 0x000364000c1e1900 */
[----:B-1----:R-:W-:-:S04]  /*af60*/  IADD3 R2, P0, R6, c[0x0][0x500], RZ ;  /* 0x0001400006027a10 */ /* 0x002fc80007f1e0ff */
[----:B------:R-:W-:-:S05]  /*af70*/  IADD3.X R3, R5, c[0x0][0x504], RZ, P0, !PT ;  /* 0x0001410005037a10 */ /* 0x000fca00007fe4ff */
[----:B------:R1:W5:Y:S01]  /*af80*/  @P1 LDG.E R0, [R2.64] ;  /* 0x0000000602001981 */ /* 0x000362000c1e1900 */
[----:B----4-:R-:W-:-:S04]  /*af90*/  ISETP.NE.AND P0, PT, R4, RZ, PT ;  /* 0x000000ff0400720c */ /* 0x010fc80003f05270 */
[----:B------:R-:W-:Y:S01]  /*afa0*/  SEL R5, R4, c[0x0][0x3d4], P0 ;  /* 0x0000f50004057a07 */ /* 0x000fe20000000000 */
[----:B------:R-:W-:Y:S05]  /*afb0*/  @P2 BRA `(.L_x_61) ;  /* 0x0000004000002947 */ /* 0x000fea0003800000 */
[----:B-1----:R-:W-:Y:S05]  /*afc0*/  @!P1 BRA `(.L_x_61) ;  /* 0x0000003000009947 */ /* 0x002fea0003800000 */
[----:B------:R1:W2:Y:S04]  /*afd0*/  LDG.E R4, [R2.64] ;  /* 0x0000000602047981 */ /* 0x0002a8000c1e1900 */
[----:B-1----:R-:W2:Y:S02]  /*afe0*/  LDG.E R2, [R2.64+0x4] ;  /* 0x0000040602027981 */ /* 0x002ea4000c1e1900 */
[----:B--2--5:R-:W-:Y:S02]  /*aff0*/  IADD3 R14, -R4, R2, RZ ;  /* 0x00000002040e7210 */ /* 0x024fe40007ffe1ff */
.L_x_61:
[----:B-1----:R-:W2:Y:S04]  /*b000*/  LDL.LU R6, [R1+0x3c] ;  /* 0x00003c0001067983 */ /* 0x002ea80000300800 */
[----:B------:R-:W3:Y:S04]  /*b010*/  LDL.LU R3, [R1+0x50] ;  /* 0x0000500001037983 */ /* 0x000ee80000300800 */
[----:B------:R-:W4:Y:S04]  /*b020*/  LDL.LU R2, [R1+0x7c] ;  /* 0x00007c0001027983 */ /* 0x000f280000300800 */
[----:B------:R-:W4:Y:S04]  /*b030*/  LDL R11, [R1+0x80] ;  /* 0x00008000010b7983 */ /* 0x000f280000100800 */
[----:B------:R-:W4:Y:S04]  /*b040*/  LDL R9, [R1+0x188] ;  /* 0x0001880001097983 */ /* 0x000f280000100800 */
[----:B------:R-:W4:Y:S01]  /*b050*/  LDL R20, [R1+0x4c] ;  /* 0x00004c0001147983 */ /* 0x000f220000100800 */
[----:B------:R-:W-:Y:S01]  /*b060*/  IMAD.MOV.U32 R15, RZ, RZ, 0x368 ;  /* 0x00000368ff0f7424 */ /* 0x000fe200078e00ff */
[----:B------:R-:W-:-:S02]  /*b070*/  ISETP.GT.AND P3, PT, R5, 0x1, PT ;  /* 0x000000010500780c */ /* 0x000fc40003f64270 */
[----:B------:R-:W4:Y:S01]  /*b080*/  LDL R23, [R1+0x184] ;  /* 0x0001840001177983 */ /* 0x000f220000100800 */
[----:B------:R-:W-:Y:S02]  /*b090*/  ISETP.NE.U32.AND P0, PT, RZ, c[0x0][0x500], PT ;  /* 0x00014000ff007a0c */ /* 0x000fe40003f05070 */
[----:B------:R-:W-:Y:S02]  /*b0a0*/  SEL R15, R15, 0x328, P3 ;  /* 0x000003280f0f7807 */ /* 0x000fe40001800000 */
[----:B------:R-:W-:Y:S02]  /*b0b0*/  ISETP.NE.AND.EX P0, PT, RZ, c[0x0][0x504], PT, P0 ;  /* 0x00014100ff007a0c */ /* 0x000fe40003f05300 */
[----:B------:R-:W1:Y:S08]  /*b0c0*/  LDC.64 R4, c[0x0][R15+0x170] ;  /* 0x00005c000f047b82 */ /* 0x000e700000000a00 */
[----:B------:R-:W1:Y:S08]  /*b0d0*/  LDC.64 R12, c[0x0][R15+0x168] ;  /* 0x00005a000f0c7b82 */ /* 0x000e700000000a00 */
[----:B------:R-:W1:Y:S01]  /*b0e0*/  LDC.64 R16, c[0x0][R15+0x178] ;  /* 0x00005e000f107b82 */ /* 0x000e620000000a00 */
[----:B--2---:R-:W-:-:S02]  /*b0f0*/  SEL R8, R6, RZ, !P0 ;  /* 0x000000ff06087207 */ /* 0x004fc40004000000 */
[----:B---3--:R-:W-:Y:S02]  /*b100*/  LOP3.LUT R10, R3, 0xffff, RZ, 0xc0, !PT ;  /* 0x0000ffff030a7812 */ /* 0x008fe400078ec0ff */
[----:B----4-:R-:W-:Y:S01]  /*b110*/  SEL R3, R2, RZ, !P0 ;  /* 0x000000ff02037207 */ /* 0x010fe20004000000 */
[----:B-1----:R-:W-:Y:S02]  /*b120*/  IMAD R2, R5, R8, RZ ;  /* 0x0000000805027224 */ /* 0x002fe400078e02ff */
[----:B------:R-:W-:Y:S02]  /*b130*/  IMAD R6, R13, R10, RZ ;  /* 0x0000000a0d067224 */ /* 0x000fe400078e02ff */
[C---:B------:R-:W-:Y:S02]  /*b140*/  IMAD R7, R4.reuse, R3, R2 ;  /* 0x0000000304077224 */ /* 0x040fe400078e0202 */
[----:B------:R-:W-:-:S04]  /*b150*/  IMAD.WIDE.U32 R2, R4, R8, RZ ;  /* 0x0000000804027225 */ /* 0x000fc800078e00ff */
[----:B------:R-:W-:-:S04]  /*b160*/  IMAD.WIDE.U32 R4, R12, R10, RZ ;  /* 0x0000000a0c047225 */ /* 0x000fc800078e00ff */
[----:B------:R-:W-:Y:S01]  /*b170*/  IMAD.IADD R3, R3, 0x1, R7 ;  /* 0x0000000103037824 */ /* 0x000fe200078e0207 */
[----:B-----5:R-:W-:Y:S01]  /*b180*/  IADD3 R12, P1, P0, R2, R4, R0 ;  /* 0x00000004020c7210 */ /* 0x020fe2000783e000 */
[----:B------:R-:W-:Y:S02]  /*b190*/  IMAD.MOV.U32 R2, RZ, RZ, c[0x0][0x4e8] ;  /* 0x00013a00ff027624 */ /* 0x000fe400078e00ff */
[----:B------:R-:W-:Y:S02]  /*b1a0*/  IMAD.IADD R6, R5, 0x1, R6 ;  /* 0x0000000105067824 */ /* 0x000fe400078e0206 */
[----:B------:R-:W-:Y:S01]  /*b1b0*/  IMAD R9, R20, 0x80, R9 ;  /* 0x0000008014097824 */ /* 0x000fe200078e0209 */
[----:B------:R-:W-:Y:S02]  /*b1c0*/  ISETP.NE.AND P2, PT, R2, 0x1, PT ;  /* 0x000000010200780c */ /* 0x000fe40003f45270 */
[----:B------:R-:W-:Y:S02]  /*b1d0*/  SEL R2, R11, RZ, P3 ;  /* 0x000000ff0b027207 */ /* 0x000fe40001800000 */
[----:B------:R-:W-:-:S03]  /*b1e0*/  SHF.R.S32.HI R11, RZ, 0x1f, R0 ;  /* 0x0000001fff0b7819 */ /* 0x000fc60000011400 */
[-C--:B------:R-:W-:Y:S02]  /*b1f0*/  IMAD R7, R17, R2.reuse, RZ ;  /* 0x0000000211077224 */ /* 0x080fe400078e02ff */
[----:B------:R-:W-:Y:S02]  /*b200*/  IMAD.WIDE.U32 R4, R16, R2, RZ ;  /* 0x0000000210047225 */ /* 0x000fe400078e00ff */
[----:B------:R-:W1:Y:S01]  /*b210*/  LDC.64 R16, c[0x0][R15+0x160] ;  /* 0x000058000f107b82 */ /* 0x000e620000000a00 */
[----:B------:R-:W-:Y:S01]  /*b220*/  IADD3.X R6, R3, R6, R11, P1, P0 ;  /* 0x0000000603067210 */ /* 0x000fe20000fe040b */
[----:B------:R-:W-:-:S04]  /*b230*/  @P2 IMAD.HI.U32 R3, R9, c[0x0][0x4ec], RZ ;  /* 0x00013b0009032a27 */ /* 0x000fc800078e00ff */
[----:B------:R-:W-:Y:S01]  /*b240*/  IMAD.MOV.U32 R2, RZ, RZ, R9 ;  /* 0x000000ffff027224 */ /* 0x000fe200078e0009 */
[----:B------:R-:W-:Y:S01]  /*b250*/  @P2 SHF.R.U32.HI R2, RZ, c[0x0][0x4f0], R3 ;  /* 0x00013c00ff022a19 */ /* 0x000fe20000011603 */
[----:B------:R-:W2:Y:S03]  /*b260*/  S2R R13, SR_TID.X ;  /* 0x00000000000d7919 */ /* 0x000ea60000002100 */
[----:B------:R-:W-:Y:S02]  /*b270*/  IADD3 R4, P1, P0, R2, R12, R4 ;  /* 0x0000000c02047210 */ /* 0x000fe4000783e004 */
[--C-:B------:R-:W-:Y:S01]  /*b280*/  SHF.R.S32.HI R3, RZ, 0x1f, R2.reuse ;  /* 0x0000001fff037819 */ /* 0x100fe20000011402 */
[----:B------:R-:W-:Y:S02]  /*b290*/  IMAD.MOV R2, RZ, RZ, -R2 ;  /* 0x000000ffff027224 */ /* 0x000fe400078e0a02 */
[----:B------:R-:W-:-:S02]  /*b2a0*/  IMAD.IADD R5, R5, 0x1, R7 ;  /* 0x0000000105057824 */ /* 0x000fc400078e0207 */
[----:B------:R-:W-:-:S03]  /*b2b0*/  IMAD R2, R2, c[0x0][0x4e8], R9 ;  /* 0x00013a0002027a24 */ /* 0x000fc600078e0209 */
[----:B------:R-:W-:Y:S02]  /*b2c0*/  IADD3.X R5, R3, R6, R5, P1, P0 ;  /* 0x0000000603057210 */ /* 0x000fe40000fe0405 */
[----:B------:R-:W-:Y:S02]  /*b2d0*/  SHF.R.S32.HI R6, RZ, 0x1f, R2 ;  /* 0x0000001fff067819 */ /* 0x000fe40000011402 */
[----:B--2---:R-:W-:Y:S01]  /*b2e0*/  SHF.R.S32.HI R21, RZ, 0x1f, R13 ;  /* 0x0000001fff157819 */ /* 0x004fe2000001140d */
[----:B-1----:R-:W-:-:S04]  /*b2f0*/  IMAD R3, R17, R2, RZ ;  /* 0x0000000211037224 */ /* 0x002fc800078e02ff */
[C---:B------:R-:W-:Y:S02]  /*b300*/  IMAD R6, R16.reuse, R6, R3 ;  /* 0x0000000610067224 */ /* 0x040fe400078e0203 */
[----:B------:R-:W-:-:S04]  /*b310*/  IMAD.WIDE.U32 R2, R16, R2, R4 ;  /* 0x0000000210027225 */ /* 0x000fc800078e0004 */
[----:B------:R-:W-:Y:S02]  /*b320*/  IMAD.MOV.U32 R4, RZ, RZ, c[0x0][0x4a8] ;  /* 0x00012a00ff047624 */ /* 0x000fe400078e00ff */
[----:B------:R-:W-:-:S03]  /*b330*/  IMAD.MOV.U32 R5, RZ, RZ, c[0x0][0x4ac] ;  /* 0x00012b00ff057624 */ /* 0x000fc600078e00ff */
[----:B------:R-:W-:Y:S01]  /*b340*/  SEL R4, R4, c[0x0][0x450], P3 ;  /* 0x0001140004047a07 */ /* 0x000fe20001800000 */
[----:B------:R-:W-:Y:S01]  /*b350*/  IMAD.IADD R3, R3, 0x1, R6 ;  /* 0x0000000103037824 */ /* 0x000fe200078e0206 */
[----:B------:R-:W-:Y:S02]  /*b360*/  SEL R5, R5, c[0x0][0x454], P3 ;  /* 0x0001150005057a07 */ /* 0x000fe40001800000 */
[C---:B------:R-:W-:Y:S02]  /*b370*/  LEA R4, P0, R2.reuse, R4, 0x2 ;  /* 0x0000000402047211 */ /* 0x040fe400078010ff */
[----:B------:R-:W-:Y:S02]  /*b380*/  LEA.HI R21, R21, R13, RZ, 0x5 ;  /* 0x0000000d15157211 */ /* 0x000fe400078f28ff */
[----:B------:R-:W-:Y:S02]  /*b390*/  LEA.HI.X R2, R2, R5, R3, 0x2, P0 ;  /* 0x0000000502027211 */ /* 0x000fe400000f1403 */
[----:B------:R-:W-:Y:S01]  /*b3a0*/  LOP3.LUT R21, R21, 0xffffffe0, RZ, 0xc0, !PT ;  /* 0xffffffe015157812 */ /* 0x000fe200078ec0ff */
[----:B------:R-:W-:Y:S04]  /*b3b0*/  SHFL.IDX PT, R6, R4, RZ, 0x1c1f ;  /* 0x001c1fff04067589 */ /* 0x000fe800000e0000 */
[----:B------:R-:W1:Y:S01]  /*b3c0*/  SHFL.IDX PT, R7, R2, RZ, 0x1c1f ;  /* 0x001c1fff02077589 */ /* 0x000e6200000e0000 */
[----:B------:R-:W-:-:S03]  /*b3d0*/  IMAD.IADD R21, R13, 0x1, -R21 ;  /* 0x000000010d157824 */ /* 0x000fc600078e0a15 */
[----:B------:R-:W-:Y:S04]  /*b3e0*/  SHFL.IDX PT, R4, R4, 0x1, 0x1c1f ;  /* 0x003c1f0004047f89 */ /* 0x000fe800000e0000 */
[----:B------:R2:W3:Y:S01]  /*b3f0*/  SHFL.IDX PT, R5, R2, 0x1, 0x1c1f ;  /* 0x003c1f0002057f89 */ /* 0x0004e200000e0000 */
[----:B------:R-:W-:Y:S01]  /*b400*/  IMAD R13, R14, c[0x0][0x4e8], RZ ;  /* 0x00013a000e0d7a24 */ /* 0x000fe200078e02ff */
[----:B------:R-:W-:Y:S01]  /*b410*/  LOP3.LUT P0, RZ, R21, 0x3, RZ, 0xc0, !PT ;  /* 0x0000000315ff7812 */ /* 0x000fe2000780c0ff */
[----:B--2---:R-:W-:-:S05]  /*b420*/  IMAD R2, R20, 0x80, R23 ;  /* 0x0000008014027824 */ /* 0x004fca00078e0217 */
[C---:B------:R-:W-:Y:S02]  /*b430*/  IADD3 R3, R2.reuse, 0x8, RZ ;  /* 0x0000000802037810 */ /* 0x040fe40007ffe0ff */
[-C--:B------:R-:W-:Y:S02]  /*b440*/  ISETP.GE.OR P1, PT, R2, R13.reuse, P0 ;  /* 0x0000000d0200720c */ /* 0x080fe40000726670 */
[----:B------:R-:W-:-:S11]  /*b450*/  ISETP.GE.OR P0, PT, R3, R13, P0 ;  /* 0x0000000d0300720c */ /* 0x000fd60000706670 */
[----:B-1----:R1:W-:Y:S01]  /*b460*/  @!P1 ST.E [R6.64], R18 ;  /* 0x0000001206009985 */ /* 0x0023e2000c101906 */
[----:B------:R-:W-:-:S03]  /*b470*/  ISETP.GE.AND P1, PT, R2, R13, PT ;  /* 0x0000000d0200720c */ /* 0x000fc60003f26270 */
[----:B---3--:R1:W-:Y:S01]  /*b480*/  @!P0 ST.E [R4.64], R19 ;  /* 0x0000001304008985 */ /* 0x0083e2000c101906 */
[----:B------:R-:W-:Y:S01]  /*b490*/  ISETP.GE.AND P0, PT, R3, R13, PT ;  /* 0x0000000d0300720c */ /* 0x000fe20003f06270 */
[----:B------:R-:W-:Y:S05]  /*b4a0*/  @P3 BRA `(.L_x_62) ;  /* 0x00000c5000003947 */ /* 0x000fea0003800000 */
[----:B------:R-:W2:Y:S01]  /*b4b0*/  S2R R102, SR_TID.X ;  /* 0x0000000000667919 */ /* 0x000ea20000002100 */
[----:B------:R-:W-:Y:S01]  /*b4c0*/  IMAD R11, R11, c[0x0][0x3a0], RZ ;  /* 0x0000e8000b0b7a24 */ /* 0x000fe200078e02ff */
[----:B-1----:R-:W-:Y:S01]  /*b4d0*/  SHF.R.S32.HI R5, RZ, 0x1f, R8 ;  /* 0x0000001fff057819 */ /* 0x002fe20000011408 */
[C---:B------:R-:W-:Y:S01]  /*b4e0*/  IMAD.WIDE.U32 R2, R0.reuse, c[0x0][0x3a0], RZ ;  /* 0x0000e80000027a25 */ /* 0x040fe200078e00ff */
[----:B------:R1:W3:Y:S03]  /*b4f0*/  LDS.128 R32, [R247+0x80] ;  /* 0x00008000f7207984 */ /* 0x0002e60000000c00 */
[----:B------:R-:W-:Y:S01]  /*b500*/  IMAD R0, R0, c[0x0][0x3a4], R11 ;  /* 0x0000e90000007a24 */ /* 0x000fe200078e020b */
[----:B------:R1:W4:Y:S01]  /*b510*/  LDS.128 R48, [R247+0x1080] ;  /* 0x00108000f7307984 */ /* 0x0003220000000c00 */
[----:B------:R-:W-:-:S03]  /*b520*/  IMAD R5, R5, c[0x0][0x3f0], RZ ;  /* 0x0000fc0005057a24 */ /* 0x000fc600078e02ff */
[----:B------:R-:W-:Y:S01]  /*b530*/  IADD3 R3, R3, R0, RZ ;  /* 0x0000000003037210 */ /* 0x000fe20007ffe0ff */
[----:B------:R1:W1:Y:S01]  /*b540*/  LDS.128 R64, [R247+0x2080] ;  /* 0x00208000f7407984 */ /* 0x0002620000000c00 */
[----:B------:R-:W-:-:S03]  /*b550*/  IMAD R7, R8, c[0x0][0x3f4], R5 ;  /* 0x0000fd0008077a24 */ /* 0x000fc600078e0205 */
[----:B------:R1:W1:Y:S01]  /*b560*/  LDS.128 R76, [R247+0x3080] ;  /* 0x00308000f74c7984 */ /* 0x0002620000000c00 */
[----:B------:R-:W-:-:S03]  /*b570*/  IMAD.WIDE.U32 R2, R10, c[0x0][0x3e8], R2 ;  /* 0x0000fa000a027a25 */ /* 0x000fc600078e0002 */
[----:B------:R1:W1:Y:S01]  /*b580*/  LDS.128 R28, [R247+0x4080] ;  /* 0x00408000f71c7984 */ /* 0x0002620000000c00 */
[----:B------:R-:W-:Y:S01]  /*b590*/  IMAD R3, R10, c[0x0][0x3ec], R3 ;  /* 0x0000fb000a037a24 */ /* 0x000fe200078e0203 */
[--C-:B--2---:R-:W-:Y:S02]  /*b5a0*/  SHF.R.S32.HI R21, RZ, 0x1f, R102.reuse ;  /* 0x0000001fff157819 */ /* 0x104fe40000011466 */
[----:B------:R2:W1:Y:S01]  /*b5b0*/  LDS.128 R44, [R247+0x5080] ;  /* 0x00508000f72c7984 */ /* 0x0004620000000c00 */
[----:B------:R-:W-:Y:S01]  /*b5c0*/  SHF.R.S32.HI R23, RZ, 0x1f, R102 ;  /* 0x0000001fff177819 */ /* 0x000fe20000011466 */
[----:B------:R-:W-:Y:S01]  /*b5d0*/  IMAD.WIDE.U32 R2, R8, c[0x0][0x3f0], R2 ;  /* 0x0000fc0008027a25 */ /* 0x000fe200078e0002 */
[-C--:B------:R-:W-:Y:S01]  /*b5e0*/  LEA.HI R21, R21, R102.reuse, RZ, 0x3 ;  /* 0x0000006615157211 */ /* 0x080fe200078f18ff */
[----:B------:R2:W1:Y:S01]  /*b5f0*/  LDS.128 R60, [R247+0x6080] ;  /* 0x00608000f73c7984 */ /* 0x0004620000000c00 */
[----:B------:R-:W-:Y:S01]  /*b600*/  LEA.HI R23, R23, R102, RZ, 0x3 ;  /* 0x0000006617177211 */ /* 0x000fe200078f18ff */
[----:B------:R-:W-:Y:S01]  /*b610*/  IMAD.IADD R3, R3, 0x1, R7 ;  /* 0x0000000103037824 */ /* 0x000fe200078e0207 */
[----:B------:R-:W-:Y:S01]  /*b620*/  LOP3.LUT R21, R21, 0xfffffff8, RZ, 0xc0, !PT ;  /* 0xfffffff815157812 */ /* 0x000fe200078ec0ff */
[----:B------:R2:W1:Y:S01]  /*b630*/  LDS.128 R72, [R247+0x7080] ;  /* 0x00708000f7487984 */ /* 0x0004620000000c00 */
[----:B------:R-:W-:-:S02]  /*b640*/  SHF.R.S32.HI R23, RZ, 0x3, R23 ;  /* 0x00000003ff177819 */ /* 0x000fc40000011417 */
[----:B------:R-:W-:Y:S01]  /*b650*/  IADD3 R21, -R21, R102, RZ ;  /* 0x0000006615157210 */ /* 0x000fe20007ffe1ff */
[----:B------:R2:W1:Y:S03]  /*b660*/  LDS.128 R24, [R247+0x8080] ;  /* 0x00808000f7187984 */ /* 0x0004660000000c00 */
[----:B------:R-:W-:Y:S01]  /*b670*/  LEA R4, R21, R23, 0x5 ;  /* 0x0000001715047211 */ /* 0x000fe200078e28ff */
[----:B------:R2:W1:Y:S04]  /*b680*/  LDS.128 R40, [R247+0x9080] ;  /* 0x00908000f7287984 */ /* 0x0004680000000c00 */
[----:B------:R-:W-:Y:S01]  /*b690*/  IMAD R4, R20, 0x80, R4 ;  /* 0x0000008014047824 */ /* 0x000fe200078e0204 */
[----:B------:R2:W1:Y:S03]  /*b6a0*/  LDS.128 R56, [R247+0xa080] ;  /* 0x00a08000f7387984 */ /* 0x0004660000000c00 */
[----:B------:R-:W-:Y:S01]  /*b6b0*/  @P2 IMAD.HI.U32 R6, R4, c[0x0][0x4ec], RZ ;  /* 0x00013b0004062a27 */ /* 0x000fe200078e00ff */
[----:B------:R2:W1:Y:S01]  /*b6c0*/  LDS.128 R68, [R247+0xb080] ;  /* 0x00b08000f7447984 */ /* 0x0004620000000c00 */
[----:B------:R-:W-:-:S03]  /*b6d0*/  MOV R0, R4 ;  /* 0x0000000400007202 */ /* 0x000fc60000000f00 */
[----:B------:R2:W1:Y:S01]  /*b6e0*/  LDS.128 R16, [R247+0xc080] ;  /* 0x00c08000f7107984 */ /* 0x0004620000000c00 */
[----:B------:R-:W-:-:S03]  /*b6f0*/  @P2 SHF.R.U32.HI R0, RZ, c[0x0][0x4f0], R6 ;  /* 0x00013c00ff002a19 */ /* 0x000fc60000011606 */
[----:B------:R2:W1:Y:S01]  /*b700*/  LDS.128 R36, [R247+0xd080] ;  /* 0x00d08000f7247984 */ /* 0x0004620000000c00 */
[----:B------:R-:W-:Y:S01]  /*b710*/  SHF.R.S32.HI R6, RZ, 0x1f, R0 ;  /* 0x0000001fff067819 */ /* 0x000fe20000011400 */
[C---:B------:R-:W-:Y:S01]  /*b720*/  IMAD.WIDE.U32 R2, R0.reuse, c[0x0][0x3e0], R2 ;  /* 0x0000f80000027a25 */ /* 0x040fe200078e0002 */
[----:B------:R-:W-:Y:S01]  /*b730*/  IADD3 R5, -R0, RZ, RZ ;  /* 0x000000ff00057210 */ /* 0x000fe20007ffe1ff */
[----:B------:R2:W1:Y:S02]  /*b740*/  LDS.128 R52, [R247+0xe080] ;  /* 0x00e08000f7347984 */ /* 0x0004640000000c00 */
[----:B------:R-:W-:Y:S02]  /*b750*/  IMAD R6, R6, c[0x0][0x3e0], RZ ;  /* 0x0000f80006067a24 */ /* 0x000fe400078e02ff */
[----:B------:R2:W1:Y:S01]  /*b760*/  LDS.128 R80, [R247+0xf080] ;  /* 0x00f08000f7507984 */ /* 0x0004620000000c00 */
[----:B------:R-:W-:Y:S02]  /*b770*/  IMAD R4, R5, c[0x0][0x4e8], R4 ;  /* 0x00013a0005047a24 */ /* 0x000fe400078e0204 */
[----:B------:R-:W-:-:S03]  /*b780*/  IMAD R5, R0, c[0x0][0x3e4], R6 ;  /* 0x0000f90000057a24 */ /* 0x000fc600078e0206 */
[----:B------:R-:W-:Y:S02]  /*b790*/  SHF.R.S32.HI R0, RZ, 0x1f, R4 ;  /* 0x0000001fff007819 */ /* 0x000fe40000011404 */
[----:B------:R-:W-:-:S03]  /*b7a0*/  IADD3 R3, R3, R5, RZ ;  /* 0x0000000503037210 */ /* 0x000fc60007ffe0ff */
[----:B------:R-:W-:Y:S02]  /*b7b0*/  IMAD R0, R0, c[0x0][0x3d8], RZ ;  /* 0x0000f60000007a24 */ /* 0x000fe400078e02ff */
[----:B------:R-:W-:-:S04]  /*b7c0*/  IMAD.WIDE.U32 R2, R4, c[0x0][0x3d8], R2 ;  /* 0x0000f60004027a25 */ /* 0x000fc800078e0002 */
[----:B------:R-:W-:Y:S01]  /*b7d0*/  IMAD R0, R4, c[0x0][0x3dc], R0 ;  /* 0x0000f70004007a24 */ /* 0x000fe200078e0200 */
[----:B------:R-:W-:-:S04]  /*b7e0*/  LEA R14, P0, R2, c[0x0][0x380], 0x1 ;  /* 0x0000e000020e7a11 */ /* 0x000fc800078008ff */
[----:B------:R-:W-:-:S04]  /*b7f0*/  IADD3 R0, R3, R0, RZ ;  /* 0x0000000003007210 */ /* 0x000fc80007ffe0ff */
[----:B------:R-:W-:Y:S01]  /*b800*/  LEA.HI.X R5, R2, c[0x0][0x384], R0, 0x1, P0 ;  /* 0x0000e10002057a11 */ /* 0x000fe200000f0c00 */
[----:B------:R-:W-:Y:S05]  /*b810*/  BRA.DIV ~URZ, `(.L_x_63) ;  /* 0x00004d127f007947 */ /* 0x000fea000b800000 */
[----:B--234-:R2:W3:Y:S02]  /*b820*/  SHFL.IDX PT, R4, R5, RZ, 0x181f ;  /* 0x00181fff05047589 */ /* 0x01c4e400000e0000 */
.L_x_133:
[----:B------:R-:W-:Y:S05]  /*b830*/  BRA.DIV ~URZ, `(.L_x_64) ;  /* 0x00004d627f007947 */ /* 0x000fea000b800000 */
[----:B------:R4:W2:Y:S02]  /*b840*/  SHFL.IDX PT, R0, R14, RZ, 0x181f ;  /* 0x00181fff0e007589 */ /* 0x0008a400000e0000 */
.L_x_134:
[----:B------:R-:W5:Y:S02]  /*b850*/  S2R R2, SR_TID.X ;  /* 0x0000000000027919 */ /* 0x000f640000002100 */
[----:B-----5:R-:W-:-:S04]  /*b860*/  SHF.R.S32.HI R3, RZ, 0x1f, R2 ;  /* 0x0000001fff037819 */ /* 0x020fc80000011402 */
[----:B------:R-:W-:Y:S02]  /*b870*/  LEA.HI R3, R3, R2, RZ, 0x3 ;  /* 0x0000000203037211 */ /* 0x000fe400078f18ff */
[----:B------:R-:W5:Y:S02]  /*b880*/  LDL.LU R2, [R1+0x4c] ;  /* 0x00004c0001027983 */ /* 0x000f640000300800 */
[----:B------:R-:W-:Y:S01]  /*b890*/  SHF.R.S32.HI R3, RZ, 0x3, R3 ;  /* 0x00000003ff037819 */ /* 0x000fe20000011403 */
[----:B------:R-:W-:Y:S04]  /*b8a0*/  BSSY B0, `(.L_x_65) ;  /* 0x000001e000007945 */ /* 0x000fe80003800000 */
[----:B-----5:R-:W-:-:S05]  /*b8b0*/  IMAD R12, R2, 0x80, R3 ;  /* 0x00000080020c7824 */ /* 0x020fca00078e0203 */
[----:B------:R-:W-:-:S13]  /*b8c0*/  ISETP.GE.AND P0, PT, R12, R13, PT ;  /* 0x0000000d0c00720c */ /* 0x000fda0003f06270 */
[----:B------:R-:W-:Y:S05]  /*b8d0*/  @P0 BRA `(.L_x_66) ;  /* 0x000001a000000947 */ /* 0x000fea0003800000 */
[C---:B------:R-:W-:Y:S02]  /*b8e0*/  IADD3 R84, R251.reuse, 0x40, RZ ;  /* 0x00000040fb547810 */ /* 0x040fe40007ffe0ff */
[C---:B------:R-:W-:Y:S02]  /*b8f0*/  IADD3 R21, R251.reuse, 0x80, RZ ;  /* 0x00000080fb157810 */ /* 0x040fe40007ffe0ff */
[C---:B------:R-:W-:Y:S02]  /*b900*/  ISETP.GE.AND P6, PT, R251.reuse, c[0x0][0x3c8], PT ;  /* 0x0000f200fb007a0c */ /* 0x040fe40003fc6270 */
[----:B------:R-:W-:Y:S02]  /*b910*/  IADD3 R15, R251, 0xc0, RZ ;  /* 0x000000c0fb0f7810 */ /* 0x000fe40007ffe0ff */
[----:B------:R-:W-:Y:S02]  /*b920*/  ISETP.GE.AND P5, PT, R84, c[0x0][0x3c8], PT ;  /* 0x0000f20054007a0c */ /* 0x000fe40003fa6270 */
[----:B------:R-:W-:-:S02]  /*b930*/  ISETP.GE.AND P4, PT, R21, c[0x0][0x3c8], PT ;  /* 0x0000f20015007a0c */ /* 0x000fc40003f86270 */
[----:B------:R-:W-:Y:S02]  /*b940*/  ISETP.GE.AND P3, PT, R15, c[0x0][0x3c8], PT ;  /* 0x0000f2000f007a0c */ /* 0x000fe40003f66270 */
[C---:B------:R-:W-:Y:S02]  /*b950*/  IADD3 R85, R251.reuse, 0x40, RZ ;  /* 0x00000040fb557810 */ /* 0x040fe40007ffe0ff */
[----:B------:R-:W-:Y:S02]  /*b960*/  SHF.R.S32.HI R2, RZ, 0x1f, R251 ;  /* 0x0000001fff027819 */ /* 0x000fe400000114fb */
[C---:B--2---:R-:W-:Y:S02]  /*b970*/  @!P6 LEA R10, P0, R251.reuse, R0, 0x1 ;  /* 0x00000000fb0ae211 */ /* 0x044fe400078008ff */
[C---:B------:R-:W-:Y:S02]  /*b980*/  IADD3 R23, R251.reuse, 0x80, RZ ;  /* 0x00000080fb177810 */ /* 0x040fe40007ffe0ff */
[----:B------:R-:W-:-:S02]  /*b990*/  IADD3 R20, R251, 0xc0, RZ ;  /* 0x000000c0fb147810 */ /* 0x000fc40007ffe0ff */
[-C--:B------:R-:W-:Y:S02]  /*b9a0*/  @!P5 LEA R8, P2, R84, R0.reuse, 0x1 ;  /* 0x000000005408d211 */ /* 0x080fe400078408ff */
[----:B------:R-:W-:Y:S02]  /*b9b0*/  SHF.R.S32.HI R85, RZ, 0x1f, R85 ;  /* 0x0000001fff557819 */ /* 0x000fe40000011455 */
[----:B------:R-:W-:Y:S02]  /*b9c0*/  @!P4 LEA R6, P1, R21, R0, 0x1 ;  /* 0x000000001506c211 */ /* 0x000fe400078208ff */
[----:B---3--:R-:W-:Y:S02]  /*b9d0*/  @!P6 LEA.HI.X R11, R251, R4, R2, 0x1, P0 ;  /* 0x00000004fb0be211 */ /* 0x008fe400000f0c02 */
[----:B------:R-:W-:Y:S02]  /*b9e0*/  SHF.R.S32.HI R23, RZ, 0x1f, R23 ;  /* 0x0000001fff177819 */ /* 0x000fe40000011417 */
[----:B------:R-:W-:Y:S01]  /*b9f0*/  SHF.R.S32.HI R20, RZ, 0x1f, R20 ;  /* 0x0000001fff147819 */ /* 0x000fe20000011414 */
[----:B------:R2:W-:Y:S01]  /*ba00*/  @!P6 ST.E.128 [R10.64], R32 ;  /* 0x000000200a00e985 */ /* 0x0005e2000c101d06 */
[----:B------:R-:W-:-:S02]  /*ba10*/  @!P3 LEA R2, P0, R15, R0, 0x1 ;  /* 0x000000000f02b211 */ /* 0x000fc400078008ff */
[-C--:B------:R-:W-:Y:S02]  /*ba20*/  @!P5 LEA.HI.X R9, R84, R4.reuse, R85, 0x1, P2 ;  /* 0x000000045409d211 */ /* 0x080fe400010f0c55 */
[-C--:B------:R-:W-:Y:S02]  /*ba30*/  @!P4 LEA.HI.X R7, R21, R4.reuse, R23, 0x1, P1 ;  /* 0x000000041507c211 */ /* 0x080fe400008f0c17 */
[----:B------:R-:W-:Y:S01]  /*ba40*/  @!P3 LEA.HI.X R3, R15, R4, R20, 0x1, P0 ;  /* 0x000000040f03b211 */ /* 0x000fe200000f0c14 */
[----:B-1----:R2:W-:Y:S04]  /*ba50*/  @!P5 ST.E.128 [R8.64], R28 ;  /* 0x0000001c0800d985 */ /* 0x0025e8000c101d06 */
[----:B------:R2:W-:Y:S04]  /*ba60*/  @!P4 ST.E.128 [R6.64], R24 ;  /* 0x000000180600c985 */ /* 0x0005e8000c101d06 */
[----:B------:R2:W-:Y:S02]  /*ba70*/  @!P3 ST.E.128 [R2.64], R16 ;  /* 0x000000100200b985 */ /* 0x0005e4000c101d06 */
.L_x_66:
[----:B------:R-:W-:Y:S05]  /*ba80*/  BSYNC B0 ;  /* 0x0000000000007941 */ /* 0x000fea0003800000 */
.L_x_65:
[----:B------:R-:W-:Y:S05]  /*ba90*/  BRA.DIV ~URZ, `(.L_x_67) ;  /* 0x00004b627f007947 */ /* 0x000fea000b800000 */
[----:B---3--:R3:W4:Y:S04]  /*baa0*/  SHFL.IDX PT, R4, R5, 0x1, 0x181f ;  /* 0x00381f0005047f89 */ /* 0x00872800000e0000 */
[----:B--2---:R3:W2:Y:S02]  /*bab0*/  SHFL.IDX PT, R0, R14, 0x1, 0x181f ;  /* 0x00381f000e007f89 */ /* 0x0046a400000e0000 */
.L_x_135:
[----:B------:R-:W-:Y:S01]  /*bac0*/  IADD3 R2, R12, 0x20, RZ ;  /* 0x000000200c027810 */ /* 0x000fe20007ffe0ff */
[----:B------:R-:W-:Y:S03]  /*bad0*/  BSSY B0, `(.L_x_68) ;  /* 0x000001d000007945 */ /* 0x000fe60003800000 */
[----:B------:R-:W-:-:S13]  /*bae0*/  ISETP.GE.AND P0, PT, R2, R13, PT ;  /* 0x0000000d0200720c */ /* 0x000fda0003f06270 */
[----:B------:R-:W-:Y:S05]  /*baf0*/  @P0 BRA `(.L_x_69) ;  /* 0x000001a000000947 */ /* 0x000fea0003800000 */
[C---:B-1----:R-:W-:Y:S02]  /*bb00*/  IADD3 R19, R251.reuse, 0x40, RZ ;  /* 0x00000040fb137810 */ /* 0x042fe40007ffe0ff */
        /* <DEDUP_REMOVED lines=14> */
[----:B----4-:R-:W-:Y:S02]  /*bbf0*/  @!P3 LEA.HI.X R11, R251, R4, R3, 0x1, P4 ;  /* 0x00000004fb0bb211 */ /* 0x010fe400020f0c03 */
[----:B------:R-:W-:Y:S02]  /*bc00*/  SHF.R.S32.HI R18, RZ, 0x1f, R18 ;  /* 0x0000001fff127819 */ /* 0x000fe40000011412 */
[----:B------:R-:W-:Y:S01]  /*bc10*/  SHF.R.S32.HI R16, RZ, 0x1f, R16 ;  /* 0x0000001fff107819 */ /* 0x000fe20000011410 */
[----:B------:R1:W-:Y:S01]  /*bc20*/  @!P3 ST.E.128 [R10.64], R48 ;  /* 0x000000300a00b985 */ /* 0x0003e2000c101d06 */
[----:B------:R-:W-:-:S02]  /*bc30*/  @!P0 LEA R2, P4, R15, R0, 0x1 ;  /* 0x000000000f028211 */ /* 0x000fc400078808ff */
[-C--:B------:R-:W-:Y:S02]  /*bc40*/  @!P2 LEA.HI.X R9, R19, R4.reuse, R20, 0x1, P6 ;  /* 0x000000041309a211 */ /* 0x080fe400030f0c14 */
[-C--:B------:R-:W-:Y:S02]  /*bc50*/  @!P1 LEA.HI.X R7, R17, R4.reuse, R18, 0x1, P5 ;  /* 0x0000000411079211 */ /* 0x080fe400028f0c12 */
[----:B------:R-:W-:Y:S01]  /*bc60*/  @!P0 LEA.HI.X R3, R15, R4, R16, 0x1, P4 ;  /* 0x000000040f038211 */ /* 0x000fe200020f0c10 */
[----:B------:R1:W-:Y:S04]  /*bc70*/  @!P2 ST.E.128 [R8.64], R44 ;  /* 0x0000002c0800a985 */ /* 0x0003e8000c101d06 */
[----:B------:R1:W-:Y:S04]  /*bc80*/  @!P1 ST.E.128 [R6.64], R40 ;  /* 0x0000002806009985 */ /* 0x0003e8000c101d06 */
[----:B------:R1:W-:Y:S02]  /*bc90*/  @!P0 ST.E.128 [R2.64], R36 ;  /* 0x0000002402008985 */ /* 0x0003e4000c101d06 */
.L_x_69:
[----:B------:R-:W-:Y:S05]  /*bca0*/  BSYNC B0 ;  /* 0x0000000000007941 */ /* 0x000fea0003800000 */
.L_x_68:
[----:B------:R-:W-:Y:S05]  /*bcb0*/  BRA.DIV ~URZ, `(.L_x_70) ;  /* 0x00004a027f007947 */ /* 0x000fea000b800000 */
[----:B----4-:R4:W3:Y:S02]  /*bcc0*/  SHFL.IDX PT, R4, R5, 0x2, 0x181f ;  /* 0x00581f0005047f89 */ /* 0x0108e400000e0000 */
.L_x_136:
[----:B------:R-:W-:Y:S05]  /*bcd0*/  BRA.DIV ~URZ, `(.L_x_71) ;  /* 0x00004a527f007947 */ /* 0x000fea000b800000 */
[----:B--2---:R2:W4:Y:S02]  /*bce0*/  SHFL.IDX PT, R0, R14, 0x2, 0x181f ;  /* 0x00581f000e007f89 */ /* 0x00452400000e0000 */
.L_x_137:
[----:B-1----:R-:W-:Y:S01]  /*bcf0*/  IADD3 R2, R12, 0x40, RZ ;  /* 0x000000400c027810 */ /* 0x002fe20007ffe0ff */
[----:B------:R-:W-:Y:S03]  /*bd00*/  BSSY B0, `(.L_x_72) ;  /* 0x000001d000007945 */ /* 0x000fe60003800000 */
        /* <DEDUP_REMOVED lines=11> */
[C---:B----4-:R-:W-:Y:S02]  /*bdc0*/  @!P3 LEA R10, P4, R251.reuse, R0, 0x1 ;  /* 0x00000000fb0ab211 */ /* 0x050fe400078808ff */
        /* <DEDUP_REMOVED lines=16> */
.L_x_73:
[----:B------:R-:W-:Y:S05]  /*bed0*/  BSYNC B0 ;  /* 0x0000000000007941 */ /* 0x000fea0003800000 */
.L_x_72:
[----:B------:R-:W-:Y:S05]  /*bee0*/  BRA.DIV ~URZ, `(.L_x_74) ;  /* 0x000048a27f007947 */ /* 0x000fea000b800000 */
[----:B---3--:R3:W1:Y:S04]  /*bef0*/  SHFL.IDX PT, R4, R5, 0x3, 0x181f ;  /* 0x00781f0005047f89 */ /* 0x00866800000e0000 */
[----:B----4-:R3:W4:Y:S02]  /*bf00*/  SHFL.IDX PT, R0, R14, 0x3, 0x181f ;  /* 0x00781f000e007f89 */ /* 0x01072400000e0000 */
.L_x_138:
[----:B-1----:R-:W-:-:S04]  /*bf10*/  IADD3 R2, R12, 0x60, RZ ;  /* 0x000000600c027810 */ /* 0x002fc80007ffe0ff */
[----:B------:R-:W-:-:S13]  /*bf20*/  ISETP.GE.AND P0, PT, R2, R13, PT ;  /* 0x0000000d0200720c */ /* 0x000fda0003f06270 */
[----:B------:R-:W-:Y:S05]  /*bf30*/  @P0 BRA `(.L_x_75) ;  /* 0x00002d4000000947 */ /* 0x000fea0003800000 */
[C---:B------:R-:W-:Y:S02]  /*bf40*/  IADD3 R11, R251.reuse, 0x40, RZ ;  /* 0x00000040fb0b7810 */ /* 0x040fe40007ffe0ff */
[C---:B---3--:R-:W-:Y:S02]  /*bf50*/  IADD3 R5, R251.reuse, 0x80, RZ ;  /* 0x00000080fb057810 */ /* 0x048fe40007ffe0ff */
[----:B------:R-:W-:Y:S02]  /*bf60*/  ISETP.GE.AND P2, PT, R251, c[0x0][0x3c8], PT ;  /* 0x0000f200fb007a0c */ /* 0x000fe40003f46270 */
[----:B------:R-:W-:Y:S02]  /*bf70*/  ISETP.GE.AND P1, PT, R11, c[0x0][0x3c8], PT ;  /* 0x0000f2000b007a0c */ /* 0x000fe40003f26270 */
[----:B------:R-:W-:Y:S02]  /*bf80*/  ISETP.GE.AND P0, PT, R5, c[0x0][0x3c8], PT ;  /* 0x0000f20005007a0c */ /* 0x000fe40003f06270 */
[----:B--2---:R-:W-:-:S02]  /*bf90*/  IADD3 R14, R251, 0x40, RZ ;  /* 0x00000040fb0e7810 */ /* 0x004fc40007ffe0ff */
[C---:B------:R-:W-:Y:S02]  /*bfa0*/  IADD3 R10, R251.reuse, 0x80, RZ ;  /* 0x00000080fb0a7810 */ /* 0x040fe40007ffe0ff */
[----:B------:R-:W-:Y:S02]  /*bfb0*/  SHF.R.S32.HI R15, RZ, 0x1f, R251 ;  /* 0x0000001fff0f7819 */ /* 0x000fe400000114fb */
[----:B------:R-:W-:Y:S02]  /*bfc0*/  SHF.R.S32.HI R14, RZ, 0x1f, R14 ;  /* 0x0000001fff0e7819 */ /* 0x000fe4000001140e */
[-C--:B----4-:R-:W-:Y:S02]  /*bfd0*/  @!P2 LEA R8, P5, R251, R0.reuse, 0x1 ;  /* 0x00000000fb08a211 */ /* 0x090fe400078a08ff */
[----:B------:R-:W-:Y:S02]  /*bfe0*/  @!P1 LEA R6, P4, R11, R0, 0x1 ;  /* 0x000000000b069211 */ /* 0x000fe400078808ff */
[----:B------:R-:W-:-:S02]  /*bff0*/  SHF.R.S32.HI R10, RZ, 0x1f, R10 ;  /* 0x0000001fff0a7819 */ /* 0x000fc4000001140a */
[----:B------:R-:W-:Y:S02]  /*c000*/  @!P0 LEA R2, P3, R5, R0, 0x1 ;  /* 0x0000000005028211 */ /* 0x000fe400078608ff */
[-C--:B------:R-:W-:Y:S02]  /*c010*/  @!P2 LEA.HI.X R9, R251, R4.reuse, R15, 0x1, P5 ;  /* 0x00000004fb09a211 */ /* 0x080fe400028f0c0f */
[-C--:B------:R-:W-:Y:S02]  /*c020*/  @!P1 LEA.HI.X R7, R11, R4.reuse, R14, 0x1, P4 ;  /* 0x000000040b079211 */ /* 0x080fe400020f0c0e */
[----:B------:R-:W-:Y:S01]  /*c030*/  @!P0 LEA.HI.X R3, R5, R4, R10, 0x1, P3 ;  /* 0x0000000405038211 */ /* 0x000fe200018f0c0a */
[----:B------:R1:W-:Y:S01]  /*c040*/  @!P2 ST.E.128 [R8.64], R76 ;  /* 0x0000004c0800a985 */ /* 0x0003e2000c101d06 */
[----:B------:R-:W-:-:S03]  /*c050*/  IADD3 R5, R251, 0xc0, RZ ;  /* 0x000000c0fb057810 */ /* 0x000fc60007ffe0ff */
[----:B------:R1:W-:Y:S04]  /*c060*/  @!P1 ST.E.128 [R6.64], R72 ;  /* 0x0000004806009985 */ /* 0x0003e8000c101d06 */
[----:B------:R1:W-:Y:S01]  /*c070*/  @!P0 ST.E.128 [R2.64], R68 ;  /* 0x0000004402008985 */ /* 0x0003e2000c101d06 */
[----:B------:R-:W-:-:S13]  /*c080*/  ISETP.GE.AND P0, PT, R5, c[0x0][0x3c8], PT ;  /* 0x0000f20005007a0c */ /* 0x000fda0003f06270 */
[----:B------:R-:W-:Y:S05]  /*c090*/  @P0 BRA `(.L_x_75) ;  /* 0x00002be000000947 */ /* 0x000fea0003800000 */
[----:B------:R-:W-:Y:S02]  /*c0a0*/  IADD3 R10, R251, 0xc0, RZ ;  /* 0x000000c0fb0a7810 */ /* 0x000fe40007ffe0ff */
[----:B-1----:R-:W-:Y:S02]  /*c0b0*/  LEA R2, P0, R5, R0, 0x1 ;  /* 0x0000000005027211 */ /* 0x002fe400078008ff */
[----:B------:R-:W-:-:S04]  /*c0c0*/  SHF.R.S32.HI R10, RZ, 0x1f, R10 ;  /* 0x0000001fff0a7819 */ /* 0x000fc8000001140a */
[----:B------:R-:W-:-:S05]  /*c0d0*/  LEA.HI.X R3, R5, R4, R10, 0x1, P0 ;  /* 0x0000000405037211 */ /* 0x000fca00000f0c0a */
[----:B------:R1:W-:Y:S01]  /*c0e0*/  ST.E.128 [R2.64], R80 ;  /* 0x0000005002007985 */ /* 0x0003e2000c101d06 */
[----:B------:R-:W-:Y:S05]  /*c0f0*/  BRA `(.L_x_75) ;  /* 0x00002b8000007947 */ /* 0x000fea0003800000 */
.L_x_62:
[----:B-1----:R-:W2:Y:S01]  /*c100*/  LDL.LU R5, [R1+0x80] ;  /* 0x0000800001057983 */ /* 0x002ea20000300800 */
[----:B------:R-:W-:Y:S02]  /*c110*/  IMAD R11, R11, c[0x0][0x408], RZ ;  /* 0x000102000b0b7a24 */ /* 0x000fe400078e02ff */
[----:B------:R-:W-:-:S04]  /*c120*/  IMAD.WIDE.U32 R2, R0, c[0x0][0x408], RZ ;  /* 0x0001020000027a25 */ /* 0x000fc800078e00ff */
[----:B------:R-:W-:Y:S01]  /*c130*/  IMAD R11, R0, c[0x0][0x40c], R11 ;  /* 0x00010300000b7a24 */ /* 0x000fe200078e020b */
[----:B------:R-:W-:Y:S01]  /*c140*/  SHF.R.S32.HI R0, RZ, 0x1f, R8 ;  /* 0x0000001fff007819 */ /* 0x000fe20000011408 */
[----:B------:R-:W-:-:S03]  /*c150*/  @P2 IMAD.HI.U32 R4, R9, c[0x0][0x4ec], RZ ;  /* 0x00013b0009042a27 */ /* 0x000fc600078e00ff */
[----:B------:R-:W-:Y:S01]  /*c160*/  IADD3 R3, R3, R11, RZ ;  /* 0x0000000b03037210 */ /* 0x000fe20007ffe0ff */
[----:B------:R-:W-:-:S04]  /*c170*/  IMAD R0, R0, c[0x0][0x440], RZ ;  /* 0x0001100000007a24 */ /* 0x000fc800078e02ff */
[----:B------:R-:W-:-:S04]  /*c180*/  IMAD.WIDE.U32 R2, R10, c[0x0][0x438], R2 ;  /* 0x00010e000a027a25 */ /* 0x000fc800078e0002 */
[----:B------:R-:W-:Y:S02]  /*c190*/  IMAD R3, R10, c[0x0][0x43c], R3 ;  /* 0x00010f000a037a24 */ /* 0x000fe400078e0203 */
[C---:B------:R-:W-:Y:S02]  /*c1a0*/  IMAD R0, R8.reuse, c[0x0][0x444], R0 ;  /* 0x0001110008007a24 */ /* 0x040fe400078e0200 */
[----:B------:R-:W-:-:S05]  /*c1b0*/  IMAD.WIDE.U32 R2, R8, c[0x0][0x440], R2 ;  /* 0x0001100008027a25 */ /* 0x000fca00078e0002 */
[----:B------:R-:W-:Y:S02]  /*c1c0*/  IADD3 R3, R3, R0, RZ ;  /* 0x0000000003037210 */ /* 0x000fe40007ffe0ff */
[----:B------:R-:W-:Y:S02]  /*c1d0*/  MOV R0, R9 ;  /* 0x0000000900007202 */ /* 0x000fe40000000f00 */
[----:B------:R-:W-:-:S04]  /*c1e0*/  @P2 SHF.R.U32.HI R0, RZ, c[0x0][0x4f0], R4 ;  /* 0x00013c00ff002a19 */ /* 0x000fc80000011604 */
[----:B------:R-:W-:-:S05]  /*c1f0*/  SHF.R.S32.HI R4, RZ, 0x1f, R0 ;  /* 0x0000001fff047819 */ /* 0x000fca0000011400 */
[----:B------:R-:W-:-:S04]  /*c200*/  IMAD R4, R4, c[0x0][0x430], RZ ;  /* 0x00010c0004047a24 */ /* 0x000fc800078e02ff */
[----:B------:R-:W-:Y:S02]  /*c210*/  IMAD R4, R0, c[0x0][0x434], R4 ;  /* 0x00010d0000047a24 */ /* 0x000fe400078e0204 */
[----:B--2---:R-:W-:-:S04]  /*c220*/  IMAD.WIDE.U32 R2, R5, c[0x0][0x448], R2 ;  /* 0x0001120005027a25 */ /* 0x004fc800078e0002 */
[----:B------:R-:W-:-:S04]  /*c230*/  IMAD R3, R5, c[0x0][0x44c], R3 ;  /* 0x0001130005037a24 */ /* 0x000fc800078e0203 */
[C---:B------:R-:W-:Y:S01]  /*c240*/  IMAD.WIDE.U32 R2, R0.reuse, c[0x0][0x430], R2 ;  /* 0x00010c0000027a25 */ /* 0x040fe200078e0002 */
[----:B------:R-:W-:-:S04]  /*c250*/  IADD3 R0, -R0, RZ, RZ ;  /* 0x000000ff00007210 */ /* 0x000fc80007ffe1ff */
[----:B------:R-:W-:Y:S01]  /*c260*/  IADD3 R3, R3, R4, RZ ;  /* 0x0000000403037210 */ /* 0x000fe20007ffe0ff */
[----:B------:R-:W-:-:S04]  /*c270*/  IMAD R0, R0, c[0x0][0x4e8], R9 ;  /* 0x00013a0000007a24 */ /* 0x000fc800078e0209 */
[----:B------:R-:W-:Y:S01]  /*c280*/  IMAD.WIDE.U32 R2, R0, c[0x0][0x428], R2 ;  /* 0x00010a0000027a25 */ /* 0x000fe200078e0002 */
[----:B------:R-:W-:-:S04]  /*c290*/  SHF.R.S32.HI R4, RZ, 0x1f, R0 ;  /* 0x0000001fff047819 */ /* 0x000fc80000011400 */
[----:B------:R-:W-:Y:S01]  /*c2a0*/  LEA R12, P2, R2, c[0x0][0x400], 0x2 ;  /* 0x00010000020c7a11 */ /* 0x000fe200078410ff */
[----:B------:R-:W-:-:S04]  /*c2b0*/  IMAD R4, R4, c[0x0][0x428], RZ ;  /* 0x00010a0004047a24 */ /* 0x000fc800078e02ff */
[----:B------:R-:W-:-:S05]  /*c2c0*/  IMAD R0, R0, c[0x0][0x42c], R4 ;  /* 0x00010b0000007a24 */ /* 0x000fca00078e0204 */
[----:B------:R-:W-:-:S04]  /*c2d0*/  IADD3 R0, R3, R0, RZ ;  /* 0x0000000003007210 */ /* 0x000fc80007ffe0ff */
[----:B------:R-:W-:Y:S01]  /*c2e0*/  LEA.HI.X R5, R2, c[0x0][0x404], R0, 0x2, P2 ;  /* 0x0001010002057a11 */ /* 0x000fe200010f1400 */
[----:B------:R-:W-:Y:S05]  /*c2f0*/  BRA.DIV ~URZ, `(.L_x_76) ;  /* 0x000045527f007947 */ /* 0x000fea000b800000 */
[----:B------:R1:W2:Y:S02]  /*c300*/  SHFL.IDX PT, R4, R5, RZ, 0x1c1f ;  /* 0x001c1fff05047589 */ /* 0x0002a400000e0000 */
.L_x_139:
[----:B------:R-:W-:Y:S05]  /*c310*/  BRA.DIV ~URZ, `(.L_x_77) ;  /* 0x000045a27f007947 */ /* 0x000fea000b800000 */
[----:B------:R3:W4:Y:S02]  /*c320*/  SHFL.IDX PT, R0, R12, RZ, 0x1c1f ;  /* 0x001c1fff0c007589 */ /* 0x00072400000e0000 */
.L_x_140:
[----:B------:R-:W-:Y:S01]  /*c330*/  BSSY B0, `(.L_x_78) ;  /* 0x00000c2000007945 */ /* 0x000fe20003800000 */
[----:B------:R-:W-:Y:S05]  /*c340*/  @P1 BRA `(.L_x_79) ;  /* 0x00000c0000001947 */ /* 0x000fea0003800000 */
[----:B------:R-:W5:Y:S04]  /*c350*/  LDL R8, [R1+0x84] ;  /* 0x0000840001087983 */ /* 0x000f680000100800 */
[----:B---3--:R-:W3:Y:S04]  /*c360*/  LDL R11, [R1+0x100] ;  /* 0x00010000010b7983 */ /* 0x008ee80000100800 */
[----:B----4-:R-:W4:Y:S04]  /*c370*/  LDL R6, [R1+0xfc] ;  /* 0x0000fc0001067983 */ /* 0x010f280000100800 */
[----:B--2---:R-:W2:Y:S04]  /*c380*/  LDL R15, [R1+0x17c] ;  /* 0x00017c00010f7983 */ /* 0x004ea80000100800 */
[----:B------:R-:W2:Y:S04]  /*c390*/  LDL R10, [R1+0xf8] ;  /* 0x0000f800010a7983 */ /* 0x000ea80000100800 */
        /* <DEDUP_REMOVED lines=10> */
[----:B------:R-:W2:Y:S01]  /*c440*/  LDL R17, [R1+0xdc] ;  /* 0x0000dc0001117983 */ /* 0x000ea20000100800 */
[----:B-----5:R-:W-:-:S02]  /*c450*/  ISETP.GE.AND P1, PT, R8, c[0x0][0x3c8], PT ;  /* 0x0000f20008007a0c */ /* 0x020fc40003f26270 */
[----:B---3--:R-:W-:-:S11]  /*c460*/  ISETP.GE.AND P3, PT, R11, c[0x0][0x3c8], PT ;  /* 0x0000f2000b007a0c */ /* 0x008fd60003f66270 */
[----:B------:R-:W-:Y:S02]  /*c470*/  @!P1 IMAD.MOV.U32 R2, RZ, RZ, R0 ;  /* 0x000000ffff029224 */ /* 0x000fe400078e0000 */
[----:B------:R-:W-:-:S04]  /*c480*/  @!P1 IMAD.MOV.U32 R3, RZ, RZ, R4 ;  /* 0x000000ffff039224 */ /* 0x000fc800078e0004 */
[----:B------:R-:W-:Y:S01]  /*c490*/  @!P1 IMAD.WIDE R2, R8, 0x4, R2 ;  /* 0x0000000408029825 */ /* 0x000fe200078e0202 */
[----:B----4-:R-:W-:Y:S01]  /*c4a0*/  ISETP.GE.AND P4, PT, R6, c[0x0][0x3c8], PT ;  /* 0x0000f20006007a0c */ /* 0x010fe20003f86270 */
[----:B------:R-:W3:Y:S04]  /*c4b0*/  LDL R8, [R1+0xe0] ;  /* 0x0000e00001087983 */ /* 0x000ee80000100800 */
[----:B------:R4:W-:Y:S01]  /*c4c0*/  @!P1 ST.E.64 [R2.64], R26 ;  /* 0x0000001a02009985 */ /* 0x0009e2000c101b06 */
[----:B--2---:R-:W-:Y:S02]  /*c4d0*/  ISETP.GE.AND P1, PT, R10, c[0x0][0x3c8], PT ;  /* 0x0000f2000a007a0c */ /* 0x004fe40003f26270 */
[C---:B----4-:R-:W-:Y:S01]  /*c4e0*/  @!P3 LEA R2, P2, R11.reuse, R0, 0x2 ;  /* 0x000000000b02b211 */ /* 0x050fe200078410ff */
[----:B------:R-:W2:Y:S03]  /*c4f0*/  LDL R26, [R1+0xd4] ;  /* 0x0000d400011a7983 */ /* 0x000ea60000100800 */
[----:B------:R-:W-:Y:S01]  /*c500*/  @!P3 LEA.HI.X R3, R11, R4, R15, 0x2, P2 ;  /* 0x000000040b03b211 */ /* 0x000fe200010f140f */
[----:B------:R-:W4:Y:S04]  /*c510*/  LDL R27, [R1+0x150] ;  /* 0x00015000011b7983 */ /* 0x000f280000100800 */
[----:B------:R-:W5:Y:S04]  /*c520*/  LDL R15, [R1+0x164] ;  /* 0x00016400010f7983 */ /* 0x000f680000100800 */
[----:B------:R1:W-:Y:S01]  /*c530*/  @!P3 ST.E.64 [R2.64], R132 ;  /* 0x000000840200b985 */ /* 0x0003e2000c101b06 */
[----:B------:R-:W-:-:S03]  /*c540*/  ISETP.GE.AND P6, PT, R9, c[0x0][0x3c8], PT ;  /* 0x0000f20009007a0c */ /* 0x000fc60003fc6270 */
[----:B------:R-:W2:Y:S01]  /*c550*/  LDL R11, [R1+0xd8] ;  /* 0x0000d800010b7983 */ /* 0x000ea20000100800 */
[----:B-1----:R-:W-:-:S04]  /*c560*/  @!P4 LEA R2, P2, R6, R0, 0x2 ;  /* 0x000000000602c211 */ /* 0x002fc800078410ff */
[----:B------:R-:W-:Y:S02]  /*c570*/  @!P4 LEA.HI.X R3, R6, R4, R7, 0x2, P2 ;  /* 0x000000040603c211 */ /* 0x000fe400010f1407 */
[----:B------:R-:W-:-:S04]  /*c580*/  @!P1 LEA R6, P3, R10, R0, 0x2 ;  /* 0x000000000a069211 */ /* 0x000fc800078610ff */
[----:B------:R-:W-:Y:S02]  /*c590*/  @!P1 LEA.HI.X R7, R10, R4, R23, 0x2, P3 ;  /* 0x000000040a079211 */ /* 0x000fe400018f1417 */
[----:B------:R-:W2:Y:S01]  /*c5a0*/  LDL R23, [R1+0x160] ;  /* 0x0001600001177983 */ /* 0x000ea20000100800 */
[----:B------:R-:W-:-:S03]  /*c5b0*/  ISETP.GE.AND P2, PT, R16, c[0x0][0x3c8], PT ;  /* 0x0000f20010007a0c */ /* 0x000fc60003f46270 */
[----:B------:R1:W-:Y:S04]  /*c5c0*/  @!P4 ST.E.64 [R2.64], R148 ;  /* 0x000000940200c985 */ /* 0x0003e8000c101b06 */
[----:B------:R-:W4:Y:S01]  /*c5d0*/  LDL R10, [R1+0x15c] ;  /* 0x00015c00010a7983 */ /* 0x000f220000100800 */
[----:B------:R-:W-:-:S03]  /*c5e0*/  ISETP.GE.AND P5, PT, R14, c[0x0][0x3c8], PT ;  /* 0x0000f2000e007a0c */ /* 0x000fc60003fa6270 */
[----:B------:R1:W-:Y:S01]  /*c5f0*/  @!P1 ST.E.64 [R6.64], R144 ;  /* 0x0000009006009985 */ /* 0x0003e2000c101b06 */
[----:B------:R-:W-:Y:S02]  /*c600*/  ISETP.GE.AND P1, PT, R13, c[0x0][0x3c8], PT ;  /* 0x0000f2000d007a0c */ /* 0x000fe40003f26270 */
[----:B-1----:R-:W-:-:S04]  /*c610*/  @!P6 LEA R2, P4, R9, R0, 0x2 ;  /* 0x000000000902e211 */ /* 0x002fc800078810ff */
[----:B------:R-:W-:Y:S02]  /*c620*/  @!P6 LEA.HI.X R3, R9, R4, R21, 0x2, P4 ;  /* 0x000000040903e211 */ /* 0x000fe400020f1415 */
[----:B------:R-:W4:Y:S01]  /*c630*/  LDL R9, [R1+0xd0] ;  /* 0x0000d00001097983 */ /* 0x000f220000100800 */
[----:B------:R-:W-:-:S03]  /*c640*/  @!P2 LEA R6, P3, R16, R0, 0x2 ;  /* 0x000000001006a211 */ /* 0x000fc600078610ff */
[----:B------:R-:W4:Y:S01]  /*c650*/  LDL R21, [R1+0xcc] ;  /* 0x0000cc0001157983 */ /* 0x000f220000100800 */
[----:B------:R-:W-:-:S03]  /*c660*/  @!P2 LEA.HI.X R7, R16, R4, R20, 0x2, P3 ;  /* 0x000000041007a211 */ /* 0x000fc600018f1414 */
[----:B------:R-:W4:Y:S04]  /*c670*/  LDL R20, [R1+0x158] ;  /* 0x0001580001147983 */ /* 0x000f280000100800 */
[----:B------:R-:W4:Y:S04]  /*c680*/  LDL R16, [R1+0x154] ;  /* 0x0001540001107983 */ /* 0x000f280000100800 */
[----:B------:R1:W-:Y:S04]  /*c690*/  @!P6 ST.E.64 [R2.64], R140 ;  /* 0x0000008c0200e985 */ /* 0x0003e8000c101b06 */
[----:B------:R1:W-:Y:S01]  /*c6a0*/  @!P2 ST.E.64 [R6.64], R136 ;  /* 0x000000880600a985 */ /* 0x0003e2000c101b06 */
[----:B------:R-:W-:-:S02]  /*c6b0*/  ISETP.GE.AND P6, PT, R18, c[0x0][0x3c8], PT ;  /* 0x0000f20012007a0c */ /* 0x000fc40003fc6270 */
[CC--:B-1----:R-:W-:Y:S02]  /*c6c0*/  @!P5 LEA R2, P4, R14.reuse, R0.reuse, 0x2 ;  /* 0x000000000e02d211 */ /* 0x0c2fe400078810ff */
[----:B------:R-:W-:Y:S02]  /*c6d0*/  @!P1 LEA R6, P3, R13, R0, 0x2 ;  /* 0x000000000d069211 */ /* 0x000fe400078610ff */
[----:B------:R-:W-:Y:S02]  /*c6e0*/  @!P5 LEA.HI.X R3, R14, R4, R19, 0x2, P4 ;  /* 0x000000040e03d211 */ /* 0x000fe400020f1413 */
[----:B------:R-:W4:Y:S04]  /*c6f0*/  LDL R14, [R1+0xc8] ;  /* 0x0000c800010e7983 */ /* 0x000f280000100800 */
[----:B------:R1:W-:Y:S04]  /*c700*/  @!P5 ST.E.64 [R2.64], R28 ;  /* 0x0000001c0200d985 */ /* 0x0003e8000c101b06 */
[----:B------:R-:W4:Y:S01]  /*c710*/  LDL R19, [R1+0xc4] ;  /* 0x0000c40001137983 */ /* 0x000f220000100800 */
[----:B-1----:R-:W-:-:S03]  /*c720*/  @!P6 LEA R2, P4, R18, R0, 0x2 ;  /* 0x000000001202e211 */ /* 0x002fc600078810ff */
[----:B------:R-:W4:Y:S04]  /*c730*/  LDL R28, [R1+0xa4] ;  /* 0x0000a400011c7983 */ /* 0x000f280000100800 */
[----:B------:R-:W4:Y:S01]  /*c740*/  LDL R29, [R1+0x120] ;  /* 0x00012000011d7983 */ /* 0x000f220000100800 */
[----:B-----5:R-:W-:-:S03]  /*c750*/  @!P1 LEA.HI.X R7, R13, R4, R15, 0x2, P3 ;  /* 0x000000040d079211 */ /* 0x020fc600018f140f */
[----:B------:R-:W5:Y:S01]  /*c760*/  LDL R13, [R1+0x14c] ;  /* 0x00014c00010d7983 */ /* 0x000f620000100800 */
[----:B--2---:R-:W-:-:S03]  /*c770*/  @!P6 LEA.HI.X R3, R18, R4, R23, 0x2, P4 ;  /* 0x000000041203e211 */ /* 0x004fc600020f1417 */
[----:B------:R-:W2:Y:S04]  /*c780*/  LDL R15, [R1+0xc0] ;  /* 0x0000c000010f7983 */ /* 0x000ea80000100800 */
[----:B------:R-:W2:Y:S01]  /*c790*/  LDL R18, [R1+0x144] ;  /* 0x0001440001127983 */ /* 0x000ea20000100800 */
[----:B---3--:R-:W-:Y:S02]  /*c7a0*/  ISETP.GE.AND P2, PT, R8, c[0x0][0x3c8], PT ;  /* 0x0000f20008007a0c */ /* 0x008fe40003f46270 */
[----:B------:R-:W-:Y:S01]  /*c7b0*/  ISETP.GE.AND P5, PT, R17, c[0x0][0x3c8], PT ;  /* 0x0000f20011007a0c */ /* 0x000fe20003fa6270 */
[----:B------:R1:W-:Y:S01]  /*c7c0*/  @!P1 ST.E.64 [R6.64], R32 ;  /* 0x0000002006009985 */ /* 0x0003e2000c101b06 */
[----:B------:R-:W-:-:S03]  /*c7d0*/  ISETP.GE.AND P1, PT, R11, c[0x0][0x3c8], PT ;  /* 0x0000f2000b007a0c */ /* 0x000fc60003f26270 */
[----:B------:R-:W3:Y:S04]  /*c7e0*/  LDL R23, [R1+0x148] ;  /* 0x0001480001177983 */ /* 0x000ee80000100800 */
[----:B------:R4:W-:Y:S01]  /*c7f0*/  @!P6 ST.E.64 [R2.64], R36 ;  /* 0x000000240200e985 */ /* 0x0009e2000c101b06 */
[----:B------:R-:W-:Y:S02]  /*c800*/  ISETP.GE.AND P6, PT, R26, c[0x0][0x3c8], PT ;  /* 0x0000f2001a007a0c */ /* 0x000fe40003fc6270 */
[C---:B-1----:R-:W-:Y:S01]  /*c810*/  @!P2 LEA R6, P3, R8.reuse, R0, 0x2 ;  /* 0x000000000806a211 */ /* 0x042fe200078610ff */
[----:B------:R-:W3:Y:S03]  /*c820*/  LDL R32, [R1+0xa8] ;  /* 0x0000a80001207983 */ /* 0x000ee60000100800 */
[----:B----4-:R-:W-:Y:S01]  /*c830*/  @!P2 LEA.HI.X R7, R8, R4, R10, 0x2, P3 ;  /* 0x000000040807a211 */ /* 0x010fe200018f140a */
[----:B------:R-:W4:Y:S04]  /*c840*/  LDL R33, [R1+0x124] ;  /* 0x0001240001217983 */ /* 0x000f280000100800 */
[----:B------:R1:W-:Y:S01]  /*c850*/  @!P2 ST.E.64 [R6.64], R40 ;  /* 0x000000280600a985 */ /* 0x0003e2000c101b06 */
[----:B------:R-:W-:-:S02]  /*c860*/  ISETP.GE.AND P2, PT, R9, c[0x0][0x3c8], PT ;  /* 0x0000f20009007a0c */ /* 0x000fc40003f46270 */
[C---:B------:R-:W-:Y:S01]  /*c870*/  @!P5 LEA R2, P4, R17.reuse, R0, 0x2 ;  /* 0x000000001102d211 */ /* 0x040fe200078810ff */
[----:B------:R-:W4:Y:S03]  /*c880*/  LDL R10, [R1+0xbc] ;  /* 0x0000bc00010a7983 */ /* 0x000f260000100800 */
[----:B------:R-:W-:Y:S01]  /*c890*/  @!P5 LEA.HI.X R3, R17, R4, R20, 0x2, P4 ;  /* 0x000000041103d211 */ /* 0x000fe200020f1414 */
[----:B------:R-:W4:Y:S04]  /*c8a0*/  LDL R8, [R1+0xb8] ;  /* 0x0000b80001087983 */ /* 0x000f280000100800 */
[----:B------:R-:W4:Y:S04]  /*c8b0*/  LDL R20, [R1+0x140] ;  /* 0x0001400001147983 */ /* 0x000f280000100800 */
[----:B------:R1:W-:Y:S04]  /*c8c0*/  @!P5 ST.E.64 [R2.64], R44 ;  /* 0x0000002c0200d985 */ /* 0x0003e8000c101b06 */
[----:B------:R-:W4:Y:S04]  /*c8d0*/  LDL R17, [R1+0x13c] ;  /* 0x00013c0001117983 */ /* 0x000f280000100800 */
[----:B------:R-:W4:Y:S04]  /*c8e0*/  LDL R36, [R1+0xac] ;  /* 0x0000ac0001247983 */ /* 0x000f280000100800 */
[----:B------:R-:W4:Y:S01]  /*c8f0*/  LDL R37, [R1+0x128] ;  /* 0x0001280001257983 */ /* 0x000f220000100800 */
[----:B-1----:R-:W-:-:S04]  /*c900*/  @!P1 LEA R6, P3, R11, R0, 0x2 ;  /* 0x000000000b069211 */ /* 0x002fc800078610ff */
[----:B------:R-:W-:Y:S02]  /*c910*/  @!P1 LEA.HI.X R7, R11, R4, R16, 0x2, P3 ;  /* 0x000000040b079211 */ /* 0x000fe400018f1410 */
[----:B------:R-:W4:Y:S04]  /*c920*/  LDL R11, [R1+0xb0] ;  /* 0x0000b000010b7983 */ /* 0x000f280000100800 */
[----:B------:R1:W-:Y:S04]  /*c930*/  @!P1 ST.E.64 [R6.64], R48 ;  /* 0x0000003006009985 */ /* 0x0003e8000c101b06 */
[----:B------:R-:W4:Y:S01]  /*c940*/  LDL R16, [R1+0xb4] ;  /* 0x0000b40001107983 */ /* 0x000f220000100800 */
[----:B------:R-:W-:-:S02]  /*c950*/  ISETP.GE.AND P1, PT, R14, c[0x0][0x3c8], PT ;  /* 0x0000f2000e007a0c */ /* 0x000fc40003f26270 */
[----:B------:R-:W-:-:S04]  /*c960*/  @!P6 LEA R2, P4, R26, R0, 0x2 ;  /* 0x000000001a02e211 */ /* 0x000fc800078810ff */
[----:B------:R-:W-:Y:S02]  /*c970*/  @!P6 LEA.HI.X R3, R26, R4, R27, 0x2, P4 ;  /* 0x000000041a03e211 */ /* 0x000fe400020f141b */
[----:B------:R-:W-:Y:S01]  /*c980*/  ISETP.GE.AND P5, PT, R21, c[0x0][0x3c8], PT ;  /* 0x0000f20015007a0c */ /* 0x000fe20003fa6270 */
[----:B------:R-:W4:Y:S01]  /*c990*/  LDL R26, [R1+0xa0] ;  /* 0x0000a000011a7983 */ /* 0x000f220000100800 */
[----:B-1----:R-:W-:-:S03]  /*c9a0*/  @!P2 LEA R6, P3, R9, R0, 0x2 ;  /* 0x000000000906a211 */ /* 0x002fc600078610ff */
[----:B------:R-:W-:Y:S04]  /*c9b0*/  @!P6 ST.E.64 [R2.64], R52 ;  /* 0x000000340200e985 */ /* 0x000fe8000c101b06 */
[----:B------:R-:W4:Y:S01]  /*c9c0*/  LDL R27, [R1+0x11c] ;  /* 0x00011c00011b7983 */ /* 0x000f220000100800 */
[----:B-----5:R-:W-:-:S03]  /*c9d0*/  @!P2 LEA.HI.X R7, R9, R4, R13, 0x2, P3 ;  /* 0x000000040907a211 */ /* 0x020fc600018f140d */
[----:B------:R-:W5:Y:S04]  /*c9e0*/  LDL R13, [R1+0x138] ;  /* 0x00013800010d7983 */ /* 0x000f680000100800 */
[----:B------:R1:W-:Y:S04]  /*c9f0*/  @!P2 ST.E.64 [R6.64], R56 ;  /* 0x000000380600a985 */ /* 0x0003e8000c101b06 */
[----:B------:R-:W5:Y:S01]  /*ca00*/  LDL R9, [R1+0x134] ;  /* 0x0001340001097983 */ /* 0x000f620000100800 */
[----:B-1----:R-:W-:-:S04]  /*ca10*/  @!P1 LEA R6, P3, R14, R0, 0x2 ;  /* 0x000000000e069211 */ /* 0x002fc800078610ff */
[----:B--2---:R-:W-:Y:S02]  /*ca20*/  @!P1 LEA.HI.X R7, R14, R4, R18, 0x2, P3 ;  /* 0x000000040e079211 */ /* 0x004fe400018f1412 */
[----:B------:R-:W2:Y:S04]  /*ca30*/  LDL R14, [R1+0x12c] ;  /* 0x00012c00010e7983 */ /* 0x000ea80000100800 */
[----:B------:R-:W2:Y:S01]  /*ca40*/  LDL R18, [R1+0x130] ;  /* 0x0001300001127983 */ /* 0x000ea20000100800 */
[----:B------:R-:W-:Y:S02]  /*ca50*/  ISETP.GE.AND P6, PT, R19, c[0x0][0x3c8], PT ;  /* 0x0000f20013007a0c */ /* 0x000fe40003fc6270 */
[----:B------:R-:W-:Y:S02]  /*ca60*/  @!P5 LEA R2, P4, R21, R0, 0x2 ;  /* 0x000000001502d211 */ /* 0x000fe400078810ff */
[----:B------:R-:W-:-:S02]  /*ca70*/  ISETP.GE.AND P2, PT, R15, c[0x0][0x3c8], PT ;  /* 0x0000f2000f007a0c */ /* 0x000fc40003f46270 */
[----:B---3--:R-:W-:Y:S02]  /*ca80*/  @!P5 LEA.HI.X R3, R21, R4, R23, 0x2, P4 ;  /* 0x000000041503d211 */ /* 0x008fe400020f1417 */
[----:B------:R-:W3:Y:S04]  /*ca90*/  LDL R21, [R1+0x9c] ;  /* 0x00009c0001157983 */ /* 0x000ee80000100800 */
[----:B------:R1:W-:Y:S04]  /*caa0*/  @!P5 ST.E.64 [R2.64], R60 ;  /* 0x0000003c0200d985 */ /* 0x0003e8000c101b06 */
[----:B------:R4:W-:Y:S04]  /*cab0*/  @!P1 ST.E.64 [R6.64], R64 ;  /* 0x0000004006009985 */ /* 0x0009e8000c101b06 */
[----:B------:R-:W3:Y:S01]  /*cac0*/  LDL R23, [R1+0x118] ;  /* 0x0001180001177983 */ /* 0x000ee20000100800 */
[----:B----4-:R-:W-:-:S02]  /*cad0*/  ISETP.GE.AND P5, PT, R10, c[0x0][0x3c8], PT ;  /* 0x0000f2000a007a0c */ /* 0x010fc40003fa6270 */
[-C--:B-1----:R-:W-:Y:S02]  /*cae0*/  @!P6 LEA R2, P4, R19, R0.reuse, 0x2 ;  /* 0x000000001302e211 */ /* 0x082fe400078810ff */
[----:B------:R-:W-:Y:S02]  /*caf0*/  @!P2 LEA R6, P3, R15, R0, 0x2 ;  /* 0x000000000f06a211 */ /* 0x000fe400078610ff */
[-C--:B------:R-:W-:Y:S02]  /*cb00*/  @!P6 LEA.HI.X R3, R19, R4.reuse, R20, 0x2, P4 ;  /* 0x000000041303e211 */ /* 0x080fe400020f1414 */
[----:B------:R-:W-:Y:S01]  /*cb10*/  ISETP.GE.AND P1, PT, R8, c[0x0][0x3c8], PT ;  /* 0x0000f20008007a0c */ /* 0x000fe20003f26270 */
[----:B------:R-:W4:Y:S04]  /*cb20*/  LDL R19, [R1+0x94] ;  /* 0x0000940001137983 */ /* 0x000f280000100800 */
[----:B------:R1:W-:Y:S01]  /*cb30*/  @!P6 ST.E.64 [R2.64], R68 ;  /* 0x000000440200e985 */ /* 0x0003e2000c101b06 */
[----:B------:R-:W-:-:S03]  /*cb40*/  @!P2 LEA.HI.X R7, R15, R4, R17, 0x2, P3 ;  /* 0x000000040f07a211 */ /* 0x000fc600018f1411 */
[----:B------:R-:W4:Y:S04]  /*cb50*/  LDL R17, [R1+0x90] ;  /* 0x0000900001117983 */ /* 0x000f280000100800 */
[----:B------:R1:W-:Y:S04]  /*cb60*/  @!P2 ST.E.64 [R6.64], R72 ;  /* 0x000000480600a985 */ /* 0x0003e8000c101b06 */
[----:B------:R-:W4:Y:S01]  /*cb70*/  LDL R15, [R1+0x8c] ;  /* 0x00008c00010f7983 */ /* 0x000f220000100800 */
[----:B------:R-:W-:-:S03]  /*cb80*/  ISETP.GE.AND P2, PT, R11, c[0x0][0x3c8], PT ;  /* 0x0000f2000b007a0c */ /* 0x000fc60003f46270 */
[----:B------:R-:W4:Y:S01]  /*cb90*/  LDL R20, [R1+0x110] ;  /* 0x0001100001147983 */ /* 0x000f220000100800 */
[-C--:B-1----:R-:W-:Y:S02]  /*cba0*/  @!P5 LEA R2, P4, R10, R0.reuse, 0x2 ;  /* 0x000000000a02d211 */ /* 0x082fe400078810ff */
[----:B------:R-:W-:Y:S02]  /*cbb0*/  ISETP.GE.AND P6, PT, R16, c[0x0][0x3c8], PT ;  /* 0x0000f20010007a0c */ /* 0x000fe40003fc6270 */
[----:B------:R-:W-:Y:S02]  /*cbc0*/  @!P1 LEA R6, P3, R8, R0, 0x2 ;  /* 0x0000000008069211 */ /* 0x000fe400078610ff */
[-C--:B-----5:R-:W-:Y:S02]  /*cbd0*/  @!P5 LEA.HI.X R3, R10, R4.reuse, R13, 0x2, P4 ;  /* 0x000000040a03d211 */ /* 0x0a0fe400020f140d */
[----:B------:R-:W5:Y:S04]  /*cbe0*/  LDL R10, [R1+0x98] ;  /* 0x00009800010a7983 */ /* 0x000f680000100800 */
[----:B------:R-:W5:Y:S01]  /*cbf0*/  LDL R13, [R1+0x88] ;  /* 0x00008800010d7983 */ /* 0x000f620000100800 */
[----:B------:R-:W-:-:S02]  /*cc00*/  @!P1 LEA.HI.X R7, R8, R4, R9, 0x2, P3 ;  /* 0x0000000408079211 */ /* 0x000fc400018f1409 */
[CC--:B------:R-:W-:Y:S01]  /*cc10*/  @!P2 LEA R8, P3, R11.reuse, R0.reuse, 0x2 ;  /* 0x000000000b08a211 */ /* 0x0c0fe200078610ff */
[----:B------:R1:W-:Y:S02]  /*cc20*/  @!P5 ST.E.64 [R2.64], R76 ;  /* 0x0000004c0200d985 */ /* 0x0003e4000c101b06 */
[C---:B-1----:R-:W-:Y:S02]  /*cc30*/  @!P6 LEA R2, P4, R16.reuse, R0, 0x2 ;  /* 0x000000001002e211 */ /* 0x042fe400078810ff */
[-C--:B--2---:R-:W-:Y:S02]  /*cc40*/  @!P2 LEA.HI.X R9, R11, R4.reuse, R14, 0x2, P3 ;  /* 0x000000040b09a211 */ /* 0x084fe400018f140e */
[----:B------:R-:W2:Y:S01]  /*cc50*/  LDL R11, [R1+0x114] ;  /* 0x00011400010b7983 */ /* 0x000ea20000100800 */
[----:B------:R-:W-:-:S03]  /*cc60*/  @!P6 LEA.HI.X R3, R16, R4, R18, 0x2, P4 ;  /* 0x000000041003e211 */ /* 0x000fc600020f1412 */
[----:B------:R-:W2:Y:S04]  /*cc70*/  LDL R18, [R1+0x10c] ;  /* 0x00010c0001127983 */ /* 0x000ea80000100800 */
[----:B------:R-:W2:Y:S04]  /*cc80*/  LDL R16, [R1+0x108] ;  /* 0x0001080001107983 */ /* 0x000ea80000100800 */
[----:B------:R-:W2:Y:S01]  /*cc90*/  LDL R14, [R1+0x104] ;  /* 0x00010400010e7983 */ /* 0x000ea20000100800 */
[----:B------:R-:W-:-:S03]  /*cca0*/  ISETP.GE.AND P5, PT, R36, c[0x0][0x3c8], PT ;  /* 0x0000f20024007a0c */ /* 0x000fc60003fa6270 */
[----:B------:R1:W-:Y:S01]  /*ccb0*/  @!P1 ST.E.64 [R6.64], R80 ;  /* 0x0000005006009985 */ /* 0x0003e2000c101b06 */
[----:B------:R-:W-:-:S03]  /*ccc0*/  ISETP.GE.AND P1, PT, R32, c[0x0][0x3c8], PT ;  /* 0x0000f20020007a0c */ /* 0x000fc60003f26270 */
[----:B------:R3:W-:Y:S01]  /*ccd0*/  @!P6 ST.E.64 [R2.64], R84 ;  /* 0x000000540200e985 */ /* 0x0007e2000c101b06 */
[----:B------:R-:W-:Y:S02]  /*cce0*/  ISETP.GE.AND P6, PT, R28, c[0x0][0x3c8], PT ;  /* 0x0000f2001c007a0c */ /* 0x000fe40003fc6270 */
[----:B------:R-:W-:Y:S01]  /*ccf0*/  ISETP.GE.AND P4, PT, R26, c[0x0][0x3c8], PT ;  /* 0x0000f2001a007a0c */ /* 0x000fe20003f86270 */
[----:B------:R3:W-:Y:S02]  /*cd00*/  @!P2 ST.E.64 [R8.64], R88 ;  /* 0x000000580800a985 */ /* 0x0007e4000c101b06 */
[----:B-1----:R-:W-:-:S04]  /*cd10*/  @!P5 LEA R6, P3, R36, R0, 0x2 ;  /* 0x000000002406d211 */ /* 0x002fc800078610ff */
[----:B---3--:R-:W-:Y:S02]  /*cd20*/  @!P1 LEA R2, P2, R32, R0, 0x2 ;  /* 0x0000000020029211 */ /* 0x008fe400078410ff */
[-C--:B------:R-:W-:Y:S02]  /*cd30*/  @!P5 LEA.HI.X R7, R36, R4.reuse, R37, 0x2, P3 ;  /* 0x000000042407d211 */ /* 0x080fe400018f1425 */
[----:B------:R-:W-:Y:S02]  /*cd40*/  ISETP.GE.AND P3, PT, R21, c[0x0][0x3c8], PT ;  /* 0x0000f20015007a0c */ /* 0x000fe40003f66270 */
[----:B------:R-:W-:Y:S01]  /*cd50*/  @!P1 LEA.HI.X R3, R32, R4, R33, 0x2, P2 ;  /* 0x0000000420039211 */ /* 0x000fe200010f1421 */
[----:B------:R1:W-:Y:S01]  /*cd60*/  @!P5 ST.E.64 [R6.64], R92 ;  /* 0x0000005c0600d985 */ /* 0x0003e2000c101b06 */
[----:B------:R-:W-:-:S03]  /*cd70*/  @!P6 LEA R8, P2, R28, R0, 0x2 ;  /* 0x000000001c08e211 */ /* 0x000fc600078410ff */
[----:B------:R3:W-:Y:S01]  /*cd80*/  @!P1 ST.E.64 [R2.64], R96 ;  /* 0x0000006002009985 */ /* 0x0007e2000c101b06 */
[----:B------:R-:W-:-:S05]  /*cd90*/  @!P6 LEA.HI.X R9, R28, R4, R29, 0x2, P2 ;  /* 0x000000041c09e211 */ /* 0x000fca00010f141d */
[----:B------:R-:W-:Y:S01]  /*cda0*/  @!P6 ST.E.64 [R8.64], R152 ;  /* 0x000000980800e985 */ /* 0x000fe2000c101b06 */
[----:B----4-:R-:W-:Y:S02]  /*cdb0*/  ISETP.GE.AND P6, PT, R19, c[0x0][0x3c8], PT ;  /* 0x0000f20013007a0c */ /* 0x010fe40003fc6270 */
[CC--:B-1----:R-:W-:Y:S02]  /*cdc0*/  @!P3 LEA R6, P2, R21.reuse, R0.reuse, 0x2 ;  /* 0x000000001506b211 */ /* 0x0c2fe400078410ff */
[C---:B---3--:R-:W-:Y:S02]  /*cdd0*/  @!P4 LEA R2, P5, R26.reuse, R0, 0x2 ;  /* 0x000000001a02c211 */ /* 0x048fe400078a10ff */
[-C--:B------:R-:W-:Y:S02]  /*cde0*/  @!P3 LEA.HI.X R7, R21, R4.reuse, R23, 0x2, P2 ;  /* 0x000000041507b211 */ /* 0x080fe400010f1417 */
[----:B------:R-:W-:Y:S02]  /*cdf0*/  @!P4 LEA.HI.X R3, R26, R4, R27, 0x2, P5 ;  /* 0x000000041a03c211 */ /* 0x000fe400028f141b */
[----:B------:R-:W-:-:S03]  /*ce00*/  ISETP.GE.AND P5, PT, R17, c[0x0][0x3c8], PT ;  /* 0x0000f20011007a0c */ /* 0x000fc60003fa6270 */
[----:B------:R1:W-:Y:S01]  /*ce10*/  @!P4 ST.E.64 [R2.64], R100 ;  /* 0x000000640200c985 */ /* 0x0003e2000c101b06 */
[----:B------:R-:W-:-:S03]  /*ce20*/  ISETP.GE.AND P4, PT, R15, c[0x0][0x3c8], PT ;  /* 0x0000f2000f007a0c */ /* 0x000fc60003f86270 */
[----:B------:R3:W-:Y:S01]  /*ce30*/  @!P3 ST.E.64 [R6.64], R104 ;  /* 0x000000680600b985 */ /* 0x0007e2000c101b06 */
[----:B-----5:R-:W-:Y:S02]  /*ce40*/  ISETP.GE.AND P1, PT, R10, c[0x0][0x3c8], PT ;  /* 0x0000f2000a007a0c */ /* 0x020fe40003f26270 */
[----:B------:R-:W-:-:S11]  /*ce50*/  ISETP.GE.AND P3, PT, R13, c[0x0][0x3c8], PT ;  /* 0x0000f2000d007a0c */ /* 0x000fd60003f66270 */
[----:B-1----:R-:W-:-:S04]  /*ce60*/  @!P1 LEA R2, P2, R10, R0, 0x2 ;  /* 0x000000000a029211 */ /* 0x002fc800078410ff */
[----:B--2---:R-:W-:Y:S02]  /*ce70*/  @!P1 LEA.HI.X R3, R10, R4, R11, 0x2, P2 ;  /* 0x000000040a039211 */ /* 0x004fe400010f140b */
[----:B------:R-:W-:-:S03]  /*ce80*/  @!P6 LEA R10, P2, R19, R0, 0x2 ;  /* 0x00000000130ae211 */ /* 0x000fc600078410ff */
[----:B------:R1:W-:Y:S01]  /*ce90*/  @!P1 ST.E.64 [R2.64], R108 ;  /* 0x0000006c02009985 */ /* 0x0003e2000c101b06 */
[----:B------:R-:W-:Y:S02]  /*cea0*/  @!P5 LEA R8, P1, R17, R0, 0x2 ;  /* 0x000000001108d211 */ /* 0x000fe400078210ff */
[----:B------:R-:W-:Y:S02]  /*ceb0*/  @!P6 LEA.HI.X R11, R19, R4, R20, 0x2, P2 ;  /* 0x00000004130be211 */ /* 0x000fe400010f1414 */
[----:B---3--:R-:W-:Y:S02]  /*cec0*/  @!P4 LEA R6, P2, R15, R0, 0x2 ;  /* 0x000000000f06c211 */ /* 0x008fe400078410ff */
[-C--:B------:R-:W-:Y:S02]  /*ced0*/  @!P5 LEA.HI.X R9, R17, R4.reuse, R18, 0x2, P1 ;  /* 0x000000041109d211 */ /* 0x080fe400008f1412 */
[----:B------:R-:W-:Y:S01]  /*cee0*/  @!P4 LEA.HI.X R7, R15, R4, R16, 0x2, P2 ;  /* 0x000000040f07c211 */ /* 0x000fe200010f1410 */
[----:B------:R2:W-:Y:S04]  /*cef0*/  @!P6 ST.E.64 [R10.64], R160 ;  /* 0x000000a00a00e985 */ /* 0x0005e8000c101b06 */
[----:B------:R2:W-:Y:S04]  /*cf00*/  @!P5 ST.E.64 [R8.64], R156 ;  /* 0x0000009c0800d985 */ /* 0x0005e8000c101b06 */
[----:B------:R2:W-:Y:S01]  /*cf10*/  @!P4 ST.E.64 [R6.64], R112 ;  /* 0x000000700600c985 */ /* 0x0005e2000c101b06 */
[----:B-1----:R-:W-:-:S04]  /*cf20*/  @!P3 LEA R2, P1, R13, R0, 0x2 ;  /* 0x000000000d02b211 */ /* 0x002fc800078210ff */
[----:B------:R-:W-:-:S05]  /*cf30*/  @!P3 LEA.HI.X R3, R13, R4, R14, 0x2, P1 ;  /* 0x000000040d03b211 */ /* 0x000fca00008f140e */
[----:B------:R2:W-:Y:S04]  /*cf40*/  @!P3 ST.E.64 [R2.64], R24 ;  /* 0x000000180200b985 */ /* 0x0005e8000c101b06 */
.L_x_79:
[----:B------:R-:W-:Y:S05]  /*cf50*/  BSYNC B0 ;  /* 0x0000000000007941 */ /* 0x000fea0003800000 */
.L_x_78:
[----:B------:R-:W-:Y:S05]  /*cf60*/  BRA.DIV ~URZ, `(.L_x_80) ;  /* 0x000039b27f007947 */ /* 0x000fea000b800000 */
[----:B--2---:R2:W1:Y:S04]  /*cf70*/  SHFL.IDX PT, R4, R5, 0x1, 0x1c1f ;  /* 0x003c1f0005047f89 */ /* 0x00446800000e0000 */
[----:B----4-:R2:W4:Y:S02]  /*cf80*/  SHFL.IDX PT, R0, R12, 0x1, 0x1c1f ;  /* 0x003c1f000c007f89 */ /* 0x01052400000e0000 */
.L_x_141:
[----:B------:R-:W-:Y:S05]  /*cf90*/  @P0 BRA `(.L_x_75) ;  /* 0x00001ce000000947 */ /* 0x000fea0003800000 */
[----:B-12---:R-:W2:Y:S04]  /*cfa0*/  LDL R5, [R1+0x84] ;  /* 0x0000840001057983 */ /* 0x006ea80000100800 */
[----:B------:R-:W5:Y:S04]  /*cfb0*/  LDL R17, [R1+0xfc] ;  /* 0x0000fc0001117983 */ /* 0x000f680000100800 */
[----:B---3--:R-:W3:Y:S04]  /*cfc0*/  LDL R21, [R1+0x178] ;  /* 0x0001780001157983 */ /* 0x008ee80000100800 */
[----:B----4-:R-:W4:Y:S04]  /*cfd0*/  LDL R25, [R1+0x100] ;  /* 0x0001000001197983 */ /* 0x010f280000100800 */
[----:B------:R-:W3:Y:S04]  /*cfe0*/  LDL R12, [R1+0xf8] ;  /* 0x0000f800010c7983 */ /* 0x000ee80000100800 */
        /* <DEDUP_REMOVED lines=13> */
[----:B------:R-:W3:Y:S01]  /*d0c0*/  LDL R28, [R1+0x128] ;  /* 0x00012800011c7983 */ /* 0x000ee20000100800 */
[----:B--2---:R-:W-:-:S02]  /*d0d0*/  ISETP.GE.AND P0, PT, R5, c[0x0][0x3c8], PT ;  /* 0x0000f20005007a0c */ /* 0x004fc40003f06270 */
[----:B-----5:R-:W-:-:S11]  /*d0e0*/  ISETP.GE.AND P4, PT, R17, c[0x0][0x3c8], PT ;  /* 0x0000f20011007a0c */ /* 0x020fd60003f86270 */
[----:B------:R-:W-:Y:S02]  /*d0f0*/  @!P0 IMAD.MOV.U32 R2, RZ, RZ, R0 ;  /* 0x000000ffff028224 */ /* 0x000fe400078e0000 */
[----:B------:R-:W-:-:S04]  /*d100*/  @!P0 IMAD.MOV.U32 R3, RZ, RZ, R4 ;  /* 0x000000ffff038224 */ /* 0x000fc800078e0004 */
[----:B------:R-:W-:Y:S01]  /*d110*/  @!P0 IMAD.WIDE R2, R5, 0x4, R2 ;  /* 0x0000000405028825 */ /* 0x000fe200078e0202 */
[----:B----4-:R-:W-:Y:S01]  /*d120*/  ISETP.GE.AND P5, PT, R25, c[0x0][0x3c8], PT ;  /* 0x0000f20019007a0c */ /* 0x010fe20003fa6270 */
[----:B------:R-:W2:Y:S04]  /*d130*/  LDL R5, [R1+0xdc] ;  /* 0x0000dc0001057983 */ /* 0x000ea80000100800 */
[----:B------:R1:W-:Y:S01]  /*d140*/  @!P0 ST.E.64 [R2.64], R116 ;  /* 0x0000007402008985 */ /* 0x0003e2000c101b06 */
[----:B------:R-:W-:-:S04]  /*d150*/  @!P4 LEA R6, P0, R17, R0, 0x2 ;  /* 0x000000001106c211 */ /* 0x000fc800078010ff */
[----:B---3--:R-:W-:Y:S02]  /*d160*/  @!P4 LEA.HI.X R7, R17, R4, R21, 0x2, P0 ;  /* 0x000000041107c211 */ /* 0x008fe400000f1415 */
[----:B------:R-:W3:Y:S04]  /*d170*/  LDL R21, [R1+0x164] ;  /* 0x0001640001157983 */ /* 0x000ee80000100800 */
[----:B------:R-:W4:Y:S01]  /*d180*/  LDL R17, [R1+0x160] ;  /* 0x0001600001117983 */ /* 0x000f220000100800 */
[----:B------:R-:W-:Y:S02]  /*d190*/  ISETP.GE.AND P3, PT, R12, c[0x0][0x3c8], PT ;  /* 0x0000f2000c007a0c */ /* 0x000fe40003f66270 */
[----:B------:R-:W-:Y:S02]  /*d1a0*/  @!P5 LEA R8, P6, R25, R0, 0x2 ;  /* 0x000000001908d211 */ /* 0x000fe400078c10ff */
[----:B------:R-:W-:-:S02]  /*d1b0*/  ISETP.GE.AND P1, PT, R20, c[0x0][0x3c8], PT ;  /* 0x0000f20014007a0c */ /* 0x000fc40003f26270 */
[----:B------:R-:W-:Y:S02]  /*d1c0*/  @!P5 LEA.HI.X R9, R25, R4, R26, 0x2, P6 ;  /* 0x000000041909d211 */ /* 0x000fe400030f141a */
[----:B------:R-:W-:Y:S01]  /*d1d0*/  ISETP.GE.AND P2, PT, R19, c[0x0][0x3c8], PT ;  /* 0x0000f20013007a0c */ /* 0x000fe20003f46270 */
[----:B------:R-:W5:Y:S01]  /*d1e0*/  LDL R25, [R1+0x150] ;  /* 0x0001500001197983 */ /* 0x000f620000100800 */
[----:B------:R-:W-:-:S03]  /*d1f0*/  ISETP.GE.AND P0, PT, R13, c[0x0][0x3c8], PT ;  /* 0x0000f2000d007a0c */ /* 0x000fc60003f06270 */
[----:B------:R-:W5:Y:S01]  /*d200*/  LDL R26, [R1+0x154] ;  /* 0x00015400011a7983 */ /* 0x000f620000100800 */
[----:B-1----:R-:W-:-:S03]  /*d210*/  @!P3 LEA R2, P6, R12, R0, 0x2 ;  /* 0x000000000c02b211 */ /* 0x002fc600078c10ff */
[----:B------:R1:W-:Y:S01]  /*d220*/  @!P5 ST.E.64 [R8.64], R154 ;  /* 0x0000009a0800d985 */ /* 0x0003e2000c101b06 */
[----:B------:R-:W-:-:S03]  /*d230*/  @!P3 LEA.HI.X R3, R12, R4, R15, 0x2, P6 ;  /* 0x000000040c03b211 */ /* 0x000fc600030f140f */
[----:B------:R-:W5:Y:S04]  /*d240*/  LDL R12, [R1+0xd4] ;  /* 0x0000d400010c7983 */ /* 0x000f680000100800 */
[----:B------:R1:W-:Y:S04]  /*d250*/  @!P4 ST.E.64 [R6.64], R128 ;  /* 0x000000800600c985 */ /* 0x0003e8000c101b06 */
[----:B------:R1:W-:Y:S04]  /*d260*/  @!P3 ST.E.64 [R2.64], R120 ;  /* 0x000000780200b985 */ /* 0x0003e8000c101b06 */
[----:B------:R-:W5:Y:S01]  /*d270*/  LDL R15, [R1+0x15c] ;  /* 0x00015c00010f7983 */ /* 0x000f620000100800 */
[----:B------:R-:W-:-:S02]  /*d280*/  ISETP.GE.AND P5, PT, R14, c[0x0][0x3c8], PT ;  /* 0x0000f2000e007a0c */ /* 0x000fc40003fa6270 */
[-C--:B-1----:R-:W-:Y:S02]  /*d290*/  @!P2 LEA R8, P4, R19, R0.reuse, 0x2 ;  /* 0x000000001308a211 */ /* 0x082fe400078810ff */
[----:B------:R-:W-:-:S04]  /*d2a0*/  @!P1 LEA R6, P3, R20, R0, 0x2 ;  /* 0x0000000014069211 */ /* 0x000fc800078610ff */
[-C--:B------:R-:W-:Y:S02]  /*d2b0*/  @!P1 LEA.HI.X R7, R20, R4.reuse, R24, 0x2, P3 ;  /* 0x0000000414079211 */ /* 0x080fe400018f1418 */
[----:B------:R-:W5:Y:S01]  /*d2c0*/  LDL R20, [R1+0x158] ;  /* 0x0001580001147983 */ /* 0x000f620000100800 */
[----:B------:R-:W-:-:S03]  /*d2d0*/  @!P2 LEA.HI.X R9, R19, R4, R23, 0x2, P4 ;  /* 0x000000041309a211 */ /* 0x000fc600020f1417 */
[----:B------:R-:W5:Y:S01]  /*d2e0*/  LDL R19, [R1+0xcc] ;  /* 0x0000cc0001137983 */ /* 0x000f620000100800 */
[C---:B------:R-:W-:Y:S02]  /*d2f0*/  @!P0 LEA R2, P6, R13.reuse, R0, 0x2 ;  /* 0x000000000d028211 */ /* 0x040fe400078c10ff */
[----:B------:R-:W-:Y:S01]  /*d300*/  ISETP.GE.AND P4, PT, R10, c[0x0][0x3c8], PT ;  /* 0x0000f2000a007a0c */ /* 0x000fe20003f86270 */
[----:B------:R-:W5:Y:S01]  /*d310*/  LDL R23, [R1+0xd0] ;  /* 0x0000d00001177983 */ /* 0x000f620000100800 */
[----:B------:R-:W-:-:S03]  /*d320*/  @!P0 LEA.HI.X R3, R13, R4, R18, 0x2, P6 ;  /* 0x000000040d038211 */ /* 0x000fc600030f1412 */
[----:B------:R-:W5:Y:S04]  /*d330*/  LDL R13, [R1+0xc8] ;  /* 0x0000c800010d7983 */ /* 0x000f680000100800 */
[----:B------:R1:W-:Y:S04]  /*d340*/  @!P2 ST.E.64 [R8.64], R150 ;  /* 0x000000960800a985 */ /* 0x0003e8000c101b06 */
[----:B------:R1:W-:Y:S04]  /*d350*/  @!P1 ST.E.64 [R6.64], R138 ;  /* 0x0000008a06009985 */ /* 0x0003e8000c101b06 */
[----:B------:R2:W-:Y:S01]  /*d360*/  @!P0 ST.E.64 [R2.64], R124 ;  /* 0x0000007c02008985 */ /* 0x0005e2000c101b06 */
[----:B------:R-:W-:-:S03]  /*d370*/  ISETP.GE.AND P3, PT, R11, c[0x0][0x3c8], PT ;  /* 0x0000f2000b007a0c */ /* 0x000fc60003f66270 */
[----:B------:R-:W5:Y:S04]  /*d380*/  LDL R18, [R1+0xc4] ;  /* 0x0000c40001127983 */ /* 0x000f680000100800 */
[----:B------:R-:W5:Y:S01]  /*d390*/  LDL R24, [R1+0x14c] ;  /* 0x00014c0001187983 */ /* 0x000f620000100800 */
[-C--:B-1----:R-:W-:Y:S02]  /*d3a0*/  @!P5 LEA R8, P6, R14, R0.reuse, 0x2 ;  /* 0x000000000e08d211 */ /* 0x082fe400078c10ff */
[----:B------:R-:W-:Y:S02]  /*d3b0*/  @!P4 LEA R6, P0, R10, R0, 0x2 ;  /* 0x000000000a06c211 */ /* 0x000fe400078010ff */
[-C--:B---3--:R-:W-:Y:S02]  /*d3c0*/  @!P5 LEA.HI.X R9, R14, R4.reuse, R21, 0x2, P6 ;  /* 0x000000040e09d211 */ /* 0x088fe400030f1415 */
[----:B------:R-:W3:Y:S01]  /*d3d0*/  LDL R21, [R1+0x148] ;  /* 0x0001480001157983 */ /* 0x000ee20000100800 */
[----:B----4-:R-:W-:-:S03]  /*d3e0*/  @!P4 LEA.HI.X R7, R10, R4, R17, 0x2, P0 ;  /* 0x000000040a07c211 */ /* 0x010fc600000f1411 */
[----:B------:R-:W4:Y:S01]  /*d3f0*/  LDL R17, [R1+0x144] ;  /* 0x0001440001117983 */ /* 0x000f220000100800 */
[----:B--2---:R-:W-:Y:S02]  /*d400*/  ISETP.GE.AND P2, PT, R5, c[0x0][0x3c8], PT ;  /* 0x0000f20005007a0c */ /* 0x004fe40003f46270 */
[----:B------:R-:W-:Y:S01]  /*d410*/  @!P3 LEA R2, P6, R11, R0, 0x2 ;  /* 0x000000000b02b211 */ /* 0x000fe200078c10ff */
[----:B------:R-:W2:Y:S01]  /*d420*/  LDL R10, [R1+0xbc] ;  /* 0x0000bc00010a7983 */ /* 0x000ea20000100800 */
[----:B------:R-:W-:-:S03]  /*d430*/  ISETP.GE.AND P1, PT, R16, c[0x0][0x3c8], PT ;  /* 0x0000f20010007a0c */ /* 0x000fc60003f26270 */
[----:B------:R1:W-:Y:S04]  /*d440*/  @!P5 ST.E.64 [R8.64], R158 ;  /* 0x0000009e0800d985 */ /* 0x0003e8000c101b06 */
[----:B------:R-:W2:Y:S01]  /*d450*/  LDL R14, [R1+0xc0] ;  /* 0x0000c000010e7983 */ /* 0x000ea20000100800 */
[----:B-----5:R-:W-:-:S03]  /*d460*/  ISETP.GE.AND P0, PT, R12, c[0x0][0x3c8], PT ;  /* 0x0000f2000c007a0c */ /* 0x020fc60003f06270 */
[----:B------:R5:W-:Y:S01]  /*d470*/  @!P4 ST.E.64 [R6.64], R142 ;  /* 0x0000008e0600c985 */ /* 0x000be2000c101b06 */
[----:B------:R-:W-:-:S03]  /*d480*/  @!P3 LEA.HI.X R3, R11, R4, R15, 0x2, P6 ;  /* 0x000000040b03b211 */ /* 0x000fc600030f140f */
[----:B------:R-:W2:Y:S01]  /*d490*/  LDL R11, [R1+0xb8] ;  /* 0x0000b800010b7983 */ /* 0x000ea20000100800 */
[----:B-1----:R-:W-:-:S03]  /*d4a0*/  @!P2 LEA R8, P6, R5, R0, 0x2 ;  /* 0x000000000508a211 */ /* 0x002fc600078c10ff */
[----:B------:R1:W-:Y:S04]  /*d4b0*/  @!P3 ST.E.64 [R2.64], R34 ;  /* 0x000000220200b985 */ /* 0x0003e8000c101b06 */
[----:B------:R-:W2:Y:S01]  /*d4c0*/  LDL R15, [R1+0xb4] ;  /* 0x0000b400010f7983 */ /* 0x000ea20000100800 */
[----:B-----5:R-:W-:Y:S02]  /*d4d0*/  @!P1 LEA R6, P3, R16, R0, 0x2 ;  /* 0x0000000010069211 */ /* 0x020fe400078610ff */
[----:B------:R-:W-:Y:S02]  /*d4e0*/  @!P2 LEA.HI.X R9, R5, R4, R20, 0x2, P6 ;  /* 0x000000040509a211 */ /* 0x000fe400030f1414 */
[----:B------:R-:W5:Y:S01]  /*d4f0*/  LDL R20, [R1+0x140] ;  /* 0x0001400001147983 */ /* 0x000f620000100800 */
[----:B------:R-:W-:-:S02]  /*d500*/  ISETP.GE.AND P4, PT, R19, c[0x0][0x3c8], PT ;  /* 0x0000f20013007a0c */ /* 0x000fc40003f86270 */
[----:B------:R-:W-:Y:S01]  /*d510*/  @!P1 LEA.HI.X R7, R16, R4, R26, 0x2, P3 ;  /* 0x0000000410079211 */ /* 0x000fe200018f141a */
[----:B------:R-:W5:Y:S01]  /*d520*/  LDL R5, [R1+0xb0] ;  /* 0x0000b00001057983 */ /* 0x000f620000100800 */
[----:B-1----:R-:W-:-:S03]  /*d530*/  @!P0 LEA R2, P6, R12, R0, 0x2 ;  /* 0x000000000c028211 */ /* 0x002fc600078c10ff */
[----:B------:R-:W5:Y:S01]  /*d540*/  LDL R16, [R1+0x13c] ;  /* 0x00013c0001107983 */ /* 0x000f620000100800 */
[----:B------:R-:W-:-:S03]  /*d550*/  @!P0 LEA.HI.X R3, R12, R4, R25, 0x2, P6 ;  /* 0x000000040c038211 */ /* 0x000fc600030f1419 */
[----:B------:R-:W5:Y:S01]  /*d560*/  LDL R12, [R1+0x138] ;  /* 0x00013800010c7983 */ /* 0x000f620000100800 */
[----:B------:R-:W-:-:S03]  /*d570*/  ISETP.GE.AND P3, PT, R13, c[0x0][0x3c8], PT ;  /* 0x0000f2000d007a0c */ /* 0x000fc60003f66270 */
[----:B------:R-:W-:Y:S04]  /*d580*/  @!P2 ST.E.64 [R8.64], R162 ;  /* 0x000000a20800a985 */ /* 0x000fe8000c101b06 */
        /* <DEDUP_REMOVED lines=10> */
[----:B------:R-:W4:Y:S04]  /*d630*/  LDL R17, [R1+0x130] ;  /* 0x0001300001117983 */ /* 0x000f280000100800 */
[----:B------:R-:W4:Y:S01]  /*d640*/  LDL R13, [R1+0x12c] ;  /* 0x00012c00010d7983 */ /* 0x000f220000100800 */
[----:B------:R-:W-:Y:S02]  /*d650*/  ISETP.GE.AND P2, PT, R18, c[0x0][0x3c8], PT ;  /* 0x0000f20012007a0c */ /* 0x000fe40003f46270 */
[C---:B------:R-:W-:Y:S01]  /*d660*/  @!P5 LEA R8, P1, R23.reuse, R0, 0x2 ;  /* 0x000000001708d211 */ /* 0x040fe200078210ff */
[----:B------:R-:W4:Y:S01]  /*d670*/  LDL R21, [R1+0x11c] ;  /* 0x00011c0001157983 */ /* 0x000f220000100800 */
[----:B--2---:R-:W-:Y:S02]  /*d680*/  ISETP.GE.AND P0, PT, R10, c[0x0][0x3c8], PT ;  /* 0x0000f2000a007a0c */ /* 0x004fe40003f06270 */
[----:B------:R-:W-:-:S02]  /*d690*/  @!P5 LEA.HI.X R9, R23, R4, R24, 0x2, P1 ;  /* 0x000000041709d211 */ /* 0x000fc400008f1418 */
[----:B------:R-:W2:Y:S04]  /*d6a0*/  LDL R23, [R1+0xa4] ;  /* 0x0000a40001177983 */ /* 0x000ea80000100800 */
[----:B------:R1:W-:Y:S01]  /*d6b0*/  @!P5 ST.E.64 [R8.64], R164 ;  /* 0x000000a40800d985 */ /* 0x0003e2000c101b06 */
[----:B------:R-:W-:-:S03]  /*d6c0*/  ISETP.GE.AND P1, PT, R14, c[0x0][0x3c8], PT ;  /* 0x0000f2000e007a0c */ /* 0x000fc60003f26270 */
[----:B------:R-:W-:Y:S04]  /*d6d0*/  @!P4 ST.E.64 [R6.64], R62 ;  /* 0x0000003e0600c985 */ /* 0x000fe8000c101b06 */
[----:B------:R5:W-:Y:S04]  /*d6e0*/  @!P3 ST.E.64 [R2.64], R42 ;  /* 0x0000002a0200b985 */ /* 0x000be8000c101b06 */
[----:B------:R-:W2:Y:S01]  /*d6f0*/  LDL R24, [R1+0x120] ;  /* 0x0001200001187983 */ /* 0x000ea20000100800 */
[----:B------:R-:W-:Y:S02]  /*d700*/  ISETP.GE.AND P5, PT, R11, c[0x0][0x3c8], PT ;  /* 0x0000f2000b007a0c */ /* 0x000fe40003fa6270 */
[----:B-1----:R-:W-:-:S04]  /*d710*/  @!P2 LEA R8, P6, R18, R0, 0x2 ;  /* 0x000000001208a211 */ /* 0x002fc800078c10ff */
[----:B-----5:R-:W-:Y:S02]  /*d720*/  @!P2 LEA.HI.X R9, R18, R4, R20, 0x2, P6 ;  /* 0x000000041209a211 */ /* 0x020fe400030f1414 */
[----:B------:R-:W5:Y:S01]  /*d730*/  LDL R20, [R1+0xa0] ;  /* 0x0000a00001147983 */ /* 0x000f620000100800 */
[-C--:B------:R-:W-:Y:S02]  /*d740*/  @!P0 LEA R2, P6, R10, R0.reuse, 0x2 ;  /* 0x000000000a028211 */ /* 0x080fe400078c10ff */
[----:B------:R-:W-:Y:S01]  /*d750*/  @!P1 LEA R6, P3, R14, R0, 0x2 ;  /* 0x000000000e069211 */ /* 0x000fe200078610ff */
[----:B------:R-:W5:Y:S01]  /*d760*/  LDL R18, [R1+0x98] ;  /* 0x0000980001127983 */ /* 0x000f620000100800 */
[----:B------:R-:W-:-:S03]  /*d770*/  @!P0 LEA.HI.X R3, R10, R4, R12, 0x2, P6 ;  /* 0x000000040a038211 */ /* 0x000fc600030f140c */
[----:B------:R-:W5:Y:S01]  /*d780*/  LDL R10, [R1+0x9c] ;  /* 0x00009c00010a7983 */ /* 0x000f620000100800 */
[----:B------:R-:W-:Y:S02]  /*d790*/  ISETP.GE.AND P4, PT, R15, c[0x0][0x3c8], PT ;  /* 0x0000f2000f007a0c */ /* 0x000fe40003f86270 */
[----:B------:R-:W-:Y:S01]  /*d7a0*/  @!P1 LEA.HI.X R7, R14, R4, R16, 0x2, P3 ;  /* 0x000000040e079211 */ /* 0x000fe200018f1410 */
[----:B------:R-:W5:Y:S01]  /*d7b0*/  LDL R12, [R1+0x8c] ;  /* 0x00008c00010c7983 */ /* 0x000f620000100800 */
[----:B------:R-:W-:-:S03]  /*d7c0*/  ISETP.GE.AND P3, PT, R5, c[0x0][0x3c8], PT ;  /* 0x0000f20005007a0c */ /* 0x000fc60003f66270 */
[----:B------:R-:W5:Y:S04]  /*d7d0*/  LDL R16, [R1+0x94] ;  /* 0x0000940001107983 */ /* 0x000f680000100800 */
[----:B------:R-:W5:Y:S04]  /*d7e0*/  LDL R14, [R1+0x90] ;  /* 0x00009000010e7983 */ /* 0x000f680000100800 */
[----:B------:R1:W-:Y:S04]  /*d7f0*/  @!P2 ST.E.64 [R8.64], R166 ;  /* 0x000000a60800a985 */ /* 0x0003e8000c101b06 */
[----:B------:R1:W-:Y:S04]  /*d800*/  @!P1 ST.E.64 [R6.64], R66 ;  /* 0x0000004206009985 */ /* 0x0003e8000c101b06 */
[----:B------:R3:W-:Y:S01]  /*d810*/  @!P0 ST.E.64 [R2.64], R46 ;  /* 0x0000002e02008985 */ /* 0x0007e2000c101b06 */
[----:B-1----:R-:W-:-:S02]  /*d820*/  @!P5 LEA R8, P6, R11, R0, 0x2 ;  /* 0x000000000b08d211 */ /* 0x002fc400078c10ff */
[----:B------:R-:W-:Y:S02]  /*d830*/  @!P4 LEA R6, P0, R15, R0, 0x2 ;  /* 0x000000000f06c211 */ /* 0x000fe400078010ff */
[----:B---3--:R-:W-:Y:S02]  /*d840*/  @!P5 LEA.HI.X R9, R11, R4, R19, 0x2, P6 ;  /* 0x000000040b09d211 */ /* 0x008fe400030f1413 */
[----:B------:R-:W3:Y:S01]  /*d850*/  LDL R11, [R1+0x118] ;  /* 0x00011800010b7983 */ /* 0x000ee20000100800 */
[----:B------:R-:W-:-:S03]  /*d860*/  @!P3 LEA R2, P6, R5, R0, 0x2 ;  /* 0x000000000502b211 */ /* 0x000fc600078c10ff */
[----:B------:R-:W3:Y:S01]  /*d870*/  LDL R19, [R1+0x114] ;  /* 0x0001140001137983 */ /* 0x000ee20000100800 */
[-C--:B----4-:R-:W-:Y:S02]  /*d880*/  @!P4 LEA.HI.X R7, R15, R4.reuse, R17, 0x2, P0 ;  /* 0x000000040f07c211 */ /* 0x090fe400000f1411 */
[----:B------:R-:W-:Y:S01]  /*d890*/  @!P3 LEA.HI.X R3, R5, R4, R13, 0x2, P6 ;  /* 0x000000040503b211 */ /* 0x000fe200030f140d */
[----:B------:R-:W4:Y:S04]  /*d8a0*/  LDL R17, [R1+0x110] ;  /* 0x0001100001117983 */ /* 0x000f280000100800 */
[----:B------:R-:W4:Y:S04]  /*d8b0*/  LDL R15, [R1+0x10c] ;  /* 0x00010c00010f7983 */ /* 0x000f280000100800 */
[----:B------:R-:W4:Y:S04]  /*d8c0*/  LDL R13, [R1+0x108] ;  /* 0x00010800010d7983 */ /* 0x000f280000100800 */
[----:B------:R-:W4:Y:S01]  /*d8d0*/  LDL R5, [R1+0x88] ;  /* 0x0000880001057983 */ /* 0x000f220000100800 */
[----:B------:R-:W-:-:S02]  /*d8e0*/  ISETP.GE.AND P2, PT, R27, c[0x0][0x3c8], PT ;  /* 0x0000f2001b007a0c */ /* 0x000fc40003f46270 */
[----:B------:R-:W-:Y:S02]  /*d8f0*/  ISETP.GE.AND P1, PT, R25, c[0x0][0x3c8], PT ;  /* 0x0000f20019007a0c */ /* 0x000fe40003f26270 */
[----:B--2---:R-:W-:Y:S01]  /*d900*/  ISETP.GE.AND P0, PT, R23, c[0x0][0x3c8], PT ;  /* 0x0000f20017007a0c */ /* 0x004fe20003f06270 */
[----:B------:R1:W-:Y:S04]  /*d910*/  @!P5 ST.E.64 [R8.64], R168 ;  /* 0x000000a80800d985 */ /* 0x0003e8000c101b06 */
[----:B------:R2:W-:Y:S04]  /*d920*/  @!P4 ST.E.64 [R6.64], R70 ;  /* 0x000000460600c985 */ /* 0x0005e8000c101b06 */
[----:B------:R5:W-:Y:S01]  /*d930*/  @!P3 ST.E.64 [R2.64], R50 ;  /* 0x000000320200b985 */ /* 0x000be2000c101b06 */
[----:B-1----:R-:W-:-:S02]  /*d940*/  @!P2 LEA R8, P5, R27, R0, 0x2 ;  /* 0x000000001b08a211 */ /* 0x002fc400078a10ff */
[-C--:B--2---:R-:W-:Y:S02]  /*d950*/  @!P1 LEA R6, P6, R25, R0.reuse, 0x2 ;  /* 0x0000000019069211 */ /* 0x084fe400078c10ff */
[----:B-----5:R-:W-:Y:S02]  /*d960*/  ISETP.GE.AND P4, PT, R20, c[0x0][0x3c8], PT ;  /* 0x0000f20014007a0c */ /* 0x020fe40003f86270 */
[----:B------:R-:W-:Y:S02]  /*d970*/  @!P0 LEA R2, P3, R23, R0, 0x2 ;  /* 0x0000000017028211 */ /* 0x000fe400078610ff */
[-C--:B------:R-:W-:Y:S02]  /*d980*/  @!P2 LEA.HI.X R9, R27, R4.reuse, R28, 0x2, P5 ;  /* 0x000000041b09a211 */ /* 0x080fe400028f141c */
[-C--:B------:R-:W-:Y:S02]  /*d990*/  @!P1 LEA.HI.X R7, R25, R4.reuse, R26, 0x2, P6 ;  /* 0x0000000419079211 */ /* 0x080fe400030f141a */
[----:B------:R-:W-:Y:S01]  /*d9a0*/  @!P0 LEA.HI.X R3, R23, R4, R24, 0x2, P3 ;  /* 0x0000000417038211 */ /* 0x000fe200018f1418 */
[----:B------:R-:W-:Y:S01]  /*d9b0*/  @!P2 ST.E.64 [R8.64], R90 ;  /* 0x0000005a0800a985 */ /* 0x000fe2000c101b06 */
[----:B------:R-:W-:-:S03]  /*d9c0*/  ISETP.GE.AND P5, PT, R10, c[0x0][0x3c8], PT ;  /* 0x0000f2000a007a0c */ /* 0x000fc60003fa6270 */
[----:B------:R1:W-:Y:S01]  /*d9d0*/  @!P1 ST.E.64 [R6.64], R74 ;  /* 0x0000004a06009985 */ /* 0x0003e2000c101b06 */
[----:B------:R-:W-:-:S03]  /*d9e0*/  ISETP.GE.AND P3, PT, R18, c[0x0][0x3c8], PT ;  /* 0x0000f20012007a0c */ /* 0x000fc60003f66270 */
[----:B------:R2:W-:Y:S01]  /*d9f0*/  @!P0 ST.E.64 [R2.64], R54 ;  /* 0x0000003602008985 */ /* 0x0005e2000c101b06 */
[----:B------:R-:W-:Y:S02]  /*da00*/  ISETP.GE.AND P2, PT, R16, c[0x0][0x3c8], PT ;  /* 0x0000f20010007a0c */ /* 0x000fe40003f46270 */
[----:B------:R-:W-:Y:S02]  /*da10*/  ISETP.GE.AND P1, PT, R14, c[0x0][0x3c8], PT ;  /* 0x0000f2000e007a0c */ /* 0x000fe40003f26270 */
[----:B-1----:R-:W-:-:S04]  /*da20*/  @!P4 LEA R6, P0, R20, R0, 0x2 ;  /* 0x000000001406c211 */ /* 0x002fc800078010ff */
[----:B------:R-:W-:Y:S02]  /*da30*/  @!P4 LEA.HI.X R7, R20, R4, R21, 0x2, P0 ;  /* 0x000000041407c211 */ /* 0x000fe400000f1415 */
[----:B------:R-:W-:Y:S02]  /*da40*/  ISETP.GE.AND P0, PT, R12, c[0x0][0x3c8], PT ;  /* 0x0000f2000c007a0c */ /* 0x000fe40003f06270 */
[C---:B--2---:R-:W-:Y:S01]  /*da50*/  @!P5 LEA R2, P6, R10.reuse, R0, 0x2 ;  /* 0x000000000a02d211 */ /* 0x044fe200078c10ff */
[----:B------:R1:W-:Y:S03]  /*da60*/  @!P4 ST.E.64 [R6.64], R78 ;  /* 0x0000004e0600c985 */ /* 0x0003e6000c101b06 */
[----:B---3--:R-:W-:Y:S02]  /*da70*/  @!P5 LEA.HI.X R3, R10, R4, R11, 0x2, P6 ;  /* 0x000000040a03d211 */ /* 0x008fe400030f140b */
[----:B------:R-:W-:-:S02]  /*da80*/  @!P3 LEA R10, P4, R18, R0, 0x2 ;  /* 0x00000000120ab211 */ /* 0x000fc400078810ff */
[-C--:B------:R-:W-:Y:S01]  /*da90*/  @!P2 LEA R8, P6, R16, R0.reuse, 0x2 ;  /* 0x000000001008a211 */ /* 0x080fe200078c10ff */
[----:B------:R2:W-:Y:S01]  /*daa0*/  @!P5 ST.E.64 [R2.64], R82 ;  /* 0x000000520200d985 */ /* 0x0005e2000c101b06 */
[----:B-1----:R-:W-:Y:S02]  /*dab0*/  @!P1 LEA R6, P5, R14, R0, 0x2 ;  /* 0x000000000e069211 */ /* 0x002fe400078a10ff */
[-C--:B------:R-:W-:Y:S02]  /*dac0*/  @!P3 LEA.HI.X R11, R18, R4.reuse, R19, 0x2, P4 ;  /* 0x00000004120bb211 */ /* 0x080fe400020f1413 */
[-C--:B----4-:R-:W-:Y:S02]  /*dad0*/  @!P2 LEA.HI.X R9, R16, R4.reuse, R17, 0x2, P6 ;  /* 0x000000041009a211 */ /* 0x090fe400030f1411 */
[----:B------:R-:W-:Y:S01]  /*dae0*/  @!P1 LEA.HI.X R7, R14, R4, R15, 0x2, P5 ;  /* 0x000000040e079211 */ /* 0x000fe200028f140f */
[----:B------:R1:W-:Y:S04]  /*daf0*/  @!P3 ST.E.64 [R10.64], R98 ;  /* 0x000000620a00b985 */ /* 0x0003e8000c101b06 */
[----:B------:R1:W-:Y:S04]  /*db00*/  @!P2 ST.E.64 [R8.64], R94 ;  /* 0x0000005e0800a985 */ /* 0x0003e8000c101b06 */
[----:B------:R1:W-:Y:S01]  /*db10*/  @!P1 ST.E.64 [R6.64], R86 ;  /* 0x0000005606009985 */ /* 0x0003e2000c101b06 */
[----:B--2---:R-:W-:-:S04]  /*db20*/  @!P0 LEA R2, P4, R12, R0, 0x2 ;  /* 0x000000000c028211 */ /* 0x004fc800078810ff */
[----:B------:R-:W-:-:S05]  /*db30*/  @!P0 LEA.HI.X R3, R12, R4, R13, 0x2, P4 ;  /* 0x000000040c038211 */ /* 0x000fca00020f140d */
[----:B------:R1:W-:Y:S01]  /*db40*/  @!P0 ST.E.64 [R2.64], R58 ;  /* 0x0000003a02008985 */ /* 0x0003e2000c101b06 */
[----:B------:R-:W-:-:S13]  /*db50*/  ISETP.GE.AND P0, PT, R5, c[0x0][0x3c8], PT ;  /* 0x0000f20005007a0c */ /* 0x000fda0003f06270 */
[----:B------:R-:W-:Y:S05]  /*db60*/  @P0 BRA `(.L_x_75) ;  /* 0x0000111000000947 */ /* 0x000fea0003800000 */
[----:B------:R-:W2:Y:S01]  /*db70*/  LDL R12, [R1+0x104] ;  /* 0x00010400010c7983 */ /* 0x000ea20000100800 */
[----:B-1----:R-:W-:-:S04]  /*db80*/  LEA R2, P0, R5, R0, 0x2 ;  /* 0x0000000005027211 */ /* 0x002fc800078010ff */
[----:B--2---:R-:W-:-:S05]  /*db90*/  LEA.HI.X R3, R5, R4, R12, 0x2, P0 ;  /* 0x0000000405037211 */ /* 0x004fca00000f140c */
[----:B------:R1:W-:Y:S01]  /*dba0*/  ST.E.64 [R2.64], R30 ;  /* 0x0000001e02007985 */ /* 0x0003e2000c101b06 */
[----:B------:R-:W-:Y:S05]  /*dbb0*/  BRA `(.L_x_75) ;  /* 0x000010c000007947 */ /* 0x000fea0003800000 */
.L_x_60:
[----:B------:R-:W2:Y:S04]  /*dbc0*/  LDL.LU R4, [R1+0x40] ;  /* 0x0000400001047983 */ /* 0x000ea80000300800 */
[----:B------:R-:W3:Y:S01]  /*dbd0*/  LDL.LU R6, [R1+0x44] ;  /* 0x0000440001067983 */ /* 0x000ee20000300800 */
[----:B------:R-:W-:Y:S02]  /*dbe0*/  ISETP.NE.U32.AND P1, PT, RZ, c[0x0][0x508], PT ;  /* 0x00014200ff007a0c */ /* 0x000fe40003f25070 */
[----:B------:R-:W-:Y:S01]  /*dbf0*/  ISETP.NE.U32.AND P3, PT, RZ, c[0x0][0x500], PT ;  /* 0x00014000ff007a0c */ /* 0x000fe20003f65070 */
[----:B------:R-:W4:Y:S01]  /*dc00*/  LDL.LU R0, [R1+0x58] ;  /* 0x0000580001007983 */ /* 0x000f220000300800 */
[----:B------:R-:W-:Y:S01]  /*dc10*/  ISETP.NE.AND.EX P1, PT, RZ, c[0x0][0x50c], PT, P1 ;  /* 0x00014300ff007a0c */ /* 0x000fe20003f25310 */
[----:B------:R-:W-:Y:S01]  /*dc20*/  IMAD.MOV.U32 R8, RZ, RZ, RZ ;  /* 0x000000ffff087224 */ /* 0x000fe200078e00ff */
[----:B------:R-:W-:Y:S01]  /*dc30*/  ISETP.NE.AND.EX P3, PT, RZ, c[0x0][0x504], PT, P3 ;  /* 0x00014100ff007a0c */ /* 0x000fe20003f65330 */
[----:B------:R-:W-:Y:S01]  /*dc40*/  IMAD.MOV.U32 R21, RZ, RZ, c[0x0][0x388] ;  /* 0x0000e200ff157624 */ /* 0x000fe200078e00ff */
[----:B--2---:R-:W-:-:S09]  /*dc50*/  IADD3 R2, P2, R4, c[0x0][0x500], RZ ;  /* 0x0001400004027a10 */ /* 0x004fd20007f5e0ff */
[----:B------:R-:W-:Y:S02]  /*dc60*/  @P1 IADD3 R4, P0, R4, c[0x0][0x508], RZ ;  /* 0x0001420004041a10 */ /* 0x000fe40007f1e0ff */
[C---:B---3--:R-:W-:Y:S02]  /*dc70*/  IADD3.X R3, R6.reuse, c[0x0][0x504], RZ, P2, !PT ;  /* 0x0001410006037a10 */ /* 0x048fe400017fe4ff */
[----:B------:R-:W-:-:S03]  /*dc80*/  @P1 IADD3.X R5, R6, c[0x0][0x50c], RZ, P0, !PT ;  /* 0x0001430006051a10 */ /* 0x000fc600007fe4ff */
[----:B------:R1:W5:Y:S04]  /*dc90*/  @P3 LDG.E R8, [R2.64] ;  /* 0x0000000602083981 */ /* 0x000368000c1e1900 */
[----:B------:R1:W5:Y:S01]  /*dca0*/  @P1 LDG.E R21, [R4.64] ;  /* 0x0000000604151981 */ /* 0x000362000c1e1900 */
[----:B----4-:R-:W-:-:S04]  /*dcb0*/  ISETP.NE.AND P0, PT, R0, RZ, PT ;  /* 0x000000ff0000720c */ /* 0x010fc80003f05270 */
[----:B------:R-:W-:Y:S01]  /*dcc0*/  SEL R19, R0, c[0x0][0x3d4], P0 ;  /* 0x0000f50000137a07 */ /* 0x000fe20000000000 */
[----:B------:R-:W-:Y:S05]  /*dcd0*/  @P1 BRA `(.L_x_81) ;  /* 0x0000004000001947 */ /* 0x000fea0003800000 */
[----:B------:R-:W-:Y:S05]  /*dce0*/  @!P3 BRA `(.L_x_81) ;  /* 0x000000300000b947 */ /* 0x000fea0003800000 */
[----:B------:R2:W3:Y:S04]  /*dcf0*/  LDG.E R0, [R2.64] ;  /* 0x0000000602007981 */ /* 0x0004e8000c1e1900 */
[----:B-12---:R-:W3:Y:S02]  /*dd00*/  LDG.E R2, [R2.64+0x4] ;  /* 0x0000040602027981 */ /* 0x006ee4000c1e1900 */
[----:B---3-5:R-:W-:Y:S02]  /*dd10*/  IADD3 R21, -R0, R2, RZ ;  /* 0x0000000200157210 */ /* 0x028fe40007ffe1ff */
.L_x_81:
[----:B-1----:R-:W2:Y:S04]  /*dd20*/  LDL.LU R4, [R1+0x50] ;  /* 0x0000500001047983 */ /* 0x002ea80000300800 */
[----:B------:R-:W3:Y:S04]  /*dd30*/  LDL.LU R2, [R1+0x3c] ;  /* 0x00003c0001027983 */ /* 0x000ee80000300800 */
[----:B------:R-:W4:Y:S01]  /*dd40*/  LDL.LU R0, [R1+0x7c] ;  /* 0x00007c0001007983 */ /* 0x000f220000300800 */
[----:B------:R-:W-:Y:S01]  /*dd50*/  BSSY B0, `(.L_x_82) ;  /* 0x0000039000007945 */ /* 0x000fe20003800000 */
[----:B-----5:R-:W-:-:S02]  /*dd60*/  SHF.R.S32.HI R18, RZ, 0x1f, R8 ;  /* 0x0000001fff127819 */ /* 0x020fc40000011408 */
[----:B------:R-:W1:Y:S02]  /*dd70*/  S2R R3, SR_TID.X ;  /* 0x0000000000037919 */ /* 0x000e640000002100 */
[----:B-1----:R-:W-:Y:S02]  /*dd80*/  ISETP.GT.AND P0, PT, R3, 0x7f, PT ;  /* 0x0000007f0300780c */ /* 0x002fe40003f04270 */
[----:B--2---:R-:W-:Y:S02]  /*dd90*/  LOP3.LUT R9, R4, 0xffff, RZ, 0xc0, !PT ;  /* 0x0000ffff04097812 */ /* 0x004fe400078ec0ff */
[----:B---3--:R-:W-:Y:S02]  /*dda0*/  SEL R15, R2, RZ, !P3 ;  /* 0x000000ff020f7207 */ /* 0x008fe40005800000 */
[----:B----4-:R-:W-:-:S07]  /*ddb0*/  SEL R20, R0, RZ, !P3 ;  /* 0x000000ff00147207 */ /* 0x010fce0005800000 */
[----:B------:R-:W-:Y:S05]  /*ddc0*/  @P0 BRA `(.L_x_83) ;  /* 0x0000031000000947 */ /* 0x000fea0003800000 */
[----:B------:R-:W2:Y:S01]  /*ddd0*/  LDL R2, [R1+0x4c] ;  /* 0x00004c0001027983 */ /* 0x000ea20000100800 */
[----:B------:R-:W-:Y:S01]  /*dde0*/  IMAD R0, R21, c[0x0][0x4e8], RZ ;  /* 0x00013a0015007a24 */ /* 0x000fe200078e02ff */
[----:B--2---:R-:W-:-:S04]  /*ddf0*/  LEA R14, R2, R3, 0x7 ;  /* 0x00000003020e7211 */ /* 0x004fc800078e38ff */
[----:B------:R-:W-:-:S13]  /*de00*/  ISETP.GE.AND P0, PT, R14, R0, PT ;  /* 0x000000000e00720c */ /* 0x000fda0003f06270 */
[----:B------:R-:W-:Y:S05]  /*de10*/  @P0 BRA `(.L_x_83) ;  /* 0x000002c000000947 */ /* 0x000fea0003800000 */
[----:B------:R-:W2:Y:S01]  /*de20*/  LDL.LU R23, [R1+0x80] ;  /* 0x0000800001177983 */ /* 0x000ea20000300800 */
[----:B------:R-:W-:Y:S01]  /*de30*/  IMAD.MOV.U32 R0, RZ, RZ, 0x368 ;  /* 0x00000368ff007424 */ /* 0x000fe200078e00ff */
[----:B------:R-:W-:-:S04]  /*de40*/  ISETP.GT.AND P2, PT, R19, 0x1, PT ;  /* 0x000000011300780c */ /* 0x000fc80003f44270 */
[----:B------:R-:W-:-:S04]  /*de50*/  SEL R0, R0, 0x328, P2 ;  /* 0x0000032800007807 */ /* 0x000fc80001000000 */
[----:B------:R1:W3:Y:S08]  /*de60*/  LDC.64 R6, c[0x0][R0+0x170] ;  /* 0x00005c0000067b82 */ /* 0x0002f00000000a00 */
[----:B------:R1:W4:Y:S08]  /*de70*/  LDC.64 R4, c[0x0][R0+0x168] ;  /* 0x00005a0000047b82 */ /* 0x0003300000000a00 */
[----:B------:R1:W5:Y:S08]  /*de80*/  LDC.64 R12, c[0x0][R0+0x178] ;  /* 0x00005e00000c7b82 */ /* 0x0003700000000a00 */
[----:B------:R1:W2:Y:S02]  /*de90*/  LDC.64 R10, c[0x0][R0+0x160] ;  /* 0x00005800000a7b82 */ /* 0x0002a40000000a00 */
[----:B-1----:R-:W-:-:S02]  /*dea0*/  IMAD.MOV.U32 R0, RZ, RZ, c[0x0][0x4e8] ;  /* 0x00013a00ff007624 */ /* 0x002fc400078e00ff */
[-C--:B---3--:R-:W-:Y:S02]  /*deb0*/  IMAD R7, R7, R15.reuse, RZ ;  /* 0x0000000f07077224 */ /* 0x088fe400078e02ff */
[----:B------:R-:W-:Y:S01]  /*dec0*/  IMAD.WIDE.U32 R2, R6, R15, RZ ;  /* 0x0000000f06027225 */ /* 0x000fe200078e00ff */
[----:B------:R-:W-:Y:S02]  /*ded0*/  ISETP.NE.AND P0, PT, R0, 0x1, PT ;  /* 0x000000010000780c */ /* 0x000fe40003f05270 */
[----:B------:R-:W-:Y:S01]  /*dee0*/  MOV R0, R14 ;  /* 0x0000000e00007202 */ /* 0x000fe20000000f00 */
[----:B------:R-:W-:Y:S02]  /*def0*/  IMAD R7, R6, R20, R7 ;  /* 0x0000001406077224 */ /* 0x000fe400078e0207 */
[-C--:B----4-:R-:W-:Y:S02]  /*df00*/  IMAD R16, R5, R9.reuse, RZ ;  /* 0x0000000905107224 */ /* 0x090fe400078e02ff */
[----:B------:R-:W-:Y:S01]  /*df10*/  IMAD.WIDE.U32 R4, R4, R9, RZ ;  /* 0x0000000904047225 */ /* 0x000fe200078e00ff */
[----:B------:R-:W-:-:S03]  /*df20*/  IADD3 R3, R3, R7, RZ ;  /* 0x0000000703037210 */ /* 0x000fc60007ffe0ff */
[----:B------:R-:W-:Y:S02]  /*df30*/  IMAD.IADD R16, R5, 0x1, R16 ;  /* 0x0000000105107824 */ /* 0x000fe400078e0210 */
[----:B------:R-:W-:-:S05]  /*df40*/  @P0 IMAD.HI.U32 R17, R14, c[0x0][0x4ec], RZ ;  /* 0x00013b000e110a27 */ /* 0x000fca00078e00ff */
[----:B------:R-:W-:Y:S02]  /*df50*/  @P0 SHF.R.U32.HI R0, RZ, c[0x0][0x4f0], R17 ;  /* 0x00013c00ff000a19 */ /* 0x000fe40000011611 */
[----:B------:R-:W-:-:S03]  /*df60*/  IADD3 R17, P1, P0, R2, R4, R8 ;  /* 0x0000000402117210 */ /* 0x000fc6000783e008 */
[----:B------:R-:W-:-:S04]  /*df70*/  IMAD.MOV R2, RZ, RZ, -R0 ;  /* 0x000000ffff027224 */ /* 0x000fc800078e0a00 */
[----:B------:R-:W-:Y:S01]  /*df80*/  IMAD R2, R2, c[0x0][0x4e8], R14 ;  /* 0x00013a0002027a24 */ /* 0x000fe200078e020e */
[----:B--2---:R-:W-:-:S05]  /*df90*/  SEL R6, R23, RZ, P2 ;  /* 0x000000ff17067207 */ /* 0x004fca0001000000 */
[-C--:B-----5:R-:W-:Y:S02]  /*dfa0*/  IMAD R7, R13, R6.reuse, RZ ;  /* 0x000000060d077224 */ /* 0x0a0fe400078e02ff */
[----:B------:R-:W-:Y:S01]  /*dfb0*/  IMAD.WIDE.U32 R4, R12, R6, RZ ;  /* 0x000000060c047225 */ /* 0x000fe200078e00ff */
[----:B------:R-:W-:Y:S02]  /*dfc0*/  IADD3.X R12, R3, R16, R18, P1, P0 ;  /* 0x00000010030c7210 */ /* 0x000fe40000fe0412 */
[----:B------:R-:W-:Y:S02]  /*dfd0*/  SHF.R.S32.HI R3, RZ, 0x1f, R0 ;  /* 0x0000001fff037819 */ /* 0x000fe40000011400 */
[----:B------:R-:W-:Y:S01]  /*dfe0*/  IADD3 R5, R5, R7, RZ ;  /* 0x0000000705057210 */ /* 0x000fe20007ffe0ff */
[----:B------:R-:W-:Y:S01]  /*dff0*/  IMAD.MOV.U32 R7, RZ, RZ, c[0x0][0x4a8] ;  /* 0x00012a00ff077624 */ /* 0x000fe200078e00ff */
[----:B------:R-:W-:Y:S01]  /*e000*/  IADD3 R4, P1, P0, R0, R17, R4 ;  /* 0x0000001100047210 */ /* 0x000fe2000783e004 */
[----:B------:R-:W-:Y:S01]  /*e010*/  IMAD R0, R11, R2, RZ ;  /* 0x000000020b007224 */ /* 0x000fe200078e02ff */
[----:B------:R-:W-:-:S02]  /*e020*/  SHF.R.S32.HI R6, RZ, 0x1f, R2 ;  /* 0x0000001fff067819 */ /* 0x000fc40000011402 */
[----:B------:R-:W-:-:S03]  /*e030*/  IADD3.X R5, R3, R12, R5, P1, P0 ;  /* 0x0000000c03057210 */ /* 0x000fc60000fe0405 */
[C---:B------:R-:W-:Y:S02]  /*e040*/  IMAD R0, R10.reuse, R6, R0 ;  /* 0x000000060a007224 */ /* 0x040fe400078e0200 */
[----:B------:R-:W-:Y:S01]  /*e050*/  IMAD.WIDE.U32 R2, R10, R2, R4 ;  /* 0x000000020a027225 */ /* 0x000fe200078e0004 */
[----:B------:R-:W-:Y:S02]  /*e060*/  MOV R5, c[0x0][0x4ac] ;  /* 0x00012b0000057a02 */ /* 0x000fe40000000f00 */
[----:B------:R-:W-:Y:S01]  /*e070*/  SEL R4, R7, c[0x0][0x450], P2 ;  /* 0x0001140007047a07 */ /* 0x000fe20001000000 */
[----:B------:R-:W-:Y:S01]  /*e080*/  IMAD.IADD R0, R3, 0x1, R0 ;  /* 0x0000000103007824 */ /* 0x000fe200078e0200 */
[----:B------:R-:W-:Y:S02]  /*e090*/  SEL R5, R5, c[0x0][0x454], P2 ;  /* 0x0001150005057a07 */ /* 0x000fe40001000000 */
[----:B------:R-:W-:-:S04]  /*e0a0*/  LEA R4, P0, R2, R4, 0x2 ;  /* 0x0000000402047211 */ /* 0x000fc800078010ff */
[----:B------:R-:W-:Y:S02]  /*e0b0*/  LEA.HI.X R5, R2, R5, R0, 0x2, P0 ;  /* 0x0000000502057211 */ /* 0x000fe400000f1400 */
[----:B------:R-:W-:-:S05]  /*e0c0*/  MOV R0, 0xff800000 ;  /* 0xff80000000007802 */ /* 0x000fca0000000f00 */
[----:B------:R1:W-:Y:S02]  /*e0d0*/  STG.E [R4.64], R0 ;  /* 0x0000000004007986 */ /* 0x0003e4000c101906 */
.L_x_83:
[----:B------:R-:W-:Y:S05]  /*e0e0*/  BSYNC B0 ;  /* 0x0000000000007941 */ /* 0x000fea0003800000 */
.L_x_82:
[----:B------:R-:W-:-:S13]  /*e0f0*/  ISETP.GT.AND P0, PT, R19, 0x1, PT ;  /* 0x000000011300780c */ /* 0x000fda0003f04270 */
[----:B------:R-:W-:Y:S05]  /*e100*/  @P0 BRA `(.L_x_75) ;  /* 0x00000b7000000947 */ /* 0x000fea0003800000 */
[----:B-1----:R-:W2:Y:S01]  /*e110*/  LDL R0, [R1+0x4c] ;  /* 0x00004c0001007983 */ /* 0x002ea20000100800 */
[----:B------:R-:W-:-:S03]  /*e120*/  MOV R2, c[0x0][0x4e8] ;  /* 0x00013a0000027a02 */ /* 0x000fc60000000f00 */
[----:B------:R-:W1:Y:S01]  /*e130*/  S2R R3, SR_TID.X ;  /* 0x0000000000037919 */ /* 0x000e620000002100 */
[----:B------:R-:W-:Y:S02]  /*e140*/  ISETP.NE.AND P0, PT, R2, 0x1, PT ;  /* 0x000000010200780c */ /* 0x000fe40003f05270 */
[--C-:B-1----:R-:W-:Y:S02]  /*e150*/  SHF.R.S32.HI R4, RZ, 0x1f, R3.reuse ;  /* 0x0000001fff047819 */ /* 0x102fe40000011403 */
[----:B------:R-:W-:Y:S02]  /*e160*/  SHF.R.S32.HI R6, RZ, 0x1f, R3 ;  /* 0x0000001fff067819 */ /* 0x000fe40000011403 */
[-C--:B------:R-:W-:Y:S02]  /*e170*/  LEA.HI R4, R4, R3.reuse, RZ, 0x3 ;  /* 0x0000000304047211 */ /* 0x080fe400078f18ff */
[----:B------:R-:W-:Y:S02]  /*e180*/  LEA.HI R6, R6, R3, RZ, 0x3 ;  /* 0x0000000306067211 */ /* 0x000fe400078f18ff */
[----:B------:R-:W-:-:S02]  /*e190*/  LOP3.LUT R4, R4, 0xfffffff8, RZ, 0xc0, !PT ;  /* 0xfffffff804047812 */ /* 0x000fc400078ec0ff */
[----:B------:R-:W-:-:S03]  /*e1a0*/  SHF.R.S32.HI R6, RZ, 0x3, R6 ;  /* 0x00000003ff067819 */ /* 0x000fc60000011406 */
[----:B------:R-:W-:Y:S02]  /*e1b0*/  IMAD.IADD R4, R3, 0x1, -R4 ;  /* 0x0000000103047824 */ /* 0x000fe400078e0a04 */
[----:B------:R-:W-:-:S03]  /*e1c0*/  IMAD.WIDE.U32 R2, R8, c[0x0][0x3a0], RZ ;  /* 0x0000e80008027a25 */ /* 0x000fc600078e00ff */
[----:B------:R-:W-:Y:S02]  /*e1d0*/  LEA R4, R4, R6, 0x5 ;  /* 0x0000000604047211 */ /* 0x000fe400078e28ff */
[----:B--2---:R-:W-:Y:S01]  /*e1e0*/  MOV R5, R0 ;  /* 0x0000000000057202 */ /* 0x004fe20000000f00 */
[----:B------:R-:W-:-:S03]  /*e1f0*/  IMAD R0, R18, c[0x0][0x3a0], RZ ;  /* 0x0000e80012007a24 */ /* 0x000fc600078e02ff */
[----:B------:R-:W-:Y:S01]  /*e200*/  LEA R4, R5, R4, 0x7 ;  /* 0x0000000405047211 */ /* 0x000fe200078e38ff */
[----:B------:R-:W-:Y:S02]  /*e210*/  IMAD R8, R8, c[0x0][0x3a4], R0 ;  /* 0x0000e90008087a24 */ /* 0x000fe400078e0200 */
[----:B------:R-:W-:Y:S01]  /*e220*/  IMAD R5, R20, c[0x0][0x3f0], RZ ;  /* 0x0000fc0014057a24 */ /* 0x000fe200078e02ff */
[----:B------:R-:W-:Y:S01]  /*e230*/  MOV R0, R4 ;  /* 0x0000000400007202 */ /* 0x000fe20000000f00 */
[----:B------:R-:W-:Y:S02]  /*e240*/  IMAD.IADD R3, R3, 0x1, R8 ;  /* 0x0000000103037824 */ /* 0x000fe400078e0208 */
[----:B------:R-:W-:-:S04]  /*e250*/  @P0 IMAD.HI.U32 R6, R4, c[0x0][0x4ec], RZ ;  /* 0x00013b0004060a27 */ /* 0x000fc800078e00ff */
[----:B------:R-:W-:Y:S01]  /*e260*/  IMAD.WIDE.U32 R2, R9, c[0x0][0x3e8], R2 ;  /* 0x0000fa0009027a25 */ /* 0x000fe200078e0002 */
[----:B------:R-:W-:-:S03]  /*e270*/  @P0 SHF.R.U32.HI R0, RZ, c[0x0][0x4f0], R6 ;  /* 0x00013c00ff000a19 */ /* 0x000fc60000011606 */
[----:B------:R-:W-:Y:S01]  /*e280*/  IMAD R3, R9, c[0x0][0x3ec], R3 ;  /* 0x0000fb0009037a24 */ /* 0x000fe200078e0203 */
[----:B------:R-:W-:Y:S01]  /*e290*/  SHF.R.S32.HI R6, RZ, 0x1f, R0 ;  /* 0x0000001fff067819 */ /* 0x000fe20000011400 */
[C---:B------:R-:W-:Y:S01]  /*e2a0*/  IMAD R7, R15.reuse, c[0x0][0x3f4], R5 ;  /* 0x0000fd000f077a24 */ /* 0x040fe200078e0205 */
[----:B------:R-:W-:Y:S01]  /*e2b0*/  IADD3 R5, -R0, RZ, RZ ;  /* 0x000000ff00057210 */ /* 0x000fe20007ffe1ff */
[----:B------:R-:W-:-:S04]  /*e2c0*/  IMAD.WIDE.U32 R2, R15, c[0x0][0x3f0], R2 ;  /* 0x0000fc000f027a25 */ /* 0x000fc800078e0002 */
[----:B------:R-:W-:Y:S02]  /*e2d0*/  IMAD R6, R6, c[0x0][0x3e0], RZ ;  /* 0x0000f80006067a24 */ /* 0x000fe400078e02ff */
[----:B------:R-:W-:Y:S02]  /*e2e0*/  IMAD.IADD R3, R3, 0x1, R7 ;  /* 0x0000000103037824 */ /* 0x000fe400078e0207 */
[----:B------:R-:W-:Y:S02]  /*e2f0*/  IMAD R4, R5, c[0x0][0x4e8], R4 ;  /* 0x00013a0005047a24 */ /* 0x000fe400078e0204 */
[C---:B------:R-:W-:Y:S02]  /*e300*/  IMAD R6, R0.reuse, c[0x0][0x3e4], R6 ;  /* 0x0000f90000067a24 */ /* 0x040fe400078e0206 */
[----:B------:R-:W-:Y:S01]  /*e310*/  IMAD.WIDE.U32 R2, R0, c[0x0][0x3e0], R2 ;  /* 0x0000f80000027a25 */ /* 0x000fe200078e0002 */
[----:B------:R-:W-:-:S04]  /*e320*/  SHF.R.S32.HI R0, RZ, 0x1f, R4 ;  /* 0x0000001fff007819 */ /* 0x000fc80000011404 */
[----:B------:R-:W-:Y:S01]  /*e330*/  IADD3 R3, R3, R6, RZ ;  /* 0x0000000603037210 */ /* 0x000fe20007ffe0ff */
[----:B------:R-:W-:-:S04]  /*e340*/  IMAD R0, R0, c[0x0][0x3d8], RZ ;  /* 0x0000f60000007a24 */ /* 0x000fc800078e02ff */
[----:B------:R-:W-:-:S04]  /*e350*/  IMAD.WIDE.U32 R2, R4, c[0x0][0x3d8], R2 ;  /* 0x0000f60004027a25 */ /* 0x000fc800078e0002 */
[----:B------:R-:W-:Y:S01]  /*e360*/  IMAD R4, R4, c[0x0][0x3dc], R0 ;  /* 0x0000f70004047a24 */ /* 0x000fe200078e0200 */
[----:B------:R-:W-:-:S04]  /*e370*/  LEA R14, P0, R2, c[0x0][0x380], 0x1 ;  /* 0x0000e000020e7a11 */ /* 0x000fc800078008ff */
[----:B------:R-:W-:-:S04]  /*e380*/  IADD3 R4, R3, R4, RZ ;  /* 0x0000000403047210 */ /* 0x000fc80007ffe0ff */
[----:B------:R-:W-:Y:S01]  /*e390*/  LEA.HI.X R5, R2, c[0x0][0x384], R4, 0x1, P0 ;  /* 0x0000e10002057a11 */ /* 0x000fe200000f0c04 */
[----:B------:R-:W-:Y:S05]  /*e3a0*/  BRA.DIV ~URZ, `(.L_x_84) ;  /* 0x000026327f007947 */ /* 0x000fea000b800000 */
[----:B------:R1:W2:Y:S02]  /*e3b0*/  SHFL.IDX PT, R4, R5, RZ, 0x181f ;  /* 0x00181fff05047589 */ /* 0x0002a400000e0000 */
.L_x_142:
[----:B------:R-:W-:Y:S05]  /*e3c0*/  BRA.DIV ~URZ, `(.L_x_85) ;  /* 0x000026827f007947 */ /* 0x000fea000b800000 */
[----:B------:R3:W4:Y:S02]  /*e3d0*/  SHFL.IDX PT, R0, R14, RZ, 0x181f ;  /* 0x00181fff0e007589 */ /* 0x00072400000e0000 */
.L_x_143:
[----:B------:R-:W5:Y:S02]  /*e3e0*/  S2R R2, SR_TID.X ;  /* 0x0000000000027919 */ /* 0x000f640000002100 */
[----:B-----5:R-:W-:-:S04]  /*e3f0*/  SHF.R.S32.HI R3, RZ, 0x1f, R2 ;  /* 0x0000001fff037819 */ /* 0x020fc80000011402 */
[----:B------:R-:W-:Y:S02]  /*e400*/  LEA.HI R3, R3, R2, RZ, 0x3 ;  /* 0x0000000203037211 */ /* 0x000fe400078f18ff */
[----:B------:R-:W5:Y:S02]  /*e410*/  LDL.LU R2, [R1+0x4c] ;  /* 0x00004c0001027983 */ /* 0x000f640000300800 */
[----:B------:R-:W-:Y:S01]  /*e420*/  SHF.R.S32.HI R3, RZ, 0x3, R3 ;  /* 0x00000003ff037819 */ /* 0x000fe20000011403 */
[----:B------:R-:W-:Y:S01]  /*e430*/  IMAD R13, R21, c[0x0][0x4e8], RZ ;  /* 0x00013a00150d7a24 */ /* 0x000fe200078e02ff */
[----:B------:R-:W-:Y:S03]  /*e440*/  BSSY B0, `(.L_x_86) ;  /* 0x000001e000007945 */ /* 0x000fe60003800000 */
        /* <DEDUP_REMOVED lines=18> */
[----:B--2---:R-:W-:Y:S02]  /*e570*/  @!P3 LEA.HI.X R11, R251, R4, R2, 0x1, P4 ;  /* 0x00000004fb0bb211 */ /* 0x004fe400020f0c02 */
[----:B------:R-:W-:Y:S02]  /*e580*/  SHF.R.S32.HI R18, RZ, 0x1f, R18 ;  /* 0x0000001fff127819 */ /* 0x000fe40000011412 */
[----:B------:R-:W-:Y:S01]  /*e590*/  SHF.R.S32.HI R16, RZ, 0x1f, R16 ;  /* 0x0000001fff107819 */ /* 0x000fe20000011410 */
[----:B------:R2:W-:Y:S01]  /*e5a0*/  @!P3 ST.E.128 [R10.64], RZ ;  /* 0x000000ff0a00b985 */ /* 0x0005e2000c101d06 */
[----:B------:R-:W-:-:S02]  /*e5b0*/  @!P0 LEA R2, P4, R15, R0, 0x1 ;  /* 0x000000000f028211 */ /* 0x000fc400078808ff */
[-C--:B------:R-:W-:Y:S02]  /*e5c0*/  @!P2 LEA.HI.X R9, R19, R4.reuse, R20, 0x1, P6 ;  /* 0x000000041309a211 */ /* 0x080fe400030f0c14 */
[-C--:B------:R-:W-:Y:S02]  /*e5d0*/  @!P1 LEA.HI.X R7, R17, R4.reuse, R18, 0x1, P5 ;  /* 0x0000000411079211 */ /* 0x080fe400028f0c12 */
[----:B------:R-:W-:Y:S01]  /*e5e0*/  @!P0 LEA.HI.X R3, R15, R4, R16, 0x1, P4 ;  /* 0x000000040f038211 */ /* 0x000fe200020f0c10 */
[----:B------:R2:W-:Y:S04]  /*e5f0*/  @!P2 ST.E.128 [R8.64], RZ ;  /* 0x000000ff0800a985 */ /* 0x0005e8000c101d06 */
[----:B------:R2:W-:Y:S04]  /*e600*/  @!P1 ST.E.128 [R6.64], RZ ;  /* 0x000000ff06009985 */ /* 0x0005e8000c101d06 */
[----:B------:R2:W-:Y:S02]  /*e610*/  @!P0 ST.E.128 [R2.64], RZ ;  /* 0x000000ff02008985 */ /* 0x0005e4000c101d06 */
.L_x_87:
[----:B------:R-:W-:Y:S05]  /*e620*/  BSYNC B0 ;  /* 0x0000000000007941 */ /* 0x000fea0003800000 */
.L_x_86:
[----:B------:R-:W-:Y:S05]  /*e630*/  BRA.DIV ~URZ, `(.L_x_88) ;  /* 0x000024727f007947 */ /* 0x000fea000b800000 */
[----:B--2---:R2:W1:Y:S04]  /*e640*/  SHFL.IDX PT, R4, R5, 0x1, 0x181f ;  /* 0x00381f0005047f89 */ /* 0x00446800000e0000 */
[----:B----4-:R2:W4:Y:S02]  /*e650*/  SHFL.IDX PT, R0, R14, 0x1, 0x181f ;  /* 0x00381f000e007f89 */ /* 0x01052400000e0000 */
.L_x_144:
[----:B------:R-:W-:Y:S01]  /*e660*/  IADD3 R2, R12, 0x20, RZ ;  /* 0x000000200c027810 */ /* 0x000fe20007ffe0ff */
        /* <DEDUP_REMOVED lines=18> */
[----:B-1----:R-:W-:Y:S02]  /*e790*/  @!P3 LEA.HI.X R11, R251, R4, R3, 0x1, P4 ;  /* 0x00000004fb0bb211 */ /* 0x002fe400020f0c03 */
        /* <DEDUP_REMOVED lines=10> */
.L_x_90:
[----:B------:R-:W-:Y:S05]  /*e840*/  BSYNC B0 ;  /* 0x0000000000007941 */ /* 0x000fea0003800000 */
.L_x_89:
[----:B------:R-:W-:Y:S05]  /*e850*/  BRA.DIV ~URZ, `(.L_x_91) ;  /* 0x000023127f007947 */ /* 0x000fea000b800000 */
[----:B-1----:R1:W2:Y:S02]  /*e860*/  SHFL.IDX PT, R4, R5, 0x2, 0x181f ;  /* 0x00581f0005047f89 */ /* 0x0022a400000e0000 */
.L_x_145:
[----:B------:R-:W-:Y:S05]  /*e870*/  BRA.DIV ~URZ, `(.L_x_92) ;  /* 0x000023627f007947 */ /* 0x000fea000b800000 */
[----:B----4-:R4:W1:Y:S02]  /*e880*/  SHFL.IDX PT, R0, R14, 0x2, 0x181f ;  /* 0x00581f000e007f89 */ /* 0x01086400000e0000 */
.L_x_146:
        /* <DEDUP_REMOVED lines=13> */
[C---:B-1----:R-:W-:Y:S02]  /*e960*/  @!P3 LEA R10, P4, R251.reuse, R0, 0x1 ;  /* 0x00000000fb0ab211 */ /* 0x042fe400078808ff */
        /* <DEDUP_REMOVED lines=16> */
.L_x_94:
[----:B------:R-:W-:Y:S05]  /*ea70*/  BSYNC B0 ;  /* 0x0000000000007941 */ /* 0x000fea0003800000 */
.L_x_93:
[----:B------:R-:W-:Y:S05]  /*ea80*/  BRA.DIV ~URZ, `(.L_x_95) ;  /* 0x000021b27f007947 */ /* 0x000fea000b800000 */
[----:B--2---:R2:W3:Y:S04]  /*ea90*/  SHFL.IDX PT, R4, R5, 0x3, 0x181f ;  /* 0x00781f0005047f89 */ /* 0x0044e800000e0000 */
[----:B-1----:R2:W1:Y:S02]  /*eaa0*/  SHFL.IDX PT, R0, R14, 0x3, 0x181f ;  /* 0x00781f000e007f89 */ /* 0x00246400000e0000 */
.L_x_147:
[----:B------:R-:W-:-:S04]  /*eab0*/  IADD3 R2, R12, 0x60, RZ ;  /* 0x000000600c027810 */ /* 0x000fc80007ffe0ff */
[----:B------:R-:W-:-:S13]  /*eac0*/  ISETP.GE.AND P0, PT, R2, R13, PT ;  /* 0x0000000d0200720c */ /* 0x000fda0003f06270 */
[----:B------:R-:W-:Y:S05]  /*ead0*/  @P0 BRA `(.L_x_75) ;  /* 0x000001a000000947 */ /* 0x000fea0003800000 */
[C---:B------:R-:W-:Y:S02]  /*eae0*/  IADD3 R17, R251.reuse, 0x40, RZ ;  /* 0x00000040fb117810 */ /* 0x040fe40007ffe0ff */
[C---:B------:R-:W-:Y:S02]  /*eaf0*/  IADD3 R15, R251.reuse, 0x80, RZ ;  /* 0x00000080fb0f7810 */ /* 0x040fe40007ffe0ff */
[C---:B------:R-:W-:Y:S02]  /*eb00*/  ISETP.GE.AND P3, PT, R251.reuse, c[0x0][0x3c8], PT ;  /* 0x0000f200fb007a0c */ /* 0x040fe40003f66270 */
[----:B--2---:R-:W-:Y:S02]  /*eb10*/  IADD3 R5, R251, 0xc0, RZ ;  /* 0x000000c0fb057810 */ /* 0x004fe40007ffe0ff */
[----:B------:R-:W-:Y:S02]  /*eb20*/  ISETP.GE.AND P2, PT, R17, c[0x0][0x3c8], PT ;  /* 0x0000f20011007a0c */ /* 0x000fe40003f46270 */
[----:B------:R-:W-:-:S02]  /*eb30*/  ISETP.GE.AND P1, PT, R15, c[0x0][0x3c8], PT ;  /* 0x0000f2000f007a0c */ /* 0x000fc40003f26270 */
[----:B------:R-:W-:Y:S02]  /*eb40*/  ISETP.GE.AND P0, PT, R5, c[0x0][0x3c8], PT ;  /* 0x0000f20005007a0c */ /* 0x000fe40003f06270 */
[C---:B------:R-:W-:Y:S02]  /*eb50*/  IADD3 R18, R251.reuse, 0x40, RZ ;  /* 0x00000040fb127810 */ /* 0x040fe40007ffe0ff */
[----:B------:R-:W-:Y:S02]  /*eb60*/  SHF.R.S32.HI R3, RZ, 0x1f, R251 ;  /* 0x0000001fff037819 */ /* 0x000fe400000114fb */
[C---:B-1----:R-:W-:Y:S02]  /*eb70*/  @!P3 LEA R10, P4, R251.reuse, R0, 0x1 ;  /* 0x00000000fb0ab211 */ /* 0x042fe400078808ff */
[C---:B------:R-:W-:Y:S02]  /*eb80*/  IADD3 R16, R251.reuse, 0x80, RZ ;  /* 0x00000080fb107810 */ /* 0x040fe40007ffe0ff */
[----:B---34-:R-:W-:-:S02]  /*eb90*/  IADD3 R14, R251, 0xc0, RZ ;  /* 0x000000c0fb0e7810 */ /* 0x018fc40007ffe0ff */
[-C--:B------:R-:W-:Y:S02]  /*eba0*/  @!P2 LEA R8, P6, R17, R0.reuse, 0x1 ;  /* 0x000000001108a211 */ /* 0x080fe400078c08ff */
[----:B------:R-:W-:Y:S02]  /*ebb0*/  SHF.R.S32.HI R18, RZ, 0x1f, R18 ;  /* 0x0000001fff127819 */ /* 0x000fe40000011412 */
[----:B------:R-:W-:Y:S02]  /*ebc0*/  @!P1 LEA R6, P5, R15, R0, 0x1 ;  /* 0x000000000f069211 */ /* 0x000fe400078a08ff */
[----:B------:R-:W-:Y:S02]  /*ebd0*/  @!P3 LEA.HI.X R11, R251, R4, R3, 0x1, P4 ;  /* 0x00000004fb0bb211 */ /* 0x000fe400020f0c03 */
        /* <DEDUP_REMOVED lines=10> */
.L_x_75:
[----:B------:R-:W-:Y:S05]  /*ec80*/  BSYNC B1 ;  /* 0x0000000000017941 */ /* 0x000fea0003800000 */
.L_x_59:
[----:B-1--4-:R-:W4:Y:S02]  /*ec90*/  LDL R0, [R1+0x180] ;  /* 0x0001800001007983 */ /* 0x012f240000100800 */
[----:B----4-:R-:W-:-:S13]  /*eca0*/  ISETP.NE.AND P0, PT, R0, RZ, PT ;  /* 0x000000ff0000720c */ /* 0x010fda0003f05270 */
[----:B------:R-:W-:Y:S01]  /*ecb0*/  @P0 WARPSYNC 0xffffffff ;  /* 0xffffffff00000948 */ /* 0x000fe20003800000 */
[----:B------:R-:W-:Y:S06]  /*ecc0*/  @P0 BAR.SYNC.DEFER_BLOCKING 0x5, 0x100 ;  /* 0x0144000000000b1d */ /* 0x000fec0000010000 */
[----:B--23--:R-:W1:Y:S04]  /*ecd0*/  @P0 LDS.128 R4, [0x1a080] ;  /* 0x01a08000ff040984 */ /* 0x00ce680000000c00 */
[----:B-1----:R1:W-:Y:S04]  /*ece0*/  @P0 STL.64 [R1+0x48], R4 ;  /* 0x0000480401000387 */ /* 0x0023e80000100a00 */
[----:B------:R1:W-:Y:S04]  /*ecf0*/  @P0 STL.64 [R1+0x50], R6 ;  /* 0x0000500601000387 */ /* 0x0003e80000100a00 */
[----:B------:R-:W-:Y:S06]  /*ed00*/  @P0 BAR.ARV 0x4, 0x100 ;  /* 0x0104000000000b1d */ /* 0x000fec0000002000 */
[----:B------:R-:W-:Y:S05]  /*ed10*/  @P0 BRA `(.L_x_96) ;  /* 0x00000b9000000947 */ /* 0x000fea0003800000 */
[----:B------:R-:W2:Y:S01]  /*ed20*/  S2R R0, SR_TID.X ;  /* 0x0000000000007919 */ /* 0x000ea20000002100 */
[----:B-1----:R-:W-:Y:S01]  /*ed30*/  IMAD.MOV.U32 R7, RZ, RZ, RZ ;  /* 0x000000ffff077224 */ /* 0x002fe200078e00ff */
[----:B--2---:R-:W-:-:S04]  /*ed40*/  LOP3.LUT R13, R0, 0x1f, RZ, 0xc0, !PT ;  /* 0x0000001f000d7812 */ /* 0x004fc800078ec0ff */
[----:B------:R-:W-:Y:S01]  /*ed50*/  ISETP.NE.AND P5, PT, R13, 0x1f, PT ;  /* 0x0000001f0d00780c */ /* 0x000fe20003fa5270 */
[----:B------:R-:W-:Y:S10]  /*ed60*/  BRA.DIV ~URZ, `(.L_x_97) ;  /* 0x00001f927f007947 */ /* 0x000ff4000b800000 */
[----:B------:R1:W2:Y:S02]  /*ed70*/  SHFL.IDX PT, R9, R22, RZ, 0x1f ;  /* 0x00001fff16097589 */ /* 0x0002a400000e0000 */
.L_x_148:
[----:B------:R-:W-:Y:S05]  /*ed80*/  BRA.DIV ~URZ, `(.L_x_98) ;  /* 0x00001fe27f007947 */ /* 0x000fea000b800000 */
[----:B------:R3:W4:Y:S02]  /*ed90*/  SHFL.IDX PT, R8, R22, 0x1, 0x1f ;  /* 0x00201f0016087f89 */ /* 0x00072400000e0000 */
.L_x_149:
[----:B------:R-:W5:Y:S01]  /*eda0*/  LDL R0, [R1+0x54] ;  /* 0x0000540001007983 */ /* 0x000f620000100800 */
[----:B------:R-:W-:Y:S02]  /*edb0*/  IMAD.MOV.U32 R6, RZ, RZ, RZ ;  /* 0x000000ffff067224 */ /* 0x000fe400078e00ff */
[----:B-----5:R-:W-:-:S05]  /*edc0*/  IMAD.IADD R0, R0, 0x1, R13 ;  /* 0x0000000100007824 */ /* 0x020fca00078e020d */
[----:B------:R-:W-:-:S13]  /*edd0*/  ISETP.GE.OR P0, PT, R0, c[0x0][0x53c], !P5 ;  /* 0x00014f0000007a0c */ /* 0x000fda0006f06670 */
[----:B------:R-:W-:Y:S01]  /*ede0*/  @!P0 IMAD.MOV.U32 R2, RZ, RZ, 0x4 ;  /* 0x00000004ff028424 */ /* 0x000fe200078e00ff */
[----:B------:R-:W-:-:S03]  /*edf0*/  @!P0 MOV R3, 0x4 ;  /* 0x0000000400038802 */ /* 0x000fc60000000f00 */
[----:B------:R-:W-:-:S04]  /*ee00*/  @!P0 IMAD.WIDE R4, R0, R2, c[0x0][0x580] ;  /* 0x0001600000048625 */ /* 0x000fc800078e0202 */
[----:B------:R-:W-:Y:S01]  /*ee10*/  @!P0 IMAD.WIDE R2, R0, R3, c[0x0][0x578] ;  /* 0x00015e0000028625 */ /* 0x000fe200078e0203 */
[----:B------:R-:W5:Y:S04]  /*ee20*/  @!P0 LDG.E R6, [R4.64] ;  /* 0x0000000604068981 */ /* 0x000f68000c1e1900 */
[----:B------:R-:W5:Y:S01]  /*ee30*/  @!P0 LDG.E R7, [R2.64] ;  /* 0x0000000602078981 */ /* 0x000f62000c1e1900 */
[C---:B------:R-:W-:Y:S02]  /*ee40*/  ISETP.GE.U32.AND P4, PT, R13.reuse, 0x10, PT ;  /* 0x000000100d00780c */ /* 0x040fe40003f86070 */
[C---:B------:R-:W-:Y:S02]  /*ee50*/  ISETP.GE.U32.AND P3, PT, R13.reuse, 0x8, PT ;  /* 0x000000080d00780c */ /* 0x040fe40003f66070 */
[----:B------:R-:W-:-:S02]  /*ee60*/  ISETP.GE.U32.AND P2, PT, R13, 0x4, PT ;  /* 0x000000040d00780c */ /* 0x000fc40003f46070 */
[C---:B------:R-:W-:Y:S02]  /*ee70*/  ISETP.GE.U32.AND P1, PT, R13.reuse, 0x2, PT ;  /* 0x000000020d00780c */ /* 0x040fe40003f26070 */
[----:B------:R-:W-:Y:S02]  /*ee80*/  ISETP.NE.AND P0, PT, R13, RZ, PT ;  /* 0x000000ff0d00720c */ /* 0x000fe40003f05270 */
[----:B------:R-:W-:Y:S01]  /*ee90*/  MOV R10, RZ ;  /* 0x000000ff000a7202 */ /* 0x000fe20000000f00 */
[----:B-----5:R-:W-:Y:S01]  /*eea0*/  IMAD R0, R7, R6, RZ ;  /* 0x0000000607007224 */ /* 0x020fe200078e02ff */
[----:B------:R-:W-:Y:S07]  /*eeb0*/  BRA.DIV ~URZ, `(.L_x_99) ;  /* 0x00001f227f007947 */ /* 0x000fee000b800000 */
[----:B------:R1:W3:Y:S02]  /*eec0*/  SHFL.UP PT, R4, R0, 0x1, RZ ;  /* 0x0420000000047989 */ /* 0x0002e400000e00ff */
.L_x_150:
[----:B---3--:R-:W-:-:S04]  /*eed0*/  SEL R4, R4, RZ, P0 ;  /* 0x000000ff04047207 */ /* 0x008fc80000000000 */
        /* <DEDUP_REMOVED lines=14> */
[----:B------:R1:W3:Y:S02]  /*efc0*/  SHFL.IDX PT, R0, R4, 0x1f, 0x1f ;  /* 0x03e01f0004007f89 */ /* 0x0002e400000e0000 */
.L_x_151:
[----:B---3--:R-:W-:Y:S01]  /*efd0*/  IMAD R0, R0, c[0x0][0x538], RZ ;  /* 0x00014e0000007a24 */ /* 0x008fe200078e02ff */
[----:B------:R-:W-:Y:S04]  /*efe0*/  BSSY B1, `(.L_x_101) ;  /* 0x0000083000017945 */ /* 0x000fe80003800000 */
[----:B----4-:R-:W-:-:S04]  /*eff0*/  IADD3 R8, R0, R8, RZ ;  /* 0x0000000800087210 */ /* 0x010fc80007ffe0ff */
[----:B--2---:R-:W-:-:S13]  /*f000*/  ISETP.GT.AND P6, PT, R8, R9, PT ;  /* 0x000000090800720c */ /* 0x004fda0003fc4270 */
[----:B------:R-:W-:Y:S05]  /*f010*/  @P6 BRA `(.L_x_102) ;  /* 0x0000025000006947 */ /* 0x000fea0003800000 */
.L_x_106:
[----:B------:R-:W2:Y:S02]  /*f020*/  LDL.LU R0, [R1+0x54] ;  /* 0x0000540001007983 */ /* 0x000ea40000300800 */
[----:B--2---:R-:W-:-:S04]  /*f030*/  IADD3 R0, R0, 0x1f, RZ ;  /* 0x0000001f00007810 */ /* 0x004fc80007ffe0ff */
[----:B------:R-:W-:-:S13]  /*f040*/  ISETP.GE.AND P6, PT, R0, c[0x0][0x53c], PT ;  /* 0x00014f0000007a0c */ /* 0x000fda0003fc6270 */
[----:B------:R-:W-:Y:S05]  /*f050*/  @P6 BRA `(.L_x_103) ;  /* 0x0000076000006947 */ /* 0x000fea0003800000 */
[----:B------:R2:W-:Y:S01]  /*f060*/  STL [R1+0x54], R0 ;  /* 0x0000540001007387 */ /* 0x0005e20000100800 */
[----:B------:R-:W-:Y:S01]  /*f070*/  CS2R R6, SRZ ;  /* 0x0000000000067805 */ /* 0x000fe2000001ff00 */
[----:B--2---:R-:W-:-:S04]  /*f080*/  IADD3 R0, R0, R13, RZ ;  /* 0x0000000d00007210 */ /* 0x004fc80007ffe0ff */
[----:B------:R-:W-:-:S13]  /*f090*/  ISETP.GE.OR P6, PT, R0, c[0x0][0x53c], !P5 ;  /* 0x00014f0000007a0c */ /* 0x000fda0006fc6670 */
[----:B------:R-:W-:Y:S02]  /*f0a0*/  @!P6 MOV R2, 0x4 ;  /* 0x000000040002e802 */ /* 0x000fe40000000f00 */
[----:B------:R-:W-:-:S03]  /*f0b0*/  @!P6 MOV R3, 0x4 ;  /* 0x000000040003e802 */ /* 0x000fc60000000f00 */
[----:B-1----:R-:W-:-:S04]  /*f0c0*/  @!P6 IMAD.WIDE R4, R0, R2, c[0x0][0x580] ;  /* 0x000160000004e625 */ /* 0x002fc800078e0202 */
[----:B------:R-:W-:Y:S01]  /*f0d0*/  @!P6 IMAD.WIDE R2, R0, R3, c[0x0][0x578] ;  /* 0x00015e000002e625 */ /* 0x000fe200078e0203 */
[----:B------:R-:W2:Y:S04]  /*f0e0*/  @!P6 LDG.E R6, [R4.64] ;  /* 0x000000060406e981 */ /* 0x000ea8000c1e1900 */
[----:B------:R-:W2:Y:S02]  /*f0f0*/  @!P6 LDG.E R7, [R2.64] ;  /* 0x000000060207e981 */ /* 0x000ea4000c1e1900 */
[----:B--2---:R-:W-:Y:S01]  /*f100*/  IMAD R0, R7, R6, RZ ;  /* 0x0000000607007224 */ /* 0x004fe200078e02ff */
[----:B------:R-:W-:Y:S05]  /*f110*/  BRA.DIV ~URZ, `(.L_x_104) ;  /* 0x00001ea27f007947 */ /* 0x000fea000b800000 */
[----:B------:R1:W2:Y:S02]  /*f120*/  SHFL.UP PT, R2, R0, 0x1, RZ ;  /* 0x0420000000027989 */ /* 0x0002a400000e00ff */
.L_x_152:
        /* <DEDUP_REMOVED lines=16> */
.L_x_153:
[----:B--2---:R-:W-:-:S05]  /*f230*/  IMAD R0, R0, c[0x0][0x538], RZ ;  /* 0x00014e0000007a24 */ /* 0x004fca00078e02ff */
[----:B------:R-:W-:-:S04]  /*f240*/  IADD3 R8, R0, R8, RZ ;  /* 0x0000000800087210 */ /* 0x000fc80007ffe0ff */
[----:B------:R-:W-:-:S13]  /*f250*/  ISETP.GT.AND P6, PT, R8, R9, PT ;  /* 0x000000090800720c */ /* 0x000fda0003fc4270 */
[----:B-1----:R-:W-:Y:S05]  /*f260*/  @!P6 BRA `(.L_x_106) ;  /* 0xfffffdb00000e947 */ /* 0x002fea000383ffff */
.L_x_102:
[----:B------:R-:W-:-:S05]  /*f270*/  IADD3 R8, -R0, R8, RZ ;  /* 0x0000000800087210 */ /* 0x000fca0007ffe1ff */
[----:B------:R-:W-:-:S05]  /*f280*/  IMAD R0, R4, c[0x0][0x538], R8 ;  /* 0x00014e0004007a24 */ /* 0x000fca00078e0208 */
[----:B------:R-:W-:Y:S01]  /*f290*/  ISETP.GT.AND P0, PT, R0, R9, PT ;  /* 0x000000090000720c */ /* 0x000fe20003f04270 */
[----:B------:R-:W-:-:S12]  /*f2a0*/  BRA.DIV ~URZ, `(.L_x_107) ;  /* 0x00001f027f007947 */ /* 0x000fd8000b800000 */
[----:B------:R-:W-:-:S04]  /*f2b0*/  VOTE.ANY R5, PT, !P0 ;  /* 0x0000000000057806 */ /* 0x000fc800040e0100 */
.L_x_154:
[----:B------:R2:W3:Y:S01]  /*f2c0*/  POPC R11, R5 ;  /* 0x00000005000b7309 */ /* 0x0004e20000000000 */
[----:B------:R-:W-:Y:S05]  /*f2d0*/  BRA.DIV ~URZ, `(.L_x_108) ;  /* 0x00001f227f007947 */ /* 0x000fea000b800000 */
[----:B---3--:R3:W4:Y:S04]  /*f2e0*/  SHFL.IDX PT, R6, R6, R11, 0x1f ;  /* 0x00001f0b06067589 */ /* 0x00872800000e0000 */
[----:B------:R3:W1:Y:S02]  /*f2f0*/  SHFL.IDX PT, R7, R7, R11, 0x1f ;  /* 0x00001f0b07077589 */ /* 0x00066400000e0000 */
.L_x_155:
[----:B------:R-:W-:Y:S01]  /*f300*/  ISETP.NE.AND P0, PT, R5, RZ, PT ;  /* 0x000000ff0500720c */ /* 0x000fe20003f05270 */
[----:B------:R-:W-:-:S12]  /*f310*/  BSSY B0, `(.L_x_109) ;  /* 0x0000005000007945 */ /* 0x000fd80003800000 */
[----:B------:R-:W-:Y:S05]  /*f320*/  @!P0 BRA `(.L_x_110) ;  /* 0x0000003000008947 */ /* 0x000fea0003800000 */
[----:B------:R-:W-:Y:S01]  /*f330*/  IADD3 R0, R11, -0x1, RZ ;  /* 0xffffffff0b007810 */ /* 0x000fe20007ffe0ff */
[----:B------:R-:W-:Y:S05]  /*f340*/  BRA.DIV ~URZ, `(.L_x_111) ;  /* 0x00001f827f007947 */ /* 0x000fea000b800000 */
[----:B------:R2:W3:Y:S02]  /*f350*/  SHFL.IDX PT, R10, R4, R0, 0x1f ;  /* 0x00001f00040a7589 */ /* 0x0004e400000e0000 */
.L_x_110:
[----:B------:R-:W-:Y:S05]  /*f360*/  BSYNC B0 ;  /* 0x0000000000007941 */ /* 0x000fea0003800000 */
.L_x_109:
[----:B--23--:R-:W-:Y:S01]  /*f370*/  IMAD R5, R10, c[0x0][0x538], R8 ;  /* 0x00014e000a057a24 */ /* 0x00cfe200078e0208 */
[----:B-1--4-:R-:W-:Y:S02]  /*f380*/  IABS R4, R6 ;  /* 0x0000000600047213 */ /* 0x012fe40000000000 */
[----:B------:R-:W-:Y:S01]  /*f390*/  IABS R0, R7 ;  /* 0x0000000700007213 */ /* 0x000fe20000000000 */
[----:B------:R-:W-:Y:S01]  /*f3a0*/  IMAD.IADD R10, R9, 0x1, -R5 ;  /* 0x00000001090a7824 */ /* 0x000fe200078e0a05 */
[----:B------:R1:W-:Y:S01]  /*f3b0*/  STL [R1+0x48], R5 ;  /* 0x0000480501007387 */ /* 0x0003e20000100800 */
[----:B------:R-:W2:Y:S03]  /*f3c0*/  I2F.RP R2, R4 ;  /* 0x0000000400027306 */ /* 0x000ea60000209400 */
[----:B------:R-:W3:Y:S05]  /*f3d0*/  LDL.LU R14, [R1+0x54] ;  /* 0x00005400010e7983 */ /* 0x000eea0000300800 */
[----:B--2---:R-:W2:Y:S02]  /*f3e0*/  MUFU.RCP R2, R2 ;  /* 0x0000000200027308 */ /* 0x004ea40000001000 */
[----:B--2---:R-:W-:-:S06]  /*f3f0*/  IADD3 R2, R2, 0xffffffe, RZ ;  /* 0x0ffffffe02027810 */ /* 0x004fcc0007ffe0ff */
[----:B------:R-:W2:Y:S01]  /*f400*/  F2I.FTZ.U32.TRUNC.NTZ R3, R2 ;  /* 0x0000000200037305 */ /* 0x000ea2000021f000 */
[----:B-1----:R-:W-:Y:S01]  /*f410*/  IMAD.MOV.U32 R5, RZ, RZ, R0 ;  /* 0x000000ffff057224 */ /* 0x002fe200078e0000 */
[----:B------:R-:W-:Y:S02]  /*f420*/  IABS R0, R6 ;  /* 0x0000000600007213 */ /* 0x000fe40000000000 */
[----:B------:R-:W-:-:S04]  /*f430*/  IABS R9, R10 ;  /* 0x0000000a00097213 */ /* 0x000fc80000000000 */
[----:B------:R-:W1:Y:S01]  /*f440*/  I2F.RP R12, R5 ;  /* 0x00000005000c7306 */ /* 0x000e620000209400 */
[----:B--2---:R-:W-:-:S04]  /*f450*/  IMAD.MOV R2, RZ, RZ, -R3 ;  /* 0x000000ffff027224 */ /* 0x004fc800078e0a03 */
[----:B------:R-:W-:Y:S01]  /*f460*/  IMAD R8, R2, R4, RZ ;  /* 0x0000000402087224 */ /* 0x000fe200078e02ff */
[----:B------:R-:W-:Y:S01]  /*f470*/  MOV R2, RZ ;  /* 0x000000ff00027202 */ /* 0x000fe20000000f00 */
[----:B------:R-:W-:-:S04]  /*f480*/  IMAD.MOV R0, RZ, RZ, -R0 ;  /* 0x000000ffff007224 */ /* 0x000fc800078e0a00 */
[----:B------:R-:W-:-:S04]  /*f490*/  IMAD.HI.U32 R8, R3, R8, R2 ;  /* 0x0000000803087227 */ /* 0x000fc800078e0002 */
[----:B------:R-:W-:Y:S02]  /*f4a0*/  IMAD.MOV.U32 R2, RZ, RZ, R9 ;  /* 0x000000ffff027224 */ /* 0x000fe400078e0009 */
[----:B------:R-:W-:Y:S02]  /*f4b0*/  IMAD.MOV.U32 R3, RZ, RZ, R0 ;  /* 0x000000ffff037224 */ /* 0x000fe400078e0000 */
[----:B------:R-:W-:-:S04]  /*f4c0*/  IMAD.HI.U32 R0, R8, R2, RZ ;  /* 0x0000000208007227 */ /* 0x000fc800078e00ff */
[----:B------:R-:W-:Y:S02]  /*f4d0*/  IMAD R2, R0, R3, R2 ;  /* 0x0000000300027224 */ /* 0x000fe400078e0202 */
[----:B-1----:R-:W1:Y:S03]  /*f4e0*/  MUFU.RCP R3, R12 ;  /* 0x0000000c00037308 */ /* 0x002e660000001000 */
[----:B------:R-:W-:Y:S02]  /*f4f0*/  ISETP.GT.U32.AND P1, PT, R4, R2, PT ;  /* 0x000000020400720c */ /* 0x000fe40003f24070 */
[----:B-1----:R-:W-:-:S11]  /*f500*/  IADD3 R3, R3, 0xffffffe, RZ ;  /* 0x0ffffffe03037810 */ /* 0x002fd60007ffe0ff */
[-C--:B------:R-:W-:Y:S01]  /*f510*/  @!P1 IADD3 R2, R2, -R4.reuse, RZ ;  /* 0x8000000402029210 */ /* 0x080fe20007ffe0ff */
[----:B------:R-:W1:Y:S03]  /*f520*/  F2I.FTZ.U32.TRUNC.NTZ R3, R3 ;  /* 0x0000000300037305 */ /* 0x000e66000021f000 */
[----:B------:R-:W-:Y:S02]  /*f530*/  ISETP.GE.U32.AND P2, PT, R2, R4, PT ;  /* 0x000000040200720c */ /* 0x000fe40003f46070 */
[----:B------:R-:W-:Y:S02]  /*f540*/  LOP3.LUT R2, R10, R6, RZ, 0x3c, !PT ;  /* 0x000000060a027212 */ /* 0x000fe400078e3cff */
[----:B------:R-:W-:Y:S02]  /*f550*/  @!P1 IADD3 R0, R0, 0x1, RZ ;  /* 0x0000000100009810 */ /* 0x000fe40007ffe0ff */
[----:B------:R-:W-:-:S02]  /*f560*/  ISETP.GE.AND P0, PT, R2, RZ, PT ;  /* 0x000000ff0200720c */ /* 0x000fc40003f06270 */
[----:B------:R-:W-:-:S05]  /*f570*/  ISETP.NE.AND P1, PT, R6, RZ, PT ;  /* 0x000000ff0600720c */ /* 0x000fca0003f25270 */
[----:B------:R-:W-:Y:S01]  /*f580*/  @P2 IADD3 R0, R0, 0x1, RZ ;  /* 0x0000000100002810 */ /* 0x000fe20007ffe0ff */
[----:B-1----:R-:W-:-:S04]  /*f590*/  IMAD.MOV R2, RZ, RZ, -R3 ;  /* 0x000000ffff027224 */ /* 0x002fc800078e0a03 */
[----:B------:R-:W-:Y:S01]  /*f5a0*/  IMAD.MOV.U32 R4, RZ, RZ, R2 ;  /* 0x000000ffff047224 */ /* 0x000fe200078e0002 */
[----:B------:R-:W-:Y:S01]  /*f5b0*/  IABS R2, R7 ;  /* 0x0000000700027213 */ /* 0x000fe20000000000 */
[----:B------:R-:W-:Y:S01]  /*f5c0*/  @!P0 IMAD.MOV R0, RZ, RZ, -R0 ;  /* 0x000000ffff008224 */ /* 0x000fe200078e0a00 */
[----:B------:R-:W-:Y:S01]  /*f5d0*/  @!P1 LOP3.LUT R0, RZ, R6, RZ, 0x33, !PT ;  /* 0x00000006ff009212 */ /* 0x000fe200078e33ff */
[----:B------:R-:W-:Y:S01]  /*f5e0*/  IMAD R4, R4, R5, RZ ;  /* 0x0000000504047224 */ /* 0x000fe200078e02ff */
[----:B------:R-:W-:Y:S01]  /*f5f0*/  IADD3 R8, RZ, -R2, RZ ;  /* 0x80000002ff087210 */ /* 0x000fe20007ffe0ff */
[----:B------:R-:W-:Y:S01]  /*f600*/  IMAD.MOV.U32 R2, RZ, RZ, RZ ;  /* 0x000000ffff027224 */ /* 0x000fe200078e00ff */
[----:B------:R-:W-:-:S03]  /*f610*/  IABS R9, R0 ;  /* 0x0000000000097213 */ /* 0x000fc60000000000 */
[----:B------:R-:W-:Y:S01]  /*f620*/  IMAD.HI.U32 R2, R3, R4, R2 ;  /* 0x0000000403027227 */ /* 0x000fe200078e0002 */
[----:B------:R-:W-:-:S03]  /*f630*/  MOV R4, R8 ;  /* 0x0000000800047202 */ /* 0x000fc60000000f00 */
[----:B------:R-:W-:-:S04]  /*f640*/  IMAD.MOV.U32 R3, RZ, RZ, R9 ;  /* 0x000000ffff037224 */ /* 0x000fc800078e0009 */
[----:B------:R-:W-:-:S04]  /*f650*/  IMAD.HI.U32 R2, R2, R3, RZ ;  /* 0x0000000302027227 */ /* 0x000fc800078e00ff */
[----:B------:R-:W-:-:S05]  /*f660*/  IMAD R3, R2, R4, R3 ;  /* 0x0000000402037224 */ /* 0x000fca00078e0203 */
[----:B------:R-:W-:-:S13]  /*f670*/  ISETP.GT.U32.AND P1, PT, R5, R3, PT ;  /* 0x000000030500720c */ /* 0x000fda0003f24070 */
[----:B------:R-:W-:-:S05]  /*f680*/  @!P1 IMAD.IADD R3, R3, 0x1, -R5 ;  /* 0x0000000103039824 */ /* 0x000fca00078e0a05 */
[----:B------:R-:W-:Y:S02]  /*f690*/  ISETP.GE.U32.AND P2, PT, R3, R5, PT ;  /* 0x000000050300720c */ /* 0x000fe40003f46070 */
[----:B------:R-:W-:Y:S02]  /*f6a0*/  LOP3.LUT R3, R0, R7, RZ, 0x3c, !PT ;  /* 0x0000000700037212 */ /* 0x000fe400078e3cff */
[----:B------:R-:W-:Y:S02]  /*f6b0*/  @!P1 IADD3 R2, R2, 0x1, RZ ;  /* 0x0000000102029810 */ /* 0x000fe40007ffe0ff */
[----:B------:R-:W-:Y:S02]  /*f6c0*/  ISETP.GE.AND P0, PT, R3, RZ, PT ;  /* 0x000000ff0300720c */ /* 0x000fe40003f06270 */
[----:B------:R-:W-:-:S05]  /*f6d0*/  ISETP.NE.AND P1, PT, R7, RZ, PT ;  /* 0x000000ff0700720c */ /* 0x000fca0003f25270 */
[----:B------:R-:W-:-:S06]  /*f6e0*/  @P2 IADD3 R2, R2, 0x1, RZ ;  /* 0x0000000102022810 */ /* 0x000fcc0007ffe0ff */
[----:B------:R-:W-:Y:S02]  /*f6f0*/  @!P0 IMAD.MOV R2, RZ, RZ, -R2 ;  /* 0x000000ffff028224 */ /* 0x000fe400078e0a02 */
[----:B------:R-:W-:-:S04]  /*f700*/  @!P1 LOP3.LUT R2, RZ, R7, RZ, 0x33, !PT ;  /* 0x00000007ff029212 */ /* 0x000fc800078e33ff */
[----:B------:R-:W-:Y:S01]  /*f710*/  IADD3 R3, -R2, RZ, RZ ;  /* 0x000000ff02037210 */ /* 0x000fe20007ffe1ff */
[----:B------:R-:W-:Y:S02]  /*f720*/  IMAD R6, R0, R6, RZ ;  /* 0x0000000600067224 */ /* 0x000fe400078e02ff */
[C---:B------:R-:W-:Y:S02]  /*f730*/  IMAD R2, R7.reuse, 0x1000000, R2 ;  /* 0x0100000007027824 */ /* 0x040fe400078e0202 */
[----:B------:R-:W-:Y:S01]  /*f740*/  IMAD R0, R7, R3, R0 ;  /* 0x0000000307007224 */ /* 0x000fe200078e0200 */
[----:B------:R-:W-:-:S03]  /*f750*/  IADD3 R3, R10, -R6, RZ ;  /* 0x800000060a037210 */ /* 0x000fc60007ffe0ff */
[----:B------:R-:W-:-:S05]  /*f760*/  IMAD R0, R0, 0x10000, R2 ;  /* 0x0001000000007824 */ /* 0x000fca00078e0202 */
[----:B------:R1:W-:Y:S01]  /*f770*/  STL [R1+0x50], R0 ;  /* 0x0000500001007387 */ /* 0x0003e20000100800 */
[----:B---3--:R-:W-:-:S05]  /*f780*/  IMAD.IADD R14, R11, 0x1, R14 ;  /* 0x000000010b0e7824 */ /* 0x008fca00078e020e */
[----:B------:R1:W-:Y:S04]  /*f790*/  STL [R1+0x54], R14 ;  /* 0x0000540e01007387 */ /* 0x0003e80000100800 */
[----:B------:R1:W-:Y:S01]  /*f7a0*/  STL [R1+0x4c], R3 ;  /* 0x00004c0301007387 */ /* 0x0003e20000100800 */
[----:B------:R-:W-:Y:S05]  /*f7b0*/  BRA `(.L_x_112) ;  /* 0x0000005000007947 */ /* 0x000fea0003800000 */
.L_x_103:
[----:B------:R-:W-:Y:S01]  /*f7c0*/  MOV R0, c[0x0][0x53c] ;  /* 0x00014f0000007a02 */ /* 0x000fe20000000f00 */
[----:B------:R2:W-:Y:S04]  /*f7d0*/  STL [R1+0x48], R9 ;  /* 0x0000480901007387 */ /* 0x0005e80000100800 */
[----:B------:R2:W-:Y:S04]  /*f7e0*/  STL [R1+0x4c], RZ ;  /* 0x00004cff01007387 */ /* 0x0005e80000100800 */
[----:B------:R2:W-:Y:S04]  /*f7f0*/  STL [R1+0x50], RZ ;  /* 0x000050ff01007387 */ /* 0x0005e80000100800 */
[----:B------:R2:W-:Y:S02]  /*f800*/  STL [R1+0x54], R0 ;  /* 0x0000540001007387 */ /* 0x0005e40000100800 */
.L_x_112:
[----:B------:R-:W-:Y:S05]  /*f810*/  BSYNC B1 ;  /* 0x0000000000017941 */ /* 0x000fea0003800000 */
.L_x_101:
[----:B-1----:R-:W3:Y:S04]  /*f820*/  LDL R4, [R1+0x48] ;  /* 0x0000480001047983 */ /* 0x002ee80000100800 */
[----:B------:R-:W3:Y:S04]  /*f830*/  LDL R5, [R1+0x4c] ;  /* 0x00004c0001057983 */ /* 0x000ee80000100800 */
[----:B------:R-:W3:Y:S04]  /*f840*/  LDL R6, [R1+0x50] ;  /* 0x0000500001067983 */ /* 0x000ee80000100800 */
[----:B------:R-:W3:Y:S01]  /*f850*/  LDL R7, [R1+0x54] ;  /* 0x0000540001077983 */ /* 0x000ee20000100800 */
[----:B------:R-:W-:Y:S03]  /*f860*/  WARPSYNC 0xffffffff ;  /* 0xffffffff00007948 */ /* 0x000fe60003800000 */
[----:B------:R-:W-:Y:S01]  /*f870*/  BAR.SYNC.DEFER_BLOCKING 0x4, 0x100 ;  /* 0x0104000000007b1d */ /* 0x000fe20000010000 */
[----:B------:R-:W-:-:S13]  /*f880*/  ISETP.NE.AND P0, PT, R13, RZ, PT ;  /* 0x000000ff0d00720c */ /* 0x000fda0003f05270 */
[----:B---3--:R1:W-:Y:S04]  /*f890*/  @!P0 STS.128 [0x1a080], R4 ;  /* 0x01a08004ff008388 */ /* 0x0083e80000000c00 */
[----:B------:R-:W-:Y:S06]  /*f8a0*/  BAR.ARV 0x5, 0x100 ;  /* 0x0144000000007b1d */ /* 0x000fec0000002000 */
.L_x_96:
[----:B--2---:R-:W2:Y:S02]  /*f8b0*/  LDL R0, [R1+0x54] ;  /* 0x0000540001007983 */ /* 0x004ea40000100800 */
[----:B--2---:R-:W-:-:S13]  /*f8c0*/  ISETP.GE.AND P0, PT, R0, c[0x0][0x53c], PT ;  /* 0x00014f0000007a0c */ /* 0x004fda0003f06270 */
[----:B-1----:R-:W-:Y:S01]  /*f8d0*/  @P0 CALL.REL.NOINC `(.L_x_113) ;  /* 0x0000001000000944 */ /* 0x002fe20003c00000 */
[----:B------:R-:W-:Y:S05]  /*f8e0*/  BRA `(.L_x_114) ;  /* 0xffff22f000007947 */ /* 0x000fea000383ffff */
.L_x_113:
[----:B------:R-:W-:Y:S05]  /*f8f0*/  EXIT ;  /* 0x000000000000794d */ /* 0x000fea0003800000 */
.L_x_16:
[----:B------:R-:W-:Y:S01]  /*f900*/  IMAD.MOV.U32 R0, RZ, RZ, R5 ;  /* 0x000000ffff007224 */ /* 0x000fe200078e0005 */
[----:B------:R-:W-:Y:S02]  /*f910*/  MOV R3, 0x1 ;  /* 0x0000000100037802 */ /* 0x000fe40000000f00 */
[----:B------:R-:W-:Y:S02]  /*f920*/  MOV R2, 0xf940 ;  /* 0x0000f94000027802 */ /* 0x000fe40000000f00 */
[----:B------:R-:W-:Y:S05]  /*f930*/  CALL.REL.NOINC `($__internal_2_$__cuda_sm70_shflsync_up_p) ;  /* 0x00001ad000007944 */ /* 0x000fea0003c00000 */
[----:B------:R-:W-:Y:S01]  /*f940*/  MOV R0, R4 ;  /* 0x0000000400007202 */ /* 0x000fe20000000f00 */
[----:B------:R-:W-:Y:S05]  /*f950*/  BRA `(.L_x_115) ;  /* 0xffff0b1000007947 */ /* 0x000fea000383ffff */
.L_x_17:
[----:B------:R-:W-:Y:S01]  /*f960*/  IMAD.MOV.U32 R0, RZ, RZ, R5 ;  /* 0x000000ffff007224 */ /* 0x000fe200078e0005 */
[----:B------:R-:W-:Y:S02]  /*f970*/  MOV R3, 0x2 ;  /* 0x0000000200037802 */ /* 0x000fe40000000f00 */
[----:B------:R-:W-:Y:S02]  /*f980*/  MOV R2, 0xf9a0 ;  /* 0x0000f9a000027802 */ /* 0x000fe40000000f00 */
[----:B------:R-:W-:Y:S05]  /*f990*/  CALL.REL.NOINC `($__internal_2_$__cuda_sm70_shflsync_up_p) ;  /* 0x00001a7000007944 */ /* 0x000fea0003c00000 */
[----:B------:R-:W-:Y:S01]  /*f9a0*/  SEL R4, R4, RZ, P4 ;  /* 0x000000ff04047207 */ /* 0x000fe20002000000 */
[----:B------:R-:W-:Y:S01]  /*f9b0*/  IMAD.MOV.U32 R3, RZ, RZ, 0x4 ;  /* 0x00000004ff037424 */ /* 0x000fe200078e00ff */
[----:B------:R-:W-:-:S03]  /*f9c0*/  MOV R2, 0xf9f0 ;  /* 0x0000f9f000027802 */ /* 0x000fc60000000f00 */
[----:B------:R-:W-:Y:S02]  /*f9d0*/  IMAD.IADD R0, R5, 0x1, R4 ;  /* 0x0000000105007824 */ /* 0x000fe400078e0204 */
        /* <DEDUP_REMOVED lines=14> */
[----:B------:R-:W-:Y:S01]  /*fac0*/  IMAD.IADD R4, R0, 0x1, R4 ;  /* 0x0000000100047824 */ /* 0x000fe200078e0204 */
[----:B------:R-:W-:-:S03]  /*fad0*/  MOV R0, 0x1f ;  /* 0x0000001f00007802 */ /* 0x000fc60000000f00 */
[----:B------:R-:W-:Y:S02]  /*fae0*/  IMAD.MOV.U32 R20, RZ, RZ, R4 ;  /* 0x000000ffff147224 */ /* 0x000fe400078e0004 */
[----:B------:R-:W-:Y:S05]  /*faf0*/  CALL.REL.NOINC `($__internal_1_$__cuda_sm70_shflsync_idx_p) ;  /* 0x000018a000007944 */ /* 0x000fea0003c00000 */
[----:B-1---5:R-:W-:Y:S05]  /*fb00*/  BRA `(.L_x_116) ;  /* 0xffff0a6000007947 */ /* 0x022fea000383ffff */
.L_x_19:
[----:B------:R-:W-:Y:S02]  /*fb10*/  SEL R0, RZ, 0x1, P0 ;  /* 0x00000001ff007807 */ /* 0x000fe40000000000 */
[----:B------:R-:W-:Y:S02]  /*fb20*/  MOV R2, 0xfb40 ;  /* 0x0000fb4000027802 */ /* 0x000fe40000000f00 */
[----:B------:R-:W-:Y:S05]  /*fb30*/  CALL.REL.NOINC `($__internal_3_$__cuda_sm70_votesync_ballot) ;  /* 0x0000193000007944 */ /* 0x000fea0003c00000 */
[----:B------:R-:W-:Y:S01]  /*fb40*/  MOV R5, R0 ;  /* 0x0000000000057202 */ /* 0x000fe20000000f00 */
[----:B------:R-:W-:Y:S05]  /*fb50*/  BRA `(.L_x_117) ;  /* 0xffff0aa000007947 */ /* 0x000fea000383ffff */
.L_x_20:
[----:B------:R-:W-:Y:S01]  /*fb60*/  IMAD.MOV.U32 R20, RZ, RZ, R8 ;  /* 0x000000ffff147224 */ /* 0x000fe200078e0008 */
[----:B--2---:R-:W-:Y:S01]  /*fb70*/  MOV R3, R13 ;  /* 0x0000000d00037202 */ /* 0x004fe20000000f00 */
[----:B------:R-:W-:Y:S01]  /*fb80*/  IMAD.MOV.U32 R0, RZ, RZ, 0x1f ;  /* 0x0000001fff007424 */ /* 0x000fe200078e00ff */
[----:B------:R-:W-:Y:S02]  /*fb90*/  MOV R2, 0xfbb0 ;  /* 0x0000fbb000027802 */ /* 0x000fe40000000f00 */
[----:B-1----:R-:W-:Y:S05]  /*fba0*/  CALL.REL.NOINC `($__internal_1_$__cuda_sm70_shflsync_idx_p) ;  /* 0x000017f000007944 */ /* 0x002fea0003c00000 */
[----:B------:R-:W-:Y:S01]  /*fbb0*/  IMAD.MOV.U32 R11, RZ, RZ, R0 ;  /* 0x000000ffff0b7224 */ /* 0x000fe200078e0000 */
[----:B------:R-:W-:Y:S01]  /*fbc0*/  MOV R20, R7 ;  /* 0x0000000700147202 */ /* 0x000fe20000000f00 */
[----:B------:R-:W-:Y:S01]  /*fbd0*/  IMAD.MOV.U32 R6, RZ, RZ, RZ ;  /* 0x000000ffff067224 */ /* 0x000fe200078e00ff */
[----:B------:R-:W-:Y:S01]  /*fbe0*/  MOV R3, R13 ;  /* 0x0000000d00037202 */ /* 0x000fe20000000f00 */
[----:B------:R-:W-:Y:S01]  /*fbf0*/  IMAD.MOV.U32 R0, RZ, RZ, 0x1f ;  /* 0x0000001fff007424 */ /* 0x000fe200078e00ff */
[----:B------:R-:W-:-:S02]  /*fc00*/  MOV R2, 0xfc20 ;  /* 0x0000fc2000027802 */ /* 0x000fc40000000f00 */
[----:B-1---5:R-:W-:Y:S05]  /*fc10*/  CALL.REL.NOINC `($__internal_1_$__cuda_sm70_shflsync_idx_p) ;  /* 0x0000178000007944 */ /* 0x022fea0003c00000 */
[----:B------:R-:W-:Y:S01]  /*fc20*/  MOV R10, R0 ;  /* 0x00000000000a7202 */ /* 0x000fe20000000f00 */
[----:B-1---5:R-:W-:Y:S05]  /*fc30*/  BRA `(.L_x_118) ;  /* 0xffff0a1000007947 */ /* 0x022fea000383ffff */
.L_x_23:
[----:B------:R-:W-:Y:S01]  /*fc40*/  IMAD.MOV.U32 R20, RZ, RZ, R4 ;  /* 0x000000ffff147224 */ /* 0x000fe200078e0004 */
[----:B------:R-:W-:-:S02]  /*fc50*/  MOV R0, 0x1f ;  /* 0x0000001f00007802 */ /* 0x000fc40000000f00 */
[----:B------:R-:W-:Y:S02]  /*fc60*/  MOV R2, 0xfc80 ;  /* 0x0000fc8000027802 */ /* 0x000fe40000000f00 */
[----:B-1234-:R-:W-:Y:S05]  /*fc70*/  CALL.REL.NOINC `($__internal_1_$__cuda_sm70_shflsync_idx_p) ;  /* 0x0000172000007944 */ /* 0x01efea0003c00000 */
[----:B------:R-:W-:Y:S01]  /*fc80*/  MOV R6, R0 ;  /* 0x0000000000067202 */ /* 0x000fe20000000f00 */
[----:B-1---5:R-:W-:Y:S05]  /*fc90*/  BRA `(.L_x_22) ;  /* 0xffff0a1000007947 */ /* 0x022fea000383ffff */
.L_x_33:
[----:B------:R-:W-:Y:S01]  /*fca0*/  IMAD.MOV.U32 R20, RZ, RZ, R10 ;  /* 0x000000ffff147224 */ /* 0x000fe200078e000a */
[----:B--2---:R-:W-:Y:S01]  /*fcb0*/  MOV R3, 0x1 ;  /* 0x0000000100037802 */ /* 0x004fe20000000f00 */
[----:B------:R-:W-:Y:S01]  /*fcc0*/  IMAD.MOV.U32 R0, RZ, RZ, 0x181f ;  /* 0x0000181fff007424 */ /* 0x000fe200078e00ff */
[----:B------:R-:W-:Y:S02]  /*fcd0*/  MOV R2, 0xfcf0 ;  /* 0x0000fcf000027802 */ /* 0x000fe40000000f00 */
[----:B------:R-:W-:Y:S05]  /*fce0*/  CALL.REL.NOINC `($__internal_1_$__cuda_sm70_shflsync_idx_p) ;  /* 0x000016b000007944 */ /* 0x000fea0003c00000 */
[----:B------:R-:W-:Y:S01]  /*fcf0*/  IMAD.MOV.U32 R5, RZ, RZ, R0 ;  /* 0x000000ffff057224 */ /* 0x000fe200078e0000 */
[----:B------:R-:W-:Y:S01]  /*fd00*/  MOV R3, 0x1 ;  /* 0x0000000100037802 */ /* 0x000fe20000000f00 */
[----:B------:R-:W-:Y:S01]  /*fd10*/  IMAD.MOV.U32 R20, RZ, RZ, R11 ;  /* 0x000000ffff147224 */ /* 0x000fe200078e000b */
[----:B------:R-:W-:Y:S02]  /*fd20*/  MOV R0, 0x181f ;  /* 0x0000181f00007802 */ /* 0x000fe40000000f00 */
[----:B------:R-:W-:Y:S02]  /*fd30*/  MOV R2, 0xfd50 ;  /* 0x0000fd5000027802 */ /* 0x000fe40000000f00 */
[----:B-1---5:R-:W-:Y:S05]  /*fd40*/  CALL.REL.NOINC `($__internal_1_$__cuda_sm70_shflsync_idx_p) ;  /* 0x0000165000007944 */ /* 0x022fea0003c00000 */
[----:B-1---5:R-:W-:Y:S05]  /*fd50*/  BRA `(.L_x_119) ;  /* 0xffff3ba000007947 */ /* 0x022fea000383ffff */
.L_x_36:
[----:B-1----:R-:W-:Y:S01]  /*fd60*/  IMAD.MOV.U32 R20, RZ, RZ, R5 ;  /* 0x000000ffff147224 */ /* 0x002fe200078e0005 */
[----:B------:R-:W-:Y:S01]  /*fd70*/  MOV R3, RZ ;  /* 0x000000ff00037202 */ /* 0x000fe20000000f00 */
[----:B------:R-:W-:Y:S01]  /*fd80*/  IMAD.MOV.U32 R0, RZ, RZ, 0x181f ;  /* 0x0000181fff007424 */ /* 0x000fe200078e00ff */
[----:B------:R-:W-:-:S02]  /*fd90*/  MOV R2, 0xfdb0 ;  /* 0x0000fdb000027802 */ /* 0x000fc40000000f00 */
[----:B------:R-:W-:Y:S05]  /*fda0*/  CALL.REL.NOINC `($__internal_1_$__cuda_sm70_shflsync_idx_p) ;  /* 0x000015f000007944 */ /* 0x000fea0003c00000 */
[----:B-----5:R-:W-:Y:S01]  /*fdb0*/  MOV R4, R0 ;  /* 0x0000000000047202 */ /* 0x020fe20000000f00 */
[----:B-1----:R-:W-:Y:S05]  /*fdc0*/  BRA `(.L_x_120) ;  /* 0xffff4cb000007947 */ /* 0x002fea000383ffff */
.L_x_37:
[----:B------:R-:W-:Y:S01]  /*fdd0*/  IMAD.MOV.U32 R20, RZ, RZ, R12 ;  /* 0x000000ffff147224 */ /* 0x000fe200078e000c */
[----:B------:R-:W-:Y:S01]  /*fde0*/  MOV R3, RZ ;  /* 0x000000ff00037202 */ /* 0x000fe20000000f00 */
[----:B------:R-:W-:Y:S01]  /*fdf0*/  IMAD.MOV.U32 R0, RZ, RZ, 0x181f ;  /* 0x0000181fff007424 */ /* 0x000fe200078e00ff */
[----:B------:R-:W-:-:S02]  /*fe00*/  MOV R2, 0xfe20 ;  /* 0x0000fe2000027802 */ /* 0x000fc40000000f00 */
[----:B-12---:R-:W-:Y:S05]  /*fe10*/  CALL.REL.NOINC `($__internal_1_$__cuda_sm70_shflsync_idx_p) ;  /* 0x0000158000007944 */ /* 0x006fea0003c00000 */
[----:B-1---5:R-:W-:Y:S05]  /*fe20*/  BRA `(.L_x_121) ;  /* 0xffff4c7000007947 */ /* 0x022fea000383ffff */
.L_x_40:
[----:B------:R-:W-:Y:S01]  /*fe30*/  IMAD.MOV.U32 R20, RZ, RZ, R5 ;  /* 0x000000ffff147224 */ /* 0x000fe200078e0005 */
[----:B--2---:R-:W-:Y:S01]  /*fe40*/  MOV R3, 0x1 ;  /* 0x0000000100037802 */ /* 0x004fe20000000f00 */
[----:B----4-:R-:W-:Y:S01]  /*fe50*/  IMAD.MOV.U32 R0, RZ, RZ, 0x181f ;  /* 0x0000181fff007424 */ /* 0x010fe200078e00ff */
[----:B------:R-:W-:-:S03]  /*fe60*/  MOV R2, 0xfe80 ;  /* 0x0000fe8000027802 */ /* 0x000fc60000000f00 */
[----:B-1-3--:R-:W-:Y:S05]  /*fe70*/  CALL.REL.NOINC `($__internal_1_$__cuda_sm70_shflsync_idx_p) ;  /* 0x0000152000007944 */ /* 0x00afea0003c00000 */
[----:B-----5:R-:W-:Y:S01]  /*fe80*/  IMAD.MOV.U32 R4, RZ, RZ, R0 ;  /* 0x000000ffff047224 */ /* 0x020fe200078e0000 */
[----:B------:R-:W-:Y:S01]  /*fe90*/  MOV R3, 0x1 ;  /* 0x0000000100037802 */ /* 0x000fe20000000f00 */
[----:B------:R-:W-:Y:S01]  /*fea0*/  IMAD.MOV.U32 R20, RZ, RZ, R12 ;  /* 0x000000ffff147224 */ /* 0x000fe200078e000c */
[----:B------:R-:W-:-:S02]  /*feb0*/  MOV R0, 0x181f ;  /* 0x0000181f00007802 */ /* 0x000fc40000000f00 */
[----:B------:R-:W-:Y:S02]  /*fec0*/  MOV R2, 0xfee0 ;  /* 0x0000fee000027802 */ /* 0x000fe40000000f00 */
[----:B-1----:R-:W-:Y:S05]  /*fed0*/  CALL.REL.NOINC `($__internal_1_$__cuda_sm70_shflsync_idx_p) ;  /* 0x000014c000007944 */ /* 0x002fea0003c00000 */
[----:B-1---5:R-:W-:Y:S05]  /*fee0*/  BRA `(.L_x_122) ;  /* 0xffff4db000007947 */ /* 0x022fea000383ffff */
.L_x_41:
[----:B------:R-:W-:Y:S02]  /*fef0*/  MOV R0, 0x2 ;  /* 0x0000000200007802 */ /* 0x000fe40000000f00 */
[----:B------:R-:W-:Y:S02]  /*ff00*/  MOV R2, 0xff20 ;  /* 0x0000ff2000027802 */ /* 0x000fe40000000f00 */
[----:B------:R-:W-:Y:S05]  /*ff10*/  CALL.REL.NOINC `($__internal_0_$__cuda_sm70_shflsync_bfly_p) ;  /* 0x0000142000007944 */ /* 0x000fea0003c00000 */
[----:B------:R-:W-:Y:S05]  /*ff20*/  BRA `(.L_x_123) ;  /* 0xffff531000007947 */ /* 0x000fea000383ffff */
.L_x_42:
[----:B------:R-:W-:Y:S02]  /*ff30*/  MOV R0, 0x1 ;  /* 0x0000000100007802 */ /* 0x000fe40000000f00 */
[----:B------:R-:W-:Y:S02]  /*ff40*/  MOV R2, 0xff60 ;  /* 0x0000ff6000027802 */ /* 0x000fe40000000f00 */
[----:B------:R-:W-:Y:S05]  /*ff50*/  CALL.REL.NOINC `($__internal_0_$__cuda_sm70_shflsync_bfly_p) ;  /* 0x000013e000007944 */ /* 0x000fea0003c00000 */
[----:B------:R-:W-:Y:S01]  /*ff60*/  FMNMX.FTZ R133, R4, R0, !PT ;  /* 0x0000000004857209 */ /* 0x000fe20007810000 */
[----:B------:R-:W-:Y:S01]  /*ff70*/  IMAD.MOV.U32 R4, RZ, RZ, R5 ;  /* 0x000000ffff047224 */ /* 0x000fe200078e0005 */
[----:B------:R-:W-:Y:S01]  /*ff80*/  MOV R2, 0xffb0 ;  /* 0x0000ffb000027802 */ /* 0x000fe20000000f00 */
[----:B------:R-:W-:Y:S02]  /*ff90*/  IMAD.MOV.U32 R0, RZ, RZ, 0x2 ;  /* 0x00000002ff007424 */ /* 0x000fe400078e00ff */
[----:B------:R-:W-:Y:S05]  /*ffa0*/  CALL.REL.NOINC `($__internal_0_$__cuda_sm70_shflsync_bfly_p) ;  /* 0x0000139000007944 */ /* 0x000fea0003c00000 */
[----:B------:R-:W-:Y:S01]  /*ffb0*/  FMNMX.FTZ R5, R5, R0, !PT ;  /* 0x0000000005057209 */ /* 0x000fe20007810000 */
[----:B------:R-:W-:Y:S01]  /*ffc0*/  IMAD.MOV.U32 R0, RZ, RZ, 0x1 ;  /* 0x00000001ff007424 */ /* 0x000fe200078e00ff */
[----:B------:R-:W-:-:S03]  /*ffd0*/  MOV R2, 0x10000 ;  /* 0x0001000000027802 */ /* 0x000fc60000000f00 */
[----:B------:R-:W-:Y:S02]  /*ffe0*/  IMAD.MOV.U32 R4, RZ, RZ, R5 ;  /* 0x000000ffff047224 */ /* 0x000fe400078e0005 */
[----:B------:R-:W-:Y:S05]  /*fff0*/  CALL.REL.NOINC `($__internal_0_$__cuda_sm70_shflsync_bfly_p) ;  /* 0x0000134000007944 */ /* 0x000fea0003c00000 */
[----:B------:R-:W-:Y:S01]  /*10000*/  MOV R3, R0 ;  /* 0x0000000000037202 */ /* 0x000fe20000000f00 */
[----:B------:R-:W-:Y:S05]  /*10010*/  BRA `(.L_x_124) ;  /* 0xffff529000007947 */ /* 0x000fea000383ffff */
.L_x_44:
[----:B------:R-:W-:Y:S01]  /*10020*/  MOV R3, RZ ;  /* 0x000000ff00037202 */ /* 0x000fe20000000f00 */
[----:B------:R-:W-:Y:S01]  /*10030*/  IMAD.MOV.U32 R20, RZ, RZ, R6 ;  /* 0x000000ffff147224 */ /* 0x000fe200078e0006 */
[----:B------:R-:W-:Y:S01]  /*10040*/  MOV R2, 0x10070 ;  /* 0x0001007000027802 */ /* 0x000fe20000000f00 */
[----:B--2---:R-:W-:Y:S02]  /*10050*/  IMAD.MOV.U32 R0, RZ, RZ, 0x181f ;  /* 0x0000181fff007424 */ /* 0x004fe400078e00ff */
[----:B-1-34-:R-:W-:Y:S05]  /*10060*/  CALL.REL.NOINC `($__internal_1_$__cuda_sm70_shflsync_idx_p) ;  /* 0x0000133000007944 */ /* 0x01afea0003c00000 */
[----:B-1---5:R-:W-:-:S05]  /*10070*/  BRA `(.L_x_125) ;  /* 0xffff68a000007947 */ /* 0x022fca000383ffff */
.L_x_47:
[----:B------:R-:W-:Y:S01]  /*10080*/  MOV R3, 0x1 ;  /* 0x0000000100037802 */ /* 0x000fe20000000f00 */
[----:B------:R-:W-:Y:S01]  /*10090*/  IMAD.MOV.U32 R20, RZ, RZ, R6 ;  /* 0x000000ffff147224 */ /* 0x000fe200078e0006 */
[----:B------:R-:W-:Y:S01]  /*100a0*/  MOV R2, 0x100d0 ;  /* 0x000100d000027802 */ /* 0x000fe20000000f00 */
[----:B------:R-:W-:Y:S02]  /*100b0*/  IMAD.MOV.U32 R0, RZ, RZ, 0x181f ;  /* 0x0000181fff007424 */ /* 0x000fe400078e00ff */
[----:B-1-3--:R-:W-:Y:S05]  /*100c0*/  CALL.REL.NOINC `($__internal_1_$__cuda_sm70_shflsync_idx_p) ;  /* 0x000012d000007944 */ /* 0x00afea0003c00000 */
[----:B------:R-:W-:Y:S01]  /*100d0*/  MOV R3, 0x1 ;  /* 0x0000000100037802 */ /* 0x000fe20000000f00 */
[----:B-----5:R-:W-:Y:S01]  /*100e0*/  IMAD.MOV.U32 R4, RZ, RZ, R0 ;  /* 0x000000ffff047224 */ /* 0x020fe200078e0000 */
[----:B------:R-:W-:Y:S01]  /*100f0*/  MOV R0, 0x181f ;  /* 0x0000181f00007802 */ /* 0x000fe20000000f00 */
[----:B------:R-:W-:Y:S01]  /*10100*/  IMAD.MOV.U32 R20, RZ, RZ, R7 ;  /* 0x000000ffff147224 */ /* 0x000fe200078e0007 */
[----:B------:R-:W-:Y:S02]  /*10110*/  MOV R2, 0x10130 ;  /* 0x0001013000027802 */ /* 0x000fe40000000f00 */
[----:B-1----:R-:W-:Y:S05]  /*10120*/  CALL.REL.NOINC `($__internal_1_$__cuda_sm70_shflsync_idx_p) ;  /* 0x0000127000007944 */ /* 0x002fea0003c00000 */
[----:B-1---5:R-:W-:-:S05]  /*10130*/  BRA `(.L_x_126) ;  /* 0xffff69f000007947 */ /* 0x022fca000383ffff */
.L_x_50:
[----:B------:R-:W-:Y:S01]  /*10140*/  MOV R3, RZ ;  /* 0x000000ff00037202 */ /* 0x000fe20000000f00 */
[----:B------:R-:W-:Y:S01]  /*10150*/  IMAD.MOV.U32 R20, RZ, RZ, R8 ;  /* 0x000000ffff147224 */ /* 0x000fe200078e0008 */
[----:B------:R-:W-:Y:S01]  /*10160*/  MOV R2, 0x10190 ;  /* 0x0001019000027802 */ /* 0x000fe20000000f00 */
[----:B------:R-:W-:Y:S02]  /*10170*/  IMAD.MOV.U32 R0, RZ, RZ, 0x181f ;  /* 0x0000181fff007424 */ /* 0x000fe400078e00ff */
[----:B-1----:R-:W-:Y:S05]  /*10180*/  CALL.REL.NOINC `($__internal_1_$__cuda_sm70_shflsync_idx_p) ;  /* 0x0000121000007944 */ /* 0x002fea0003c00000 */
[----:B-----5:R-:W-:Y:S01]  /*10190*/  MOV R4, R0 ;  /* 0x0000000000047202 */ /* 0x020fe20000000f00 */
[----:B-1----:R-:W-:-:S05]  /*101a0*/  BRA `(.L_x_127) ;  /* 0xffff7ad000007947 */ /* 0x002fca000383ffff */
.L_x_51:
[----:B------:R-:W-:Y:S01]  /*101b0*/  MOV R3, RZ ;  /* 0x000000ff00037202 */ /* 0x000fe20000000f00 */
[----:B------:R-:W-:Y:S01]  /*101c0*/  IMAD.MOV.U32 R20, RZ, RZ, R9 ;  /* 0x000000ffff147224 */ /* 0x000fe200078e0009 */
[----:B------:R-:W-:Y:S01]  /*101d0*/  MOV R2, 0x10200 ;  /* 0x0001020000027802 */ /* 0x000fe20000000f00 */
[----:B------:R-:W-:Y:S02]  /*101e0*/  IMAD.MOV.U32 R0, RZ, RZ, 0x181f ;  /* 0x0000181fff007424 */ /* 0x000fe400078e00ff */
[----:B-123--:R-:W-:Y:S05]  /*101f0*/  CALL.REL.NOINC `($__internal_1_$__cuda_sm70_shflsync_idx_p) ;  /* 0x000011a000007944 */ /* 0x00efea0003c00000 */
[----:B-1---5:R-:W-:-:S05]  /*10200*/  BRA `(.L_x_128) ;  /* 0xffff7a9000007947 */ /* 0x022fca000383ffff */
.L_x_52:
[----:B---3--:R-:W-:Y:S01]  /*10210*/  MOV R3, 0x1 ;  /* 0x0000000100037802 */ /* 0x008fe20000000f00 */
[----:B------:R-:W-:Y:S01]  /*10220*/  IMAD.MOV.U32 R20, RZ, RZ, R8 ;  /* 0x000000ffff147224 */ /* 0x000fe200078e0008 */
[----:B------:R-:W-:Y:S01]  /*10230*/  MOV R2, 0x10260 ;  /* 0x0001026000027802 */ /* 0x000fe20000000f00 */
[----:B------:R-:W-:Y:S03]  /*10240*/  IMAD.MOV.U32 R0, RZ, RZ, 0x181f ;  /* 0x0000181fff007424 */ /* 0x000fe600078e00ff */
[----:B-1--4-:R-:W-:Y:S05]  /*10250*/  CALL.REL.NOINC `($__internal_1_$__cuda_sm70_shflsync_idx_p) ;  /* 0x0000114000007944 */ /* 0x012fea0003c00000 */
[----:B------:R-:W-:Y:S01]  /*10260*/  MOV R3, 0x1 ;  /* 0x0000000100037802 */ /* 0x000fe20000000f00 */
[----:B-----5:R-:W-:Y:S01]  /*10270*/  IMAD.MOV.U32 R4, RZ, RZ, R0 ;  /* 0x000000ffff047224 */ /* 0x020fe200078e0000 */
[----:B------:R-:W-:Y:S01]  /*10280*/  MOV R0, 0x181f ;  /* 0x0000181f00007802 */ /* 0x000fe20000000f00 */
[----:B------:R-:W-:Y:S01]  /*10290*/  IMAD.MOV.U32 R20, RZ, RZ, R9 ;  /* 0x000000ffff147224 */ /* 0x000fe200078e0009 */
[----:B------:R-:W-:Y:S02]  /*102a0*/  MOV R2, 0x102c0 ;  /* 0x000102c000027802 */ /* 0x000fe40000000f00 */
[----:B-1----:R-:W-:Y:S05]  /*102b0*/  CALL.REL.NOINC `($__internal_1_$__cuda_sm70_shflsync_idx_p) ;  /* 0x000010e000007944 */ /* 0x002fea0003c00000 */
[----:B-1---5:R-:W-:-:S05]  /*102c0*/  BRA `(.L_x_129) ;  /* 0xffff7ba000007947 */ /* 0x022fca000383ffff */
.L_x_53:
[----:B------:R-:W-:Y:S02]  /*102d0*/  MOV R0, 0x2 ;  /* 0x0000000200007802 */ /* 0x000fe40000000f00 */
[----:B------:R-:W-:Y:S02]  /*102e0*/  MOV R2, 0x10300 ;  /* 0x0001030000027802 */ /* 0x000fe40000000f00 */
[----:B------:R-:W-:Y:S05]  /*102f0*/  CALL.REL.NOINC `($__internal_0_$__cuda_sm70_shflsync_bfly_p) ;  /* 0x0000104000007944 */ /* 0x000fea0003c00000 */
[----:B------:R-:W-:-:S05]  /*10300*/  BRA `(.L_x_130) ;  /* 0xffff7eb000007947 */ /* 0x000fca000383ffff */
.L_x_54:
        /* <DEDUP_REMOVED lines=10> */
[----:B------:R-:W-:Y:S02]  /*103b0*/  MOV R2, 0x103d0 ;  /* 0x000103d000027802 */ /* 0x000fe40000000f00 */
[----:B------:R-:W-:Y:S05]  /*103c0*/  CALL.REL.NOINC `($__internal_0_$__cuda_sm70_shflsync_bfly_p) ;  /* 0x00000f7000007944 */ /* 0x000fea0003c00000 */
[----:B------:R-:W-:-:S05]  /*103d0*/  BRA `(.L_x_131) ;  /* 0xffff7e5000007947 */ /* 0x000fca000383ffff */
.L_x_56:
[----:B------:R1:W5:Y:S01]  /*103e0*/  LDL R4, [R1+0x8] ;  /* 0x0000080001047983 */ /* 0x0003620000100800 */
[----:B------:R-:W-:-:S02]  /*103f0*/  MOV R0, 0x2 ;  /* 0x0000000200007802 */ /* 0x000fc40000000f00 */
[----:B------:R-:W-:Y:S02]  /*10400*/  MOV R2, 0x10420 ;  /* 0x0001042000027802 */ /* 0x000fe40000000f00 */
[----:B-1---5:R-:W-:Y:S05]  /*10410*/  CALL.REL.NOINC `($__internal_0_$__cuda_sm70_shflsync_bfly_p) ;  /* 0x00000f2000007944 */ /* 0x022fea0003c00000 */
[----:B------:R-:W2:Y:S02]  /*10420*/  LDL.LU R2, [R1+0x8] ;  /* 0x0000080001027983 */ /* 0x000ea40000300800 */
[----:B--2---:R-:W-:Y:S01]  /*10430*/  FADD.FTZ R4, R2, R0 ;  /* 0x0000000002047221 */ /* 0x004fe20000010000 */
[----:B------:R-:W-:Y:S02]  /*10440*/  MOV R0, 0x1 ;  /* 0x0000000100007802 */ /* 0x000fe40000000f00 */
[----:B------:R-:W-:Y:S02]  /*10450*/  MOV R2, 0x10470 ;  /* 0x0001047000027802 */ /* 0x000fe40000000f00 */
[----:B------:R-:W-:Y:S05]  /*10460*/  CALL.REL.NOINC `($__internal_0_$__cuda_sm70_shflsync_bfly_p) ;  /* 0x00000ed000007944 */ /* 0x000fea0003c00000 */
[----:B------:R-:W-:Y:S02]  /*10470*/  FADD.FTZ R5, R4, R0 ;  /* 0x0000000004057221 */ /* 0x000fe40000010000 */
[----:B------:R1:W5:Y:S01]  /*10480*/  LDL R4, [R1+0xc] ;  /* 0x00000c0001047983 */ /* 0x0003620000100800 */
[----:B------:R-:W-:Y:S02]  /*10490*/  MOV R0, 0x2 ;  /* 0x0000000200007802 */ /* 0x000fe40000000f00 */
[----:B------:R-:W-:-:S02]  /*104a0*/  MOV R2, 0x104c0 ;  /* 0x000104c000027802 */ /* 0x000fc40000000f00 */
[----:B-1---5:R-:W-:Y:S05]  /*104b0*/  CALL.REL.NOINC `($__internal_0_$__cuda_sm70_shflsync_bfly_p) ;  /* 0x00000e8000007944 */ /* 0x022fea0003c00000 */
[----:B------:R-:W2:Y:S02]  /*104c0*/  LDL.LU R2, [R1+0xc] ;  /* 0x00000c0001027983 */ /* 0x000ea40000300800 */
[----:B--2---:R-:W-:Y:S01]  /*104d0*/  FADD.FTZ R4, R2, R0 ;  /* 0x0000000002047221 */ /* 0x004fe20000010000 */
[----:B------:R-:W-:-:S02]  /*104e0*/  MOV R0, 0x1 ;  /* 0x0000000100007802 */ /* 0x000fc40000000f00 */
[----:B------:R-:W-:Y:S02]  /*104f0*/  MOV R2, 0x10510 ;  /* 0x0001051000027802 */ /* 0x000fe40000000f00 */
[----:B------:R-:W-:Y:S05]  /*10500*/  CALL.REL.NOINC `($__internal_0_$__cuda_sm70_shflsync_bfly_p) ;  /* 0x00000e3000007944 */ /* 0x000fea0003c00000 */
[----:B------:R-:W-:Y:S01]  /*10510*/  MOV R3, R0 ;  /* 0x0000000000037202 */ /* 0x000fe20000000f00 */
[----:B------:R-:W-:Y:S05]  /*10520*/  BRA `(.L_x_132) ;  /* 0xffff95f000007947 */ /* 0x000fea000383ffff */
.L_x_63:
[----:B--234-:R-:W-:Y:S01]  /*10530*/  IMAD.MOV.U32 R20, RZ, RZ, R5 ;  /* 0x000000ffff147224 */ /* 0x01cfe200078e0005 */
[----:B------:R-:W-:Y:S01]  /*10540*/  MOV R3, RZ ;  /* 0x000000ff00037202 */ /* 0x000fe20000000f00 */
[----:B------:R-:W-:Y:S01]  /*10550*/  IMAD.MOV.U32 R0, RZ, RZ, 0x181f ;  /* 0x0000181fff007424 */ /* 0x000fe200078e00ff */
[----:B------:R-:W-:Y:S02]  /*10560*/  MOV R2, 0x10580 ;  /* 0x0001058000027802 */ /* 0x000fe40000000f00 */
[----:B-1----:R-:W-:Y:S05]  /*10570*/  CALL.REL.NOINC `($__internal_1_$__cuda_sm70_shflsync_idx_p) ;  /* 0x00000e2000007944 */ /* 0x002fea0003c00000 */
[----:B-----5:R-:W-:Y:S01]  /*10580*/  MOV R4, R0 ;  /* 0x0000000000047202 */ /* 0x020fe20000000f00 */
[----:B-1----:R-:W-:Y:S05]  /*10590*/  BRA `(.L_x_133) ;  /* 0xffffb29000007947 */ /* 0x002fea000383ffff */
.L_x_64:
[----:B------:R-:W-:Y:S01]  /*105a0*/  IMAD.MOV.U32 R20, RZ, RZ, R14 ;  /* 0x000000ffff147224 */ /* 0x000fe200078e000e */
[----:B------:R-:W-:Y:S01]  /*105b0*/  MOV R3, RZ ;  /* 0x000000ff00037202 */ /* 0x000fe20000000f00 */
[----:B------:R-:W-:Y:S01]  /*105c0*/  IMAD.MOV.U32 R0, RZ, RZ, 0x181f ;  /* 0x0000181fff007424 */ /* 0x000fe200078e00ff */
[----:B------:R-:W-:Y:S02]  /*105d0*/  MOV R2, 0x105f0 ;  /* 0x000105f000027802 */ /* 0x000fe40000000f00 */
[----:B-123--:R-:W-:Y:S05]  /*105e0*/  CALL.REL.NOINC `($__internal_1_$__cuda_sm70_shflsync_idx_p) ;  /* 0x00000db000007944 */ /* 0x00efea0003c00000 */
[----:B-1---5:R-:W-:Y:S05]  /*105f0*/  BRA `(.L_x_134) ;  /* 0xffffb25000007947 */ /* 0x022fea000383ffff */
.L_x_67:
[----:B------:R-:W-:Y:S01]  /*10600*/  IMAD.MOV.U32 R20, RZ, RZ, R5 ;  /* 0x000000ffff147224 */ /* 0x000fe200078e0005 */
[----:B--2---:R-:W-:Y:S01]  /*10610*/  MOV R3, 0x1 ;  /* 0x0000000100037802 */ /* 0x004fe20000000f00 */
[----:B------:R-:W-:Y:S01]  /*10620*/  IMAD.MOV.U32 R0, RZ, RZ, 0x181f ;  /* 0x0000181fff007424 */ /* 0x000fe200078e00ff */
[----:B------:R-:W-:-:S02]  /*10630*/  MOV R2, 0x10650 ;  /* 0x0001065000027802 */ /* 0x000fc40000000f00 */
[----:B-1-34-:R-:W-:Y:S05]  /*10640*/  CALL.REL.NOINC `($__internal_1_$__cuda_sm70_shflsync_idx_p) ;  /* 0x00000d5000007944 */ /* 0x01afea0003c00000 */
[----:B-----5:R-:W-:Y:S01]  /*10650*/  IMAD.MOV.U32 R4, RZ, RZ, R0 ;  /* 0x000000ffff047224 */ /* 0x020fe200078e0000 */
[----:B------:R-:W-:Y:S01]  /*10660*/  MOV R3, 0x1 ;  /* 0x0000000100037802 */ /* 0x000fe20000000f00 */
[----:B------:R-:W-:Y:S01]  /*10670*/  IMAD.MOV.U32 R20, RZ, RZ, R14 ;  /* 0x000000ffff147224 */ /* 0x000fe200078e000e */
[----:B------:R-:W-:-:S02]  /*10680*/  MOV R0, 0x181f ;  /* 0x0000181f00007802 */ /* 0x000fc40000000f00 */
[----:B------:R-:W-:Y:S02]  /*10690*/  MOV R2, 0x106b0 ;  /* 0x000106b000027802 */ /* 0x000fe40000000f00 */
[----:B-1----:R-:W-:Y:S05]  /*106a0*/  CALL.REL.NOINC `($__internal_1_$__cuda_sm70_shflsync_idx_p) ;  /* 0x00000cf000007944 */ /* 0x002fea0003c00000 */
[----:B-1---5:R-:W-:Y:S05]  /*106b0*/  BRA `(.L_x_135) ;  /* 0xffffb40000007947 */ /* 0x022fea000383ffff */
.L_x_70:
[----:B------:R-:W-:Y:S01]  /*106c0*/  IMAD.MOV.U32 R20, RZ, RZ, R5 ;  /* 0x000000ffff147224 */ /* 0x000fe200078e0005 */
[----:B-1----:R-:W-:Y:S01]  /*106d0*/  MOV R3, 0x2 ;  /* 0x0000000200037802 */ /* 0x002fe20000000f00 */
[----:B--2---:R-:W-:Y:S01]  /*106e0*/  IMAD.MOV.U32 R0, RZ, RZ, 0x181f ;  /* 0x0000181fff007424 */ /* 0x004fe200078e00ff */
[----:B------:R-:W-:Y:S02]  /*106f0*/  MOV R2, 0x10710 ;  /* 0x0001071000027802 */ /* 0x000fe40000000f00 */
[----:B---34-:R-:W-:Y:S05]  /*10700*/  CALL.REL.NOINC `($__internal_1_$__cuda_sm70_shflsync_idx_p) ;  /* 0x00000c9000007944 */ /* 0x018fea0003c00000 */
[----:B-----5:R-:W-:Y:S01]  /*10710*/  MOV R4, R0 ;  /* 0x0000000000047202 */ /* 0x020fe20000000f00 */
[----:B-1----:R-:W-:Y:S05]  /*10720*/  BRA `(.L_x_136) ;  /* 0xffffb5a000007947 */ /* 0x002fea000383ffff */
.L_x_71:
[----:B------:R-:W-:Y:S01]  /*10730*/  IMAD.MOV.U32 R20, RZ, RZ, R14 ;  /* 0x000000ffff147224 */ /* 0x000fe200078e000e */
[----:B-1----:R-:W-:Y:S01]  /*10740*/  MOV R3, 0x2 ;  /* 0x0000000200037802 */ /* 0x002fe20000000f00 */
[----:B--2---:R-:W-:Y:S01]  /*10750*/  IMAD.MOV.U32 R0, RZ, RZ, 0x181f ;  /* 0x0000181fff007424 */ /* 0x004fe200078e00ff */
[----:B------:R-:W-:Y:S02]  /*10760*/  MOV R2, 0x10780 ;  /* 0x0001078000027802 */ /* 0x000fe40000000f00 */
[----:B---34-:R-:W-:Y:S05]  /*10770*/  CALL.REL.NOINC `($__internal_1_$__cuda_sm70_shflsync_idx_p) ;  /* 0x00000c2000007944 */ /* 0x018fea0003c00000 */
[----:B-1---5:R-:W-:Y:S05]  /*10780*/  BRA `(.L_x_137) ;  /* 0xffffb56000007947 */ /* 0x022fea000383ffff */
.L_x_74:
[----:B------:R-:W-:Y:S01]  /*10790*/  IMAD.MOV.U32 R20, RZ, RZ, R5 ;  /* 0x000000ffff147224 */ /* 0x000fe200078e0005 */
[----:B-1----:R-:W-:Y:S01]  /*107a0*/  MOV R3, 0x3 ;  /* 0x0000000300037802 */ /* 0x002fe20000000f00 */
[----:B----4-:R-:W-:Y:S01]  /*107b0*/  IMAD.MOV.U32 R0, RZ, RZ, 0x181f ;  /* 0x0000181fff007424 */ /* 0x010fe200078e00ff */
[----:B------:R-:W-:-:S02]  /*107c0*/  MOV R2, 0x107e0 ;  /* 0x000107e000027802 */ /* 0x000fc40000000f00 */
[----:B--23--:R-:W-:Y:S05]  /*107d0*/  CALL.REL.NOINC `($__internal_1_$__cuda_sm70_shflsync_idx_p) ;  /* 0x00000bc000007944 */ /* 0x00cfea0003c00000 */
[----:B-----5:R-:W-:Y:S01]  /*107e0*/  IMAD.MOV.U32 R4, RZ, RZ, R0 ;  /* 0x000000ffff047224 */ /* 0x020fe200078e0000 */
[----:B------:R-:W-:Y:S01]  /*107f0*/  MOV R3, 0x3 ;  /* 0x0000000300037802 */ /* 0x000fe20000000f00 */
[----:B------:R-:W-:Y:S01]  /*10800*/  IMAD.MOV.U32 R20, RZ, RZ, R14 ;  /* 0x000000ffff147224 */ /* 0x000fe200078e000e */
[----:B------:R-:W-:-:S02]  /*10810*/  MOV R0, 0x181f ;  /* 0x0000181f00007802 */ /* 0x000fc40000000f00 */
[----:B------:R-:W-:Y:S02]  /*10820*/  MOV R2, 0x10840 ;  /* 0x0001084000027802 */ /* 0x000fe40000000f00 */
[----:B-1----:R-:W-:Y:S05]  /*10830*/  CALL.REL.NOINC `($__internal_1_$__cuda_sm70_shflsync_idx_p) ;  /* 0x00000b6000007944 */ /* 0x002fea0003c00000 */
[----:B-1---5:R-:W-:Y:S05]  /*10840*/  BRA `(.L_x_138) ;  /* 0xffffb6c000007947 */ /* 0x022fea000383ffff */
.L_x_76:
[----:B------:R-:W-:Y:S01]  /*10850*/  IMAD.MOV.U32 R20, RZ, RZ, R5 ;  /* 0x000000ffff147224 */ /* 0x000fe200078e0005 */
[----:B------:R-:W-:Y:S01]  /*10860*/  MOV R3, RZ ;  /* 0x000000ff00037202 */ /* 0x000fe20000000f00 */
[----:B------:R-:W-:Y:S01]  /*10870*/  IMAD.MOV.U32 R0, RZ, RZ, 0x1c1f ;  /* 0x00001c1fff007424 */ /* 0x000fe200078e00ff */
[----:B------:R-:W-:Y:S02]  /*10880*/  MOV R2, 0x108a0 ;  /* 0x000108a000027802 */ /* 0x000fe40000000f00 */
[----:B------:R-:W-:Y:S05]  /*10890*/  CALL.REL.NOINC `($__internal_1_$__cuda_sm70_shflsync_idx_p) ;  /* 0x00000b0000007944 */ /* 0x000fea0003c00000 */
[----:B-----5:R-:W-:Y:S01]  /*108a0*/  MOV R4, R0 ;  /* 0x0000000000047202 */ /* 0x020fe20000000f00 */
[----:B-1----:R-:W-:Y:S05]  /*108b0*/  BRA `(.L_x_139) ;  /* 0xffffba5000007947 */ /* 0x002fea000383ffff */
.L_x_77:
[----:B------:R-:W-:Y:S01]  /*108c0*/  IMAD.MOV.U32 R20, RZ, RZ, R12 ;  /* 0x000000ffff147224 */ /* 0x000fe200078e000c */
[----:B------:R-:W-:Y:S01]  /*108d0*/  MOV R3, RZ ;  /* 0x000000ff00037202 */ /* 0x000fe20000000f00 */
[----:B------:R-:W-:Y:S01]  /*108e0*/  IMAD.MOV.U32 R0, RZ, RZ, 0x1c1f ;  /* 0x00001c1fff007424 */ /* 0x000fe200078e00ff */
[----:B------:R-:W-:Y:S02]  /*108f0*/  MOV R2, 0x10910 ;  /* 0x0001091000027802 */ /* 0x000fe40000000f00 */
[----:B-12---:R-:W-:Y:S05]  /*10900*/  CALL.REL.NOINC `($__internal_1_$__cuda_sm70_shflsync_idx_p) ;  /* 0x00000a9000007944 */ /* 0x006fea0003c00000 */
[----:B-1---5:R-:W-:Y:S05]  /*10910*/  BRA `(.L_x_140) ;  /* 0xffffba1000007947 */ /* 0x022fea000383ffff */
.L_x_80:
[----:B------:R-:W-:Y:S01]  /*10920*/  IMAD.MOV.U32 R20, RZ, RZ, R5 ;  /* 0x000000ffff147224 */ /* 0x000fe200078e0005 */
[----:B--2---:R-:W-:Y:S01]  /*10930*/  MOV R3, 0x1 ;  /* 0x0000000100037802 */ /* 0x004fe20000000f00 */
[----:B----4-:R-:W-:Y:S01]  /*10940*/  IMAD.MOV.U32 R0, RZ, RZ, 0x1c1f ;  /* 0x00001c1fff007424 */ /* 0x010fe200078e00ff */
[----:B------:R-:W-:-:S02]  /*10950*/  MOV R2, 0x10970 ;  /* 0x0001097000027802 */ /* 0x000fc40000000f00 */
        /* <DEDUP_REMOVED lines=8> */
.L_x_84:
[----:B------:R-:W-:Y:S01]  /*109e0*/  IMAD.MOV.U32 R20, RZ, RZ, R5 ;  /* 0x000000ffff147224 */ /* 0x000fe200078e0005 */
[----:B------:R-:W-:Y:S01]  /*109f0*/  MOV R3, RZ ;  /* 0x000000ff00037202 */ /* 0x000fe20000000f00 */
[----:B------:R-:W-:Y:S01]  /*10a00*/  IMAD.MOV.U32 R0, RZ, RZ, 0x181f ;  /* 0x0000181fff007424 */ /* 0x000fe200078e00ff */
[----:B------:R-:W-:Y:S02]  /*10a10*/  MOV R2, 0x10a30 ;  /* 0x00010a3000027802 */ /* 0x000fe40000000f00 */
[----:B------:R-:W-:Y:S05]  /*10a20*/  CALL.REL.NOINC `($__internal_1_$__cuda_sm70_shflsync_idx_p) ;  /* 0x0000097000007944 */ /* 0x000fea0003c00000 */
[----:B-----5:R-:W-:Y:S01]  /*10a30*/  MOV R4, R0 ;  /* 0x0000000000047202 */ /* 0x020fe20000000f00 */
[----:B-1----:R-:W-:Y:S05]  /*10a40*/  BRA `(.L_x_142) ;  /* 0xffffd97000007947 */ /* 0x002fea000383ffff */
.L_x_85:
[----:B------:R-:W-:Y:S01]  /*10a50*/  IMAD.MOV.U32 R20, RZ, RZ, R14 ;  /* 0x000000ffff147224 */ /* 0x000fe200078e000e */
[----:B------:R-:W-:Y:S01]  /*10a60*/  MOV R3, RZ ;  /* 0x000000ff00037202 */ /* 0x000fe20000000f00 */
[----:B------:R-:W-:Y:S01]  /*10a70*/  IMAD.MOV.U32 R0, RZ, RZ, 0x181f ;  /* 0x0000181fff007424 */ /* 0x000fe200078e00ff */
[----:B------:R-:W-:Y:S02]  /*10a80*/  MOV R2, 0x10aa0 ;  /* 0x00010aa000027802 */ /* 0x000fe40000000f00 */
[----:B-12---:R-:W-:Y:S05]  /*10a90*/  CALL.REL.NOINC `($__internal_1_$__cuda_sm70_shflsync_idx_p) ;  /* 0x0000090000007944 */ /* 0x006fea0003c00000 */
[----:B-1---5:R-:W-:Y:S05]  /*10aa0*/  BRA `(.L_x_143) ;  /* 0xffffd93000007947 */ /* 0x022fea000383ffff */
.L_x_88:
        /* <DEDUP_REMOVED lines=12> */
.L_x_91:
[----:B------:R-:W-:Y:S01]  /*10b70*/  IMAD.MOV.U32 R20, RZ, RZ, R5 ;  /* 0x000000ffff147224 */ /* 0x000fe200078e0005 */
[----:B-1----:R-:W-:Y:S01]  /*10b80*/  MOV R3, 0x2 ;  /* 0x0000000200037802 */ /* 0x002fe20000000f00 */
[----:B----4-:R-:W-:Y:S01]  /*10b90*/  IMAD.MOV.U32 R0, RZ, RZ, 0x181f ;  /* 0x0000181fff007424 */ /* 0x010fe200078e00ff */
[----:B------:R-:W-:Y:S02]  /*10ba0*/  MOV R2, 0x10bc0 ;  /* 0x00010bc000027802 */ /* 0x000fe40000000f00 */
[----:B--23--:R-:W-:Y:S05]  /*10bb0*/  CALL.REL.NOINC `($__internal_1_$__cuda_sm70_shflsync_idx_p) ;  /* 0x000007e000007944 */ /* 0x00cfea0003c00000 */
[----:B-----5:R-:W-:Y:S01]  /*10bc0*/  MOV R4, R0 ;  /* 0x0000000000047202 */ /* 0x020fe20000000f00 */
[----:B-1----:R-:W-:Y:S05]  /*10bd0*/  BRA `(.L_x_145) ;  /* 0xffffdc9000007947 */ /* 0x002fea000383ffff */
.L_x_92:
[----:B------:R-:W-:Y:S01]  /*10be0*/  IMAD.MOV.U32 R20, RZ, RZ, R14 ;  /* 0x000000ffff147224 */ /* 0x000fe200078e000e */
[----:B------:R-:W-:Y:S01]  /*10bf0*/  MOV R3, 0x2 ;  /* 0x0000000200037802 */ /* 0x000fe20000000f00 */
[----:B----4-:R-:W-:Y:S01]  /*10c00*/  IMAD.MOV.U32 R0, RZ, RZ, 0x181f ;  /* 0x0000181fff007424 */ /* 0x010fe200078e00ff */
[----:B------:R-:W-:Y:S02]  /*10c10*/  MOV R2, 0x10c30 ;  /* 0x00010c3000027802 */ /* 0x000fe40000000f00 */
[----:B-123--:R-:W-:Y:S05]  /*10c20*/  CALL.REL.NOINC `($__internal_1_$__cuda_sm70_shflsync_idx_p) ;  /* 0x0000077000007944 */ /* 0x00efea0003c00000 */
[----:B-1---5:R-:W-:Y:S05]  /*10c30*/  BRA `(.L_x_146) ;  /* 0xffffdc5000007947 */ /* 0x022fea000383ffff */
.L_x_95:
[----:B------:R-:W-:Y:S01]  /*10c40*/  IMAD.MOV.U32 R20, RZ, RZ, R5 ;  /* 0x000000ffff147224 */ /* 0x000fe200078e0005 */
[----:B-1----:R-:W-:Y:S01]  /*10c50*/  MOV R3, 0x3 ;  /* 0x0000000300037802 */ /* 0x002fe20000000f00 */
[----:B------:R-:W-:Y:S01]  /*10c60*/  IMAD.MOV.U32 R0, RZ, RZ, 0x181f ;  /* 0x0000181fff007424 */ /* 0x000fe200078e00ff */
[----:B------:R-:W-:-:S02]  /*10c70*/  MOV R2, 0x10c90 ;  /* 0x00010c9000027802 */ /* 0x000fc40000000f00 */
[----:B--234-:R-:W-:Y:S05]  /*10c80*/  CALL.REL.NOINC `($__internal_1_$__cuda_sm70_shflsync_idx_p) ;  /* 0x0000071000007944 */ /* 0x01cfea0003c00000 */
[----:B-----5:R-:W-:Y:S01]  /*10c90*/  IMAD.MOV.U32 R4, RZ, RZ, R0 ;  /* 0x000000ffff047224 */ /* 0x020fe200078e0000 */
[----:B------:R-:W-:Y:S01]  /*10ca0*/  MOV R3, 0x3 ;  /* 0x0000000300037802 */ /* 0x000fe20000000f00 */
[----:B------:R-:W-:Y:S01]  /*10cb0*/  IMAD.MOV.U32 R20, RZ, RZ, R14 ;  /* 0x000000ffff147224 */ /* 0x000fe200078e000e */
[----:B------:R-:W-:-:S02]  /*10cc0*/  MOV R0, 0x181f ;  /* 0x0000181f00007802 */ /* 0x000fc40000000f00 */
[----:B------:R-:W-:Y:S02]  /*10cd0*/  MOV R2, 0x10cf0 ;  /* 0x00010cf000027802 */ /* 0x000fe40000000f00 */
[----:B-1----:R-:W-:Y:S05]  /*10ce0*/  CALL.REL.NOINC `($__internal_1_$__cuda_sm70_shflsync_idx_p) ;  /* 0x000006b000007944 */ /* 0x002fea0003c00000 */
[----:B-1---5:R-:W-:Y:S05]  /*10cf0*/  BRA `(.L_x_147) ;  /* 0xffffddb000007947 */ /* 0x022fea000383ffff */
.L_x_97:
[----:B------:R-:W-:Y:S01]  /*10d00*/  IMAD.MOV.U32 R20, RZ, RZ, R22 ;  /* 0x000000ffff147224 */ /* 0x000fe200078e0016 */
[----:B------:R-:W-:Y:S01]  /*10d10*/  MOV R3, RZ ;  /* 0x000000ff00037202 */ /* 0x000fe20000000f00 */
[----:B------:R-:W-:Y:S01]  /*10d20*/  IMAD.MOV.U32 R0, RZ, RZ, 0x1f ;  /* 0x0000001fff007424 */ /* 0x000fe200078e00ff */
[----:B------:R-:W-:Y:S02]  /*10d30*/  MOV R2, 0x10d50 ;  /* 0x00010d5000027802 */ /* 0x000fe40000000f00 */
[----:B------:R-:W-:Y:S05]  /*10d40*/  CALL.REL.NOINC `($__internal_1_$__cuda_sm70_shflsync_idx_p) ;  /* 0x0000065000007944 */ /* 0x000fea0003c00000 */
[----:B------:R-:W-:Y:S01]  /*10d50*/  MOV R9, R0 ;  /* 0x0000000000097202 */ /* 0x000fe20000000f00 */
[----:B-1---5:R-:W-:Y:S05]  /*10d60*/  BRA `(.L_x_148) ;  /* 0xffffe01000007947 */ /* 0x022fea000383ffff */
.L_x_98:
[----:B------:R-:W-:Y:S01]  /*10d70*/  IMAD.MOV.U32 R20, RZ, RZ, R22 ;  /* 0x000000ffff147224 */ /* 0x000fe200078e0016 */
[----:B------:R-:W-:Y:S01]  /*10d80*/  MOV R3, 0x1 ;  /* 0x0000000100037802 */ /* 0x000fe20000000f00 */
[----:B------:R-:W-:Y:S01]  /*10d90*/  IMAD.MOV.U32 R0, RZ, RZ, 0x1f ;  /* 0x0000001fff007424 */ /* 0x000fe200078e00ff */
[----:B------:R-:W-:Y:S02]  /*10da0*/  MOV R2, 0x10dc0 ;  /* 0x00010dc000027802 */ /* 0x000fe40000000f00 */
[----:B-12---:R-:W-:Y:S05]  /*10db0*/  CALL.REL.NOINC `($__internal_1_$__cuda_sm70_shflsync_idx_p) ;  /* 0x000005e000007944 */ /* 0x006fea0003c00000 */
[----:B------:R-:W-:Y:S01]  /*10dc0*/  MOV R8, R0 ;  /* 0x0000000000087202 */ /* 0x000fe20000000f00 */
[----:B-1---5:R-:W-:Y:S05]  /*10dd0*/  BRA `(.L_x_149) ;  /* 0xffffdfc000007947 */ /* 0x022fea000383ffff */
.L_x_99:
[----:B------:R-:W-:Y:S02]  /*10de0*/  MOV R3, 0x1 ;  /* 0x0000000100037802 */ /* 0x000fe40000000f00 */
[----:B------:R-:W-:-:S02]  /*10df0*/  MOV R2, 0x10e10 ;  /* 0x00010e1000027802 */ /* 0x000fc40000000f00 */
[----:B-1234-:R-:W-:Y:S05]  /*10e00*/  CALL.REL.NOINC `($__internal_2_$__cuda_sm70_shflsync_up_p) ;  /* 0x0000060000007944 */ /* 0x01efea0003c00000 */
[----:B------:R-:W-:Y:S05]  /*10e10*/  BRA `(.L_x_150) ;  /* 0xffffe0b000007947 */ /* 0x000fea000383ffff */
.L_x_100:
[----:B------:R-:W-:Y:S02]  /*10e20*/  MOV R3, 0x2 ;  /* 0x0000000200037802 */ /* 0x000fe40000000f00 */
[----:B------:R-:W-:-:S02]  /*10e30*/  MOV R2, 0x10e50 ;  /* 0x00010e5000027802 */ /* 0x000fc40000000f00 */
[----:B--2-4-:R-:W-:Y:S05]  /*10e40*/  CALL.REL.NOINC `($__internal_2_$__cuda_sm70_shflsync_up_p) ;  /* 0x000005c000007944 */ /* 0x014fea0003c00000 */
        /* <DEDUP_REMOVED lines=23> */
.L_x_104:
[----:B------:R-:W-:Y:S02]  /*10fc0*/  MOV R3, 0x1 ;  /* 0x0000000100037802 */ /* 0x000fe40000000f00 */
[----:B------:R-:W-:Y:S02]  /*10fd0*/  MOV R2, 0x10ff0 ;  /* 0x00010ff000027802 */ /* 0x000fe40000000f00 */
[----:B------:R-:W-:Y:S05]  /*10fe0*/  CALL.REL.NOINC `($__internal_2_$__cuda_sm70_shflsync_up_p) ;  /* 0x0000042000007944 */ /* 0x000fea0003c00000 */
[----:B------:R-:W-:Y:S01]  /*10ff0*/  MOV R2, R4 ;  /* 0x0000000400027202 */ /* 0x000fe20000000f00 */
[----:B------:R-:W-:Y:S05]  /*11000*/  BRA `(.L_x_152) ;  /* 0xffffe12000007947 */ /* 0x000fea000383ffff */
.L_x_105:
        /* <DEDUP_REMOVED lines=26> */
.L_x_107:
[----:B------:R-:W-:Y:S02]  /*111b0*/  SEL R0, RZ, 0x1, P0 ;  /* 0x00000001ff007807 */ /* 0x000fe40000000000 */
[----:B------:R-:W-:Y:S02]  /*111c0*/  MOV R2, 0x111e0 ;  /* 0x000111e000027802 */ /* 0x000fe40000000f00 */
[----:B-1----:R-:W-:Y:S05]  /*111d0*/  CALL.REL.NOINC `($__internal_3_$__cuda_sm70_votesync_ballot) ;  /* 0x0000029000007944 */ /* 0x002fea0003c00000 */
[----:B------:R-:W-:Y:S01]  /*111e0*/  MOV R5, R0 ;  /* 0x0000000000057202 */ /* 0x000fe20000000f00 */
[----:B------:R-:W-:Y:S05]  /*111f0*/  BRA `(.L_x_154) ;  /* 0xffffe0c000007947 */ /* 0x000fea000383ffff */
.L_x_108:
[----:B------:R-:W-:Y:S01]  /*11200*/  IMAD.MOV.U32 R20, RZ, RZ, R6 ;  /* 0x000000ffff147224 */ /* 0x000fe200078e0006 */
[----:B---3--:R-:W-:Y:S01]  /*11210*/  MOV R3, R11 ;  /* 0x0000000b00037202 */ /* 0x008fe20000000f00 */
[----:B------:R-:W-:Y:S01]  /*11220*/  IMAD.MOV.U32 R0, RZ, RZ, 0x1f ;  /* 0x0000001fff007424 */ /* 0x000fe200078e00ff */
[----:B------:R-:W-:Y:S02]  /*11230*/  MOV R2, 0x11250 ;  /* 0x0001125000027802 */ /* 0x000fe40000000f00 */
[----:B-12---:R-:W-:Y:S05]  /*11240*/  CALL.REL.NOINC `($__internal_1_$__cuda_sm70_shflsync_idx_p) ;  /* 0x0000015000007944 */ /* 0x006fea0003c00000 */
[----:B------:R-:W-:Y:S01]  /*11250*/  IMAD.MOV.U32 R6, RZ, RZ, R0 ;  /* 0x000000ffff067224 */ /* 0x000fe200078e0000 */
[----:B------:R-:W-:Y:S01]  /*11260*/  MOV R3, R11 ;  /* 0x0000000b00037202 */ /* 0x000fe20000000f00 */
[----:B------:R-:W-:Y:S01]  /*11270*/  IMAD.MOV.U32 R20, RZ, RZ, R7 ;  /* 0x000000ffff147224 */ /* 0x000fe200078e0007 */
[----:B------:R-:W-:Y:S02]  /*11280*/  MOV R0, 0x1f ;  /* 0x0000001f00007802 */ /* 0x000fe40000000f00 */
[----:B------:R-:W-:-:S02]  /*11290*/  MOV R2, 0x112b0 ;  /* 0x000112b000027802 */ /* 0x000fc40000000f00 */
[----:B-1---5:R-:W-:Y:S05]  /*112a0*/  CALL.REL.NOINC `($__internal_1_$__cuda_sm70_shflsync_idx_p) ;  /* 0x000000f000007944 */ /* 0x022fea0003c00000 */
[----:B------:R-:W-:Y:S01]  /*112b0*/  MOV R7, R0 ;  /* 0x0000000000077202 */ /* 0x000fe20000000f00 */
[----:B-1---5:R-:W-:Y:S05]  /*112c0*/  BRA `(.L_x_155) ;  /* 0xffffe03000007947 */ /* 0x022fea000383ffff */
.L_x_111:
[----:B------:R-:W-:Y:S01]  /*112d0*/  MOV R3, R0 ;  /* 0x0000000000037202 */ /* 0x000fe20000000f00 */
[----:B------:R-:W-:Y:S01]  /*112e0*/  IMAD.MOV.U32 R20, RZ, RZ, R4 ;  /* 0x000000ffff147224 */ /* 0x000fe200078e0004 */
[----:B------:R-:W-:Y:S01]  /*112f0*/  MOV R2, 0x11320 ;  /* 0x0001132000027802 */ /* 0x000fe20000000f00 */
[----:B------:R-:W-:-:S02]  /*11300*/  IMAD.MOV.U32 R0, RZ, RZ, 0x1f ;  /* 0x0000001fff007424 */ /* 0x000fc400078e00ff */
[----:B-1234-:R-:W-:Y:S05]  /*11310*/  CALL.REL.NOINC `($__internal_1_$__cuda_sm70_shflsync_idx_p) ;  /* 0x0000008000007944 */ /* 0x01efea0003c00000 */
[----:B------:R-:W-:Y:S01]  /*11320*/  MOV R10, R0 ;  /* 0x00000000000a7202 */ /* 0x000fe20000000f00 */
[----:B-1---5:R-:W-:Y:S05]  /*11330*/  BRA `(.L_x_110) ;  /* 0xffffe02000007947 */ /* 0x022fea000383ffff */
        .weak           $__internal_0_$__cuda_sm70_shflsync_bfly_p
        .type           $__internal_0_$__cuda_sm70_shflsync_bfly_p,@function
        .size           $__internal_0_$__cuda_sm70_shflsync_bfly_p,($__internal_1_$__cuda_sm70_shflsync_idx_p - $__internal_0_$__cuda_sm70_shflsync_bfly_p)
$__internal_0_$__cuda_sm70_shflsync_bfly_p:
[----:B------:R-:W-:Y:S02]  /*11340*/  MOV R21, 0xffffffff ;  /* 0xffffffff00157802 */ /* 0x000fe40000000f00 */
[----:B------:R-:W-:-:S02]  /*11350*/  MOV R3, 0x1f ;  /* 0x0000001f00037802 */ /* 0x000fc40000000f00 */
[----:B------:R-:W-:Y:S04]  /*11360*/  WARPSYNC R21 ;  /* 0x0000001500007348 */ /* 0x000fe80003800000 */
[----:B------:R1:W2:Y:S02]  /*11370*/  SHFL.BFLY PT, R0, R4, R0, R3 ;  /* 0x0c00000004007389 */ /* 0x0002a400000e0003 */
[----:B-1----:R-:W-:-:S04]  /*11380*/  MOV R3, 0x0 ;  /* 0x0000000000037802 */ /* 0x002fc80000000f00 */
[----:B--2---:R-:W-:Y:S05]  /*11390*/  RET.REL.NODEC R2 `(_ZN7cutlass13device_kernelIN5flash19enable_sm80_to_sm89INS1_16FlashAttnFwdSm80INS1_25CollectiveMainloopFwdSm80ILi8ELi1ELb1EN4cute5tupleIJNS5_1CILi128EEENS7_ILi48EEENS7_ILi256EEEEEELi256ENS_10bfloat16_tEfNS_4arch4Sm80ELb0ELb0ELb1ELb1ELb1ELb0ELb1ELb1EEENS1_21CollectiveEpilogueFwdINS6_IJS8_SA_S9_EEENS6_IJNS7_ILi1EEESI_SI_EEESC_SE_Li256ELb1ELb1ELb1ELb0EEENS1_36VarlenDynamicPersistentTileSchedulerILi128ELi48ELi256ELi256ELb1ELb1ELb0ELb0ELb1ELb1EEEEEEEEEvNT_6ParamsE) ;  /* 0xfffeec6002007950 */ /* 0x004fea0003c3ffff */
        .weak           $__internal_1_$__cuda_sm70_shflsync_idx_p
        .type           $__internal_1_$__cuda_sm70_shflsync_idx_p,@function
        .size           $__internal_1_$__cuda_sm70_shflsync_idx_p,($__internal_2_$__cuda_sm70_shflsync_up_p - $__internal_1_$__cuda_sm70_shflsync_idx_p)
$__internal_1_$__cuda_sm70_shflsync_idx_p:
[----:B------:R1:W-:Y:S02]  /*113a0*/  STL [R1+0x18c], R4 ;  /* 0x00018c0401007387 */ /* 0x0003e40000100800 */
[----:B-1----:R-:W-:-:S04]  /*113b0*/  MOV R4, 0xffffffff ;  /* 0xffffffff00047802 */ /* 0x002fc80000000f00 */
[----:B------:R-:W-:Y:S04]  /*113c0*/  WARPSYNC R4 ;  /* 0x0000000400007348 */ /* 0x000fe80003800000 */
[----:B------:R1:W2:Y:S04]  /*113d0*/  SHFL.IDX PT, R0, R20, R3, R0 ;  /* 0x0000000314007389 */ /* 0x0002a800000e0000 */
[----:B-1----:R1:W5:Y:S01]  /*113e0*/  LDL.LU R4, [R1+0x18c] ;  /* 0x00018c0001047983 */ /* 0x0023620000300800 */
[----:B------:R-:W-:-:S04]  /*113f0*/  MOV R3, 0x0 ;  /* 0x0000000000037802 */ /* 0x000fc80000000f00 */
[----:B--2---:R-:W-:Y:S05]  /*11400*/  RET.REL.NODEC R2 `(_ZN7cutlass13device_kernelIN5flash19enable_sm80_to_sm89INS1_16FlashAttnFwdSm80INS1_25CollectiveMainloopFwdSm80ILi8ELi1ELb1EN4cute5tupleIJNS5_1CILi128EEENS7_ILi48EEENS7_ILi256EEEEEELi256ENS_10bfloat16_tEfNS_4arch4Sm80ELb0ELb0ELb1ELb1ELb1ELb0ELb1ELb1EEENS1_21CollectiveEpilogueFwdINS6_IJS8_SA_S9_EEENS6_IJNS7_ILi1EEESI_SI_EEESC_SE_Li256ELb1ELb1ELb1ELb0EEENS1_36VarlenDynamicPersistentTileSchedulerILi128ELi48ELi256ELi256ELb1ELb1ELb0ELb0ELb1ELb1EEEEEEEEEvNT_6ParamsE) ;  /* 0xfffeebf002007950 */ /* 0x004fea0003c3ffff */
        .weak           $__internal_2_$__cuda_sm70_shflsync_up_p
        .type           $__internal_2_$__cuda_sm70_shflsync_up_p,@function
        .size           $__internal_2_$__cuda_sm70_shflsync_up_p,($__internal_3_$__cuda_sm70_votesync_ballot - $__internal_2_$__cuda_sm70_shflsync_up_p)
$__internal_2_$__cuda_sm70_shflsync_up_p:
[----:B------:R-:W-:Y:S02]  /*11410*/  MOV R4, RZ ;  /* 0x000000ff00047202 */ /* 0x000fe40000000f00 */
[----:B------:R-:W-:-:S04]  /*11420*/  MOV R11, 0xffffffff ;  /* 0xffffffff000b7802 */ /* 0x000fc80000000f00 */
[----:B------:R-:W-:Y:S04]  /*11430*/  WARPSYNC R11 ;  /* 0x0000000b00007348 */ /* 0x000fe80003800000 */
[----:B------:R1:W2:Y:S02]  /*11440*/  SHFL.UP PT, R4, R0, R3, R4 ;  /* 0x0400000300047389 */ /* 0x0002a400000e0004 */
[----:B-1----:R-:W-:-:S04]  /*11450*/  MOV R3, 0x0 ;  /* 0x0000000000037802 */ /* 0x002fc80000000f00 */
[----:B--2---:R-:W-:Y:S05]  /*11460*/  RET.REL.NODEC R2 `(_ZN7cutlass13device_kernelIN5flash19enable_sm80_to_sm89INS1_16FlashAttnFwdSm80INS1_25CollectiveMainloopFwdSm80ILi8ELi1ELb1EN4cute5tupleIJNS5_1CILi128EEENS7_ILi48EEENS7_ILi256EEEEEELi256ENS_10bfloat16_tEfNS_4arch4Sm80ELb0ELb0ELb1ELb1ELb1ELb0ELb1ELb1EEENS1_21CollectiveEpilogueFwdINS6_IJS8_SA_S9_EEENS6_IJNS7_ILi1EEESI_SI_EEESC_SE_Li256ELb1ELb1ELb1ELb0EEENS1_36VarlenDynamicPersistentTileSchedulerILi128ELi48ELi256ELi256ELb1ELb1ELb0ELb0ELb1ELb1EEEEEEEEEvNT_6ParamsE) ;  /* 0xfffeeb9002007950 */ /* 0x004fea0003c3ffff */
        .weak           $__internal_3_$__cuda_sm70_votesync_ballot
        .type           $__internal_3_$__cuda_sm70_votesync_ballot,@function
        .size           $__internal_3_$__cuda_sm70_votesync_ballot,(.L_x_6486 - $__internal_3_$__cuda_sm70_votesync_ballot)
$__internal_3_$__cuda_sm70_votesync_ballot:
[----:B------:R-:W-:Y:S01]  /*11470*/  ISETP.NE.U32.AND P0, PT, R0, 0x1, PT ;  /* 0x000000010000780c */ /* 0x000fe20003f05070 */
[----:B------:R-:W-:-:S04]  /*11480*/  IMAD.MOV.U32 R3, RZ, RZ, -0x1 ;  /* 0xffffffffff037424 */ /* 0x000fc800078e00ff */
[----:B------:R-:W-:Y:S08]  /*11490*/  WARPSYNC R3 ;  /* 0x0000000300007348 */ /* 0x000ff00003800000 */
[----:B------:R-:W-:-:S04]  /*114a0*/  VOTE.ANY R0, PT, !P0 ;  /* 0x0000000000007806 */ /* 0x000fc800040e0100 */
[----:B------:R-:W-:Y:S01]  /*114b0*/  LOP3.LUT R0, R0, R3, RZ, 0xc0, !PT ;  /* 0x0000000300007212 */ /* 0x000fe200078ec0ff */
[----:B------:R-:W-:-:S04]  /*114c0*/  IMAD.MOV.U32 R3, RZ, RZ, 0x0 ;  /* 0x00000000ff037424 */ /* 0x000fc800078e00ff */
[----:B------:R-:W-:Y:S05]  /*114d0*/  RET.REL.NODEC R2 `(_ZN7cutlass13device_kernelIN5flash19enable_sm80_to_sm89INS1_16FlashAttnFwdSm80INS1_25CollectiveMainloopFwdSm80ILi8ELi1ELb1EN4cute5tupleIJNS5_1CILi128EEENS7_ILi48EEENS7_ILi256EEEEEELi256ENS_10bfloat16_tEfNS_4arch4Sm80ELb0ELb0ELb1ELb1ELb1ELb0ELb1ELb1EEENS1_21CollectiveEpilogueFwdINS6_IJS8_SA_S9_EEENS6_IJNS7_ILi1EEESI_SI_EEESC_SE_Li256ELb1ELb1ELb1ELb0EEENS1_36VarlenDynamicPersistentTileSchedulerILi128ELi48ELi256ELi256ELb1ELb1ELb0ELb0ELb1ELb1EEEEEEEEEvNT_6ParamsE) ;  /* 0xfffeeb2002007950 */ /* 0x000fea0003c3ffff */
.L_x_156:
        /* <DEDUP_REMOVED lines=10> */
.L_x_6486:


//--------------------- .text._ZN7cutlass13device_kernelIN5flash19enable_sm80_to_sm89INS1_16FlashAttnFwdSm80INS1_25CollectiveMainloopFwdSm80ILi8ELi1ELb0EN4cute5tupleIJNS5_1CILi128EEENS7_ILi32EEENS7_ILi256EEEEEELi256ENS_10bfloat16_tEfNS_4arch4Sm80ELb0ELb0ELb1ELb1ELb1ELb1ELb1ELb1EEENS1_21CollectiveEpilogueFwdINS6_IJS8_SA_S9_EEENS6_IJNS7_ILi1EEESI_SI_EEESC_SE_Li256ELb1ELb1ELb1ELb0EEENS1_36VarlenDynamicPersistentTileSchedulerILi128ELi32ELi256ELi256ELb1ELb1ELb0ELb0ELb1ELb1EEEEEEEEEvNT_6ParamsE --------------------------
	.section	.text._ZN7cutlass13device_kernelIN5flash19enable_sm80_to_sm89INS1_16FlashAttnFwdSm80INS1_25CollectiveMainloopFwdSm80ILi8ELi1ELb0EN4cute5tupleIJNS5_1CILi128EEENS7_ILi32EEENS7_ILi256EEEEEELi256ENS_10bfloat16_tEfNS_4arch4Sm80ELb0ELb0ELb1ELb1ELb1ELb1ELb1ELb1EEENS1_21CollectiveEpilogueFwdINS6_IJS8_SA_S9_EEENS6_IJNS7_ILi1EEESI_SI_EEESC_SE_Li256ELb1ELb1ELb1ELb0EEENS1_36VarlenDynamicPersistentTileSchedulerILi128ELi32ELi256ELi256ELb1ELb1ELb0ELb0ELb1ELb1EEEEEEEEEvNT_6ParamsE,"ax",@progbits
	.sectioninfo	@"SHI_REGISTERS=255"
	.align	128
.text._ZN7cutlass13device_kernelIN5flash19enable_sm80_to_sm89INS1_16FlashAttnFwdSm80INS1_25CollectiveMainloopFwdSm80ILi8ELi1ELb0EN4cute5tupleIJNS5_1CILi128EEENS7_ILi32EEENS7_ILi256EEEEEELi256ENS_10bfloat16_tEfNS_4arch4Sm80ELb0ELb0ELb1ELb1ELb1ELb1ELb1ELb1EEENS1_21CollectiveEpilogueFwdINS6_IJS8_SA_S9_EEENS6_IJNS7_ILi1EEESI_SI_EEESC_SE_Li256ELb1ELb1ELb1ELb0EEENS1_36VarlenDynamicPersistentTileSchedulerILi128ELi32ELi256ELi256ELb1ELb1ELb0ELb0ELb1ELb1EEEEEEEEEvNT_6ParamsE:
        .type           _ZN7cutlass13device_kernelIN5flash19enable_sm80_to_sm89INS1_16FlashAttnFwdSm80INS1_25CollectiveMainloopFwdSm80ILi8ELi1ELb0EN4cute5tupleIJNS5_1CILi128EEENS7_ILi32EEENS7_ILi256EEEEEELi256ENS_10bfloat16_tEfNS_4arch4Sm80ELb0ELb0ELb1ELb1ELb1ELb1ELb1ELb1EEENS1_21CollectiveEpilogueFwdINS6_IJS8_SA_S9_EEENS6_IJNS7_ILi1EEESI_SI_EEESC_SE_Li256ELb1ELb1ELb1ELb0EEENS1_36VarlenDynamicPersistentTileSchedulerILi128ELi32ELi256ELi256ELb1ELb1ELb0ELb0ELb1ELb1EEEEEEEEEvNT_6ParamsE,@function
        .size           _ZN7cutlass13device_kernelIN5flash19enable_sm80_to_sm89INS1_16FlashAttnFwdSm80INS1_25CollectiveMainloopFwdSm80ILi8ELi1ELb0EN4cute5tupleIJNS5_1CILi128EEENS7_ILi32EEENS7_ILi256EEEEEELi256ENS_10bfloat16_tEfNS_4arch4Sm80ELb0ELb0ELb1ELb1ELb1ELb1ELb1ELb1EEENS1_21CollectiveEpilogueFwdINS6_IJS8_SA_S9_EEENS6_IJNS7_ILi1EEESI_SI_EEESC_SE_Li256ELb1ELb1ELb1ELb0EEENS1_36VarlenDynamicPersistentTileSchedulerILi128ELi32ELi256ELi256ELb1ELb1ELb0ELb0ELb1ELb1EEEEEEEEEvNT_6ParamsE,(.L_x_6491 - _ZN7cutlass13device_kernelIN5flash19enable_sm80_to_sm89INS1_16FlashAttnFwdSm80INS1_25CollectiveMainloopFwdSm80ILi8ELi1ELb0EN4cute5tupleIJNS5_1CILi128EEENS7_ILi32EEENS7_ILi256EEEEEELi256ENS_10bfloat16_tEfNS_4arch4Sm80ELb0ELb0ELb1ELb1ELb1ELb1ELb1ELb1EEENS1_21CollectiveEpilogueFwdINS6_IJS8_SA_S9_EEENS6_IJNS7_ILi1EEESI_SI_EEESC_SE_Li256ELb1ELb1ELb1ELb0EEENS1_36VarlenDynamicPersistentTileSchedulerILi128ELi32ELi256ELi256ELb1ELb1ELb0ELb0ELb1ELb1EEEEEEEEEvNT_6ParamsE)
        .other          _ZN7cutlass13device_kernelIN5flash19enable_sm80_to_sm89INS1_16FlashAttnFwdSm80INS1_25CollectiveMainloopFwdSm80ILi8ELi1ELb0EN4cute5tupleIJNS5_1CILi128EEENS7_ILi32EEENS7_ILi256EEEEEELi256ENS_10bfloat16_tEfNS_4arch4Sm80ELb0ELb0ELb1ELb1ELb1ELb1ELb1ELb1EEENS1_21CollectiveEpilogueFwdINS6_IJS8_SA_S9_EEENS6_IJNS7_ILi1EEESI_SI_EEESC_SE_Li256ELb1ELb1ELb1ELb0EEENS1_36VarlenDynamicPersistentTileSchedulerILi128ELi32ELi256ELi256ELb1ELb1ELb0ELb0ELb1ELb1EEEEEEEEEvNT_6ParamsE,@"STO_CUDA_ENTRY STV_DEFAULT"
_ZN7cutlass13device_kernelIN5flash19enable_sm80_to_sm89INS1_16FlashAttnFwdSm80INS1_25CollectiveMainloopFwdSm80ILi8ELi1ELb0EN4cute5tupleIJNS5_1CILi128EEENS7_ILi32EEENS7_ILi256EEEEEELi256ENS_10bfloat16_tEfNS_4arch4Sm80ELb0ELb0ELb1ELb1ELb1ELb1ELb1ELb1EEENS1_21CollectiveEpilogueFwdINS6_IJS8_SA_S9_EEENS6_IJNS7_ILi1EEESI_SI_EEESC_SE_Li256ELb1ELb1ELb1ELb0EEENS1_36VarlenDynamicPersistentTileSchedulerILi128ELi32ELi256ELi256ELb1ELb1ELb0ELb0ELb1ELb1EEEEEEEEEvNT_6ParamsE:
[----:B------:R-:W-:-:S03]  /*0000*/  MOV R1, c[0x0][0x28] ;  /* 0x00000a0000017a02 */ /* 0x000fc60000000f00 */
[----:B------:R-:W1:Y:S01]  /*0010*/  S2R R2, SR_TID.X ;  /* 0x0000000000027919 */ /* 0x000e620000002100 */
[----:B------:R-:W-:Y:S01]  /*0020*/  IADD3 R1, R1, -0x58, RZ ;  /* 0xffffffa801017810 */ /* 0x000fe20007ffe0ff */
[----:B------:R-:W-:Y:S01]  /*0030*/  ULDC.64 UR8, c[0x0][0x118] ;  /* 0x0000460000087ab9 */ /* 0x000fe20000000a00 */
[----:B-1----:R-:W-:-:S05]  /*0040*/  SHF.R.U32.HI R0, RZ, 0x5, R2 ;  /* 0x00000005ff007819 */ /* 0x002fca0000011602 */
[----:B------:R-:W1:Y:S02]  /*0050*/  SHFL.IDX PT, R3, R0, RZ, 0x1f ;  /* 0x00001fff00037589 */ /* 0x000e6400000e0000 */
[----:B-1----:R-:W-:Y:S02]  /*0060*/  ISETP.NE.AND P0, PT, R3, RZ, PT ;  /* 0x000000ff0300720c */ /* 0x002fe40003f05270 */
[----:B------:R1:W-:Y:S11]  /*0070*/  STL [R1+0x44], R3 ;  /* 0x0000440301007387 */ /* 0x0003f60000100800 */
[----:B------:R-:W-:Y:S06]  /*0080*/  @P0 BAR.SYNC.DEFER_BLOCKING 0x5, 0x100 ;  /* 0x0144000000000b1d */ /* 0x000fec0000010000 */
[----:B------:R-:W2:Y:S04]  /*0090*/  @P0 LDS.128 R228, [0x20080] ;  /* 0x02008000ffe40984 */ /* 0x000ea80000000c00 */
[----:B------:R-:W-:Y:S06]  /*00a0*/  @P0 BAR.ARV 0x4, 0x100 ;  /* 0x0104000000000b1d */ /* 0x000fec0000002000 */
[----:B------:R-:W-:Y:S05]  /*00b0*/  @P0 BRA `(.L_x_157) ;  /* 0x00000a7000000947 */ /* 0x000fea0003800000 */
[----:B-1----:R-:W-:Y:S01]  /*00c0*/  LOP3.LUT R14, R2, 0x1f, RZ, 0xc0, !PT ;  /* 0x0000001f020e7812 */ /* 0x002fe200078ec0ff */
[----:B------:R-:W-:Y:S01]  /*00d0*/  CS2R R8, SRZ ;  /* 0x0000000000087805 */ /* 0x000fe2000001ff00 */
[----:B------:R-:W-:-:S02]  /*00e0*/  IMAD.MOV.U32 R7, RZ, RZ, RZ ;  /* 0x000000ffff077224 */ /* 0x000fc400078e00ff */
[----:B------:R-:W-:-:S04]  /*00f0*/  ISETP.NE.AND P6, PT, R14, 0x1f, PT ;  /* 0x0000001f0e00780c */ /* 0x000fc80003fc5270 */
[----:B------:R-:W-:-:S13]  /*0100*/  ISETP.GE.OR P0, PT, R14, c[0x0][0x53c], !P6 ;  /* 0x00014f000e007a0c */ /* 0x000fda0007706670 */
[----:B------:R-:W-:Y:S02]  /*0110*/  @!P0 IMAD.MOV.U32 R4, RZ, RZ, 0x4 ;  /* 0x00000004ff048424 */ /* 0x000fe400078e00ff */
[----:B------:R-:W-:Y:S02]  /*0120*/  @!P0 IMAD.MOV.U32 R2, RZ, RZ, 0x4 ;  /* 0x00000004ff028424 */ /* 0x000fe400078e00ff */
[----:B------:R-:W-:-:S04]  /*0130*/  @!P0 IMAD.WIDE.U32 R4, R14, R4, c[0x0][0x580] ;  /* 0x000160000e048625 */ /* 0x000fc800078e0004 */
[C---:B------:R-:W-:Y:S01]  /*0140*/  @!P0 IMAD.WIDE.U32 R2, R14.reuse, R2, c[0x0][0x578] ;  /* 0x00015e000e028625 */ /* 0x040fe200078e0002 */
[----:B------:R-:W3:Y:S04]  /*0150*/  @!P0 LDG.E R8, [R4.64] ;  /* 0x0000000804088981 */ /* 0x000ee8000c1e1900 */
[----:B------:R-:W3:Y:S01]  /*0160*/  @!P0 LDG.E R7, [R2.64] ;  /* 0x0000000802078981 */ /* 0x000ee2000c1e1900 */
[C---:B------:R-:W-:Y:S01]  /*0170*/  ISETP.NE.AND P5, PT, R14.reuse, RZ, PT ;  /* 0x000000ff0e00720c */ /* 0x040fe20003fa5270 */
[----:B------:R-:W1:Y:S01]  /*0180*/  S2UR UR4, SR_CTAID.X ;  /* 0x00000000000479c3 */ /* 0x000e620000002500 */
[C---:B------:R-:W-:Y:S02]  /*0190*/  ISETP.GE.U32.AND P4, PT, R14.reuse, 0x2, PT ;  /* 0x000000020e00780c */ /* 0x040fe40003f86070 */
[----:B------:R-:W-:-:S02]  /*01a0*/  ISETP.GE.U32.AND P3, PT, R14, 0x4, PT ;  /* 0x000000040e00780c */ /* 0x000fc40003f66070 */
[C---:B------:R-:W-:Y:S02]  /*01b0*/  ISETP.GE.U32.AND P2, PT, R14.reuse, 0x8, PT ;  /* 0x000000080e00780c */ /* 0x040fe40003f46070 */
[----:B------:R-:W-:Y:S01]  /*01c0*/  ISETP.GE.U32.AND P1, PT, R14, 0x10, PT ;  /* 0x000000100e00780c */ /* 0x000fe20003f26070 */
[----:B---3--:R-:W-:-:S05]  /*01d0*/  IMAD R4, R8, R7, RZ ;  /* 0x0000000708047224 */ /* 0x008fca00078e02ff */
[----:B------:R-:W3:Y:S02]  /*01e0*/  SHFL.UP PT, R0, R4, 0x1, RZ ;  /* 0x0420000004007989 */ /* 0x000ee400000e00ff */
[----:B---3--:R-:W-:-:S05]  /*01f0*/  SEL R0, R0, RZ, P5 ;  /* 0x000000ff00007207 */ /* 0x008fca0002800000 */
[----:B------:R-:W-:-:S05]  /*0200*/  IMAD.IADD R4, R4, 0x1, R0 ;  /* 0x0000000104047824 */ /* 0x000fca00078e0200 */
        /* <DEDUP_REMOVED lines=12> */
[----:B------:R-:W3:Y:S02]  /*02d0*/  SHFL.IDX PT, R6, R4, 0x1f, 0x1f ;  /* 0x03e01f0004067f89 */ /* 0x000ee400000e0000 */
[----:B---3--:R-:W-:-:S04]  /*02e0*/  IMAD R6, R6, c[0x0][0x538], RZ ;  /* 0x00014e0006067a24 */ /* 0x008fc800078e02ff */
[----:B------:R-:W-:Y:S01]  /*02f0*/  IMAD.MOV.U32 R0, RZ, RZ, R6 ;  /* 0x000000ffff007224 */ /* 0x000fe200078e0006 */
[----:B-1----:R-:W-:-:S13]  /*0300*/  ISETP.GT.AND P0, PT, R6, UR4, PT ;  /* 0x0000000406007c0c */ /* 0x002fda000bf04270 */
[----:B------:R-:W-:Y:S05]  /*0310*/  @P0 BRA `(.L_x_158) ;  /* 0x0000027000000947 */ /* 0x000fea0003800000 */
[----:B------:R-:W-:Y:S02]  /*0320*/  MOV R6, R0 ;  /* 0x0000000000067202 */ /* 0x000fe40000000f00 */
[----:B------:R-:W-:-:S04]  /*0330*/  MOV R9, RZ ;  /* 0x000000ff00097202 */ /* 0x000fc80000000f00 */
.L_x_162:
        /* <DEDUP_REMOVED lines=12> */
[----:B------:R-:W3:Y:S04]  /*0400*/  @!P0 LDG.E R8, [R4.64] ;  /* 0x0000000804088981 */ /* 0x000ee8000c1e1900 */
[----:B------:R-:W3:Y:S02]  /*0410*/  @!P0 LDG.E R7, [R2.64] ;  /* 0x0000000802078981 */ /* 0x000ee4000c1e1900 */
[----:B---3--:R-:W-:Y:S01]  /*0420*/  IMAD R5, R8, R7, RZ ;  /* 0x0000000708057224 */ /* 0x008fe200078e02ff */
[----:B------:R-:W-:Y:S05]  /*0430*/  BRA.DIV ~URZ, `(.L_x_160) ;  /* 0x00016f327f007947 */ /* 0x000fea000b800000 */
[----:B------:R1:W3:Y:S02]  /*0440*/  SHFL.UP PT, R0, R5, 0x1, RZ ;  /* 0x0420000005007989 */ /* 0x0002e400000e00ff */
.L_x_334:
        /* <DEDUP_REMOVED lines=16> */
.L_x_335:
[----:B---3--:R-:W-:-:S05]  /*0550*/  IMAD R0, R0, c[0x0][0x538], RZ ;  /* 0x00014e0000007a24 */ /* 0x008fca00078e02ff */
[----:B------:R-:W-:-:S04]  /*0560*/  IADD3 R6, R0, R6, RZ ;  /* 0x0000000600067210 */ /* 0x000fc80007ffe0ff */
[----:B------:R-:W-:-:S13]  /*0570*/  ISETP.GT.AND P0, PT, R6, UR4, PT ;  /* 0x0000000406007c0c */ /* 0x000fda000bf04270 */
[----:B-12---:R-:W-:Y:S05]  /*0580*/  @!P0 BRA `(.L_x_162) ;  /* 0xfffffdb000008947 */ /* 0x006fea000383ffff */
.L_x_158:
[----:B------:R-:W-:-:S05]  /*0590*/  IADD3 R12, -R0, R6, RZ ;  /* 0x00000006000c7210 */ /* 0x000fca0007ffe1ff */
[----:B------:R-:W-:-:S05]  /*05a0*/  IMAD R0, R4, c[0x0][0x538], R12 ;  /* 0x00014e0004007a24 */ /* 0x000fca00078e020c */
[----:B------:R-:W-:Y:S01]  /*05b0*/  ISETP.GT.AND P0, PT, R0, UR4, PT ;  /* 0x0000000400007c0c */ /* 0x000fe2000bf04270 */
[----:B------:R-:W-:-:S12]  /*05c0*/  BRA.DIV ~URZ, `(.L_x_163) ;  /* 0x00016fc27f007947 */ /* 0x000fd8000b800000 */
[----:B------:R-:W-:-:S04]  /*05d0*/  VOTE.ANY R0, PT, !P0 ;  /* 0x0000000000007806 */ /* 0x000fc800040e0100 */
.L_x_336:
[----:B------:R1:W3:Y:S01]  /*05e0*/  POPC R13, R0 ;  /* 0x00000000000d7309 */ /* 0x0002e20000000000 */
[----:B------:R-:W-:Y:S05]  /*05f0*/  BRA.DIV ~URZ, `(.L_x_164) ;  /* 0x00016fd27f007947 */ /* 0x000fea000b800000 */
[----:B---3--:R3:W4:Y:S01]  /*0600*/  SHFL.IDX PT, R11, R8, R13, 0x1f ;  /* 0x00001f0d080b7589 */ /* 0x00872200000e0000 */
[----:B------:R-:W-:-:S03]  /*0610*/  MOV R6, RZ ;  /* 0x000000ff00067202 */ /* 0x000fc60000000f00 */
[----:B------:R3:W1:Y:S04]  /*0620*/  SHFL.IDX PT, R10, R7, R13, 0x1f ;  /* 0x00001f0d070a7589 */ /* 0x00066800000e0000 */
.L_x_337:
[----:B------:R-:W-:Y:S01]  /*0630*/  ISETP.NE.AND P0, PT, R0, RZ, PT ;  /* 0x000000ff0000720c */ /* 0x000fe20003f05270 */
[----:B------:R-:W-:-:S12]  /*0640*/  BSSY B0, `(.L_x_165) ;  /* 0x0000005000007945 */ /* 0x000fd80003800000 */
[----:B------:R-:W-:Y:S05]  /*0650*/  @!P0 BRA `(.L_x_166) ;  /* 0x0000003000008947 */ /* 0x000fea0003800000 */
[----:B------:R-:W-:Y:S01]  /*0660*/  IADD3 R179, R13, -0x1, RZ ;  /* 0xffffffff0db37810 */ /* 0x000fe20007ffe0ff */
[----:B------:R-:W-:Y:S05]  /*0670*/  BRA.DIV ~URZ, `(.L_x_167) ;  /* 0x000170327f007947 */ /* 0x000fea000b800000 */
[----:B------:R3:W4:Y:S02]  /*0680*/  SHFL.IDX PT, R6, R4, R179, 0x1f ;  /* 0x00001fb304067589 */ /* 0x00072400000e0000 */
.L_x_166:
[----:B------:R-:W-:Y:S05]  /*0690*/  BSYNC B0 ;  /* 0x0000000000007941 */ /* 0x000fea0003800000 */
.L_x_165:
[----:B-1--4-:R-:W-:Y:S01]  /*06a0*/  IABS R0, R11 ;  /* 0x0000000b00007213 */ /* 0x012fe20000000000 */
[----:B--2---:R-:W-:Y:S02]  /*06b0*/  IMAD R228, R6, c[0x0][0x538], R12 ;  /* 0x00014e0006e47a24 */ /* 0x004fe400078e020c */
[----:B------:R-:W-:Y:S02]  /*06c0*/  IMAD.IADD R231, R13, 0x1, R9 ;  /* 0x000000010de77824 */ /* 0x000fe400078e0209 */
[----:B------:R-:W-:Y:S01]  /*06d0*/  IMAD.MOV.U32 R5, RZ, RZ, R0 ;  /* 0x000000ffff057224 */ /* 0x000fe200078e0000 */
[----:B------:R-:W-:Y:S02]  /*06e0*/  IABS R0, R10 ;  /* 0x0000000a00007213 */ /* 0x000fe40000000000 */
[----:B------:R-:W-:Y:S01]  /*06f0*/  IADD3 R229, -R228, UR4, RZ ;  /* 0x00000004e4e57c10 */ /* 0x000fe2000fffe1ff */
[----:B------:R-:W1:Y:S02]  /*0700*/  I2F.RP R2, R5 ;  /* 0x0000000500027306 */ /* 0x000e640000209400 */
[----:B---3--:R-:W-:Y:S01]  /*0710*/  IMAD.MOV.U32 R7, RZ, RZ, R0 ;  /* 0x000000ffff077224 */ /* 0x008fe200078e0000 */
[----:B------:R-:W-:-:S02]  /*0720*/  IABS R6, R229 ;  /* 0x000000e500067213 */ /* 0x000fc40000000000 */
[----:B------:R-:W-:-:S03]  /*0730*/  IABS R0, R11 ;  /* 0x0000000b00007213 */ /* 0x000fc60000000000 */
[----:B------:R-:W-:Y:S01]  /*0740*/  I2F.RP R8, R7 ;  /* 0x0000000700087306 */ /* 0x000fe20000209400 */
[----:B------:R-:W-:-:S07]  /*0750*/  IADD3 R0, RZ, -R0, RZ ;  /* 0x80000000ff007210 */ /* 0x000fce0007ffe0ff */
[----:B-1----:R-:W1:Y:S02]  /*0760*/  MUFU.RCP R2, R2 ;  /* 0x0000000200027308 */ /* 0x002e640000001000 */
[----:B-1----:R-:W-:-:S06]  /*0770*/  IADD3 R2, R2, 0xffffffe, RZ ;  /* 0x0ffffffe02027810 */ /* 0x002fcc0007ffe0ff */
[----:B------:R-:W1:Y:S02]  /*0780*/  F2I.FTZ.U32.TRUNC.NTZ R3, R2 ;  /* 0x0000000200037305 */ /* 0x000e64000021f000 */
[----:B-1----:R-:W-:-:S04]  /*0790*/  IMAD.MOV R2, RZ, RZ, -R3 ;  /* 0x000000ffff027224 */ /* 0x002fc800078e0a03 */
[----:B------:R-:W-:Y:S02]  /*07a0*/  IMAD R4, R2, R5, RZ ;  /* 0x0000000502047224 */ /* 0x000fe400078e02ff */
        /* <DEDUP_REMOVED lines=45> */
[----:B------:R-:W-:-:S04]  /*0a80*/  IMAD R2, R10, R2, R4 ;  /* 0x000000020a027224 */ /* 0x000fc800078e0204 */
[----:B------:R-:W-:Y:S01]  /*0a90*/  IMAD R230, R2, 0x10000, R0 ;  /* 0x0001000002e67824 */ /* 0x000fe200078e0200 */
[----:B------:R-:W-:Y:S05]  /*0aa0*/  BRA `(.L_x_168) ;  /* 0x0000004000007947 */ /* 0x000fea0003800000 */
.L_x_159:
[----:B--2---:R-:W-:Y:S01]  /*0ab0*/  IMAD.MOV.U32 R229, RZ, RZ, RZ ;  /* 0x000000ffffe57224 */ /* 0x004fe200078e00ff */
[----:B------:R-:W-:Y:S01]  /*0ac0*/  MOV R230, RZ ;  /* 0x000000ff00e67202 */ /* 0x000fe20000000f00 */
[----:B------:R-:W-:Y:S01]  /*0ad0*/  IMAD.U32 R228, RZ, RZ, UR4 ;  /* 0x00000004ffe47e24 */ /* 0x000fe2000f8e00ff */
[----:B------:R-:W-:Y:S02]  /*0ae0*/  MOV R231, c[0x0][0x53c] ;  /* 0x00014f0000e77a02 */ /* 0x000fe40000000f00 */
.L_x_168:
[----:B------:R-:W-:Y:S01]  /*0af0*/  ISETP.NE.AND P0, PT, R14, RZ, PT ;  /* 0x000000ff0e00720c */ /* 0x000fe20003f05270 */
[----:B------:R-:W-:-:S12]  /*0b00*/  WARPSYNC 0xffffffff ;  /* 0xffffffff00007948 */ /* 0x000fd80003800000 */
[----:B------:R1:W-:Y:S04]  /*0b10*/  @!P0 STS.128 [0x20080], R228 ;  /* 0x020080e4ff008388 */ /* 0x0003e80000000c00 */
[----:B------:R-:W-:Y:S06]  /*0b20*/  BAR.ARV 0x5, 0x100 ;  /* 0x0144000000007b1d */ /* 0x000fec0000002000 */
.L_x_157:
[----:B-12---:R-:W-:-:S13]  /*0b30*/  ISETP.GE.AND P0, PT, R231, c[0x0][0x53c], PT ;  /* 0x00014f00e7007a0c */ /* 0x006fda0003f06270 */
[----:B------:R-:W-:Y:S05]  /*0b40*/  @P0 EXIT ;  /* 0x000000000000094d */ /* 0x000fea0003800000 */
[----:B------:R-:W1:Y:S01]  /*0b50*/  S2R R14, SR_TID.X ;  /* 0x00000000000e7919 */ /* 0x000e620000002100 */
[----:B------:R-:W-:Y:S01]  /*0b60*/  IMAD.MOV.U32 R19, RZ, RZ, 0x40 ;  /* 0x00000040ff137424 */ /* 0x000fe200078e00ff */
[----:B------:R-:W-:Y:S02]  /*0b70*/  ULDC UR4, c[0x0][0x2ac] ;  /* 0x0000ab0000047ab9 */ /* 0x000fe40000000800 */
[----:B------:R-:W-:Y:S02]  /*0b80*/  ULDC UR6, c[0x0][0x1d0] ;  /* 0x0000740000067ab9 */ /* 0x000fe40000000800 */
[----:B------:R-:W-:Y:S01]  /*0b90*/  UIMAD UR6, UR4, UR6, URZ ;  /* 0x00000006040672a4 */ /* 0x000fe2000f8e023f */
[----:B-1----:R-:W-:-:S04]  /*0ba0*/  SHF.R.S32.HI R12, RZ, 0x1f, R14 ;  /* 0x0000001fff0c7819 */ /* 0x002fc8000001140e */
[CC--:B------:R-:W-:Y:S02]  /*0bb0*/  LEA.HI R3, R12.reuse, R14.reuse, RZ, 0x4 ;  /* 0x0000000e0c037211 */ /* 0x0c0fe400078f20ff */
[----:B------:R-:W-:Y:S02]  /*0bc0*/  LEA.HI R8, R12, R14, RZ, 0x2 ;  /* 0x0000000e0c087211 */ /* 0x000fe400078f10ff */
[C---:B------:R-:W-:Y:S02]  /*0bd0*/  LOP3.LUT R0, R3.reuse, 0xfffffff0, RZ, 0xc0, !PT ;  /* 0xfffffff003007812 */ /* 0x040fe400078ec0ff */
[----:B------:R-:W-:Y:S02]  /*0be0*/  SHF.R.S32.HI R4, RZ, 0x4, R3 ;  /* 0x00000004ff047819 */ /* 0x000fe40000011403 */
[----:B------:R-:W-:Y:S01]  /*0bf0*/  SHF.R.S32.HI R7, RZ, 0x2, R8 ;  /* 0x00000002ff077819 */ /* 0x000fe20000011408 */
[----:B------:R-:W-:Y:S01]  /*0c00*/  IMAD.IADD R0, R14, 0x1, -R0 ;  /* 0x000000010e007824 */ /* 0x000fe200078e0a00 */
[----:B------:R-:W-:-:S02]  /*0c10*/  LEA.HI R3, R3, R4, RZ, 0x1 ;  /* 0x0000000403037211 */ /* 0x000fc400078f08ff */
[----:B------:R-:W-:Y:S02]  /*0c20*/  SHF.R.S32.HI R2, RZ, 0x1f, R8 ;  /* 0x0000001fff027819 */ /* 0x000fe40000011408 */
[----:B------:R-:W-:Y:S02]  /*0c30*/  SHF.R.S32.HI R5, RZ, 0x1f, R0 ;  /* 0x0000001fff057819 */ /* 0x000fe40000011400 */
[----:B------:R-:W-:Y:S02]  /*0c40*/  LOP3.LUT R3, R3, 0xfffffffe, RZ, 0xc0, !PT ;  /* 0xfffffffe03037812 */ /* 0x000fe400078ec0ff */
[----:B------:R-:W-:Y:S02]  /*0c50*/  LEA.HI R2, R2, R7, RZ, 0x3 ;  /* 0x0000000702027211 */ /* 0x000fe400078f18ff */
[----:B------:R-:W-:Y:S01]  /*0c60*/  LEA.HI R13, R5, R0, RZ, 0x3 ;  /* 0x00000000050d7211 */ /* 0x000fe200078f18ff */
[----:B------:R-:W-:Y:S01]  /*0c70*/  IMAD.IADD R11, R4, 0x1, -R3 ;  /* 0x00000001040b7824 */ /* 0x000fe200078e0a03 */
[----:B------:R-:W-:-:S02]  /*0c80*/  LOP3.LUT R2, R2, 0xfffffff8, RZ, 0xc0, !PT ;  /* 0xfffffff802027812 */ /* 0x000fc400078ec0ff */
[----:B------:R-:W-:Y:S02]  /*0c90*/  LOP3.LUT R3, R13, 0xfffffff8, RZ, 0xc0, !PT ;  /* 0xfffffff80d037812 */ /* 0x000fe400078ec0ff */
[CC--:B------:R-:W-:Y:S01]  /*0ca0*/  LEA.HI R208, R12.reuse, R14.reuse, RZ, 0x3 ;  /* 0x0000000e0cd07211 */ /* 0x0c0fe200078f18ff */
[----:B------:R-:W-:Y:S01]  /*0cb0*/  IMAD.IADD R7, R7, 0x1, -R2 ;  /* 0x0000000107077824 */ /* 0x000fe200078e0a02 */
[----:B------:R-:W-:Y:S01]  /*0cc0*/  LEA.HI R6, R12, R14, RZ, 0x5 ;  /* 0x0000000e0c067211 */ /* 0x000fe200078f28ff */
[----:B------:R-:W-:Y:S01]  /*0cd0*/  IMAD.IADD R5, R0, 0x1, -R3 ;  /* 0x0000000100057824 */ /* 0x000fe200078e0a03 */
[----:B------:R-:W-:Y:S02]  /*0ce0*/  LOP3.LUT R2, R208, 0xfffffff8, RZ, 0xc0, !PT ;  /* 0xfffffff8d0027812 */ /* 0x000fe400078ec0ff */
[----:B------:R-:W-:Y:S02]  /*0cf0*/  LOP3.LUT R0, R6, 0xffffffe0, RZ, 0xc0, !PT ;  /* 0xffffffe006007812 */ /* 0x000fe400078ec0ff */
[----:B------:R-:W-:Y:S01]  /*0d00*/  SHF.R.S32.HI R4, RZ, 0x5, R6 ;  /* 0x00000005ff047819 */ /* 0x000fe20000011406 */
[C---:B------:R-:W-:Y:S01]  /*0d10*/  IMAD.IADD R212, R14.reuse, 0x1, -R2 ;  /* 0x000000010ed47824 */ /* 0x040fe200078e0a02 */
[----:B------:R-:W-:Y:S01]  /*0d20*/  SHF.R.S32.HI R2, RZ, 0x1f, R6 ;  /* 0x0000001fff027819 */ /* 0x000fe20000011406 */
[----:B------:R-:W-:Y:S01]  /*0d30*/  IMAD.IADD R28, R14, 0x1, -R0 ;  /* 0x000000010e1c7824 */ /* 0x000fe200078e0a00 */
[----:B------:R-:W-:Y:S01]  /*0d40*/  LOP3.LUT R3, R8, 0xfffffffc, RZ, 0xc0, !PT ;  /* 0xfffffffc08037812 */ /* 0x000fe200078ec0ff */
[----:B------:R-:W-:Y:S01]  /*0d50*/  IMAD.SHL.U32 R8, R212, 0x40, RZ ;  /* 0x00000040d4087824 */ /* 0x000fe200078e00ff */
[----:B------:R-:W-:Y:S01]  /*0d60*/  LEA.HI R0, R2, R4, RZ, 0x3 ;  /* 0x0000000402007211 */ /* 0x000fe200078f18ff */
[----:B------:R-:W-:Y:S01]  /*0d70*/  IMAD.SHL.U32 R138, R212, 0x4, RZ ;  /* 0x00000004d48a7824 */ /* 0x000fe200078e00ff */
[----:B------:R-:W-:Y:S01]  /*0d80*/  SHF.R.S32.HI R9, RZ, 0x1f, R28 ;  /* 0x0000001fff097819 */ /* 0x000fe2000001141c */
[----:B------:R-:W-:Y:S01]  /*0d90*/  IMAD.IADD R6, R14, 0x1, -R3 ;  /* 0x000000010e067824 */ /* 0x000fe200078e0a03 */
[----:B------:R-:W-:Y:S01]  /*0da0*/  LOP3.LUT R2, R8, 0x1c0, RZ, 0xc0, !PT ;  /* 0x000001c008027812 */ /* 0x000fe200078ec0ff */
[----:B------:R-:W-:Y:S01]  /*0db0*/  IMAD.SHL.U32 R132, R212, 0x8, RZ ;  /* 0x00000008d4847824 */ /* 0x000fe200078e00ff */
[----:B------:R-:W-:-:S02]  /*0dc0*/  LOP3.LUT R0, R0, 0xffffff8, RZ, 0xc0, !PT ;  /* 0x0ffffff800007812 */ /* 0x000fc400078ec0ff */
[----:B------:R-:W-:Y:S02]  /*0dd0*/  LEA.HI R16, R9, R28, RZ, 0x2 ;  /* 0x0000001c09107211 */ /* 0x000fe400078f10ff */
[----:B------:R-:W-:Y:S01]  /*0de0*/  LOP3.LUT R9, R7, 0x1, RZ, 0xc0, !PT ;  /* 0x0000000107097812 */ /* 0x000fe200078ec0ff */
[----:B------:R-:W-:Y:S01]  /*0df0*/  IMAD.IADD R3, R4, 0x1, -R0 ;  /* 0x0000000104037824 */ /* 0x000fe200078e0a00 */
[----:B------:R-:W-:Y:S02]  /*0e00*/  LOP3.LUT R10, R2, 0x8, R208, 0xf8, !PT ;  /* 0x00000008020a7812 */ /* 0x000fe400078ef8d0 */
[----:B------:R-:W-:Y:S02]  /*0e10*/  SHF.R.U32.HI R8, RZ, 0x3, R2 ;  /* 0x00000003ff087819 */ /* 0x000fe40000011602 */
[----:B------:R-:W-:Y:S02]  /*0e20*/  SHF.R.S32.HI R2, RZ, 0x2, R16 ;  /* 0x00000002ff027819 */ /* 0x000fe40000011410 */
[----:B------:R-:W-:-:S02]  /*0e30*/  ISETP.NE.U32.AND P0, PT, R9, 0x1, PT ;  /* 0x000000010900780c */ /* 0x000fc40003f05070 */
[----:B------:R-:W-:Y:S01]  /*0e40*/  LOP3.LUT R9, R10, R8, RZ, 0x3c, !PT ;  /* 0x000000080a097212 */ /* 0x000fe200078e3cff */
[----:B------:R-:W-:Y:S01]  /*0e50*/  IMAD R26, R3, 0x10, R2 ;  /* 0x00000010031a7824 */ /* 0x000fe200078e0202 */
[----:B------:R-:W-:Y:S01]  /*0e60*/  LEA.HI R10, R12, R14, RZ, 0x6 ;  /* 0x0000000e0c0a7211 */ /* 0x000fe200078f30ff */
[----:B------:R-:W-:Y:S01]  /*0e70*/  IMAD.SHL.U32 R12, R4, 0x400, RZ ;  /* 0x00000400040c7824 */ /* 0x000fe200078e00ff */
[C---:B------:R-:W-:Y:S01]  /*0e80*/  R2P PR, R7.reuse, 0x6 ;  /* 0x0000000607007804 */ /* 0x040fe20000000000 */
[----:B------:R-:W-:Y:S01]  /*0e90*/  IMAD.SHL.U32 R2, R7, 0x40, RZ ;  /* 0x0000004007027824 */ /* 0x000fe200078e00ff */
[C---:B------:R-:W-:Y:S01]  /*0ea0*/  LOP3.LUT P4, RZ, R5.reuse, 0x2, RZ, 0xc0, !PT ;  /* 0x0000000205ff7812 */ /* 0x040fe2000788c0ff */
[C---:B------:R-:W-:Y:S01]  /*0eb0*/  IMAD.SHL.U32 R4, R5.reuse, 0x40, RZ ;  /* 0x0000004005047824 */ /* 0x040fe200078e00ff */
[----:B------:R-:W-:Y:S01]  /*0ec0*/  LOP3.LUT P3, RZ, R5, 0x4, RZ, 0xc0, !PT ;  /* 0x0000000405ff7812 */ /* 0x000fe2000786c0ff */
[----:B------:R-:W-:Y:S01]  /*0ed0*/  IMAD.SHL.U32 R5, R11, 0x8, RZ ;  /* 0x000000080b057824 */ /* 0x000fe200078e00ff */
[----:B------:R-:W-:Y:S01]  /*0ee0*/  LOP3.LUT R3, R2, 0x1c0, RZ, 0xc0, !PT ;  /* 0x000001c002037812 */ /* 0x000fe200078ec0ff */
[----:B------:R-:W-:Y:S01]  /*0ef0*/  STL [R1+0x4c], R26 ;  /* 0x00004c1a01007387 */ /* 0x000fe20000100800 */
[----:B------:R-:W-:-:S02]  /*0f00*/  LOP3.LUT R2, R4, 0x1c0, RZ, 0xc0, !PT ;  /* 0x000001c004027812 */ /* 0x000fc400078ec0ff */
[----:B------:R-:W-:Y:S02]  /*0f10*/  LEA.HI R0, R6, R6, RZ, 0x1 ;  /* 0x0000000606007211 */ /* 0x000fe400078f08ff */
[----:B------:R-:W-:Y:S02]  /*0f20*/  LEA.HI R4, R3, R3, RZ, 0x1d ;  /* 0x0000000303047211 */ /* 0x000fe400078fe8ff */
[----:B------:R-:W-:Y:S02]  /*0f30*/  LOP3.LUT R5, R2, 0x8, R5, 0xf8, !PT ;  /* 0x0000000802057812 */ /* 0x000fe400078ef805 */
[----:B------:R-:W-:Y:S01]  /*0f40*/  SHF.R.U32.HI R3, RZ, 0x3, R2 ;  /* 0x00000003ff037819 */ /* 0x000fe20000011602 */
[----:B------:R-:W-:Y:S01]  /*0f50*/  IMAD.SHL.U32 R2, R10, 0x8, RZ ;  /* 0x000000080a027824 */ /* 0x000fe200078e00ff */
[----:B------:R-:W-:Y:S02]  /*0f60*/  SHF.R.S32.HI R208, RZ, 0x3, R208 ;  /* 0x00000003ffd07819 */ /* 0x000fe400000114d0 */
[----:B------:R-:W-:Y:S01]  /*0f70*/  LOP3.LUT R8, R0, 0x1ffffffe, RZ, 0xc0, !PT ;  /* 0x1ffffffe00087812 */ /* 0x000fe200078ec0ff */
[----:B------:R-:W-:Y:S01]  /*0f80*/  IMAD R0, R11, 0x200, R9 ;  /* 0x000002000b007824 */ /* 0x000fe200078e0209 */
[----:B------:R-:W-:Y:S01]  /*0f90*/  LOP3.LUT R219, R2, 0xfffffe00, RZ, 0xc0, !PT ;  /* 0xfffffe0002db7812 */ /* 0x000fe200078ec0ff */
[C---:B------:R-:W-:Y:S01]  /*0fa0*/  IMAD.SHL.U32 R2, R208.reuse, 0x40, RZ ;  /* 0x00000040d0027824 */ /* 0x040fe200078e00ff */
[----:B------:R-:W-:Y:S01]  /*0fb0*/  IADD3 R17, R208, 0x20, RZ ;  /* 0x00000020d0117810 */ /* 0x000fe20007ffe0ff */
[----:B------:R-:W-:Y:S01]  /*0fc0*/  IMAD.IADD R18, R6, 0x1, -R8 ;  /* 0x0000000106127824 */ /* 0x000fe200078e0a08 */
[----:B------:R-:W-:Y:S01]  /*0fd0*/  IADD3 R15, R208, 0x40, RZ ;  /* 0x00000040d00f7810 */ /* 0x000fe20007ffe0ff */
[----:B------:R-:W-:Y:S01]  /*0fe0*/  IMAD R6, R6, 0x2, R12 ;  /* 0x0000000206067824 */ /* 0x000fe200078e020c */
[----:B------:R-:W-:Y:S01]  /*0ff0*/  LOP3.LUT R11, R5, R3, RZ, 0x3c, !PT ;  /* 0x00000003050b7212 */ /* 0x000fe200078e3cff */
[----:B------:R-:W-:Y:S01]  /*1000*/  IMAD.SHL.U32 R3, R17, 0x40, RZ ;  /* 0x0000004011037824 */ /* 0x000fe200078e00ff */
[----:B------:R-:W-:Y:S01]  /*1010*/  IADD3 R14, R208, 0x60, RZ ;  /* 0x00000060d00e7810 */ /* 0x000fe20007ffe0ff */
[----:B------:R-:W-:Y:S01]  /*1020*/  IMAD.IADD R8, R6, 0x1, R4 ;  /* 0x0000000106087824 */ /* 0x000fe200078e0204 */
[----:B------:R-:W-:Y:S01]  /*1030*/  LOP3.LUT R217, R2, 0x1c0, RZ, 0xc0, !PT ;  /* 0x000001c002d97812 */ /* 0x000fe200078ec0ff */
[----:B------:R-:W-:Y:S01]  /*1040*/  IMAD.SHL.U32 R2, R15, 0x40, RZ ;  /* 0x000000400f027824 */ /* 0x000fe200078e00ff */
[----:B------:R-:W-:Y:S01]  /*1050*/  SHF.R.S32.HI R4, RZ, 0x1f, R17 ;  /* 0x0000001fff047819 */ /* 0x000fe20000011411 */
[----:B------:R-:W-:Y:S01]  /*1060*/  IMAD.SHL.U32 R7, R14, 0x40, RZ ;  /* 0x000000400e077824 */ /* 0x000fe200078e00ff */
[----:B------:R-:W-:Y:S01]  /*1070*/  SHF.R.S32.HI R5, RZ, 0x1f, R15 ;  /* 0x0000001fff057819 */ /* 0x000fe2000001140f */
[----:B------:R-:W-:Y:S01]  /*1080*/  IMAD.SHL.U32 R236, R8, 0x2, RZ ;  /* 0x0000000208ec7824 */ /* 0x000fe200078e00ff */
[----:B------:R-:W-:Y:S01]  /*1090*/  SHF.R.S32.HI R6, RZ, 0x1f, R14 ;  /* 0x0000001fff067819 */ /* 0x000fe2000001140e */
[----:B------:R-:W-:Y:S01]  /*10a0*/  IMAD R218, R212, 0x20, R208 ;  /* 0x00000020d4da7824 */ /* 0x000fe200078e02d0 */
[----:B------:R-:W-:-:S02]  /*10b0*/  IADD3 R140, R138, 0x40, RZ ;  /* 0x000000408a8c7810 */ /* 0x000fc40007ffe0ff */
[----:B------:R-:W-:Y:S02]  /*10c0*/  LOP3.LUT R31, R3, 0x1c0, RZ, 0xc0, !PT ;  /* 0x000001c0031f7812 */ /* 0x000fe400078ec0ff */
[----:B------:R-:W-:Y:S01]  /*10d0*/  LEA.HI R4, R4, R17, RZ, 0x3 ;  /* 0x0000001104047211 */ /* 0x000fe200078f18ff */
[----:B------:R-:W-:Y:S01]  /*10e0*/  IMAD.IADD R135, R138, 0x1, R140 ;  /* 0x000000018a877824 */ /* 0x000fe200078e028c */
[----:B------:R-:W-:Y:S01]  /*10f0*/  LEA.HI R3, R5, R15, RZ, 0x3 ;  /* 0x0000000f05037211 */ /* 0x000fe200078f18ff */
[----:B------:R-:W-:Y:S01]  /*1100*/  IMAD.SHL.U32 R5, R13, 0x40, RZ ;  /* 0x000000400d057824 */ /* 0x000fe200078e00ff */
[----:B------:R-:W-:Y:S01]  /*1110*/  LOP3.LUT R30, R2, 0x1c0, RZ, 0xc0, !PT ;  /* 0x000001c0021e7812 */ /* 0x000fe200078ec0ff */
[----:B------:R-:W-:Y:S01]  /*1120*/  IMAD.SHL.U32 R4, R4, 0x40, RZ ;  /* 0x0000004004047824 */ /* 0x000fe200078e00ff */
[----:B------:R-:W-:Y:S01]  /*1130*/  LEA.HI R2, R6, R14, RZ, 0x3 ;  /* 0x0000000e06027211 */ /* 0x000fe200078f18ff */
[----:B------:R-:W-:Y:S01]  /*1140*/  IMAD.SHL.U32 R6, R3, 0x40, RZ ;  /* 0x0000004003067824 */ /* 0x000fe200078e00ff */
[----:B------:R-:W-:-:S02]  /*1150*/  LOP3.LUT R9, R5, 0xfffffe00, RZ, 0xc0, !PT ;  /* 0xfffffe0005097812 */ /* 0x000fc400078ec0ff */
[----:B------:R-:W-:Y:S01]  /*1160*/  LOP3.LUT R24, R4, 0xfffffe00, RZ, 0xc0, !PT ;  /* 0xfffffe0004187812 */ /* 0x000fe200078ec0ff */
[----:B------:R-:W-:Y:S01]  /*1170*/  IMAD.SHL.U32 R3, R2, 0x40, RZ ;  /* 0x0000004002037824 */ /* 0x000fe200078e00ff */
[----:B------:R-:W-:Y:S02]  /*1180*/  SHF.R.S32.HI R2, RZ, 0x1f, R135 ;  /* 0x0000001fff027819 */ /* 0x000fe40000011487 */
[----:B------:R-:W-:Y:S01]  /*1190*/  LOP3.LUT R29, R7, 0x1c0, RZ, 0xc0, !PT ;  /* 0x000001c0071d7812 */ /* 0x000fe200078ec0ff */
[----:B------:R-:W-:Y:S01]  /*11a0*/  STL [R1+0xc], R24 ;  /* 0x00000c1801007387 */ /* 0x000fe20000100800 */
[CC--:B------:R-:W-:Y:S02]  /*11b0*/  LEA.HI R4, R2.reuse, R135.reuse, RZ, 0x6 ;  /* 0x0000008702047211 */ /* 0x0c0fe400078f30ff */
[----:B------:R-:W-:Y:S02]  /*11c0*/  LEA.HI R5, R2, R135, RZ, 0x3 ;  /* 0x0000008702057211 */ /* 0x000fe400078f18ff */
[----:B------:R-:W-:Y:S01]  /*11d0*/  LOP3.LUT R20, R3, 0xfffffe00, RZ, 0xc0, !PT ;  /* 0xfffffe0003147812 */ /* 0x000fe200078ec0ff */
[----:B------:R-:W-:Y:S01]  /*11e0*/  IMAD.SHL.U32 R2, R4, 0x80, RZ ;  /* 0x0000008004027824 */ /* 0x000fe200078e00ff */
[----:B------:R-:W-:-:S02]  /*11f0*/  SHF.R.U32.HI R27, RZ, 0x3, R217 ;  /* 0x00000003ff1b7819 */ /* 0x000fc400000116d9 */
[----:B------:R-:W-:Y:S02]  /*1200*/  SHF.R.U32.HI R25, RZ, 0x3, R31 ;  /* 0x00000003ff197819 */ /* 0x000fe4000001161f */
[--C-:B------:R-:W-:Y:S02]  /*1210*/  LOP3.LUT R4, R217, 0x38, R5.reuse, 0xf8, !PT ;  /* 0x00000038d9047812 */ /* 0x100fe400078ef805 */
[----:B------:R-:W-:Y:S02]  /*1220*/  LOP3.LUT R3, R31, 0x38, R5, 0xf8, !PT ;  /* 0x000000381f037812 */ /* 0x000fe400078ef805 */
[----:B------:R-:W-:Y:S02]  /*1230*/  SHF.R.U32.HI R23, RZ, 0x3, R30 ;  /* 0x00000003ff177819 */ /* 0x000fe4000001161e */
[----:B------:R-:W-:Y:S02]  /*1240*/  SHF.R.U32.HI R21, RZ, 0x3, R29 ;  /* 0x00000003ff157819 */ /* 0x000fe4000001161d */
[----:B------:R-:W-:-:S02]  /*1250*/  LOP3.LUT R7, R30, 0x38, R5, 0xf8, !PT ;  /* 0x000000381e077812 */ /* 0x000fc400078ef805 */
[----:B------:R-:W-:Y:S02]  /*1260*/  LOP3.LUT R10, R29, 0x38, R5, 0xf8, !PT ;  /* 0x000000381d0a7812 */ /* 0x000fe400078ef805 */
[----:B------:R-:W-:Y:S02]  /*1270*/  LOP3.LUT R22, R6, 0xfffffe00, RZ, 0xc0, !PT ;  /* 0xfffffe0006167812 */ /* 0x000fe400078ec0ff */
[----:B------:R-:W-:Y:S02]  /*1280*/  LOP3.LUT R8, R4, R27, RZ, 0x3c, !PT ;  /* 0x0000001b04087212 */ /* 0x000fe400078e3cff */
[----:B------:R-:W-:Y:S01]  /*1290*/  LOP3.LUT R6, R3, R25, RZ, 0x3c, !PT ;  /* 0x0000001903067212 */ /* 0x000fe200078e3cff */
[----:B------:R-:W-:Y:S01]  /*12a0*/  STL [R1+0x8], R22 ;  /* 0x0000081601007387 */ /* 0x000fe20000100800 */
[----:B------:R-:W-:Y:S02]  /*12b0*/  LOP3.LUT R2, R2, 0xffffe000, RZ, 0xc0, !PT ;  /* 0xffffe00002027812 */ /* 0x000fe400078ec0ff */
[----:B------:R-:W-:Y:S01]  /*12c0*/  LOP3.LUT R4, R7, R23, RZ, 0x3c, !PT ;  /* 0x0000001707047212 */ /* 0x000fe200078e3cff */
[----:B------:R-:W-:Y:S01]  /*12d0*/  STL [R1+0x4], R20 ;  /* 0x0000041401007387 */ /* 0x000fe20000100800 */
[----:B------:R-:W-:-:S02]  /*12e0*/  LOP3.LUT R3, R10, R21, RZ, 0x3c, !PT ;  /* 0x000000150a037212 */ /* 0x000fc400078e3cff */
[-C--:B------:R-:W-:Y:S02]  /*12f0*/  IADD3 R17, R8, R2.reuse, R219 ;  /* 0x0000000208117210 */ /* 0x080fe40007ffe0db */
[-C--:B------:R-:W-:Y:S02]  /*1300*/  IADD3 R15, R6, R2.reuse, R24 ;  /* 0x00000002060f7210 */ /* 0x080fe40007ffe018 */
[-C--:B------:R-:W-:Y:S02]  /*1310*/  IADD3 R14, R4, R2.reuse, R22 ;  /* 0x00000002040e7210 */ /* 0x080fe40007ffe016 */
[----:B------:R-:W-:Y:S02]  /*1320*/  IADD3 R13, R3, R2, R20 ;  /* 0x00000002030d7210 */ /* 0x000fe40007ffe014 */
[C---:B------:R-:W-:Y:S02]  /*1330*/  IADD3 R2, R236.reuse, 0x80, RZ ;  /* 0x00000080ec027810 */ /* 0x040fe40007ffe0ff */
[----:B------:R-:W-:-:S02]  /*1340*/  IADD3 R237, R236, 0x70, RZ ;  /* 0x00000070eced7810 */ /* 0x000fc40007ffe0ff */
[----:B------:R-:W-:Y:S02]  /*1350*/  @P0 IADD3 R237, R2, 0x10, RZ ;  /* 0x0000001002ed0810 */ /* 0x000fe40007ffe0ff */
[----:B------:R-:W-:Y:S02]  /*1360*/  LOP3.LUT R2, R217, 0x38, R132, 0xf8, !PT ;  /* 0x00000038d9027812 */ /* 0x000fe400078ef884 */
[----:B------:R-:W-:Y:S02]  /*1370*/  IADD3 R142, R138, 0x20, RZ ;  /* 0x000000208a8e7810 */ /* 0x000fe40007ffe0ff */
[CC--:B------:R-:W-:Y:S01]  /*1380*/  IADD3 R3, R11.reuse, R9.reuse, R12 ;  /* 0x000000090b037210 */ /* 0x0c0fe20007ffe00c */
[----:B------:R-:W-:Y:S01]  /*1390*/  IMAD.MOV.U32 R12, RZ, RZ, 0x20 ;  /* 0x00000020ff0c7424 */ /* 0x000fe200078e00ff */
[----:B------:R-:W-:Y:S02]  /*13a0*/  LOP3.LUT R4, R11, R9, RZ, 0xfc, !PT ;  /* 0x000000090b047212 */ /* 0x000fe400078efcff */
[----:B------:R-:W-:-:S02]  /*13b0*/  LOP3.LUT R27, R2, R27, RZ, 0x3c, !PT ;  /* 0x0000001b021b7212 */ /* 0x000fc400078e3cff */
[----:B------:R-:W-:Y:S01]  /*13c0*/  LOP3.LUT R9, R30, 0x38, R132, 0xf8, !PT ;  /* 0x000000381e097812 */ /* 0x000fe200078ef884 */
[----:B------:R-:W-:Y:S01]  /*13d0*/  IMAD.SHL.U32 R30, R142, 0x2, RZ ;  /* 0x000000028e1e7824 */ /* 0x000fe200078e00ff */
[----:B------:R-:W-:Y:S01]  /*13e0*/  LOP3.LUT R8, R16, 0x7ffffffc, RZ, 0xc0, !PT ;  /* 0x7ffffffc10087812 */ /* 0x000fe200078ec0ff */
[----:B------:R-:W-:Y:S01]  /*13f0*/  IMAD.SHL.U32 R16, R140, 0x2, RZ ;  /* 0x000000028c107824 */ /* 0x000fe200078e00ff */
[----:B------:R-:W-:Y:S01]  /*1400*/  IADD3 R141, R138, 0x60, RZ ;  /* 0x000000608a8d7810 */ /* 0x000fe20007ffe0ff */
[----:B------:R-:W-:Y:S01]  /*1410*/  STL [R1+0x48], R27 ;  /* 0x0000481b01007387 */ /* 0x000fe20000100800 */
[----:B------:R-:W-:Y:S01]  /*1420*/  SHF.R.S32.HI R6, RZ, 0x1f, R208 ;  /* 0x0000001fff067819 */ /* 0x000fe200000114d0 */
[----:B------:R-:W-:Y:S01]  /*1430*/  IMAD.IADD R8, R28, 0x1, -R8 ;  /* 0x000000011c087824 */ /* 0x000fe200078e0a08 */
[----:B------:R-:W-:Y:S01]  /*1440*/  SHF.R.S32.HI R7, RZ, 0x1f, R142 ;  /* 0x0000001fff077819 */ /* 0x000fe2000001148e */
[----:B------:R1:W-:Y:S01]  /*1450*/  STL [R1+0x38], R30 ;  /* 0x0000381e01007387 */ /* 0x0003e20000100800 */
[----:B------:R-:W-:Y:S01]  /*1460*/  SHF.R.S32.HI R6, RZ, 0x1f, R140 ;  /* 0x0000001fff067819 */ /* 0x000fe2000001148c */
[----:B------:R-:W-:Y:S01]  /*1470*/  IMAD.SHL.U32 R248, R8, 0x2, RZ ;  /* 0x0000000208f87824 */ /* 0x000fe200078e00ff */
[--C-:B------:R-:W-:Y:S01]  /*1480*/  LOP3.LUT R11, R29, 0x38, R132.reuse, 0xf8, !PT ;  /* 0x000000381d0b7812 */ /* 0x100fe200078ef884 */
[----:B------:R-:W-:Y:S01]  /*1490*/  IMAD.SHL.U32 R29, R141, 0x2, RZ ;  /* 0x000000028d1d7824 */ /* 0x000fe200078e00ff */
[----:B------:R-:W-:Y:S01]  /*14a0*/  SHF.R.S32.HI R2, RZ, 0x1f, R141 ;  /* 0x0000001fff027819 */ /* 0x000fe2000001148d */
[----:B------:R2:W-:Y:S01]  /*14b0*/  STL [R1+0x3c], R16 ;  /* 0x00003c1001007387 */ /* 0x0005e20000100800 */
[----:B------:R-:W-:Y:S01]  /*14c0*/  LOP3.LUT R10, R31, 0x38, R132, 0xf8, !PT ;  /* 0x000000381f0a7812 */ /* 0x000fe200078ef884 */
[----:B------:R-:W-:Y:S01]  /*14d0*/  IMAD R8, R18, 0x8, R26 ;  /* 0x0000000812087824 */ /* 0x000fe200078e021a */
[----:B------:R-:W-:Y:S01]  /*14e0*/  SHF.L.U64.HI R2, R141, 0x1, R2 ;  /* 0x000000018d027819 */ /* 0x000fe20000010202 */
[----:B------:R-:W-:Y:S01]  /*14f0*/  STL [R1+0x40], R29 ;  /* 0x0000401d01007387 */ /* 0x000fe20000100800 */
[----:B------:R-:W-:-:S02]  /*1500*/  LOP3.LUT R10, R24, R10, R25, 0xf6, !PT ;  /* 0x0000000a180a7212 */ /* 0x000fc400078ef619 */
[----:B------:R-:W-:Y:S02]  /*1510*/  LOP3.LUT R9, R22, R9, R23, 0xf6, !PT ;  /* 0x0000000916097212 */ /* 0x000fe400078ef617 */
[----:B------:R-:W-:Y:S02]  /*1520*/  LEA R143, R0, 0xc080, 0x1 ;  /* 0x0000c080008f7811 */ /* 0x000fe400078e08ff */
[----:B------:R-:W-:Y:S02]  /*1530*/  SHF.R.S32.HI R0, RZ, 0x3, R5 ;  /* 0x00000003ff007819 */ /* 0x000fe40000011405 */
[----:B------:R-:W-:Y:S02]  /*1540*/  LEA R10, R10, 0x10080, 0x1 ;  /* 0x000100800a0a7811 */ /* 0x000fe400078e08ff */
[----:B------:R-:W-:Y:S02]  /*1550*/  IADD3 R34, R248, 0x18, RZ ;  /* 0x00000018f8227810 */ /* 0x000fe40007ffe0ff */
[----:B------:R-:W-:-:S02]  /*1560*/  LOP3.LUT R204, R5, 0xfffffff8, RZ, 0xc0, !PT ;  /* 0xfffffff805cc7812 */ /* 0x000fc400078ec0ff */
[----:B------:R-:W-:Y:S02]  /*1570*/  LEA R9, R9, 0x10080, 0x1 ;  /* 0x0001008009097811 */ /* 0x000fe400078e08ff */
[C---:B------:R-:W-:Y:S02]  /*1580*/  IADD3 R33, R248.reuse, 0x30, RZ ;  /* 0x00000030f8217810 */ /* 0x040fe40007ffe0ff */
[----:B-1----:R-:W-:Y:S02]  /*1590*/  IADD3 R30, R248, 0x48, RZ ;  /* 0x00000048f81e7810 */ /* 0x002fe40007ffe0ff */
[----:B--2---:R-:W-:Y:S02]  /*15a0*/  SHF.L.U64.HI R16, R142, 0x1, R7 ;  /* 0x000000018e107819 */ /* 0x004fe40000010207 */
[----:B------:R-:W-:Y:S02]  /*15b0*/  SHF.L.U64.HI R7, R140, 0x1, R6 ;  /* 0x000000018c077819 */ /* 0x000fe40000010206 */
[C---:B------:R-:W-:Y:S01]  /*15c0*/  IADD3 R24, R248.reuse, 0x78, RZ ;  /* 0x00000078f8187810 */ /* 0x040fe20007ffe0ff */
[----:B------:R-:W-:Y:S01]  /*15d0*/  STL [R1+0x34], R16 ;  /* 0x0000341001007387 */ /* 0x000fe20000100800 */
[----:B------:R-:W-:-:S02]  /*15e0*/  IADD3 R18, R248, 0xa8, RZ ;  /* 0x000000a8f8127810 */ /* 0x000fc40007ffe0ff */
[C---:B------:R-:W-:Y:S01]  /*15f0*/  IADD3 R252, R248.reuse, 0xe0, RZ ;  /* 0x000000e0f8fc7810 */ /* 0x040fe20007ffe0ff */
[----:B------:R1:W-:Y:S01]  /*1600*/  STL [R1+0x30], R7 ;  /* 0x0000300701007387 */ /* 0x0003e20000100800 */
[C---:B------:R-:W-:Y:S02]  /*1610*/  IADD3 R249, R248.reuse, 0xf8, RZ ;  /* 0x000000f8f8f97810 */ /* 0x040fe40007ffe0ff */
[C---:B------:R-:W-:Y:S01]  /*1620*/  IADD3 R251, R248.reuse, 0xe8, RZ ;  /* 0x000000e8f8fb7810 */ /* 0x040fe20007ffe0ff */
[----:B------:R2:W-:Y:S01]  /*1630*/  STL [R1+0x2c], R2 ;  /* 0x00002c0201007387 */ /* 0x0005e20000100800 */
[----:B------:R-:W-:Y:S02]  /*1640*/  IADD3 R250, R248, 0xf0, RZ ;  /* 0x000000f0f8fa7810 */ /* 0x000fe40007ffe0ff */
[----:B------:R-:W-:Y:S01]  /*1650*/  SEL R6, R12, 0xffffffe0, !P1 ;  /* 0xffffffe00c067807 */ /* 0x000fe20004800000 */
[----:B------:R3:W-:Y:S01]  /*1660*/  STL [R1+0x50], R8 ;  /* 0x0000500801007387 */ /* 0x0007e20000100800 */
[----:B------:R-:W-:-:S02]  /*1670*/  LEA R194, R3, 0x10080, 0x1 ;  /* 0x0001008003c27811 */ /* 0x000fc400078e08ff */
[----:B------:R-:W-:Y:S01]  /*1680*/  LEA R189, R4, 0x8080, 0x1 ;  /* 0x0000808004bd7811 */ /* 0x000fe200078e08ff */
[----:B------:R-:W-:Y:S01]  /*1690*/  STL [R1], R0 ;  /* 0x0000000001007387 */ /* 0x000fe20000100800 */
[----:B------:R-:W-:Y:S01]  /*16a0*/  IADD3 R36, R248, 0x8, RZ ;  /* 0x00000008f8247810 */ /* 0x000fe20007ffe0ff */
[----:B------:R-:W-:Y:S01]  /*16b0*/  IMAD.IADD R240, R236, 0x1, R6 ;  /* 0x00000001ecf07824 */ /* 0x000fe200078e0206 */
[----:B------:R-:W-:Y:S01]  /*16c0*/  IADD3 R35, R248, 0x10, RZ ;  /* 0x00000010f8237810 */ /* 0x000fe20007ffe0ff */
[----:B------:R-:W-:Y:S01]  /*16d0*/  STL [R1+0x28], R10 ;  /* 0x0000280a01007387 */ /* 0x000fe20000100800 */
[----:B------:R-:W-:Y:S01]  /*16e0*/  IADD3 R199, R132, 0x80, RZ ;  /* 0x0000008084c77810 */ /* 0x000fe20007ffe0ff */
[----:B------:R-:W-:Y:S01]  /*16f0*/  IMAD.IADD R239, R6, 0x1, R237 ;  /* 0x0000000106ef7824 */ /* 0x000fe200078e02ed */
[----:B------:R-:W-:Y:S01]  /*1700*/  IADD3 R200, R132, 0xc0, RZ ;  /* 0x000000c084c87810 */ /* 0x000fe20007ffe0ff */
[----:B------:R4:W-:Y:S01]  /*1710*/  STL [R1+0x24], R9 ;  /* 0x0000240901007387 */ /* 0x0009e20000100800 */
[----:B------:R-:W-:-:S02]  /*1720*/  IADD3 R247, R248, 0x20, RZ ;  /* 0x00000020f8f77810 */ /* 0x000fc40007ffe0ff */
[C---:B------:R-:W-:Y:S02]  /*1730*/  IADD3 R246, R248.reuse, 0x28, RZ ;  /* 0x00000028f8f67810 */ /* 0x040fe40007ffe0ff */
[----:B-1----:R-:W-:Y:S02]  /*1740*/  SEL R7, R19, 0xffffffc0, !P2 ;  /* 0xffffffc013077807 */ /* 0x002fe40005000000 */
[----:B------:R-:W-:Y:S02]  /*1750*/  IADD3 R32, R248, 0x38, RZ ;  /* 0x00000038f8207810 */ /* 0x000fe40007ffe0ff */
[----:B--2---:R-:W-:Y:S01]  /*1760*/  LOP3.LUT R2, R27, R219, RZ, 0xfc, !PT ;  /* 0x000000db1b027212 */ /* 0x004fe200078efcff */
[----:B------:R-:W-:Y:S01]  /*1770*/  IMAD.IADD R244, R236, 0x1, R7 ;  /* 0x00000001ecf47824 */ /* 0x000fe200078e0207 */
[----:B------:R-:W-:Y:S01]  /*1780*/  IADD3 R27, R248, 0x60, RZ ;  /* 0x00000060f81b7810 */ /* 0x000fe20007ffe0ff */
[C---:B------:R-:W-:Y:S01]  /*1790*/  IMAD.IADD R243, R7.reuse, 0x1, R240 ;  /* 0x0000000107f37824 */ /* 0x040fe200078e02f0 */
[----:B---3--:R-:W-:Y:S01]  /*17a0*/  LOP3.LUT R8, R20, R11, R21, 0xf6, !PT ;  /* 0x0000000b14087212 */ /* 0x008fe200078ef615 */
[----:B------:R-:W-:Y:S01]  /*17b0*/  IMAD.IADD R242, R7, 0x1, R237 ;  /* 0x0000000107f27824 */ /* 0x000fe200078e02ed */
[----:B------:R-:W-:Y:S01]  /*17c0*/  IADD3 R21, R248, 0x90, RZ ;  /* 0x00000090f8157810 */ /* 0x000fe20007ffe0ff */
[----:B------:R-:W-:Y:S01]  /*17d0*/  IMAD.IADD R241, R239, 0x1, R7 ;  /* 0x00000001eff17824 */ /* 0x000fe200078e0207 */
[----:B------:R-:W-:-:S02]  /*17e0*/  LEA R5, R8, 0x10080, 0x1 ;  /* 0x0001008008057811 */ /* 0x000fc400078e08ff */
[----:B------:R-:W-:Y:S02]  /*17f0*/  SHF.R.S32.HI R8, RZ, 0x1f, R34 ;  /* 0x0000001fff087819 */ /* 0x000fe40000011422 */
[----:B------:R-:W-:Y:S01]  /*1800*/  SHF.R.S32.HI R8, RZ, 0x1f, R33 ;  /* 0x0000001fff087819 */ /* 0x000fe20000011421 */
[----:B------:R1:W-:Y:S01]  /*1810*/  STL [R1+0x20], R5 ;  /* 0x0000200501007387 */ /* 0x0003e20000100800 */
[----:B------:R-:W-:Y:S02]  /*1820*/  SHF.R.S32.HI R8, RZ, 0x1f, R30 ;  /* 0x0000001fff087819 */ /* 0x000fe4000001141e */
[----:B------:R-:W-:Y:S02]  /*1830*/  IADD3 R11, R248, 0xc0, RZ ;  /* 0x000000c0f80b7810 */ /* 0x000fe40007ffe0ff */
[----:B------:R-:W-:Y:S02]  /*1840*/  SHF.R.S32.HI R8, RZ, 0x1f, R27 ;  /* 0x0000001fff087819 */ /* 0x000fe4000001141b */
[----:B------:R-:W-:-:S02]  /*1850*/  SHF.R.S32.HI R8, RZ, 0x1f, R24 ;  /* 0x0000001fff087819 */ /* 0x000fc40000011418 */
[----:B------:R-:W-:Y:S02]  /*1860*/  SHF.R.S32.HI R8, RZ, 0x1f, R21 ;  /* 0x0000001fff087819 */ /* 0x000fe40000011415 */
[----:B------:R-:W-:Y:S02]  /*1870*/  SHF.R.S32.HI R8, RZ, 0x1f, R18 ;  /* 0x0000001fff087819 */ /* 0x000fe40000011412 */
[----:B------:R-:W-:Y:S02]  /*1880*/  SHF.R.S32.HI R8, RZ, 0x1f, R11 ;  /* 0x0000001fff087819 */ /* 0x000fe4000001140b */
[----:B----4-:R-:W-:Y:S02]  /*1890*/  IADD3 R9, R248, 0xd0, RZ ;  /* 0x000000d0f8097810 */ /* 0x010fe40007ffe0ff */
[----:B------:R-:W-:Y:S02]  /*18a0*/  LEA R234, R2, 0x10080, 0x1 ;  /* 0x0001008002ea7811 */ /* 0x000fe400078e08ff */
[----:B------:R-:W-:-:S02]  /*18b0*/  SHF.R.S32.HI R9, RZ, 0x1f, R9 ;  /* 0x0000001fff097819 */ /* 0x000fc40000011409 */
[----:B------:R-:W-:Y:S02]  /*18c0*/  SHF.R.S32.HI R9, RZ, 0x1f, R251 ;  /* 0x0000001fff097819 */ /* 0x000fe400000114fb */
[----:B------:R-:W-:Y:S02]  /*18d0*/  LEA R9, R15, 0x10080, 0x1 ;  /* 0x000100800f097811 */ /* 0x000fe400078e08ff */
[----:B-1----:R-:W-:Y:S02]  /*18e0*/  IADD3 R5, R248, 0xd8, RZ ;  /* 0x000000d8f8057810 */ /* 0x002fe40007ffe0ff */
[----:B------:R-:W-:Y:S02]  /*18f0*/  SEL R2, R12, 0xffffffe0, !P4 ;  /* 0xffffffe00c027807 */ /* 0x000fe40006000000 */
[----:B------:R-:W-:Y:S02]  /*1900*/  SHF.R.S32.HI R8, RZ, 0x1f, R5 ;  /* 0x0000001fff087819 */ /* 0x000fe40000011405 */
[----:B------:R-:W-:Y:S01]  /*1910*/  SHF.R.S32.HI R5, RZ, 0x1f, R252 ;  /* 0x0000001fff057819 */ /* 0x000fe200000114fc */
[----:B------:R-:W-:Y:S01]  /*1920*/  IMAD.IADD R195, R194, 0x1, R2 ;  /* 0x00000001c2c37824 */ /* 0x000fe200078e0202 */
[----:B------:R-:W-:Y:S01]  /*1930*/  SHF.R.S32.HI R5, RZ, 0x1f, R249 ;  /* 0x0000001fff057819 */ /* 0x000fe200000114f9 */
[----:B------:R-:W-:Y:S01]  /*1940*/  IMAD.IADD R190, R2, 0x1, R189 ;  /* 0x0000000102be7824 */ /* 0x000fe200078e02bd */
[----:B------:R-:W-:-:S02]  /*1950*/  LEA R5, R17, 0x10080, 0x1 ;  /* 0x0001008011057811 */ /* 0x000fc400078e08ff */
[----:B------:R-:W-:Y:S02]  /*1960*/  SHF.R.S32.HI R8, RZ, 0x1f, R250 ;  /* 0x0000001fff087819 */ /* 0x000fe400000114fa */
[----:B------:R-:W-:Y:S01]  /*1970*/  LEA R8, R14, 0x10080, 0x1 ;  /* 0x000100800e087811 */ /* 0x000fe200078e08ff */
[----:B------:R1:W-:Y:S01]  /*1980*/  STL [R1+0x1c], R5 ;  /* 0x00001c0501007387 */ /* 0x0003e20000100800 */
[----:B------:R-:W-:Y:S02]  /*1990*/  SEL R0, R19, 0xffffffc0, !P3 ;  /* 0xffffffc013007807 */ /* 0x000fe40005800000 */
[C---:B------:R-:W-:Y:S01]  /*19a0*/  IADD3 R31, R248.reuse, 0x40, RZ ;  /* 0x00000040f81f7810 */ /* 0x040fe20007ffe0ff */
[----:B------:R2:W-:Y:S01]  /*19b0*/  STL [R1+0x18], R9 ;  /* 0x0000180901007387 */ /* 0x0005e20000100800 */
[----:B------:R-:W-:Y:S01]  /*19c0*/  IADD3 R29, R248, 0x50, RZ ;  /* 0x00000050f81d7810 */ /* 0x000fe20007ffe0ff */
[--C-:B------:R-:W-:Y:S01]  /*19d0*/  IMAD.IADD R197, R194, 0x1, R0.reuse ;  /* 0x00000001c2c57824 */ /* 0x100fe200078e0200 */
[C---:B------:R-:W-:Y:S01]  /*19e0*/  IADD3 R28, R248.reuse, 0x58, RZ ;  /* 0x00000058f81c7810 */ /* 0x040fe20007ffe0ff */
[----:B------:R2:W-:Y:S01]  /*19f0*/  STL [R1+0x14], R8 ;  /* 0x0000140801007387 */ /* 0x0005e20000100800 */
[----:B------:R-:W-:Y:S01]  /*1a00*/  IADD3 R26, R248, 0x68, RZ ;  /* 0x00000068f81a7810 */ /* 0x000fe20007ffe0ff */
[----:B------:R-:W-:Y:S01]  /*1a10*/  IMAD.IADD R192, R0, 0x1, R189 ;  /* 0x0000000100c07824 */ /* 0x000fe200078e02bd */
[C---:B------:R-:W-:Y:S01]  /*1a20*/  IADD3 R25, R248.reuse, 0x70, RZ ;  /* 0x00000070f8197810 */ /* 0x040fe20007ffe0ff */
[----:B------:R-:W-:Y:S01]  /*1a30*/  IMAD.IADD R196, R195, 0x1, R0 ;  /* 0x00000001c3c47824 */ /* 0x000fe200078e0200 */
[----:B------:R-:W-:Y:S01]  /*1a40*/  IADD3 R23, R248, 0x80, RZ ;  /* 0x00000080f8177810 */ /* 0x000fe20007ffe0ff */
[----:B------:R-:W-:Y:S01]  /*1a50*/  IMAD.IADD R191, R0, 0x1, R190 ;  /* 0x0000000100bf7824 */ /* 0x000fe200078e02be */
[----:B------:R-:W-:-:S02]  /*1a60*/  IADD3 R22, R248, 0x88, RZ ;  /* 0x00000088f8167810 */ /* 0x000fc40007ffe0ff */
[C---:B------:R-:W-:Y:S02]  /*1a70*/  IADD3 R20, R248.reuse, 0x98, RZ ;  /* 0x00000098f8147810 */ /* 0x040fe40007ffe0ff */
[C---:B------:R-:W-:Y:S02]  /*1a80*/  IADD3 R19, R248.reuse, 0xa0, RZ ;  /* 0x000000a0f8137810 */ /* 0x040fe40007ffe0ff */
[C---:B------:R-:W-:Y:S02]  /*1a90*/  IADD3 R16, R248.reuse, 0xb0, RZ ;  /* 0x000000b0f8107810 */ /* 0x040fe40007ffe0ff */
[C---:B------:R-:W-:Y:S02]  /*1aa0*/  IADD3 R12, R248.reuse, 0xb8, RZ ;  /* 0x000000b8f80c7810 */ /* 0x040fe40007ffe0ff */
[----:B-1----:R-:W-:Y:S02]  /*1ab0*/  LEA R5, R13, 0x10080, 0x1 ;  /* 0x000100800d057811 */ /* 0x002fe400078e08ff */
[----:B------:R-:W-:-:S02]  /*1ac0*/  IADD3 R10, R248, 0xc8, RZ ;  /* 0x000000c8f80a7810 */ /* 0x000fc40007ffe0ff */
[----:B------:R-:W-:Y:S01]  /*1ad0*/  SHF.R.S32.HI R37, RZ, 0x1f, R36 ;  /* 0x0000001fff257819 */ /* 0x000fe20000011424 */
[----:B------:R2:W-:Y:S01]  /*1ae0*/  STL [R1+0x10], R5 ;  /* 0x0000100501007387 */ /* 0x0005e20000100800 */
[----:B------:R-:W-:Y:S02]  /*1af0*/  SHF.R.S32.HI R36, RZ, 0x1f, R35 ;  /* 0x0000001fff247819 */ /* 0x000fe40000011423 */
[----:B------:R-:W-:Y:S02]  /*1b00*/  SHF.R.S32.HI R133, RZ, 0x1f, R132 ;  /* 0x0000001fff857819 */ /* 0x000fe40000011484 */
[----:B------:R-:W-:Y:S02]  /*1b10*/  SHF.R.S32.HI R211, RZ, 0x1f, R199 ;  /* 0x0000001fffd37819 */ /* 0x000fe400000114c7 */
[----:B------:R-:W-:Y:S02]  /*1b20*/  SHF.R.S32.HI R210, RZ, 0x1f, R200 ;  /* 0x0000001fffd27819 */ /* 0x000fe400000114c8 */
[----:B------:R-:W-:-:S02]  /*1b30*/  SHF.R.S32.HI R209, RZ, 0x1f, R204 ;  /* 0x0000001fffd17819 */ /* 0x000fc400000114cc */
[----:B------:R-:W-:Y:S02]  /*1b40*/  SHF.R.S32.HI R35, RZ, 0x1f, R247 ;  /* 0x0000001fff237819 */ /* 0x000fe400000114f7 */
        /* <DEDUP_REMOVED lines=13> */
[----:B--2---:R-:W-:Y:S02]  /*1c20*/  SHF.R.S32.HI R10, RZ, 0x1f, R10 ;  /* 0x0000001fff0a7819 */ /* 0x004fe4000001140a */
.L_x_333:
[----:B------:R-:W-:-:S04]  /*1c30*/  IMAD.MOV.U32 R2, RZ, RZ, 0x4 ;  /* 0x00000004ff027424 */ /* 0x000fc800078e00ff */
[----:B------:R-:W-:-:S05]  /*1c40*/  IMAD.WIDE R2, R231, R2, c[0x0][0x588] ;  /* 0x00016200e7027625 */ /* 0x000fca00078e0202 */
[----:B------:R-:W2:Y:S01]  /*1c50*/  LDG.E R233, [R2.64] ;  /* 0x0000000802e97981 */ /* 0x000ea2000c1e1900 */
[----:B------:R-:W-:Y:S01]  /*1c60*/  ISETP.NE.U32.AND P0, PT, RZ, c[0x0][0x370], PT ;  /* 0x0000dc00ff007a0c */ /* 0x000fe20003f05070 */
[----:B------:R-:W-:Y:S01]  /*1c70*/  IMAD.MOV.U32 R226, RZ, RZ, RZ ;  /* 0x000000ffffe27224 */ /* 0x000fe200078e00ff */
[----:B------:R-:W-:Y:S02]  /*1c80*/  ISETP.NE.U32.AND P4, PT, RZ, c[0x0][0x360], PT ;  /* 0x0000d800ff007a0c */ /* 0x000fe40003f85070 */
[----:B------:R-:W-:Y:S02]  /*1c90*/  ISETP.NE.AND.EX P1, PT, RZ, c[0x0][0x374], PT, P0 ;  /* 0x0000dd00ff007a0c */ /* 0x000fe40003f25300 */
[----:B------:R-:W-:Y:S02]  /*1ca0*/  ISETP.NE.AND.EX P4, PT, RZ, c[0x0][0x364], PT, P4 ;  /* 0x0000d900ff007a0c */ /* 0x000fe40003f85340 */
[----:B------:R-:W-:Y:S02]  /*1cb0*/  ISETP.NE.U32.AND P3, PT, RZ, c[0x0][0x348], PT ;  /* 0x0000d200ff007a0c */ /* 0x000fe40003f65070 */
[----:B------:R-:W-:-:S02]  /*1cc0*/  ISETP.NE.U32.AND P5, PT, RZ, c[0x0][0x350], PT ;  /* 0x0000d400ff007a0c */ /* 0x000fc40003fa5070 */
[----:B------:R-:W-:Y:S02]  /*1cd0*/  ISETP.NE.U32.AND P6, PT, RZ, c[0x0][0x358], PT ;  /* 0x0000d600ff007a0c */ /* 0x000fe40003fc5070 */
[----:B------:R-:W-:Y:S02]  /*1ce0*/  ISETP.NE.AND.EX P3, PT, RZ, c[0x0][0x34c], PT, P3 ;  /* 0x0000d300ff007a0c */ /* 0x000fe40003f65330 */
[----:B------:R-:W-:Y:S02]  /*1cf0*/  ISETP.NE.AND.EX P5, PT, RZ, c[0x0][0x354], PT, P5 ;  /* 0x0000d500ff007a0c */ /* 0x000fe40003fa5350 */
[----:B------:R-:W-:Y:S01]  /*1d00*/  ISETP.NE.AND.EX P6, PT, RZ, c[0x0][0x35c], PT, P6 ;  /* 0x0000d700ff007a0c */ /* 0x000fe20003fc5360 */
[----:B------:R-:W-:Y:S02]  /*1d10*/  IMAD.MOV.U32 R107, RZ, RZ, RZ ;  /* 0x000000ffff6b7224 */ /* 0x000fe400078e00ff */
[----:B------:R-:W-:Y:S02]  /*1d20*/  IMAD.MOV.U32 R12, RZ, RZ, RZ ;  /* 0x000000ffff0c7224 */ /* 0x000fe400078e00ff */
[----:B------:R-:W-:Y:S01]  /*1d30*/  IMAD.MOV.U32 R11, RZ, RZ, RZ ;  /* 0x000000ffff0b7224 */ /* 0x000fe200078e00ff */
[----:B--2---:R-:W-:Y:S01]  /*1d40*/  SHF.R.S32.HI R235, RZ, 0x1f, R233 ;  /* 0x0000001fffeb7819 */ /* 0x004fe200000114e9 */
[C---:B------:R-:W-:Y:S01]  /*1d50*/  IMAD.SHL.U32 R227, R233.reuse, 0x4, RZ ;  /* 0x00000004e9e37824 */ /* 0x040fe200078e00ff */
[----:B------:R-:W-:-:S02]  /*1d60*/  @P1 LEA R4, P0, R233, c[0x0][0x370], 0x2 ;  /* 0x0000dc00e9041a11 */ /* 0x000fc400078010ff */
[C-C-:B------:R-:W-:Y:S02]  /*1d70*/  SHF.L.U64.HI R232, R233.reuse, 0x2, R235.reuse ;  /* 0x00000002e9e87819 */ /* 0x140fe400000102eb */
[----:B------:R-:W-:Y:S02]  /*1d80*/  @P1 LEA.HI.X R5, R233, c[0x0][0x374], R235, 0x2, P0 ;  /* 0x0000dd00e9051a11 */ /* 0x000fe400000f14eb */
[C---:B------:R-:W-:Y:S02]  /*1d90*/  @P4 IADD3 R2, P0, R227.reuse, c[0x0][0x360], RZ ;  /* 0x0000d800e3024a10 */ /* 0x040fe40007f1e0ff */
[----:B------:R-:W-:Y:S01]  /*1da0*/  IADD3 R6, P2, R227, c[0x0][0x348], RZ ;  /* 0x0000d200e3067a10 */ /* 0x000fe20007f5e0ff */
[----:B------:R1:W5:Y:S01]  /*1db0*/  @P1 LDG.E R226, [R4.64] ;  /* 0x0000000804e21981 */ /* 0x000362000c1e1900 */
[----:B------:R-:W-:-:S05]  /*1dc0*/  @P4 IADD3.X R3, R232, c[0x0][0x364], RZ, P0, !PT ;  /* 0x0000d900e8034a10 */ /* 0x000fca00007fe4ff */
[----:B------:R2:W5:Y:S01]  /*1dd0*/  @P4 LDG.E R110, [R2.64] ;  /* 0x00000008026e4981 */ /* 0x000562000c1e1900 */
[----:B------:R-:W-:-:S05]  /*1de0*/  IADD3.X R7, R232, c[0x0][0x34c], RZ, P2, !PT ;  /* 0x0000d300e8077a10 */ /* 0x000fca00017fe4ff */
[----:B------:R3:W5:Y:S01]  /*1df0*/  @P3 LDG.E R107, [R6.64] ;  /* 0x00000008066b3981 */ /* 0x000762000c1e1900 */
[C---:B-1----:R-:W-:Y:S02]  /*1e00*/  IADD3 R4, P1, R227.reuse, c[0x0][0x350], RZ ;  /* 0x0000d400e3047a10 */ /* 0x042fe40007f3e0ff */
[----:B--2---:R-:W-:Y:S02]  /*1e10*/  IADD3 R2, P0, R227, c[0x0][0x358], RZ ;  /* 0x0000d600e3027a10 */ /* 0x004fe40007f1e0ff */
[C---:B------:R-:W-:Y:S02]  /*1e20*/  IADD3.X R5, R232.reuse, c[0x0][0x354], RZ, P1, !PT ;  /* 0x0000d500e8057a10 */ /* 0x040fe40000ffe4ff */
[----:B------:R-:W-:-:S03]  /*1e30*/  IADD3.X R3, R232, c[0x0][0x35c], RZ, P0, !PT ;  /* 0x0000d700e8037a10 */ /* 0x000fc600007fe4ff */
[----:B------:R3:W5:Y:S04]  /*1e40*/  @P5 LDG.E R12, [R4.64] ;  /* 0x00000008040c5981 */ /* 0x000768000c1e1900 */
[----:B------:R3:W5:Y:S01]  /*1e50*/  @P6 LDG.E R11, [R2.64] ;  /* 0x00000008020b6981 */ /* 0x000762000c1e1900 */
[----:B------:R-:W-:Y:S01]  /*1e60*/  YIELD ;  /* 0x0000000000007946 */ /* 0x000fe20003800000 */
[----:B------:R-:W-:Y:S05]  /*1e70*/  @P4 BRA `(.L_x_169) ;  /* 0x0000005000004947 */ /* 0x000fea0003800000 */
[----:B-----5:R-:W-:Y:S01]  /*1e80*/  MOV R110, c[0x0][0x168] ;  /* 0x00005a00006e7a02 */ /* 0x020fe20000000f00 */
[----:B------:R-:W-:Y:S05]  /*1e90*/  @!P3 BRA `(.L_x_169) ;  /* 0x000000300000b947 */ /* 0x000fea0003800000 */
[----:B------:R-:W2:Y:S04]  /*1ea0*/  LDG.E R8, [R6.64] ;  /* 0x0000000806087981 */ /* 0x000ea8000c1e1900 */
[----:B------:R-:W2:Y:S02]  /*1eb0*/  LDG.E R0, [R6.64+0x4] ;  /* 0x0000040806007981 */ /* 0x000ea4000c1e1900 */
[----:B--2---:R-:W-:-:S02]  /*1ec0*/  IADD3 R110, -R8, R0, RZ ;  /* 0x00000000086e7210 */ /* 0x004fc40007ffe1ff */
.L_x_169:
[----:B------:R-:W-:-:S04]  /*1ed0*/  ISETP.NE.U32.AND P0, PT, RZ, c[0x0][0x368], PT ;  /* 0x0000da00ff007a0c */ /* 0x000fc80003f05070 */
[----:B------:R-:W-:-:S13]  /*1ee0*/  ISETP.NE.AND.EX P0, PT, RZ, c[0x0][0x36c], PT, P0 ;  /* 0x0000db00ff007a0c */ /* 0x000fda0003f05300 */
[----:B------:R-:W-:Y:S05]  /*1ef0*/  @!P0 BRA `(.L_x_170) ;  /* 0x0000004000008947 */ /* 0x000fea0003800000 */
[----:B---3--:R-:W-:-:S04]  /*1f00*/  IADD3 R4, P0, R227, c[0x0][0x368], RZ ;  /* 0x0000da00e3047a10 */ /* 0x008fc80007f1e0ff */
[----:B------:R-:W-:-:S05]  /*1f10*/  IADD3.X R5, R232, c[0x0][0x36c], RZ, P0, !PT ;  /* 0x0000db00e8057a10 */ /* 0x000fca00007fe4ff */
[----:B------:R1:W5:Y:S01]  /*1f20*/  LDG.E R10, [R4.64] ;  /* 0x00000008040a7981 */ /* 0x000362000c1e1900 */
[----:B------:R-:W-:Y:S05]  /*1f30*/  BRA `(.L_x_171) ;  /* 0x0000005000007947 */ /* 0x000fea0003800000 */
.L_x_170:
[----:B------:R-:W-:Y:S01]  /*1f40*/  MOV R10, UR6 ;  /* 0x00000006000a7c02 */ /* 0x000fe20008000f00 */
[----:B------:R-:W-:Y:S05]  /*1f50*/  @!P5 BRA `(.L_x_171) ;  /* 0x000000300000d947 */ /* 0x000fea0003800000 */
[----:B---3--:R-:W2:Y:S04]  /*1f60*/  LDG.E R6, [R4.64] ;  /* 0x0000000804067981 */ /* 0x008ea8000c1e1900 */
[----:B------:R-:W2:Y:S02]  /*1f70*/  LDG.E R0, [R4.64+0x4] ;  /* 0x0000040804007981 */ /* 0x000ea4000c1e1900 */
[----:B--2---:R-:W-:Y:S02]  /*1f80*/  IADD3 R10, -R6, R0, RZ ;  /* 0x00000000060a7210 */ /* 0x004fe40007ffe1ff */
.L_x_171:
[----:B-1-3--:R1:W2:Y:S04]  /*1f90*/  @P6 LDG.E R4, [R2.64] ;  /* 0x0000000802046981 */ /* 0x00a2a8000c1e1900 */
[----:B------:R1:W2:Y:S01]  /*1fa0*/  @P6 LDG.E R0, [R2.64+0x4] ;  /* 0x0000040802006981 */ /* 0x0002a2000c1e1900 */
[----:B------:R-:W-:Y:S01]  /*1fb0*/  ISETP.NE.U32.AND P0, PT, RZ, c[0x0][0x378], PT ;  /* 0x0000de00ff007a0c */ /* 0x000fe20003f05070 */
[----:B-----5:R-:W-:-:S03]  /*1fc0*/  IMAD.MOV.U32 R92, RZ, RZ, R10 ;  /* 0x000000ffff5c7224 */ /* 0x020fc600078e000a */
[----:B------:R-:W-:Y:S01]  /*1fd0*/  ISETP.NE.AND.EX P1, PT, RZ, c[0x0][0x37c], PT, P0 ;  /* 0x0000df00ff007a0c */ /* 0x000fe20003f25300 */
[----:B------:R-:W-:Y:S02]  /*1fe0*/  IMAD.MOV.U32 R49, RZ, RZ, c[0x0][0x228] ;  /* 0x00008a00ff317624 */ /* 0x000fe400078e00ff */
[----:B------:R-:W-:-:S10]  /*1ff0*/  IMAD.IADD R6, R10, 0x1, -R226 ;  /* 0x000000010a067824 */ /* 0x000fd400078e0ae2 */
[----:B-1----:R-:W-:-:S04]  /*2000*/  @P1 IADD3 R2, P0, R227, c[0x0][0x378], RZ ;  /* 0x0000de00e3021a10 */ /* 0x002fc80007f1e0ff */
[----:B------:R-:W-:-:S05]  /*2010*/  @P1 IADD3.X R3, R232, c[0x0][0x37c], RZ, P0, !PT ;  /* 0x0000df00e8031a10 */ /* 0x000fca00007fe4ff */
[----:B------:R1:W5:Y:S01]  /*2020*/  @P1 LDG.E R92, [R2.64] ;  /* 0x00000008025c1981 */ /* 0x000362000c1e1900 */
[----:B------:R-:W-:Y:S01]  /*2030*/  BSSY B0, `(.L_x_172) ;  /* 0x000002f000007945 */ /* 0x000fe20003800000 */
[----:B-1----:R-:W-:-:S04]  /*2040*/  LOP3.LUT R2, R230, 0xff000000, RZ, 0xc0, !PT ;  /* 0xff000000e6027812 */ /* 0x002fc800078ec0ff */
[----:B------:R-:W-:Y:S01]  /*2050*/  SHF.R.U32.HI R2, RZ, 0x8, R2 ;  /* 0x00000008ff027819 */ /* 0x000fe20000011602 */
[----:B--2---:R-:W-:Y:S01]  /*2060*/  @P6 IMAD.IADD R49, R0, 0x1, -R4 ;  /* 0x0000000100316824 */ /* 0x004fe200078e0a04 */
[----:B------:R-:W-:-:S03]  /*2070*/  LOP3.LUT R0, R230, 0xff0000, RZ, 0xc0, !PT ;  /* 0x00ff0000e6007812 */ /* 0x000fc600078ec0ff */
[----:B------:R-:W-:Y:S01]  /*2080*/  IMAD.IADD R106, R6, 0x1, R49 ;  /* 0x00000001066a7824 */ /* 0x000fe200078e0231 */
[----:B------:R-:W-:-:S04]  /*2090*/  LEA.HI R2, R0, R2, RZ, 0x10 ;  /* 0x0000000200027211 */ /* 0x000fc800078f80ff */
[C---:B------:R-:W-:Y:S02]  /*20a0*/  ISETP.GE.AND P0, PT, R106.reuse, 0x1, PT ;  /* 0x000000016a00780c */ /* 0x040fe40003f06270 */
[----:B------:R-:W-:Y:S02]  /*20b0*/  IADD3 R0, R106, 0x1f, RZ ;  /* 0x0000001f6a007810 */ /* 0x000fe40007ffe0ff */
[----:B------:R-:W-:Y:S02]  /*20c0*/  SHF.R.U32.HI R238, RZ, 0x10, R2 ;  /* 0x00000010ffee7819 */ /* 0x000fe40000011602 */
[----:B------:R-:W-:Y:S02]  /*20d0*/  SHF.R.S32.HI R3, RZ, 0x1f, R0 ;  /* 0x0000001fff037819 */ /* 0x000fe40000011400 */
[----:B------:R-:W-:Y:S02]  /*20e0*/  ISETP.NE.AND P1, PT, R238, RZ, PT ;  /* 0x000000ffee00720c */ /* 0x000fe40003f25270 */
[----:B------:R-:W-:Y:S01]  /*20f0*/  LEA.HI R3, R3, R0, RZ, 0x5 ;  /* 0x0000000003037211 */ /* 0x000fe200078f28ff */
[----:B------:R-:W-:Y:S01]  /*2100*/  IMAD.MOV.U32 R0, RZ, RZ, RZ ;  /* 0x000000ffff007224 */ /* 0x000fe200078e00ff */
[----:B------:R-:W-:-:S02]  /*2110*/  LOP3.LUT R245, R2, 0xff, RZ, 0xc0, !PT ;  /* 0x000000ff02f57812 */ /* 0x000fc400078ec0ff */
[----:B------:R-:W-:Y:S02]  /*2120*/  SEL R91, R238, c[0x0][0x338], P1 ;  /* 0x0000ce00ee5b7a07 */ /* 0x000fe40000800000 */
[----:B------:R-:W-:Y:S01]  /*2130*/  SHF.R.S32.HI R93, RZ, 0x5, R3 ;  /* 0x00000005ff5d7819 */ /* 0x000fe20000011403 */
[----:B------:R-:W-:Y:S05]  /*2140*/  @!P0 BRA `(.L_x_173) ;  /* 0x000001d000008947 */ /* 0x000fea0003800000 */
[----:B------:R-:W-:Y:S02]  /*2150*/  IABS R0, R91 ;  /* 0x0000005b00007213 */ /* 0x000fe40000000000 */
[----:B------:R-:W-:-:S03]  /*2160*/  IADD3 R5, R93, -0x1, R91 ;  /* 0xffffffff5d057810 */ /* 0x000fc60007ffe05b */
[----:B------:R-:W-:Y:S01]  /*2170*/  IMAD.MOV.U32 R4, RZ, RZ, R0 ;  /* 0x000000ffff047224 */ /* 0x000fe200078e0000 */
[----:B------:R-:W-:-:S03]  /*2180*/  IABS R9, R5 ;  /* 0x0000000500097213 */ /* 0x000fc60000000000 */
[----:B------:R-:W1:Y:S08]  /*2190*/  I2F.RP R2, R4 ;  /* 0x0000000400027306 */ /* 0x000e700000209400 */
[----:B-1----:R-:W1:Y:S02]  /*21a0*/  MUFU.RCP R2, R2 ;  /* 0x0000000200027308 */ /* 0x002e640000001000 */
[----:B-1----:R-:W-:-:S06]  /*21b0*/  IADD3 R2, R2, 0xffffffe, RZ ;  /* 0x0ffffffe02027810 */ /* 0x002fcc0007ffe0ff */
[----:B------:R-:W1:Y:S02]  /*21c0*/  F2I.FTZ.U32.TRUNC.NTZ R3, R2 ;  /* 0x0000000200037305 */ /* 0x000e64000021f000 */
[----:B-1----:R-:W-:-:S04]  /*21d0*/  IMAD.MOV R0, RZ, RZ, -R3 ;  /* 0x000000ffff007224 */ /* 0x002fc800078e0a03 */
[----:B------:R-:W-:Y:S01]  /*21e0*/  IMAD.MOV.U32 R2, RZ, RZ, R0 ;  /* 0x000000ffff027224 */ /* 0x000fe200078e0000 */
[----:B------:R-:W-:-:S03]  /*21f0*/  IABS R0, R91 ;  /* 0x0000005b00007213 */ /* 0x000fc60000000000 */
[----:B------:R-:W-:Y:S02]  /*2200*/  IMAD R7, R2, R4, RZ ;  /* 0x0000000402077224 */ /* 0x000fe400078e02ff */
[----:B------:R-:W-:Y:S02]  /*2210*/  IMAD.MOV.U32 R2, RZ, RZ, RZ ;  /* 0x000000ffff027224 */ /* 0x000fe400078e00ff */
        /* <DEDUP_REMOVED lines=16> */
.L_x_173:
[----:B------:R-:W-:Y:S05]  /*2320*/  BSYNC B0 ;  /* 0x0000000000007941 */ /* 0x000fea0003800000 */
.L_x_172:
[----:B------:R-:W2:Y:S01]  /*2330*/  LDL R4, [R1+0x48] ;  /* 0x0000480001047983 */ /* 0x000ea20000100800 */
[----:B------:R-:W-:-:S04]  /*2340*/  IMAD R2, R245, R0, RZ ;  /* 0x00000000f5027224 */ /* 0x000fc800078e02ff */
[C---:B------:R-:W-:Y:S02]  /*2350*/  IMAD.IADD R0, R2.reuse, 0x1, R0 ;  /* 0x0000000102007824 */ /* 0x040fe400078e0200 */
[----:B------:R-:W-:-:S03]  /*2360*/  IMAD R3, R2, 0x20, -R6 ;  /* 0x0000002002037824 */ /* 0x000fc600078e0a06 */
[----:B------:R-:W-:Y:S02]  /*2370*/  IMNMX R0, R93, R0, PT ;  /* 0x000000005d007217 */ /* 0x000fe40003800200 */
[----:B------:R-:W-:-:S03]  /*2380*/  IMNMX R3, RZ, R3, !PT ;  /* 0x00000003ff037217 */ /* 0x000fc60007800200 */
[----:B------:R-:W-:Y:S01]  /*2390*/  IMAD R0, R0, 0x20, -R6 ;  /* 0x0000002000007824 */ /* 0x000fe200078e0a06 */
[----:B------:R-:W-:-:S04]  /*23a0*/  SHF.R.U32.HI R74, RZ, 0x5, R3 ;  /* 0x00000005ff4a7819 */ /* 0x000fc80000011603 */
[----:B------:R-:W-:-:S04]  /*23b0*/  IMNMX R0, R0, R49, PT ;  /* 0x0000003100007217 */ /* 0x000fc80003800200 */
[----:B------:R-:W-:-:S13]  /*23c0*/  ISETP.GT.AND P0, PT, R0, R3, PT ;  /* 0x000000030000720c */ /* 0x000fda0003f04270 */
[----:B------:R-:W-:Y:S01]  /*23d0*/  @P0 IADD3 R2, R0, 0x1f, RZ ;  /* 0x0000001f00020810 */ /* 0x000fe20007ffe0ff */
[----:B------:R-:W-:-:S03]  /*23e0*/  IMAD.MOV.U32 R0, RZ, RZ, R74 ;  /* 0x000000ffff007224 */ /* 0x000fc600078e004a */
[----:B------:R-:W-:-:S04]  /*23f0*/  @P0 SHF.R.S32.HI R3, RZ, 0x1f, R2 ;  /* 0x0000001fff030819 */ /* 0x000fc80000011402 */
[----:B------:R-:W-:-:S04]  /*2400*/  @P0 LEA.HI R2, R3, R2, RZ, 0x5 ;  /* 0x0000000203020211 */ /* 0x000fc800078f28ff */
[----:B------:R-:W-:-:S04]  /*2410*/  @P0 SHF.R.S32.HI R0, RZ, 0x5, R2 ;  /* 0x00000005ff000819 */ /* 0x000fc80000011402 */
[----:B------:R-:W-:Y:S01]  /*2420*/  ISETP.GT.AND P0, PT, R0, R74, PT ;  /* 0x0000004a0000720c */ /* 0x000fe20003f04270 */
[----:B--2---:R-:W-:-:S04]  /*2430*/  IMAD.IADD R2, R219, 0x1, R4 ;  /* 0x00000001db027824 */ /* 0x004fc800078e0204 */
[----:B------:R-:W-:-:S08]  /*2440*/  IMAD.SHL.U32 R198, R2, 0x2, RZ ;  /* 0x0000000202c67824 */ /* 0x000fd000078e00ff */
[----:B------:R-:W-:Y:S05]  /*2450*/  @!P0 BRA `(.L_x_174) ;  /* 0x0000399000008947 */ /* 0x000fea0003800000 */
[--C-:B------:R-:W-:Y:S01]  /*2460*/  SHF.R.S32.HI R9, RZ, 0x1f, R208.reuse ;  /* 0x0000001fff097819 */ /* 0x100fe200000114d0 */
[----:B------:R-:W-:Y:S01]  /*2470*/  IMAD.IADD R89, R49, 0x1, -R208 ;  /* 0x0000000131597824 */ /* 0x000fe200078e0ad0 */
[----:B------:R-:W-:Y:S01]  /*2480*/  IADD3 R52, P0, R208, R11, RZ ;  /* 0x0000000bd0347210 */ /* 0x000fe20007f1e0ff */
[----:B------:R-:W-:Y:S01]  /*2490*/  IMAD.MOV.U32 R100, RZ, RZ, c[0x0][0x238] ;  /* 0x00008e00ff647624 */ /* 0x000fe200078e00ff */
[----:B------:R-:W-:Y:S01]  /*24a0*/  IADD3 R42, R0, -0x1, RZ ;  /* 0xffffffff002a7810 */ /* 0x000fe20007ffe0ff */
[----:B------:R-:W-:Y:S01]  /*24b0*/  IMAD.MOV.U32 R96, RZ, RZ, 0x5 ;  /* 0x00000005ff607424 */ /* 0x000fe200078e00ff */
[----:B------:R-:W-:Y:S01]  /*24c0*/  LEA.HI.X.SX32 R53, R11, R9, 0x1, P0 ;  /* 0x000000090b357211 */ /* 0x000fe200000f0eff */
[----:B------:R-:W-:Y:S01]  /*24d0*/  IMAD.WIDE.U32 R2, R52, c[0x0][0x238], R132 ;  /* 0x00008e0034027a25 */ /* 0x000fe200078e0084 */
[----:B------:R-:W-:Y:S02]  /*24e0*/  LOP3.LUT R20, R230, 0xffff, RZ, 0xc0, !PT ;  /* 0x0000ffffe6147812 */ /* 0x000fe400078ec0ff */
[----:B------:R-:W-:Y:S01]  /*24f0*/  SEL R6, R235, RZ, !P6 ;  /* 0x000000ffeb067207 */ /* 0x000fe20007000000 */
[----:B------:R-:W-:Y:S01]  /*2500*/  IMAD R4, R53, c[0x0][0x238], RZ ;  /* 0x00008e0035047a24 */ /* 0x000fe200078e02ff */
[----:B------:R-:W-:Y:S01]  /*2510*/  SEL R11, R233, RZ, !P6 ;  /* 0x000000ffe90b7207 */ /* 0x000fe20007000000 */
[----:B------:R-:W-:Y:S01]  /*2520*/  IMAD R0, R42, -0x20, R89 ;  /* 0xffffffe02a007824 */ /* 0x000fe200078e0259 */
[----:B------:R-:W-:Y:S01]  /*2530*/  SHF.L.U64.HI R97, R100, R96, c[0x0][0x23c] ;  /* 0x00008f0064617619 */ /* 0x000fe20000010260 */
[----:B------:R-:W-:Y:S01]  /*2540*/  IMAD R4, R52, c[0x0][0x23c], R4 ;  /* 0x00008f0034047a24 */ /* 0x000fe200078e0204 */
[----:B------:R-:W-:Y:S01]  /*2550*/  ISETP.NE.U32.AND P1, PT, RZ, c[0x0][0x340], PT ;  /* 0x0000d000ff007a0c */ /* 0x000fe20003f25070 */
[----:B------:R-:W-:Y:S01]  /*2560*/  IMAD.SHL.U32 R100, R100, 0x20, RZ ;  /* 0x0000002064647824 */ /* 0x000fe200078e00ff */
[----:B------:R-:W-:Y:S01]  /*2570*/  ISETP.GT.AND P0, PT, R0, RZ, PT ;  /* 0x000000ff0000720c */ /* 0x000fe20003f04270 */
[----:B------:R-:W-:Y:S01]  /*2580*/  IMAD.IADD R3, R3, 0x1, R4 ;  /* 0x0000000103037824 */ /* 0x000fe200078e0204 */
[----:B------:R-:W-:Y:S01]  /*2590*/  ISETP.NE.AND.EX P1, PT, RZ, c[0x0][0x344], PT, P1 ;  /* 0x0000d100ff007a0c */ /* 0x000fe20003f25310 */
[----:B------:R-:W-:Y:S01]  /*25a0*/  IMAD R0, R6, c[0x0][0x248], RZ ;  /* 0x0000920006007a24 */ /* 0x000fe200078e02ff */
[----:B------:R-:W-:Y:S01]  /*25b0*/  ISETP.GE.AND P3, PT, R132, c[0x0][0x1d4], PT ;  /* 0x0000750084007a0c */ /* 0x000fe20003f66270 */
[----:B------:R-:W-:Y:S01]  /*25c0*/  IMAD.WIDE.U32 R2, R20, c[0x0][0x240], R2 ;  /* 0x0000900014027a25 */ /* 0x000fe200078e0002 */
[----:B------:R-:W-:-:S02]  /*25d0*/  ISETP.GE.AND P6, PT, R135, c[0x0][0x1d4], PT ;  /* 0x0000750087007a0c */ /* 0x000fc40003fc6270 */
[----:B------:R-:W-:Y:S01]  /*25e0*/  ISETP.GE.AND P5, PT, R199, c[0x0][0x1d4], PT ;  /* 0x00007500c7007a0c */ /* 0x000fe20003fa6270 */
[----:B------:R-:W-:Y:S01]  /*25f0*/  IMAD R3, R20, c[0x0][0x244], R3 ;  /* 0x0000910014037a24 */ /* 0x000fe200078e0203 */
[----:B------:R-:W-:Y:S01]  /*2600*/  ISETP.GE.AND P4, PT, R200, c[0x0][0x1d4], PT ;  /* 0x00007500c8007a0c */ /* 0x000fe20003f86270 */
[----:B------:R-:W-:Y:S01]  /*2610*/  IMAD R4, R11, c[0x0][0x24c], R0 ;  /* 0x000093000b047a24 */ /* 0x000fe200078e0200 */
[----:B------:R-:W-:Y:S01]  /*2620*/  LOP3.LUT R207, R207, 0xfffffffe, RZ, 0xc0, !PT ;  /* 0xfffffffecfcf7812 */ /* 0x000fe200078ec0ff */
[----:B------:R-:W-:Y:S01]  /*2630*/  IMAD.WIDE.U32 R56, R11, c[0x0][0x248], R2 ;  /* 0x000092000b387a25 */ /* 0x000fe200078e0002 */
[----:B------:R-:W-:-:S03]  /*2640*/  @P0 SHF.R.S32.HI R2, RZ, 0x1f, R42 ;  /* 0x0000001fff020819 */ /* 0x000fc6000001142a */
[----:B------:R-:W-:Y:S01]  /*2650*/  @P0 IMAD R0, R97, R42, RZ ;  /* 0x0000002a61000224 */ /* 0x000fe200078e02ff */
[----:B------:R-:W-:Y:S01]  /*2660*/  @P3 LOP3.LUT R207, R207, 0x1, RZ, 0xfc, !PT ;  /* 0x00000001cfcf3812 */ /* 0x000fe200078efcff */
[----:B------:R-:W-:Y:S02]  /*2670*/  IMAD.IADD R55, R57, 0x1, R4 ;  /* 0x0000000139377824 */ /* 0x000fe400078e0204 */
[----:B------:R-:W-:Y:S02]  /*2680*/  @P0 IMAD.MOV.U32 R54, RZ, RZ, R56 ;  /* 0x000000ffff360224 */ /* 0x000fe400078e0038 */
[-C--:B------:R-:W-:Y:S02]  /*2690*/  @P0 IMAD R0, R2, R100.reuse, R0 ;  /* 0x0000006402000224 */ /* 0x080fe400078e0200 */
[----:B------:R-:W-:-:S04]  /*26a0*/  @P0 IMAD.WIDE.U32 R4, R42, R100, R54 ;  /* 0x000000642a040225 */ /* 0x000fc800078e0036 */
[----:B------:R-:W-:Y:S01]  /*26b0*/  @P0 IMAD.IADD R0, R5, 0x1, R0 ;  /* 0x0000000105000824 */ /* 0x000fe200078e0200 */
[----:B------:R-:W-:-:S04]  /*26c0*/  @P0 LEA R2, P2, R4, c[0x0][0x220], 0x1 ;  /* 0x0000880004020a11 */ /* 0x000fc800078408ff */
[----:B------:R-:W-:Y:S02]  /*26d0*/  @P0 LEA.HI.X R3, R4, c[0x0][0x224], R0, 0x1, P2 ;  /* 0x0000890004030a11 */ /* 0x000fe400010f0c00 */
[----:B------:R-:W-:-:S03]  /*26e0*/  @P1 IADD3 R4, P2, R227, c[0x0][0x340], RZ ;  /* 0x0000d000e3041a10 */ /* 0x000fc60007f5e0ff */
[----:B------:R-:W-:Y:S01]  /*26f0*/  @!PT LDS RZ, [RZ] ;  /* 0x00000000fffff984 */ /* 0x000fe20000000800 */
[----:B------:R-:W-:Y:S01]  /*2700*/  @!PT LDS RZ, [RZ] ;  /* 0x00000000fffff984 */ /* 0x000fe20000000800 */
[----:B------:R-:W-:Y:S01]  /*2710*/  @!PT LDS RZ, [RZ] ;  /* 0x00000000fffff984 */ /* 0x000fe20000000800 */
[----:B------:R1:W-:Y:S01]  /*2720*/  @P0 LDGSTS.E.BYPASS.LTC128B.128 [R198+0xc080], [R2.64], !P3 ;  /* 0x0c08000002c60fae */ /* 0x0003e2000d901d48 */
[----:B------:R-:W-:Y:S01]  /*2730*/  @P1 IADD3.X R5, R232, c[0x0][0x344], RZ, P2, !PT ;  /* 0x0000d100e8051a10 */ /* 0x000fe200017fe4ff */
[----:B------:R-:W-:Y:S02]  /*2740*/  IMAD.MOV.U32 R94, RZ, RZ, c[0x0][0x27c] ;  /* 0x00009f00ff5e7624 */ /* 0x000fe400078e00ff */
[----:B------:R1:W-:Y:S04]  /*2750*/  @P0 LDGSTS.E.BYPASS.LTC128B.128 [R198+0xd080], [R2.64+0x80], !P6 ;  /* 0x0d08008002c60fae */ /* 0x0003e8000f101d48 */
[----:B------:R1:W-:Y:S04]  /*2760*/  @P0 LDGSTS.E.BYPASS.LTC128B.128 [R198+0xe080], [R2.64+0x100], !P5 ;  /* 0x0e08010002c60fae */ /* 0x0003e8000e901d48 */
[----:B------:R1:W-:Y:S01]  /*2770*/  @P0 LDGSTS.E.BYPASS.LTC128B.128 [R198+0xf080], [R2.64+0x180], !P4 ;  /* 0x0f08018002c60fae */ /* 0x0003e2000e101d48 */
[----:B------:R-:W-:-:S03]  /*2780*/  IMAD.SHL.U32 R94, R94, 0x2, RZ ;  /* 0x000000025e5e7824 */ /* 0x000fc600078e00ff */
[----:B------:R-:W0:Y:S04]  /*2790*/  LDGDEPBAR ;  /* 0x00000000000079af */ /* 0x000e280000000000 */
[----:B------:R-:W2:Y:S01]  /*27a0*/  @P1 LDG.E R0, [R4.64] ;  /* 0x0000000804001981 */ /* 0x000ea2000c1e1900 */
[----:B------:R-:W-:Y:S01]  /*27b0*/  ISETP.GE.AND P2, PT, R132, c[0x0][0x27c], PT ;  /* 0x00009f0084007a0c */ /* 0x000fe20003f46270 */
[----:B------:R-:W-:Y:S01]  /*27c0*/  WARPSYNC 0xffffffff ;  /* 0xffffffff00007948 */ /* 0x000fe20003800000 */
[----:B------:R-:W-:Y:S02]  /*27d0*/  LOP3.LUT R207, R207, 0xfffffffd, RZ, 0xc0, !PT ;  /* 0xfffffffdcfcf7812 */ /* 0x000fe400078ec0ff */
[----:B------:R-:W-:Y:S02]  /*27e0*/  SHF.R.S32.HI R139, RZ, 0x1f, R138 ;  /* 0x0000001fff8b7819 */ /* 0x000fe4000001148a */
[----:B-----5:R-:W-:-:S07]  /*27f0*/  SHF.R.S32.HI R19, RZ, 0x1f, R92 ;  /* 0x0000001fff137819 */ /* 0x020fce000001145c */
[----:B------:R-:W-:Y:S02]  /*2800*/  @P2 LOP3.LUT R207, R207, 0x2, RZ, 0xfc, !PT ;  /* 0x00000002cfcf2812 */ /* 0x000fe400078efcff */
[----:B--2---:R-:W-:Y:S01]  /*2810*/  @P1 SHF.R.S32.HI R18, RZ, 0x1f, R0 ;  /* 0x0000001fff121819 */ /* 0x004fe20000011400 */
[----:B------:R-:W-:Y:S02]  /*2820*/  @!P1 IMAD.MOV.U32 R0, RZ, RZ, R233 ;  /* 0x000000ffff009224 */ /* 0x000fe400078e00e9 */
[----:B------:R-:W-:Y:S02]  /*2830*/  @!P1 IMAD.MOV.U32 R18, RZ, RZ, R235 ;  /* 0x000000ffff129224 */ /* 0x000fe400078e00eb */
[C---:B-1----:R-:W-:Y:S01]  /*2840*/  IMAD.WIDE.U32 R2, R20.reuse, c[0x0][0x260], R132 ;  /* 0x0000980014027a25 */ /* 0x042fe200078e0084 */
[----:B------:R-:W-:Y:S01]  /*2850*/  ISETP.GE.AND P0, PT, R135, c[0x0][0x27c], PT ;  /* 0x00009f0087007a0c */ /* 0x000fe20003f06270 */
[----:B------:R-:W-:Y:S01]  /*2860*/  BAR.SYNC.DEFER_BLOCKING 0x0 ;  /* 0x0000000000007b1d */ /* 0x000fe20000010000 */
[----:B------:R-:W-:Y:S01]  /*2870*/  LOP3.LUT R207, R207, 0xfffffffb, RZ, 0xc0, !PT ;  /* 0xfffffffbcfcf7812 */ /* 0x000fe200078ec0ff */
[C---:B------:R-:W-:Y:S01]  /*2880*/  IMAD R7, R9.reuse, c[0x0][0x290], RZ ;  /* 0x0000a40009077a24 */ /* 0x040fe200078e02ff */
[----:B------:R-:W-:Y:S01]  /*2890*/  SHF.R.U32.HI R22, RZ, 0x3, R217 ;  /* 0x00000003ff167819 */ /* 0x000fe200000116d9 */
[----:B------:R-:W-:Y:S01]  /*28a0*/  IMAD R3, R20, c[0x0][0x264], R3 ;  /* 0x0000990014037a24 */ /* 0x000fe200078e0203 */
[----:B------:R-:W-:Y:S01]  /*28b0*/  MOV R101, c[0x0][0x27c] ;  /* 0x00009f0000657a02 */ /* 0x000fe20000000f00 */
[----:B------:R-:W-:Y:S01]  /*28c0*/  IMAD.IADD R90, R10, 0x1, R12 ;  /* 0x000000010a5a7824 */ /* 0x000fe200078e020c */
[----:B------:R-:W-:Y:S01]  /*28d0*/  SEL R10, RZ, c[0x0][0x27c], !P2 ;  /* 0x00009f00ff0a7a07 */ /* 0x000fe20005000000 */
[----:B------:R-:W-:Y:S01]  /*28e0*/  IMAD R9, R9, c[0x0][0x280], RZ ;  /* 0x0000a00009097a24 */ /* 0x000fe200078e02ff */
[----:B------:R-:W-:Y:S01]  /*28f0*/  MOV R99, c[0x0][0x280] ;  /* 0x0000a00000637a02 */ /* 0x000fe20000000f00 */
[----:B------:R-:W-:Y:S01]  /*2900*/  IMAD.WIDE.U32 R4, R208, c[0x0][0x290], R132 ;  /* 0x0000a400d0047a25 */ /* 0x000fe200078e0084 */
[----:B------:R-:W-:Y:S01]  /*2910*/  ULDC.U8 UR5, c[0x0][0x298] ;  /* 0x0000a60000057ab9 */ /* 0x000fe20000000000 */
[----:B------:R-:W-:-:S02]  /*2920*/  @P0 LOP3.LUT R207, R207, 0x4, RZ, 0xfc, !PT ;  /* 0x00000004cfcf0812 */ /* 0x000fc400078efcff */
[----:B------:R-:W-:Y:S02]  /*2930*/  IMAD R14, R208, c[0x0][0x294], R7 ;  /* 0x0000a500d00e7a24 */ /* 0x000fe400078e0207 */
[----:B------:R-:W-:Y:S01]  /*2940*/  IMAD R8, R6, c[0x0][0x268], RZ ;  /* 0x00009a0006087a24 */ /* 0x000fe200078e02ff */
[----:B------:R-:W-:Y:S01]  /*2950*/  LOP3.LUT R207, R207, 0xffffffef, RZ, 0xc0, !PT ;  /* 0xffffffefcfcf7812 */ /* 0x000fe200078ec0ff */
[----:B------:R-:W-:Y:S01]  /*2960*/  IMAD.WIDE.U32 R72, R11, c[0x0][0x268], R2 ;  /* 0x00009a000b487a25 */ /* 0x000fe200078e0002 */
[----:B------:R-:W-:Y:S02]  /*2970*/  SEL R2, RZ, c[0x0][0x27c], !P0 ;  /* 0x00009f00ff027a07 */ /* 0x000fe40004000000 */
[----:B------:R-:W-:Y:S01]  /*2980*/  ISETP.GE.AND P0, PT, R101, 0x1, PT ;  /* 0x000000016500780c */ /* 0x000fe20003f06270 */
[----:B------:R-:W-:Y:S01]  /*2990*/  IMAD R15, R208, c[0x0][0x284], R9 ;  /* 0x0000a100d00f7a24 */ /* 0x000fe200078e0209 */
[----:B------:R-:W-:Y:S01]  /*29a0*/  LOP3.LUT R207, R207, 0xfffffff7, RZ, 0xc0, !PT ;  /* 0xfffffff7cfcf7812 */ /* 0x000fe200078ec0ff */
[----:B------:R-:W-:-:S02]  /*29b0*/  IMAD.IADD R9, R5, 0x1, R14 ;  /* 0x0000000105097824 */ /* 0x000fc400078e020e */
[----:B------:R-:W-:Y:S02]  /*29c0*/  IMAD R21, R11, c[0x0][0x26c], R8 ;  /* 0x00009b000b157a24 */ /* 0x000fe400078e0208 */
[----:B------:R-:W-:Y:S02]  /*29d0*/  IMAD.IADD R5, R132, 0x1, R10 ;  /* 0x0000000184057824 */ /* 0x000fe400078e020a */
[----:B------:R-:W-:Y:S01]  /*29e0*/  IMAD.MOV.U32 R8, RZ, RZ, R4 ;  /* 0x000000ffff087224 */ /* 0x000fe200078e0004 */
[----:B------:R-:W-:Y:S01]  /*29f0*/  IADD3 R4, R135, R2, RZ ;  /* 0x0000000287047210 */ /* 0x000fe20007ffe0ff */
[C---:B------:R-:W-:Y:S01]  /*2a00*/  IMAD.WIDE.U32 R2, R208.reuse, c[0x0][0x290], R138 ;  /* 0x0000a400d0027a25 */ /* 0x040fe200078e008a */
[----:B------:R-:W-:Y:S02]  /*2a10*/  SHF.R.S32.HI R12, RZ, 0x1f, R5 ;  /* 0x0000001fff0c7819 */ /* 0x000fe40000011405 */
[----:B------:R-:W-:Y:S01]  /*2a20*/  SHF.R.S32.HI R16, RZ, 0x1f, R4 ;  /* 0x0000001fff107819 */ /* 0x000fe20000011404 */
[----:B------:R-:W-:Y:S01]  /*2a30*/  IMAD.WIDE.U32 R10, R208, c[0x0][0x280], R138 ;  /* 0x0000a000d00a7a25 */ /* 0x000fe200078e008a */
[----:B------:R-:W-:-:S02]  /*2a40*/  LEA.HI R13, R12, R5, RZ, 0x3 ;  /* 0x000000050c0d7211 */ /* 0x000fc400078f18ff */
[----:B------:R-:W-:Y:S01]  /*2a50*/  LEA.HI R17, R12, R5, RZ, 0x6 ;  /* 0x000000050c117211 */ /* 0x000fe200078f30ff */
[----:B------:R-:W-:Y:S01]  /*2a60*/  IMAD.WIDE.U32 R6, R208, c[0x0][0x280], R132 ;  /* 0x0000a000d0067a25 */ /* 0x000fe200078e0084 */
[CC--:B------:R-:W-:Y:S02]  /*2a70*/  LEA.HI R12, R16.reuse, R4.reuse, RZ, 0x3 ;  /* 0x00000004100c7211 */ /* 0x0c0fe400078f18ff */
[----:B------:R-:W-:Y:S01]  /*2a80*/  LEA.HI R4, R16, R4, RZ, 0x6 ;  /* 0x0000000410047211 */ /* 0x000fe200078f30ff */
[----:B------:R-:W-:Y:S01]  /*2a90*/  IMAD.IADD R5, R14, 0x1, R3 ;  /* 0x000000010e057824 */ /* 0x000fe200078e0203 */
[C---:B------:R-:W-:Y:S01]  /*2aa0*/  LOP3.LUT R14, R217.reuse, 0x38, R13, 0xf8, !PT ;  /* 0x00000038d90e7812 */ /* 0x040fe200078ef80d */
[----:B------:R-:W-:Y:S01]  /*2ab0*/  IMAD.MOV.U32 R102, RZ, RZ, c[0x0][0x2b8] ;  /* 0x0000ae00ff667624 */ /* 0x000fe200078e00ff */
[----:B------:R-:W-:Y:S01]  /*2ac0*/  LOP3.LUT R16, R217, 0x38, R12, 0xf8, !PT ;  /* 0x00000038d9107812 */ /* 0x000fe200078ef80c */
[----:B------:R-:W-:Y:S01]  /*2ad0*/  IMAD.IADD R3, R15, 0x1, R11 ;  /* 0x000000010f037824 */ /* 0x000fe200078e020b */
[----:B------:R-:W-:Y:S01]  /*2ae0*/  SHF.L.U32 R11, R17, 0x5, RZ ;  /* 0x00000005110b7819 */ /* 0x000fe200000006ff */
[----:B------:R-:W-:Y:S01]  /*2af0*/  IMAD.SHL.U32 R4, R4, 0x20, RZ ;  /* 0x0000002004047824 */ /* 0x000fe200078e00ff */
[----:B------:R-:W-:Y:S01]  /*2b00*/  IADD3 R7, R7, R15, RZ ;  /* 0x0000000f07077210 */ /* 0x000fe20007ffe0ff */
[----:B------:R-:W-:Y:S01]  /*2b10*/  IMAD.MOV.U32 R98, RZ, RZ, c[0x0][0x290] ;  /* 0x0000a400ff627624 */ /* 0x000fe200078e00ff */
[----:B------:R-:W-:Y:S01]  /*2b20*/  ISETP.NE.AND P1, PT, R102, 0x1, PT ;  /* 0x000000016600780c */ /* 0x000fe20003f25270 */
[----:B------:R-:W-:Y:S01]  /*2b30*/  IMAD.WIDE.U32 R66, R0, c[0x0][0x2b0], RZ ;  /* 0x0000ac0000427a25 */ /* 0x000fe200078e00ff */
[----:B------:R-:W-:-:S02]  /*2b40*/  LOP3.LUT R17, R11, 0x7ffff800, RZ, 0xc0, !PT ;  /* 0x7ffff8000b117812 */ /* 0x000fc400078ec0ff */
[-C--:B------:R-:W-:Y:S01]  /*2b50*/  LOP3.LUT R15, R14, R22.reuse, RZ, 0x3c, !PT ;  /* 0x000000160e0f7212 */ /* 0x080fe200078e3cff */
[----:B------:R-:W-:Y:S01]  /*2b60*/  IMAD.WIDE.U32 R70, R20, c[0x0][0x210], RZ ;  /* 0x0000840014467a25 */ /* 0x000fe200078e00ff */
[----:B------:R-:W-:Y:S02]  /*2b70*/  LOP3.LUT R14, R4, 0x7ffff800, RZ, 0xc0, !PT ;  /* 0x7ffff800040e7812 */ /* 0x000fe400078ec0ff */
[----:B------:R-:W-:Y:S01]  /*2b80*/  LOP3.LUT R11, R16, R22, RZ, 0x3c, !PT ;  /* 0x00000016100b7212 */ /* 0x000fe200078e3cff */
[----:B------:R-:W-:Y:S01]  /*2b90*/  IMAD.MOV.U32 R4, RZ, RZ, R2 ;  /* 0x000000ffff047224 */ /* 0x000fe200078e0002 */
[--C-:B------:R-:W-:Y:S01]  /*2ba0*/  IADD3 R17, R15, R17, R219.reuse ;  /* 0x000000110f117210 */ /* 0x100fe20007ffe0db */
[----:B------:R-:W-:Y:S01]  /*2bb0*/  IMAD.WIDE.U32 R68, R20, c[0x0][0x1e8], RZ ;  /* 0x00007a0014447a25 */ /* 0x000fe200078e00ff */
[----:B------:R-:W-:Y:S02]  /*2bc0*/  IADD3 R15, R11, R14, R219 ;  /* 0x0000000e0b0f7210 */ /* 0x000fe40007ffe0db */
[----:B------:R-:W-:Y:S01]  /*2bd0*/  MOV R2, R10 ;  /* 0x0000000a00027202 */ /* 0x000fe20000000f00 */
[----:B------:R-:W-:Y:S01]  /*2be0*/  IMAD R11, R18, c[0x0][0x2b0], RZ ;  /* 0x0000ac00120b7a24 */ /* 0x000fe200078e02ff */
[----:B------:R-:W-:Y:S01]  /*2bf0*/  LOP3.LUT R51, R13, 0xfffffff8, RZ, 0xc0, !PT ;  /* 0xfffffff80d337812 */ /* 0x000fe200078ec0ff */
[C---:B------:R-:W-:Y:S01]  /*2c00*/  IMAD R10, R19.reuse, c[0x0][0x290], RZ ;  /* 0x0000a400130a7a24 */ /* 0x040fe200078e02ff */
[----:B------:R-:W-:Y:S01]  /*2c10*/  LOP3.LUT R50, R12, 0xfffffff8, RZ, 0xc0, !PT ;  /* 0xfffffff80c327812 */ /* 0x000fe200078ec0ff */
[----:B------:R-:W-:Y:S01]  /*2c20*/  IMAD R14, R19, c[0x0][0x280], RZ ;  /* 0x0000a000130e7a24 */ /* 0x000fe200078e02ff */
[----:B------:R-:W-:Y:S01]  /*2c30*/  @P1 LOP3.LUT R207, R207, 0x8, RZ, 0xfc, !PT ;  /* 0x00000008cfcf1812 */ /* 0x000fe200078efcff */
[----:B------:R-:W-:Y:S01]  /*2c40*/  IMAD R11, R0, c[0x0][0x2b4], R11 ;  /* 0x0000ad00000b7a24 */ /* 0x000fe200078e020b */
[-C--:B------:R-:W-:Y:S01]  /*2c50*/  SHF.L.U64.HI R95, R98, R96.reuse, c[0x0][0x294] ;  /* 0x0000a500625f7619 */ /* 0x080fe20000010260 */
[C---:B------:R-:W-:Y:S01]  /*2c60*/  IMAD R10, R92.reuse, c[0x0][0x294], R10 ;  /* 0x0000a5005c0a7a24 */ /* 0x040fe200078e020a */
[C---:B------:R-:W-:Y:S01]  /*2c70*/  SHF.L.U64.HI R96, R99.reuse, R96, c[0x0][0x284] ;  /* 0x0000a10063607619 */ /* 0x040fe20000010260 */
[C---:B------:R-:W-:Y:S01]  /*2c80*/  IMAD R0, R92.reuse, c[0x0][0x284], R14 ;  /* 0x0000a1005c007a24 */ /* 0x040fe200078e020e */
[----:B------:R-:W-:Y:S01]  /*2c90*/  SHF.L.U32 R99, R99, 0x5, RZ ;  /* 0x0000000563637819 */ /* 0x000fe200000006ff */
[----:B------:R-:W-:Y:S01]  /*2ca0*/  IMAD.WIDE.U32 R60, R92, c[0x0][0x290], R4 ;  /* 0x0000a4005c3c7a25 */ /* 0x000fe200078e0004 */
[----:B------:R-:W-:-:S02]  /*2cb0*/  IADD3 R86, R73, R21, RZ ;  /* 0x0000001549567210 */ /* 0x000fc40007ffe0ff */
[----:B------:R-:W-:Y:S01]  /*2cc0*/  SHF.R.S32.HI R84, RZ, 0x3, R13 ;  /* 0x00000003ff547819 */ /* 0x000fe2000001140d */
[----:B------:R-:W-:Y:S01]  /*2cd0*/  IMAD.WIDE.U32 R58, R92, c[0x0][0x280], R2 ;  /* 0x0000a0005c3a7a25 */ /* 0x000fe200078e0002 */
[----:B------:R-:W-:Y:S02]  /*2ce0*/  SHF.R.S32.HI R83, RZ, 0x3, R12 ;  /* 0x00000003ff537819 */ /* 0x000fe4000001140c */
[----:B------:R-:W-:Y:S01]  /*2cf0*/  IADD3 R80, R10, R61, RZ ;  /* 0x0000003d0a507210 */ /* 0x000fe20007ffe0ff */
[----:B------:R-:W-:Y:S01]  /*2d00*/  IMAD.WIDE.U32 R64, R92, c[0x0][0x290], R8 ;  /* 0x0000a4005c407a25 */ /* 0x000fe200078e0008 */
[----:B------:R-:W-:Y:S02]  /*2d10*/  IADD3 R77, R0, R59, RZ ;  /* 0x0000003b004d7210 */ /* 0x000fe40007ffe0ff */
[----:B------:R-:W-:Y:S01]  /*2d20*/  SHF.R.S32.HI R79, RZ, 0x1f, R51 ;  /* 0x0000001fff4f7819 */ /* 0x000fe20000011433 */
[----:B------:R-:W-:Y:S01]  /*2d30*/  IMAD.WIDE.U32 R62, R92, c[0x0][0x280], R6 ;  /* 0x0000a0005c3e7a25 */ /* 0x000fe200078e0006 */
[----:B------:R-:W-:-:S02]  /*2d40*/  SHF.R.S32.HI R78, RZ, 0x1f, R50 ;  /* 0x0000001fff4e7819 */ /* 0x000fc40000011432 */
[----:B------:R-:W-:Y:S01]  /*2d50*/  SHF.L.U32 R75, R15, 0x1, RZ ;  /* 0x000000010f4b7819 */ /* 0x000fe200000006ff */
[----:B------:R-:W-:Y:S01]  /*2d60*/  IMAD.SHL.U32 R98, R98, 0x20, RZ ;  /* 0x0000002062627824 */ /* 0x000fe200078e00ff */
[----:B------:R-:W-:Y:S01]  /*2d70*/  @P0 LOP3.LUT R207, R207, 0x10, RZ, 0xfc, !PT ;  /* 0x00000010cfcf0812 */ /* 0x000fe200078efcff */
[C---:B------:R-:W-:Y:S02]  /*2d80*/  IMAD R88, R20.reuse, c[0x0][0x214], R71 ;  /* 0x0000850014587a24 */ /* 0x040fe400078e0247 */
[----:B------:R-:W-:Y:S02]  /*2d90*/  IMAD R87, R20, c[0x0][0x1ec], R69 ;  /* 0x00007b0014577a24 */ /* 0x000fe400078e0245 */
[----:B------:R-:W-:Y:S02]  /*2da0*/  IMAD.IADD R85, R67, 0x1, R11 ;  /* 0x0000000143557824 */ /* 0x000fe400078e020b */
[----:B------:R-:W-:Y:S02]  /*2db0*/  IMAD.IADD R82, R65, 0x1, R10 ;  /* 0x0000000141527824 */ /* 0x000fe400078e020a */
[----:B------:R-:W-:-:S02]  /*2dc0*/  IMAD.IADD R81, R63, 0x1, R0 ;  /* 0x000000013f517824 */ /* 0x000fc400078e0200 */
[----:B------:R-:W-:Y:S02]  /*2dd0*/  IMAD.SHL.U32 R76, R17, 0x2, RZ ;  /* 0x00000002114c7824 */ /* 0x000fe400078e00ff */
.L_x_193:
[----:B------:R-:W-:Y:S01]  /*2de0*/  IMAD.SHL.U32 R46, R42, 0x20, RZ ;  /* 0x000000202a2e7824 */ /* 0x000fe200078e00ff */
[----:B------:R-:W-:Y:S04]  /*2df0*/  DEPBAR.LE SB0, 0x0 ;  /* 0x000080000000791a */ /* 0x000fe80000000000 */
[----:B------:R-:W-:Y:S01]  /*2e00*/  IMAD.IADD R0, R218, 0x1, R46 ;  /* 0x00000001da007824 */ /* 0x000fe200078e022e */
[----:B------:R-:W-:Y:S01]  /*2e10*/  ISETP.NE.AND P1, PT, R102, 0x1, PT ;  /* 0x000000016600780c */ /* 0x000fe20003f25270 */
[----:B------:R-:W-:Y:S01]  /*2e20*/  IMAD.MOV.U32 R43, RZ, RZ, RZ ;  /* 0x000000ffff2b7224 */ /* 0x000fe200078e00ff */
[----:B------:R-:W-:Y:S01]  /*2e30*/  WARPSYNC 0xffffffff ;  /* 0xffffffff00007948 */ /* 0x000fe20003800000 */
[----:B------:R-:W-:Y:S01]  /*2e40*/  IMAD.IADD R2, R90, 0x1, R0 ;  /* 0x000000015a027824 */ /* 0x000fe200078e0200 */
[----:B------:R-:W-:Y:S01]  /*2e50*/  ISETP.GE.AND P0, PT, R0, R49, PT ;  /* 0x000000310000720c */ /* 0x000fe20003f06270 */
[----:B------:R-:W-:Y:S01]  /*2e60*/  BSSY B1, `(.L_x_175) ;  /* 0x00002a5000017945 */ /* 0x000fe20003800000 */
[----:B------:R-:W-:Y:S01]  /*2e70*/  ISETP.GE.AND P2, PT, R101, 0x1, PT ;  /* 0x000000016500780c */ /* 0x000fe20003f46270 */
[----:B------:R-:W-:Y:S01]  /*2e80*/  IMAD.MOV.U32 R0, RZ, RZ, R2 ;  /* 0x000000ffff007224 */ /* 0x000fe200078e0002 */
[----:B------:R-:W-:Y:S05]  /*2e90*/  ISETP.GT.OR P0, PT, R218, 0x1f, P0 ;  /* 0x0000001fda00780c */ /* 0x000fea0000704670 */
[----:B------:R-:W-:Y:S05]  /*2ea0*/  @P1 IMAD.HI.U32 R3, R2, c[0x0][0x2bc], RZ ;  /* 0x0000af0002031a27 */ /* 0x000fea00078e00ff */
[----:B------:R-:W-:Y:S04]  /*2eb0*/  @P1 SHF.R.U32.HI R0, RZ, c[0x0][0x2c0], R3 ;  /* 0x0000b000ff001a19 */ /* 0x000fe80000011603 */
[C---:B------:R-:W-:Y:S04]  /*2ec0*/  @!P0 IADD3 R3, P1, R0.reuse, R66, RZ ;  /* 0x0000004200038210 */ /* 0x040fe80007f3e0ff */
[----:B-1----:R-:W-:Y:S01]  /*2ed0*/  @!P0 LEA.HI.X.SX32 R5, R0, R85, 0x1, P1 ;  /* 0x0000005500058211 */ /* 0x002fe200008f0eff */
[----:B------:R-:W-:Y:S01]  /*2ee0*/  IMAD.MOV R0, RZ, RZ, -R0 ;  /* 0x000000ffff007224 */ /* 0x000fe200078e0a00 */
[C---:B------:R-:W-:Y:S03]  /*2ef0*/  @!P0 LEA R4, P1, R3.reuse, c[0x0][0x2a0], 0x2 ;  /* 0x0000a80003048a11 */ /* 0x040fe600078210ff */
[----:B------:R-:W-:Y:S01]  /*2f00*/  IMAD R44, R0, c[0x0][0x2b8], R2 ;  /* 0x0000ae00002c7a24 */ /* 0x000fe200078e0202 */
[----:B------:R-:W-:Y:S03]  /*2f10*/  @!P0 LEA.HI.X R5, R3, c[0x0][0x2a4], R5, 0x2, P1 ;  /* 0x0000a90003058a11 */ /* 0x000fe600008f1405 */
[C---:B------:R-:W-:Y:S01]  /*2f20*/  IMAD.WIDE.U32 R2, R44.reuse, c[0x0][0x1e0], RZ ;  /* 0x000078002c027a25 */ /* 0x040fe200078e00ff */
[----:B------:R-:W-:Y:S01]  /*2f30*/  SHF.R.S32.HI R47, RZ, 0x1f, R44 ;  /* 0x0000001fff2f7819 */ /* 0x000fe2000001142c */
[----:B------:R-:W2:Y:S04]  /*2f40*/  @!P0 LDG.E R43, [R4.64] ;  /* 0x00000008042b8981 */ /* 0x000ea8000c1e1900 */
[----:B------:R-:W-:Y:S01]  /*2f50*/  IMAD R0, R47, c[0x0][0x1e0], RZ ;  /* 0x000078002f007a24 */ /* 0x000fe200078e02ff */
[----:B------:R-:W-:Y:S03]  /*2f60*/  BAR.SYNC.DEFER_BLOCKING 0x0 ;  /* 0x0000000000007b1d */ /* 0x000fe60000010000 */
[----:B------:R-:W-:Y:S04]  /*2f70*/  IMAD R0, R44, c[0x0][0x1e4], R0 ;  /* 0x000079002c007a24 */ /* 0x000fe800078e0200 */
[----:B------:R-:W-:Y:S01]  /*2f80*/  IMAD.IADD R3, R3, 0x1, R0 ;  /* 0x0000000103037824 */ /* 0x000fe200078e0200 */
[----:B--2---:R-:W-:Y:S03]  /*2f90*/  SHF.R.S32.HI R48, RZ, 0x1f, R43 ;  /* 0x0000001fff307819 */ /* 0x004fe6000001142b */
[C---:B------:R-:W-:Y:S04]  /*2fa0*/  IMAD.WIDE.U32 R2, R43.reuse, c[0x0][0x1f0], R2 ;  /* 0x00007c002b027a25 */ /* 0x040fe800078e0002 */
[----:B------:R-:W-:Y:S01]  /*2fb0*/  IMAD R4, R48, c[0x0][0x1f0], RZ ;  /* 0x00007c0030047a24 */ /* 0x000fe200078e02ff */
[----:B------:R-:W-:Y:S03]  /*2fc0*/  IADD3 R0, P0, R68, R2, RZ ;  /* 0x0000000244007210 */ /* 0x000fe60007f1e0ff */
[----:B------:R-:W-:Y:S05]  /*2fd0*/  IMAD R4, R43, c[0x0][0x1f4], R4 ;  /* 0x00007d002b047a24 */ /* 0x000fea00078e0204 */
[----:B------:R-:W-:Y:S02]  /*2fe0*/  IADD3.X R2, R87, R3, R4, P0, !PT ;  /* 0x0000000357027210 */ /* 0x000fe400007fe404 */
[C---:B------:R-:W-:Y:S04]  /*2ff0*/  LEA R30, P0, R0.reuse, c[0x0][0x1c8], 0x1 ;  /* 0x00007200001e7a11 */ /* 0x040fe800078008ff */
[----:B------:R-:W-:Y:S01]  /*3000*/  LEA.HI.X R22, R0, c[0x0][0x1cc], R2, 0x1, P0 ;  /* 0x0000730000167a11 */ /* 0x000fe200000f0c02 */
[----:B----4-:R-:W-:-:S05]  /*3010*/  @!P2 BRA `(.L_x_176) ;  /* 0x000026e00000a947 */ /* 0x010fca0003800000 */
[-C--:B------:R-:W-:Y:S01]  /*3020*/  IMAD R3, R96, R42.reuse, RZ ;  /* 0x0000002a60037224 */ /* 0x080fe200078e02ff */
[----:B------:R-:W-:Y:S01]  /*3030*/  ISETP.NE.AND P0, PT, RZ, UR5, PT ;  /* 0x00000005ff007c0c */ /* 0x000fe2000bf05270 */
[-C--:B------:R-:W-:Y:S01]  /*3040*/  IMAD R2, R95, R42.reuse, RZ ;  /* 0x0000002a5f027224 */ /* 0x080fe200078e02ff */
[----:B------:R-:W-:Y:S01]  /*3050*/  SHF.R.S32.HI R0, RZ, 0x1f, R42 ;  /* 0x0000001fff007819 */ /* 0x000fe2000001142a */
[----:B------:R-:W-:Y:S01]  /*3060*/  IMAD.WIDE.U32 R8, R99, R42, RZ ;  /* 0x0000002a63087225 */ /* 0x000fe200078e00ff */
[----:B------:R-:W-:Y:S03]  /*3070*/  IADD3 R4, -R46, R49, RZ ;  /* 0x000000312e047210 */ /* 0x000fe60007ffe1ff */
[----:B------:R-:W-:Y:S01]  /*3080*/  IMAD R3, R0, R99, R3 ;  /* 0x0000006300037224 */ /* 0x000fe200078e0203 */
[----:B------:R-:W-:Y:S01]  /*3090*/  IMNMX R45, R4, 0x20, PT ;  /* 0x00000020042d7817 */ /* 0x000fe20003800200 */
[----:B------:R-:W-:Y:S02]  /*30a0*/  IMAD R2, R0, R98, R2 ;  /* 0x0000006200027224 */ /* 0x000fe400078e0202 */
[----:B------:R-:W-:Y:S01]  /*30b0*/  IMAD.WIDE.U32 R10, R98, R42, RZ ;  /* 0x0000002a620a7225 */ /* 0x000fe200078e00ff */
[----:B------:R-:W-:Y:S04]  /*30c0*/  IADD3 R23, R9, R3, RZ ;  /* 0x0000000309177210 */ /* 0x000fe80007ffe0ff */
[----:B------:R-:W-:Y:S01]  /*30d0*/  IADD3 R31, R11, R2, RZ ;  /* 0x000000020b1f7210 */ /* 0x000fe20007ffe0ff */
[----:B------:R-:W-:-:S05]  /*30e0*/  @!P0 BRA `(.L_x_177) ;  /* 0x000012f000008947 */ /* 0x000fca0003800000 */
[----:B------:R-:W-:Y:S01]  /*30f0*/  ISETP.GE.AND P1, PT, R208, R45, PT ;  /* 0x0000002dd000720c */ /* 0x000fe20003f26270 */
[----:B------:R-:W-:Y:S01]  /*3100*/  BSSY B0, `(.L_x_178) ;  /* 0x000002a000007945 */ /* 0x000fe20003800000 */
[----:B------:R-:W-:Y:S01]  /*3110*/  CS2R R14, SRZ ;  /* 0x00000000000e7805 */ /* 0x000fe2000001ff00 */
[----:B------:R-:W-:Y:S01]  /*3120*/  CS2R R12, SRZ ;  /* 0x00000000000c7805 */ /* 0x000fe2000001ff00 */
[----:B------:R-:W-:Y:S01]  /*3130*/  CS2R R6, SRZ ;  /* 0x0000000000067805 */ /* 0x000fe2000001ff00 */
[----:B------:R-:W-:Y:S01]  /*3140*/  CS2R R2, SRZ ;  /* 0x0000000000027805 */ /* 0x000fe2000001ff00 */
[----:B------:R-:W-:Y:S01]  /*3150*/  CS2R R28, SRZ ;  /* 0x00000000001c7805 */ /* 0x000fe2000001ff00 */
[----:B------:R-:W-:Y:S01]  /*3160*/  CS2R R26, SRZ ;  /* 0x00000000001a7805 */ /* 0x000fe2000001ff00 */
[----:B------:R-:W-:Y:S01]  /*3170*/  CS2R R24, SRZ ;  /* 0x0000000000187805 */ /* 0x000fe2000001ff00 */
[----:B------:R-:W-:Y:S04]  /*3180*/  CS2R R20, SRZ ;  /* 0x0000000000147805 */ /* 0x000fe8000001ff00 */
[----:B------:R-:W-:-:S05]  /*3190*/  @P1 BRA `(.L_x_179) ;  /* 0x0000020000001947 */ /* 0x000fca0003800000 */
[----:B------:R-:W-:Y:S01]  /*31a0*/  IADD3 R0, P0, R58, R8, RZ ;  /* 0x000000083a007210 */ /* 0x000fe20007f1e0ff */
[----:B------:R-:W-:Y:S01]  /*31b0*/  CS2R R20, SRZ ;  /* 0x0000000000147805 */ /* 0x000fe2000001ff00 */
[----:B------:R-:W-:Y:S01]  /*31c0*/  CS2R R6, SRZ ;  /* 0x0000000000067805 */ /* 0x000fe2000001ff00 */
[----:B------:R-:W-:Y:S01]  /*31d0*/  CS2R R24, SRZ ;  /* 0x0000000000187805 */ /* 0x000fe2000001ff00 */
[----:B------:R-:W-:Y:S01]  /*31e0*/  CS2R R12, SRZ ;  /* 0x00000000000c7805 */ /* 0x000fe2000001ff00 */
[----:B------:R-:W-:Y:S01]  /*31f0*/  IMAD.X R3, R23, 0x1, R77, P0 ;  /* 0x0000000117037824 */ /* 0x000fe200000e064d */
[----:B------:R-:W-:Y:S01]  /*3200*/  IADD3 R2, P0, R60, R10, RZ ;  /* 0x0000000a3c027210 */ /* 0x000fe20007f1e0ff */
[----:B------:R-:W-:Y:S01]  /*3210*/  CS2R R26, SRZ ;  /* 0x00000000001a7805 */ /* 0x000fe2000001ff00 */
[----:B------:R-:W-:Y:S01]  /*3220*/  CS2R R14, SRZ ;  /* 0x00000000000e7805 */ /* 0x000fe2000001ff00 */
[----:B------:R-:W-:Y:S02]  /*3230*/  CS2R R28, SRZ ;  /* 0x00000000001c7805 */ /* 0x000fe4000001ff00 */
[----:B------:R-:W-:Y:S01]  /*3240*/  IMAD.X R5, R31, 0x1, R80, P0 ;  /* 0x000000011f057824 */ /* 0x000fe200000e0650 */
[C---:B------:R-:W-:Y:S04]  /*3250*/  LEA R8, P0, R0.reuse, c[0x0][0x270], 0x1 ;  /* 0x00009c0000087a11 */ /* 0x040fe800078008ff */
[----:B------:R-:W-:Y:S02]  /*3260*/  LEA.HI.X R9, R0, c[0x0][0x274], R3, 0x1, P0 ;  /* 0x00009d0000097a11 */ /* 0x000fe400000f0c03 */
[C---:B------:R-:W-:Y:S04]  /*3270*/  LEA R4, P0, R2.reuse, c[0x0][0x288], 0x1 ;  /* 0x0000a20002047a11 */ /* 0x040fe800078008ff */
[----:B------:R-:W-:Y:S02]  /*3280*/  LEA.HI.X R5, R2, c[0x0][0x28c], R5, 0x1, P0 ;  /* 0x0000a30002057a11 */ /* 0x000fe400000f0c05 */
[----:B------:R-:W-:Y:S01]  /*3290*/  ISETP.GE.AND P0, PT, R138, c[0x0][0x27c], PT ;  /* 0x00009f008a007a0c */ /* 0x000fe20003f06270 */
[----:B------:R-:W-:Y:S11]  /*32a0*/  CS2R R2, SRZ ;  /* 0x0000000000027805 */ /* 0x000ff6000001ff00 */
[----:B------:R-:W-:Y:S01]  /*32b0*/  @!UPT UIADD3 URZ, URZ, URZ, URZ ;  /* 0x0000003f3f3ff290 */ /* 0x000fe2000fffe03f */
[----:B------:R1:W5:Y:S04]  /*32c0*/  @!P0 LDG.E.64 R2, [R8.64] ;  /* 0x0000000808028981 */ /* 0x000368000c1e1b00 */
[----:B------:R1:W5:Y:S01]  /*32d0*/  @!P0 LDG.E.64 R20, [R4.64] ;  /* 0x0000000804148981 */ /* 0x000362000c1e1b00 */
[----:B------:R-:W-:Y:S11]  /*32e0*/  ISETP.GE.AND P0, PT, R142, c[0x0][0x27c], PT ;  /* 0x00009f008e007a0c */ /* 0x000ff60003f06270 */
[----:B------:R-:W-:Y:S02]  /*32f0*/  @!UPT UIADD3 URZ, URZ, URZ, URZ ;  /* 0x0000003f3f3ff290 */ /* 0x000fe4000fffe03f */
[----:B------:R1:W5:Y:S04]  /*3300*/  @!P0 LDG.E.64 R6, [R8.64+0x40] ;  /* 0x0000400808068981 */ /* 0x000368000c1e1b00 */
[----:B------:R1:W5:Y:S01]  /*3310*/  @!P0 LDG.E.64 R24, [R4.64+0x40] ;  /* 0x0000400804188981 */ /* 0x000362000c1e1b00 */
[----:B------:R-:W-:Y:S11]  /*3320*/  ISETP.GE.AND P0, PT, R140, c[0x0][0x27c], PT ;  /* 0x00009f008c007a0c */ /* 0x000ff60003f06270 */
[----:B------:R-:W-:Y:S02]  /*3330*/  @!UPT UIADD3 URZ, URZ, URZ, URZ ;  /* 0x0000003f3f3ff290 */ /* 0x000fe4000fffe03f */
[----:B------:R1:W5:Y:S04]  /*3340*/  @!P0 LDG.E.64 R12, [R8.64+0x80] ;  /* 0x00008008080c8981 */ /* 0x000368000c1e1b00 */
[----:B------:R1:W5:Y:S01]  /*3350*/  @!P0 LDG.E.64 R26, [R4.64+0x80] ;  /* 0x00008008041a8981 */ /* 0x000362000c1e1b00 */
[----:B------:R-:W-:Y:S11]  /*3360*/  ISETP.GE.AND P0, PT, R141, c[0x0][0x27c], PT ;  /* 0x00009f008d007a0c */ /* 0x000ff60003f06270 */
[----:B------:R-:W-:Y:S02]  /*3370*/  @!UPT UIADD3 URZ, URZ, URZ, URZ ;  /* 0x0000003f3f3ff290 */ /* 0x000fe4000fffe03f */
[----:B------:R1:W5:Y:S04]  /*3380*/  @!P0 LDG.E.64 R14, [R8.64+0xc0] ;  /* 0x0000c008080e8981 */ /* 0x000368000c1e1b00 */
[----:B------:R1:W5:Y:S02]  /*3390*/  @!P0 LDG.E.64 R28, [R4.64+0xc0] ;  /* 0x0000c008041c8981 */ /* 0x000364000c1e1b00 */
.L_x_179:
[----:B------:R-:W-:Y:S05]  /*33a0*/  BSYNC B0 ;  /* 0x0000000000007941 */ /* 0x000fea0003800000 */
.L_x_178:
[----:B------:R2:W3:Y:S04]  /*33b0*/  SHFL.IDX PT, R40, R22, RZ, 0x181f ;  /* 0x00181fff16287589 */ /* 0x0004e800000e0000 */
[----:B------:R2:W4:Y:S01]  /*33c0*/  SHFL.IDX PT, R39, R30, RZ, 0x181f ;  /* 0x00181fff1e277589 */ /* 0x00052200000e0000 */
[----:B------:R-:W-:-:S05]  /*33d0*/  @P1 BRA `(.L_x_180) ;  /* 0x000024d000001947 */ /* 0x000fca0003800000 */
[----:B------:R-:W-:Y:S01]  /*33e0*/  ISETP.GE.AND P0, PT, R132, c[0x0][0x1d4], PT ;  /* 0x0000750084007a0c */ /* 0x000fe20003f06270 */
[----:B-1---5:R-:W-:Y:S01]  /*33f0*/  IMAD.MOV.U32 R8, RZ, RZ, R14 ;  /* 0x000000ffff087224 */ /* 0x022fe200078e000e */
[----:B------:R-:W-:Y:S01]  /*3400*/  MOV R0, R13 ;  /* 0x0000000d00007202 */ /* 0x000fe20000000f00 */
[----:B------:R-:W-:Y:S01]  /*3410*/  IMAD.MOV.U32 R5, RZ, RZ, R15 ;  /* 0x000000ffff057224 */ /* 0x000fe200078e000f */
[----:B------:R-:W-:Y:S01]  /*3420*/  BSSY B0, `(.L_x_181) ;  /* 0x000004b000007945 */ /* 0x000fe20003800000 */
[----:B------:R-:W-:Y:S03]  /*3430*/  IMAD.MOV.U32 R4, RZ, RZ, R12 ;  /* 0x000000ffff047224 */ /* 0x000fe600078e000c */
[----:B------:R-:W-:Y:S01]  /*3440*/  PRMT R19, R5, 0x5410, R8 ;  /* 0x0000541005137816 */ /* 0x000fe20000000008 */
[----:B------:R-:W-:Y:S01]  /*3450*/  IMAD.MOV.U32 R5, RZ, RZ, R29 ;  /* 0x000000ffff057224 */ /* 0x000fe200078e001d */
[----:B------:R-:W-:Y:S01]  /*3460*/  PRMT R18, R0, 0x5410, R4 ;  /* 0x0000541000127816 */ /* 0x000fe20000000004 */
[----:B------:R-:W-:Y:S01]  /*3470*/  IMAD.MOV.U32 R4, RZ, RZ, R6 ;  /* 0x000000ffff047224 */ /* 0x000fe200078e0006 */
[----:B------:R-:W-:Y:S01]  /*3480*/  MOV R8, R28 ;  /* 0x0000001c00087202 */ /* 0x000fe20000000f00 */
[----:B------:R-:W-:Y:S03]  /*3490*/  IMAD.MOV.U32 R0, RZ, RZ, R7 ;  /* 0x000000ffff007224 */ /* 0x000fe600078e0007 */
[----:B------:R-:W-:Y:S01]  /*34a0*/  PRMT R33, R8, 0x5410, R5 ;  /* 0x0000541008217816 */ /* 0x000fe20000000005 */
[----:B------:R-:W-:Y:S01]  /*34b0*/  IMAD.MOV.U32 R8, RZ, RZ, R26 ;  /* 0x000000ffff087224 */ /* 0x000fe200078e001a */
[----:B------:R-:W-:Y:S01]  /*34c0*/  PRMT R17, R0, 0x5410, R4 ;  /* 0x0000541000117816 */ /* 0x000fe20000000004 */
[----:B------:R-:W-:Y:S01]  /*34d0*/  IMAD.MOV.U32 R4, RZ, RZ, R24 ;  /* 0x000000ffff047224 */ /* 0x000fe200078e0018 */
[----:B------:R-:W-:Y:S02]  /*34e0*/  MOV R5, R27 ;  /* 0x0000001b00057202 */ /* 0x000fe40000000f00 */
[----:B------:R-:W-:Y:S02]  /*34f0*/  MOV R0, R25 ;  /* 0x0000001900007202 */ /* 0x000fe40000000f00 */
[----:B------:R-:W-:Y:S02]  /*3500*/  PRMT R32, R8, 0x5410, R5 ;  /* 0x0000541008207816 */ /* 0x000fe40000000005 */
[----:B------:R-:W-:Y:S01]  /*3510*/  PRMT R31, R4, 0x5410, R0 ;  /* 0x00005410041f7816 */ /* 0x000fe20000000000 */
[----:B------:R-:W-:-:S05]  /*3520*/  @P0 BRA `(.L_x_182) ;  /* 0x000003a000000947 */ /* 0x000fca0003800000 */
[C---:B----4-:R-:W-:Y:S01]  /*3530*/  LEA R34, P0, R132.reuse, R39, 0x1 ;  /* 0x0000002784227211 */ /* 0x050fe200078008ff */
[----:B------:R-:W1:Y:S01]  /*3540*/  LDS.128 R8, [R198+0xc080] ;  /* 0x00c08000c6087984 */ /* 0x000e620000000c00 */
[----:B--2---:R-:W-:Y:S01]  /*3550*/  MOV R22, R21 ;  /* 0x0000001500167202 */ /* 0x004fe20000000f00 */
[----:B------:R-:W-:Y:S01]  /*3560*/  IMAD.MOV.U32 R0, RZ, RZ, R2 ;  /* 0x000000ffff007224 */ /* 0x000fe200078e0002 */
[----:B---3--:R-:W-:Y:S01]  /*3570*/  LEA.HI.X R35, R132, R40, R133, 0x1, P0 ;  /* 0x0000002884237211 */ /* 0x008fe200000f0c85 */
[----:B------:R-:W-:Y:S01]  /*3580*/  IMAD.MOV.U32 R16, RZ, RZ, R20 ;  /* 0x000000ffff107224 */ /* 0x000fe200078e0014 */
[----:B------:R-:W-:Y:S01]  /*3590*/  ISETP.GE.AND P0, PT, R138, c[0x0][0x27c], PT ;  /* 0x00009f008a007a0c */ /* 0x000fe20003f06270 */
[----:B------:R-:W-:Y:S11]  /*35a0*/  IMAD.MOV.U32 R5, RZ, RZ, R3 ;  /* 0x000000ffff057224 */ /* 0x000ff600078e0003 */
[----:B------:R-:W-:Y:S01]  /*35b0*/  @!UPT UIADD3 URZ, URZ, URZ, URZ ;  /* 0x0000003f3f3ff290 */ /* 0x000fe2000fffe03f */
[----:B------:R-:W-:Y:S02]  /*35c0*/  @!P0 SHF.R.U64 R20, R20, 0x10, R21 ;  /* 0x0000001014148819 */ /* 0x000fe40000001215 */
[--C-:B------:R-:W-:Y:S02]  /*35d0*/  @!P0 SHF.R.U64 R2, R2, 0x10, R3.reuse ;  /* 0x0000001002028819 */ /* 0x100fe40000001203 */
[----:B------:R-:W-:Y:S02]  /*35e0*/  @!P0 PRMT R23, R16, 0x5410, R20 ;  /* 0x0000541010178816 */ /* 0x000fe40000000014 */
[----:B------:R-:W-:Y:S02]  /*35f0*/  @!P0 PRMT R16, R0, 0x5410, R2 ;  /* 0x0000541000108816 */ /* 0x000fe40000000002 */
[----:B------:R-:W-:Y:S01]  /*3600*/  @!P0 SHF.R.U32.HI R4, RZ, 0x10, R3 ;  /* 0x00000010ff048819 */ /* 0x000fe20000011603 */
[----:B------:R-:W-:Y:S01]  /*3610*/  @!P0 IMAD.U32 R20, R23, 0x10000, RZ ;  /* 0x0001000017148824 */ /* 0x000fe200078e00ff */
[----:B------:R-:W-:Y:S02]  /*3620*/  @!P0 SHF.L.U32 R3, R16, 0x10, RZ ;  /* 0x0000001010038819 */ /* 0x000fe400000006ff */
[----:B------:R-:W-:Y:S02]  /*3630*/  @!P0 SHF.R.U32.HI R21, RZ, 0x10, R21 ;  /* 0x00000010ff158819 */ /* 0x000fe40000011615 */
[----:B------:R-:W-:Y:S02]  /*3640*/  @!P0 PRMT R5, R5, 0x5410, R4 ;  /* 0x0000541005058816 */ /* 0x000fe40000000004 */
[----:B------:R-:W-:Y:S02]  /*3650*/  @!P0 PRMT R30, R22, 0x5410, R21 ;  /* 0x00005410161e8816 */ /* 0x000fe40000000015 */
[----:B------:R-:W-:Y:S01]  /*3660*/  @!P0 LOP3.LUT R21, R23, 0xffff0000, RZ, 0xc0, !PT ;  /* 0xffff000017158812 */ /* 0x000fe200078ec0ff */
[C---:B-1----:R-:W-:Y:S01]  /*3670*/  @!P0 IMAD.U32 R4, R8.reuse, 0x10000, RZ ;  /* 0x0001000008048824 */ /* 0x042fe200078e00ff */
[----:B------:R-:W-:Y:S02]  /*3680*/  @!P0 LOP3.LUT R0, R8, 0xffff0000, RZ, 0xc0, !PT ;  /* 0xffff000008008812 */ /* 0x000fe400078ec0ff */
[C---:B------:R-:W-:Y:S03]  /*3690*/  @!P0 LOP3.LUT R2, R9.reuse, 0xffff0000, RZ, 0xc0, !PT ;  /* 0xffff000009028812 */ /* 0x040fe600078ec0ff */
[C---:B------:R-:W-:Y:S02]  /*36a0*/  @!P0 FMUL.FTZ R22, R0.reuse, R20 ;  /* 0x0000001400168220 */ /* 0x040fe40000410000 */
[-C--:B------:R-:W-:Y:S02]  /*36b0*/  @!P0 FMUL.FTZ R0, R0, R3.reuse ;  /* 0x0000000300008220 */ /* 0x080fe40000410000 */
[----:B------:R-:W-:Y:S01]  /*36c0*/  @!P0 FFMA.FTZ R38, R4, R3, -R22 ;  /* 0x0000000304268223 */ /* 0x000fe20000010816 */
[----:B------:R-:W-:Y:S01]  /*36d0*/  @!P0 LOP3.LUT R3, R10, 0xffff0000, RZ, 0xc0, !PT ;  /* 0xffff00000a038812 */ /* 0x000fe200078ec0ff */
[----:B------:R-:W-:Y:S01]  /*36e0*/  @!P0 FFMA.FTZ R0, R20, R4, R0 ;  /* 0x0000000414008223 */ /* 0x000fe20000010000 */
[----:B------:R-:W-:Y:S01]  /*36f0*/  @!P0 LOP3.LUT R4, R16, 0xffff0000, RZ, 0xc0, !PT ;  /* 0xffff000010048812 */ /* 0x000fe200078ec0ff */
[----:B------:R-:W-:Y:S01]  /*3700*/  @!P0 IMAD.U32 R16, R9, 0x10000, RZ ;  /* 0x0001000009108824 */ /* 0x000fe200078e00ff */
[----:B------:R-:W-:Y:S01]  /*3710*/  @!P0 SHF.L.U32 R20, R30, 0x10, RZ ;  /* 0x000000101e148819 */ /* 0x000fe200000006ff */
[C---:B------:R-:W-:Y:S02]  /*3720*/  @!P0 FMUL.FTZ R22, R2.reuse, R21 ;  /* 0x0000001502168220 */ /* 0x040fe40000410000 */
[-C--:B------:R-:W-:Y:S02]  /*3730*/  @!P0 FMUL.FTZ R2, R2, R4.reuse ;  /* 0x0000000402028220 */ /* 0x080fe40000410000 */
[----:B------:R-:W-:Y:S02]  /*3740*/  @!P0 FFMA.FTZ R37, R16, R4, -R22 ;  /* 0x0000000410258223 */ /* 0x000fe40000010816 */
[C---:B------:R-:W-:Y:S01]  /*3750*/  @!P0 IMAD.U32 R4, R5.reuse, 0x10000, RZ ;  /* 0x0001000005048824 */ /* 0x040fe200078e00ff */
[----:B------:R-:W-:Y:S01]  /*3760*/  @!P0 LOP3.LUT R5, R5, 0xffff0000, RZ, 0xc0, !PT ;  /* 0xffff000005058812 */ /* 0x000fe200078ec0ff */
[----:B------:R-:W-:Y:S02]  /*3770*/  @!P0 IMAD.U32 R22, R10, 0x10000, RZ ;  /* 0x000100000a168824 */ /* 0x000fe400078e00ff */
[C---:B------:R-:W-:Y:S02]  /*3780*/  @!P0 FMUL.FTZ R23, R3.reuse, R20 ;  /* 0x0000001403178220 */ /* 0x040fe40000410000 */
[-C--:B------:R-:W-:Y:S02]  /*3790*/  @!P0 FMUL.FTZ R3, R3, R4.reuse ;  /* 0x0000000403038220 */ /* 0x080fe40000410000 */
[----:B------:R-:W-:Y:S01]  /*37a0*/  @!P0 FFMA.FTZ R36, R22, R4, -R23 ;  /* 0x0000000416248223 */ /* 0x000fe20000010817 */
[----:B------:R-:W-:Y:S01]  /*37b0*/  @!P0 LOP3.LUT R4, R11, 0xffff0000, RZ, 0xc0, !PT ;  /* 0xffff00000b048812 */ /* 0x000fe200078ec0ff */
[----:B------:R-:W-:Y:S01]  /*37c0*/  @!P0 FFMA.FTZ R2, R21, R16, R2 ;  /* 0x0000001015028223 */ /* 0x000fe20000010002 */
[----:B------:R-:W-:Y:S01]  /*37d0*/  @!P0 LOP3.LUT R23, R30, 0xffff0000, RZ, 0xc0, !PT ;  /* 0xffff00001e178812 */ /* 0x000fe200078ec0ff */
[----:B------:R-:W-:Y:S01]  /*37e0*/  @!P0 FFMA.FTZ R3, R20, R22, R3 ;  /* 0x0000001614038223 */ /* 0x000fe20000010003 */
[----:B------:R-:W-:Y:S02]  /*37f0*/  @!P0 SHF.L.U32 R16, R11, 0x10, RZ ;  /* 0x000000100b108819 */ /* 0x000fe400000006ff */
[----:B------:R-:W-:Y:S01]  /*3800*/  @!P0 F2FP.BF16.PACK_AB R2, R2, R37 ;  /* 0x000000250202823e */ /* 0x000fe200000010ff */
[C---:B------:R-:W-:Y:S01]  /*3810*/  @!P0 FMUL.FTZ R21, R4.reuse, R23 ;  /* 0x0000001704158220 */ /* 0x040fe20000410000 */
[----:B------:R-:W-:Y:S01]  /*3820*/  @!P0 F2FP.BF16.PACK_AB R3, R3, R36 ;  /* 0x000000240303823e */ /* 0x000fe200000010ff */
[-C--:B------:R-:W-:Y:S01]  /*3830*/  @!P0 FMUL.FTZ R4, R4, R5.reuse ;  /* 0x0000000504048220 */ /* 0x080fe20000410000 */
[----:B------:R-:W-:Y:S01]  /*3840*/  @!P0 MOV R9, R2 ;  /* 0x0000000200098202 */ /* 0x000fe20000000f00 */
[----:B------:R-:W-:Y:S01]  /*3850*/  @!P0 FFMA.FTZ R21, R16, R5, -R21 ;  /* 0x0000000510158223 */ /* 0x000fe20000010815 */
[----:B------:R-:W-:Y:S01]  /*3860*/  @!P0 F2FP.BF16.PACK_AB R5, R0, R38 ;  /* 0x000000260005823e */ /* 0x000fe200000010ff */
[----:B------:R-:W-:Y:S02]  /*3870*/  @!P0 FFMA.FTZ R4, R23, R16, R4 ;  /* 0x0000001017048223 */ /* 0x000fe40000010004 */
[----:B------:R-:W-:Y:S02]  /*3880*/  @!P0 IMAD.MOV.U32 R10, RZ, RZ, R3 ;  /* 0x000000ffff0a8224 */ /* 0x000fe400078e0003 */
[----:B------:R-:W-:Y:S01]  /*3890*/  @!P0 IMAD.MOV.U32 R8, RZ, RZ, R5 ;  /* 0x000000ffff088224 */ /* 0x000fe200078e0005 */
[----:B------:R-:W-:Y:S04]  /*38a0*/  @!P0 F2FP.BF16.PACK_AB R0, R4, R21 ;  /* 0x000000150400823e */ /* 0x000fe800000010ff */
[----:B------:R-:W-:Y:S05]  /*38b0*/  @!P0 MOV R11, R0 ;  /* 0x00000000000b8202 */ /* 0x000fea0000000f00 */
[----:B------:R1:W-:Y:S02]  /*38c0*/  ST.E.128 [R34.64], R8 ;  /* 0x0000000822007985 */ /* 0x0003e4000c101d08 */
.L_x_182:
[----:B------:R-:W-:Y:S05]  /*38d0*/  BSYNC B0 ;  /* 0x0000000000007941 */ /* 0x000fea0003800000 */
.L_x_181:
[----:B------:R-:W-:Y:S01]  /*38e0*/  ISETP.GE.AND P0, PT, R135, c[0x0][0x1d4], PT ;  /* 0x0000750087007a0c */ /* 0x000fe20003f06270 */
[----:B------:R-:W-:Y:S01]  /*38f0*/  @!UPT UIADD3 URZ, URZ, URZ, URZ ;  /* 0x0000003f3f3ff290 */ /* 0x000fe2000fffe03f */
[----:B------:R-:W-:Y:S11]  /*3900*/  BSSY B0, `(.L_x_183) ;  /* 0x0000038000007945 */ /* 0x000ff60003800000 */
[----:B------:R-:W-:-:S05]  /*3910*/  @P0 BRA `(.L_x_184) ;  /* 0x0000036000000947 */ /* 0x000fca0003800000 */
[C---:B-1--4-:R-:W-:Y:S01]  /*3920*/  LEA R34, P0, R204.reuse, R39, 0x1 ;  /* 0x00000027cc227211 */ /* 0x052fe200078008ff */
[----:B------:R-:W1:Y:S03]  /*3930*/  LDS.128 R8, [R198+0xd080] ;  /* 0x00d08000c6087984 */ /* 0x000e660000000c00 */
[----:B---3--:R-:W-:Y:S02]  /*3940*/  LEA.HI.X R35, R204, R40, R209, 0x1, P0 ;  /* 0x00000028cc237211 */ /* 0x008fe400000f0cd1 */
[----:B------:R-:W-:Y:S11]  /*3950*/  ISETP.GE.AND P0, PT, R142, c[0x0][0x27c], PT ;  /* 0x00009f008e007a0c */ /* 0x000ff60003f06270 */
[----:B------:R-:W-:Y:S02]  /*3960*/  @!UPT UIADD3 URZ, URZ, URZ, URZ ;  /* 0x0000003f3f3ff290 */ /* 0x000fe4000fffe03f */
[----:B------:R-:W-:Y:S02]  /*3970*/  @!P0 SHF.R.U64 R3, R24, 0x10, R25 ;  /* 0x0000001018038819 */ /* 0x000fe40000001219 */
[--C-:B------:R-:W-:Y:S02]  /*3980*/  @!P0 SHF.R.U64 R0, R6, 0x10, R7.reuse ;  /* 0x0000001006008819 */ /* 0x100fe40000001207 */
[----:B------:R-:W-:Y:S02]  /*3990*/  @!P0 SHF.R.U32.HI R2, RZ, 0x10, R7 ;  /* 0x00000010ff028819 */ /* 0x000fe40000011607 */
[----:B------:R-:W-:Y:S02]  /*39a0*/  @!P0 PRMT R4, R31, 0x5410, R3 ;  /* 0x000054101f048816 */ /* 0x000fe40000000003 */
[----:B------:R-:W-:Y:S02]  /*39b0*/  @!P0 SHF.R.U32.HI R5, RZ, 0x10, R25 ;  /* 0x00000010ff058819 */ /* 0x000fe40000011619 */
[----:B------:R-:W-:Y:S01]  /*39c0*/  @!P0 PRMT R0, R17, 0x5432, R0 ;  /* 0x0000543211008816 */ /* 0x000fe20000000000 */
[----:B------:R-:W-:Y:S01]  /*39d0*/  @!P0 IMAD.U32 R7, R4, 0x10000, RZ ;  /* 0x0001000004078824 */ /* 0x000fe200078e00ff */
[----:B------:R-:W-:Y:S02]  /*39e0*/  @!P0 PRMT R21, R31, 0x5432, R5 ;  /* 0x000054321f158816 */ /* 0x000fe40000000005 */
[----:B------:R-:W-:Y:S01]  /*39f0*/  @!P0 PRMT R5, R17, 0x5410, R2 ;  /* 0x0000541011058816 */ /* 0x000fe20000000002 */
[----:B------:R-:W-:Y:S01]  /*3a00*/  @!P0 IMAD.U32 R6, R0, 0x10000, RZ ;  /* 0x0001000000068824 */ /* 0x000fe200078e00ff */
[----:B------:R-:W-:Y:S02]  /*3a10*/  @!P0 LOP3.LUT R17, R4, 0xffff0000, RZ, 0xc0, !PT ;  /* 0xffff000004118812 */ /* 0x000fe400078ec0ff */
[----:B------:R-:W-:Y:S01]  /*3a20*/  @!P0 LOP3.LUT R4, R0, 0xffff0000, RZ, 0xc0, !PT ;  /* 0xffff000000048812 */ /* 0x000fe200078ec0ff */
[C---:B-1----:R-:W-:Y:S01]  /*3a30*/  @!P0 IMAD.U32 R16, R8.reuse, 0x10000, RZ ;  /* 0x0001000008108824 */ /* 0x042fe200078e00ff */
[----:B------:R-:W-:Y:S02]  /*3a40*/  @!P0 LOP3.LUT R2, R8, 0xffff0000, RZ, 0xc0, !PT ;  /* 0xffff000008028812 */ /* 0x000fe400078ec0ff */
[C---:B------:R-:W-:Y:S02]  /*3a50*/  @!P0 LOP3.LUT R3, R9.reuse, 0xffff0000, RZ, 0xc0, !PT ;  /* 0xffff000009038812 */ /* 0x040fe400078ec0ff */
[----:B------:R-:W-:Y:S01]  /*3a60*/  @!P0 SHF.L.U32 R20, R9, 0x10, RZ ;  /* 0x0000001009148819 */ /* 0x000fe200000006ff */
[C---:B--2---:R-:W-:Y:S02]  /*3a70*/  @!P0 FMUL.FTZ R22, R2.reuse, R7 ;  /* 0x0000000702168220 */ /* 0x044fe40000410000 */
[-C--:B------:R-:W-:Y:S02]  /*3a80*/  @!P0 FMUL.FTZ R0, R2, R6.reuse ;  /* 0x0000000602008220 */ /* 0x080fe40000410000 */
[----:B------:R-:W-:Y:S02]  /*3a90*/  @!P0 FMUL.FTZ R23, R3, R17 ;  /* 0x0000001103178220 */ /* 0x000fe40000410000 */
[----:B------:R-:W-:Y:S01]  /*3aa0*/  @!P0 FFMA.FTZ R30, R16, R6, -R22 ;  /* 0x00000006101e8223 */ /* 0x000fe20000010816 */
[----:B------:R-:W-:Y:S01]  /*3ab0*/  @!P0 SHF.L.U32 R6, R5, 0x10, RZ ;  /* 0x0000001005068819 */ /* 0x000fe200000006ff */
[----:B------:R-:W-:Y:S01]  /*3ac0*/  @!P0 FMUL.FTZ R2, R3, R4 ;  /* 0x0000000403028220 */ /* 0x000fe20000410000 */
[----:B------:R-:W-:Y:S01]  /*3ad0*/  @!P0 LOP3.LUT R3, R10, 0xffff0000, RZ, 0xc0, !PT ;  /* 0xffff00000a038812 */ /* 0x000fe200078ec0ff */
[----:B------:R-:W-:Y:S01]  /*3ae0*/  @!P0 FFMA.FTZ R0, R7, R16, R0 ;  /* 0x0000001007008223 */ /* 0x000fe20000010000 */
[----:B------:R-:W-:Y:S01]  /*3af0*/  @!P0 LOP3.LUT R5, R5, 0xffff0000, RZ, 0xc0, !PT ;  /* 0xffff000005058812 */ /* 0x000fe200078ec0ff */
[C---:B------:R-:W-:Y:S01]  /*3b00*/  @!P0 IMAD.U32 R7, R21.reuse, 0x10000, RZ ;  /* 0x0001000015078824 */ /* 0x040fe200078e00ff */
[----:B------:R-:W-:Y:S01]  /*3b10*/  @!P0 LOP3.LUT R21, R21, 0xffff0000, RZ, 0xc0, !PT ;  /* 0xffff000015158812 */ /* 0x000fe200078ec0ff */
[----:B------:R-:W-:Y:S01]  /*3b20*/  @!P0 FFMA.FTZ R25, R20, R4, -R23 ;  /* 0x0000000414198223 */ /* 0x000fe20000010817 */
[----:B------:R-:W-:Y:S01]  /*3b30*/  @!P0 LOP3.LUT R4, R11, 0xffff0000, RZ, 0xc0, !PT ;  /* 0xffff00000b048812 */ /* 0x000fe200078ec0ff */
[----:B------:R-:W-:Y:S02]  /*3b40*/  @!P0 IMAD.U32 R16, R10, 0x10000, RZ ;  /* 0x000100000a108824 */ /* 0x000fe400078e00ff */
[C---:B------:R-:W-:Y:S02]  /*3b50*/  @!P0 FMUL.FTZ R23, R3.reuse, R7 ;  /* 0x0000000703178220 */ /* 0x040fe40000410000 */
[----:B------:R-:W-:Y:S02]  /*3b60*/  @!P0 FMUL.FTZ R3, R3, R6 ;  /* 0x0000000603038220 */ /* 0x000fe40000410000 */
[----:B------:R-:W-:Y:S02]  /*3b70*/  @!P0 IMAD.U32 R22, R11, 0x10000, RZ ;  /* 0x000100000b168824 */ /* 0x000fe400078e00ff */
[C---:B------:R-:W-:Y:S02]  /*3b80*/  @!P0 FMUL.FTZ R24, R4.reuse, R21 ;  /* 0x0000001504188220 */ /* 0x040fe40000410000 */
[----:B------:R-:W-:Y:S02]  /*3b90*/  @!P0 FMUL.FTZ R4, R4, R5 ;  /* 0x0000000504048220 */ /* 0x000fe40000410000 */
[----:B------:R-:W-:Y:S02]  /*3ba0*/  @!P0 FFMA.FTZ R2, R17, R20, R2 ;  /* 0x0000001411028223 */ /* 0x000fe40000010002 */
[----:B------:R-:W-:Y:S02]  /*3bb0*/  @!P0 FFMA.FTZ R3, R7, R16, R3 ;  /* 0x0000001007038223 */ /* 0x000fe40000010003 */
[----:B------:R-:W-:Y:S01]  /*3bc0*/  @!P0 FFMA.FTZ R23, R16, R6, -R23 ;  /* 0x0000000610178223 */ /* 0x000fe20000010817 */
[----:B------:R-:W-:Y:S01]  /*3bd0*/  @!P0 F2FP.BF16.PACK_AB R2, R2, R25 ;  /* 0x000000190202823e */ /* 0x000fe200000010ff */
[----:B------:R-:W-:Y:S01]  /*3be0*/  @!P0 FFMA.FTZ R24, R22, R5, -R24 ;  /* 0x0000000516188223 */ /* 0x000fe20000010818 */
[----:B------:R-:W-:Y:S01]  /*3bf0*/  @!P0 F2FP.BF16.PACK_AB R5, R0, R30 ;  /* 0x0000001e0005823e */ /* 0x000fe200000010ff */
[----:B------:R-:W-:Y:S01]  /*3c00*/  @!P0 FFMA.FTZ R4, R21, R22, R4 ;  /* 0x0000001615048223 */ /* 0x000fe20000010004 */
[----:B------:R-:W-:Y:S02]  /*3c10*/  @!P0 F2FP.BF16.PACK_AB R3, R3, R23 ;  /* 0x000000170303823e */ /* 0x000fe400000010ff */
[----:B------:R-:W-:Y:S01]  /*3c20*/  @!P0 MOV R9, R2 ;  /* 0x0000000200098202 */ /* 0x000fe20000000f00 */
[----:B------:R-:W-:Y:S01]  /*3c30*/  @!P0 IMAD.MOV.U32 R8, RZ, RZ, R5 ;  /* 0x000000ffff088224 */ /* 0x000fe200078e0005 */
[----:B------:R-:W-:Y:S01]  /*3c40*/  @!P0 F2FP.BF16.PACK_AB R0, R4, R24 ;  /* 0x000000180400823e */ /* 0x000fe200000010ff */
[----:B------:R-:W-:Y:S03]  /*3c50*/  @!P0 IMAD.MOV.U32 R10, RZ, RZ, R3 ;  /* 0x000000ffff0a8224 */ /* 0x000fe600078e0003 */
[----:B------:R-:W-:Y:S05]  /*3c60*/  @!P0 MOV R11, R0 ;  /* 0x00000000000b8202 */ /* 0x000fea0000000f00 */
[----:B------:R1:W-:Y:S02]  /*3c70*/  ST.E.128 [R34.64], R8 ;  /* 0x0000000822007985 */ /* 0x0003e4000c101d08 */
.L_x_184:
[----:B------:R-:W-:Y:S05]  /*3c80*/  BSYNC B0 ;  /* 0x0000000000007941 */ /* 0x000fea0003800000 */
.L_x_183:
[----:B------:R-:W-:Y:S01]  /*3c90*/  ISETP.GE.AND P0, PT, R199, c[0x0][0x1d4], PT ;  /* 0x00007500c7007a0c */ /* 0x000fe20003f06270 */
[----:B------:R-:W-:Y:S01]  /*3ca0*/  @!UPT UIADD3 URZ, URZ, URZ, URZ ;  /* 0x0000003f3f3ff290 */ /* 0x000fe2000fffe03f */
[----:B------:R-:W-:Y:S11]  /*3cb0*/  BSSY B0, `(.L_x_185) ;  /* 0x0000038000007945 */ /* 0x000ff60003800000 */
[----:B------:R-:W-:-:S05]  /*3cc0*/  @P0 BRA `(.L_x_186) ;  /* 0x0000036000000947 */ /* 0x000fca0003800000 */
[C---:B--2-4-:R-:W-:Y:S01]  /*3cd0*/  LEA R22, P0, R199.reuse, R39, 0x1 ;  /* 0x00000027c7167211 */ /* 0x054fe200078008ff */
[----:B-1----:R-:W1:Y:S03]  /*3ce0*/  LDS.128 R8, [R198+0xe080] ;  /* 0x00e08000c6087984 */ /* 0x002e660000000c00 */
        /* <DEDUP_REMOVED lines=19> */
[C---:B------:R-:W-:Y:S02]  /*3e20*/  @!P0 FMUL.FTZ R18, R2.reuse, R7 ;  /* 0x0000000702128220 */ /* 0x040fe40000410000 */
        /* <DEDUP_REMOVED lines=17> */
[-C--:B------:R-:W-:Y:S02]  /*3f40*/  @!P0 FMUL.FTZ R4, R4, R5.reuse ;  /* 0x0000000504048220 */ /* 0x080fe40000410000 */
        /* <DEDUP_REMOVED lines=14> */
.L_x_186:
[----:B------:R-:W-:Y:S05]  /*4030*/  BSYNC B0 ;  /* 0x0000000000007941 */ /* 0x000fea0003800000 */
.L_x_185:
[----:B------:R-:W-:Y:S11]  /*4040*/  ISETP.GE.AND P0, PT, R200, c[0x0][0x1d4], PT ;  /* 0x00007500c8007a0c */ /* 0x000ff60003f06270 */
[----:B------:R-:W-:Y:S02]  /*4050*/  @!UPT UIADD3 URZ, URZ, URZ, URZ ;  /* 0x0000003f3f3ff290 */ /* 0x000fe4000fffe03f */
[----:B------:R-:W-:-:S05]  /*4060*/  @P0 BRA `(.L_x_180) ;  /* 0x0000184000000947 */ /* 0x000fca0003800000 */
[C---:B----4-:R-:W-:Y:S01]  /*4070*/  LEA R20, P0, R200.reuse, R39, 0x1 ;  /* 0x00000027c8147211 */ /* 0x050fe200078008ff */
        /* <DEDUP_REMOVED lines=23> */
[----:B--2---:R-:W-:Y:S01]  /*41f0*/  @!P0 FFMA.FTZ R22, R12, R6, -R16 ;  /* 0x000000060c168223 */ /* 0x004fe20000010810 */
        /* <DEDUP_REMOVED lines=28> */
[----:B------:R1:W-:Y:S01]  /*43c0*/  ST.E.128 [R20.64], R8 ;  /* 0x0000000814007985 */ /* 0x0003e2000c101d08 */
[----:B------:R-:W-:-:S05]  /*43d0*/  BRA `(.L_x_180) ;  /* 0x000014d000007947 */ /* 0x000fca0003800000 */
.L_x_177:
        /* <DEDUP_REMOVED lines=17> */
[----:B------:R-:W-:Y:S05]  /*44f0*/  IADD3 R3, P0, R64, R10, RZ ;  /* 0x0000000a40037210 */ /* 0x000fea0007f1e0ff */
[----:B------:R-:W-:Y:S01]  /*4500*/  IMAD.X R10, R31, 0x1, R82, P0 ;  /* 0x000000011f0a7824 */ /* 0x000fe200000e0652 */
[C---:B------:R-:W-:Y:S04]  /*4510*/  LEA R8, P0, R0.reuse, c[0x0][0x270], 0x1 ;  /* 0x00009c0000087a11 */ /* 0x040fe800078008ff */
[----:B------:R-:W-:Y:S02]  /*4520*/  LEA.HI.X R9, R0, c[0x0][0x274], R2, 0x1, P0 ;  /* 0x00009d0000097a11 */ /* 0x000fe400000f0c02 */
[C---:B------:R-:W-:Y:S04]  /*4530*/  LEA R2, P0, R3.reuse, c[0x0][0x288], 0x1 ;  /* 0x0000a20003027a11 */ /* 0x040fe800078008ff */
[----:B------:R-:W-:Y:S02]  /*4540*/  LEA.HI.X R3, R3, c[0x0][0x28c], R10, 0x1, P0 ;  /* 0x0000a30003037a11 */ /* 0x000fe400000f0c0a */
[----:B------:R-:W-:Y:S11]  /*4550*/  ISETP.GE.AND P0, PT, R132, c[0x0][0x27c], PT ;  /* 0x00009f0084007a0c */ /* 0x000ff60003f06270 */
[----:B------:R-:W-:Y:S02]  /*4560*/  @!UPT UIADD3 URZ, URZ, URZ, URZ ;  /* 0x0000003f3f3ff290 */ /* 0x000fe4000fffe03f */
[----:B------:R1:W5:Y:S04]  /*4570*/  @!P0 LDG.E.128 R4, [R8.64] ;  /* 0x0000000808048981 */ /* 0x000368000c1e1d00 */
[----:B------:R1:W5:Y:S01]  /*4580*/  @!P0 LDG.E.128 R12, [R2.64] ;  /* 0x00000008020c8981 */ /* 0x000362000c1e1d00 */
[----:B------:R-:W-:Y:S11]  /*4590*/  ISETP.GE.AND P0, PT, R135, c[0x0][0x27c], PT ;  /* 0x00009f0087007a0c */ /* 0x000ff60003f06270 */
[----:B------:R-:W-:Y:S02]  /*45a0*/  @!UPT UIADD3 URZ, URZ, URZ, URZ ;  /* 0x0000003f3f3ff290 */ /* 0x000fe4000fffe03f */
[----:B------:R1:W5:Y:S04]  /*45b0*/  @!P0 LDG.E.128 R16, [R8.64+0x80] ;  /* 0x0000800808108981 */ /* 0x000368000c1e1d00 */
[----:B------:R1:W5:Y:S02]  /*45c0*/  @!P0 LDG.E.128 R32, [R2.64+0x80] ;  /* 0x0000800802208981 */ /* 0x000364000c1e1d00 */
.L_x_188:
[----:B------:R-:W-:Y:S05]  /*45d0*/  BSYNC B0 ;  /* 0x0000000000007941 */ /* 0x000fea0003800000 */
.L_x_187:
[----:B------:R2:W3:Y:S04]  /*45e0*/  SHFL.IDX PT, R39, R22, RZ, 0x181f ;  /* 0x00181fff16277589 */ /* 0x0004e800000e0000 */
[----:B------:R2:W4:Y:S01]  /*45f0*/  SHFL.IDX PT, R38, R30, RZ, 0x181f ;  /* 0x00181fff1e267589 */ /* 0x00052200000e0000 */
[----:B------:R-:W-:-:S05]  /*4600*/  @P1 BRA `(.L_x_180) ;  /* 0x000012a000001947 */ /* 0x000fca0003800000 */
[----:B------:R-:W-:Y:S01]  /*4610*/  ISETP.GE.AND P0, PT, R132, c[0x0][0x1d4], PT ;  /* 0x0000750084007a0c */ /* 0x000fe20003f06270 */
[----:B-1---5:R-:W-:Y:S01]  /*4620*/  IMAD.MOV.U32 R8, RZ, RZ, R18 ;  /* 0x000000ffff087224 */ /* 0x022fe200078e0012 */
[----:B------:R-:W-:Y:S01]  /*4630*/  IADD3 R41, -R94, c[0x0][0x1d4], RZ ;  /* 0x000075005e297a10 */ /* 0x000fe20007ffe1ff */
[----:B------:R-:W-:Y:S01]  /*4640*/  IMAD.MOV.U32 R3, RZ, RZ, R19 ;  /* 0x000000ffff037224 */ /* 0x000fe200078e0013 */
[----:B------:R-:W-:Y:S01]  /*4650*/  SHF.R.U32.HI R103, RZ, 0x3, R217 ;  /* 0x00000003ff677819 */ /* 0x000fe200000116d9 */
[----:B------:R-:W-:Y:S01]  /*4660*/  IMAD.MOV.U32 R2, RZ, RZ, R16 ;  /* 0x000000ffff027224 */ /* 0x000fe200078e0010 */
[----:B------:R-:W-:Y:S01]  /*4670*/  BSSY B0, `(.L_x_189) ;  /* 0x000008a000007945 */ /* 0x000fe20003800000 */
[----:B------:R-:W-:Y:S01]  /*4680*/  IMAD.MOV.U32 R0, RZ, RZ, R17 ;  /* 0x000000ffff007224 */ /* 0x000fe200078e0011 */
[----:B------:R-:W-:Y:S01]  /*4690*/  PRMT R20, R3, 0x5410, R8 ;  /* 0x0000541003147816 */ /* 0x000fe20000000008 */
[----:B------:R-:W-:Y:S01]  /*46a0*/  IMAD.MOV.U32 R3, RZ, RZ, R35 ;  /* 0x000000ffff037224 */ /* 0x000fe200078e0023 */
[----:B------:R-:W-:Y:S02]  /*46b0*/  MOV R8, R34 ;  /* 0x0000002200087202 */ /* 0x000fe40000000f00 */
[----:B------:R-:W-:Y:S01]  /*46c0*/  PRMT R11, R0, 0x5410, R2 ;  /* 0x00005410000b7816 */ /* 0x000fe20000000002 */
[----:B------:R-:W-:Y:S01]  /*46d0*/  IMAD.MOV.U32 R2, RZ, RZ, R32 ;  /* 0x000000ffff027224 */ /* 0x000fe200078e0020 */
[----:B------:R-:W-:Y:S02]  /*46e0*/  MOV R0, R33 ;  /* 0x0000002100007202 */ /* 0x000fe40000000f00 */
[----:B------:R-:W-:Y:S02]  /*46f0*/  PRMT R37, R3, 0x5410, R8 ;  /* 0x0000541003257816 */ /* 0x000fe40000000008 */
[----:B------:R-:W-:Y:S01]  /*4700*/  PRMT R36, R2, 0x5410, R0 ;  /* 0x0000541002247816 */ /* 0x000fe20000000000 */
[----:B------:R-:W-:-:S05]  /*4710*/  @P0 BRA `(.L_x_190) ;  /* 0x000007f000000947 */ /* 0x000fca0003800000 */
[----:B------:R-:W-:Y:S01]  /*4720*/  LOP3.LUT P2, RZ, R207, 0x2, RZ, 0xc0, !PT ;  /* 0x00000002cfff7812 */ /* 0x000fe2000784c0ff */
[----:B------:R-:W-:Y:S01]  /*4730*/  IMAD.MOV.U32 R24, RZ, RZ, R13 ;  /* 0x000000ffff187224 */ /* 0x000fe200078e000d */
[----:B------:R-:W-:Y:S01]  /*4740*/  ISETP.GE.AND P0, PT, R132, c[0x0][0x27c], PT ;  /* 0x00009f0084007a0c */ /* 0x000fe20003f06270 */
[----:B------:R-:W-:Y:S01]  /*4750*/  IMAD.MOV.U32 R28, RZ, RZ, R14 ;  /* 0x000000ffff1c7224 */ /* 0x000fe200078e000e */
[----:B------:R-:W-:Y:S01]  /*4760*/  SEL R0, R94, R41, !P2 ;  /* 0x000000295e007207 */ /* 0x000fe20005000000 */
[----:B------:R-:W-:Y:S01]  /*4770*/  IMAD.MOV.U32 R31, RZ, RZ, R15 ;  /* 0x000000ffff1f7224 */ /* 0x000fe200078e000f */
[----:B------:R-:W-:Y:S01]  /*4780*/  MOV R9, R4 ;  /* 0x0000000400097202 */ /* 0x000fe20000000f00 */
[----:B--2---:R-:W-:Y:S01]  /*4790*/  IMAD.MOV.U32 R22, RZ, RZ, R12 ;  /* 0x000000ffff167224 */ /* 0x004fe200078e000c */
[----:B------:R-:W-:Y:S01]  /*47a0*/  SHF.R.S32.HI R2, RZ, 0x1f, R0 ;  /* 0x0000001fff027819 */ /* 0x000fe20000011400 */
[----:B------:R-:W-:Y:S03]  /*47b0*/  IMAD.MOV.U32 R8, RZ, RZ, R5 ;  /* 0x000000ffff087224 */ /* 0x000fe600078e0005 */
[----:B------:R-:W-:Y:S03]  /*47c0*/  LEA.HI R0, R2, R0, RZ, 0x4 ;  /* 0x0000000002007211 */ /* 0x000fe600078f20ff */
[--C-:B------:R-:W-:Y:S02]  /*47d0*/  @!P0 SHF.R.U64 R23, R12, 0x10, R13.reuse ;  /* 0x000000100c178819 */ /* 0x100fe4000000120d */
[----:B------:R-:W-:Y:S02]  /*47e0*/  LEA.HI.SX32 R0, R0, R84, 0x1c ;  /* 0x0000005400007211 */ /* 0x000fe400078fe2ff */
[----:B------:R-:W-:Y:S02]  /*47f0*/  @!P0 SHF.R.U32.HI R21, RZ, 0x10, R13 ;  /* 0x00000010ff158819 */ /* 0x000fe4000001160d */
[----:B------:R-:W-:Y:S01]  /*4800*/  SHF.R.S32.HI R2, RZ, 0x1f, R0 ;  /* 0x0000001fff027819 */ /* 0x000fe20000011400 */
[----:B------:R-:W-:Y:S01]  /*4810*/  IMAD.SHL.U32 R40, R0, 0x8, RZ ;  /* 0x0000000800287824 */ /* 0x000fe200078e00ff */
[--C-:B------:R-:W-:Y:S02]  /*4820*/  @!P0 SHF.R.U64 R29, R14, 0x10, R15.reuse ;  /* 0x000000100e1d8819 */ /* 0x100fe4000000120f */
[----:B------:R-:W-:Y:S02]  /*4830*/  LEA.HI R2, R2, R0, RZ, 0x3 ;  /* 0x0000000002027211 */ /* 0x000fe400078f18ff */
[----:B------:R-:W-:Y:S02]  /*4840*/  @!P0 SHF.R.U32.HI R30, RZ, 0x10, R15 ;  /* 0x00000010ff1e8819 */ /* 0x000fe4000001160f */
[----:B------:R-:W-:Y:S01]  /*4850*/  @!P0 PRMT R21, R24, 0x5410, R21 ;  /* 0x0000541018158816 */ /* 0x000fe20000000015 */
[----:B------:R-:W-:Y:S01]  /*4860*/  IMAD.SHL.U32 R2, R2, 0x100, RZ ;  /* 0x0000010002027824 */ /* 0x000fe200078e00ff */
[----:B------:R-:W-:Y:S01]  /*4870*/  LOP3.LUT R0, R217, 0x38, R40, 0xf8, !PT ;  /* 0x00000038d9007812 */ /* 0x000fe200078ef828 */
[----:B------:R-:W1:Y:S01]  /*4880*/  LDS.128 R24, [R76+0xc080] ;  /* 0x00c080004c187984 */ /* 0x000e620000000c00 */
[--C-:B------:R-:W-:Y:S02]  /*4890*/  @!P0 SHF.R.U64 R10, R4, 0x10, R5.reuse ;  /* 0x00000010040a8819 */ /* 0x100fe40000001205 */
[----:B------:R-:W-:Y:S02]  /*48a0*/  LOP3.LUT R0, R0, R103, RZ, 0x3c, !PT ;  /* 0x0000006700007212 */ /* 0x000fe400078e3cff */
[----:B------:R-:W-:Y:S02]  /*48b0*/  LOP3.LUT R2, R2, 0x7ffff800, RZ, 0xc0, !PT ;  /* 0x7ffff80002027812 */ /* 0x000fe400078ec0ff */
[----:B------:R-:W-:Y:S01]  /*48c0*/  @!P0 SHF.R.U32.HI R3, RZ, 0x10, R5 ;  /* 0x00000010ff038819 */ /* 0x000fe20000011605 */
[----:B------:R-:W-:Y:S01]  /*48d0*/  IMAD.MOV.U32 R5, RZ, RZ, R7 ;  /* 0x000000ffff057224 */ /* 0x000fe200078e0007 */
[----:B------:R-:W-:Y:S01]  /*48e0*/  IADD3 R2, R0, R2, R219 ;  /* 0x0000000200027210 */ /* 0x000fe20007ffe0db */
[----:B------:R-:W-:Y:S01]  /*48f0*/  IMAD.MOV.U32 R0, RZ, RZ, R6 ;  /* 0x000000ffff007224 */ /* 0x000fe200078e0006 */
[----:B------:R-:W-:Y:S02]  /*4900*/  @!P0 SHF.R.U64 R4, R6, 0x10, R7 ;  /* 0x0000001006048819 */ /* 0x000fe40000001207 */
[----:B------:R-:W-:Y:S02]  /*4910*/  SHF.L.U32 R12, R2, 0x1, RZ ;  /* 0x00000001020c7819 */ /* 0x000fe400000006ff */
[----:B------:R-:W-:Y:S02]  /*4920*/  @!P0 PRMT R22, R22, 0x5410, R23 ;  /* 0x0000541016168816 */ /* 0x000fe40000000017 */
[----:B------:R-:W-:Y:S02]  /*4930*/  @!P0 SHF.R.U32.HI R2, RZ, 0x10, R7 ;  /* 0x00000010ff028819 */ /* 0x000fe40000011607 */
[----:B------:R-:W2:Y:S01]  /*4940*/  LDS.128 R12, [R12+0xc080] ;  /* 0x00c080000c0c7984 */ /* 0x000ea20000000c00 */
[----:B------:R-:W-:Y:S02]  /*4950*/  @!P0 PRMT R6, R9, 0x5410, R10 ;  /* 0x0000541009068816 */ /* 0x000fe4000000000a */
[----:B------:R-:W-:Y:S02]  /*4960*/  @!P0 PRMT R7, R8, 0x5410, R3 ;  /* 0x0000541008078816 */ /* 0x000fe40000000003 */
[----:B------:R-:W-:Y:S01]  /*4970*/  @!P0 PRMT R8, R0, 0x5410, R4 ;  /* 0x0000541000088816 */ /* 0x000fe20000000004 */
[----:B------:R-:W-:Y:S01]  /*4980*/  @!P0 IMAD.U32 R4, R22, 0x10000, RZ ;  /* 0x0001000016048824 */ /* 0x000fe200078e00ff */
[----:B------:R-:W-:Y:S01]  /*4990*/  @!P0 PRMT R9, R5, 0x5410, R2 ;  /* 0x0000541005098816 */ /* 0x000fe20000000002 */
[----:B------:R-:W-:Y:S01]  /*49a0*/  @!P0 IMAD.U32 R2, R6, 0x10000, RZ ;  /* 0x0001000006028824 */ /* 0x000fe200078e00ff */
[----:B------:R-:W-:Y:S02]  /*49b0*/  @!P0 PRMT R23, R28, 0x5410, R29 ;  /* 0x000054101c178816 */ /* 0x000fe4000000001d */
[----:B------:R-:W-:Y:S02]  /*49c0*/  @!P0 LOP3.LUT R10, R22, 0xffff0000, RZ, 0xc0, !PT ;  /* 0xffff0000160a8812 */ /* 0x000fe400078ec0ff */
[----:B------:R-:W-:Y:S01]  /*49d0*/  @!P0 PRMT R30, R31, 0x5410, R30 ;  /* 0x000054101f1e8816 */ /* 0x000fe2000000001e */
[----:B-1----:R-:W-:Y:S01]  /*49e0*/  @!P0 IMAD.U32 R5, R24, 0x10000, RZ ;  /* 0x0001000018058824 */ /* 0x002fe200078e00ff */
[----:B--2---:R-:W-:Y:S05]  /*49f0*/  @!P0 SHF.L.U32 R0, R12, 0x10, RZ ;  /* 0x000000100c008819 */ /* 0x004fea00000006ff */
[C---:B------:R-:W-:Y:S02]  /*4a00*/  @!P0 FMUL.FTZ R3, R0.reuse, R4 ;  /* 0x0000000400038220 */ /* 0x040fe40000410000 */
[-C--:B------:R-:W-:Y:S02]  /*4a10*/  @!P0 FMUL.FTZ R0, R0, R2.reuse ;  /* 0x0000000200008220 */ /* 0x080fe40000410000 */
[----:B------:R-:W-:Y:S01]  /*4a20*/  @!P0 FFMA.FTZ R28, R5, R2, -R3 ;  /* 0x00000002051c8223 */ /* 0x000fe20000010803 */
[----:B------:R-:W-:Y:S01]  /*4a30*/  @!P0 LOP3.LUT R2, R12, 0xffff0000, RZ, 0xc0, !PT ;  /* 0xffff00000c028812 */ /* 0x000fe200078ec0ff */
[----:B------:R-:W-:Y:S01]  /*4a40*/  @!P0 FFMA.FTZ R0, R4, R5, R0 ;  /* 0x0000000504008223 */ /* 0x000fe20000010000 */
[----:B------:R-:W-:Y:S02]  /*4a50*/  @!P0 LOP3.LUT R3, R6, 0xffff0000, RZ, 0xc0, !PT ;  /* 0xffff000006038812 */ /* 0x000fe400078ec0ff */
[----:B------:R-:W-:Y:S01]  /*4a60*/  @!P0 LOP3.LUT R4, R24, 0xffff0000, RZ, 0xc0, !PT ;  /* 0xffff000018048812 */ /* 0x000fe200078ec0ff */
[C---:B------:R-:W-:Y:S02]  /*4a70*/  @!P0 FMUL.FTZ R5, R2.reuse, R10 ;  /* 0x0000000a02058220 */ /* 0x040fe40000410000 */
[-C--:B------:R-:W-:Y:S02]  /*4a80*/  @!P0 FMUL.FTZ R2, R2, R3.reuse ;  /* 0x0000000302028220 */ /* 0x080fe40000410000 */
[----:B------:R-:W-:Y:S01]  /*4a90*/  @!P0 FFMA.FTZ R6, R4, R3, -R5 ;  /* 0x0000000304068223 */ /* 0x000fe20000010805 */
[----:B------:R-:W-:Y:S01]  /*4aa0*/  @!P0 SHF.L.U32 R3, R13, 0x10, RZ ;  /* 0x000000100d038819 */ /* 0x000fe200000006ff */
[----:B------:R-:W-:Y:S02]  /*4ab0*/  @!P0 FFMA.FTZ R2, R10, R4, R2 ;  /* 0x000000040a028223 */ /* 0x000fe40000010002 */
[----:B------:R-:W-:Y:S01]  /*4ac0*/  @!P0 IMAD.U32 R5, R21, 0x10000, RZ ;  /* 0x0001000015058824 */ /* 0x000fe200078e00ff */
[----:B------:R-:W-:Y:S01]  /*4ad0*/  @!P0 F2FP.BF16.PACK_AB R31, R6, R28 ;  /* 0x0000001c061f823e */ /* 0x000fe200000010ff */
[----:B------:R-:W-:Y:S02]  /*4ae0*/  @!P0 IMAD.U32 R4, R7, 0x10000, RZ ;  /* 0x0001000007048824 */ /* 0x000fe400078e00ff */
[----:B------:R-:W-:Y:S02]  /*4af0*/  @!P0 IMAD.U32 R6, R25, 0x10000, RZ ;  /* 0x0001000019068824 */ /* 0x000fe400078e00ff */
[C---:B------:R-:W-:Y:S02]  /*4b00*/  @!P0 FMUL.FTZ R10, R3.reuse, R5 ;  /* 0x00000005030a8220 */ /* 0x040fe40000410000 */
[-C--:B------:R-:W-:Y:S02]  /*4b10*/  @!P0 FMUL.FTZ R3, R3, R4.reuse ;  /* 0x0000000403038220 */ /* 0x080fe40000410000 */
[----:B------:R-:W-:Y:S01]  /*4b20*/  @!P0 FFMA.FTZ R22, R6, R4, -R10 ;  /* 0x0000000406168223 */ /* 0x000fe2000001080a */
[----:B------:R-:W-:Y:S01]  /*4b30*/  @!P0 LOP3.LUT R4, R13, 0xffff0000, RZ, 0xc0, !PT ;  /* 0xffff00000d048812 */ /* 0x000fe200078ec0ff */
[----:B------:R-:W-:Y:S01]  /*4b40*/  @!P0 FFMA.FTZ R3, R5, R6, R3 ;  /* 0x0000000605038223 */ /* 0x000fe20000010003 */
[----:B------:R-:W-:Y:S01]  /*4b50*/  @!P0 LOP3.LUT R6, R21, 0xffff0000, RZ, 0xc0, !PT ;  /* 0xffff000015068812 */ /* 0x000fe200078ec0ff */
[----:B------:R-:W-:Y:S01]  /*4b60*/  @!P0 IMAD.MOV.U32 R24, RZ, RZ, R31 ;  /* 0x000000ffff188224 */ /* 0x000fe200078e001f */
        /* <DEDUP_REMOVED lines=9> */
[----:B------:R-:W-:Y:S01]  /*4c00*/  @!P0 IMAD.U32 R6, R8, 0x10000, RZ ;  /* 0x0001000008068824 */ /* 0x000fe200078e00ff */
[----:B------:R-:W-:Y:S01]  /*4c10*/  @!P0 F2FP.BF16.PACK_AB R3, R4, R3 ;  /* 0x000000030403823e */ /* 0x000fe200000010ff */
[----:B------:R-:W-:Y:S01]  /*4c20*/  @!P0 IMAD.U32 R10, R26, 0x10000, RZ ;  /* 0x000100001a0a8824 */ /* 0x000fe200078e00ff */
[----:B------:R-:W-:Y:S01]  /*4c30*/  @!P0 MOV R25, R28 ;  /* 0x0000001c00198202 */ /* 0x000fe20000000f00 */
[C---:B------:R-:W-:Y:S01]  /*4c40*/  @!P0 FMUL.FTZ R21, R5.reuse, R7 ;  /* 0x0000000705158220 */ /* 0x040fe20000410000 */
[----:B------:R-:W-:Y:S01]  /*4c50*/  @!P0 MOV R13, R3 ;  /* 0x00000003000d8202 */ /* 0x000fe20000000f00 */
[-C--:B------:R-:W-:Y:S02]  /*4c60*/  @!P0 FMUL.FTZ R5, R5, R6.reuse ;  /* 0x0000000605058220 */ /* 0x080fe40000410000 */
[----:B------:R-:W-:Y:S01]  /*4c70*/  @!P0 FFMA.FTZ R22, R10, R6, -R21 ;  /* 0x000000060a168223 */ /* 0x000fe20000010815 */
[----:B------:R-:W-:Y:S01]  /*4c80*/  @!P0 LOP3.LUT R6, R14, 0xffff0000, RZ, 0xc0, !PT ;  /* 0xffff00000e068812 */ /* 0x000fe200078ec0ff */
[----:B------:R-:W-:Y:S01]  /*4c90*/  @!P0 FFMA.FTZ R5, R7, R10, R5 ;  /* 0x0000000a07058223 */ /* 0x000fe20000010005 */
[----:B------:R-:W-:Y:S02]  /*4ca0*/  @!P0 LOP3.LUT R10, R23, 0xffff0000, RZ, 0xc0, !PT ;  /* 0xffff0000170a8812 */ /* 0x000fe400078ec0ff */
[----:B------:R-:W-:Y:S02]  /*4cb0*/  @!P0 LOP3.LUT R21, R26, 0xffff0000, RZ, 0xc0, !PT ;  /* 0xffff00001a158812 */ /* 0x000fe400078ec0ff */
[----:B------:R-:W-:Y:S01]  /*4cc0*/  @!P0 LOP3.LUT R7, R8, 0xffff0000, RZ, 0xc0, !PT ;  /* 0xffff000008078812 */ /* 0x000fe200078ec0ff */
[C---:B------:R-:W-:Y:S04]  /*4cd0*/  @!P0 FMUL.FTZ R8, R6.reuse, R10 ;  /* 0x0000000a06088220 */ /* 0x040fe80000410000 */
[-C--:B------:R-:W-:Y:S02]  /*4ce0*/  @!P0 FFMA.FTZ R8, R21, R7.reuse, -R8 ;  /* 0x0000000715088223 */ /* 0x080fe40000010808 */
[----:B------:R-:W-:Y:S01]  /*4cf0*/  @!P0 FMUL.FTZ R6, R6, R7 ;  /* 0x0000000706068220 */ /* 0x000fe20000410000 */
[----:B------:R-:W-:Y:S02]  /*4d00*/  @!P0 SHF.L.U32 R7, R15, 0x10, RZ ;  /* 0x000000100f078819 */ /* 0x000fe400000006ff */
[----:B------:R-:W-:Y:S01]  /*4d10*/  @!P0 F2FP.BF16.PACK_AB R22, R8, R22 ;  /* 0x000000160816823e */ /* 0x000fe200000010ff */
[----:B------:R-:W-:Y:S02]  /*4d20*/  @!P0 FFMA.FTZ R6, R10, R21, R6 ;  /* 0x000000150a068223 */ /* 0x000fe40000010006 */
[----:B------:R-:W-:Y:S02]  /*4d30*/  @!P0 IMAD.U32 R10, R30, 0x10000, RZ ;  /* 0x000100001e0a8824 */ /* 0x000fe400078e00ff */
        /* <DEDUP_REMOVED lines=10> */
[----:B------:R-:W-:Y:S03]  /*4de0*/  @!P0 LOP3.LUT R21, R27, 0xffff0000, RZ, 0xc0, !PT ;  /* 0xffff00001b158812 */ /* 0x000fe600078ec0ff */
[C---:B------:R-:W-:Y:S02]  /*4df0*/  @!P0 FMUL.FTZ R23, R8.reuse, R10 ;  /* 0x0000000a08178220 */ /* 0x040fe40000410000 */
[-C--:B------:R-:W-:Y:S02]  /*4e00*/  @!P0 FMUL.FTZ R8, R8, R9.reuse ;  /* 0x0000000908088220 */ /* 0x080fe40000410000 */
[----:B------:R-:W-:Y:S01]  /*4e10*/  @!P0 FFMA.FTZ R23, R21, R9, -R23 ;  /* 0x0000000915178223 */ /* 0x000fe20000010817 */
[----:B------:R-:W-:Y:S01]  /*4e20*/  @!P0 F2FP.BF16.PACK_AB R9, R2, R0 ;  /* 0x000000000209823e */ /* 0x000fe200000010ff */
[----:B------:R-:W-:Y:S01]  /*4e30*/  @!P0 FFMA.FTZ R8, R10, R21, R8 ;  /* 0x000000150a088223 */ /* 0x000fe20000010008 */
[----:B------:R-:W-:Y:S02]  /*4e40*/  @!P0 F2FP.BF16.PACK_AB R2, R6, R5 ;  /* 0x000000050602823e */ /* 0x000fe400000010ff */
[----:B------:R-:W-:Y:S01]  /*4e50*/  @!P0 F2FP.BF16.PACK_AB R10, R23, R29 ;  /* 0x0000001d170a823e */ /* 0x000fe200000010ff */
[----:B------:R-:W-:Y:S01]  /*4e60*/  @!P0 IMAD.MOV.U32 R12, RZ, RZ, R9 ;  /* 0x000000ffff0c8224 */ /* 0x000fe200078e0009 */
[----:B------:R-:W-:Y:S01]  /*4e70*/  @!P0 F2FP.BF16.PACK_AB R0, R8, R7 ;  /* 0x000000070800823e */ /* 0x000fe200000010ff */
[----:B------:R-:W-:Y:S02]  /*4e80*/  @!P0 IMAD.MOV.U32 R14, RZ, RZ, R2 ;  /* 0x000000ffff0e8224 */ /* 0x000fe400078e0002 */
[----:B------:R-:W-:Y:S02]  /*4e90*/  @!P0 IMAD.MOV.U32 R27, RZ, RZ, R10 ;  /* 0x000000ffff1b8224 */ /* 0x000fe400078e000a */
[----:B------:R-:W-:Y:S01]  /*4ea0*/  @!P0 IMAD.MOV.U32 R15, RZ, RZ, R0 ;  /* 0x000000ffff0f8224 */ /* 0x000fe200078e0000 */
[C---:B----4-:R-:W-:Y:S04]  /*4eb0*/  LEA R2, P0, R51.reuse, R38, 0x1 ;  /* 0x0000002633027211 */ /* 0x050fe800078008ff */
[----:B---3--:R-:W-:Y:S02]  /*4ec0*/  LEA.HI.X R3, R51, R39, R79, 0x1, P0 ;  /* 0x0000002733037211 */ /* 0x008fe400000f0c4f */
[C---:B------:R-:W-:Y:S03]  /*4ed0*/  ISETP.GE.AND P0, PT, R40.reuse, c[0x0][0x1d4], PT ;  /* 0x0000750028007a0c */ /* 0x040fe60003f06270 */
[----:B------:R1:W-:Y:S10]  /*4ee0*/  ST.E.128 [R2.64], R24 ;  /* 0x0000001802007985 */ /* 0x0003f4000c101d08 */
[----:B------:R-:W-:Y:S05]  /*4ef0*/  @!P0 IMAD.WIDE R4, R40, 0x2, R38 ;  /* 0x0000000228048825 */ /* 0x000fea00078e0226 */
[----:B------:R1:W-:Y:S02]  /*4f00*/  @!P0 ST.E.128 [R4.64], R12 ;  /* 0x0000000c04008985 */ /* 0x0003e4000c101d08 */
.L_x_190:
[----:B------:R-:W-:Y:S05]  /*4f10*/  BSYNC B0 ;  /* 0x0000000000007941 */ /* 0x000fea0003800000 */
.L_x_189:
[----:B------:R-:W-:Y:S11]  /*4f20*/  ISETP.GE.AND P0, PT, R135, c[0x0][0x1d4], PT ;  /* 0x0000750087007a0c */ /* 0x000ff60003f06270 */
[----:B------:R-:W-:Y:S02]  /*4f30*/  @!UPT UIADD3 URZ, URZ, URZ, URZ ;  /* 0x0000003f3f3ff290 */ /* 0x000fe4000fffe03f */
[----:B------:R-:W-:-:S05]  /*4f40*/  @P0 BRA `(.L_x_180) ;  /* 0x0000096000000947 */ /* 0x000fca0003800000 */
[----:B------:R-:W-:Y:S01]  /*4f50*/  LOP3.LUT P1, RZ, R207, 0x4, RZ, 0xc0, !PT ;  /* 0x00000004cfff7812 */ /* 0x000fe2000782c0ff */
[----:B--2---:R-:W2:Y:S01]  /*4f60*/  LDS.128 R28, [R75+0xc080] ;  /* 0x00c080004b1c7984 */ /* 0x004ea20000000c00 */
[----:B------:R-:W-:Y:S02]  /*4f70*/  ISETP.GE.AND P0, PT, R135, c[0x0][0x27c], PT ;  /* 0x00009f0087007a0c */ /* 0x000fe40003f06270 */
[----:B------:R-:W-:Y:S04]  /*4f80*/  SEL R0, R94, R41, !P1 ;  /* 0x000000295e007207 */ /* 0x000fe80004800000 */
[----:B-1----:R-:W-:Y:S04]  /*4f90*/  SHF.R.S32.HI R2, RZ, 0x1f, R0 ;  /* 0x0000001fff027819 */ /* 0x002fe80000011400 */
[----:B------:R-:W-:Y:S03]  /*4fa0*/  LEA.HI R0, R2, R0, RZ, 0x4 ;  /* 0x0000000002007211 */ /* 0x000fe600078f20ff */
[----:B------:R-:W-:Y:S02]  /*4fb0*/  @!P0 SHF.R.U64 R4, R32, 0x10, R33 ;  /* 0x0000001020048819 */ /* 0x000fe40000001221 */
[----:B------:R-:W-:Y:S02]  /*4fc0*/  LEA.HI.SX32 R0, R0, R83, 0x1c ;  /* 0x0000005300007211 */ /* 0x000fe400078fe2ff */
[----:B------:R-:W-:Y:S02]  /*4fd0*/  @!P0 SHF.R.U64 R3, R16, 0x10, R17 ;  /* 0x0000001010038819 */ /* 0x000fe40000001211 */
[----:B------:R-:W-:Y:S01]  /*4fe0*/  SHF.R.S32.HI R2, RZ, 0x1f, R0 ;  /* 0x0000001fff027819 */ /* 0x000fe20000011400 */
[----:B------:R-:W-:Y:S01]  /*4ff0*/  IMAD.SHL.U32 R40, R0, 0x8, RZ ;  /* 0x0000000800287824 */ /* 0x000fe200078e00ff */
[----:B------:R-:W-:Y:S02]  /*5000*/  @!P0 SHF.R.U32.HI R7, RZ, 0x10, R33 ;  /* 0x00000010ff078819 */ /* 0x000fe40000011621 */
[----:B------:R-:W-:Y:S02]  /*5010*/  LEA.HI R0, R2, R0, RZ, 0x3 ;  /* 0x0000000002007211 */ /* 0x000fe400078f18ff */
[----:B------:R-:W-:Y:S02]  /*5020*/  @!P0 SHF.R.U32.HI R5, RZ, 0x10, R19 ;  /* 0x00000010ff058819 */ /* 0x000fe40000011613 */
[----:B------:R-:W-:Y:S01]  /*5030*/  LOP3.LUT R2, R217, 0x38, R40, 0xf8, !PT ;  /* 0x00000038d9027812 */ /* 0x000fe200078ef828 */
[----:B------:R-:W-:Y:S01]  /*5040*/  IMAD.SHL.U32 R0, R0, 0x100, RZ ;  /* 0x0000010000007824 */ /* 0x000fe200078e00ff */
[----:B------:R-:W-:Y:S02]  /*5050*/  @!P0 PRMT R21, R36, 0x5410, R4 ;  /* 0x0000541024158816 */ /* 0x000fe40000000004 */
[----:B------:R-:W-:Y:S02]  /*5060*/  LOP3.LUT R2, R2, R103, RZ, 0x3c, !PT ;  /* 0x0000006702027212 */ /* 0x000fe400078e3cff */
[----:B------:R-:W-:Y:S02]  /*5070*/  LOP3.LUT R0, R0, 0x7ffff800, RZ, 0xc0, !PT ;  /* 0x7ffff80000007812 */ /* 0x000fe400078ec0ff */
[----:B------:R-:W-:Y:S02]  /*5080*/  @!P0 PRMT R6, R11, 0x5432, R3 ;  /* 0x000054320b068816 */ /* 0x000fe40000000003 */
[----:B------:R-:W-:Y:S01]  /*5090*/  IADD3 R0, R2, R0, R219 ;  /* 0x0000000002007210 */ /* 0x000fe20007ffe0db */
[C---:B--2---:R-:W-:Y:S01]  /*50a0*/  @!P0 IMAD.U32 R24, R31.reuse, 0x10000, RZ ;  /* 0x000100001f188824 */ /* 0x044fe200078e00ff */
[----:B------:R-:W-:Y:S03]  /*50b0*/  @!P0 LOP3.LUT R26, R31, 0xffff0000, RZ, 0xc0, !PT ;  /* 0xffff00001f1a8812 */ /* 0x000fe600078ec0ff */
[----:B------:R-:W-:Y:S01]  /*50c0*/  IMAD.SHL.U32 R0, R0, 0x2, RZ ;  /* 0x0000000200007824 */ /* 0x000fe200078e00ff */
[----:B------:R-:W-:Y:S02]  /*50d0*/  @!P0 SHF.R.U64 R2, R18, 0x10, R19 ;  /* 0x0000001012028819 */ /* 0x000fe40000001213 */
[----:B------:R-:W-:Y:S02]  /*50e0*/  @!P0 LOP3.LUT R19, R29, 0xffff0000, RZ, 0xc0, !PT ;  /* 0xffff00001d138812 */ /* 0x000fe400078ec0ff */
[----:B------:R1:W2:Y:S01]  /*50f0*/  LDS.128 R12, [R0+0xc080] ;  /* 0x00c08000000c7984 */ /* 0x0002a20000000c00 */
[--C-:B------:R-:W-:Y:S02]  /*5100*/  @!P0 SHF.R.U32.HI R9, RZ, 0x10, R35.reuse ;  /* 0x00000010ff098819 */ /* 0x100fe40000011623 */
[----:B------:R-:W-:Y:S02]  /*5110*/  @!P0 SHF.R.U64 R10, R34, 0x10, R35 ;  /* 0x00000010220a8819 */ /* 0x000fe40000001223 */
[C---:B------:R-:W-:Y:S02]  /*5120*/  @!P0 PRMT R22, R37.reuse, 0x5410, R9 ;  /* 0x0000541025168816 */ /* 0x040fe40000000009 */
[----:B------:R-:W-:Y:S02]  /*5130*/  @!P0 PRMT R27, R37, 0x5432, R10 ;  /* 0x00005432251b8816 */ /* 0x000fe4000000000a */
[----:B------:R-:W-:Y:S01]  /*5140*/  @!P0 PRMT R10, R20, 0x5432, R2 ;  /* 0x00005432140a8816 */ /* 0x000fe20000000002 */
[----:B------:R-:W-:Y:S01]  /*5150*/  @!P0 IMAD.U32 R2, R28, 0x10000, RZ ;  /* 0x000100001c028824 */ /* 0x000fe200078e00ff */
[C---:B------:R-:W-:Y:S01]  /*5160*/  @!P0 LOP3.LUT R25, R22.reuse, 0xffff0000, RZ, 0xc0, !PT ;  /* 0xffff000016198812 */ /* 0x040fe200078ec0ff */
[----:B------:R-:W-:Y:S01]  /*5170*/  @!P0 IMAD.U32 R23, R22, 0x10000, RZ ;  /* 0x0001000016178824 */ /* 0x000fe200078e00ff */
[----:B------:R-:W-:Y:S02]  /*5180*/  @!P0 LOP3.LUT R22, R30, 0xffff0000, RZ, 0xc0, !PT ;  /* 0xffff00001e168812 */ /* 0x000fe400078ec0ff */
[----:B------:R-:W-:Y:S01]  /*5190*/  @!P0 PRMT R8, R36, 0x5432, R7 ;  /* 0x0000543224088816 */ /* 0x000fe20000000007 */
[C---:B------:R-:W-:Y:S01]  /*51a0*/  @!P0 IMAD.U32 R7, R21.reuse, 0x10000, RZ ;  /* 0x0001000015078824 */ /* 0x040fe200078e00ff */
[----:B------:R-:W-:Y:S01]  /*51b0*/  @!P0 PRMT R9, R20, 0x5410, R5 ;  /* 0x0000541014098816 */ /* 0x000fe20000000005 */
[----:B------:R-:W-:Y:S01]  /*51c0*/  @!P0 IMAD.U32 R5, R6, 0x10000, RZ ;  /* 0x0001000006058824 */ /* 0x000fe200078e00ff */
[C---:B------:R-:W-:Y:S01]  /*51d0*/  @!P0 LOP3.LUT R18, R8.reuse, 0xffff0000, RZ, 0xc0, !PT ;  /* 0xffff000008128812 */ /* 0x040fe200078ec0ff */
[----:B------:R-:W-:Y:S01]  /*51e0*/  @!P0 IMAD.U32 R16, R8, 0x10000, RZ ;  /* 0x0001000008108824 */ /* 0x000fe200078e00ff */
[----:B------:R-:W-:Y:S02]  /*51f0*/  @!P0 LOP3.LUT R8, R21, 0xffff0000, RZ, 0xc0, !PT ;  /* 0xffff000015088812 */ /* 0x000fe400078ec0ff */
[----:B-1----:R-:W-:Y:S01]  /*5200*/  @!P0 SHF.R.U32.HI R0, RZ, 0x10, R17 ;  /* 0x00000010ff008819 */ /* 0x002fe20000011611 */
[----:B------:R-:W-:Y:S01]  /*5210*/  @!P0 IMAD.U32 R17, R29, 0x10000, RZ ;  /* 0x000100001d118824 */ /* 0x000fe200078e00ff */
[----:B------:R-:W-:Y:S02]  /*5220*/  @!P0 LOP3.LUT R6, R6, 0xffff0000, RZ, 0xc0, !PT ;  /* 0xffff000006068812 */ /* 0x000fe400078ec0ff */
[----:B------:R-:W-:Y:S01]  /*5230*/  @!P0 PRMT R4, R11, 0x5410, R0 ;  /* 0x000054100b048816 */ /* 0x000fe20000000000 */
[----:B--2---:R-:W-:Y:S02]  /*5240*/  @!P0 IMAD.U32 R0, R12, 0x10000, RZ ;  /* 0x000100000c008824 */ /* 0x004fe400078e00ff */
[----:B------:R-:W-:Y:S02]  /*5250*/  @!P0 IMAD.U32 R3, R13, 0x10000, RZ ;  /* 0x000100000d038824 */ /* 0x000fe400078e00ff */
[C---:B------:R-:W-:Y:S02]  /*5260*/  @!P0 FMUL.FTZ R11, R0.reuse, R7 ;  /* 0x00000007000b8220 */ /* 0x040fe40000410000 */
[-C--:B------:R-:W-:Y:S02]  /*5270*/  @!P0 FMUL.FTZ R0, R0, R5.reuse ;  /* 0x0000000500008220 */ /* 0x080fe40000410000 */
[----:B------:R-:W-:Y:S01]  /*5280*/  @!P0 FFMA.FTZ R33, R2, R5, -R11 ;  /* 0x0000000502218223 */ /* 0x000fe2000001080b */
[C---:B------:R-:W-:Y:S01]  /*5290*/  @!P0 SHF.L.U32 R5, R4.reuse, 0x10, RZ ;  /* 0x0000001004058819 */ /* 0x040fe200000006ff */
[----:B------:R-:W-:Y:S01]  /*52a0*/  @!P0 FFMA.FTZ R0, R7, R2, R0 ;  /* 0x0000000207008223 */ /* 0x000fe20000010000 */
[----:B------:R-:W-:Y:S01]  /*52b0*/  @!P0 LOP3.LUT R2, R13, 0xffff0000, RZ, 0xc0, !PT ;  /* 0xffff00000d028812 */ /* 0x000fe200078ec0ff */
[C---:B------:R-:W-:Y:S02]  /*52c0*/  @!P0 FMUL.FTZ R7, R3.reuse, R16 ;  /* 0x0000001003078220 */ /* 0x040fe40000410000 */
[-C--:B------:R-:W-:Y:S02]  /*52d0*/  @!P0 FMUL.FTZ R3, R3, R5.reuse ;  /* 0x0000000503038220 */ /* 0x080fe40000410000 */
[----:B------:R-:W-:Y:S01]  /*52e0*/  @!P0 FFMA.FTZ R32, R17, R5, -R7 ;  /* 0x0000000511208223 */ /* 0x000fe20000010807 */
[----:B------:R-:W-:Y:S01]  /*52f0*/  @!P0 LOP3.LUT R7, R4, 0xffff0000, RZ, 0xc0, !PT ;  /* 0xffff000004078812 */ /* 0x000fe200078ec0ff */
[----:B------:R-:W-:Y:S01]  /*5300*/  @!P0 FMUL.FTZ R11, R2, R18 ;  /* 0x00000012020b8220 */ /* 0x000fe20000410000 */
[----:B------:R-:W-:Y:S03]  /*5310*/  @!P0 LOP3.LUT R5, R12, 0xffff0000, RZ, 0xc0, !PT ;  /* 0xffff00000c058812 */ /* 0x000fe600078ec0ff */
[-C--:B------:R-:W-:Y:S01]  /*5320*/  @!P0 FFMA.FTZ R35, R19, R7.reuse, -R11 ;  /* 0x0000000713238223 */ /* 0x080fe2000001080b */
[----:B------:R-:W-:Y:S01]  /*5330*/  @!P0 LOP3.LUT R11, R28, 0xffff0000, RZ, 0xc0, !PT ;  /* 0xffff00001c0b8812 */ /* 0x000fe200078ec0ff */
[----:B------:R-:W-:Y:S02]  /*5340*/  @!P0 FMUL.FTZ R4, R2, R7 ;  /* 0x0000000702048220 */ /* 0x000fe40000410000 */
[----:B------:R-:W-:Y:S01]  /*5350*/  @!P0 FMUL.FTZ R20, R5, R8 ;  /* 0x0000000805148220 */ /* 0x000fe20000410000 */
[----:B------:R-:W-:Y:S01]  /*5360*/  @!P0 F2FP.BF16.PACK_AB R35, R35, R32 ;  /* 0x000000202323823e */ /* 0x000fe200000010ff */
[----:B------:R-:W-:Y:S01]  /*5370*/  @!P0 IMAD.U32 R7, R15, 0x10000, RZ ;  /* 0x000100000f078824 */ /* 0x000fe200078e00ff */
[----:B----4-:R-:W-:Y:S01]  /*5380*/  LEA R32, P1, R50, R38, 0x1 ;  /* 0x0000002632207211 */ /* 0x010fe200078208ff */
[-C--:B------:R-:W-:Y:S01]  /*5390*/  @!P0 FMUL.FTZ R2, R5, R6.reuse ;  /* 0x0000000605028220 */ /* 0x080fe20000410000 */
[----:B------:R-:W-:Y:S01]  /*53a0*/  @!P0 SHF.L.U32 R5, R14, 0x10, RZ ;  /* 0x000000100e058819 */ /* 0x000fe200000006ff */
[----:B------:R-:W-:Y:S02]  /*53b0*/  @!P0 FFMA.FTZ R34, R11, R6, -R20 ;  /* 0x000000060b228223 */ /* 0x000fe40000010814 */
[----:B------:R-:W-:Y:S02]  /*53c0*/  @!P0 IMAD.U32 R6, R9, 0x10000, RZ ;  /* 0x0001000009068824 */ /* 0x000fe400078e00ff */
[----:B------:R-:W-:Y:S01]  /*53d0*/  @!P0 FMUL.FTZ R21, R7, R23 ;  /* 0x0000001707158220 */ /* 0x000fe20000410000 */
[----:B------:R-:W-:Y:S01]  /*53e0*/  @!P0 F2FP.BF16.PACK_AB R34, R34, R33 ;  /* 0x000000212222823e */ /* 0x000fe200000010ff */
[----:B------:R-:W-:Y:S01]  /*53f0*/  @!P0 IMAD.U32 R20, R27, 0x10000, RZ ;  /* 0x000100001b148824 */ /* 0x000fe200078e00ff */
[----:B---3--:R-:W-:Y:S01]  /*5400*/  LEA.HI.X R33, R50, R39, R78, 0x1, P1 ;  /* 0x0000002732217211 */ /* 0x008fe200008f0c4e */
[-C--:B------:R-:W-:Y:S02]  /*5410*/  @!P0 FMUL.FTZ R7, R7, R6.reuse ;  /* 0x0000000607078220 */ /* 0x080fe40000410000 */
[----:B------:R-:W-:Y:S01]  /*5420*/  @!P0 FFMA.FTZ R37, R24, R6, -R21 ;  /* 0x0000000618258223 */ /* 0x000fe20000010815 */
[----:B------:R-:W-:Y:S01]  /*5430*/  @!P0 LOP3.LUT R6, R15, 0xffff0000, RZ, 0xc0, !PT ;  /* 0xffff00000f068812 */ /* 0x000fe200078ec0ff */
[----:B------:R-:W-:Y:S02]  /*5440*/  @!P0 FFMA.FTZ R2, R8, R11, R2 ;  /* 0x0000000b08028223 */ /* 0x000fe40000010002 */
[----:B------:R-:W-:Y:S02]  /*5450*/  @!P0 IMAD.U32 R8, R10, 0x10000, RZ ;  /* 0x000100000a088824 */ /* 0x000fe400078e00ff */
[----:B------:R-:W-:Y:S02]  /*5460*/  @!P0 IMAD.U32 R11, R30, 0x10000, RZ ;  /* 0x000100001e0b8824 */ /* 0x000fe400078e00ff */
[C---:B------:R-:W-:Y:S02]  /*5470*/  @!P0 FMUL.FTZ R21, R5.reuse, R20 ;  /* 0x0000001405158220 */ /* 0x040fe40000410000 */
[-C--:B------:R-:W-:Y:S02]  /*5480*/  @!P0 FMUL.FTZ R5, R5, R8.reuse ;  /* 0x0000000805058220 */ /* 0x080fe40000410000 */
[----:B------:R-:W-:Y:S01]  /*5490*/  @!P0 FFMA.FTZ R41, R11, R8, -R21 ;  /* 0x000000080b298223 */ /* 0x000fe20000010815 */
[----:B------:R-:W-:Y:S01]  /*54a0*/  @!P0 LOP3.LUT R8, R9, 0xffff0000, RZ, 0xc0, !PT ;  /* 0xffff000009088812 */ /* 0x000fe200078ec0ff */
[----:B------:R-:W-:Y:S01]  /*54b0*/  @!P0 FMUL.FTZ R9, R6, R25 ;  /* 0x0000001906098220 */ /* 0x000fe20000410000 */
[----:B------:R-:W-:Y:S01]  /*54c0*/  @!P0 LOP3.LUT R21, R27, 0xffff0000, RZ, 0xc0, !PT ;  /* 0xffff00001b158812 */ /* 0x000fe200078ec0ff */
[----:B------:R-:W-:Y:S02]  /*54d0*/  @!P0 FFMA.FTZ R3, R16, R17, R3 ;  /* 0x0000001110038223 */ /* 0x000fe40000010003 */
[-C--:B------:R-:W-:Y:S01]  /*54e0*/  @!P0 FFMA.FTZ R36, R26, R8.reuse, -R9 ;  /* 0x000000081a248223 */ /* 0x080fe20000010809 */
[----:B------:R-:W-:Y:S01]  /*54f0*/  @!P0 LOP3.LUT R9, R10, 0xffff0000, RZ, 0xc0, !PT ;  /* 0xffff00000a098812 */ /* 0x000fe200078ec0ff */
[----:B------:R-:W-:Y:S01]  /*5500*/  @!P0 FMUL.FTZ R8, R6, R8 ;  /* 0x0000000806088220 */ /* 0x000fe20000410000 */
[----:B------:R-:W-:Y:S01]  /*5510*/  @!P0 LOP3.LUT R6, R14, 0xffff0000, RZ, 0xc0, !PT ;  /* 0xffff00000e068812 */ /* 0x000fe200078ec0ff */
[----:B------:R-:W-:Y:S01]  /*5520*/  @!P0 FFMA.FTZ R4, R18, R19, R4 ;  /* 0x0000001312048223 */ /* 0x000fe20000010004 */
[----:B------:R-:W-:Y:S01]  /*5530*/  @!P0 F2FP.BF16.PACK_AB R27, R36, R37 ;  /* 0x00000025241b823e */ /* 0x000fe200000010ff */
[----:B------:R-:W-:Y:S02]  /*5540*/  @!P0 FFMA.FTZ R5, R20, R11, R5 ;  /* 0x0000000b14058223 */ /* 0x000fe40000010005 */
[C---:B------:R-:W-:Y:S01]  /*5550*/  @!P0 FMUL.FTZ R10, R6.reuse, R21 ;  /* 0x00000015060a8220 */ /* 0x040fe20000410000 */
[----:B------:R-:W-:Y:S01]  /*5560*/  @!P0 MOV R31, R27 ;  /* 0x0000001b001f8202 */ /* 0x000fe20000000f00 */
[----:B------:R-:W-:Y:S01]  /*5570*/  @!P0 FMUL.FTZ R6, R6, R9 ;  /* 0x0000000906068220 */ /* 0x000fe20000410000 */
[----:B------:R-:W-:Y:S01]  /*5580*/  @!P0 F2FP.BF16.PACK_AB R3, R4, R3 ;  /* 0x000000030403823e */ /* 0x000fe200000010ff */
[----:B------:R-:W-:Y:S01]  /*5590*/  @!P0 FFMA.FTZ R10, R22, R9, -R10 ;  /* 0x00000009160a8223 */ /* 0x000fe2000001080a */
[----:B------:R-:W-:Y:S01]  /*55a0*/  @!P0 F2FP.BF16.PACK_AB R9, R2, R0 ;  /* 0x000000000209823e */ /* 0x000fe200000010ff */
[----:B------:R-:W-:Y:S02]  /*55b0*/  @!P0 FFMA.FTZ R6, R21, R22, R6 ;  /* 0x0000001615068223 */ /* 0x000fe40000010006 */
[----:B------:R-:W-:Y:S01]  /*55c0*/  @!P0 FFMA.FTZ R7, R23, R24, R7 ;  /* 0x0000001817078223 */ /* 0x000fe20000010007 */
[----:B------:R-:W-:Y:S01]  /*55d0*/  @!P0 F2FP.BF16.PACK_AB R10, R10, R41 ;  /* 0x000000290a0a823e */ /* 0x000fe200000010ff */
[----:B------:R-:W-:Y:S01]  /*55e0*/  @!P0 FFMA.FTZ R8, R25, R26, R8 ;  /* 0x0000001a19088223 */ /* 0x000fe20000010008 */
[----:B------:R-:W-:Y:S01]  /*55f0*/  @!P0 F2FP.BF16.PACK_AB R2, R6, R5 ;  /* 0x000000050602823e */ /* 0x000fe200000010ff */
[----:B------:R-:W-:Y:S02]  /*5600*/  @!P0 IMAD.MOV.U32 R28, RZ, RZ, R34 ;  /* 0x000000ffff1c8224 */ /* 0x000fe400078e0022 */
[----:B------:R-:W-:Y:S01]  /*5610*/  @!P0 IMAD.MOV.U32 R29, RZ, RZ, R35 ;  /* 0x000000ffff1d8224 */ /* 0x000fe200078e0023 */
[----:B------:R-:W-:Y:S01]  /*5620*/  @!P0 F2FP.BF16.PACK_AB R0, R8, R7 ;  /* 0x000000070800823e */ /* 0x000fe200000010ff */
[----:B------:R-:W-:Y:S02]  /*5630*/  @!P0 IMAD.MOV.U32 R30, RZ, RZ, R10 ;  /* 0x000000ffff1e8224 */ /* 0x000fe400078e000a */
[----:B------:R-:W-:Y:S02]  /*5640*/  @!P0 IMAD.MOV.U32 R12, RZ, RZ, R9 ;  /* 0x000000ffff0c8224 */ /* 0x000fe400078e0009 */
[----:B------:R-:W-:Y:S01]  /*5650*/  @!P0 IMAD.MOV.U32 R13, RZ, RZ, R3 ;  /* 0x000000ffff0d8224 */ /* 0x000fe200078e0003 */
[----:B------:R1:W-:Y:S01]  /*5660*/  ST.E.128 [R32.64], R28 ;  /* 0x0000001c20007985 */ /* 0x0003e2000c101d08 */
[----:B------:R-:W-:Y:S02]  /*5670*/  @!P0 IMAD.MOV.U32 R14, RZ, RZ, R2 ;  /* 0x000000ffff0e8224 */ /* 0x000fe400078e0002 */
[----:B------:R-:W-:Y:S01]  /*5680*/  @!P0 IMAD.MOV.U32 R15, RZ, RZ, R0 ;  /* 0x000000ffff0f8224 */ /* 0x000fe200078e0000 */
[----:B------:R-:W-:Y:S11]  /*5690*/  ISETP.GE.AND P0, PT, R40, c[0x0][0x1d4], PT ;  /* 0x0000750028007a0c */ /* 0x000ff60003f06270 */
[----:B------:R-:W-:Y:S02]  /*56a0*/  @!UPT UIADD3 URZ, URZ, URZ, URZ ;  /* 0x0000003f3f3ff290 */ /* 0x000fe4000fffe03f */
[----:B------:R-:W-:-:S05]  /*56b0*/  @P0 BRA `(.L_x_180) ;  /* 0x000001f000000947 */ /* 0x000fca0003800000 */
[C---:B------:R-:W-:Y:S04]  /*56c0*/  LEA R2, P0, R40.reuse, R38, 0x1 ;  /* 0x0000002628027211 */ /* 0x040fe800078008ff */
[----:B------:R-:W-:Y:S05]  /*56d0*/  LEA.HI.X.SX32 R3, R40, R39, 0x1, P0 ;  /* 0x0000002728037211 */ /* 0x000fea00000f0eff */
[----:B------:R2:W-:Y:S01]  /*56e0*/  ST.E.128 [R2.64], R12 ;  /* 0x0000000c02007985 */ /* 0x0005e2000c101d08 */
[----:B------:R-:W-:-:S05]  /*56f0*/  BRA `(.L_x_180) ;  /* 0x000001b000007947 */ /* 0x000fca0003800000 */
.L_x_176:
[----:B------:R1:W2:Y:S01]  /*5700*/  SHFL.IDX PT, R2, R22, RZ, 0x181f ;  /* 0x00181fff16027589 */ /* 0x0002a200000e0000 */
[----:B------:R-:W-:Y:S03]  /*5710*/  IMAD.IADD R3, R49, 0x1, -R46 ;  /* 0x0000000131037824 */ /* 0x000fe600078e0a2e */
[----:B------:R1:W3:Y:S02]  /*5720*/  SHFL.IDX PT, R0, R30, RZ, 0x181f ;  /* 0x00181fff1e007589 */ /* 0x0002e400000e0000 */
[----:B------:R-:W-:Y:S04]  /*5730*/  IMNMX R45, R3, 0x20, PT ;  /* 0x00000020032d7817 */ /* 0x000fe80003800200 */
[----:B------:R-:W-:Y:S11]  /*5740*/  ISETP.GT.AND P0, PT, R45, R208, PT ;  /* 0x000000d02d00720c */ /* 0x000ff60003f04270 */
[----:B------:R-:W-:Y:S02]  /*5750*/  @!UPT UIADD3 URZ, URZ, URZ, URZ ;  /* 0x0000003f3f3ff290 */ /* 0x000fe4000fffe03f */
[----:B------:R-:W-:-:S05]  /*5760*/  @!P0 BRA `(.L_x_180) ;  /* 0x0000014000008947 */ /* 0x000fca0003800000 */
[C---:B------:R-:W-:Y:S02]  /*5770*/  ISETP.GE.AND P2, PT, R132.reuse, c[0x0][0x1d4], PT ;  /* 0x0000750084007a0c */ /* 0x040fe40003f46270 */
[----:B------:R-:W-:Y:S02]  /*5780*/  ISETP.GE.AND P3, PT, R135, c[0x0][0x1d4], PT ;  /* 0x0000750087007a0c */ /* 0x000fe40003f66270 */
[C---:B------:R-:W-:Y:S09]  /*5790*/  ISETP.GE.AND P1, PT, R199.reuse, c[0x0][0x1d4], PT ;  /* 0x00007500c7007a0c */ /* 0x040ff20003f26270 */
[----:B------:R-:W4:Y:S01]  /*57a0*/  @!P2 LDS.128 R12, [R198+0xc080] ;  /* 0x00c08000c60ca984 */ /* 0x000f220000000c00 */
[C---:B---3--:R-:W-:Y:S04]  /*57b0*/  @!P2 LEA R4, P0, R132.reuse, R0, 0x1 ;  /* 0x000000008404a211 */ /* 0x048fe800078008ff */
[----:B--2---:R-:W-:Y:S02]  /*57c0*/  @!P2 LEA.HI.X R5, R132, R2, R133, 0x1, P0 ;  /* 0x000000028405a211 */ /* 0x004fe400000f0c85 */
[C---:B------:R-:W-:Y:S04]  /*57d0*/  @!P3 LEA R8, P0, R204.reuse, R0, 0x1 ;  /* 0x00000000cc08b211 */ /* 0x040fe800078008ff */
[----:B------:R-:W-:Y:S02]  /*57e0*/  @!P3 LEA.HI.X R9, R204, R2, R209, 0x1, P0 ;  /* 0x00000002cc09b211 */ /* 0x000fe400000f0cd1 */
[C---:B------:R-:W-:Y:S04]  /*57f0*/  @!P1 LEA R6, P0, R199.reuse, R0, 0x1 ;  /* 0x00000000c7069211 */ /* 0x040fe800078008ff */
[----:B------:R-:W-:Y:S02]  /*5800*/  @!P1 LEA.HI.X R7, R199, R2, R211, 0x1, P0 ;  /* 0x00000002c7079211 */ /* 0x000fe400000f0cd3 */
[C---:B------:R-:W-:Y:S01]  /*5810*/  ISETP.GE.AND P0, PT, R200.reuse, c[0x0][0x1d4], PT ;  /* 0x00007500c8007a0c */ /* 0x040fe20003f06270 */
[----:B----4-:R2:W-:Y:S04]  /*5820*/  @!P2 ST.E.128 [R4.64], R12 ;  /* 0x0000000c0400a985 */ /* 0x0105e8000c101d08 */
[----:B------:R-:W3:Y:S08]  /*5830*/  @!P3 LDS.128 R12, [R198+0xd080] ;  /* 0x00d08000c60cb984 */ /* 0x000ef00000000c00 */
[C---:B--2---:R-:W-:Y:S04]  /*5840*/  @!P0 LEA R4, P2, R200.reuse, R0, 0x1 ;  /* 0x00000000c8048211 */ /* 0x044fe800078408ff */
[----:B------:R-:W-:Y:S01]  /*5850*/  @!P0 LEA.HI.X R5, R200, R2, R210, 0x1, P2 ;  /* 0x00000002c8058211 */ /* 0x000fe200010f0cd2 */
[----:B---3--:R-:W-:Y:S04]  /*5860*/  @!P3 ST.E.128 [R8.64], R12 ;  /* 0x0000000c0800b985 */ /* 0x008fe8000c101d08 */
[----:B------:R-:W2:Y:S04]  /*5870*/  @!P1 LDS.128 R8, [R198+0xe080] ;  /* 0x00e08000c6089984 */ /* 0x000ea80000000c00 */
[----:B--2---:R-:W-:Y:S04]  /*5880*/  @!P1 ST.E.128 [R6.64], R8 ;  /* 0x0000000806009985 */ /* 0x004fe8000c101d08 */
[----:B------:R-:W2:Y:S04]  /*5890*/  @!P0 LDS.128 R8, [R198+0xf080] ;  /* 0x00f08000c6088984 */ /* 0x000ea80000000c00 */
[----:B--2---:R2:W-:Y:S02]  /*58a0*/  @!P0 ST.E.128 [R4.64], R8 ;  /* 0x0000000804008985 */ /* 0x0045e4000c101d08 */
.L_x_180:
[----:B------:R-:W-:Y:S05]  /*58b0*/  BSYNC B1 ;  /* 0x0000000000017941 */ /* 0x000fea0003800000 */
.L_x_175:
[----:B---3--:R-:W-:Y:S01]  /*58c0*/  IMAD R0, R47, c[0x0][0x208], RZ ;  /* 0x000082002f007a24 */ /* 0x008fe200078e02ff */
[----:B------:R-:W-:Y:S01]  /*58d0*/  LOP3.LUT P2, RZ, R207, 0x1, RZ, 0xc0, !PT ;  /* 0x00000001cfff7812 */ /* 0x000fe2000784c0ff */
[C---:B-12--5:R-:W-:Y:S01]  /*58e0*/  IMAD.WIDE.U32 R2, R44.reuse, c[0x0][0x208], RZ ;  /* 0x000082002c027a25 */ /* 0x066fe200078e00ff */
[----:B------:R-:W-:Y:S03]  /*58f0*/  BSSY B0, `(.L_x_191) ;  /* 0x0000038000007945 */ /* 0x000fe60003800000 */
[----:B------:R-:W-:Y:S05]  /*5900*/  IMAD R0, R44, c[0x0][0x20c], R0 ;  /* 0x000083002c007a24 */ /* 0x000fea00078e0200 */
[----:B------:R-:W-:Y:S01]  /*5910*/  IADD3 R3, R3, R0, RZ ;  /* 0x0000000003037210 */ /* 0x000fe20007ffe0ff */
[----:B------:R-:W-:Y:S04]  /*5920*/  IMAD R0, R48, c[0x0][0x218], RZ ;  /* 0x0000860030007a24 */ /* 0x000fe800078e02ff */
[C---:B------:R-:W-:Y:S04]  /*5930*/  IMAD.WIDE.U32 R2, R43.reuse, c[0x0][0x218], R2 ;  /* 0x000086002b027a25 */ /* 0x040fe800078e0002 */
[----:B------:R-:W-:Y:S01]  /*5940*/  IMAD R0, R43, c[0x0][0x21c], R0 ;  /* 0x000087002b007a24 */ /* 0x000fe200078e0200 */
[----:B------:R-:W-:Y:S04]  /*5950*/  IADD3 R6, P0, R70, R2, RZ ;  /* 0x0000000246067210 */ /* 0x000fe80007f1e0ff */
[----:B------:R-:W-:Y:S02]  /*5960*/  IADD3.X R7, R88, R3, R0, P0, !PT ;  /* 0x0000000358077210 */ /* 0x000fe400007fe400 */
[----:B------:R-:W-:Y:S04]  /*5970*/  IADD3 R0, R89, -R46, RZ ;  /* 0x8000002e59007210 */ /* 0x000fe80007ffe0ff */
[----:B------:R-:W-:Y:S11]  /*5980*/  ISETP.GE.AND P0, PT, R0, 0x1, PT ;  /* 0x000000010000780c */ /* 0x000ff60003f06270 */
[----:B------:R-:W-:Y:S02]  /*5990*/  @!UPT UIADD3 URZ, URZ, URZ, URZ ;  /* 0x0000003f3f3ff290 */ /* 0x000fe4000fffe03f */
[----:B------:R-:W-:Y:S01]  /*59a0*/  @P0 IMAD.WIDE R2, R42, 0x20, R52 ;  /* 0x000000202a020825 */ /* 0x000fe200078e0234 */
[----:B------:R-:W-:Y:S03]  /*59b0*/  @P0 MOV R5, R86 ;  /* 0x0000005600050202 */ /* 0x000fe60000000f00 */
[----:B------:R-:W-:Y:S02]  /*59c0*/  @P0 IMAD R0, R3, c[0x0][0x258], RZ ;  /* 0x0000960003000a24 */ /* 0x000fe400078e02ff */
[----:B------:R-:W-:Y:S04]  /*59d0*/  @P0 IMAD.MOV.U32 R4, RZ, RZ, R72 ;  /* 0x000000ffff040224 */ /* 0x000fe800078e0048 */
[C---:B------:R-:W-:Y:S04]  /*59e0*/  @P0 IMAD.WIDE.U32 R4, R2.reuse, c[0x0][0x258], R4 ;  /* 0x0000960002040a25 */ /* 0x040fe800078e0004 */
[----:B------:R-:W-:Y:S04]  /*59f0*/  @P0 IMAD R2, R2, c[0x0][0x25c], R0 ;  /* 0x0000970002020a24 */ /* 0x000fe800078e0200 */
[----:B------:R-:W-:Y:S01]  /*5a00*/  @P0 IMAD.IADD R0, R5, 0x1, R2 ;  /* 0x0000000105000824 */ /* 0x000fe200078e0202 */
[C---:B------:R-:W-:Y:S04]  /*5a10*/  @P0 LEA R2, P1, R4.reuse, c[0x0][0x250], 0x1 ;  /* 0x0000940004020a11 */ /* 0x040fe800078208ff */
[----:B------:R-:W-:Y:S02]  /*5a20*/  @P0 LEA.HI.X R3, R4, c[0x0][0x254], R0, 0x1, P1 ;  /* 0x0000950004030a11 */ /* 0x000fe400008f0c00 */
[C---:B------:R-:W-:Y:S03]  /*5a30*/  LEA R0, P1, R6.reuse, c[0x0][0x1f8], 0x1 ;  /* 0x00007e0006007a11 */ /* 0x040fe600078208ff */
[----:B------:R-:W-:Y:S01]  /*5a40*/  @!PT LDS RZ, [RZ] ;  /* 0x00000000fffff984 */ /* 0x000fe20000000800 */
[----:B------:R-:W-:Y:S01]  /*5a50*/  @!PT LDS RZ, [RZ] ;  /* 0x00000000fffff984 */ /* 0x000fe20000000800 */
[----:B------:R-:W-:Y:S01]  /*5a60*/  @!PT LDS RZ, [RZ] ;  /* 0x00000000fffff984 */ /* 0x000fe20000000800 */
[----:B------:R1:W-:Y:S01]  /*5a70*/  @P0 LDGSTS.E.BYPASS.LTC128B.128 [R198+0x8080], [R2.64], !P2 ;  /* 0x0808000002c60fae */ /* 0x0003e2000d101d48 */
[----:B------:R-:W-:Y:S03]  /*5a80*/  LEA.HI.X R7, R6, c[0x0][0x1fc], R7, 0x1, P1 ;  /* 0x00007f0006077a11 */ /* 0x000fe600008f0c07 */
[----:B------:R1:W-:Y:S04]  /*5a90*/  @P0 LDGSTS.E.BYPASS.LTC128B.128 [R198+0x9080], [R2.64+0x80], !P6 ;  /* 0x0908008002c60fae */ /* 0x0003e8000f101d48 */
[----:B------:R1:W-:Y:S04]  /*5aa0*/  @P0 LDGSTS.E.BYPASS.LTC128B.128 [R198+0xa080], [R2.64+0x100], !P5 ;  /* 0x0a08010002c60fae */ /* 0x0003e8000e901d48 */
[----:B------:R1:W-:Y:S01]  /*5ab0*/  @P0 LDGSTS.E.BYPASS.LTC128B.128 [R198+0xb080], [R2.64+0x180], !P4 ;  /* 0x0b08018002c60fae */ /* 0x0003e2000e101d48 */
[----:B------:R-:W-:Y:S03]  /*5ac0*/  ISETP.GT.AND P0, PT, R45, R208, PT ;  /* 0x000000d02d00720c */ /* 0x000fe60003f04270 */
[----:B------:R-:W0:Y:S04]  /*5ad0*/  LDGDEPBAR ;  /* 0x00000000000079af */ /* 0x000e280000000000 */
[----:B------:R-:W2:Y:S04]  /*5ae0*/  SHFL.IDX PT, R0, R0, RZ, 0x181f ;  /* 0x00181fff00007589 */ /* 0x000ea800000e0000 */
[----:B-1----:R1:W3:Y:S01]  /*5af0*/  SHFL.IDX PT, R2, R7, RZ, 0x181f ;  /* 0x00181fff07027589 */ /* 0x0022e200000e0000 */
[----:B------:R-:W-:Y:S04]  /*5b00*/  DEPBAR.LE SB0, 0x0 ;  /* 0x000080000000791a */ /* 0x000fe80000000000 */
[----:B------:R-:W-:Y:S06]  /*5b10*/  BAR.SYNC.DEFER_BLOCKING 0x0 ;  /* 0x0000000000007b1d */ /* 0x000fec0000010000 */
[----:B------:R-:W-:-:S05]  /*5b20*/  @!P0 BRA `(.L_x_192) ;  /* 0x0000014000008947 */ /* 0x000fca0003800000 */
[C---:B--2---:R-:W-:Y:S02]  /*5b30*/  ISETP.GE.AND P2, PT, R132.reuse, c[0x0][0x1d4], PT ;  /* 0x0000750084007a0c */ /* 0x044fe40003f46270 */
[----:B------:R-:W-:Y:S02]  /*5b40*/  ISETP.GE.AND P3, PT, R135, c[0x0][0x1d4], PT ;  /* 0x0000750087007a0c */ /* 0x000fe40003f66270 */
[C---:B------:R-:W-:Y:S09]  /*5b50*/  ISETP.GE.AND P1, PT, R199.reuse, c[0x0][0x1d4], PT ;  /* 0x00007500c7007a0c */ /* 0x040ff20003f26270 */
[----:B------:R-:W2:Y:S01]  /*5b60*/  @!P2 LDS.128 R12, [R198+0x8080] ;  /* 0x00808000c60ca984 */ /* 0x000ea20000000c00 */
[C---:B------:R-:W-:Y:S04]  /*5b70*/  @!P2 LEA R4, P0, R132.reuse, R0, 0x1 ;  /* 0x000000008404a211 */ /* 0x040fe800078008ff */
[----:B---3--:R-:W-:Y:S02]  /*5b80*/  @!P2 LEA.HI.X R5, R132, R2, R133, 0x1, P0 ;  /* 0x000000028405a211 */ /* 0x008fe400000f0c85 */
[C---:B------:R-:W-:Y:S04]  /*5b90*/  @!P3 LEA R8, P0, R204.reuse, R0, 0x1 ;  /* 0x00000000cc08b211 */ /* 0x040fe800078008ff */
[----:B------:R-:W-:Y:S02]  /*5ba0*/  @!P3 LEA.HI.X R9, R204, R2, R209, 0x1, P0 ;  /* 0x00000002cc09b211 */ /* 0x000fe400000f0cd1 */
[C---:B------:R-:W-:Y:S04]  /*5bb0*/  @!P1 LEA R6, P0, R199.reuse, R0, 0x1 ;  /* 0x00000000c7069211 */ /* 0x040fe800078008ff */
[----:B-1----:R-:W-:Y:S02]  /*5bc0*/  @!P1 LEA.HI.X R7, R199, R2, R211, 0x1, P0 ;  /* 0x00000002c7079211 */ /* 0x002fe400000f0cd3 */
[C---:B------:R-:W-:Y:S01]  /*5bd0*/  ISETP.GE.AND P0, PT, R200.reuse, c[0x0][0x1d4], PT ;  /* 0x00007500c8007a0c */ /* 0x040fe20003f06270 */
[----:B--2---:R1:W-:Y:S04]  /*5be0*/  @!P2 ST.E.128 [R4.64], R12 ;  /* 0x0000000c0400a985 */ /* 0x0043e8000c101d08 */
[----:B------:R-:W2:Y:S08]  /*5bf0*/  @!P3 LDS.128 R12, [R198+0x9080] ;  /* 0x00908000c60cb984 */ /* 0x000eb00000000c00 */
[C---:B-1----:R-:W-:Y:S04]  /*5c00*/  @!P0 LEA R4, P2, R200.reuse, R0, 0x1 ;  /* 0x00000000c8048211 */ /* 0x042fe800078408ff */
[----:B------:R-:W-:Y:S01]  /*5c10*/  @!P0 LEA.HI.X R5, R200, R2, R210, 0x1, P2 ;  /* 0x00000002c8058211 */ /* 0x000fe200010f0cd2 */
[----:B--2---:R-:W-:Y:S04]  /*5c20*/  @!P3 ST.E.128 [R8.64], R12 ;  /* 0x0000000c0800b985 */ /* 0x004fe8000c101d08 */
[----:B------:R-:W1:Y:S04]  /*5c30*/  @!P1 LDS.128 R8, [R198+0xa080] ;  /* 0x00a08000c6089984 */ /* 0x000e680000000c00 */
[----:B-1----:R-:W-:Y:S04]  /*5c40*/  @!P1 ST.E.128 [R6.64], R8 ;  /* 0x0000000806009985 */ /* 0x002fe8000c101d08 */
[----:B------:R-:W1:Y:S04]  /*5c50*/  @!P0 LDS.128 R8, [R198+0xb080] ;  /* 0x00b08000c6088984 */ /* 0x000e680000000c00 */
[----:B-1----:R1:W-:Y:S02]  /*5c60*/  @!P0 ST.E.128 [R4.64], R8 ;  /* 0x0000000804008985 */ /* 0x0023e4000c101d08 */
.L_x_192:
[----:B--2---:R-:W-:Y:S05]  /*5c70*/  BSYNC B0 ;  /* 0x0000000000007941 */ /* 0x004fea0003800000 */
.L_x_191:
[C---:B------:R-:W-:Y:S02]  /*5c80*/  ISETP.GT.AND P0, PT, R42.reuse, R74, PT ;  /* 0x0000004a2a00720c */ /* 0x040fe40003f04270 */
[----:B------:R-:W-:Y:S02]  /*5c90*/  IADD3 R42, R42, -0x1, RZ ;  /* 0xffffffff2a2a7810 */ /* 0x000fe40007ffe0ff */
[----:B------:R-:W-:Y:S09]  /*5ca0*/  LOP3.LUT P2, RZ, R207, 0x1, RZ, 0xc0, !PT ;  /* 0x00000001cfff7812 */ /* 0x000ff2000784c0ff */
[----:B-1----:R-:W-:Y:S01]  /*5cb0*/  @P0 SHF.R.S32.HI R4, RZ, 0x1f, R42 ;  /* 0x0000001fff040819 */ /* 0x002fe2000001142a */
[----:B------:R-:W-:Y:S02]  /*5cc0*/  @P0 IMAD R0, R97, R42, RZ ;  /* 0x0000002a61000224 */ /* 0x000fe400078e02ff */
[----:B---3--:R-:W-:Y:S02]  /*5cd0*/  @P0 IMAD.MOV.U32 R2, RZ, RZ, R56 ;  /* 0x000000ffff020224 */ /* 0x008fe400078e0038 */
[----:B------:R-:W-:Y:S02]  /*5ce0*/  @P0 IMAD.MOV.U32 R3, RZ, RZ, R55 ;  /* 0x000000ffff030224 */ /* 0x000fe400078e0037 */
[-C--:B------:R-:W-:Y:S02]  /*5cf0*/  @P0 IMAD R0, R4, R100.reuse, R0 ;  /* 0x0000006404000224 */ /* 0x080fe400078e0200 */
[----:B------:R-:W-:Y:S04]  /*5d00*/  @P0 IMAD.WIDE.U32 R2, R42, R100, R2 ;  /* 0x000000642a020225 */ /* 0x000fe800078e0002 */
[----:B------:R-:W-:Y:S01]  /*5d10*/  @P0 IMAD.IADD R0, R3, 0x1, R0 ;  /* 0x0000000103000824 */ /* 0x000fe200078e0200 */
[C---:B------:R-:W-:Y:S04]  /*5d20*/  @P0 LEA R4, P1, R2.reuse, c[0x0][0x220], 0x1 ;  /* 0x0000880002040a11 */ /* 0x040fe800078208ff */
[----:B------:R-:W-:Y:S05]  /*5d30*/  @P0 LEA.HI.X R5, R2, c[0x0][0x224], R0, 0x1, P1 ;  /* 0x0000890002050a11 */ /* 0x000fea00008f0c00 */
[----:B------:R-:W-:Y:S01]  /*5d40*/  @!PT LDS RZ, [RZ] ;  /* 0x00000000fffff984 */ /* 0x000fe20000000800 */
[----:B------:R-:W-:Y:S01]  /*5d50*/  @!PT LDS RZ, [RZ] ;  /* 0x00000000fffff984 */ /* 0x000fe20000000800 */
[----:B------:R-:W-:Y:S01]  /*5d60*/  @!PT LDS RZ, [RZ] ;  /* 0x00000000fffff984 */ /* 0x000fe20000000800 */
[----:B------:R1:W-:Y:S04]  /*5d70*/  @P0 LDGSTS.E.BYPASS.LTC128B.128 [R198+0xc080], [R4.64], !P2 ;  /* 0x0c08000004c60fae */ /* 0x0003e8000d101d48 */
[----:B------:R1:W-:Y:S04]  /*5d80*/  @P0 LDGSTS.E.BYPASS.LTC128B.128 [R198+0xd080], [R4.64+0x80], !P6 ;  /* 0x0d08008004c60fae */ /* 0x0003e8000f101d48 */
[----:B------:R1:W-:Y:S04]  /*5d90*/  @P0 LDGSTS.E.BYPASS.LTC128B.128 [R198+0xe080], [R4.64+0x100], !P5 ;  /* 0x0e08010004c60fae */ /* 0x0003e8000e901d48 */
[----:B------:R1:W-:Y:S04]  /*5da0*/  @P0 LDGSTS.E.BYPASS.LTC128B.128 [R198+0xf080], [R4.64+0x180], !P4 ;  /* 0x0f08018004c60fae */ /* 0x0003e8000e101d48 */
[----:B------:R-:W0:Y:S01]  /*5db0*/  LDGDEPBAR ;  /* 0x00000000000079af */ /* 0x000e220000000000 */
[----:B------:R-:W-:-:S05]  /*5dc0*/  @P0 BRA `(.L_x_193) ;  /* 0xffffd01000000947 */ /* 0x000fca000383ffff */
[----:B------:R-:W-:Y:S01]  /*5dd0*/  WARPSYNC 0xffffffff ;  /* 0xffffffff00007948 */ /* 0x000fe20003800000 */
[----:B------:R-:W-:Y:S06]  /*5de0*/  BAR.SYNC.DEFER_BLOCKING 0x0 ;  /* 0x0000000000007b1d */ /* 0x000fec0000010000 */
.L_x_174:
[----:B------:R-:W-:Y:S01]  /*5df0*/  ISETP.GE.AND P0, PT, R106, 0x1, PT ;  /* 0x000000016a00780c */ /* 0x000fe20003f06270 */
[----:B------:R-:W-:Y:S01]  /*5e00*/  BSSY B0, `(.L_x_194) ;  /* 0x0000020000007945 */ /* 0x000fe20003800000 */
[----:B------:R-:W-:-:S11]  /*5e10*/  MOV R0, RZ ;  /* 0x000000ff00007202 */ /* 0x000fd60000000f00 */
[----:B------:R-:W-:Y:S05]  /*5e20*/  @!P0 BRA `(.L_x_195) ;  /* 0x000001d000008947 */ /* 0x000fea0003800000 */
[----:B------:R-:W-:Y:S02]  /*5e30*/  IABS R0, R91 ;  /* 0x0000005b00007213 */ /* 0x000fe40000000000 */
[----:B-1----:R-:W-:-:S03]  /*5e40*/  IADD3 R5, R93, -0x1, R91 ;  /* 0xffffffff5d057810 */ /* 0x002fc60007ffe05b */
        /* <DEDUP_REMOVED lines=27> */
.L_x_195:
[----:B------:R-:W-:Y:S05]  /*6000*/  BSYNC B0 ;  /* 0x0000000000007941 */ /* 0x000fea0003800000 */
.L_x_194:
[----:B------:R-:W-:Y:S01]  /*6010*/  IMAD R213, R245, R0, RZ ;  /* 0x00000000f5d57224 */ /* 0x000fe200078e02ff */
[----:B------:R-:W-:Y:S01]  /*6020*/  MOV R17, RZ ;  /* 0x000000ff00117202 */ /* 0x000fe20000000f00 */
[----:B------:R-:W-:Y:S01]  /*6030*/  IMAD.MOV.U32 R18, RZ, RZ, RZ ;  /* 0x000000ffff127224 */ /* 0x000fe200078e00ff */
[----:B------:R-:W-:Y:S01]  /*6040*/  CS2R R66, SRZ ;  /* 0x0000000000427805 */ /* 0x000fe2000001ff00 */
[--C-:B------:R-:W-:Y:S01]  /*6050*/  IMAD.IADD R2, R213, 0x1, R0.reuse ;  /* 0x00000001d5027824 */ /* 0x100fe200078e0200 */
[----:B------:R-:W-:Y:S01]  /*6060*/  PRMT R0, RZ, 0x7610, R0 ;  /* 0x00007610ff007816 */ /* 0x000fe20000000000 */
        /* <DEDUP_REMOVED lines=33> */
[----:B----4-:R-:W-:Y:S01]  /*6280*/  CS2R R38, SRZ ;  /* 0x0000000000267805 */ /* 0x010fe2000001ff00 */
        /* <DEDUP_REMOVED lines=32> */
[----:B------:R-:W-:-:S04]  /*6490*/  ISETP.NE.U32.AND P0, PT, RZ, c[0x0][0x340], PT ;  /* 0x0000d000ff007a0c */ /* 0x000fc80003f05070 */
[----:B------:R-:W-:-:S13]  /*64a0*/  ISETP.NE.AND.EX P2, PT, RZ, c[0x0][0x344], PT, P0 ;  /* 0x0000d100ff007a0c */ /* 0x000fda0003f45300 */
[----:B------:R-:W-:-:S04]  /*64b0*/  @P2 IADD3 R2, P0, R227, c[0x0][0x340], RZ ;  /* 0x0000d000e3022a10 */ /* 0x000fc80007f1e0ff */
[----:B------:R-:W-:-:S05]  /*64c0*/  @P2 IADD3.X R3, R232, c[0x0][0x344], RZ, P0, !PT ;  /* 0x0000d100e8032a10 */ /* 0x000fca00007fe4ff */
[----:B------:R2:W5:Y:S01]  /*64d0*/  @P2 LDG.E R14, [R2.64] ;  /* 0x00000008020e2981 */ /* 0x000562000c1e1900 */
[----:B-1----:R-:W-:Y:S01]  /*64e0*/  IMAD.MOV.U32 R4, RZ, RZ, c[0x0][0x2c4] ;  /* 0x0000b100ff047624 */ /* 0x002fe200078e00ff */
[----:B------:R-:W-:Y:S01]  /*64f0*/  SHF.R.S32.HI R0, RZ, 0x1f, R107 ;  /* 0x0000001fff007819 */ /* 0x000fe2000001146b */
[C---:B------:R-:W-:Y:S01]  /*6500*/  IMAD R12, R229.reuse, 0x80, R208 ;  /* 0x00000080e50c7824 */ /* 0x040fe200078e02d0 */
[----:B------:R-:W-:Y:S02]  /*6510*/  ISETP.NE.U32.AND P0, PT, RZ, c[0x0][0x348], PT ;  /* 0x0000d200ff007a0c */ /* 0x000fe40003f05070 */
[----:B------:R-:W-:Y:S01]  /*6520*/  ISETP.NE.AND P1, PT, R4, 0x1, PT ;  /* 0x000000010400780c */ /* 0x000fe20003f25270 */
[----:B------:R-:W-:Y:S01]  /*6530*/  IMAD R0, R0, c[0x0][0x178], RZ ;  /* 0x00005e0000007a24 */ /* 0x000fe200078e02ff */
[----:B------:R-:W-:Y:S02]  /*6540*/  LEA R4, R229, R218, 0x7 ;  /* 0x000000dae5047211 */ /* 0x000fe400078e38ff */
[----:B------:R-:W-:Y:S01]  /*6550*/  LOP3.LUT R216, R230, 0xffff, RZ, 0xc0, !PT ;  /* 0x0000ffffe6d87812 */ /* 0x000fe200078ec0ff */
[----:B------:R-:W-:Y:S01]  /*6560*/  IMAD R0, R107, c[0x0][0x17c], R0 ;  /* 0x00005f006b007a24 */ /* 0x000fe200078e0200 */
[----:B------:R-:W-:-:S02]  /*6570*/  ISETP.NE.AND.EX P0, PT, RZ, c[0x0][0x34c], PT, P0 ;  /* 0x0000d300ff007a0c */ /* 0x000fc40003f05300 */
[----:B------:R-:W-:Y:S02]  /*6580*/  ISETP.GE.AND P6, PT, R132, c[0x0][0x198], PT ;  /* 0x0000660084007a0c */ /* 0x000fe40003fc6270 */
[----:B------:R-:W-:Y:S02]  /*6590*/  SEL R6, R235, RZ, !P0 ;  /* 0x000000ffeb067207 */ /* 0x000fe40004000000 */
[----:B------:R-:W-:Y:S01]  /*65a0*/  SEL R5, R233, RZ, !P0 ;  /* 0x000000ffe9057207 */ /* 0x000fe20004000000 */
[----:B------:R-:W-:Y:S01]  /*65b0*/  @P1 IMAD.HI.U32 R7, R4, c[0x0][0x2c8], RZ ;  /* 0x0000b20004071a27 */ /* 0x000fe200078e00ff */
[----:B------:R-:W-:Y:S02]  /*65c0*/  ISETP.GE.AND P5, PT, R135, c[0x0][0x198], PT ;  /* 0x0000660087007a0c */ /* 0x000fe40003fa6270 */
[----:B------:R-:W-:Y:S01]  /*65d0*/  ISETP.GE.AND P4, PT, R199, c[0x0][0x198], PT ;  /* 0x00006600c7007a0c */ /* 0x000fe20003f86270 */
[----:B------:R-:W-:Y:S01]  /*65e0*/  IMAD R6, R6, c[0x0][0x1c0], RZ ;  /* 0x0000700006067a24 */ /* 0x000fe200078e02ff */
[----:B------:R-:W-:Y:S01]  /*65f0*/  ISETP.GE.AND P3, PT, R200, c[0x0][0x198], PT ;  /* 0x00006600c8007a0c */ /* 0x000fe20003f66270 */
[----:B--2---:R-:W-:Y:S01]  /*6600*/  IMAD.WIDE.U32 R2, R107, c[0x0][0x178], RZ ;  /* 0x00005e006b027a25 */ /* 0x004fe200078e00ff */
[----:B------:R-:W-:-:S03]  /*6610*/  IADD3 R80, R174, -0x1, RZ ;  /* 0xffffffffae507810 */ /* 0x000fc60007ffe0ff */
[----:B------:R-:W-:Y:S02]  /*6620*/  IMAD.IADD R3, R3, 0x1, R0 ;  /* 0x0000000103037824 */ /* 0x000fe400078e0200 */
[----:B------:R-:W-:Y:S01]  /*6630*/  IMAD.MOV.U32 R0, RZ, RZ, R4 ;  /* 0x000000ffff007224 */ /* 0x000fe200078e0004 */
[----:B------:R-:W-:Y:S01]  /*6640*/  @P1 SHF.R.U32.HI R0, RZ, c[0x0][0x2cc], R7 ;  /* 0x0000b300ff001a19 */ /* 0x000fe20000011607 */
[----:B------:R-:W-:-:S03]  /*6650*/  IMAD.WIDE.U32 R2, R216, c[0x0][0x1b8], R2 ;  /* 0x00006e00d8027a25 */ /* 0x000fc600078e0002 */
[----:B------:R-:W-:Y:S01]  /*6660*/  SHF.R.S32.HI R7, RZ, 0x1f, R0 ;  /* 0x0000001fff077819 */ /* 0x000fe20000011400 */
[----:B------:R-:W-:Y:S02]  /*6670*/  IMAD R3, R216, c[0x0][0x1bc], R3 ;  /* 0x00006f00d8037a24 */ /* 0x000fe400078e0203 */
[C---:B------:R-:W-:Y:S02]  /*6680*/  IMAD R6, R5.reuse, c[0x0][0x1c4], R6 ;  /* 0x0000710005067a24 */ /* 0x040fe400078e0206 */
[----:B------:R-:W-:-:S04]  /*6690*/  IMAD.WIDE.U32 R2, R5, c[0x0][0x1c0], R2 ;  /* 0x0000700005027a25 */ /* 0x000fc800078e0002 */
[----:B------:R-:W-:Y:S01]  /*66a0*/  IMAD.MOV R5, RZ, RZ, -R0 ;  /* 0x000000ffff057224 */ /* 0x000fe200078e0a00 */
[----:B------:R-:W-:-:S03]  /*66b0*/  IADD3 R3, R3, R6, RZ ;  /* 0x0000000603037210 */ /* 0x000fc60007ffe0ff */
[----:B------:R-:W-:Y:S02]  /*66c0*/  IMAD R4, R5, c[0x0][0x2c4], R4 ;  /* 0x0000b10005047a24 */ /* 0x000fe400078e0204 */
[----:B------:R-:W-:Y:S02]  /*66d0*/  IMAD R5, R7, c[0x0][0x1b0], RZ ;  /* 0x00006c0007057a24 */ /* 0x000fe400078e02ff */
[----:B------:R-:W-:-:S04]  /*66e0*/  IMAD.WIDE.U32 R2, R0, c[0x0][0x1b0], R2 ;  /* 0x00006c0000027a25 */ /* 0x000fc800078e0002 */
[----:B------:R-:W-:Y:S01]  /*66f0*/  IMAD R6, R0, c[0x0][0x1b4], R5 ;  /* 0x00006d0000067a24 */ /* 0x000fe200078e0205 */
[----:B------:R-:W-:-:S03]  /*6700*/  SHF.R.S32.HI R5, RZ, 0x1f, R4 ;  /* 0x0000001fff057819 */ /* 0x000fc60000011404 */
[----:B------:R-:W-:Y:S02]  /*6710*/  IMAD.IADD R3, R3, 0x1, R6 ;  /* 0x0000000103037824 */ /* 0x000fe400078e0206 */
[----:B------:R-:W-:Y:S02]  /*6720*/  IMAD R0, R5, c[0x0][0x1a8], RZ ;  /* 0x00006a0005007a24 */ /* 0x000fe400078e02ff */
[----:B------:R-:W-:-:S04]  /*6730*/  IMAD.WIDE.U32 R2, R4, c[0x0][0x1a8], R2 ;  /* 0x00006a0004027a25 */ /* 0x000fc800078e0002 */
[----:B------:R-:W-:Y:S01]  /*6740*/  IMAD R0, R4, c[0x0][0x1ac], R0 ;  /* 0x00006b0004007a24 */ /* 0x000fe200078e0200 */
[----:B------:R-:W-:-:S04]  /*6750*/  LEA R13, P0, R2, c[0x0][0x160], 0x1 ;  /* 0x00005800020d7a11 */ /* 0x000fc800078008ff */
[----:B------:R-:W-:-:S04]  /*6760*/  IADD3 R0, R3, R0, RZ ;  /* 0x0000000003007210 */ /* 0x000fc80007ffe0ff */
[----:B------:R-:W-:Y:S02]  /*6770*/  LEA.HI.X R5, R2, c[0x0][0x164], R0, 0x1, P0 ;  /* 0x0000590002057a11 */ /* 0x000fe400000f0c00 */
[----:B------:R-:W-:Y:S01]  /*6780*/  @!P2 MOV R14, R233 ;  /* 0x000000e9000ea202 */ /* 0x000fe20000000f00 */
[----:B------:R-:W-:Y:S05]  /*6790*/  BRA.DIV ~URZ, `(.L_x_197) ;  /* 0x00010f727f007947 */ /* 0x000fea000b800000 */
[----:B------:R1:W2:Y:S02]  /*67a0*/  SHFL.IDX PT, R4, R5, RZ, 0x181f ;  /* 0x00181fff05047589 */ /* 0x0002a400000e0000 */
.L_x_338:
[----:B------:R-:W-:Y:S05]  /*67b0*/  BRA.DIV ~URZ, `(.L_x_198) ;  /* 0x00010fc27f007947 */ /* 0x000fea000b800000 */
[----:B------:R3:W4:Y:S02]  /*67c0*/  SHFL.IDX PT, R0, R13, RZ, 0x181f ;  /* 0x00181fff0d007589 */ /* 0x00072400000e0000 */
.L_x_339:
[----:B------:R-:W-:Y:S01]  /*67d0*/  IMAD R37, R110, c[0x0][0x2c4], RZ ;  /* 0x0000b1006e257a24 */ /* 0x000fe200078e02ff */
[----:B------:R-:W-:Y:S01]  /*67e0*/  LOP3.LUT R207, R207, 0xfffffffd, RZ, 0xc0, !PT ;  /* 0xfffffffdcfcf7812 */ /* 0x000fe200078ec0ff */
[----:B------:R-:W-:Y:S03]  /*67f0*/  BSSY B0, `(.L_x_199) ;  /* 0x0000013000007945 */ /* 0x000fe60003800000 */
[----:B------:R-:W-:-:S13]  /*6800*/  ISETP.GE.AND P0, PT, R12, R37, PT ;  /* 0x000000250c00720c */ /* 0x000fda0003f06270 */
[----:B------:R-:W-:Y:S01]  /*6810*/  @P0 LOP3.LUT R207, R207, 0x2, RZ, 0xfc, !PT ;  /* 0x00000002cfcf0812 */ /* 0x000fe200078efcff */
[----:B------:R-:W-:Y:S05]  /*6820*/  @P0 BRA `(.L_x_200) ;  /* 0x000000f000000947 */ /* 0x000fea0003800000 */
[-C--:B----4-:R-:W-:Y:S02]  /*6830*/  LEA R10, P0, R132, R0.reuse, 0x1 ;  /* 0x00000000840a7211 */ /* 0x090fe400078008ff */
[----:B------:R-:W-:Y:S02]  /*6840*/  LEA R8, P2, R204, R0, 0x1 ;  /* 0x00000000cc087211 */ /* 0x000fe400078408ff */
[----:B--2---:R-:W-:Y:S02]  /*6850*/  LEA.HI.X R11, R132, R4, R133, 0x1, P0 ;  /* 0x00000004840b7211 */ /* 0x004fe400000f0c85 */
[-C--:B------:R-:W-:Y:S02]  /*6860*/  LEA R6, P1, R199, R0.reuse, 0x1 ;  /* 0x00000000c7067211 */ /* 0x080fe400078208ff */
[----:B------:R-:W-:Y:S01]  /*6870*/  LEA R2, P0, R200, R0, 0x1 ;  /* 0x00000000c8027211 */ /* 0x000fe200078008ff */
[----:B------:R-:W-:Y:S01]  /*6880*/  @!PT LDS RZ, [RZ] ;  /* 0x00000000fffff984 */ /* 0x000fe20000000800 */
[----:B------:R-:W-:Y:S01]  /*6890*/  @!PT LDS RZ, [RZ] ;  /* 0x00000000fffff984 */ /* 0x000fe20000000800 */
[----:B------:R-:W-:Y:S01]  /*68a0*/  @!PT LDS RZ, [RZ] ;  /* 0x00000000fffff984 */ /* 0x000fe20000000800 */
[----:B------:R2:W-:Y:S01]  /*68b0*/  LDGSTS.E.BYPASS.LTC128B.128 [R198+0x10080], [R10.64], !P6 ;  /* 0x100800000ac67fae */ /* 0x0005e2000f101d48 */
[----:B------:R-:W-:-:S02]  /*68c0*/  LEA.HI.X R9, R204, R4, R209, 0x1, P2 ;  /* 0x00000004cc097211 */ /* 0x000fc400010f0cd1 */
[-C--:B------:R-:W-:Y:S02]  /*68d0*/  LEA.HI.X R7, R199, R4.reuse, R211, 0x1, P1 ;  /* 0x00000004c7077211 */ /* 0x080fe400008f0cd3 */
[----:B------:R-:W-:Y:S01]  /*68e0*/  LEA.HI.X R3, R200, R4, R210, 0x1, P0 ;  /* 0x00000004c8037211 */ /* 0x000fe200000f0cd2 */
[----:B------:R2:W-:Y:S04]  /*68f0*/  LDGSTS.E.BYPASS.LTC128B.128 [R198+0x14080], [R8.64], !P5 ;  /* 0x1408000008c67fae */ /* 0x0005e8000e901d48 */
[----:B------:R2:W-:Y:S04]  /*6900*/  LDGSTS.E.BYPASS.LTC128B.128 [R198+0x18080], [R6.64], !P4 ;  /* 0x1808000006c67fae */ /* 0x0005e8000e101d48 */
[----:B------:R2:W-:Y:S02]  /*6910*/  LDGSTS.E.BYPASS.LTC128B.128 [R198+0x1c080], [R2.64], !P3 ;  /* 0x1c08000002c67fae */ /* 0x0005e4000d901d48 */
.L_x_200:
[----:B------:R-:W-:Y:S05]  /*6920*/  BSYNC B0 ;  /* 0x0000000000007941 */ /* 0x000fea0003800000 */
.L_x_199:
[----:B------:R-:W-:Y:S05]  /*6930*/  BRA.DIV ~URZ, `(.L_x_201) ;  /* 0x00010eb27f007947 */ /* 0x000fea000b800000 */
[----:B--2---:R2:W1:Y:S04]  /*6940*/  SHFL.IDX PT, R4, R5, 0x1, 0x181f ;  /* 0x00381f0005047f89 */ /* 0x00446800000e0000 */
[----:B----4-:R2:W4:Y:S02]  /*6950*/  SHFL.IDX PT, R0, R13, 0x1, 0x181f ;  /* 0x00381f000d007f89 */ /* 0x01052400000e0000 */
.L_x_340:
[----:B------:R-:W-:Y:S01]  /*6960*/  IADD3 R2, R12, 0x20, RZ ;  /* 0x000000200c027810 */ /* 0x000fe20007ffe0ff */
[----:B------:R-:W-:Y:S03]  /*6970*/  BSSY B0, `(.L_x_202) ;  /* 0x0000012000007945 */ /* 0x000fe60003800000 */
[----:B------:R-:W-:-:S13]  /*6980*/  ISETP.GE.AND P0, PT, R2, R37, PT ;  /* 0x000000250200720c */ /* 0x000fda0003f06270 */
[----:B------:R-:W-:Y:S05]  /*6990*/  @P0 BRA `(.L_x_203) ;  /* 0x000000f000000947 */ /* 0x000fea0003800000 */
[-C--:B----4-:R-:W-:Y:S02]  /*69a0*/  LEA R10, P0, R132, R0.reuse, 0x1 ;  /* 0x00000000840a7211 */ /* 0x090fe400078008ff */
[----:B------:R-:W-:Y:S02]  /*69b0*/  LEA R8, P2, R204, R0, 0x1 ;  /* 0x00000000cc087211 */ /* 0x000fe400078408ff */
[----:B-1----:R-:W-:Y:S02]  /*69c0*/  LEA.HI.X R11, R132, R4, R133, 0x1, P0 ;  /* 0x00000004840b7211 */ /* 0x002fe400000f0c85 */
        /* <DEDUP_REMOVED lines=12> */
.L_x_203:
[----:B------:R-:W-:Y:S05]  /*6a90*/  BSYNC B0 ;  /* 0x0000000000007941 */ /* 0x000fea0003800000 */
.L_x_202:
[----:B------:R-:W-:Y:S05]  /*6aa0*/  BRA.DIV ~URZ, `(.L_x_204) ;  /* 0x00010e127f007947 */ /* 0x000fea000b800000 */
[----:B-1----:R1:W2:Y:S02]  /*6ab0*/  SHFL.IDX PT, R4, R5, 0x2, 0x181f ;  /* 0x00581f0005047f89 */ /* 0x0022a400000e0000 */
.L_x_341:
[----:B------:R-:W-:Y:S05]  /*6ac0*/  BRA.DIV ~URZ, `(.L_x_205) ;  /* 0x00010e627f007947 */ /* 0x000fea000b800000 */
[----:B----4-:R4:W1:Y:S02]  /*6ad0*/  SHFL.IDX PT, R0, R13, 0x2, 0x181f ;  /* 0x00581f000d007f89 */ /* 0x01086400000e0000 */
.L_x_342:
[----:B------:R-:W-:Y:S01]  /*6ae0*/  IADD3 R2, R12, 0x40, RZ ;  /* 0x000000400c027810 */ /* 0x000fe20007ffe0ff */
[----:B------:R-:W-:Y:S03]  /*6af0*/  BSSY B0, `(.L_x_206) ;  /* 0x0000012000007945 */ /* 0x000fe60003800000 */
[----:B------:R-:W-:-:S13]  /*6b00*/  ISETP.GE.AND P0, PT, R2, R37, PT ;  /* 0x000000250200720c */ /* 0x000fda0003f06270 */
[----:B------:R-:W-:Y:S05]  /*6b10*/  @P0 BRA `(.L_x_207) ;  /* 0x000000f000000947 */ /* 0x000fea0003800000 */
[-C--:B-1----:R-:W-:Y:S02]  /*6b20*/  LEA R10, P0, R132, R0.reuse, 0x1 ;  /* 0x00000000840a7211 */ /* 0x082fe400078008ff */
        /* <DEDUP_REMOVED lines=14> */
.L_x_207:
[----:B------:R-:W-:Y:S05]  /*6c10*/  BSYNC B0 ;  /* 0x0000000000007941 */ /* 0x000fea0003800000 */
.L_x_206:
[----:B------:R-:W-:Y:S05]  /*6c20*/  BRA.DIV ~URZ, `(.L_x_208) ;  /* 0x00010d727f007947 */ /* 0x000fea000b800000 */
[----:B--2---:R2:W3:Y:S04]  /*6c30*/  SHFL.IDX PT, R4, R5, 0x3, 0x181f ;  /* 0x00781f0005047f89 */ /* 0x0044e800000e0000 */
[----:B-1----:R2:W1:Y:S02]  /*6c40*/  SHFL.IDX PT, R0, R13, 0x3, 0x181f ;  /* 0x00781f000d007f89 */ /* 0x00246400000e0000 */
.L_x_343:
[----:B------:R-:W-:Y:S01]  /*6c50*/  IADD3 R2, R12, 0x60, RZ ;  /* 0x000000600c027810 */ /* 0x000fe20007ffe0ff */
[----:B-----5:R-:W-:Y:S01]  /*6c60*/  IMAD.WIDE.U32 R222, R14, c[0x0][0x2b0], RZ ;  /* 0x0000ac000ede7a25 */ /* 0x020fe200078e00ff */
[----:B------:R-:W-:-:S02]  /*6c70*/  ISETP.GE.AND P2, PT, R132, c[0x0][0x1d4], PT ;  /* 0x0000750084007a0c */ /* 0x000fc40003f46270 */
[----:B------:R-:W-:Y:S02]  /*6c80*/  ISETP.GE.AND P0, PT, R2, R37, PT ;  /* 0x000000250200720c */ /* 0x000fe40003f06270 */
[----:B------:R-:W-:-:S09]  /*6c90*/  LOP3.LUT R207, R207, 0xfffffffe, RZ, 0xc0, !PT ;  /* 0xfffffffecfcf7812 */ /* 0x000fd200078ec0ff */
[----:B------:R-:W-:Y:S02]  /*6ca0*/  @P2 LOP3.LUT R207, R207, 0x1, RZ, 0xfc, !PT ;  /* 0x00000001cfcf2812 */ /* 0x000fe400078efcff */
[----:B-1----:R-:W-:-:S04]  /*6cb0*/  @!P0 LEA R10, P1, R132, R0, 0x1 ;  /* 0x00000000840a8211 */ /* 0x002fc800078208ff */
[----:B---3--:R-:W-:Y:S02]  /*6cc0*/  @!P0 LEA.HI.X R11, R132, R4, R133, 0x1, P1 ;  /* 0x00000004840b8211 */ /* 0x008fe400008f0c85 */
[----:B------:R-:W-:-:S03]  /*6cd0*/  @!P0 LEA R8, P1, R204, R0, 0x1 ;  /* 0x00000000cc088211 */ /* 0x000fc600078208ff */
[----:B------:R-:W-:Y:S01]  /*6ce0*/  @!PT LDS RZ, [RZ] ;  /* 0x00000000fffff984 */ /* 0x000fe20000000800 */
[----:B------:R-:W-:Y:S01]  /*6cf0*/  @!PT LDS RZ, [RZ] ;  /* 0x00000000fffff984 */ /* 0x000fe20000000800 */
[----:B------:R-:W-:Y:S01]  /*6d00*/  @!PT LDS RZ, [RZ] ;  /* 0x00000000fffff984 */ /* 0x000fe20000000800 */
[----:B------:R1:W-:Y:S01]  /*6d10*/  @!P0 LDGSTS.E.BYPASS.LTC128B.128 [R234+0x3000], [R10.64], !P6 ;  /* 0x030000000aea8fae */ /* 0x0003e2000f101d48 */
[----:B------:R-:W-:Y:S02]  /*6d20*/  @!P0 LEA.HI.X R9, R204, R4, R209, 0x1, P1 ;  /* 0x00000004cc098211 */ /* 0x000fe400008f0cd1 */
[----:B------:R-:W-:-:S03]  /*6d30*/  @!P0 LEA R6, P1, R199, R0, 0x1 ;  /* 0x00000000c7068211 */ /* 0x000fc600078208ff */
[----:B------:R1:W-:Y:S01]  /*6d40*/  @!P0 LDGSTS.E.BYPASS.LTC128B.128 [R234+0x7000], [R8.64], !P5 ;  /* 0x0700000008ea8fae */ /* 0x0003e2000e901d48 */
[----:B------:R-:W-:Y:S02]  /*6d50*/  @!P0 LEA.HI.X R7, R199, R4, R211, 0x1, P1 ;  /* 0x00000004c7078211 */ /* 0x000fe400008f0cd3 */
[C---:B------:R-:W-:Y:S02]  /*6d60*/  @!P0 LEA R2, P1, R200.reuse, R0, 0x1 ;  /* 0x00000000c8028211 */ /* 0x040fe400078208ff */
[----:B------:R-:W-:Y:S01]  /*6d70*/  SHF.R.S32.HI R0, RZ, 0x1f, R14 ;  /* 0x0000001fff007819 */ /* 0x000fe2000001140e */
[----:B------:R1:W-:Y:S01]  /*6d80*/  @!P0 LDGSTS.E.BYPASS.LTC128B.128 [R234+0xb000], [R6.64], !P4 ;  /* 0x0b00000006ea8fae */ /* 0x0003e2000e101d48 */
[----:B------:R-:W-:Y:S02]  /*6d90*/  @!P0 LEA.HI.X R3, R200, R4, R210, 0x1, P1 ;  /* 0x00000004c8038211 */ /* 0x000fe400008f0cd2 */
[----:B------:R-:W-:Y:S01]  /*6da0*/  ISETP.GE.AND P5, PT, R135, c[0x0][0x1d4], PT ;  /* 0x0000750087007a0c */ /* 0x000fe20003fa6270 */
[----:B------:R-:W-:Y:S01]  /*6db0*/  IMAD R0, R0, c[0x0][0x2b0], RZ ;  /* 0x0000ac0000007a24 */ /* 0x000fe200078e02ff */
[----:B------:R-:W-:Y:S01]  /*6dc0*/  ISETP.GE.AND P4, PT, R199, c[0x0][0x1d4], PT ;  /* 0x00007500c7007a0c */ /* 0x000fe20003f86270 */
[----:B------:R1:W-:Y:S01]  /*6dd0*/  @!P0 LDGSTS.E.BYPASS.LTC128B.128 [R234+0xf000], [R2.64], !P3 ;  /* 0x0f00000002ea8fae */ /* 0x0003e2000d901d48 */
[----:B------:R-:W-:Y:S01]  /*6de0*/  ISETP.GE.AND P3, PT, R200, c[0x0][0x1d4], PT ;  /* 0x00007500c8007a0c */ /* 0x000fe20003f66270 */
[----:B------:R-:W-:-:S02]  /*6df0*/  IMAD R0, R14, c[0x0][0x2b4], R0 ;  /* 0x0000ad000e007a24 */ /* 0x000fc400078e0200 */
[----:B------:R-:W0:Y:S01]  /*6e00*/  LDGDEPBAR ;  /* 0x00000000000079af */ /* 0x000e220000000000 */
[----:B------:R-:W-:Y:S01]  /*6e10*/  WARPSYNC 0xffffffff ;  /* 0xffffffff00007948 */ /* 0x000fe20003800000 */
[----:B------:R-:W-:Y:S02]  /*6e20*/  IMAD.IADD R225, R223, 0x1, R0 ;  /* 0x00000001dfe17824 */ /* 0x000fe400078e0200 */
[----:B------:R-:W-:Y:S01]  /*6e30*/  IMAD.MOV.U32 R0, RZ, RZ, c[0x0][0x2b8] ;  /* 0x0000ae00ff007624 */ /* 0x000fe200078e00ff */
[----:B------:R-:W-:Y:S01]  /*6e40*/  BAR.SYNC.DEFER_BLOCKING 0x0 ;  /* 0x0000000000007b1d */ /* 0x000fe20000010000 */
[----:B-1----:R-:W-:Y:S02]  /*6e50*/  IMAD R2, R80, 0x20, R218 ;  /* 0x0000002050027824 */ /* 0x002fe400078e02da */
[----:B------:R-:W-:Y:S01]  /*6e60*/  IMAD.MOV.U32 R202, RZ, RZ, RZ ;  /* 0x000000ffffca7224 */ /* 0x000fe200078e00ff */
[----:B------:R-:W-:Y:S02]  /*6e70*/  ISETP.NE.AND P6, PT, R0, 0x1, PT ;  /* 0x000000010000780c */ /* 0x000fe40003fc5270 */
[C---:B------:R-:W-:Y:S01]  /*6e80*/  ISETP.GE.AND P0, PT, R2.reuse, R106, PT ;  /* 0x0000006a0200720c */ /* 0x040fe20003f06270 */
[----:B------:R-:W-:-:S03]  /*6e90*/  IMAD.IADD R2, R2, 0x1, R226 ;  /* 0x0000000102027824 */ /* 0x000fc600078e02e2 */
[----:B------:R-:W-:Y:S01]  /*6ea0*/  ISETP.GT.OR P0, PT, R218, 0x1f, P0 ;  /* 0x0000001fda00780c */ /* 0x000fe20000704670 */
[----:B------:R-:W-:-:S06]  /*6eb0*/  IMAD.MOV.U32 R0, RZ, RZ, R2 ;  /* 0x000000ffff007224 */ /* 0x000fcc00078e0002 */
[----:B------:R-:W-:-:S05]  /*6ec0*/  @P6 IMAD.HI.U32 R3, R2, c[0x0][0x2bc], RZ ;  /* 0x0000af0002036a27 */ /* 0x000fca00078e00ff */
[----:B------:R-:W-:-:S04]  /*6ed0*/  @P6 SHF.R.U32.HI R0, RZ, c[0x0][0x2c0], R3 ;  /* 0x0000b000ff006a19 */ /* 0x000fc80000011603 */
[----:B------:R-:W-:-:S04]  /*6ee0*/  @!P0 IADD3 R3, P1, R0, R222, RZ ;  /* 0x000000de00038210 */ /* 0x000fc80007f3e0ff */
[----:B--2---:R-:W-:Y:S02]  /*6ef0*/  @!P0 LEA.HI.X.SX32 R5, R0, R225, 0x1, P1 ;  /* 0x000000e100058211 */ /* 0x004fe400008f0eff */
[----:B------:R-:W-:-:S04]  /*6f00*/  @!P0 LEA R4, P1, R3, c[0x0][0x2a0], 0x2 ;  /* 0x0000a80003048a11 */ /* 0x000fc800078210ff */
[----:B------:R-:W-:-:S05]  /*6f10*/  @!P0 LEA.HI.X R5, R3, c[0x0][0x2a4], R5, 0x2, P1 ;  /* 0x0000a90003058a11 */ /* 0x000fca00008f1405 */
[----:B------:R-:W2:Y:S01]  /*6f20*/  @!P0 LDG.E R202, [R4.64] ;  /* 0x0000000804ca8981 */ /* 0x000ea2000c1e1900 */
[----:B------:R-:W-:Y:S02]  /*6f30*/  IMAD.MOV R0, RZ, RZ, -R0 ;  /* 0x000000ffff007224 */ /* 0x000fe400078e0a00 */
[----:B------:R-:W-:-:S04]  /*6f40*/  IMAD.WIDE.U32 R220, R216, c[0x0][0x1e8], RZ ;  /* 0x00007a00d8dc7a25 */ /* 0x000fc800078e00ff */
[----:B------:R-:W-:Y:S02]  /*6f50*/  IMAD R203, R0, c[0x0][0x2b8], R2 ;  /* 0x0000ae0000cb7a24 */ /* 0x000fe400078e0202 */
[----:B------:R-:W-:Y:S02]  /*6f60*/  IMAD R224, R216, c[0x0][0x1ec], R221 ;  /* 0x00007b00d8e07a24 */ /* 0x000fe400078e02dd */
[----:B------:R-:W-:Y:S01]  /*6f70*/  IMAD.WIDE.U32 R2, R203, c[0x0][0x1e0], RZ ;  /* 0x00007800cb027a25 */ /* 0x000fe200078e00ff */
[----:B------:R-:W-:-:S03]  /*6f80*/  SHF.R.S32.HI R47, RZ, 0x1f, R203 ;  /* 0x0000001fff2f7819 */ /* 0x000fc600000114cb */
[----:B------:R-:W-:Y:S02]  /*6f90*/  IMAD R106, R80, -0x20, R106 ;  /* 0xffffffe0506a7824 */ /* 0x000fe400078e026a */
[----:B------:R-:W-:-:S04]  /*6fa0*/  IMAD R0, R47, c[0x0][0x1e0], RZ ;  /* 0x000078002f007a24 */ /* 0x000fc800078e02ff */
[----:B------:R-:W-:-:S04]  /*6fb0*/  IMAD R0, R203, c[0x0][0x1e4], R0 ;  /* 0x00007900cb007a24 */ /* 0x000fc800078e0200 */
[----:B------:R-:W-:Y:S01]  /*6fc0*/  IMAD.IADD R3, R3, 0x1, R0 ;  /* 0x0000000103037824 */ /* 0x000fe200078e0200 */
[----:B--2---:R-:W-:-:S03]  /*6fd0*/  SHF.R.S32.HI R48, RZ, 0x1f, R202 ;  /* 0x0000001fff307819 */ /* 0x004fc600000114ca */
[----:B------:R-:W-:-:S04]  /*6fe0*/  IMAD.WIDE.U32 R2, R202, c[0x0][0x1f0], R2 ;  /* 0x00007c00ca027a25 */ /* 0x000fc800078e0002 */
[----:B------:R-:W-:-:S04]  /*6ff0*/  IMAD R0, R48, c[0x0][0x1f0], RZ ;  /* 0x00007c0030007a24 */ /* 0x000fc800078e02ff */
[----:B------:R-:W-:Y:S01]  /*7000*/  IMAD R4, R202, c[0x0][0x1f4], R0 ;  /* 0x00007d00ca047a24 */ /* 0x000fe200078e0200 */
[----:B------:R-:W-:-:S04]  /*7010*/  IADD3 R0, P0, R2, R220, RZ ;  /* 0x000000dc02007210 */ /* 0x000fc80007f1e0ff */
[----:B------:R-:W-:Y:S02]  /*7020*/  IADD3.X R2, R224, R3, R4, P0, !PT ;  /* 0x00000003e0027210 */ /* 0x000fe400007fe404 */
[----:B------:R-:W-:-:S04]  /*7030*/  LEA R3, P0, R0, c[0x0][0x1c8], 0x1 ;  /* 0x0000720000037a11 */ /* 0x000fc800078008ff */
[----:B------:R-:W-:Y:S02]  /*7040*/  LEA.HI.X R2, R0, c[0x0][0x1cc], R2, 0x1, P0 ;  /* 0x0000730000027a11 */ /* 0x000fe400000f0c02 */
[----:B------:R1:W2:Y:S04]  /*7050*/  SHFL.IDX PT, R0, R3, RZ, 0x181f ;  /* 0x00181fff03007589 */ /* 0x0002a800000e0000 */
[----:B------:R-:W3:Y:S01]  /*7060*/  SHFL.IDX PT, R2, R2, RZ, 0x181f ;  /* 0x00181fff02027589 */ /* 0x000ee200000e0000 */
[----:B-1----:R-:W-:-:S05]  /*7070*/  IMAD.IADD R3, R106, 0x1, -R208 ;  /* 0x000000016a037824 */ /* 0x002fca00078e0ad0 */
[----:B------:R-:W-:-:S13]  /*7080*/  ISETP.GE.AND P0, PT, R3, 0x1, PT ;  /* 0x000000010300780c */ /* 0x000fda0003f06270 */
[----:B--2---:R-:W-:-:S04]  /*7090*/  @P0 LEA R10, P1, R132, R0, 0x1 ;  /* 0x00000000840a0211 */ /* 0x004fc800078208ff */
[----:B---3--:R-:W-:Y:S02]  /*70a0*/  @P0 LEA.HI.X R11, R132, R2, R133, 0x1, P1 ;  /* 0x00000002840b0211 */ /* 0x008fe400008f0c85 */
[----:B------:R-:W-:-:S03]  /*70b0*/  @P0 LEA R8, P1, R204, R0, 0x1 ;  /* 0x00000000cc080211 */ /* 0x000fc600078208ff */
[----:B------:R-:W-:Y:S01]  /*70c0*/  @!PT LDS RZ, [RZ] ;  /* 0x00000000fffff984 */ /* 0x000fe20000000800 */
[----:B------:R1:W-:Y:S01]  /*70d0*/  @P0 LDGSTS.E.BYPASS.LTC128B.128 [R198+0xc080], [R10.64], !P2 ;  /* 0x0c0800000ac60fae */ /* 0x0003e2000d101d48 */
[----:B------:R-:W-:Y:S02]  /*70e0*/  @P0 LEA.HI.X R9, R204, R2, R209, 0x1, P1 ;  /* 0x00000002cc090211 */ /* 0x000fe400008f0cd1 */
[----:B------:R-:W-:-:S03]  /*70f0*/  @P0 LEA R6, P1, R199, R0, 0x1 ;  /* 0x00000000c7060211 */ /* 0x000fc600078208ff */
[----:B------:R1:W-:Y:S01]  /*7100*/  @P0 LDGSTS.E.BYPASS.LTC128B.128 [R198+0xd080], [R8.64], !P5 ;  /* 0x0d08000008c60fae */ /* 0x0003e2000e901d48 */
[----:B------:R-:W-:Y:S02]  /*7110*/  @P0 LEA.HI.X R7, R199, R2, R211, 0x1, P1 ;  /* 0x00000002c7070211 */ /* 0x000fe400008f0cd3 */
[----:B------:R-:W-:-:S03]  /*7120*/  @P0 LEA R4, P1, R200, R0, 0x1 ;  /* 0x00000000c8040211 */ /* 0x000fc600078208ff */
[----:B------:R1:W-:Y:S01]  /*7130*/  @P0 LDGSTS.E.BYPASS.LTC128B.128 [R198+0xe080], [R6.64], !P4 ;  /* 0x0e08000006c60fae */ /* 0x0003e2000e101d48 */
[----:B------:R-:W-:-:S05]  /*7140*/  @P0 LEA.HI.X R5, R200, R2, R210, 0x1, P1 ;  /* 0x00000002c8050211 */ /* 0x000fca00008f0cd2 */
[----:B------:R1:W-:Y:S01]  /*7150*/  @P0 LDGSTS.E.BYPASS.LTC128B.128 [R198+0xf080], [R4.64], !P3 ;  /* 0x0f08000004c60fae */ /* 0x0003e2000d901d48 */
[----:B------:R-:W-:-:S03]  /*7160*/  ISETP.LT.AND P0, PT, RZ, c[0x0][0x27c], PT ;  /* 0x00009f00ff007a0c */ /* 0x000fc60003f01270 */
[----:B------:R-:W0:Y:S10]  /*7170*/  LDGDEPBAR ;  /* 0x00000000000079af */ /* 0x000e340000000000 */
[----:B------:R-:W-:Y:S05]  /*7180*/  @P0 BRA `(.L_x_209) ;  /* 0x0000002000000947 */ /* 0x000fea0003800000 */
[----:B------:R-:W-:-:S04]  /*7190*/  DEPBAR.LE SB0, 0x1 ;  /* 0x000080400000791a */ /* 0x000fc80000000000 */
[----:B------:R-:W-:Y:S05]  /*71a0*/  BRA `(.L_x_210) ;  /* 0x0000687000007947 */ /* 0x000fea0003800000 */
.L_x_209:
[----:B------:R-:W-:Y:S01]  /*71b0*/  SHF.R.S32.HI R0, RZ, 0x1f, R92 ;  /* 0x0000001fff007819 */ /* 0x000fe2000001145c */
[----:B-1----:R-:W-:Y:S01]  /*71c0*/  IMAD.WIDE.U32 R4, R92, c[0x0][0x280], RZ ;  /* 0x0000a0005c047a25 */ /* 0x002fe200078e00ff */
[----:B------:R-:W-:Y:S01]  /*71d0*/  ULDC.U8 UR4, c[0x0][0x298] ;  /* 0x0000a60000047ab9 */ /* 0x000fe20000000000 */
[----:B------:R-:W-:Y:S02]  /*71e0*/  BSSY B2, `(.L_x_210) ;  /* 0x0000683000027945 */ /* 0x000fe40003800000 */
[----:B------:R-:W-:Y:S01]  /*71f0*/  IMAD R2, R0, c[0x0][0x280], RZ ;  /* 0x0000a00000027a24 */ /* 0x000fe200078e02ff */
[----:B------:R-:W-:Y:S01]  /*7200*/  LEA R7, P0, R4, c[0x0][0x270], 0x1 ;  /* 0x00009c0004077a11 */ /* 0x000fe200078008ff */
[----:B------:R-:W-:Y:S02]  /*7210*/  IMAD R0, R0, c[0x0][0x290], RZ ;  /* 0x0000a40000007a24 */ /* 0x000fe400078e02ff */
[C---:B------:R-:W-:Y:S02]  /*7220*/  IMAD R6, R92.reuse, c[0x0][0x284], R2 ;  /* 0x0000a1005c067a24 */ /* 0x040fe400078e0202 */
[----:B------:R-:W-:-:S03]  /*7230*/  IMAD.WIDE.U32 R2, R92, c[0x0][0x290], RZ ;  /* 0x0000a4005c027a25 */ /* 0x000fc600078e00ff */
[----:B------:R-:W-:Y:S01]  /*7240*/  IADD3 R6, R6, R5, RZ ;  /* 0x0000000506067210 */ /* 0x000fe20007ffe0ff */
[----:B------:R-:W-:-:S03]  /*7250*/  IMAD R5, R92, c[0x0][0x294], R0 ;  /* 0x0000a5005c057a24 */ /* 0x000fc600078e0200 */
[----:B------:R-:W-:Y:S02]  /*7260*/  LEA.HI.X R0, R4, c[0x0][0x274], R6, 0x1, P0 ;  /* 0x00009d0004007a11 */ /* 0x000fe400000f0c06 */
[----:B------:R-:W-:Y:S02]  /*7270*/  LEA R6, P0, R2, c[0x0][0x288], 0x1 ;  /* 0x0000a20002067a11 */ /* 0x000fe400078008ff */
[----:B------:R-:W-:-:S04]  /*7280*/  IADD3 R3, R5, R3, RZ ;  /* 0x0000000305037210 */ /* 0x000fc80007ffe0ff */
[----:B------:R-:W-:Y:S02]  /*7290*/  LEA.HI.X R2, R2, c[0x0][0x28c], R3, 0x1, P0 ;  /* 0x0000a30002027a11 */ /* 0x000fe400000f0c03 */
[----:B------:R-:W-:-:S13]  /*72a0*/  ISETP.NE.AND P0, PT, RZ, UR4, PT ;  /* 0x00000004ff007c0c */ /* 0x000fda000bf05270 */
[----:B------:R-:W-:Y:S05]  /*72b0*/  @!P0 BRA `(.L_x_211) ;  /* 0x0000316000008947 */ /* 0x000fea0003800000 */
[----:B------:R-:W-:Y:S01]  /*72c0*/  LOP3.LUT P1, RZ, R207, 0x2, RZ, 0xc0, !PT ;  /* 0x00000002cfff7812 */ /* 0x000fe2000782c0ff */
[----:B------:R-:W1:Y:S01]  /*72d0*/  SHFL.IDX PT, R3, R2, RZ, 0x181f ;  /* 0x00181fff02037589 */ /* 0x000e6200000e0000 */
[----:B------:R-:W-:Y:S01]  /*72e0*/  BSSY B0, `(.L_x_212) ;  /* 0x0000035000007945 */ /* 0x000fe20003800000 */
[----:B------:R-:W-:Y:S01]  /*72f0*/  CS2R R20, SRZ ;  /* 0x0000000000147805 */ /* 0x000fe2000001ff00 */
[----:B------:R-:W-:Y:S01]  /*7300*/  CS2R R18, SRZ ;  /* 0x0000000000127805 */ /* 0x000fe2000001ff00 */
[----:B------:R-:W2:Y:S01]  /*7310*/  SHFL.IDX PT, R5, R0, RZ, 0x181f ;  /* 0x00181fff00057589 */ /* 0x000ea200000e0000 */
[----:B------:R-:W-:Y:S01]  /*7320*/  CS2R R16, SRZ ;  /* 0x0000000000107805 */ /* 0x000fe2000001ff00 */
[----:B------:R-:W-:Y:S01]  /*7330*/  CS2R R14, SRZ ;  /* 0x00000000000e7805 */ /* 0x000fe2000001ff00 */
[----:B----4-:R-:W-:Y:S01]  /*7340*/  CS2R R12, SRZ ;  /* 0x00000000000c7805 */ /* 0x010fe2000001ff00 */
[----:B------:R-:W3:Y:S01]  /*7350*/  SHFL.IDX PT, R4, R7, RZ, 0x181f ;  /* 0x00181fff07047589 */ /* 0x000ee200000e0000 */
[----:B------:R-:W-:Y:S01]  /*7360*/  CS2R R10, SRZ ;  /* 0x00000000000a7805 */ /* 0x000fe2000001ff00 */
[----:B------:R-:W-:-:S02]  /*7370*/  CS2R R8, SRZ ;  /* 0x0000000000087805 */ /* 0x000fc4000001ff00 */
[----:B------:R4:W1:Y:S02]  /*7380*/  SHFL.IDX PT, R2, R6, RZ, 0x181f ;  /* 0x00181fff06027589 */ /* 0x00086400000e0000 */
[----:B----4-:R-:W-:Y:S01]  /*7390*/  CS2R R6, SRZ ;  /* 0x0000000000067805 */ /* 0x010fe2000001ff00 */
[----:B------:R-:W-:Y:S05]  /*73a0*/  @P1 BRA `(.L_x_213) ;  /* 0x0000028000001947 */ /* 0x000fea0003800000 */
[----:B-123--:R-:W2:Y:S04]  /*73b0*/  LDL R27, [R1+0x38] ;  /* 0x00003800011b7983 */ /* 0x00eea80000100800 */
[----:B------:R-:W3:Y:S04]  /*73c0*/  LDL R26, [R1+0x34] ;  /* 0x00003400011a7983 */ /* 0x000ee80000100800 */
[----:B------:R-:W4:Y:S04]  /*73d0*/  LDL R25, [R1+0x3c] ;  /* 0x00003c0001197983 */ /* 0x000f280000100800 */
[----:B------:R-:W4:Y:S04]  /*73e0*/  LDL R24, [R1+0x30] ;  /* 0x0000300001187983 */ /* 0x000f280000100800 */
[----:B------:R-:W4:Y:S04]  /*73f0*/  LDL R23, [R1+0x40] ;  /* 0x0000400001177983 */ /* 0x000f280000100800 */
[----:B------:R-:W4:Y:S01]  /*7400*/  LDL R22, [R1+0x2c] ;  /* 0x00002c0001167983 */ /* 0x000f220000100800 */
[----:B------:R-:W-:Y:S01]  /*7410*/  ISETP.GE.AND P0, PT, R138, c[0x0][0x27c], PT ;  /* 0x00009f008a007a0c */ /* 0x000fe20003f06270 */
[----:B------:R-:W-:Y:S01]  /*7420*/  CS2R R14, SRZ ;  /* 0x00000000000e7805 */ /* 0x000fe2000001ff00 */
[----:B------:R-:W-:Y:S01]  /*7430*/  ISETP.GE.AND P2, PT, R142, c[0x0][0x27c], PT ;  /* 0x00009f008e007a0c */ /* 0x000fe20003f46270 */
[----:B------:R-:W-:Y:S01]  /*7440*/  CS2R R6, SRZ ;  /* 0x0000000000067805 */ /* 0x000fe2000001ff00 */
[----:B------:R-:W-:-:S09]  /*7450*/  ISETP.GE.AND P1, PT, R140, c[0x0][0x27c], PT ;  /* 0x00009f008c007a0c */ /* 0x000fd20003f26270 */
[----:B------:R-:W-:-:S04]  /*7460*/  @!P0 IMAD.WIDE R10, R138, 0x2, R4 ;  /* 0x000000028a0a8825 */ /* 0x000fc800078e0204 */
[----:B------:R-:W-:Y:S01]  /*7470*/  @!P0 IMAD.WIDE R8, R138, 0x2, R2 ;  /* 0x000000028a088825 */ /* 0x000fe200078e0202 */
[----:B------:R1:W5:Y:S04]  /*7480*/  @!P0 LD.E.64 R14, [R10.64] ;  /* 0x000000080a0e8980 */ /* 0x000368000c101b00 */
[----:B------:R1:W5:Y:S01]  /*7490*/  @!P0 LD.E.64 R6, [R8.64] ;  /* 0x0000000808068980 */ /* 0x000362000c101b00 */
[----:B------:R-:W-:Y:S01]  /*74a0*/  CS2R R16, SRZ ;  /* 0x0000000000107805 */ /* 0x000fe2000001ff00 */
[----:B------:R-:W-:Y:S01]  /*74b0*/  CS2R R18, SRZ ;  /* 0x0000000000127805 */ /* 0x000fe2000001ff00 */
[----:B-1----:R-:W-:Y:S01]  /*74c0*/  CS2R R8, SRZ ;  /* 0x0000000000087805 */ /* 0x002fe2000001ff00 */
[----:B--2---:R-:W-:-:S05]  /*74d0*/  @!P2 IADD3 R12, P0, R4, R27, RZ ;  /* 0x0000001b040ca210 */ /* 0x004fca0007f1e0ff */
[----:B---3--:R-:W-:Y:S01]  /*74e0*/  @!P2 IMAD.X R13, R5, 0x1, R26, P0 ;  /* 0x00000001050da824 */ /* 0x008fe200000e061a */
[----:B------:R-:W-:-:S04]  /*74f0*/  @!P2 IADD3 R10, P0, R2, R27, RZ ;  /* 0x0000001b020aa210 */ /* 0x000fc80007f1e0ff */
[----:B------:R1:W5:Y:S01]  /*7500*/  @!P2 LD.E.64 R16, [R12.64] ;  /* 0x000000080c10a980 */ /* 0x000362000c101b00 */
[----:B------:R-:W-:Y:S01]  /*7510*/  @!P2 IMAD.X R11, R3, 0x1, R26, P0 ;  /* 0x00000001030ba824 */ /* 0x000fe200000e061a */
[----:B----4-:R-:W-:-:S04]  /*7520*/  @!P1 IADD3 R20, P0, R4, R25, RZ ;  /* 0x0000001904149210 */ /* 0x010fc80007f1e0ff */
[----:B------:R2:W5:Y:S01]  /*7530*/  @!P2 LD.E.64 R8, [R10.64] ;  /* 0x000000080a08a980 */ /* 0x000562000c101b00 */
[----:B------:R-:W-:-:S05]  /*7540*/  @!P1 IMAD.X R21, R5, 0x1, R24, P0 ;  /* 0x0000000105159824 */ /* 0x000fca00000e0618 */
[----:B------:R3:W5:Y:S01]  /*7550*/  @!P1 LD.E.64 R18, [R20.64] ;  /* 0x0000000814129980 */ /* 0x000762000c101b00 */
[----:B-1----:R-:W-:-:S05]  /*7560*/  @!P1 IADD3 R12, P0, R2, R25, RZ ;  /* 0x00000019020c9210 */ /* 0x002fca0007f1e0ff */
[----:B------:R-:W-:Y:S01]  /*7570*/  @!P1 IMAD.X R13, R3, 0x1, R24, P0 ;  /* 0x00000001030d9824 */ /* 0x000fe200000e0618 */
[----:B------:R-:W-:Y:S01]  /*7580*/  ISETP.GE.AND P0, PT, R141, c[0x0][0x27c], PT ;  /* 0x00009f008d007a0c */ /* 0x000fe20003f06270 */
[----:B--2---:R-:W-:-:S06]  /*7590*/  CS2R R10, SRZ ;  /* 0x00000000000a7805 */ /* 0x004fcc000001ff00 */
[----:B------:R1:W5:Y:S06]  /*75a0*/  @!P1 LD.E.64 R10, [R12.64] ;  /* 0x000000080c0a9980 */ /* 0x00036c000c101b00 */
[----:B------:R-:W-:-:S05]  /*75b0*/  @!P0 IADD3 R4, P1, R4, R23, RZ ;  /* 0x0000001704048210 */ /* 0x000fca0007f3e0ff */
[----:B------:R-:W-:Y:S01]  /*75c0*/  @!P0 IMAD.X R5, R5, 0x1, R22, P1 ;  /* 0x0000000105058824 */ /* 0x000fe200008e0616 */
[----:B------:R-:W-:Y:S01]  /*75d0*/  @!P0 IADD3 R2, P1, R2, R23, RZ ;  /* 0x0000001702028210 */ /* 0x000fe20007f3e0ff */
[----:B---3--:R-:W-:-:S04]  /*75e0*/  CS2R R20, SRZ ;  /* 0x0000000000147805 */ /* 0x008fc8000001ff00 */
[----:B------:R-:W-:Y:S02]  /*75f0*/  @!P0 IMAD.X R3, R3, 0x1, R22, P1 ;  /* 0x0000000103038824 */ /* 0x000fe400008e0616 */
[----:B------:R2:W5:Y:S01]  /*7600*/  @!P0 LD.E.64 R20, [R4.64] ;  /* 0x0000000804148980 */ /* 0x000562000c101b00 */
[----:B-1----:R-:W-:-:S06]  /*7610*/  CS2R R12, SRZ ;  /* 0x00000000000c7805 */ /* 0x002fcc000001ff00 */
[----:B------:R2:W5:Y:S02]  /*7620*/  @!P0 LD.E.64 R12, [R2.64] ;  /* 0x00000008020c8980 */ /* 0x000564000c101b00 */
.L_x_213:
[----:B-123--:R-:W-:Y:S05]  /*7630*/  BSYNC B0 ;  /* 0x0000000000007941 */ /* 0x00efea0003800000 */
.L_x_212:
[----:B-----5:R-:W-:Y:S01]  /*7640*/  IMAD.MOV.U32 R35, RZ, RZ, R14 ;  /* 0x000000ffff237224 */ /* 0x020fe200078e000e */
[----:B------:R-:W-:Y:S01]  /*7650*/  SHF.R.U64 R2, R14, 0x10, R15 ;  /* 0x000000100e027819 */ /* 0x000fe2000000120f */
[----:B------:R-:W-:Y:S01]  /*7660*/  IMAD.MOV.U32 R30, RZ, RZ, R18 ;  /* 0x000000ffff1e7224 */ /* 0x000fe200078e0012 */
[--C-:B------:R-:W-:Y:S01]  /*7670*/  SHF.R.U64 R28, R18, 0x10, R19.reuse ;  /* 0x00000010121c7819 */ /* 0x100fe20000001213 */
[----:B------:R-:W-:Y:S01]  /*7680*/  IMAD.MOV.U32 R29, RZ, RZ, R19 ;  /* 0x000000ffff1d7224 */ /* 0x000fe200078e0013 */
[----:B------:R-:W-:Y:S01]  /*7690*/  PRMT R35, R35, 0x5410, R2 ;  /* 0x0000541023237816 */ /* 0x000fe20000000002 */
[----:B------:R-:W-:Y:S01]  /*76a0*/  IMAD R2, R229, -0x80, R37 ;  /* 0xffffff80e5027824 */ /* 0x000fe200078e0225 */
[----:B------:R-:W-:Y:S01]  /*76b0*/  PRMT R28, R30, 0x5410, R28 ;  /* 0x000054101e1c7816 */ /* 0x000fe2000000001c */
[----:B------:R-:W-:Y:S01]  /*76c0*/  IMAD.MOV.U32 R36, RZ, RZ, R15 ;  /* 0x000000ffff247224 */ /* 0x000fe200078e000f */
[----:B------:R-:W-:Y:S01]  /*76d0*/  SHF.R.U32.HI R23, RZ, 0x10, R19 ;  /* 0x00000010ff177819 */ /* 0x000fe20000011613 */
[----:B------:R-:W-:Y:S01]  /*76e0*/  IMAD.MOV.U32 R26, RZ, RZ, R20 ;  /* 0x000000ffff1a7224 */ /* 0x000fe200078e0014 */
[----:B------:R-:W-:Y:S01]  /*76f0*/  IMNMX R30, R2, 0x80, PT ;  /* 0x00000080021e7817 */ /* 0x000fe20003800200 */
[----:B------:R-:W-:Y:S01]  /*7700*/  IMAD.MOV.U32 R25, RZ, RZ, R21 ;  /* 0x000000ffff197224 */ /* 0x000fe200078e0015 */
[----:B------:R-:W-:Y:S01]  /*7710*/  SHF.R.U32.HI R31, RZ, 0x10, R15 ;  /* 0x00000010ff1f7819 */ /* 0x000fe2000001160f */
[----:B------:R-:W-:Y:S01]  /*7720*/  IMAD.MOV.U32 R34, RZ, RZ, R16 ;  /* 0x000000ffff227224 */ /* 0x000fe200078e0010 */
[----:B------:R-:W-:Y:S01]  /*7730*/  ISETP.GE.AND P0, PT, R208, R30, PT ;  /* 0x0000001ed000720c */ /* 0x000fe20003f06270 */
[----:B------:R-:W-:Y:S01]  /*7740*/  IMAD.MOV.U32 R33, RZ, RZ, R17 ;  /* 0x000000ffff217224 */ /* 0x000fe200078e0011 */
[--C-:B------:R-:W-:Y:S01]  /*7750*/  SHF.R.U64 R24, R20, 0x10, R21.reuse ;  /* 0x0000001014187819 */ /* 0x100fe20000001215 */
[----:B------:R-:W-:Y:S01]  /*7760*/  IMAD.MOV.U32 R22, RZ, RZ, R6 ;  /* 0x000000ffff167224 */ /* 0x000fe200078e0006 */
[----:B------:R-:W-:Y:S01]  /*7770*/  SHF.R.U32.HI R19, RZ, 0x10, R21 ;  /* 0x00000010ff137819 */ /* 0x000fe20000011615 */
        /* <DEDUP_REMOVED lines=9> */
[----:B------:R-:W-:Y:S01]  /*7810*/  SHF.R.U64 R16, R8, 0x10, R9 ;  /* 0x0000001008107819 */ /* 0x000fe20000001209 */
[----:B------:R-:W-:Y:S01]  /*7820*/  IMAD.MOV.U32 R5, RZ, RZ, R13 ;  /* 0x000000ffff057224 */ /* 0x000fe200078e000d */
[----:B------:R-:W-:Y:S01]  /*7830*/  SHF.R.U32.HI R7, RZ, 0x10, R9 ;  /* 0x00000010ff077819 */ /* 0x000fe20000011609 */
[--C-:B------:R-:W-:Y:S01]  /*7840*/  IMAD.MOV.U32 R9, RZ, RZ, R11.reuse ;  /* 0x000000ffff097224 */ /* 0x100fe200078e000b */
[----:B------:R-:W-:Y:S01]  /*7850*/  SHF.R.U64 R8, R10, 0x10, R11 ;  /* 0x000000100a087819 */ /* 0x000fe2000000120b */
[----:B------:R-:W-:-:S04]  /*7860*/  DEPBAR.LE SB0, 0x1 ;  /* 0x000080400000791a */ /* 0x000fc80000000000 */
[----:B------:R-:W-:Y:S01]  /*7870*/  SHF.R.U32.HI R3, RZ, 0x10, R11 ;  /* 0x00000010ff037819 */ /* 0x000fe2000001160b */
[----:B------:R-:W-:Y:S01]  /*7880*/  BSSY B1, `(.L_x_214) ;  /* 0x00000b9000017945 */ /* 0x000fe20003800000 */
[--C-:B------:R-:W-:Y:S02]  /*7890*/  SHF.R.U64 R4, R12, 0x10, R13.reuse ;  /* 0x000000100c047819 */ /* 0x100fe4000000120d */
[----:B------:R-:W-:Y:S02]  /*78a0*/  SHF.R.U32.HI R0, RZ, 0x10, R13 ;  /* 0x00000010ff007819 */ /* 0x000fe4000001160d */
[----:B------:R-:W-:Y:S02]  /*78b0*/  PRMT R23, R29, 0x5410, R23 ;  /* 0x000054101d177816 */ /* 0x000fe40000000017 */
[----:B------:R-:W-:Y:S02]  /*78c0*/  PRMT R29, R25, 0x5410, R19 ;  /* 0x00005410191d7816 */ /* 0x000fe40000000013 */
[----:B------:R-:W-:-:S02]  /*78d0*/  PRMT R26, R26, 0x5410, R24 ;  /* 0x000054101a1a7816 */ /* 0x000fc40000000018 */
[----:B------:R-:W-:Y:S02]  /*78e0*/  PRMT R19, R22, 0x5410, R20 ;  /* 0x0000541016137816 */ /* 0x000fe40000000014 */
[----:B------:R-:W-:Y:S02]  /*78f0*/  PRMT R31, R36, 0x5410, R31 ;  /* 0x00005410241f7816 */ /* 0x000fe4000000001f */
[----:B------:R-:W-:Y:S02]  /*7900*/  PRMT R32, R34, 0x5410, R32 ;  /* 0x0000541022207816 */ /* 0x000fe40000000020 */
[----:B------:R-:W-:Y:S02]  /*7910*/  PRMT R27, R33, 0x5410, R27 ;  /* 0x00005410211b7816 */ /* 0x000fe4000000001b */
[----:B------:R-:W-:Y:S02]  /*7920*/  PRMT R21, R21, 0x5410, R15 ;  /* 0x0000541015157816 */ /* 0x000fe4000000000f */
[----:B------:R-:W-:-:S02]  /*7930*/  PRMT R18, R18, 0x5410, R16 ;  /* 0x0000541012127816 */ /* 0x000fc40000000010 */
[----:B------:R-:W-:Y:S02]  /*7940*/  PRMT R17, R17, 0x5410, R7 ;  /* 0x0000541011117816 */ /* 0x000fe40000000007 */
[----:B------:R-:W-:Y:S02]  /*7950*/  PRMT R20, R14, 0x5410, R8 ;  /* 0x000054100e147816 */ /* 0x000fe40000000008 */
[----:B------:R-:W-:Y:S02]  /*7960*/  PRMT R22, R9, 0x5410, R3 ;  /* 0x0000541009167816 */ /* 0x000fe40000000003 */
[----:B------:R-:W-:Y:S02]  /*7970*/  PRMT R24, R6, 0x5410, R4 ;  /* 0x0000541006187816 */ /* 0x000fe40000000004 */
[----:B------:R-:W-:Y:S01]  /*7980*/  PRMT R25, R5, 0x5410, R0 ;  /* 0x0000541005197816 */ /* 0x000fe20000000000 */
[----:B------:R-:W-:Y:S06]  /*7990*/  BAR.SYNC.DEFER_BLOCKING 0x0 ;  /* 0x0000000000007b1d */ /* 0x000fec0000010000 */
[----:B------:R-:W-:Y:S05]  /*79a0*/  @P0 BRA `(.L_x_215) ;  /* 0x00000a6000000947 */ /* 0x000fea0003800000 */
[----:B------:R-:W-:Y:S01]  /*79b0*/  ISETP.GE.AND P0, PT, R138, c[0x0][0x27c], PT ;  /* 0x00009f008a007a0c */ /* 0x000fe20003f06270 */
[----:B------:R-:W-:-:S12]  /*79c0*/  BSSY B0, `(.L_x_216) ;  /* 0x0000028000007945 */ /* 0x000fd80003800000 */
[----:B------:R-:W-:Y:S05]  /*79d0*/  @P0 BRA `(.L_x_217) ;  /* 0x0000026000000947 */ /* 0x000fea0003800000 */
[----:B------:R-:W1:Y:S01]  /*79e0*/  LDS.128 R4, [R198+0x10080] ;  /* 0x01008000c6047984 */ /* 0x000e620000000c00 */
[----:B------:R-:W-:Y:S01]  /*79f0*/  SHF.L.U32 R3, R35, 0x10, RZ ;  /* 0x0000001023037819 */ /* 0x000fe200000006ff */
[----:B------:R-:W-:Y:S01]  /*7a00*/  IMAD.U32 R0, R19, 0x10000, RZ ;  /* 0x0001000013007824 */ /* 0x000fe200078e00ff */
[----:B------:R-:W-:Y:S02]  /*7a10*/  LOP3.LUT R2, R35, 0xffff0000, RZ, 0xc0, !PT ;  /* 0xffff000023027812 */ /* 0x000fe400078ec0ff */
[C---:B-1----:R-:W-:Y:S01]  /*7a20*/  SHF.L.U32 R9, R4.reuse, 0x10, RZ ;  /* 0x0000001004097819 */ /* 0x042fe200000006ff */
[----:B------:R-:W-:Y:S01]  /*7a30*/  IMAD.U32 R13, R7, 0x10000, RZ ;  /* 0x00010000070d7824 */ /* 0x000fe200078e00ff */
[----:B------:R-:W-:Y:S02]  /*7a40*/  LOP3.LUT R8, R4, 0xffff0000, RZ, 0xc0, !PT ;  /* 0xffff000004087812 */ /* 0x000fe400078ec0ff */
[C---:B------:R-:W-:Y:S02]  /*7a50*/  SHF.L.U32 R12, R5.reuse, 0x10, RZ ;  /* 0x00000010050c7819 */ /* 0x040fe400000006ff */
[----:B------:R-:W-:Y:S01]  /*7a60*/  LOP3.LUT R4, R5, 0xffff0000, RZ, 0xc0, !PT ;  /* 0xffff000005047812 */ /* 0x000fe200078ec0ff */
[CC--:B------:R-:W-:Y:S01]  /*7a70*/  FMUL.FTZ R15, R8.reuse, R0.reuse ;  /* 0x00000000080f7220 */ /* 0x0c0fe20000410000 */
[----:B------:R-:W-:Y:S01]  /*7a80*/  LOP3.LUT R5, R19, 0xffff0000, RZ, 0xc0, !PT ;  /* 0xffff000013057812 */ /* 0x000fe200078ec0ff */
[-C--:B------:R-:W-:Y:S01]  /*7a90*/  FMUL.FTZ R14, R8, R3.reuse ;  /* 0x00000003080e7220 */ /* 0x080fe20000410000 */
[C---:B------:R-:W-:Y:S01]  /*7aa0*/  SHF.L.U32 R11, R6.reuse, 0x10, RZ ;  /* 0x00000010060b7819 */ /* 0x040fe200000006ff */
[----:B------:R-:W-:Y:S01]  /*7ab0*/  FFMA.FTZ R16, R9, R3, -R15 ;  /* 0x0000000309107223 */ /* 0x000fe2000001080f */
[----:B------:R-:W-:Y:S01]  /*7ac0*/  LOP3.LUT R10, R6, 0xffff0000, RZ, 0xc0, !PT ;  /* 0xffff0000060a7812 */ /* 0x000fe200078ec0ff */
[CC--:B------:R-:W-:Y:S01]  /*7ad0*/  FMUL.FTZ R8, R4.reuse, R5.reuse ;  /* 0x0000000504087220 */ /* 0x0c0fe20000410000 */
[----:B------:R-:W-:Y:S01]  /*7ae0*/  LOP3.LUT R6, R7, 0xffff0000, RZ, 0xc0, !PT ;  /* 0xffff000007067812 */ /* 0x000fe200078ec0ff */
[----:B------:R-:W-:Y:S01]  /*7af0*/  FFMA.FTZ R15, R9, R0, R14 ;  /* 0x00000000090f7223 */ /* 0x000fe2000001000e */
[----:B------:R-:W-:Y:S01]  /*7b00*/  LOP3.LUT R0, R21, 0xffff0000, RZ, 0xc0, !PT ;  /* 0xffff000015007812 */ /* 0x000fe200078ec0ff */
[-C--:B------:R-:W-:Y:S01]  /*7b10*/  FMUL.FTZ R7, R4, R2.reuse ;  /* 0x0000000204077220 */ /* 0x080fe20000410000 */
[----:B------:R-:W-:Y:S01]  /*7b20*/  SHF.L.U32 R4, R31, 0x10, RZ ;  /* 0x000000101f047819 */ /* 0x000fe200000006ff */
[C---:B------:R-:W-:Y:S01]  /*7b30*/  FFMA.FTZ R14, R12.reuse, R2, -R8 ;  /* 0x000000020c0e7223 */ /* 0x040fe20000010808 */
[----:B------:R-:W-:Y:S01]  /*7b40*/  SHF.L.U32 R2, R21, 0x10, RZ ;  /* 0x0000001015027819 */ /* 0x000fe200000006ff */
[----:B------:R-:W-:Y:S01]  /*7b50*/  FFMA.FTZ R9, R12, R5, R7 ;  /* 0x000000050c097223 */ /* 0x000fe20000010007 */
[----:B------:R-:W-:Y:S01]  /*7b60*/  LOP3.LUT R3, R31, 0xffff0000, RZ, 0xc0, !PT ;  /* 0xffff00001f037812 */ /* 0x000fe200078ec0ff */
[----:B------:R-:W-:-:S02]  /*7b70*/  FMUL.FTZ R7, R6, R0 ;  /* 0x0000000006077220 */ /* 0x000fc40000410000 */
[C---:B------:R-:W-:Y:S02]  /*7b80*/  FMUL.FTZ R8, R10.reuse, R2 ;  /* 0x000000020a087220 */ /* 0x040fe40000410000 */
[-C--:B------:R-:W-:Y:S02]  /*7b90*/  FMUL.FTZ R5, R10, R4.reuse ;  /* 0x000000040a057220 */ /* 0x080fe40000410000 */
[-C--:B------:R-:W-:Y:S02]  /*7ba0*/  FMUL.FTZ R6, R6, R3.reuse ;  /* 0x0000000306067220 */ /* 0x080fe40000410000 */
[----:B------:R-:W-:Y:S01]  /*7bb0*/  FFMA.FTZ R8, R11, R4, -R8 ;  /* 0x000000040b087223 */ /* 0x000fe20000010808 */
[----:B------:R-:W-:Y:S01]  /*7bc0*/  F2FP.BF16.PACK_AB R4, R15, R16 ;  /* 0x000000100f04723e */ /* 0x000fe200000010ff */
[----:B------:R-:W-:Y:S01]  /*7bd0*/  FFMA.FTZ R2, R11, R2, R5 ;  /* 0x000000020b027223 */ /* 0x000fe20000010005 */
[----:B------:R-:W-:Y:S01]  /*7be0*/  F2FP.BF16.PACK_AB R5, R9, R14 ;  /* 0x0000000e0905723e */ /* 0x000fe200000010ff */
[----:B------:R-:W-:-:S02]  /*7bf0*/  FFMA.FTZ R3, R13, R3, -R7 ;  /* 0x000000030d037223 */ /* 0x000fc40000010807 */
[----:B------:R-:W-:Y:S01]  /*7c00*/  FFMA.FTZ R0, R13, R0, R6 ;  /* 0x000000000d007223 */ /* 0x000fe20000010006 */
[----:B------:R-:W-:-:S04]  /*7c10*/  F2FP.BF16.PACK_AB R6, R2, R8 ;  /* 0x000000080206723e */ /* 0x000fc800000010ff */
[----:B------:R-:W-:-:S05]  /*7c20*/  F2FP.BF16.PACK_AB R7, R0, R3 ;  /* 0x000000030007723e */ /* 0x000fca00000010ff */
[----:B------:R1:W-:Y:S02]  /*7c30*/  STS.128 [R198+0x10080], R4 ;  /* 0x01008004c6007388 */ /* 0x0003e40000000c00 */
.L_x_217:
[----:B------:R-:W-:Y:S05]  /*7c40*/  BSYNC B0 ;  /* 0x0000000000007941 */ /* 0x000fea0003800000 */
.L_x_216:
[----:B------:R-:W-:Y:S01]  /*7c50*/  ISETP.GE.AND P0, PT, R142, c[0x0][0x27c], PT ;  /* 0x00009f008e007a0c */ /* 0x000fe20003f06270 */
[----:B------:R-:W-:-:S12]  /*7c60*/  BSSY B0, `(.L_x_218) ;  /* 0x0000028000007945 */ /* 0x000fd80003800000 */
[----:B------:R-:W-:Y:S05]  /*7c70*/  @P0 BRA `(.L_x_219) ;  /* 0x0000026000000947 */ /* 0x000fea0003800000 */
[----:B-1----:R-:W1:Y:S01]  /*7c80*/  LDS.128 R4, [R198+0x14080] ;  /* 0x01408000c6047984 */ /* 0x002e620000000c00 */
        /* <DEDUP_REMOVED lines=8> */
[-C--:B------:R-:W-:Y:S01]  /*7d10*/  FMUL.FTZ R15, R8, R0.reuse ;  /* 0x00000000080f7220 */ /* 0x080fe20000410000 */
        /* <DEDUP_REMOVED lines=28> */
.L_x_219:
[----:B------:R-:W-:Y:S05]  /*7ee0*/  BSYNC B0 ;  /* 0x0000000000007941 */ /* 0x000fea0003800000 */
.L_x_218:
        /* <DEDUP_REMOVED lines=18> */
[-C--:B------:R-:W-:Y:S01]  /*8010*/  FMUL.FTZ R8, R4, R5.reuse ;  /* 0x0000000504087220 */ /* 0x080fe20000410000 */
[----:B------:R-:W-:Y:S01]  /*8020*/  LOP3.LUT R6, R7, 0xffff0000, RZ, 0xc0, !PT ;  /* 0xffff000007067812 */ /* 0x000fe200078ec0ff */
[----:B------:R-:W-:Y:S01]  /*8030*/  FFMA.FTZ R15, R9, R0, R14 ;  /* 0x00000000090f7223 */ /* 0x000fe2000001000e */
[----:B------:R-:W-:Y:S01]  /*8040*/  LOP3.LUT R0, R22, 0xffff0000, RZ, 0xc0, !PT ;  /* 0xffff000016007812 */ /* 0x000fe200078ec0ff */
[-C--:B------:R-:W-:Y:S01]  /*8050*/  FMUL.FTZ R7, R4, R2.reuse ;  /* 0x0000000204077220 */ /* 0x080fe20000410000 */
[C---:B------:R-:W-:Y:S01]  /*8060*/  SHF.L.U32 R4, R23.reuse, 0x10, RZ ;  /* 0x0000001017047819 */ /* 0x040fe200000006ff */
[----:B------:R-:W-:Y:S01]  /*8070*/  FFMA.FTZ R14, R12, R2, -R8 ;  /* 0x000000020c0e7223 */ /* 0x000fe20000010808 */
        /* <DEDUP_REMOVED lines=16> */
.L_x_221:
[----:B------:R-:W-:Y:S05]  /*8180*/  BSYNC B0 ;  /* 0x0000000000007941 */ /* 0x000fea0003800000 */
.L_x_220:
[----:B------:R-:W-:-:S13]  /*8190*/  ISETP.GE.AND P0, PT, R141, c[0x0][0x27c], PT ;  /* 0x00009f008d007a0c */ /* 0x000fda0003f06270 */
        /* <DEDUP_REMOVED lines=39> */
.L_x_215:
[----:B------:R-:W-:Y:S05]  /*8410*/  BSYNC B1 ;  /* 0x0000000000017941 */ /* 0x000fea0003800000 */
.L_x_214:
[----:B------:R-:W-:Y:S01]  /*8420*/  IADD3 R0, R208, 0x20, RZ ;  /* 0x00000020d0007810 */ /* 0x000fe20007ffe0ff */
[----:B------:R-:W-:Y:S03]  /*8430*/  BSSY B1, `(.L_x_222) ;  /* 0x00000a9000017945 */ /* 0x000fe60003800000 */
[----:B------:R-:W-:-:S13]  /*8440*/  ISETP.GE.AND P0, PT, R0, R30, PT ;  /* 0x0000001e0000720c */ /* 0x000fda0003f06270 */
[----:B------:R-:W-:Y:S05]  /*8450*/  @P0 BRA `(.L_x_223) ;  /* 0x00000a6000000947 */ /* 0x000fea0003800000 */
        /* <DEDUP_REMOVED lines=14> */
[C---:B------:R-:W-:Y:S01]  /*8540*/  FMUL.FTZ R14, R3.reuse, R8 ;  /* 0x00000008030e7220 */ /* 0x040fe20000410000 */
[C---:B------:R-:W-:Y:S01]  /*8550*/  SHF.L.U32 R11, R6.reuse, 0x10, RZ ;  /* 0x00000010060b7819 */ /* 0x040fe200000006ff */
[-C--:B------:R-:W-:Y:S01]  /*8560*/  FFMA.FTZ R16, R3, R9.reuse, -R15 ;  /* 0x0000000903107223 */ /* 0x080fe2000001080f */
[----:B------:R-:W-:Y:S01]  /*8570*/  LOP3.LUT R10, R6, 0xffff0000, RZ, 0xc0, !PT ;  /* 0xffff0000060a7812 */ /* 0x000fe200078ec0ff */
[-C--:B------:R-:W-:Y:S01]  /*8580*/  FMUL.FTZ R8, R5, R4.reuse ;  /* 0x0000000405087220 */ /* 0x080fe20000410000 */
[----:B------:R-:W-:Y:S01]  /*8590*/  LOP3.LUT R6, R7, 0xffff0000, RZ, 0xc0, !PT ;  /* 0xffff000007067812 */ /* 0x000fe200078ec0ff */
[----:B------:R-:W-:Y:S01]  /*85a0*/  FFMA.FTZ R15, R0, R9, R14 ;  /* 0x00000009000f7223 */ /* 0x000fe2000001000e */
[----:B------:R-:W-:Y:S01]  /*85b0*/  LOP3.LUT R0, R21, 0xffff0000, RZ, 0xc0, !PT ;  /* 0xffff000015007812 */ /* 0x000fe200078ec0ff */
[C---:B------:R-:W-:Y:S01]  /*85c0*/  FMUL.FTZ R7, R2.reuse, R4 ;  /* 0x0000000402077220 */ /* 0x040fe20000410000 */
[----:B------:R-:W-:Y:S01]  /*85d0*/  SHF.L.U32 R4, R31, 0x10, RZ ;  /* 0x000000101f047819 */ /* 0x000fe200000006ff */
[-C--:B------:R-:W-:Y:S01]  /*85e0*/  FFMA.FTZ R14, R2, R12.reuse, -R8 ;  /* 0x0000000c020e7223 */ /* 0x080fe20000010808 */
[----:B------:R-:W-:Y:S01]  /*85f0*/  SHF.L.U32 R2, R21, 0x10, RZ ;  /* 0x0000001015027819 */ /* 0x000fe200000006ff */
[----:B------:R-:W-:Y:S01]  /*8600*/  FFMA.FTZ R9, R5, R12, R7 ;  /* 0x0000000c05097223 */ /* 0x000fe20000010007 */
[----:B------:R-:W-:Y:S01]  /*8610*/  LOP3.LUT R3, R31, 0xffff0000, RZ, 0xc0, !PT ;  /* 0xffff00001f037812 */ /* 0x000fe200078ec0ff */
[----:B------:R-:W-:-:S02]  /*8620*/  FMUL.FTZ R7, R0, R6 ;  /* 0x0000000600077220 */ /* 0x000fc40000410000 */
[-C--:B------:R-:W-:Y:S02]  /*8630*/  FMUL.FTZ R8, R2, R10.reuse ;  /* 0x0000000a02087220 */ /* 0x080fe40000410000 */
[C---:B------:R-:W-:Y:S02]  /*8640*/  FMUL.FTZ R5, R4.reuse, R10 ;  /* 0x0000000a04057220 */ /* 0x040fe40000410000 */
[----:B------:R-:W-:Y:S02]  /*8650*/  FMUL.FTZ R6, R3, R6 ;  /* 0x0000000603067220 */ /* 0x000fe40000410000 */
[-C--:B------:R-:W-:Y:S01]  /*8660*/  FFMA.FTZ R8, R4, R11.reuse, -R8 ;  /* 0x0000000b04087223 */ /* 0x080fe20000010808 */
        /* <DEDUP_REMOVED lines=8> */
.L_x_225:
[----:B------:R-:W-:Y:S05]  /*86f0*/  BSYNC B0 ;  /* 0x0000000000007941 */ /* 0x000fea0003800000 */
.L_x_224:
        /* <DEDUP_REMOVED lines=41> */
.L_x_227:
[----:B------:R-:W-:Y:S05]  /*8990*/  BSYNC B0 ;  /* 0x0000000000007941 */ /* 0x000fea0003800000 */
.L_x_226:
        /* <DEDUP_REMOVED lines=41> */
.L_x_229:
[----:B------:R-:W-:Y:S05]  /*8c30*/  BSYNC B0 ;  /* 0x0000000000007941 */ /* 0x000fea0003800000 */
.L_x_228:
        /* <DEDUP_REMOVED lines=40> */
.L_x_223:
[----:B------:R-:W-:Y:S05]  /*8ec0*/  BSYNC B1 ;  /* 0x0000000000017941 */ /* 0x000fea0003800000 */
.L_x_222:
        /* <DEDUP_REMOVED lines=45> */
.L_x_233:
[----:B------:R-:W-:Y:S05]  /*91a0*/  BSYNC B0 ;  /* 0x0000000000007941 */ /* 0x000fea0003800000 */
.L_x_232:
        /* <DEDUP_REMOVED lines=41> */
.L_x_235:
[----:B------:R-:W-:Y:S05]  /*9440*/  BSYNC B0 ;  /* 0x0000000000007941 */ /* 0x000fea0003800000 */
.L_x_234:
        /* <DEDUP_REMOVED lines=41> */
.L_x_237:
[----:B------:R-:W-:Y:S05]  /*96e0*/  BSYNC B0 ;  /* 0x0000000000007941 */ /* 0x000fea0003800000 */
.L_x_236:
        /* <DEDUP_REMOVED lines=40> */
.L_x_231:
[----:B------:R-:W-:Y:S05]  /*9970*/  BSYNC B1 ;  /* 0x0000000000017941 */ /* 0x000fea0003800000 */
.L_x_230:
[----:B------:R-:W-:-:S04]  /*9980*/  IADD3 R0, R208, 0x60, RZ ;  /* 0x00000060d0007810 */ /* 0x000fc80007ffe0ff */
        /* <DEDUP_REMOVED lines=43> */
.L_x_240:
[----:B------:R-:W-:Y:S05]  /*9c40*/  BSYNC B0 ;  /* 0x0000000000007941 */ /* 0x000fea0003800000 */
.L_x_239:
        /* <DEDUP_REMOVED lines=41> */
.L_x_242:
[----:B------:R-:W-:Y:S05]  /*9ee0*/  BSYNC B0 ;  /* 0x0000000000007941 */ /* 0x000fea0003800000 */
.L_x_241:
        /* <DEDUP_REMOVED lines=41> */
.L_x_244:
[----:B------:R-:W-:Y:S05]  /*a180*/  BSYNC B0 ;  /* 0x0000000000007941 */ /* 0x000fea0003800000 */
.L_x_243:
        /* <DEDUP_REMOVED lines=39> */
[----:B------:R1:W-:Y:S01]  /*a400*/  STS.128 [R198+0x1f080], R4 ;  /* 0x01f08004c6007388 */ /* 0x0003e20000000c00 */
[----:B------:R-:W-:Y:S05]  /*a410*/  BRA `(.L_x_238) ;  /* 0x000035f000007947 */ /* 0x000fea0003800000 */
.L_x_211:
        /* <DEDUP_REMOVED lines=8> */
[----:B------:R-:W-:Y:S01]  /*a4a0*/  CS2R R4, SRZ ;  /* 0x0000000000047805 */ /* 0x000fe2000001ff00 */
[----:B------:R-:W3:Y:S01]  /*a4b0*/  SHFL.IDX PT, R23, R2, RZ, 0x181f ;  /* 0x00181fff02177589 */ /* 0x000ee200000e0000 */
[----:B------:R-:W-:Y:S01]  /*a4c0*/  CS2R R14, SRZ ;  /* 0x00000000000e7805 */ /* 0x000fe2000001ff00 */
[----:B----4-:R-:W-:-:S02]  /*a4d0*/  CS2R R12, SRZ ;  /* 0x00000000000c7805 */ /* 0x010fc4000001ff00 */
[----:B------:R4:W1:Y:S02]  /*a4e0*/  SHFL.IDX PT, R22, R6, RZ, 0x181f ;  /* 0x00181fff06167589 */ /* 0x00086400000e0000 */
[----:B----4-:R-:W-:Y:S01]  /*a4f0*/  CS2R R6, SRZ ;  /* 0x0000000000067805 */ /* 0x010fe2000001ff00 */
[----:B------:R-:W-:Y:S05]  /*a500*/  @P0 BRA `(.L_x_246) ;  /* 0x0000016000000947 */ /* 0x000fea0003800000 */
[----:B-123--:R-:W-:-:S13]  /*a510*/  ISETP.GE.AND P1, PT, R132, c[0x0][0x27c], PT ;  /* 0x00009f0084007a0c */ /* 0x00efda0003f26270 */
[C---:B------:R-:W-:Y:S01]  /*a520*/  @!P1 IMAD.SHL.U32 R2, R132.reuse, 0x2, RZ ;  /* 0x0000000284029824 */ /* 0x040fe200078e00ff */
[----:B------:R-:W-:-:S04]  /*a530*/  @!P1 SHF.L.U64.HI R0, R132, 0x1, R133 ;  /* 0x0000000184009819 */ /* 0x000fc80000010285 */
[----:B------:R-:W-:-:S05]  /*a540*/  @!P1 IADD3 R4, P0, R20, R2, RZ ;  /* 0x0000000214049210 */ /* 0x000fca0007f1e0ff */
[----:B------:R-:W-:Y:S01]  /*a550*/  @!P1 IMAD.X R5, R21, 0x1, R0, P0 ;  /* 0x0000000115059824 */ /* 0x000fe200000e0600 */
[----:B------:R-:W-:-:S04]  /*a560*/  @!P1 IADD3 R2, P0, R22, R2, RZ ;  /* 0x0000000216029210 */ /* 0x000fc80007f1e0ff */
[----:B------:R1:W5:Y:S01]  /*a570*/  @!P1 LD.E.128 R16, [R4.64] ;  /* 0x0000000804109980 */ /* 0x000362000c101d00 */
[----:B------:R-:W-:Y:S01]  /*a580*/  @!P1 IMAD.X R3, R23, 0x1, R0, P0 ;  /* 0x0000000117039824 */ /* 0x000fe200000e0600 */
[----:B------:R-:W-:-:S04]  /*a590*/  ISETP.GE.AND P0, PT, R135, c[0x0][0x27c], PT ;  /* 0x00009f0087007a0c */ /* 0x000fc80003f06270 */
[----:B------:R2:W5:Y:S09]  /*a5a0*/  @!P1 LD.E.128 R12, [R2.64] ;  /* 0x00000008020c9980 */ /* 0x000572000c101d00 */
[C---:B------:R-:W-:Y:S01]  /*a5b0*/  @!P0 IMAD.SHL.U32 R6, R204.reuse, 0x2, RZ ;  /* 0x00000002cc068824 */ /* 0x040fe200078e00ff */
[----:B------:R-:W-:-:S04]  /*a5c0*/  @!P0 SHF.L.U64.HI R0, R204, 0x1, R209 ;  /* 0x00000001cc008819 */ /* 0x000fc800000102d1 */
[----:B------:R-:W-:-:S05]  /*a5d0*/  @!P0 IADD3 R20, P1, R20, R6, RZ ;  /* 0x0000000614148210 */ /* 0x000fca0007f3e0ff */
[----:B------:R-:W-:Y:S01]  /*a5e0*/  @!P0 IMAD.X R21, R21, 0x1, R0, P1 ;  /* 0x0000000115158824 */ /* 0x000fe200008e0600 */
[----:B------:R-:W-:Y:S01]  /*a5f0*/  CS2R R10, SRZ ;  /* 0x00000000000a7805 */ /* 0x000fe2000001ff00 */
[----:B------:R-:W-:Y:S01]  /*a600*/  CS2R R8, SRZ ;  /* 0x0000000000087805 */ /* 0x000fe2000001ff00 */
[----:B--2---:R-:W-:Y:S01]  /*a610*/  @!P0 IADD3 R2, P1, R22, R6, RZ ;  /* 0x0000000616028210 */ /* 0x004fe20007f3e0ff */
[----:B-1----:R-:W-:Y:S01]  /*a620*/  CS2R R4, SRZ ;  /* 0x0000000000047805 */ /* 0x002fe2000001ff00 */
[----:B------:R-:W-:-:S03]  /*a630*/  CS2R R6, SRZ ;  /* 0x0000000000067805 */ /* 0x000fc6000001ff00 */
[----:B------:R1:W5:Y:S01]  /*a640*/  @!P0 LD.E.128 R8, [R20.64] ;  /* 0x0000000814088980 */ /* 0x000362000c101d00 */
[----:B------:R-:W-:-:S05]  /*a650*/  @!P0 IMAD.X R3, R23, 0x1, R0, P1 ;  /* 0x0000000117038824 */ /* 0x000fca00008e0600 */
[----:B------:R1:W5:Y:S02]  /*a660*/  @!P0 LD.E.128 R4, [R2.64] ;  /* 0x0000000802048980 */ /* 0x000364000c101d00 */
.L_x_246:
[----:B-123--:R-:W-:Y:S05]  /*a670*/  BSYNC B0 ;  /* 0x0000000000007941 */ /* 0x00efea0003800000 */
.L_x_245:
[----:B-----5:R-:W-:Y:S01]  /*a680*/  IMAD.MOV.U32 R34, RZ, RZ, R16 ;  /* 0x000000ffff227224 */ /* 0x020fe200078e0010 */
[----:B------:R-:W-:Y:S01]  /*a690*/  SHF.R.U64 R0, R16, 0x10, R17 ;  /* 0x0000001010007819 */ /* 0x000fe20000001211 */
[----:B------:R-:W-:Y:S01]  /*a6a0*/  IMAD.MOV.U32 R33, RZ, RZ, R18 ;  /* 0x000000ffff217224 */ /* 0x000fe200078e0012 */
[----:B------:R-:W-:Y:S01]  /*a6b0*/  SHF.R.U64 R31, R18, 0x10, R19 ;  /* 0x00000010121f7819 */ /* 0x000fe20000001213 */
[----:B------:R-:W-:Y:S01]  /*a6c0*/  IMAD.MOV.U32 R35, RZ, RZ, R17 ;  /* 0x000000ffff237224 */ /* 0x000fe200078e0011 */
[----:B------:R-:W-:Y:S01]  /*a6d0*/  PRMT R34, R34, 0x5410, R0 ;  /* 0x0000541022227816 */ /* 0x000fe20000000000 */
[----:B------:R-:W-:Y:S01]  /*a6e0*/  IMAD R0, R229, -0x80, R37 ;  /* 0xffffff80e5007824 */ /* 0x000fe200078e0225 */
[--C-:B------:R-:W-:Y:S01]  /*a6f0*/  SHF.R.U32.HI R26, RZ, 0x10, R19.reuse ;  /* 0x00000010ff1a7819 */ /* 0x100fe20000011613 */
[----:B------:R-:W-:Y:S01]  /*a700*/  IMAD.MOV.U32 R32, RZ, RZ, R19 ;  /* 0x000000ffff207224 */ /* 0x000fe200078e0013 */
[--C-:B------:R-:W-:Y:S01]  /*a710*/  SHF.R.U64 R23, R10, 0x10, R11.reuse ;  /* 0x000000100a177819 */ /* 0x100fe2000000120b */
[----:B------:R-:W-:Y:S01]  /*a720*/  IMAD.MOV.U32 R25, RZ, RZ, R10 ;  /* 0x000000ffff197224 */ /* 0x000fe200078e000a */
[----:B------:R-:W-:Y:S01]  /*a730*/  IMNMX R46, R0, 0x80, PT ;  /* 0x00000080002e7817 */ /* 0x000fe20003800200 */
[--C-:B------:R-:W-:Y:S01]  /*a740*/  IMAD.MOV.U32 R24, RZ, RZ, R11.reuse ;  /* 0x000000ffff187224 */ /* 0x100fe200078e000b */
[----:B------:R-:W-:Y:S01]  /*a750*/  SHF.R.U32.HI R18, RZ, 0x10, R11 ;  /* 0x00000010ff127819 */ /* 0x000fe2000001160b */
[----:B------:R-:W-:Y:S01]  /*a760*/  IMAD.MOV.U32 R29, RZ, RZ, R8 ;  /* 0x000000ffff1d7224 */ /* 0x000fe200078e0008 */
[----:B------:R-:W-:Y:S01]  /*a770*/  ISETP.GE.AND P0, PT, R208, R46, PT ;  /* 0x0000002ed000720c */ /* 0x000fe20003f06270 */
[----:B------:R-:W-:Y:S01]  /*a780*/  IMAD.MOV.U32 R21, RZ, RZ, R12 ;  /* 0x000000ffff157224 */ /* 0x000fe200078e000c */
[----:B------:R-:W-:Y:S01]  /*a790*/  SHF.R.U32.HI R30, RZ, 0x10, R17 ;  /* 0x00000010ff1e7819 */ /* 0x000fe20000011611 */
[----:B------:R-:W-:Y:S01]  /*a7a0*/  IMAD.MOV.U32 R11, RZ, RZ, R5 ;  /* 0x000000ffff0b7224 */ /* 0x000fe200078e0005 */
[--C-:B------:R-:W-:Y:S01]  /*a7b0*/  SHF.R.U64 R27, R8, 0x10, R9.reuse ;  /* 0x00000010081b7819 */ /* 0x100fe20000001209 */
[----:B------:R-:W-:Y:S01]  /*a7c0*/  IMAD.MOV.U32 R28, RZ, RZ, R9 ;  /* 0x000000ffff1c7224 */ /* 0x000fe200078e0009 */
[--C-:B------:R-:W-:Y:S01]  /*a7d0*/  SHF.R.U64 R19, R12, 0x10, R13.reuse ;  /* 0x000000100c137819 */ /* 0x100fe2000000120d */
[----:B------:R-:W-:Y:S01]  /*a7e0*/  IMAD.MOV.U32 R20, RZ, RZ, R13 ;  /* 0x000000ffff147224 */ /* 0x000fe200078e000d */
[--C-:B------:R-:W-:Y:S01]  /*a7f0*/  SHF.R.U64 R10, R4, 0x10, R5.reuse ;  /* 0x00000010040a7819 */ /* 0x100fe20000001205 */
[----:B------:R-:W-:Y:S01]  /*a800*/  IMAD.MOV.U32 R17, RZ, RZ, R14 ;  /* 0x000000ffff117224 */ /* 0x000fe200078e000e */
[----:B------:R-:W-:Y:S01]  /*a810*/  SHF.R.U32.HI R3, RZ, 0x10, R5 ;  /* 0x00000010ff037819 */ /* 0x000fe20000011605 */
[----:B------:R-:W-:Y:S01]  /*a820*/  IMAD.MOV.U32 R16, RZ, RZ, R15 ;  /* 0x000000ffff107224 */ /* 0x000fe200078e000f */
[----:B------:R-:W-:Y:S01]  /*a830*/  SHF.R.U32.HI R22, RZ, 0x10, R9 ;  /* 0x00000010ff167819 */ /* 0x000fe20000011609 */
[----:B------:R-:W-:Y:S01]  /*a840*/  IMAD.MOV.U32 R12, RZ, RZ, R4 ;  /* 0x000000ffff0c7224 */ /* 0x000fe200078e0004 */
[----:B------:R-:W-:Y:S01]  /*a850*/  SHF.R.U32.HI R13, RZ, 0x10, R13 ;  /* 0x00000010ff0d7819 */ /* 0x000fe2000001160d */
[----:B------:R-:W-:Y:S01]  /*a860*/  IMAD.MOV.U32 R8, RZ, RZ, R6 ;  /* 0x000000ffff087224 */ /* 0x000fe200078e0006 */
[----:B------:R-:W-:Y:S01]  /*a870*/  SHF.R.U64 R14, R14, 0x10, R15 ;  /* 0x000000100e0e7819 */ /* 0x000fe2000000120f */
[----:B------:R-:W-:Y:S01]  /*a880*/  IMAD.MOV.U32 R5, RZ, RZ, R7 ;  /* 0x000000ffff057224 */ /* 0x000fe200078e0007 */
[----:B------:R-:W-:Y:S01]  /*a890*/  SHF.R.U32.HI R9, RZ, 0x10, R15 ;  /* 0x00000010ff097819 */ /* 0x000fe2000001160f */
[----:B------:R-:W-:-:S04]  /*a8a0*/  DEPBAR.LE SB0, 0x1 ;  /* 0x000080400000791a */ /* 0x000fc80000000000 */
[--C-:B------:R-:W-:Y:S01]  /*a8b0*/  SHF.R.U64 R4, R6, 0x10, R7.reuse ;  /* 0x0000001006047819 */ /* 0x100fe20000001207 */
[----:B------:R-:W-:Y:S01]  /*a8c0*/  BSSY B1, `(.L_x_247) ;  /* 0x00000ca000017945 */ /* 0x000fe20003800000 */
[----:B------:R-:W-:Y:S02]  /*a8d0*/  SHF.R.U32.HI R2, RZ, 0x10, R7 ;  /* 0x00000010ff027819 */ /* 0x000fe40000011607 */
        /* <DEDUP_REMOVED lines=18> */
[----:B------:R-:W-:Y:S01]  /*aa00*/  BSSY B0, `(.L_x_249) ;  /* 0x000005a000007945 */ /* 0x000fe20003800000 */
[----:B------:R-:W-:-:S11]  /*aa10*/  SHF.R.U32.HI R50, RZ, 0x3, R217 ;  /* 0x00000003ff327819 */ /* 0x000fd600000116d9 */
[----:B------:R-:W-:Y:S05]  /*aa20*/  @P0 BRA `(.L_x_250) ;  /* 0x0000057000000947 */ /* 0x000fea0003800000 */
[----:B------:R-:W-:Y:S01]  /*aa30*/  MOV R0, c[0x0][0x27c] ;  /* 0x00009f0000007a02 */ /* 0x000fe20000000f00 */
[----:B------:R-:W1:Y:S03]  /*aa40*/  LDS.128 R8, [R198+0x10080] ;  /* 0x01008000c6087984 */ /* 0x000e660000000c00 */
[----:B------:R-:W-:-:S04]  /*aa50*/  LEA.HI R0, R0, R212, RZ, 0x1d ;  /* 0x000000d400007211 */ /* 0x000fc800078fe8ff */
[----:B------:R-:W-:Y:S01]  /*aa60*/  SHF.R.S32.HI R3, RZ, 0x1f, R0 ;  /* 0x0000001fff037819 */ /* 0x000fe20000011400 */
[----:B------:R-:W-:-:S03]  /*aa70*/  IMAD.SHL.U32 R2, R0, 0x8, RZ ;  /* 0x0000000800027824 */ /* 0x000fc600078e00ff */
[----:B------:R-:W-:Y:S02]  /*aa80*/  LEA.HI R0, R3, R0, RZ, 0x3 ;  /* 0x0000000003007211 */ /* 0x000fe400078f18ff */
[----:B------:R-:W-:Y:S02]  /*aa90*/  LOP3.LUT R2, R217, 0x38, R2, 0xf8, !PT ;  /* 0x00000038d9027812 */ /* 0x000fe400078ef802 */
[----:B------:R-:W-:Y:S02]  /*aaa0*/  SHF.L.U32 R0, R0, 0xa, RZ ;  /* 0x0000000a00007819 */ /* 0x000fe400000006ff */
[----:B------:R-:W-:Y:S02]  /*aab0*/  LOP3.LUT R2, R2, R50, RZ, 0x3c, !PT ;  /* 0x0000003202027212 */ /* 0x000fe400078e3cff */
[----:B------:R-:W-:-:S04]  /*aac0*/  LOP3.LUT R0, R0, 0x7fffe000, RZ, 0xc0, !PT ;  /* 0x7fffe00000007812 */ /* 0x000fc800078ec0ff */
[----:B------:R-:W-:Y:S02]  /*aad0*/  IADD3 R0, R2, R0, R219 ;  /* 0x0000000002007210 */ /* 0x000fe40007ffe0db */
[----:B------:R-:W-:-:S03]  /*aae0*/  SHF.L.U32 R2, R30, 0x10, RZ ;  /* 0x000000101e027819 */ /* 0x000fc600000006ff */
[----:B------:R-:W-:Y:S02]  /*aaf0*/  IMAD.SHL.U32 R23, R0, 0x2, RZ ;  /* 0x0000000200177824 */ /* 0x000fe400078e00ff */
[----:B------:R-:W-:-:S03]  /*ab00*/  IMAD.U32 R0, R34, 0x10000, RZ ;  /* 0x0001000022007824 */ /* 0x000fc600078e00ff */
[----:B------:R-:W2:Y:S01]  /*ab10*/  LDS.128 R4, [R23+0x10080] ;  /* 0x0100800017047984 */ /* 0x000ea20000000c00 */
[C---:B-1----:R-:W-:Y:S01]  /*ab20*/  SHF.L.U32 R12, R8.reuse, 0x10, RZ ;  /* 0x00000010080c7819 */ /* 0x042fe200000006ff */
[----:B------:R-:W-:Y:S01]  /*ab30*/  IMAD.U32 R14, R9, 0x10000, RZ ;  /* 0x00010000090e7824 */ /* 0x000fe200078e00ff */
[----:B------:R-:W-:Y:S01]  /*ab40*/  LOP3.LUT R13, R8, 0xffff0000, RZ, 0xc0, !PT ;  /* 0xffff0000080d7812 */ /* 0x000fe200078ec0ff */
[----:B------:R-:W-:Y:S01]  /*ab50*/  IMAD.U32 R20, R11, 0x10000, RZ ;  /* 0x000100000b147824 */ /* 0x000fe200078e00ff */
[----:B------:R-:W-:Y:S02]  /*ab60*/  LOP3.LUT R22, R9, 0xffff0000, RZ, 0xc0, !PT ;  /* 0xffff000009167812 */ /* 0x000fe400078ec0ff */
[C---:B------:R-:W-:Y:S02]  /*ab70*/  SHF.L.U32 R16, R10.reuse, 0x10, RZ ;  /* 0x000000100a107819 */ /* 0x040fe400000006ff */
[----:B------:R-:W-:Y:S02]  /*ab80*/  LOP3.LUT R17, R10, 0xffff0000, RZ, 0xc0, !PT ;  /* 0xffff00000a117812 */ /* 0x000fe400078ec0ff */
[----:B------:R-:W-:-:S02]  /*ab90*/  LOP3.LUT R21, R11, 0xffff0000, RZ, 0xc0, !PT ;  /* 0xffff00000b157812 */ /* 0x000fc400078ec0ff */
[C---:B--2---:R-:W-:Y:S01]  /*aba0*/  SHF.L.U32 R3, R4.reuse, 0x10, RZ ;  /* 0x0000001004037819 */ /* 0x044fe200000006ff */
[----:B------:R-:W-:Y:S01]  /*abb0*/  IMAD.U32 R9, R5, 0x10000, RZ ;  /* 0x0001000005097824 */ /* 0x000fe200078e00ff */
[----:B------:R-:W-:Y:S01]  /*abc0*/  LOP3.LUT R8, R4, 0xffff0000, RZ, 0xc0, !PT ;  /* 0xffff000004087812 */ /* 0x000fe200078ec0ff */
[----:B------:R-:W-:Y:S01]  /*abd0*/  IMAD.U32 R11, R7, 0x10000, RZ ;  /* 0x00010000070b7824 */ /* 0x000fe200078e00ff */
[----:B------:R-:W-:Y:S01]  /*abe0*/  LOP3.LUT R4, R30, 0xffff0000, RZ, 0xc0, !PT ;  /* 0xffff00001e047812 */ /* 0x000fe200078ec0ff */
[----:B------:R-:W-:Y:S01]  /*abf0*/  FMUL.FTZ R15, R3, R2 ;  /* 0x00000002030f7220 */ /* 0x000fe20000410000 */
[----:B------:R-:W-:Y:S02]  /*ac00*/  LOP3.LUT R19, R5, 0xffff0000, RZ, 0xc0, !PT ;  /* 0xffff000005137812 */ /* 0x000fe400078ec0ff */
[----:B------:R-:W-:Y:S01]  /*ac10*/  SHF.L.U32 R5, R6, 0x10, RZ ;  /* 0x0000001006057819 */ /* 0x000fe200000006ff */
[-C--:B------:R-:W-:Y:S01]  /*ac20*/  FFMA.FTZ R29, R12, R0.reuse, -R15 ;  /* 0x000000000c1d7223 */ /* 0x080fe2000001080f */
[----:B------:R-:W-:Y:S01]  /*ac30*/  LOP3.LUT R10, R6, 0xffff0000, RZ, 0xc0, !PT ;  /* 0xffff0000060a7812 */ /* 0x000fe200078ec0ff */
[----:B------:R-:W-:Y:S01]  /*ac40*/  FMUL.FTZ R6, R3, R0 ;  /* 0x0000000003067220 */ /* 0x000fe20000410000 */
[----:B------:R-:W-:Y:S01]  /*ac50*/  LOP3.LUT R18, R7, 0xffff0000, RZ, 0xc0, !PT ;  /* 0xffff000007127812 */ /* 0x000fe200078ec0ff */
[----:B------:R-:W-:Y:S01]  /*ac60*/  FMUL.FTZ R7, R8, R4 ;  /* 0x0000000408077220 */ /* 0x000fe20000410000 */
[----:B------:R-:W-:Y:S01]  /*ac70*/  LOP3.LUT R3, R34, 0xffff0000, RZ, 0xc0, !PT ;  /* 0xffff000022037812 */ /* 0x000fe200078ec0ff */
[----:B------:R-:W-:Y:S01]  /*ac80*/  FFMA.FTZ R28, R12, R2, R6 ;  /* 0x000000020c1c7223 */ /* 0x000fe20000010006 */
[----:B------:R-:W-:Y:S01]  /*ac90*/  SHF.L.U32 R0, R32, 0x10, RZ ;  /* 0x0000001020007819 */ /* 0x000fe200000006ff */
[----:B------:R-:W-:Y:S01]  /*aca0*/  IMAD.U32 R2, R37, 0x10000, RZ ;  /* 0x0001000025027824 */ /* 0x000fe200078e00ff */
[----:B------:R-:W-:Y:S01]  /*acb0*/  SHF.L.U32 R6, R31, 0x10, RZ ;  /* 0x000000101f067819 */ /* 0x000fe200000006ff */
[----:B------:R-:W-:-:S02]  /*acc0*/  FFMA.FTZ R27, R13, R3, -R7 ;  /* 0x000000030d1b7223 */ /* 0x000fc40000010807 */
[C---:B------:R-:W-:Y:S02]  /*acd0*/  FMUL.FTZ R7, R9.reuse, R0 ;  /* 0x0000000009077220 */ /* 0x040fe40000410000 */
[----:B------:R-:W-:Y:S02]  /*ace0*/  FMUL.FTZ R8, R8, R3 ;  /* 0x0000000308087220 */ /* 0x000fe40000410000 */
[-C--:B------:R-:W-:Y:S02]  /*acf0*/  FMUL.FTZ R3, R9, R2.reuse ;  /* 0x0000000209037220 */ /* 0x080fe40000410000 */
[----:B------:R-:W-:Y:S02]  /*ad00*/  FFMA.FTZ R25, R14, R2, -R7 ;  /* 0x000000020e197223 */ /* 0x000fe40000010807 */
[----:B------:R-:W-:Y:S02]  /*ad10*/  IMAD.U32 R2, R35, 0x10000, RZ ;  /* 0x0001000023027824 */ /* 0x000fe400078e00ff */
[----:B------:R-:W-:-:S02]  /*ad20*/  FFMA.FTZ R26, R13, R4, R8 ;  /* 0x000000040d1a7223 */ /* 0x000fc40000010008 */
[----:B------:R-:W-:Y:S02]  /*ad30*/  FMUL.FTZ R4, R5, R6 ;  /* 0x0000000605047220 */ /* 0x000fe40000410000 */
[----:B------:R-:W-:Y:S01]  /*ad40*/  FFMA.FTZ R24, R14, R0, R3 ;  /* 0x000000000e187223 */ /* 0x000fe20000010003 */
[----:B------:R-:W-:Y:S01]  /*ad50*/  LOP3.LUT R3, R35, 0xffff0000, RZ, 0xc0, !PT ;  /* 0xffff000023037812 */ /* 0x000fe200078ec0ff */
[-C--:B------:R-:W-:Y:S01]  /*ad60*/  FMUL.FTZ R9, R5, R2.reuse ;  /* 0x0000000205097220 */ /* 0x080fe20000410000 */
[----:B------:R-:W-:Y:S01]  /*ad70*/  SHF.L.U32 R5, R33, 0x10, RZ ;  /* 0x0000001021057819 */ /* 0x000fe200000006ff */
[----:B------:R-:W-:Y:S01]  /*ad80*/  FFMA.FTZ R15, R16, R2, -R4 ;  /* 0x00000002100f7223 */ /* 0x000fe20000010804 */
[----:B------:R-:W-:Y:S01]  /*ad90*/  LOP3.LUT R0, R31, 0xffff0000, RZ, 0xc0, !PT ;  /* 0xffff00001f007812 */ /* 0x000fe200078ec0ff */
[----:B------:R-:W-:Y:S01]  /*ada0*/  FMUL.FTZ R7, R10, R3 ;  /* 0x000000030a077220 */ /* 0x000fe20000410000 */
[----:B------:R-:W-:Y:S01]  /*adb0*/  SHF.L.U32 R2, R36, 0x10, RZ ;  /* 0x0000001024027819 */ /* 0x000fe200000006ff */
[----:B------:R-:W-:-:S02]  /*adc0*/  FMUL.FTZ R4, R11, R5 ;  /* 0x000000050b047220 */ /* 0x000fc40000410000 */
[----:B------:R-:W-:Y:S02]  /*add0*/  FMUL.FTZ R8, R10, R0 ;  /* 0x000000000a087220 */ /* 0x000fe40000410000 */
[----:B------:R-:W-:Y:S02]  /*ade0*/  FFMA.FTZ R14, R16, R6, R9 ;  /* 0x00000006100e7223 */ /* 0x000fe40000010009 */
[----:B------:R-:W-:Y:S02]  /*adf0*/  FMUL.FTZ R6, R11, R2 ;  /* 0x000000020b067220 */ /* 0x000fe40000410000 */
[----:B------:R-:W-:Y:S01]  /*ae00*/  FFMA.FTZ R13, R17, R0, R7 ;  /* 0x00000000110d7223 */ /* 0x000fe20000010007 */
[----:B------:R-:W-:Y:S01]  /*ae10*/  LOP3.LUT R0, R33, 0xffff0000, RZ, 0xc0, !PT ;  /* 0xffff000021007812 */ /* 0x000fe200078ec0ff */
[----:B------:R-:W-:Y:S01]  /*ae20*/  FFMA.FTZ R11, R20, R2, -R4 ;  /* 0x00000002140b7223 */ /* 0x000fe20000010804 */
[----:B------:R-:W-:Y:S01]  /*ae30*/  LOP3.LUT R2, R32, 0xffff0000, RZ, 0xc0, !PT ;  /* 0xffff000020027812 */ /* 0x000fe200078ec0ff */
[----:B------:R-:W-:Y:S01]  /*ae40*/  FFMA.FTZ R10, R17, R3, -R8 ;  /* 0x00000003110a7223 */ /* 0x000fe20000010808 */
[----:B------:R-:W-:Y:S01]  /*ae50*/  LOP3.LUT R4, R37, 0xffff0000, RZ, 0xc0, !PT ;  /* 0xffff000025047812 */ /* 0x000fe200078ec0ff */
[----:B------:R-:W-:Y:S01]  /*ae60*/  FFMA.FTZ R12, R20, R5, R6 ;  /* 0x00000005140c7223 */ /* 0x000fe20000010006 */
[----:B------:R-:W-:Y:S01]  /*ae70*/  LOP3.LUT R3, R36, 0xffff0000, RZ, 0xc0, !PT ;  /* 0xffff000024037812 */ /* 0x000fe200078ec0ff */
[----:B------:R-:W-:Y:S01]  /*ae80*/  FMUL.FTZ R8, R19, R2 ;  /* 0x0000000213087220 */ /* 0x000fe20000410000 */
[----:B------:R-:W-:Y:S01]  /*ae90*/  F2FP.BF16.PACK_AB R10, R10, R15 ;  /* 0x0000000f0a0a723e */ /* 0x000fe200000010ff */
[----:B------:R-:W-:-:S02]  /*aea0*/  FMUL.FTZ R6, R18, R0 ;  /* 0x0000000012067220 */ /* 0x000fc40000410000 */
[-C--:B------:R-:W-:Y:S02]  /*aeb0*/  FMUL.FTZ R7, R19, R4.reuse ;  /* 0x0000000413077220 */ /* 0x080fe40000410000 */
[----:B------:R-:W-:Y:S02]  /*aec0*/  FMUL.FTZ R5, R18, R3 ;  /* 0x0000000312057220 */ /* 0x000fe40000410000 */
[C---:B------:R-:W-:Y:S01]  /*aed0*/  FFMA.FTZ R9, R22.reuse, R4, -R8 ;  /* 0x0000000416097223 */ /* 0x040fe20000010808 */
[----:B------:R-:W-:Y:S01]  /*aee0*/  F2FP.BF16.PACK_AB R8, R27, R29 ;  /* 0x0000001d1b08723e */ /* 0x000fe200000010ff */
[----:B------:R-:W-:Y:S01]  /*aef0*/  FFMA.FTZ R3, R21, R3, -R6 ;  /* 0x0000000315037223 */ /* 0x000fe20000010806 */
[----:B------:R-:W-:Y:S01]  /*af00*/  F2FP.BF16.PACK_AB R6, R13, R14 ;  /* 0x0000000e0d06723e */ /* 0x000fe200000010ff */
[----:B------:R-:W-:Y:S01]  /*af10*/  FFMA.FTZ R2, R22, R2, R7 ;  /* 0x0000000216027223 */ /* 0x000fe20000010007 */
[----:B------:R-:W-:Y:S01]  /*af20*/  F2FP.BF16.PACK_AB R9, R9, R25 ;  /* 0x000000190909723e */ /* 0x000fe200000010ff */
[----:B------:R-:W-:Y:S01]  /*af30*/  FFMA.FTZ R0, R21, R0, R5 ;  /* 0x0000000015007223 */ /* 0x000fe20000010005 */
[----:B------:R-:W-:-:S02]  /*af40*/  F2FP.BF16.PACK_AB R11, R3, R11 ;  /* 0x0000000b030b723e */ /* 0x000fc400000010ff */
[----:B------:R-:W-:Y:S02]  /*af50*/  F2FP.BF16.PACK_AB R4, R26, R28 ;  /* 0x0000001c1a04723e */ /* 0x000fe400000010ff */
[----:B------:R-:W-:Y:S01]  /*af60*/  F2FP.BF16.PACK_AB R5, R2, R24 ;  /* 0x000000180205723e */ /* 0x000fe200000010ff */
[----:B------:R1:W-:Y:S01]  /*af70*/  STS.128 [R198+0x10080], R8 ;  /* 0x01008008c6007388 */ /* 0x0003e20000000c00 */
[----:B------:R-:W-:-:S05]  /*af80*/  F2FP.BF16.PACK_AB R7, R0, R12 ;  /* 0x0000000c0007723e */ /* 0x000fca00000010ff */
[----:B------:R1:W-:Y:S02]  /*af90*/  STS.128 [R23+0x10080], R4 ;  /* 0x0100800417007388 */ /* 0x0003e40000000c00 */
.L_x_250:
[----:B------:R-:W-:Y:S05]  /*afa0*/  BSYNC B0 ;  /* 0x0000000000007941 */ /* 0x000fea0003800000 */
.L_x_249:
[----:B------:R-:W-:-:S13]  /*afb0*/  ISETP.GE.AND P0, PT, R135, c[0x0][0x27c], PT ;  /* 0x00009f0087007a0c */ /* 0x000fda0003f06270 */
[----:B------:R-:W-:Y:S05]  /*afc0*/  @P0 BRA `(.L_x_248) ;  /* 0x0000059000000947 */ /* 0x000fea0003800000 */
[----:B------:R-:W2:Y:S04]  /*afd0*/  LDL R2, [R1] ;  /* 0x0000000001027983 */ /* 0x000ea80000100800 */
[----:B------:R-:W3:Y:S01]  /*afe0*/  LDL R49, [R1+0x1c] ;  /* 0x00001c0001317983 */ /* 0x000ee20000100800 */
[----:B------:R-:W-:-:S04]  /*aff0*/  MOV R0, c[0x0][0x27c] ;  /* 0x00009f0000007a02 */ /* 0x000fc80000000f00 */
[----:B--2---:R-:W-:-:S04]  /*b000*/  LEA.HI R0, R0, R2, RZ, 0x1d ;  /* 0x0000000200007211 */ /* 0x004fc800078fe8ff */
[----:B------:R-:W-:Y:S01]  /*b010*/  SHF.R.S32.HI R2, RZ, 0x1f, R0 ;  /* 0x0000001fff027819 */ /* 0x000fe20000011400 */
[----:B------:R-:W-:Y:S01]  /*b020*/  IMAD.SHL.U32 R3, R0, 0x8, RZ ;  /* 0x0000000800037824 */ /* 0x000fe200078e00ff */
[----:B-1-3--:R-:W1:Y:S02]  /*b030*/  LDS.128 R8, [R49] ;  /* 0x0000000031087984 */ /* 0x00ae640000000c00 */
[----:B------:R-:W-:Y:S02]  /*b040*/  LEA.HI R0, R2, R0, RZ, 0x3 ;  /* 0x0000000002007211 */ /* 0x000fe400078f18ff */
[----:B------:R-:W-:Y:S02]  /*b050*/  LOP3.LUT R2, R217, 0x38, R3, 0xf8, !PT ;  /* 0x00000038d9027812 */ /* 0x000fe400078ef803 */
[----:B------:R-:W-:Y:S02]  /*b060*/  SHF.L.U32 R0, R0, 0xa, RZ ;  /* 0x0000000a00007819 */ /* 0x000fe400000006ff */
[----:B------:R-:W-:-:S02]  /*b070*/  LOP3.LUT R2, R2, R50, RZ, 0x3c, !PT ;  /* 0x0000003202027212 */ /* 0x000fc400078e3cff */
        /* <DEDUP_REMOVED lines=54> */
[C---:B------:R-:W-:Y:S01]  /*b3e0*/  FFMA.FTZ R11, R20.reuse, R2, -R4 ;  /* 0x00000002140b7223 */ /* 0x040fe20000010804 */
        /* <DEDUP_REMOVED lines=20> */
[----:B------:R1:W-:Y:S01]  /*b530*/  STS.128 [R49], R8 ;  /* 0x0000000831007388 */ /* 0x0003e20000000c00 */
[----:B------:R-:W-:-:S05]  /*b540*/  F2FP.BF16.PACK_AB R7, R0, R12 ;  /* 0x0000000c0007723e */ /* 0x000fca00000010ff */
[----:B------:R1:W-:Y:S02]  /*b550*/  STS.128 [R23+0x10080], R4 ;  /* 0x0100800417007388 */ /* 0x0003e40000000c00 */
.L_x_248:
[----:B------:R-:W-:Y:S05]  /*b560*/  BSYNC B1 ;  /* 0x0000000000017941 */ /* 0x000fea0003800000 */
.L_x_247:
[----:B------:R-:W-:Y:S01]  /*b570*/  IADD3 R0, R208, 0x20, RZ ;  /* 0x00000020d0007810 */ /* 0x000fe20007ffe0ff */
[----:B------:R-:W-:Y:S03]  /*b580*/  BSSY B1, `(.L_x_251) ;  /* 0x00000c2000017945 */ /* 0x000fe60003800000 */
[----:B------:R-:W-:-:S13]  /*b590*/  ISETP.GE.AND P0, PT, R0, R46, PT ;  /* 0x0000002e0000720c */ /* 0x000fda0003f06270 */
[----:B------:R-:W-:Y:S05]  /*b5a0*/  @P0 BRA `(.L_x_252) ;  /* 0x00000bf000000947 */ /* 0x000fea0003800000 */
[----:B------:R2:W5:Y:S01]  /*b5b0*/  LDL R50, [R1+0xc] ;  /* 0x00000c0001327983 */ /* 0x0005620000100800 */
[----:B------:R-:W-:Y:S01]  /*b5c0*/  ISETP.GE.AND P0, PT, R132, c[0x0][0x27c], PT ;  /* 0x00009f0084007a0c */ /* 0x000fe20003f06270 */
[----:B------:R-:W-:Y:S01]  /*b5d0*/  BSSY B0, `(.L_x_253) ;  /* 0x0000061000007945 */ /* 0x000fe20003800000 */
[C---:B------:R-:W-:Y:S02]  /*b5e0*/  IADD3 R51, R208.reuse, 0x20, RZ ;  /* 0x00000020d0337810 */ /* 0x040fe40007ffe0ff */
[----:B------:R-:W-:-:S03]  /*b5f0*/  IADD3 R52, R208, 0x20, RZ ;  /* 0x00000020d0347810 */ /* 0x000fc60007ffe0ff */
[----:B------:R-:W-:Y:S02]  /*b600*/  IMAD.SHL.U32 R51, R51, 0x40, RZ ;  /* 0x0000004033337824 */ /* 0x000fe400078e00ff */
[----:B------:R-:W-:-:S03]  /*b610*/  IMAD.SHL.U32 R52, R52, 0x40, RZ ;  /* 0x0000004034347824 */ /* 0x000fc600078e00ff */
[----:B------:R-:W-:Y:S02]  /*b620*/  LOP3.LUT R51, R51, 0x1c0, RZ, 0xc0, !PT ;  /* 0x000001c033337812 */ /* 0x000fe400078ec0ff */
[----:B------:R-:W-:Y:S02]  /*b630*/  LOP3.LUT R52, R52, 0x1c0, RZ, 0xc0, !PT ;  /* 0x000001c034347812 */ /* 0x000fe400078ec0ff */
[----:B------:R-:W-:Y:S01]  /*b640*/  SHF.R.U32.HI R51, RZ, 0x3, R51 ;  /* 0x00000003ff337819 */ /* 0x000fe20000011633 */
[----:B------:R-:W-:Y:S05]  /*b650*/  @P0 BRA `(.L_x_254) ;  /* 0x0000058000000947 */ /* 0x000fea0003800000 */
[----:B-1----:R-:W3:Y:S01]  /*b660*/  LDL R49, [R1+0x28] ;  /* 0x0000280001317983 */ /* 0x002ee20000100800 */
[----:B------:R-:W-:-:S04]  /*b670*/  MOV R0, c[0x0][0x27c] ;  /* 0x00009f0000007a02 */ /* 0x000fc80000000f00 */
        /* <DEDUP_REMOVED lines=8> */
[----:B-----5:R-:W-:Y:S02]  /*b700*/  IADD3 R0, R2, R0, R50 ;  /* 0x0000000002007210 */ /* 0x020fe40007ffe032 */
[----:B------:R-:W-:-:S03]  /*b710*/  SHF.L.U32 R2, R30, 0x10, RZ ;  /* 0x000000101e027819 */ /* 0x000fc600000006ff */
[----:B------:R-:W-:Y:S02]  /*b720*/  IMAD.SHL.U32 R23, R0, 0x2, RZ ;  /* 0x0000000200177824 */ /* 0x000fe400078e00ff */
[----:B------:R-:W-:-:S03]  /*b730*/  IMAD.U32 R0, R34, 0x10000, RZ ;  /* 0x0001000022007824 */ /* 0x000fc600078e00ff */
[----:B------:R-:W1:Y:S02]  /*b740*/  LDS.128 R4, [R23+0x10080] ;  /* 0x0100800017047984 */ /* 0x000e640000000c00 */
[----:B-1----:R-:W-:Y:S02]  /*b750*/  SHF.L.U32 R3, R4, 0x10, RZ ;  /* 0x0000001004037819 */ /* 0x002fe400000006ff */
[----:B------:R-:W-:Y:S02]  /*b760*/  LOP3.LUT R19, R5, 0xffff0000, RZ, 0xc0, !PT ;  /* 0xffff000005137812 */ /* 0x000fe400078ec0ff */
[----:B------:R-:W-:Y:S01]  /*b770*/  LOP3.LUT R18, R7, 0xffff0000, RZ, 0xc0, !PT ;  /* 0xffff000007127812 */ /* 0x000fe200078ec0ff */
[----:B------:R-:W-:Y:S01]  /*b780*/  FMUL.FTZ R15, R2, R3 ;  /* 0x00000003020f7220 */ /* 0x000fe20000410000 */
[----:B---3--:R-:W1:Y:S02]  /*b790*/  LDS.128 R8, [R49] ;  /* 0x0000000031087984 */ /* 0x008e640000000c00 */
[C---:B-1----:R-:W-:Y:S01]  /*b7a0*/  SHF.L.U32 R12, R8.reuse, 0x10, RZ ;  /* 0x00000010080c7819 */ /* 0x042fe200000006ff */
[----:B------:R-:W-:Y:S01]  /*b7b0*/  IMAD.U32 R14, R9, 0x10000, RZ ;  /* 0x00010000090e7824 */ /* 0x000fe200078e00ff */
[----:B------:R-:W-:Y:S01]  /*b7c0*/  LOP3.LUT R13, R8, 0xffff0000, RZ, 0xc0, !PT ;  /* 0xffff0000080d7812 */ /* 0x000fe200078ec0ff */
[----:B------:R-:W-:Y:S01]  /*b7d0*/  IMAD.U32 R20, R11, 0x10000, RZ ;  /* 0x000100000b147824 */ /* 0x000fe200078e00ff */
[----:B------:R-:W-:Y:S01]  /*b7e0*/  LOP3.LUT R8, R4, 0xffff0000, RZ, 0xc0, !PT ;  /* 0xffff000004087812 */ /* 0x000fe200078ec0ff */
[----:B------:R-:W-:Y:S01]  /*b7f0*/  FFMA.FTZ R29, R0, R12, -R15 ;  /* 0x0000000c001d7223 */ /* 0x000fe2000001080f */
[----:B------:R-:W-:Y:S01]  /*b800*/  LOP3.LUT R22, R9, 0xffff0000, RZ, 0xc0, !PT ;  /* 0xffff000009167812 */ /* 0x000fe200078ec0ff */
[----:B------:R-:W-:Y:S01]  /*b810*/  IMAD.U32 R9, R5, 0x10000, RZ ;  /* 0x0001000005097824 */ /* 0x000fe200078e00ff */
[----:B------:R-:W-:-:S02]  /*b820*/  LOP3.LUT R4, R30, 0xffff0000, RZ, 0xc0, !PT ;  /* 0xffff00001e047812 */ /* 0x000fc400078ec0ff */
[C---:B------:R-:W-:Y:S02]  /*b830*/  SHF.L.U32 R16, R10.reuse, 0x10, RZ ;  /* 0x000000100a107819 */ /* 0x040fe400000006ff */
[----:B------:R-:W-:Y:S02]  /*b840*/  LOP3.LUT R17, R10, 0xffff0000, RZ, 0xc0, !PT ;  /* 0xffff00000a117812 */ /* 0x000fe400078ec0ff */
[C---:B------:R-:W-:Y:S02]  /*b850*/  SHF.L.U32 R5, R6.reuse, 0x10, RZ ;  /* 0x0000001006057819 */ /* 0x040fe400000006ff */
[----:B------:R-:W-:Y:S01]  /*b860*/  LOP3.LUT R10, R6, 0xffff0000, RZ, 0xc0, !PT ;  /* 0xffff0000060a7812 */ /* 0x000fe200078ec0ff */
[----:B------:R-:W-:Y:S01]  /*b870*/  FMUL.FTZ R6, R0, R3 ;  /* 0x0000000300067220 */ /* 0x000fe20000410000 */
[----:B------:R-:W-:Y:S01]  /*b880*/  LOP3.LUT R21, R11, 0xffff0000, RZ, 0xc0, !PT ;  /* 0xffff00000b157812 */ /* 0x000fe200078ec0ff */
[----:B------:R-:W-:Y:S01]  /*b890*/  IMAD.U32 R11, R7, 0x10000, RZ ;  /* 0x00010000070b7824 */ /* 0x000fe200078e00ff */
[----:B------:R-:W-:Y:S01]  /*b8a0*/  LOP3.LUT R3, R34, 0xffff0000, RZ, 0xc0, !PT ;  /* 0xffff000022037812 */ /* 0x000fe200078ec0ff */
[----:B------:R-:W-:Y:S01]  /*b8b0*/  FMUL.FTZ R7, R4, R8 ;  /* 0x0000000804077220 */ /* 0x000fe20000410000 */
[----:B------:R-:W-:Y:S01]  /*b8c0*/  SHF.L.U32 R0, R32, 0x10, RZ ;  /* 0x0000001020007819 */ /* 0x000fe200000006ff */
[----:B------:R-:W-:Y:S01]  /*b8d0*/  FFMA.FTZ R28, R2, R12, R6 ;  /* 0x0000000c021c7223 */ /* 0x000fe20000010006 */
[----:B------:R-:W-:Y:S01]  /*b8e0*/  SHF.L.U32 R6, R31, 0x10, RZ ;  /* 0x000000101f067819 */ /* 0x000fe200000006ff */
[----:B------:R-:W-:-:S02]  /*b8f0*/  FFMA.FTZ R27, R3, R13, -R7 ;  /* 0x0000000d031b7223 */ /* 0x000fc40000010807 */
[----:B------:R-:W-:Y:S02]  /*b900*/  IMAD.U32 R2, R37, 0x10000, RZ ;  /* 0x0001000025027824 */ /* 0x000fe400078e00ff */
[-C--:B------:R-:W-:Y:S02]  /*b910*/  FMUL.FTZ R7, R0, R9.reuse ;  /* 0x0000000900077220 */ /* 0x080fe40000410000 */
[----:B------:R-:W-:Y:S02]  /*b920*/  FMUL.FTZ R8, R3, R8 ;  /* 0x0000000803087220 */ /* 0x000fe40000410000 */
[C---:B------:R-:W-:Y:S02]  /*b930*/  FMUL.FTZ R3, R2.reuse, R9 ;  /* 0x0000000902037220 */ /* 0x040fe40000410000 */
[----:B------:R-:W-:Y:S02]  /*b940*/  FFMA.FTZ R25, R2, R14, -R7 ;  /* 0x0000000e02197223 */ /* 0x000fe40000010807 */
[----:B------:R-:W-:-:S02]  /*b950*/  IMAD.U32 R2, R35, 0x10000, RZ ;  /* 0x0001000023027824 */ /* 0x000fc400078e00ff */
[----:B------:R-:W-:Y:S02]  /*b960*/  FFMA.FTZ R26, R4, R13, R8 ;  /* 0x0000000d041a7223 */ /* 0x000fe40000010008 */
[-C--:B------:R-:W-:Y:S02]  /*b970*/  FMUL.FTZ R4, R6, R5.reuse ;  /* 0x0000000506047220 */ /* 0x080fe40000410000 */
[----:B------:R-:W-:Y:S01]  /*b980*/  FFMA.FTZ R24, R0, R14, R3 ;  /* 0x0000000e00187223 */ /* 0x000fe20000010003 */
[----:B------:R-:W-:Y:S01]  /*b990*/  LOP3.LUT R3, R35, 0xffff0000, RZ, 0xc0, !PT ;  /* 0xffff000023037812 */ /* 0x000fe200078ec0ff */
[C---:B------:R-:W-:Y:S01]  /*b9a0*/  FMUL.FTZ R9, R2.reuse, R5 ;  /* 0x0000000502097220 */ /* 0x040fe20000410000 */
        /* <DEDUP_REMOVED lines=9> */
[-C--:B------:R-:W-:Y:S01]  /*ba40*/  FFMA.FTZ R13, R0, R17.reuse, R7 ;  /* 0x00000011000d7223 */ /* 0x080fe20000010007 */
[----:B------:R-:W-:Y:S01]  /*ba50*/  LOP3.LUT R0, R33, 0xffff0000, RZ, 0xc0, !PT ;  /* 0xffff000021007812 */ /* 0x000fe200078ec0ff */
[-C--:B------:R-:W-:Y:S01]  /*ba60*/  FFMA.FTZ R11, R2, R20.reuse, -R4 ;  /* 0x00000014020b7223 */ /* 0x080fe20000010804 */
        /* <DEDUP_REMOVED lines=8> */
[C---:B------:R-:W-:Y:S02]  /*baf0*/  FMUL.FTZ R7, R4.reuse, R19 ;  /* 0x0000001304077220 */ /* 0x040fe40000410000 */
[----:B------:R-:W-:Y:S02]  /*bb00*/  FMUL.FTZ R5, R3, R18 ;  /* 0x0000001203057220 */ /* 0x000fe40000410000 */
[----:B------:R-:W-:Y:S01]  /*bb10*/  FFMA.FTZ R9, R4, R22, -R8 ;  /* 0x0000001604097223 */ /* 0x000fe20000010808 */
        /* <DEDUP_REMOVED lines=12> */
.L_x_254:
[----:B------:R-:W-:Y:S05]  /*bbe0*/  BSYNC B0 ;  /* 0x0000000000007941 */ /* 0x000fea0003800000 */
.L_x_253:
[----:B------:R-:W-:-:S13]  /*bbf0*/  ISETP.GE.AND P0, PT, R135, c[0x0][0x27c], PT ;  /* 0x00009f0087007a0c */ /* 0x000fda0003f06270 */
[----:B------:R-:W-:Y:S05]  /*bc00*/  @P0 BRA `(.L_x_252) ;  /* 0x0000059000000947 */ /* 0x000fea0003800000 */
[----:B------:R-:W3:Y:S04]  /*bc10*/  LDL R2, [R1] ;  /* 0x0000000001027983 */ /* 0x000ee80000100800 */
[----:B-1----:R-:W4:Y:S01]  /*bc20*/  LDL R49, [R1+0x18] ;  /* 0x0000180001317983 */ /* 0x002f220000100800 */
[----:B------:R-:W-:-:S04]  /*bc30*/  MOV R0, c[0x0][0x27c] ;  /* 0x00009f0000007a02 */ /* 0x000fc80000000f00 */
[----:B---3--:R-:W-:-:S04]  /*bc40*/  LEA.HI R0, R0, R2, RZ, 0x1d ;  /* 0x0000000200007211 */ /* 0x008fc800078fe8ff */
[----:B------:R-:W-:Y:S01]  /*bc50*/  SHF.R.S32.HI R2, RZ, 0x1f, R0 ;  /* 0x0000001fff027819 */ /* 0x000fe20000011400 */
[----:B------:R-:W-:Y:S01]  /*bc60*/  IMAD.SHL.U32 R3, R0, 0x8, RZ ;  /* 0x0000000800037824 */ /* 0x000fe200078e00ff */
[----:B----4-:R-:W1:Y:S02]  /*bc70*/  LDS.128 R8, [R49] ;  /* 0x0000000031087984 */ /* 0x010e640000000c00 */
[----:B------:R-:W-:Y:S02]  /*bc80*/  LEA.HI R0, R2, R0, RZ, 0x3 ;  /* 0x0000000002007211 */ /* 0x000fe400078f18ff */
[----:B------:R-:W-:Y:S02]  /*bc90*/  LOP3.LUT R2, R52, 0x38, R3, 0xf8, !PT ;  /* 0x0000003834027812 */ /* 0x000fe400078ef803 */
[----:B------:R-:W-:Y:S02]  /*bca0*/  SHF.L.U32 R0, R0, 0xa, RZ ;  /* 0x0000000a00007819 */ /* 0x000fe400000006ff */
[----:B------:R-:W-:-:S02]  /*bcb0*/  LOP3.LUT R2, R2, R51, RZ, 0x3c, !PT ;  /* 0x0000003302027212 */ /* 0x000fc400078e3cff */
[----:B------:R-:W-:-:S04]  /*bcc0*/  LOP3.LUT R0, R0, 0x7fffe000, RZ, 0xc0, !PT ;  /* 0x7fffe00000007812 */ /* 0x000fc800078ec0ff */
[----:B-----5:R-:W-:Y:S02]  /*bcd0*/  IADD3 R0, R2, R0, R50 ;  /* 0x0000000002007210 */ /* 0x020fe40007ffe032 */
[----:B------:R-:W-:-:S03]  /*bce0*/  SHF.L.U32 R2, R38, 0x10, RZ ;  /* 0x0000001026027819 */ /* 0x000fc600000006ff */
[----:B------:R-:W-:Y:S02]  /*bcf0*/  IMAD.SHL.U32 R23, R0, 0x2, RZ ;  /* 0x0000000200177824 */ /* 0x000fe400078e00ff */
[----:B------:R-:W-:-:S03]  /*bd00*/  IMAD.U32 R0, R39, 0x10000, RZ ;  /* 0x0001000027007824 */ /* 0x000fc600078e00ff */
[----:B------:R-:W3:Y:S01]  /*bd10*/  LDS.128 R4, [R23+0x10080] ;  /* 0x0100800017047984 */ /* 0x000ee20000000c00 */
        /* <DEDUP_REMOVED lines=8> */
[C---:B---3--:R-:W-:Y:S01]  /*bda0*/  SHF.L.U32 R3, R4.reuse, 0x10, RZ ;  /* 0x0000001004037819 */ /* 0x048fe200000006ff */
[----:B------:R-:W-:Y:S01]  /*bdb0*/  IMAD.U32 R9, R5, 0x10000, RZ ;  /* 0x0001000005097824 */ /* 0x000fe200078e00ff */
[----:B------:R-:W-:Y:S01]  /*bdc0*/  LOP3.LUT R8, R4, 0xffff0000, RZ, 0xc0, !PT ;  /* 0xffff000004087812 */ /* 0x000fe200078ec0ff */
[----:B------:R-:W-:Y:S01]  /*bdd0*/  IMAD.U32 R11, R7, 0x10000, RZ ;  /* 0x00010000070b7824 */ /* 0x000fe200078e00ff */
[----:B------:R-:W-:Y:S01]  /*bde0*/  LOP3.LUT R4, R38, 0xffff0000, RZ, 0xc0, !PT ;  /* 0xffff000026047812 */ /* 0x000fe200078ec0ff */
[-C--:B------:R-:W-:Y:S01]  /*bdf0*/  FMUL.FTZ R15, R2, R3.reuse ;  /* 0x00000003020f7220 */ /* 0x080fe20000410000 */
[----:B------:R-:W-:Y:S02]  /*be00*/  LOP3.LUT R19, R5, 0xffff0000, RZ, 0xc0, !PT ;  /* 0xffff000005137812 */ /* 0x000fe400078ec0ff */
[----:B------:R-:W-:Y:S01]  /*be10*/  SHF.L.U32 R5, R6, 0x10, RZ ;  /* 0x0000001006057819 */ /* 0x000fe200000006ff */
[----:B------:R-:W-:Y:S01]  /*be20*/  FFMA.FTZ R29, R0, R12, -R15 ;  /* 0x0000000c001d7223 */ /* 0x000fe2000001080f */
        /* <DEDUP_REMOVED lines=10> */
[-C--:B------:R-:W-:Y:S02]  /*bed0*/  FMUL.FTZ R7, R0, R9.reuse ;  /* 0x0000000900077220 */ /* 0x080fe40000410000 */
[----:B------:R-:W-:Y:S02]  /*bee0*/  FMUL.FTZ R8, R3, R8 ;  /* 0x0000000803087220 */ /* 0x000fe40000410000 */
[C---:B------:R-:W-:Y:S02]  /*bef0*/  FMUL.FTZ R3, R2.reuse, R9 ;  /* 0x0000000902037220 */ /* 0x040fe40000410000 */
[----:B------:R-:W-:Y:S02]  /*bf00*/  FFMA.FTZ R25, R2, R14, -R7 ;  /* 0x0000000e02197223 */ /* 0x000fe40000010807 */
[----:B------:R-:W-:Y:S02]  /*bf10*/  IMAD.U32 R2, R43, 0x10000, RZ ;  /* 0x000100002b027824 */ /* 0x000fe400078e00ff */
[----:B------:R-:W-:-:S02]  /*bf20*/  FFMA.FTZ R26, R4, R13, R8 ;  /* 0x0000000d041a7223 */ /* 0x000fc40000010008 */
[-C--:B------:R-:W-:Y:S02]  /*bf30*/  FMUL.FTZ R4, R6, R5.reuse ;  /* 0x0000000506047220 */ /* 0x080fe40000410000 */
[----:B------:R-:W-:Y:S01]  /*bf40*/  FFMA.FTZ R24, R0, R14, R3 ;  /* 0x0000000e00187223 */ /* 0x000fe20000010003 */
[----:B------:R-:W-:Y:S01]  /*bf50*/  LOP3.LUT R3, R43, 0xffff0000, RZ, 0xc0, !PT ;  /* 0xffff00002b037812 */ /* 0x000fe200078ec0ff */
[----:B------:R-:W-:Y:S01]  /*bf60*/  FMUL.FTZ R9, R2, R5 ;  /* 0x0000000502097220 */ /* 0x000fe20000410000 */
        /* <DEDUP_REMOVED lines=35> */
.L_x_252:
[----:B------:R-:W-:Y:S05]  /*c1a0*/  BSYNC B1 ;  /* 0x0000000000017941 */ /* 0x000fea0003800000 */
.L_x_251:
[----:B------:R-:W-:Y:S01]  /*c1b0*/  IADD3 R0, R208, 0x40, RZ ;  /* 0x00000040d0007810 */ /* 0x000fe20007ffe0ff */
[----:B------:R-:W-:Y:S03]  /*c1c0*/  BSSY B1, `(.L_x_255) ;  /* 0x00000c2000017945 */ /* 0x000fe60003800000 */
[----:B------:R-:W-:-:S13]  /*c1d0*/  ISETP.GE.AND P0, PT, R0, R46, PT ;  /* 0x0000002e0000720c */ /* 0x000fda0003f06270 */
[----:B------:R-:W-:Y:S05]  /*c1e0*/  @P0 BRA `(.L_x_256) ;  /* 0x00000bf000000947 */ /* 0x000fea0003800000 */
[----:B-----5:R3:W5:Y:S01]  /*c1f0*/  LDL R50, [R1+0x8] ;  /* 0x0000080001327983 */ /* 0x0207620000100800 */
        /* <DEDUP_REMOVED lines=10> */
[----:B-1----:R-:W4:Y:S01]  /*c2a0*/  LDL R49, [R1+0x24] ;  /* 0x0000240001317983 */ /* 0x002f220000100800 */
        /* <DEDUP_REMOVED lines=18> */
[----:B----4-:R-:W1:Y:S02]  /*c3d0*/  LDS.128 R8, [R49] ;  /* 0x0000000031087984 */ /* 0x010e640000000c00 */
        /* <DEDUP_REMOVED lines=68> */
.L_x_258:
[----:B------:R-:W-:Y:S05]  /*c820*/  BSYNC B0 ;  /* 0x0000000000007941 */ /* 0x000fea0003800000 */
.L_x_257:
[----:B------:R-:W-:-:S13]  /*c830*/  ISETP.GE.AND P0, PT, R135, c[0x0][0x27c], PT ;  /* 0x00009f0087007a0c */ /* 0x000fda0003f06270 */
[----:B------:R-:W-:Y:S05]  /*c840*/  @P0 BRA `(.L_x_256) ;  /* 0x0000059000000947 */ /* 0x000fea0003800000 */
[----:B------:R-:W4:Y:S04]  /*c850*/  LDL R2, [R1] ;  /* 0x0000000001027983 */ /* 0x000f280000100800 */
[----:B-12---:R-:W2:Y:S01]  /*c860*/  LDL R49, [R1+0x14] ;  /* 0x0000140001317983 */ /* 0x006ea20000100800 */
[----:B------:R-:W-:-:S04]  /*c870*/  MOV R0, c[0x0][0x27c] ;  /* 0x00009f0000007a02 */ /* 0x000fc80000000f00 */
[----:B----4-:R-:W-:-:S04]  /*c880*/  LEA.HI R0, R0, R2, RZ, 0x1d ;  /* 0x0000000200007211 */ /* 0x010fc800078fe8ff */
[----:B------:R-:W-:Y:S01]  /*c890*/  SHF.R.S32.HI R2, RZ, 0x1f, R0 ;  /* 0x0000001fff027819 */ /* 0x000fe20000011400 */
[----:B------:R-:W-:Y:S01]  /*c8a0*/  IMAD.SHL.U32 R3, R0, 0x8, RZ ;  /* 0x0000000800037824 */ /* 0x000fe200078e00ff */
[----:B--2---:R-:W1:Y:S02]  /*c8b0*/  LDS.128 R8, [R49] ;  /* 0x0000000031087984 */ /* 0x004e640000000c00 */
        /* <DEDUP_REMOVED lines=82> */
.L_x_256:
[----:B------:R-:W-:Y:S05]  /*cde0*/  BSYNC B1 ;  /* 0x0000000000017941 */ /* 0x000fea0003800000 */
.L_x_255:
[----:B------:R-:W-:-:S04]  /*cdf0*/  IADD3 R0, R208, 0x60, RZ ;  /* 0x00000060d0007810 */ /* 0x000fc80007ffe0ff */
[----:B------:R-:W-:-:S13]  /*ce00*/  ISETP.GE.AND P0, PT, R0, R46, PT ;  /* 0x0000002e0000720c */ /* 0x000fda0003f06270 */
[----:B------:R-:W-:Y:S05]  /*ce10*/  @P0 BRA `(.L_x_238) ;  /* 0x00000bf000000947 */ /* 0x000fea0003800000 */
[----:B-1----:R1:W5:Y:S01]  /*ce20*/  LDL R49, [R1+0x4] ;  /* 0x0000040001317983 */ /* 0x0023620000100800 */
[----:B------:R-:W-:Y:S01]  /*ce30*/  ISETP.GE.AND P0, PT, R132, c[0x0][0x27c], PT ;  /* 0x00009f0084007a0c */ /* 0x000fe20003f06270 */
[----:B------:R-:W-:Y:S01]  /*ce40*/  BSSY B0, `(.L_x_259) ;  /* 0x0000061000007945 */ /* 0x000fe20003800000 */
[C---:B-----5:R-:W-:Y:S02]  /*ce50*/  IADD3 R50, R208.reuse, 0x60, RZ ;  /* 0x00000060d0327810 */ /* 0x060fe40007ffe0ff */
[----:B------:R-:W-:-:S03]  /*ce60*/  IADD3 R51, R208, 0x60, RZ ;  /* 0x00000060d0337810 */ /* 0x000fc60007ffe0ff */
[----:B------:R-:W-:Y:S02]  /*ce70*/  IMAD.SHL.U32 R50, R50, 0x40, RZ ;  /* 0x0000004032327824 */ /* 0x000fe400078e00ff */
[----:B------:R-:W-:-:S03]  /*ce80*/  IMAD.SHL.U32 R51, R51, 0x40, RZ ;  /* 0x0000004033337824 */ /* 0x000fc600078e00ff */
[----:B------:R-:W-:Y:S02]  /*ce90*/  LOP3.LUT R50, R50, 0x1c0, RZ, 0xc0, !PT ;  /* 0x000001c032327812 */ /* 0x000fe400078ec0ff */
[----:B------:R-:W-:Y:S02]  /*cea0*/  LOP3.LUT R51, R51, 0x1c0, RZ, 0xc0, !PT ;  /* 0x000001c033337812 */ /* 0x000fe400078ec0ff */
[----:B------:R-:W-:Y:S01]  /*ceb0*/  SHF.R.U32.HI R50, RZ, 0x3, R50 ;  /* 0x00000003ff327819 */ /* 0x000fe20000011632 */
[----:B------:R-:W-:Y:S05]  /*cec0*/  @P0 BRA `(.L_x_260) ;  /* 0x0000058000000947 */ /* 0x000fea0003800000 */
[----:B------:R-:W4:Y:S01]  /*ced0*/  LDL R52, [R1+0x20] ;  /* 0x0000200001347983 */ /* 0x000f220000100800 */
        /* <DEDUP_REMOVED lines=13> */
[----:B------:R-:W5:Y:S02]  /*cfb0*/  LDS.128 R4, [R23+0x10080] ;  /* 0x0100800017047984 */ /* 0x000f640000000c00 */
[----:B-----5:R-:W-:Y:S02]  /*cfc0*/  SHF.L.U32 R3, R4, 0x10, RZ ;  /* 0x0000001004037819 */ /* 0x020fe400000006ff */
[----:B------:R-:W-:Y:S02]  /*cfd0*/  LOP3.LUT R19, R5, 0xffff0000, RZ, 0xc0, !PT ;  /* 0xffff000005137812 */ /* 0x000fe400078ec0ff */
[----:B------:R-:W-:Y:S01]  /*cfe0*/  LOP3.LUT R18, R7, 0xffff0000, RZ, 0xc0, !PT ;  /* 0xffff000007127812 */ /* 0x000fe200078ec0ff */
[----:B------:R-:W-:Y:S01]  /*cff0*/  FMUL.FTZ R15, R2, R3 ;  /* 0x00000003020f7220 */ /* 0x000fe20000410000 */
[----:B----4-:R-:W4:Y:S02]  /*d000*/  LDS.128 R8, [R52] ;  /* 0x0000000034087984 */ /* 0x010f240000000c00 */
[C---:B----4-:R-:W-:Y:S01]  /*d010*/  SHF.L.U32 R12, R8.reuse, 0x10, RZ ;  /* 0x00000010080c7819 */ /* 0x050fe200000006ff */
        /* <DEDUP_REMOVED lines=67> */
.L_x_260:
[----:B------:R-:W-:Y:S05]  /*d450*/  BSYNC B0 ;  /* 0x0000000000007941 */ /* 0x000fea0003800000 */
.L_x_259:
[----:B------:R-:W-:-:S13]  /*d460*/  ISETP.GE.AND P0, PT, R135, c[0x0][0x27c], PT ;  /* 0x00009f0087007a0c */ /* 0x000fda0003f06270 */
[----:B------:R-:W-:Y:S05]  /*d470*/  @P0 BRA `(.L_x_238) ;  /* 0x0000059000000947 */ /* 0x000fea0003800000 */
[----:B------:R-:W5:Y:S04]  /*d480*/  LDL R2, [R1] ;  /* 0x0000000001027983 */ /* 0x000f680000100800 */
[----:B--2---:R-:W2:Y:S01]  /*d490*/  LDL R30, [R1+0x10] ;  /* 0x00001000011e7983 */ /* 0x004ea20000100800 */
[----:B------:R-:W-:-:S04]  /*d4a0*/  MOV R0, c[0x0][0x27c] ;  /* 0x00009f0000007a02 */ /* 0x000fc80000000f00 */
[----:B-----5:R-:W-:-:S04]  /*d4b0*/  LEA.HI R0, R0, R2, RZ, 0x1d ;  /* 0x0000000200007211 */ /* 0x020fc800078fe8ff */
[----:B------:R-:W-:Y:S01]  /*d4c0*/  SHF.R.S32.HI R2, RZ, 0x1f, R0 ;  /* 0x0000001fff027819 */ /* 0x000fe20000011400 */
[----:B------:R-:W-:Y:S01]  /*d4d0*/  IMAD.SHL.U32 R3, R0, 0x8, RZ ;  /* 0x0000000800037824 */ /* 0x000fe200078e00ff */
[----:B--2-4-:R-:W2:Y:S02]  /*d4e0*/  LDS.128 R8, [R30] ;  /* 0x000000001e087984 */ /* 0x014ea40000000c00 */
        /* <DEDUP_REMOVED lines=9> */
[----:B------:R-:W4:Y:S01]  /*d580*/  LDS.128 R4, [R23+0x10080] ;  /* 0x0100800017047984 */ /* 0x000f220000000c00 */
[C---:B--2---:R-:W-:Y:S01]  /*d590*/  SHF.L.U32 R12, R8.reuse, 0x10, RZ ;  /* 0x00000010080c7819 */ /* 0x044fe200000006ff */
[----:B------:R-:W-:Y:S01]  /*d5a0*/  IMAD.U32 R14, R9, 0x10000, RZ ;  /* 0x00010000090e7824 */ /* 0x000fe200078e00ff */
[----:B------:R-:W-:Y:S01]  /*d5b0*/  LOP3.LUT R13, R8, 0xffff0000, RZ, 0xc0, !PT ;  /* 0xffff0000080d7812 */ /* 0x000fe200078ec0ff */
[----:B------:R-:W-:Y:S01]  /*d5c0*/  IMAD.U32 R20, R11, 0x10000, RZ ;  /* 0x000100000b147824 */ /* 0x000fe200078e00ff */
[----:B------:R-:W-:Y:S02]  /*d5d0*/  LOP3.LUT R22, R9, 0xffff0000, RZ, 0xc0, !PT ;  /* 0xffff000009167812 */ /* 0x000fe400078ec0ff */
[C---:B------:R-:W-:Y:S02]  /*d5e0*/  SHF.L.U32 R16, R10.reuse, 0x10, RZ ;  /* 0x000000100a107819 */ /* 0x040fe400000006ff */
[----:B------:R-:W-:Y:S02]  /*d5f0*/  LOP3.LUT R17, R10, 0xffff0000, RZ, 0xc0, !PT ;  /* 0xffff00000a117812 */ /* 0x000fe400078ec0ff */
[----:B------:R-:W-:-:S02]  /*d600*/  LOP3.LUT R21, R11, 0xffff0000, RZ, 0xc0, !PT ;  /* 0xffff00000b157812 */ /* 0x000fc400078ec0ff */
[C---:B----4-:R-:W-:Y:S01]  /*d610*/  SHF.L.U32 R3, R4.reuse, 0x10, RZ ;  /* 0x0000001004037819 */ /* 0x050fe200000006ff */
        /* <DEDUP_REMOVED lines=63> */
.L_x_238:
[----:B------:R-:W-:Y:S05]  /*da10*/  BSYNC B2 ;  /* 0x0000000000027941 */ /* 0x000fea0003800000 */
.L_x_210:
[----:B------:R-:W-:Y:S01]  /*da20*/  IMAD R0, R47, c[0x0][0x208], RZ ;  /* 0x000082002f007a24 */ /* 0x000fe200078e02ff */
[----:B------:R-:W-:-:S04]  /*da30*/  DEPBAR.LE SB0, 0x0 ;  /* 0x000080000000791a */ /* 0x000fc80000000000 */
[C---:B------:R-:W-:Y:S01]  /*da40*/  IMAD.WIDE.U32 R2, R203.reuse, c[0x0][0x208], RZ ;  /* 0x00008200cb027a25 */ /* 0x040fe200078e00ff */
[----:B------:R-:W-:Y:S03]  /*da50*/  BAR.SYNC.DEFER_BLOCKING 0x0 ;  /* 0x0000000000007b1d */ /* 0x000fe60000010000 */
[----:B------:R-:W-:Y:S02]  /*da60*/  IMAD R0, R203, c[0x0][0x20c], R0 ;  /* 0x00008300cb007a24 */ /* 0x000fe400078e0200 */
[----:B------:R-:W-:Y:S01]  /*da70*/  IMAD.WIDE.U32 R214, R216, c[0x0][0x210], RZ ;  /* 0x00008400d8d67a25 */ /* 0x000fe200078e00ff */
[----:B------:R-:W-:Y:S02]  /*da80*/  BSSY B0, `(.L_x_261) ;  /* 0x00000ec000007945 */ /* 0x000fe40003800000 */
[----:B------:R-:W-:Y:S01]  /*da90*/  IADD3 R3, R3, R0, RZ ;  /* 0x0000000003037210 */ /* 0x000fe20007ffe0ff */
[----:B------:R-:W-:-:S02]  /*daa0*/  IMAD R0, R48, c[0x0][0x218], RZ ;  /* 0x0000860030007a24 */ /* 0x000fc400078e02ff */
[----:B------:R-:W-:Y:S02]  /*dab0*/  IMAD R216, R216, c[0x0][0x214], R215 ;  /* 0x00008500d8d87a24 */ /* 0x000fe400078e02d7 */
[----:B------:R-:W-:-:S04]  /*dac0*/  IMAD.WIDE.U32 R2, R202, c[0x0][0x218], R2 ;  /* 0x00008600ca027a25 */ /* 0x000fc800078e0002 */
[----:B-12-4-:R-:W-:Y:S01]  /*dad0*/  IMAD R4, R202, c[0x0][0x21c], R0 ;  /* 0x00008700ca047a24 */ /* 0x016fe200078e0200 */
[----:B------:R-:W-:-:S04]  /*dae0*/  IADD3 R0, P0, R2, R214, RZ ;  /* 0x000000d602007210 */ /* 0x000fc80007f1e0ff */
[----:B------:R-:W-:Y:S02]  /*daf0*/  IADD3.X R2, R216, R3, R4, P0, !PT ;  /* 0x00000003d8027210 */ /* 0x000fe400007fe404 */
[C---:B------:R-:W-:Y:S01]  /*db00*/  LEA R3, P0, R0.reuse, c[0x0][0x1f8], 0x1 ;  /* 0x00007e0000037a11 */ /* 0x040fe200078008ff */
[----:B------:R-:W-:Y:S03]  /*db10*/  LDSM.16.M88.4 R16, [R194] ;  /* 0x00000000c210783b */ /* 0x000fe60000000200 */
[----:B------:R-:W-:Y:S01]  /*db20*/  LEA.HI.X R2, R0, c[0x0][0x1fc], R2, 0x1, P0 ;  /* 0x00007f0000027a11 */ /* 0x000fe200000f0c02 */
[----:B------:R-:W-:Y:S01]  /*db30*/  LDSM.16.M88.4 R24, [R143] ;  /* 0x000000008f18783b */ /* 0x000fe20000000200 */
[----:B------:R-:W-:-:S03]  /*db40*/  R2P PR, R212, 0x6 ;  /* 0x00000006d4007804 */ /* 0x000fc60000000000 */
[----:B------:R1:W2:Y:S04]  /*db50*/  SHFL.IDX PT, R0, R3, RZ, 0x181f ;  /* 0x00181fff03007589 */ /* 0x0002a800000e0000 */
[----:B------:R-:W4:Y:S04]  /*db60*/  SHFL.IDX PT, R2, R2, RZ, 0x181f ;  /* 0x00181fff02027589 */ /* 0x000f2800000e0000 */
[----:B------:R-:W3:Y:S04]  /*db70*/  LDSM.16.M88.4 R44, [R143+0x800] ;  /* 0x000800008f2c783b */ /* 0x000ee80000000200 */
[----:B------:R-:W-:Y:S01]  /*db80*/  LDSM.16.M88.4 R28, [R195] ;  /* 0x00000000c31c783b */ /* 0x000fe20000000200 */
[----:B-1----:R-:W-:-:S02]  /*db90*/  IADD3 R3, R143, 0x20, RZ ;  /* 0x000000208f037810 */ /* 0x002fc40007ffe0ff */
[C---:B--2---:R-:W-:Y:S02]  /*dba0*/  LEA R4, P0, R132.reuse, R0, 0x1 ;  /* 0x0000000084047211 */ /* 0x044fe400078008ff */
[----:B------:R-:W-:Y:S02]  /*dbb0*/  @P1 IADD3 R3, R143, -0x20, RZ ;  /* 0xffffffe08f031810 */ /* 0x000fe40007ffe0ff */
[----:B----4-:R-:W-:Y:S02]  /*dbc0*/  LEA.HI.X R5, R132, R2, R133, 0x1, P0 ;  /* 0x0000000284057211 */ /* 0x010fe400000f0c85 */
[C---:B------:R-:W-:Y:S01]  /*dbd0*/  LEA R8, P0, R204.reuse, R0, 0x1 ;  /* 0x00000000cc087211 */ /* 0x040fe200078008ff */
[----:B------:R-:W1:Y:S03]  /*dbe0*/  LDSM.16.M88.4 R40, [R3] ;  /* 0x000000000328783b */ /* 0x000e660000000200 */
[----:B------:R-:W-:Y:S01]  /*dbf0*/  LEA.HI.X R9, R204, R2, R209, 0x1, P0 ;  /* 0x00000002cc097211 */ /* 0x000fe200000f0cd1 */
[----:B------:R-:W2:Y:S01]  /*dc00*/  LDSM.16.M88.4 R64, [R3+0x800] ;  /* 0x000800000340783b */ /* 0x000ea20000000200 */
[C---:B------:R-:W-:Y:S01]  /*dc10*/  LEA R10, P0, R199.reuse, R0, 0x1 ;  /* 0x00000000c70a7211 */ /* 0x040fe200078008ff */
[----:B------:R-:W-:Y:S03]  /*dc20*/  HMMA.16816.F32.BF16 R20, R16, R24, RZ ;  /* 0x000000181014723c */ /* 0x000fe600000418ff */
[----:B------:R-:W-:-:S02]  /*dc30*/  LEA.HI.X R11, R199, R2, R211, 0x1, P0 ;  /* 0x00000002c70b7211 */ /* 0x000fc400000f0cd3 */
[----:B------:R-:W-:-:S03]  /*dc40*/  ISETP.GT.AND P0, PT, R106, R208, PT ;  /* 0x000000d06a00720c */ /* 0x000fc60003f04270 */
[----:B------:R-:W-:Y:S01]  /*dc50*/  HMMA.16816.F32.BF16 R24, R16, R26, RZ ;  /* 0x0000001a1018723c */ /* 0x000fe200000418ff */
[----:B------:R-:W-:-:S07]  /*dc60*/  ISETP.GE.OR P1, PT, R132, c[0x0][0x1d4], !P0 ;  /* 0x0000750084007a0c */ /* 0x000fce0004726670 */
[C---:B---3--:R-:W-:Y:S06]  /*dc70*/  HMMA.16816.F32.BF16 R32, R16.reuse, R44, RZ ;  /* 0x0000002c1020723c */ /* 0x048fec00000418ff */
[----:B------:R-:W-:Y:S01]  /*dc80*/  @!PT LDS RZ, [RZ] ;  /* 0x00000000fffff984 */ /* 0x000fe20000000800 */
[----:B------:R-:W-:Y:S01]  /*dc90*/  @!PT LDS RZ, [RZ] ;  /* 0x00000000fffff984 */ /* 0x000fe20000000800 */
[----:B------:R-:W-:Y:S01]  /*dca0*/  @!PT LDS RZ, [RZ] ;  /* 0x00000000fffff984 */ /* 0x000fe20000000800 */
[----:B------:R3:W-:Y:S01]  /*dcb0*/  LDGSTS.E.BYPASS.LTC128B.128 [R198+0x8080], [R4.64], !P1 ;  /* 0x0808000004c67fae */ /* 0x0007e2000c901d48 */
[C---:B------:R-:W-:Y:S01]  /*dcc0*/  LEA R6, P1, R200.reuse, R0, 0x1 ;  /* 0x00000000c8067211 */ /* 0x040fe200078208ff */
[----:B------:R-:W-:Y:S01]  /*dcd0*/  HMMA.16816.F32.BF16 R44, R16, R46, RZ ;  /* 0x0000002e102c723c */ /* 0x000fe200000418ff */
[----:B------:R-:W-:Y:S02]  /*dce0*/  MOV R0, 0x40 ;  /* 0x0000004000007802 */ /* 0x000fe40000000f00 */
[----:B------:R-:W-:-:S02]  /*dcf0*/  LEA.HI.X R7, R200, R2, R210, 0x1, P1 ;  /* 0x00000002c8077211 */ /* 0x000fc400008f0cd2 */
[----:B------:R-:W-:Y:S02]  /*dd00*/  ISETP.GE.OR P1, PT, R135, c[0x0][0x1d4], !P0 ;  /* 0x0000750087007a0c */ /* 0x000fe40004726670 */
[----:B------:R-:W-:Y:S02]  /*dd10*/  SEL R0, R0, 0xffffffc0, !P2 ;  /* 0xffffffc000007807 */ /* 0x000fe40005000000 */
[----:B------:R-:W-:Y:S01]  /*dd20*/  IADD3 R2, R3, 0x3000, RZ ;  /* 0x0000300003027810 */ /* 0x000fe20007ffe0ff */
[----:B-1----:R-:W-:Y:S03]  /*dd30*/  HMMA.16816.F32.BF16 R20, R28, R40, R20 ;  /* 0x000000281c14723c */ /* 0x002fe60000041814 */
[----:B------:R-:W-:-:S05]  /*dd40*/  IADD3 R188, R2, R0, RZ ;  /* 0x0000000002bc7210 */ /* 0x000fca0007ffe0ff */
[----:B------:R1:W-:Y:S01]  /*dd50*/  LDGSTS.E.BYPASS.LTC128B.128 [R198+0x9080], [R8.64], !P1 ;  /* 0x0908000008c67fae */ /* 0x0003e2000c901d48 */
[----:B------:R-:W-:Y:S01]  /*dd60*/  ISETP.GE.OR P1, PT, R199, c[0x0][0x1d4], !P0 ;  /* 0x00007500c7007a0c */ /* 0x000fe20004726670 */
[----:B------:R-:W-:Y:S01]  /*dd70*/  HMMA.16816.F32.BF16 R40, R28, R42, R24 ;  /* 0x0000002a1c28723c */ /* 0x000fe20000041818 */
[----:B------:R-:W-:Y:S02]  /*dd80*/  ISETP.GE.OR P0, PT, R200, c[0x0][0x1d4], !P0 ;  /* 0x00007500c8007a0c */ /* 0x000fe40004706670 */
[----:B---3--:R-:W-:-:S05]  /*dd90*/  IADD3 R4, R143, R0, RZ ;  /* 0x000000008f047210 */ /* 0x008fca0007ffe0ff */
[C---:B--2---:R-:W-:Y:S04]  /*dda0*/  HMMA.16816.F32.BF16 R32, R28.reuse, R64, R32 ;  /* 0x000000401c20723c */ /* 0x044fe80000041820 */
[----:B------:R1:W-:Y:S04]  /*ddb0*/  LDGSTS.E.BYPASS.LTC128B.128 [R198+0xa080], [R10.64], !P1 ;  /* 0x0a0800000ac67fae */ /* 0x0003e8000c901d48 */
[----:B------:R2:W-:Y:S01]  /*ddc0*/  LDGSTS.E.BYPASS.LTC128B.128 [R198+0xb080], [R6.64], !P0 ;  /* 0x0b08000006c67fae */ /* 0x0005e2000c101d48 */
[----:B------:R-:W-:Y:S01]  /*ddd0*/  HMMA.16816.F32.BF16 R44, R28, R66, R44 ;  /* 0x000000421c2c723c */ /* 0x000fe2000004182c */
[----:B------:R-:W-:-:S02]  /*dde0*/  ISETP.GT.AND P0, PT, R80, R213, PT ;  /* 0x000000d55000720c */ /* 0x000fc40003f04270 */
[----:B------:R-:W-:Y:S04]  /*ddf0*/  LDSM.16.M88.4 R12, [R197] ;  /* 0x00000000c50c783b */ /* 0x000fe80000000200 */
[----:B------:R-:W3:Y:S04]  /*de00*/  LDSM.16.M88.4 R36, [R4] ;  /* 0x000000000424783b */ /* 0x000ee80000000200 */
[----:B-----5:R-:W-:Y:S04]  /*de10*/  LDSM.16.M88.4 R48, [R188+-0x3000] ;  /* 0xffd00000bc30783b */ /* 0x020fe80000000200 */
[----:B------:R-:W4:Y:S04]  /*de20*/  LDSM.16.M88.4 R52, [R4+0x800] ;  /* 0x000800000434783b */ /* 0x000f280000000200 */
[----:B------:R-:W-:Y:S04]  /*de30*/  LDSM.16.M88.4 R60, [R143+0x1000] ;  /* 0x001000008f3c783b */ /* 0x000fe80000000200 */
[----:B-1----:R-:W1:Y:S04]  /*de40*/  LDSM.16.M88.4 R8, [R196] ;  /* 0x00000000c408783b */ /* 0x002e680000000200 */
[----:B------:R-:W-:Y:S04]  /*de50*/  LDSM.16.M88.4 R56, [R188+-0x2800] ;  /* 0xffd80000bc38783b */ /* 0x000fe80000000200 */
[----:B------:R-:W-:Y:S04]  /*de60*/  LDSM.16.M88.4 R68, [R3+0x1000] ;  /* 0x001000000344783b */ /* 0x000fe80000000200 */
[----:B------:R-:W-:Y:S04]  /*de70*/  LDSM.16.M88.4 R28, [R197+0x4000] ;  /* 0x00400000c51c783b */ /* 0x000fe80000000200 */
[----:B------:R-:W-:Y:S04]  /*de80*/  LDSM.16.M88.4 R64, [R4+0x1000] ;  /* 0x001000000440783b */ /* 0x000fe80000000200 */
[----:B------:R-:W-:Y:S01]  /*de90*/  LDSM.16.M88.4 R76, [R188+-0x1000] ;  /* 0xfff00000bc4c783b */ /* 0x000fe20000000200 */
[C---:B---3--:R-:W-:Y:S03]  /*dea0*/  HMMA.16816.F32.BF16 R24, R12.reuse, R36, R20 ;  /* 0x000000240c18723c */ /* 0x048fe60000041814 */
[----:B------:R-:W3:Y:S04]  /*deb0*/  LDSM.16.M88.4 R20, [R194+0x4000] ;  /* 0x00400000c214783b */ /* 0x000ee80000000200 */
[----:B------:R-:W-:Y:S01]  /*dec0*/  LDSM.16.M88.4 R72, [R3+0x3000] ;  /* 0x003000000348783b */ /* 0x000fe20000000200 */
[C---:B------:R-:W-:Y:S03]  /*ded0*/  HMMA.16816.F32.BF16 R40, R12.reuse, R38, R40 ;  /* 0x000000260c28723c */ /* 0x040fe60000041828 */
[----:B------:R-:W-:Y:S04]  /*dee0*/  LDSM.16.M88.4 R36, [R143+0x1800] ;  /* 0x001800008f24783b */ /* 0x000fe80000000200 */
[----:B------:R-:W0:Y:S01]  /*def0*/  LDGDEPBAR ;  /* 0x00000000000079af */ /* 0x000e220000000000 */
[----:B----4-:R-:W-:Y:S08]  /*df00*/  HMMA.16816.F32.BF16 R32, R12, R52, R32 ;  /* 0x000000340c20723c */ /* 0x010ff00000041820 */
[C---:B-1----:R-:W-:Y:S01]  /*df10*/  HMMA.16816.F32.BF16 R16, R8.reuse, R48, R24 ;  /* 0x000000300810723c */ /* 0x042fe20000041818 */
[----:B------:R-:W1:Y:S07]  /*df20*/  LDSM.16.M88.4 R24, [R195+0x4000] ;  /* 0x00400000c318783b */ /* 0x000e6e0000000200 */
[----:B------:R-:W-:Y:S01]  /*df30*/  HMMA.16816.F32.BF16 R40, R8, R50, R40 ;  /* 0x000000320828723c */ /* 0x000fe20000041828 */
[----:B------:R-:W4:Y:S07]  /*df40*/  LDSM.16.M88.4 R48, [R3+0x1800] ;  /* 0x001800000330783b */ /* 0x000f2e0000000200 */
[----:B------:R-:W-:Y:S01]  /*df50*/  HMMA.16816.F32.BF16 R44, R12, R54, R44 ;  /* 0x000000360c2c723c */ /* 0x000fe2000004182c */
[----:B------:R-:W-:Y:S07]  /*df60*/  LDSM.16.M88.4 R52, [R188+-0x2000] ;  /* 0xffe00000bc34783b */ /* 0x000fee0000000200 */
[----:B---3--:R-:W-:Y:S08]  /*df70*/  HMMA.16816.F32.BF16 R16, R20, R60, R16 ;  /* 0x0000003c1410723c */ /* 0x008ff00000041810 */
[----:B------:R-:W-:Y:S08]  /*df80*/  HMMA.16816.F32.BF16 R32, R8, R56, R32 ;  /* 0x000000380820723c */ /* 0x000ff00000041820 */
[----:B------:R-:W-:Y:S01]  /*df90*/  HMMA.16816.F32.BF16 R40, R20, R62, R40 ;  /* 0x0000003e1428723c */ /* 0x000fe20000041828 */
[----:B------:R-:W-:Y:S07]  /*dfa0*/  LDSM.16.M88.4 R60, [R143+0x2000] ;  /* 0x002000008f3c783b */ /* 0x000fee0000000200 */
[----:B-1----:R-:W-:Y:S01]  /*dfb0*/  HMMA.16816.F32.BF16 R12, R24, R68, R16 ;  /* 0x00000044180c723c */ /* 0x002fe20000041810 */
[----:B------:R-:W1:Y:S07]  /*dfc0*/  LDSM.16.M88.4 R16, [R196+0x4000] ;  /* 0x00400000c410783b */ /* 0x000e6e0000000200 */
[----:B------:R-:W-:Y:S01]  /*dfd0*/  HMMA.16816.F32.BF16 R44, R8, R58, R44 ;  /* 0x0000003a082c723c */ /* 0x000fe2000004182c */
[----:B------:R-:W3:Y:S07]  /*dfe0*/  LDSM.16.M88.4 R56, [R4+0x1800] ;  /* 0x001800000438783b */ /* 0x000eee0000000200 */
[----:B------:R-:W-:Y:S08]  /*dff0*/  HMMA.16816.F32.BF16 R32, R20, R36, R32 ;  /* 0x000000241420723c */ /* 0x000ff00000041820 */
[----:B------:R-:W-:Y:S01]  /*e000*/  HMMA.16816.F32.BF16 R40, R24, R70, R40 ;  /* 0x000000461828723c */ /* 0x000fe20000041828 */
[----:B------:R-:W-:Y:S07]  /*e010*/  LDSM.16.M88.4 R68, [R3+0x2000] ;  /* 0x002000000344783b */ /* 0x000fee0000000200 */
[----:B------:R-:W-:Y:S01]  /*e020*/  HMMA.16816.F32.BF16 R8, R28, R64, R12 ;  /* 0x000000401c08723c */ /* 0x000fe2000004180c */
[----:B------:R-:W2:Y:S07]  /*e030*/  LDSM.16.M88.4 R12, [R194+0x8000] ;  /* 0x00800000c20c783b */ /* 0x000eae0000000200 */
[----:B------:R-:W-:Y:S01]  /*e040*/  HMMA.16816.F32.BF16 R44, R20, R38, R44 ;  /* 0x00000026142c723c */ /* 0x000fe2000004182c */
[----:B------:R-:W2:Y:S07]  /*e050*/  LDSM.16.M88.4 R36, [R188+-0x1800] ;  /* 0xffe80000bc24783b */ /* 0x000eae0000000200 */
[----:B----4-:R-:W-:Y:S08]  /*e060*/  HMMA.16816.F32.BF16 R32, R24, R48, R32 ;  /* 0x000000301820723c */ /* 0x010ff00000041820 */
[----:B------:R-:W-:Y:S01]  /*e070*/  HMMA.16816.F32.BF16 R40, R28, R66, R40 ;  /* 0x000000421c28723c */ /* 0x000fe20000041828 */
[----:B------:R-:W-:Y:S07]  /*e080*/  LDSM.16.M88.4 R64, [R4+0x2000] ;  /* 0x002000000440783b */ /* 0x000fee0000000200 */
[----:B-1----:R-:W-:Y:S01]  /*e090*/  HMMA.16816.F32.BF16 R20, R16, R52, R8 ;  /* 0x000000341014723c */ /* 0x002fe20000041808 */
[----:B------:R-:W1:Y:S07]  /*e0a0*/  LDSM.16.M88.4 R8, [R195+0x8000] ;  /* 0x00800000c308783b */ /* 0x000e6e0000000200 */
[----:B------:R-:W-:Y:S01]  /*e0b0*/  HMMA.16816.F32.BF16 R44, R24, R50, R44 ;  /* 0x00000032182c723c */ /* 0x000fe2000004182c */
[----:B------:R-:W-:Y:S04]  /*e0c0*/  LDSM.16.M88.4 R24, [R197+0x8000] ;  /* 0x00800000c518783b */ /* 0x000fe80000000200 */
[----:B------:R-:W-:Y:S03]  /*e0d0*/  LDSM.16.M88.4 R48, [R4+0x2800] ;  /* 0x002800000430783b */ /* 0x000fe60000000200 */
[----:B---3--:R-:W-:Y:S08]  /*e0e0*/  HMMA.16816.F32.BF16 R32, R28, R56, R32 ;  /* 0x000000381c20723c */ /* 0x008ff00000041820 */
[----:B------:R-:W-:Y:S01]  /*e0f0*/  HMMA.16816.F32.BF16 R40, R16, R54, R40 ;  /* 0x000000361028723c */ /* 0x000fe20000041828 */
[----:B------:R-:W3:Y:S07]  /*e100*/  LDSM.16.M88.4 R52, [R143+0x2800] ;  /* 0x002800008f34783b */ /* 0x000eee0000000200 */
[----:B--2---:R-:W-:Y:S08]  /*e110*/  HMMA.16816.F32.BF16 R20, R12, R60, R20 ;  /* 0x0000003c0c14723c */ /* 0x004ff00000041814 */
[----:B------:R-:W-:Y:S01]  /*e120*/  HMMA.16816.F32.BF16 R44, R28, R58, R44 ;  /* 0x0000003a1c2c723c */ /* 0x000fe2000004182c */
[----:B------:R-:W-:Y:S04]  /*e130*/  LDSM.16.M88.4 R28, [R196+0x8000] ;  /* 0x00800000c41c783b */ /* 0x000fe80000000200 */
[----:B------:R-:W-:Y:S03]  /*e140*/  LDSM.16.M88.4 R56, [R188+-0x800] ;  /* 0xfff80000bc38783b */ /* 0x000fe60000000200 */
[----:B------:R-:W-:Y:S08]  /*e150*/  HMMA.16816.F32.BF16 R32, R16, R36, R32 ;  /* 0x000000241020723c */ /* 0x000ff00000041820 */
[----:B------:R-:W-:Y:S01]  /*e160*/  HMMA.16816.F32.BF16 R40, R12, R62, R40 ;  /* 0x0000003e0c28723c */ /* 0x000fe20000041828 */
[----:B------:R-:W2:Y:S07]  /*e170*/  LDSM.16.M88.4 R60, [R3+0x2800] ;  /* 0x00280000033c783b */ /* 0x000eae0000000200 */
[----:B-1----:R-:W-:Y:S08]  /*e180*/  HMMA.16816.F32.BF16 R20, R8, R68, R20 ;  /* 0x000000440814723c */ /* 0x002ff00000041814 */
[----:B------:R-:W-:Y:S08]  /*e190*/  HMMA.16816.F32.BF16 R44, R16, R38, R44 ;  /* 0x00000026102c723c */ /* 0x000ff0000004182c */
[----:B---3--:R-:W-:Y:S08]  /*e1a0*/  HMMA.16816.F32.BF16 R32, R12, R52, R32 ;  /* 0x000000340c20723c */ /* 0x008ff00000041820 */
[----:B------:R-:W-:Y:S01]  /*e1b0*/  HMMA.16816.F32.BF16 R40, R8, R70, R40 ;  /* 0x000000460828723c */ /* 0x000fe20000041828 */
[----:B------:R-:W-:Y:S07]  /*e1c0*/  LDSM.16.M88.4 R68, [R143+0x3000] ;  /* 0x003000008f44783b */ /* 0x000fee0000000200 */
[----:B------:R-:W-:Y:S01]  /*e1d0*/  HMMA.16816.F32.BF16 R16, R24, R64, R20 ;  /* 0x000000401810723c */ /* 0x000fe20000041814 */
[----:B------:R-:W1:Y:S07]  /*e1e0*/  LDSM.16.M88.4 R20, [R194+0xc000] ;  /* 0x00c00000c214783b */ /* 0x000e6e0000000200 */
[----:B------:R-:W-:Y:S01]  /*e1f0*/  HMMA.16816.F32.BF16 R44, R12, R54, R44 ;  /* 0x000000360c2c723c */ /* 0x000fe2000004182c */
[----:B------:R-:W-:Y:S07]  /*e200*/  LDSM.16.M88.4 R52, [R143+0x3800] ;  /* 0x003800008f34783b */ /* 0x000fee0000000200 */
[----:B--2---:R-:W-:Y:S08]  /*e210*/  HMMA.16816.F32.BF16 R32, R8, R60, R32 ;  /* 0x0000003c0820723c */ /* 0x004ff00000041820 */
[----:B------:R-:W-:Y:S01]  /*e220*/  HMMA.16816.F32.BF16 R40, R24, R66, R40 ;  /* 0x000000421828723c */ /* 0x000fe20000041828 */
[----:B------:R-:W-:Y:S07]  /*e230*/  LDSM.16.M88.4 R64, [R4+0x3000] ;  /* 0x003000000440783b */ /* 0x000fee0000000200 */
[----:B------:R-:W-:Y:S01]  /*e240*/  HMMA.16816.F32.BF16 R12, R28, R76, R16 ;  /* 0x0000004c1c0c723c */ /* 0x000fe20000041810 */
[----:B------:R-:W2:Y:S07]  /*e250*/  LDSM.16.M88.4 R16, [R195+0xc000] ;  /* 0x00c00000c310783b */ /* 0x000eae0000000200 */
[----:B------:R-:W-:Y:S01]  /*e260*/  HMMA.16816.F32.BF16 R44, R8, R62, R44 ;  /* 0x0000003e082c723c */ /* 0x000fe2000004182c */
[----:B------:R-:W-:Y:S07]  /*e270*/  LDSM.16.M88.4 R60, [R188] ;  /* 0x00000000bc3c783b */ /* 0x000fee0000000200 */
[----:B------:R-:W-:Y:S08]  /*e280*/  HMMA.16816.F32.BF16 R36, R24, R48, R32 ;  /* 0x000000301824723c */ /* 0x000ff00000041820 */
[----:B------:R-:W-:Y:S08]  /*e290*/  HMMA.16816.F32.BF16 R32, R28, R78, R40 ;  /* 0x0000004e1c20723c */ /* 0x000ff00000041828 */
[----:B-1----:R-:W-:Y:S01]  /*e2a0*/  HMMA.16816.F32.BF16 R8, R20, R68, R12 ;  /* 0x000000441408723c */ /* 0x002fe2000004180c */
[----:B------:R-:W1:Y:S07]  /*e2b0*/  LDSM.16.M88.4 R12, [R197+0xc000] ;  /* 0x00c00000c50c783b */ /* 0x000e6e0000000200 */
[----:B------:R-:W-:Y:S01]  /*e2c0*/  HMMA.16816.F32.BF16 R40, R24, R50, R44 ;  /* 0x000000321828723c */ /* 0x000fe2000004182c */
[----:B------:R-:W3:Y:S04]  /*e2d0*/  LDSM.16.M88.4 R48, [R3+0x3800] ;  /* 0x003800000330783b */ /* 0x000ee80000000200 */
[----:B------:R3:W-:Y:S03]  /*e2e0*/  LDSM.16.M88.4 R44, [R4+0x3800] ;  /* 0x00380000042c783b */ /* 0x0007e60000000200 */
[----:B------:R-:W-:Y:S08]  /*e2f0*/  HMMA.16816.F32.BF16 R36, R28, R56, R36 ;  /* 0x000000381c24723c */ /* 0x000ff00000041824 */
[----:B------:R-:W-:Y:S08]  /*e300*/  HMMA.16816.F32.BF16 R32, R20, R70, R32 ;  /* 0x000000461420723c */ /* 0x000ff00000041820 */
[----:B--2---:R-:W-:Y:S01]  /*e310*/  HMMA.16816.F32.BF16 R24, R16, R72, R8 ;  /* 0x000000481018723c */ /* 0x004fe20000041808 */
[----:B------:R-:W2:Y:S07]  /*e320*/  LDSM.16.M88.4 R8, [R196+0xc000] ;  /* 0x00c00000c408783b */ /* 0x000eae0000000200 */
[----:B------:R-:W-:Y:S08]  /*e330*/  HMMA.16816.F32.BF16 R28, R28, R58, R40 ;  /* 0x0000003a1c1c723c */ /* 0x000ff00000041828 */
[----:B------:R-:W-:Y:S08]  /*e340*/  HMMA.16816.F32.BF16 R40, R20, R52, R36 ;  /* 0x000000341428723c */ /* 0x000ff00000041824 */
[----:B------:R-:W-:Y:S08]  /*e350*/  HMMA.16816.F32.BF16 R36, R16, R74, R32 ;  /* 0x0000004a1024723c */ /* 0x000ff00000041820 */
[----:B-1----:R-:W-:Y:S08]  /*e360*/  HMMA.16816.F32.BF16 R32, R12, R64, R24 ;  /* 0x000000400c20723c */ /* 0x002ff00000041818 */
[----:B------:R-:W-:Y:S01]  /*e370*/  HMMA.16816.F32.BF16 R20, R20, R54, R28 ;  /* 0x000000361414723c */ /* 0x000fe2000004181c */
[----:B------:R-:W1:Y:S01]  /*e380*/  LDSM.16.M88.4 R28, [R188+0x800] ;  /* 0x00080000bc1c783b */ /* 0x000e620000000200 */
[----:B------:R-:W-:-:S06]  /*e390*/  DEPBAR.LE SB0, 0x0 ;  /* 0x000080000000791a */ /* 0x000fcc0000000000 */
[----:B---3--:R-:W-:Y:S08]  /*e3a0*/  HMMA.16816.F32.BF16 R4, R16, R48, R40 ;  /* 0x000000301004723c */ /* 0x008ff00000041828 */
[----:B------:R-:W-:Y:S08]  /*e3b0*/  HMMA.16816.F32.BF16 R24, R12, R66, R36 ;  /* 0x000000420c18723c */ /* 0x000ff00000041824 */
[----:B--2---:R-:W-:Y:S08]  /*e3c0*/  HMMA.16816.F32.BF16 R32, R8, R60, R32 ;  /* 0x0000003c0820723c */ /* 0x004ff00000041820 */
[----:B------:R-:W-:Y:S08]  /*e3d0*/  HMMA.16816.F32.BF16 R16, R16, R50, R20 ;  /* 0x000000321010723c */ /* 0x000ff00000041814 */
[----:B------:R-:W-:Y:S08]  /*e3e0*/  HMMA.16816.F32.BF16 R4, R12, R44, R4 ;  /* 0x0000002c0c04723c */ /* 0x000ff00000041804 */
[----:B------:R-:W-:Y:S01]  /*e3f0*/  HMMA.16816.F32.BF16 R20, R8, R62, R24 ;  /* 0x0000003e0814723c */ /* 0x000fe20000041818 */
[----:B------:R-:W-:-:S04]  /*e400*/  FMUL.FTZ R0, R32, c[0x0][0x320] ;  /* 0x0000c80020007a20 */ /* 0x000fc80000410000 */
[----:B------:R2:W3:Y:S03]  /*e410*/  MUFU.TANH R36, R0 ;  /* 0x0000000000247308 */ /* 0x0004e60000002400 */
[----:B------:R-:W-:Y:S08]  /*e420*/  HMMA.16816.F32.BF16 R12, R12, R46, R16 ;  /* 0x0000002e0c0c723c */ /* 0x000ff00000041810 */
[----:B-1----:R-:W-:Y:S01]  /*e430*/  HMMA.16816.F32.BF16 R4, R8, R28, R4 ;  /* 0x0000001c0804723c */ /* 0x002fe20000041804 */
[----:B--2---:R-:W-:-:S04]  /*e440*/  FMUL.FTZ R0, R33, c[0x0][0x320] ;  /* 0x0000c80021007a20 */ /* 0x004fc80000410000 */
[----:B------:R1:W2:Y:S11]  /*e450*/  MUFU.TANH R33, R0 ;  /* 0x0000000000217308 */ /* 0x0002b60000002400 */
[----:B------:R-:W-:Y:S01]  /*e460*/  HMMA.16816.F32.BF16 R8, R8, R30, R12 ;  /* 0x0000001e0808723c */ /* 0x000fe2000004180c */
[----:B-1----:R-:W-:-:S04]  /*e470*/  FMUL.FTZ R0, R34, c[0x0][0x320] ;  /* 0x0000c80022007a20 */ /* 0x002fc80000410000 */
[----:B------:R1:W4:Y:S02]  /*e480*/  MUFU.TANH R32, R0 ;  /* 0x0000000000207308 */ /* 0x0003240000002400 */
        /* <DEDUP_REMOVED lines=28> */
[----:B--234-:R-:W-:Y:S01]  /*e650*/  IMAD R2, R80, 0x20, R226 ;  /* 0x0000002050027824 */ /* 0x01cfe200078e02e2 */
[----:B------:R-:W-:Y:S01]  /*e660*/  ISETP.GT.AND P0, PT, R218, 0x1f, PT ;  /* 0x0000001fda00780c */ /* 0x000fe20003f04270 */
[----:B------:R-:W-:-:S03]  /*e670*/  IMAD.MOV.U32 R202, RZ, RZ, RZ ;  /* 0x000000ffffca7224 */ /* 0x000fc600078e00ff */
[----:B------:R-:W-:-:S05]  /*e680*/  IADD3 R2, R2, -0x20, R218 ;  /* 0xffffffe002027810 */ /* 0x000fca0007ffe0da */
[----:B------:R-:W-:-:S04]  /*e690*/  @P6 IMAD.HI.U32 R3, R2, c[0x0][0x2bc], RZ ;  /* 0x0000af0002036a27 */ /* 0x000fc800078e00ff */
[----:B-1----:R-:W-:Y:S01]  /*e6a0*/  IMAD.MOV.U32 R0, RZ, RZ, R2 ;  /* 0x000000ffff007224 */ /* 0x002fe200078e0002 */
[----:B------:R-:W-:-:S04]  /*e6b0*/  @P6 SHF.R.U32.HI R0, RZ, c[0x0][0x2c0], R3 ;  /* 0x0000b000ff006a19 */ /* 0x000fc80000011603 */
[----:B------:R-:W-:-:S04]  /*e6c0*/  @!P0 IADD3 R3, P1, R0, R222, RZ ;  /* 0x000000de00038210 */ /* 0x000fc80007f3e0ff */
[----:B------:R-:W-:Y:S02]  /*e6d0*/  @!P0 LEA.HI.X.SX32 R5, R0, R225, 0x1, P1 ;  /* 0x000000e100058211 */ /* 0x000fe400008f0eff */
[----:B------:R-:W-:-:S04]  /*e6e0*/  @!P0 LEA R4, P1, R3, c[0x0][0x2a0], 0x2 ;  /* 0x0000a80003048a11 */ /* 0x000fc800078210ff */
[----:B------:R-:W-:-:S05]  /*e6f0*/  @!P0 LEA.HI.X R5, R3, c[0x0][0x2a4], R5, 0x2, P1 ;  /* 0x0000a90003058a11 */ /* 0x000fca00008f1405 */
[----:B------:R-:W2:Y:S01]  /*e700*/  @!P0 LDG.E R202, [R4.64] ;  /* 0x0000000804ca8981 */ /* 0x000ea2000c1e1900 */
[----:B------:R-:W-:-:S04]  /*e710*/  IMAD.MOV R0, RZ, RZ, -R0 ;  /* 0x000000ffff007224 */ /* 0x000fc800078e0a00 */
[----:B------:R-:W-:-:S04]  /*e720*/  IMAD R203, R0, c[0x0][0x2b8], R2 ;  /* 0x0000ae0000cb7a24 */ /* 0x000fc800078e0202 */
[----:B------:R-:W-:Y:S01]  /*e730*/  IMAD.WIDE.U32 R2, R203, c[0x0][0x1e0], RZ ;  /* 0x00007800cb027a25 */ /* 0x000fe200078e00ff */
[----:B------:R-:W-:-:S05]  /*e740*/  SHF.R.S32.HI R0, RZ, 0x1f, R203 ;  /* 0x0000001fff007819 */ /* 0x000fca00000114cb */
[----:B------:R-:W-:-:S04]  /*e750*/  IMAD R0, R0, c[0x0][0x1e0], RZ ;  /* 0x0000780000007a24 */ /* 0x000fc800078e02ff */
[----:B------:R-:W-:-:S04]  /*e760*/  IMAD R0, R203, c[0x0][0x1e4], R0 ;  /* 0x00007900cb007a24 */ /* 0x000fc800078e0200 */
[----:B------:R-:W-:Y:S01]  /*e770*/  IMAD.IADD R3, R3, 0x1, R0 ;  /* 0x0000000103037824 */ /* 0x000fe200078e0200 */
[----:B--2---:R-:W-:-:S03]  /*e780*/  SHF.R.S32.HI R0, RZ, 0x1f, R202 ;  /* 0x0000001fff007819 */ /* 0x004fc600000114ca */
[----:B------:R-:W-:-:S04]  /*e790*/  IMAD.WIDE.U32 R2, R202, c[0x0][0x1f0], R2 ;  /* 0x00007c00ca027a25 */ /* 0x000fc800078e0002 */
[----:B------:R-:W-:Y:S01]  /*e7a0*/  IMAD R4, R0, c[0x0][0x1f0], RZ ;  /* 0x00007c0000047a24 */ /* 0x000fe200078e02ff */
[----:B------:R-:W-:-:S03]  /*e7b0*/  IADD3 R0, P1, R220, R2, RZ ;  /* 0x00000002dc007210 */ /* 0x000fc60007f3e0ff */
[----:B------:R-:W-:Y:S01]  /*e7c0*/  IMAD R2, R202, c[0x0][0x1f4], R4 ;  /* 0x00007d00ca027a24 */ /* 0x000fe200078e0204 */
[----:B------:R-:W-:-:S04]  /*e7d0*/  LEA R5, P0, R0, c[0x0][0x1c8], 0x1 ;  /* 0x0000720000057a11 */ /* 0x000fc800078008ff */
[----:B------:R-:W-:-:S04]  /*e7e0*/  IADD3.X R2, R224, R3, R2, P1, !PT ;  /* 0x00000003e0027210 */ /* 0x000fc80000ffe402 */
[----:B------:R-:W-:Y:S01]  /*e7f0*/  LEA.HI.X R0, R0, c[0x0][0x1cc], R2, 0x1, P0 ;  /* 0x0000730000007a11 */ /* 0x000fe200000f0c02 */
[----:B------:R-:W-:Y:S05]  /*e800*/  BRA.DIV ~URZ, `(.L_x_263) ;  /* 0x000092627f007947 */ /* 0x000fea000b800000 */
[----:B------:R1:W2:Y:S02]  /*e810*/  SHFL.IDX PT, R4, R0, RZ, 0x181f ;  /* 0x00181fff00047589 */ /* 0x0002a400000e0000 */
.L_x_344:
[----:B------:R-:W-:Y:S05]  /*e820*/  BRA.DIV ~URZ, `(.L_x_264) ;  /* 0x000092b27f007947 */ /* 0x000fea000b800000 */
[----:B-1----:R1:W3:Y:S02]  /*e830*/  SHFL.IDX PT, R0, R5, RZ, 0x181f ;  /* 0x00181fff05007589 */ /* 0x0022e400000e0000 */
.L_x_345:
[----:B------:R-:W-:Y:S02]  /*e840*/  LOP3.LUT P6, RZ, R207, 0x1, RZ, 0xc0, !PT ;  /* 0x00000001cfff7812 */ /* 0x000fe400078cc0ff */
[-C--:B---3--:R-:W-:Y:S02]  /*e850*/  LEA R10, P0, R132, R0.reuse, 0x1 ;  /* 0x00000000840a7211 */ /* 0x088fe400078008ff */
[-C--:B------:R-:W-:Y:S02]  /*e860*/  LEA R8, P2, R204, R0.reuse, 0x1 ;  /* 0x00000000cc087211 */ /* 0x080fe400078408ff */
[----:B------:R-:W-:Y:S02]  /*e870*/  LEA R6, P1, R199, R0, 0x1 ;  /* 0x00000000c7067211 */ /* 0x000fe400078208ff */
[----:B--2---:R-:W-:Y:S02]  /*e880*/  LEA.HI.X R11, R132, R4, R133, 0x1, P0 ;  /* 0x00000004840b7211 */ /* 0x004fe400000f0c85 */
[----:B------:R-:W-:-:S02]  /*e890*/  LEA R2, P0, R200, R0, 0x1 ;  /* 0x00000000c8027211 */ /* 0x000fc400078008ff */
[-C--:B------:R-:W-:Y:S01]  /*e8a0*/  LEA.HI.X R9, R204, R4.reuse, R209, 0x1, P2 ;  /* 0x00000004cc097211 */ /* 0x080fe200010f0cd1 */
[----:B------:R-:W-:Y:S01]  /*e8b0*/  @!PT LDS RZ, [RZ] ;  /* 0x00000000fffff984 */ /* 0x000fe20000000800 */
[----:B------:R-:W-:Y:S01]  /*e8c0*/  @!PT LDS RZ, [RZ] ;  /* 0x00000000fffff984 */ /* 0x000fe20000000800 */
[----:B------:R-:W-:Y:S01]  /*e8d0*/  @!PT LDS RZ, [RZ] ;  /* 0x00000000fffff984 */ /* 0x000fe20000000800 */
[----:B------:R2:W-:Y:S01]  /*e8e0*/  LDGSTS.E.BYPASS.LTC128B.128 [R198+0xc080], [R10.64], !P6 ;  /* 0x0c0800000ac67fae */ /* 0x0005e2000f101d48 */
[-C--:B------:R-:W-:Y:S02]  /*e8f0*/  LEA.HI.X R7, R199, R4.reuse, R211, 0x1, P1 ;  /* 0x00000004c7077211 */ /* 0x080fe400008f0cd3 */
[----:B------:R-:W-:Y:S01]  /*e900*/  LEA.HI.X R3, R200, R4, R210, 0x1, P0 ;  /* 0x00000004c8037211 */ /* 0x000fe200000f0cd2 */
[----:B------:R2:W-:Y:S04]  /*e910*/  LDGSTS.E.BYPASS.LTC128B.128 [R198+0xd080], [R8.64], !P5 ;  /* 0x0d08000008c67fae */ /* 0x0005e8000e901d48 */
[----:B------:R2:W-:Y:S04]  /*e920*/  LDGSTS.E.BYPASS.LTC128B.128 [R198+0xe080], [R6.64], !P4 ;  /* 0x0e08000006c67fae */ /* 0x0005e8000e101d48 */
[----:B------:R2:W-:Y:S02]  /*e930*/  LDGSTS.E.BYPASS.LTC128B.128 [R198+0xf080], [R2.64], !P3 ;  /* 0x0f08000002c67fae */ /* 0x0005e4000d901d48 */
.L_x_262:
[----:B--234-:R-:W-:Y:S05]  /*e940*/  BSYNC B0 ;  /* 0x0000000000007941 */ /* 0x01cfea0003800000 */
.L_x_261:
[----:B-1----:R-:W-:Y:S01]  /*e950*/  IMAD.IADD R0, R106, 0x1, -R248 ;  /* 0x000000016a007824 */ /* 0x002fe200078e0af8 */
[----:B------:R-:W0:Y:S04]  /*e960*/  LDGDEPBAR ;  /* 0x00000000000079af */ /* 0x000e280000000000 */
[----:B------:R-:W-:-:S02]  /*e970*/  ISETP.GT.AND P0, PT, R0, RZ, PT ;  /* 0x000000ff0000720c */ /* 0x000fc40003f04270 */
[C---:B------:R-:W-:Y:S02]  /*e980*/  ISETP.GT.AND P2, PT, R0.reuse, 0x1, PT ;  /* 0x000000010000780c */ /* 0x040fe40003f44270 */
[----:B------:R-:W-:Y:S02]  /*e990*/  ISETP.GT.AND P6, PT, R0, 0x8, PT ;  /* 0x000000080000780c */ /* 0x000fe40003fc4270 */
[----:B------:R-:W-:Y:S02]  /*e9a0*/  FSEL R11, R32, -INF , P0 ;  /* 0xff800000200b7808 */ /* 0x000fe40000000000 */
[----:B------:R-:W-:Y:S02]  /*e9b0*/  FSEL R6, R36, -INF , P0 ;  /* 0xff80000024067808 */ /* 0x000fe40000000000 */
[----:B------:R-:W-:Y:S02]  /*e9c0*/  FSEL R18, R18, -INF , P2 ;  /* 0xff80000012127808 */ /* 0x000fe40001000000 */
[----:B------:R-:W-:-:S02]  /*e9d0*/  FSEL R7, R33, -INF , P2 ;  /* 0xff80000021077808 */ /* 0x000fc40001000000 */
[C---:B------:R-:W-:Y:S02]  /*e9e0*/  ISETP.GT.AND P5, PT, R0.reuse, 0x9, PT ;  /* 0x000000090000780c */ /* 0x040fe40003fa4270 */
[C---:B------:R-:W-:Y:S02]  /*e9f0*/  ISETP.GT.AND P4, PT, R0.reuse, 0x10, PT ;  /* 0x000000100000780c */ /* 0x040fe40003f84270 */
[C---:B------:R-:W-:Y:S02]  /*ea00*/  ISETP.GT.AND P3, PT, R0.reuse, 0x11, PT ;  /* 0x000000110000780c */ /* 0x040fe40003f64270 */
[C---:B------:R-:W-:Y:S02]  /*ea10*/  ISETP.GT.AND P1, PT, R0.reuse, 0x18, PT ;  /* 0x000000180000780c */ /* 0x040fe40003f24270 */
[----:B------:R-:W-:Y:S02]  /*ea20*/  ISETP.GT.AND P0, PT, R0, 0x19, PT ;  /* 0x000000190000780c */ /* 0x000fe40003f04270 */
[----:B------:R-:W-:-:S02]  /*ea30*/  FSEL R20, R20, -INF , P6 ;  /* 0xff80000014147808 */ /* 0x000fc40003000000 */
[----:B------:R-:W-:Y:S02]  /*ea40*/  FSEL R8, R26, -INF , P6 ;  /* 0xff8000001a087808 */ /* 0x000fe40003000000 */
[----:B------:R-:W-:Y:S02]  /*ea50*/  FMNMX.FTZ R0, R6, R7, !PT ;  /* 0x0000000706007209 */ /* 0x000fe40007810000 */
[----:B------:R-:W-:Y:S02]  /*ea60*/  FMNMX.FTZ R2, R11, R18, !PT ;  /* 0x000000120b027209 */ /* 0x000fe40007810000 */
[----:B------:R-:W-:Y:S02]  /*ea70*/  FSEL R21, R21, -INF , P5 ;  /* 0xff80000015157808 */ /* 0x000fe40002800000 */
[----:B------:R-:W-:Y:S02]  /*ea80*/  FSEL R10, R27, -INF , P5 ;  /* 0xff8000001b0a7808 */ /* 0x000fe40002800000 */
[----:B------:R-:W-:-:S02]  /*ea90*/  FMNMX.FTZ R0, R8, R0, !PT ;  /* 0x0000000008007209 */ /* 0x000fc40007810000 */
[----:B------:R-:W-:Y:S02]  /*eaa0*/  FMNMX.FTZ R2, R20, R2, !PT ;  /* 0x0000000214027209 */ /* 0x000fe40007810000 */
[----:B------:R-:W-:Y:S02]  /*eab0*/  FSEL R22, R13, -INF , P4 ;  /* 0xff8000000d167808 */ /* 0x000fe40002000000 */
[----:B------:R-:W-:Y:S02]  /*eac0*/  FSEL R9, R17, -INF , P4 ;  /* 0xff80000011097808 */ /* 0x000fe40002000000 */
[----:B------:R-:W-:Y:S02]  /*ead0*/  FMNMX.FTZ R0, R10, R0, !PT ;  /* 0x000000000a007209 */ /* 0x000fe40007810000 */
[----:B------:R-:W-:Y:S02]  /*eae0*/  FMNMX.FTZ R2, R21, R2, !PT ;  /* 0x0000000215027209 */ /* 0x000fe40007810000 */
        /* <DEDUP_REMOVED lines=12> */
[----:B------:R-:W-:-:S02]  /*ebb0*/  FMNMX.FTZ R4, R19, R0, !PT ;  /* 0x0000000013047209 */ /* 0x000fc40007810000 */
[----:B------:R-:W-:Y:S01]  /*ebc0*/  FMNMX.FTZ R5, R29, R2, !PT ;  /* 0x000000021d057209 */ /* 0x000fe20007810000 */
[----:B------:R-:W-:Y:S05]  /*ebd0*/  BRA.DIV ~URZ, `(.L_x_265) ;  /* 0x00008f727f007947 */ /* 0x000fea000b800000 */
[----:B------:R-:W1:Y:S04]  /*ebe0*/  SHFL.BFLY PT, R0, R4, 0x2, 0x1f ;  /* 0x0c401f0004007f89 */ /* 0x000e6800000e0000 */
[----:B------:R-:W2:Y:S01]  /*ebf0*/  SHFL.BFLY PT, R3, R5, 0x2, 0x1f ;  /* 0x0c401f0005037f89 */ /* 0x000ea200000e0000 */
[----:B-1----:R-:W-:Y:S02]  /*ec00*/  FMNMX.FTZ R0, R4, R0, !PT ;  /* 0x0000000004007209 */ /* 0x002fe40007810000 */
[----:B--2---:R-:W-:-:S03]  /*ec10*/  FMNMX.FTZ R5, R5, R3, !PT ;  /* 0x0000000305057209 */ /* 0x004fc60007810000 */
[----:B------:R-:W1:Y:S04]  /*ec20*/  SHFL.BFLY PT, R2, R0, 0x1, 0x1f ;  /* 0x0c201f0000027f89 */ /* 0x000e6800000e0000 */
[----:B------:R2:W3:Y:S01]  /*ec30*/  SHFL.BFLY PT, R3, R5, 0x1, 0x1f ;  /* 0x0c201f0005037f89 */ /* 0x0004e200000e0000 */
[----:B-1----:R-:W-:-:S05]  /*ec40*/  FMNMX.FTZ R134, R0, R2, !PT ;  /* 0x0000000200867209 */ /* 0x002fca0007810000 */
.L_x_346:
[C---:B------:R-:W-:Y:S01]  /*ec50*/  FMUL.FTZ R2, R134.reuse, c[0x0][0x2d0] ;  /* 0x0000b40086027a20 */ /* 0x040fe20000410000 */
[----:B------:R-:W-:Y:S01]  /*ec60*/  FSETP.NEU.FTZ.AND P0, PT, R134, -INF , PT ;  /* 0xff8000008600780b */ /* 0x000fe20003f1d000 */
[----:B------:R-:W-:Y:S01]  /*ec70*/  WARPSYNC 0xffffffff ;  /* 0xffffffff00007948 */ /* 0x000fe20003800000 */
[----:B------:R-:W1:Y:S02]  /*ec80*/  LDSM.16.MT88.4 R12, [R189] ;  /* 0x00000000bd0c783b */ /* 0x000e640000004200 */
[----:B------:R-:W-:-:S02]  /*ec90*/  FSEL R2, R2, RZ, P0 ;  /* 0x000000ff02027208 */ /* 0x000fc40000000000 */
[----:B------:R-:W4:Y:S03]  /*eca0*/  LDSM.16.MT88.4 R24, [R190] ;  /* 0x00000000be18783b */ /* 0x000f260000004200 */
[--C-:B------:R-:W-:Y:S01]  /*ecb0*/  FFMA.FTZ R0, R6, c[0x0][0x2d0], -R2.reuse ;  /* 0x0000b40006007a23 */ /* 0x100fe20000010802 */
[----:B------:R-:W-:Y:S03]  /*ecc0*/  LDSM.16.MT88.4 R32, [R192] ;  /* 0x00000000c020783b */ /* 0x000fe60000004200 */
[----:B------:R5:W-:Y:S01]  /*ecd0*/  MUFU.EX2 R110, R0 ;  /* 0x00000000006e7308 */ /* 0x000be20000000800 */
[----:B------:R-:W-:Y:S04]  /*ece0*/  LDSM.16.MT88.4 R152, [R189+0x800] ;  /* 0x00080000bd98783b */ /* 0x000fe80000004200 */
[----:B------:R-:W-:Y:S04]  /*ecf0*/  LDSM.16.MT88.4 R144, [R190+0x800] ;  /* 0x00080000be90783b */ /* 0x000fe80000004200 */
[----:B------:R-:W-:Y:S04]  /*ed00*/  LDSM.16.MT88.4 R36, [R191] ;  /* 0x00000000bf24783b */ /* 0x000fe80000004200 */
[----:B------:R-:W-:Y:S01]  /*ed10*/  LDSM.16.MT88.4 R40, [R189+0x1000] ;  /* 0x00100000bd28783b */ /* 0x000fe20000004200 */
[----:B-----5:R-:W-:-:S03]  /*ed20*/  FFMA.FTZ R0, R7, c[0x0][0x2d0], -R2 ;  /* 0x0000b40007007a23 */ /* 0x020fc60000010802 */
[----:B------:R-:W-:Y:S01]  /*ed30*/  LDSM.16.MT88.4 R52, [R191+0x800] ;  /* 0x00080000bf34783b */ /* 0x000fe20000004200 */
[----:B------:R5:W2:Y:S03]  /*ed40*/  MUFU.EX2 R108, R0 ;  /* 0x00000000006c7308 */ /* 0x000aa60000000800 */
[----:B------:R-:W-:Y:S04]  /*ed50*/  LDSM.16.MT88.4 R56, [R192+0x1000] ;  /* 0x00100000c038783b */ /* 0x000fe80000004200 */
[----:B------:R-:W-:Y:S04]  /*ed60*/  LDSM.16.MT88.4 R68, [R192+0x1800] ;  /* 0x00180000c044783b */ /* 0x000fe80000004200 */
[----:B------:R-:W-:Y:S04]  /*ed70*/  LDSM.16.MT88.4 R72, [R189+0x2000] ;  /* 0x00200000bd48783b */ /* 0x000fe80000004200 */
[----:B------:R-:W3:Y:S01]  /*ed80*/  LDSM.16.MT88.4 R60, [R190+0x1000] ;  /* 0x00100000be3c783b */ /* 0x000ee20000004200 */
[--C-:B-----5:R-:W-:Y:S01]  /*ed90*/  FFMA.FTZ R0, R8, c[0x0][0x2d0], -R2.reuse ;  /* 0x0000b40008007a23 */ /* 0x120fe20000010802 */
[----:B---3--:R-:W-:Y:S01]  /*eda0*/  FMNMX.FTZ R8, R3, R5, !PT ;  /* 0x0000000503087209 */ /* 0x008fe20007810000 */
[----:B------:R-:W-:Y:S01]  /*edb0*/  FFMA.FTZ R3, R10, c[0x0][0x2d0], -R2 ;  /* 0x0000b4000a037a23 */ /* 0x000fe20000010802 */
[----:B--2---:R-:W-:Y:S01]  /*edc0*/  F2FP.BF16.PACK_AB R4, R108, R110 ;  /* 0x0000006e6c04723e */ /* 0x004fe200000010ff */
[----:B------:R2:W-:Y:S01]  /*edd0*/  MUFU.EX2 R109, R0 ;  /* 0x00000000006d7308 */ /* 0x0005e20000000800 */
[C---:B------:R-:W-:Y:S01]  /*ede0*/  FSETP.NEU.FTZ.AND P0, PT, R8.reuse, -INF , PT ;  /* 0xff8000000800780b */ /* 0x040fe20003f1d000 */
[----:B------:R-:W-:Y:S04]  /*edf0*/  LDSM.16.MT88.4 R64, [R191+0x1000] ;  /* 0x00100000bf40783b */ /* 0x000fe80000004200 */
[----:B------:R-:W-:Y:S02]  /*ee00*/  LDSM.16.MT88.4 R80, [R191+0x1800] ;  /* 0x00180000bf50783b */ /* 0x000fe40000004200 */
[----:B------:R3:W5:Y:S02]  /*ee10*/  MUFU.EX2 R119, R3 ;  /* 0x0000000300777308 */ /* 0x0007640000000800 */
[----:B------:R-:W1:Y:S04]  /*ee20*/  LDSM.16.MT88.4 R84, [R190+0x2000] ;  /* 0x00200000be54783b */ /* 0x000e680000004200 */
[----:B------:R-:W-:Y:S01]  /*ee30*/  LDSM.16.MT88.4 R92, [R190+0x2800] ;  /* 0x00280000be5c783b */ /* 0x000fe20000004200 */
[----:B--2---:R-:W-:-:S03]  /*ee40*/  FMUL.FTZ R0, R8, c[0x0][0x2d0] ;  /* 0x0000b40008007a20 */ /* 0x004fc60000410000 */
[----:B------:R-:W-:Y:S02]  /*ee50*/  LDSM.16.MT88.4 R96, [R191+0x2800] ;  /* 0x00280000bf60783b */ /* 0x000fe40000004200 */
[----:B------:R-:W-:Y:S02]  /*ee60*/  FSEL R0, R0, RZ, P0 ;  /* 0x000000ff00007208 */ /* 0x000fe40000000000 */
[----:B------:R-:W-:Y:S01]  /*ee70*/  LDSM.16.MT88.4 R112, [R190+0x3000] ;  /* 0x00300000be70783b */ /* 0x000fe20000004200 */
[----:B---3--:R-:W-:Y:S01]  /*ee80*/  FFMA.FTZ R3, R9, c[0x0][0x2d0], -R2 ;  /* 0x0000b40009037a23 */ /* 0x008fe20000010802 */
[----:B-----5:R-:W-:Y:S02]  /*ee90*/  F2FP.BF16.PACK_AB R6, R119, R109 ;  /* 0x0000006d7706723e */ /* 0x020fe400000010ff */
[----:B------:R-:W-:Y:S01]  /*eea0*/  LDSM.16.MT88.4 R120, [R192+0x3000] ;  /* 0x00300000c078783b */ /* 0x000fe20000004200 */
[----:B------:R2:W-:Y:S03]  /*eeb0*/  MUFU.EX2 R118, R3 ;  /* 0x0000000300767308 */ /* 0x0005e60000000800 */
[----:B------:R-:W-:Y:S04]  /*eec0*/  LDSM.16.MT88.4 R48, [R190+0x1800] ;  /* 0x00180000be30783b */ /* 0x000fe80000004200 */
[----:B------:R-:W-:Y:S04]  /*eed0*/  LDSM.16.MT88.4 R88, [R192+0x2000] ;  /* 0x00200000c058783b */ /* 0x000fe80000004200 */
[----:B------:R-:W3:Y:S01]  /*eee0*/  LDSM.16.MT88.4 R104, [R189+0x3000] ;  /* 0x00300000bd68783b */ /* 0x000ee20000004200 */
[----:B--2---:R-:W-:-:S04]  /*eef0*/  FFMA.FTZ R3, R11, c[0x0][0x2d0], -R0 ;  /* 0x0000b4000b037a23 */ /* 0x004fc80000010800 */
[----:B------:R2:W-:Y:S02]  /*ef00*/  MUFU.EX2 R10, R3 ;  /* 0x00000003000a7308 */ /* 0x0005e40000000800 */
[----:B--2---:R-:W-:-:S06]  /*ef10*/  FFMA.FTZ R3, R18, c[0x0][0x2d0], -R0 ;  /* 0x0000b40012037a23 */ /* 0x004fcc0000010800 */
[----:B------:R2:W5:Y:S02]  /*ef20*/  MUFU.EX2 R9, R3 ;  /* 0x0000000300097308 */ /* 0x0005640000000800 */
[----:B--2---:R-:W-:Y:S01]  /*ef30*/  FFMA.FTZ R3, R20, c[0x0][0x2d0], -R0 ;  /* 0x0000b40014037a23 */ /* 0x004fe20000010800 */
[----:B-----5:R-:W-:-:S05]  /*ef40*/  F2FP.BF16.PACK_AB R5, R9, R10 ;  /* 0x0000000a0905723e */ /* 0x020fca00000010ff */
[----:B------:R2:W-:Y:S02]  /*ef50*/  MUFU.EX2 R116, R3 ;  /* 0x0000000300747308 */ /* 0x0005e40000000800 */
[----:B--2---:R-:W-:-:S06]  /*ef60*/  FFMA.FTZ R3, R21, c[0x0][0x2d0], -R0 ;  /* 0x0000b40015037a23 */ /* 0x004fcc0000010800 */
[----:B------:R2:W5:Y:S02]  /*ef70*/  MUFU.EX2 R11, R3 ;  /* 0x00000003000b7308 */ /* 0x0005640000000800 */
[----:B--2---:R-:W-:Y:S01]  /*ef80*/  FFMA.FTZ R3, R17, c[0x0][0x2d0], -R2 ;  /* 0x0000b40011037a23 */ /* 0x004fe20000010802 */
[----:B-----5:R-:W-:-:S05]  /*ef90*/  F2FP.BF16.PACK_AB R7, R11, R116 ;  /* 0x000000740b07723e */ /* 0x020fca00000010ff */
[----:B------:R2:W5:Y:S02]  /*efa0*/  MUFU.EX2 R124, R3 ;  /* 0x00000003007c7308 */ /* 0x0005640000000800 */
[C---:B-1----:R-:W-:Y:S08]  /*efb0*/  HMMA.16816.F32.BF16 R156, R4.reuse, R12, RZ ;  /* 0x0000000c049c723c */ /* 0x042ff000000418ff */
[----:B------:R-:W-:Y:S01]  /*efc0*/  HMMA.16816.F32.BF16 R12, R4, R14, RZ ;  /* 0x0000000e040c723c */ /* 0x000fe200000418ff */
[--C-:B--2---:R-:W-:Y:S01]  /*efd0*/  FFMA.FTZ R3, R16, c[0x0][0x2d0], -R2.reuse ;  /* 0x0000b40010037a23 */ /* 0x104fe20000010802 */
[----:B-----5:R-:W-:Y:S01]  /*efe0*/  F2FP.BF16.PACK_AB R128, R124, R118 ;  /* 0x000000767c80723e */ /* 0x020fe200000010ff */
[----:B------:R-:W-:-:S02]  /*eff0*/  FFMA.FTZ R2, R19, c[0x0][0x2d0], -R2 ;  /* 0x0000b40013027a23 */ /* 0x000fc40000010802 */
[----:B------:R-:W-:Y:S01]  /*f000*/  MUFU.EX2 R125, R3 ;  /* 0x00000003007d7308 */ /* 0x000fe20000000800 */
[----:B------:R-:W1:Y:S02]  /*f010*/  LDSM.16.MT88.4 R16, [R192+0x800] ;  /* 0x00080000c010783b */ /* 0x000e640000004200 */
[C---:B----4-:R-:W-:Y:S05]  /*f020*/  HMMA.16816.F32.BF16 R148, R4.reuse, R24, RZ ;  /* 0x000000180494723c */ /* 0x050fea00000418ff */
[----:B------:R2:W4:Y:S03]  /*f030*/  MUFU.EX2 R206, R2 ;  /* 0x0000000200ce7308 */ /* 0x0005260000000800 */
[C---:B------:R-:W-:Y:S08]  /*f040*/  HMMA.16816.F32.BF16 R24, R4.reuse, R26, RZ ;  /* 0x0000001a0418723c */ /* 0x040ff000000418ff */
[----:B------:R-:W-:Y:S01]  /*f050*/  HMMA.16816.F32.BF16 R44, R4, R60, RZ ;  /* 0x0000003c042c723c */ /* 0x000fe200000418ff */
[----:B--2---:R-:W-:Y:S01]  /*f060*/  FFMA.FTZ R2, R22, c[0x0][0x2d0], -R0 ;  /* 0x0000b40016027a23 */ /* 0x004fe20000010800 */
[----:B----4-:R-:W-:-:S06]  /*f070*/  F2FP.BF16.PACK_AB R130, R206, R125 ;  /* 0x0000007dce82723e */ /* 0x010fcc00000010ff */
[C---:B------:R-:W-:Y:S01]  /*f080*/  HMMA.16816.F32.BF16 R76, R4.reuse, R84, RZ ;  /* 0x00000054044c723c */ /* 0x040fe200000418ff */
[----:B------:R2:W-:Y:S07]  /*f090*/  MUFU.EX2 R3, R2 ;  /* 0x0000000200037308 */ /* 0x0005ee0000000800 */
[C---:B---3--:R-:W-:Y:S08]  /*f0a0*/  HMMA.16816.F32.BF16 R100, R4.reuse, R104, RZ ;  /* 0x000000680464723c */ /* 0x048ff000000418ff */
[----:B------:R-:W-:Y:S01]  /*f0b0*/  HMMA.16816.F32.BF16 R104, R4, R106, RZ ;  /* 0x0000006a0468723c */ /* 0x000fe200000418ff */
[----:B--2---:R-:W-:-:S04]  /*f0c0*/  FFMA.FTZ R2, R23, c[0x0][0x2d0], -R0 ;  /* 0x0000b40017027a23 */ /* 0x004fc80000010800 */
[----:B------:R2:W3:Y:S03]  /*f0d0*/  MUFU.EX2 R117, R2 ;  /* 0x0000000200757308 */ /* 0x0004e60000000800 */
[C---:B------:R-:W-:Y:S08]  /*f0e0*/  HMMA.16816.F32.BF16 R20, R4.reuse, R32, RZ ;  /* 0x000000200414723c */ /* 0x040ff000000418ff */
[----:B------:R-:W-:Y:S01]  /*f0f0*/  HMMA.16816.F32.BF16 R32, R4, R34, RZ ;  /* 0x000000220420723c */ /* 0x000fe200000418ff */
[--C-:B--2---:R-:W-:Y:S01]  /*f100*/  FFMA.FTZ R2, R28, c[0x0][0x2d0], -R0.reuse ;  /* 0x0000b4001c027a23 */ /* 0x104fe20000010800 */
[----:B---3--:R-:W-:Y:S01]  /*f110*/  F2FP.BF16.PACK_AB R129, R117, R3 ;  /* 0x000000037581723e */ /* 0x008fe200000010ff */
[----:B------:R-:W-:-:S02]  /*f120*/  FFMA.FTZ R0, R29, c[0x0][0x2d0], -R0 ;  /* 0x0000b4001d007a23 */ /* 0x000fc40000010800 */
[----:B------:R2:W-:Y:S03]  /*f130*/  MUFU.EX2 R126, R2 ;  /* 0x00000002007e7308 */ /* 0x0005e60000000800 */
[----:B------:R-:W-:Y:S05]  /*f140*/  HMMA.16816.F32.BF16 R28, R4, R36, RZ ;  /* 0x00000024041c723c */ /* 0x000fea00000418ff */
[----:B------:R-:W3:Y:S01]  /*f150*/  MUFU.EX2 R205, R0 ;  /* 0x0000000000cd7308 */ /* 0x000ee20000000800 */
[----:B--2---:R-:W-:-:S04]  /*f160*/  FADD.FTZ R2, R10, R9 ;  /* 0x000000090a027221 */ /* 0x004fc80000010000 */
[----:B------:R-:W-:Y:S01]  /*f170*/  FADD.FTZ R2, R116, R2 ;  /* 0x0000000274027221 */ /* 0x000fe20000010000 */
[----:B---3--:R-:W-:Y:S01]  /*f180*/  F2FP.BF16.PACK_AB R131, R205, R126 ;  /* 0x0000007ecd83723e */ /* 0x008fe200000010ff */
[----:B------:R-:W-:Y:S02]  /*f190*/  FADD.FTZ R0, R110, R108 ;  /* 0x0000006c6e007221 */ /* 0x000fe40000010000 */
[----:B------:R-:W-:Y:S02]  /*f1a0*/  FADD.FTZ R2, R11, R2 ;  /* 0x000000020b027221 */ /* 0x000fe40000010000 */
[----:B------:R-:W-:Y:S02]  /*f1b0*/  FADD.FTZ R0, R109, R0 ;  /* 0x000000006d007221 */ /* 0x000fe40000010000 */
[----:B------:R-:W-:Y:S01]  /*f1c0*/  HMMA.16816.F32.BF16 R156, R128, R152, R156 ;  /* 0x00000098809c723c */ /* 0x000fe2000004189c */
[----:B------:R-:W-:Y:S02]  /*f1d0*/  FADD.FTZ R2, R3, R2 ;  /* 0x0000000203027221 */ /* 0x000fe40000010000 */
[----:B------:R-:W-:-:S02]  /*f1e0*/  FADD.FTZ R0, R119, R0 ;  /* 0x0000000077007221 */ /* 0x000fc40000010000 */
[----:B------:R-:W-:Y:S02]  /*f1f0*/  FADD.FTZ R2, R117, R2 ;  /* 0x0000000275027221 */ /* 0x000fe40000010000 */
[----:B------:R-:W-:Y:S01]  /*f200*/  FADD.FTZ R0, R118, R0 ;  /* 0x0000000076007221 */ /* 0x000fe20000010000 */
[----:B------:R-:W-:Y:S01]  /*f210*/  HMMA.16816.F32.BF16 R152, R128, R154, R12 ;  /* 0x0000009a8098723c */ /* 0x000fe2000004180c */
[----:B------:R-:W2:Y:S02]  /*f220*/  LDSM.16.MT88.4 R12, [R189+0x1800] ;  /* 0x00180000bd0c783b */ /* 0x000ea40000004200 */
[----:B------:R-:W-:-:S04]  /*f230*/  FADD.FTZ R0, R124, R0 ;  /* 0x000000007c007221 */ /* 0x000fc80000010000 */
[----:B------:R-:W-:Y:S01]  /*f240*/  FADD.FTZ R0, R125, R0 ;  /* 0x000000007d007221 */ /* 0x000fe20000010000 */
[----:B------:R-:W-:Y:S03]  /*f250*/  HMMA.16816.F32.BF16 R148, R128, R144, R148 ;  /* 0x000000908094723c */ /* 0x000fe60000041894 */
[----:B------:R-:W-:Y:S02]  /*f260*/  FADD.FTZ R206, R206, R0 ;  /* 0x00000000cece7221 */ /* 0x000fe40000010000 */
[----:B------:R-:W-:-:S03]  /*f270*/  FADD.FTZ R0, R126, R2 ;  /* 0x000000027e007221 */ /* 0x000fc60000010000 */
[----:B------:R-:W-:Y:S01]  /*f280*/  HMMA.16816.F32.BF16 R144, R128, R146, R24 ;  /* 0x000000928090723c */ /* 0x000fe20000041818 */
[----:B------:R-:W-:Y:S01]  /*f290*/  FADD.FTZ R205, R205, R0 ;  /* 0x00000000cdcd7221 */ /* 0x000fe20000010000 */
[----:B------:R-:W-:-:S04]  /*f2a0*/  IADD3 R0, R174, -0x2, RZ ;  /* 0xfffffffeae007810 */ /* 0x000fc80007ffe0ff */
[----:B------:R-:W-:Y:S02]  /*f2b0*/  ISETP.GE.AND P0, PT, R0, R213, PT ;  /* 0x000000d50000720c */ /* 0x000fe40003f06270 */
[----:B-1----:R-:W-:Y:S08]  /*f2c0*/  HMMA.16816.F32.BF16 R24, R128, R18, R32 ;  /* 0x000000128018723c */ /* 0x002ff00000041820 */
[C---:B------:R-:W-:Y:S08]  /*f2d0*/  HMMA.16816.F32.BF16 R32, R4.reuse, R38, RZ ;  /* 0x000000260420723c */ /* 0x040ff000000418ff */
[C---:B------:R-:W-:Y:S08]  /*f2e0*/  HMMA.16816.F32.BF16 R36, R4.reuse, R40, RZ ;  /* 0x000000280424723c */ /* 0x040ff000000418ff */
[----:B------:R-:W-:Y:S08]  /*f2f0*/  HMMA.16816.F32.BF16 R40, R4, R42, RZ ;  /* 0x0000002a0428723c */ /* 0x000ff000000418ff */
[C---:B------:R-:W-:Y:S08]  /*f300*/  HMMA.16816.F32.BF16 R28, R128.reuse, R52, R28 ;  /* 0x00000034801c723c */ /* 0x040ff0000004181c */
[----:B------:R-:W-:Y:S08]  /*f310*/  HMMA.16816.F32.BF16 R32, R128, R54, R32 ;  /* 0x000000368020723c */ /* 0x000ff00000041820 */
[C---:B------:R-:W-:Y:S08]  /*f320*/  HMMA.16816.F32.BF16 R52, R4.reuse, R56, RZ ;  /* 0x000000380434723c */ /* 0x040ff000000418ff */
[----:B------:R-:W-:Y:S08]  /*f330*/  HMMA.16816.F32.BF16 R56, R4, R58, RZ ;  /* 0x0000003a0438723c */ /* 0x000ff000000418ff */
[C---:B--2---:R-:W-:Y:S08]  /*f340*/  HMMA.16816.F32.BF16 R36, R128.reuse, R12, R36 ;  /* 0x0000000c8024723c */ /* 0x044ff00000041824 */
[C---:B------:R-:W-:Y:S01]  /*f350*/  HMMA.16816.F32.BF16 R40, R128.reuse, R14, R40 ;  /* 0x0000000e8028723c */ /* 0x040fe20000041828 */
[----:B------:R-:W1:Y:S07]  /*f360*/  LDSM.16.MT88.4 R12, [R189+0x2800] ;  /* 0x00280000bd0c783b */ /* 0x000e6e0000004200 */
[C---:B------:R-:W-:Y:S08]  /*f370*/  HMMA.16816.F32.BF16 R52, R128.reuse, R68, R52 ;  /* 0x000000448034723c */ /* 0x040ff00000041834 */
[----:B------:R-:W-:Y:S08]  /*f380*/  HMMA.16816.F32.BF16 R56, R128, R70, R56 ;  /* 0x000000468038723c */ /* 0x000ff00000041838 */
[C---:B------:R-:W-:Y:S08]  /*f390*/  HMMA.16816.F32.BF16 R68, R4.reuse, R72, RZ ;  /* 0x000000480444723c */ /* 0x040ff000000418ff */
[----:B------:R-:W-:Y:S08]  /*f3a0*/  HMMA.16816.F32.BF16 R72, R4, R74, RZ ;  /* 0x0000004a0448723c */ /* 0x000ff000000418ff */
[----:B------:R-:W-:Y:S08]  /*f3b0*/  HMMA.16816.F32.BF16 R20, R128, R16, R20 ;  /* 0x000000108014723c */ /* 0x000ff00000041814 */
[C---:B------:R-:W-:Y:S08]  /*f3c0*/  HMMA.16816.F32.BF16 R16, R4.reuse, R62, RZ ;  /* 0x0000003e0410723c */ /* 0x040ff000000418ff */
[C---:B------:R-:W-:Y:S08]  /*f3d0*/  HMMA.16816.F32.BF16 R60, R4.reuse, R64, RZ ;  /* 0x00000040043c723c */ /* 0x040ff000000418ff */
[----:B------:R-:W-:Y:S08]  /*f3e0*/  HMMA.16816.F32.BF16 R64, R4, R66, RZ ;  /* 0x000000420440723c */ /* 0x000ff000000418ff */
[C---:B-1----:R-:W-:Y:S08]  /*f3f0*/  HMMA.16816.F32.BF16 R68, R128.reuse, R12, R68 ;  /* 0x0000000c8044723c */ /* 0x042ff00000041844 */
[C---:B------:R-:W-:Y:S01]  /*f400*/  HMMA.16816.F32.BF16 R72, R128.reuse, R14, R72 ;  /* 0x0000000e8048723c */ /* 0x040fe20000041848 */
[----:B------:R-:W1:Y:S07]  /*f410*/  LDSM.16.MT88.4 R12, [R191+0x2000] ;  /* 0x00200000bf0c783b */ /* 0x000e6e0000004200 */
[C---:B------:R-:W-:Y:S08]  /*f420*/  HMMA.16816.F32.BF16 R60, R128.reuse, R80, R60 ;  /* 0x00000050803c723c */ /* 0x040ff0000004183c */
[----:B------:R-:W-:Y:S08]  /*f430*/  HMMA.16816.F32.BF16 R64, R128, R82, R64 ;  /* 0x000000528040723c */ /* 0x000ff00000041840 */
[----:B------:R-:W-:Y:S08]  /*f440*/  HMMA.16816.F32.BF16 R80, R4, R86, RZ ;  /* 0x000000560450723c */ /* 0x000ff000000418ff */
[----:B------:R-:W-:Y:S08]  /*f450*/  HMMA.16816.F32.BF16 R76, R128, R92, R76 ;  /* 0x0000005c804c723c */ /* 0x000ff0000004184c */
[----:B------:R-:W-:Y:S08]  /*f460*/  HMMA.16816.F32.BF16 R108, R4, R112, RZ ;  /* 0x00000070046c723c */ /* 0x000ff000000418ff */
[----:B------:R-:W-:Y:S08]  /*f470*/  HMMA.16816.F32.BF16 R80, R128, R94, R80 ;  /* 0x0000005e8050723c */ /* 0x000ff00000041850 */
[C---:B-1----:R-:W-:Y:S08]  /*f480*/  HMMA.16816.F32.BF16 R92, R4.reuse, R12, RZ ;  /* 0x0000000c045c723c */ /* 0x042ff000000418ff */
[C---:B------:R-:W-:Y:S08]  /*f490*/  HMMA.16816.F32.BF16 R12, R4.reuse, R14, RZ ;  /* 0x0000000e040c723c */ /* 0x040ff000000418ff */
[----:B------:R-:W-:Y:S08]  /*f4a0*/  HMMA.16816.F32.BF16 R112, R4, R114, RZ ;  /* 0x000000720470723c */ /* 0x000ff000000418ff */
[C---:B------:R-:W-:Y:S08]  /*f4b0*/  HMMA.16816.F32.BF16 R92, R128.reuse, R96, R92 ;  /* 0x00000060805c723c */ /* 0x040ff0000004185c */
[----:B------:R-:W-:Y:S01]  /*f4c0*/  HMMA.16816.F32.BF16 R96, R128, R98, R12 ;  /* 0x000000628060723c */ /* 0x000fe2000004180c */
[----:B------:R-:W1:Y:S07]  /*f4d0*/  LDSM.16.MT88.4 R12, [R190+0x3800] ;  /* 0x00380000be0c783b */ /* 0x000e6e0000004200 */
[C---:B------:R-:W-:Y:S08]  /*f4e0*/  HMMA.16816.F32.BF16 R116, R4.reuse, R120, RZ ;  /* 0x000000780474723c */ /* 0x040ff000000418ff */
[----:B------:R-:W-:Y:S08]  /*f4f0*/  HMMA.16816.F32.BF16 R120, R4, R122, RZ ;  /* 0x0000007a0478723c */ /* 0x000ff000000418ff */
[C---:B------:R-:W-:Y:S08]  /*f500*/  HMMA.16816.F32.BF16 R44, R128.reuse, R48, R44 ;  /* 0x00000030802c723c */ /* 0x040ff0000004182c */
[----:B------:R-:W-:Y:S01]  /*f510*/  HMMA.16816.F32.BF16 R48, R128, R50, R16 ;  /* 0x000000328030723c */ /* 0x000fe20000041810 */
[----:B------:R-:W2:Y:S07]  /*f520*/  LDSM.16.MT88.4 R16, [R192+0x2800] ;  /* 0x00280000c010783b */ /* 0x000eae0000004200 */
[----:B------:R-:W-:Y:S08]  /*f530*/  HMMA.16816.F32.BF16 R84, R4, R88, RZ ;  /* 0x000000580454723c */ /* 0x000ff000000418ff */
[C---:B-1----:R-:W-:Y:S08]  /*f540*/  HMMA.16816.F32.BF16 R108, R128.reuse, R12, R108 ;  /* 0x0000000c806c723c */ /* 0x042ff0000004186c */
[----:B------:R-:W-:Y:S01]  /*f550*/  HMMA.16816.F32.BF16 R112, R128, R14, R112 ;  /* 0x0000000e8070723c */ /* 0x000fe20000041870 */
[----:B------:R-:W1:Y:S07]  /*f560*/  LDSM.16.MT88.4 R12, [R192+0x3800] ;  /* 0x00380000c00c783b */ /* 0x000e6e0000004200 */
[----:B------:R-:W-:Y:S08]  /*f570*/  HMMA.16816.F32.BF16 R88, R4, R90, RZ ;  /* 0x0000005a0458723c */ /* 0x000ff000000418ff */
[C---:B--2---:R-:W-:Y:S11]  /*f580*/  HMMA.16816.F32.BF16 R84, R128.reuse, R16, R84 ;  /* 0x000000108054723c */ /* 0x044ff60000041854 */
[----:B------:R-:W-:Y:S05]  /*f590*/  @!UPT UIADD3 URZ, URZ, URZ, URZ ;  /* 0x0000003f3f3ff290 */ /* 0x000fea000fffe03f */
[C---:B------:R-:W-:Y:S01]  /*f5a0*/  HMMA.16816.F32.BF16 R88, R128.reuse, R18, R88 ;  /* 0x000000128058723c */ /* 0x040fe20000041858 */
[----:B------:R-:W2:Y:S07]  /*f5b0*/  LDSM.16.MT88.4 R16, [R189+0x3800] ;  /* 0x00380000bd10783b */ /* 0x000eae0000004200 */
[C---:B-1----:R-:W-:Y:S08]  /*f5c0*/  HMMA.16816.F32.BF16 R116, R128.reuse, R12, R116 ;  /* 0x0000000c8074723c */ /* 0x042ff00000041874 */
[C---:B------:R-:W-:Y:S01]  /*f5d0*/  HMMA.16816.F32.BF16 R120, R128.reuse, R14, R120 ;  /* 0x0000000e8078723c */ /* 0x040fe20000041878 */
[----:B------:R-:W1:Y:S07]  /*f5e0*/  LDSM.16.MT88.4 R12, [R191+0x3000] ;  /* 0x00300000bf0c783b */ /* 0x000e6e0000004200 */
[C---:B--2---:R-:W-:Y:S08]  /*f5f0*/  HMMA.16816.F32.BF16 R100, R128.reuse, R16, R100 ;  /* 0x000000108064723c */ /* 0x044ff00000041864 */
[----:B------:R-:W-:Y:S08]  /*f600*/  HMMA.16816.F32.BF16 R104, R128, R18, R104 ;  /* 0x000000128068723c */ /* 0x000ff00000041868 */
[C---:B-1----:R-:W-:Y:S08]  /*f610*/  HMMA.16816.F32.BF16 R124, R4.reuse, R12, RZ ;  /* 0x0000000c047c723c */ /* 0x042ff000000418ff */
[----:B------:R-:W-:Y:S01]  /*f620*/  HMMA.16816.F32.BF16 R12, R4, R14, RZ ;  /* 0x0000000e040c723c */ /* 0x000fe200000418ff */
[----:B------:R-:W1:Y:S11]  /*f630*/  LDSM.16.MT88.4 R4, [R191+0x3800] ;  /* 0x00380000bf04783b */ /* 0x000e760000004200 */
[----:B------:R-:W-:Y:S04]  /*f640*/  @!UPT UIADD3 URZ, URZ, URZ, URZ ;  /* 0x0000003f3f3ff290 */ /* 0x000fe8000fffe03f */
[C---:B-1----:R-:W-:Y:S08]  /*f650*/  HMMA.16816.F32.BF16 R124, R128.reuse, R4, R124 ;  /* 0x00000004807c723c */ /* 0x042ff0000004187c */
[----:B------:R-:W-:Y:S01]  /*f660*/  HMMA.16816.F32.BF16 R128, R128, R6, R12 ;  /* 0x000000068080723c */ /* 0x000fe2000004180c */
[----:B------:R-:W-:Y:S07]  /*f670*/  @!UPT UIADD3 URZ, URZ, URZ, URZ ;  /* 0x0000003f3f3ff290 */ /* 0x000fee000fffe03f */
[----:B------:R-:W-:Y:S11]  /*f680*/  @!P0 BRA `(.L_x_266) ;  /* 0x0000245000008947 */ /* 0x000ff60003800000 */
[----:B------:R-:W-:Y:S02]  /*f690*/  MOV R201, R0 ;  /* 0x0000000000c97202 */ /* 0x000fe40000000f00 */
[----:B------:R-:W-:-:S02]  /*f6a0*/  MOV R137, R8 ;  /* 0x0000000800897202 */ /* 0x000fc40000000f00 */
[----:B------:R-:W-:Y:S02]  /*f6b0*/  MOV R136, R134 ;  /* 0x0000008600887202 */ /* 0x000fe40000000f00 */
.L_x_273:
[----:B------:R-:W-:Y:S01]  /*f6c0*/  SHF.R.S32.HI R0, RZ, 0x1f, R203 ;  /* 0x0000001fff007819 */ /* 0x000fe200000114cb */
[----:B------:R-:W-:Y:S04]  /*f6d0*/  DEPBAR.LE SB0, 0x0 ;  /* 0x000080000000791a */ /* 0x000fe80000000000 */
[----:B------:R-:W-:Y:S01]  /*f6e0*/  SHF.R.S32.HI R4, RZ, 0x1f, R202 ;  /* 0x0000001fff047819 */ /* 0x000fe200000114ca */
[----:B------:R-:W-:Y:S01]  /*f6f0*/  WARPSYNC 0xffffffff ;  /* 0xffffffff00007948 */ /* 0x000fe20003800000 */
[----:B------:R-:W-:Y:S01]  /*f700*/  BAR.SYNC.DEFER_BLOCKING 0x0 ;  /* 0x0000000000007b1d */ /* 0x000fe20000010000 */
[----:B------:R-:W-:Y:S01]  /*f710*/  R2P PR, R212, 0x6 ;  /* 0x00000006d4007804 */ /* 0x000fe20000000000 */
[----:B------:R-:W-:Y:S01]  /*f720*/  IMAD R0, R0, c[0x0][0x208], RZ ;  /* 0x0000820000007a24 */ /* 0x000fe200078e02ff */
[----:B------:R-:W-:Y:S01]  /*f730*/  IADD3 R134, R143, 0x40, RZ ;  /* 0x000000408f867810 */ /* 0x000fe20007ffe0ff */
[----:B------:R-:W-:Y:S01]  /*f740*/  IMAD.WIDE.U32 R2, R203, c[0x0][0x208], RZ ;  /* 0x00008200cb027a25 */ /* 0x000fe200078e00ff */
[----:B------:R-:W-:Y:S02]  /*f750*/  ISETP.GE.AND P5, PT, R200, c[0x0][0x1d4], PT ;  /* 0x00007500c8007a0c */ /* 0x000fe40003fa6270 */
[----:B------:R-:W-:Y:S01]  /*f760*/  ISETP.GE.AND P4, PT, R199, c[0x0][0x1d4], PT ;  /* 0x00007500c7007a0c */ /* 0x000fe20003f86270 */
[----:B------:R-:W-:Y:S01]  /*f770*/  IMAD R0, R203, c[0x0][0x20c], R0 ;  /* 0x00008300cb007a24 */ /* 0x000fe200078e0200 */
[----:B------:R-:W-:Y:S01]  /*f780*/  ISETP.GE.AND P3, PT, R135, c[0x0][0x1d4], PT ;  /* 0x0000750087007a0c */ /* 0x000fe20003f66270 */
[----:B------:R-:W-:Y:S02]  /*f790*/  IMAD R4, R4, c[0x0][0x218], RZ ;  /* 0x0000860004047a24 */ /* 0x000fe400078e02ff */
[----:B------:R-:W-:Y:S01]  /*f7a0*/  IMAD.IADD R3, R3, 0x1, R0 ;  /* 0x0000000103037824 */ /* 0x000fe200078e0200 */
[C---:B------:R-:W-:Y:S01]  /*f7b0*/  IADD3 R0, R143.reuse, 0x20, RZ ;  /* 0x000000208f007810 */ /* 0x040fe20007ffe0ff */
[C---:B------:R-:W-:Y:S01]  /*f7c0*/  IMAD R4, R202.reuse, c[0x0][0x21c], R4 ;  /* 0x00008700ca047a24 */ /* 0x040fe200078e0204 */
[C---:B------:R-:W-:Y:S01]  /*f7d0*/  @P2 IADD3 R134, R143.reuse, -0x40, RZ ;  /* 0xffffffc08f862810 */ /* 0x040fe20007ffe0ff */
[----:B------:R-:W-:Y:S01]  /*f7e0*/  IMAD.WIDE.U32 R2, R202, c[0x0][0x218], R2 ;  /* 0x00008600ca027a25 */ /* 0x000fe200078e0002 */
[----:B------:R-:W-:Y:S02]  /*f7f0*/  @P1 IADD3 R0, R143, -0x20, RZ ;  /* 0xffffffe08f001810 */ /* 0x000fe40007ffe0ff */
[----:B------:R-:W-:Y:S02]  /*f800*/  IADD3 R193, R134, 0x3800, RZ ;  /* 0x0000380086c17810 */ /* 0x000fe40007ffe0ff */
[----:B------:R-:W-:Y:S02]  /*f810*/  IADD3 R2, P0, R214, R2, RZ ;  /* 0x00000002d6027210 */ /* 0x000fe40007f1e0ff */
[----:B------:R-:W-:Y:S01]  /*f820*/  IADD3 R186, R0, 0x3800, RZ ;  /* 0x0000380000ba7810 */ /* 0x000fe20007ffe0ff */
[----:B------:R-:W1:Y:S01]  /*f830*/  LDSM.16.M88.4 R16, [R194] ;  /* 0x00000000c210783b */ /* 0x000e620000000200 */
[----:B------:R-:W-:Y:S02]  /*f840*/  IADD3.X R3, R216, R3, R4, P0, !PT ;  /* 0x00000003d8037210 */ /* 0x000fe400007fe404 */
[----:B------:R-:W-:Y:S01]  /*f850*/  LEA R4, P0, R2, c[0x0][0x1f8], 0x1 ;  /* 0x00007e0002047a11 */ /* 0x000fe200078008ff */
[----:B------:R-:W2:Y:S01]  /*f860*/  LDSM.16.M88.4 R8, [R143] ;  /* 0x000000008f08783b */ /* 0x000ea20000000200 */
[----:B------:R-:W-:Y:S02]  /*f870*/  IADD3 R185, R0, 0x3000, RZ ;  /* 0x0000300000b97810 */ /* 0x000fe40007ffe0ff */
[----:B------:R-:W-:Y:S01]  /*f880*/  LEA.HI.X R3, R2, c[0x0][0x1fc], R3, 0x1, P0 ;  /* 0x00007f0002037a11 */ /* 0x000fe200000f0c03 */
[----:B------:R-:W3:Y:S01]  /*f890*/  LDSM.16.M88.4 R160, [R143+0x800] ;  /* 0x000800008fa0783b */ /* 0x000ee20000000200 */
[C---:B------:R-:W-:Y:S02]  /*f8a0*/  IADD3 R182, R0.reuse, 0x2800, RZ ;  /* 0x0000280000b67810 */ /* 0x040fe40007ffe0ff */
[C---:B------:R-:W-:Y:S01]  /*f8b0*/  IADD3 R181, R0.reuse, 0x2000, RZ ;  /* 0x0000200000b57810 */ /* 0x040fe20007ffe0ff */
[----:B------:R-:W4:Y:S01]  /*f8c0*/  LDSM.16.M88.4 R164, [R195] ;  /* 0x00000000c3a4783b */ /* 0x000f220000000200 */
[C---:B------:R-:W-:Y:S02]  /*f8d0*/  IADD3 R177, R0.reuse, 0x1800, RZ ;  /* 0x0000180000b17810 */ /* 0x040fe40007ffe0ff */
[----:B------:R-:W-:Y:S01]  /*f8e0*/  IADD3 R176, R0, 0x1000, RZ ;  /* 0x0000100000b07810 */ /* 0x000fe20007ffe0ff */
[----:B------:R-:W1:Y:S01]  /*f8f0*/  LDSM.16.M88.4 R168, [R0] ;  /* 0x0000000000a8783b */ /* 0x000e620000000200 */
[C---:B------:R-:W-:Y:S02]  /*f900*/  IADD3 R187, R134.reuse, 0x3000, RZ ;  /* 0x0000300086bb7810 */ /* 0x040fe40007ffe0ff */
[C---:B------:R-:W-:Y:S01]  /*f910*/  IADD3 R184, R134.reuse, 0x2800, RZ ;  /* 0x0000280086b87810 */ /* 0x040fe20007ffe0ff */
[----:B------:R5:W1:Y:S01]  /*f920*/  LDSM.16.M88.4 R172, [R0+0x800] ;  /* 0x0008000000ac783b */ /* 0x000a620000000200 */
[C---:B------:R-:W-:Y:S02]  /*f930*/  IADD3 R183, R134.reuse, 0x2000, RZ ;  /* 0x0000200086b77810 */ /* 0x040fe40007ffe0ff */
[C---:B------:R-:W-:Y:S02]  /*f940*/  IADD3 R180, R134.reuse, 0x1800, RZ ;  /* 0x0000180086b47810 */ /* 0x040fe40007ffe0ff */
[C---:B------:R-:W-:Y:S02]  /*f950*/  IADD3 R178, R134.reuse, 0x1000, RZ ;  /* 0x0000100086b27810 */ /* 0x040fe40007ffe0ff */
[----:B-----5:R-:W-:Y:S01]  /*f960*/  IADD3 R0, R134, 0x800, RZ ;  /* 0x0000080086007810 */ /* 0x020fe20007ffe0ff */
[----:B------:R-:W-:-:S05]  /*f970*/  BRA.DIV ~URZ, `(.L_x_267) ;  /* 0x000083027f007947 */ /* 0x000fca000b800000 */
[----:B--2---:R-:W2:Y:S02]  /*f980*/  SHFL.IDX PT, R3, R3, RZ, 0x181f ;  /* 0x00181fff03037589 */ /* 0x004ea400000e0000 */
.L_x_347:
[----:B------:R-:W5:Y:S01]  /*f990*/  SHFL.IDX PT, R2, R4, RZ, 0x181f ;  /* 0x00181fff04027589 */ /* 0x000f6200000e0000 */
[----:B------:R-:W-:Y:S01]  /*f9a0*/  LOP3.LUT P1, RZ, R207, 0x1, RZ, 0xc0, !PT ;  /* 0x00000001cfff7812 */ /* 0x000fe2000782c0ff */
[----:B------:R-:W-:Y:S01]  /*f9b0*/  BSSY B0, `(.L_x_268) ;  /* 0x00000cf000007945 */ /* 0x000fe20003800000 */
[CC--:B-----5:R-:W-:Y:S04]  /*f9c0*/  LEA R12, P0, R132.reuse, R2.reuse, 0x1 ;  /* 0x00000002840c7211 */ /* 0x0e0fe800078008ff */
[-C--:B--2---:R-:W-:Y:S02]  /*f9d0*/  LEA.HI.X R13, R132, R3.reuse, R133, 0x1, P0 ;  /* 0x00000003840d7211 */ /* 0x084fe400000f0c85 */
[CC--:B------:R-:W-:Y:S05]  /*f9e0*/  LEA R4, P0, R204.reuse, R2.reuse, 0x1 ;  /* 0x00000002cc047211 */ /* 0x0c0fea00078008ff */
[----:B------:R-:W-:Y:S01]  /*f9f0*/  @!PT LDS RZ, [RZ] ;  /* 0x00000000fffff984 */ /* 0x000fe20000000800 */
[----:B------:R-:W-:Y:S01]  /*fa00*/  @!PT LDS RZ, [RZ] ;  /* 0x00000000fffff984 */ /* 0x000fe20000000800 */
[----:B------:R2:W-:Y:S01]  /*fa10*/  LDGSTS.E.BYPASS.LTC128B.128 [R198+0x8080], [R12.64], !P1 ;  /* 0x080800000cc67fae */ /* 0x0005e2000c901d48 */
[-C--:B------:R-:W-:Y:S05]  /*fa20*/  LEA.HI.X R5, R204, R3.reuse, R209, 0x1, P0 ;  /* 0x00000003cc057211 */ /* 0x080fea00000f0cd1 */
[----:B------:R5:W-:Y:S02]  /*fa30*/  LDGSTS.E.BYPASS.LTC128B.128 [R198+0x9080], [R4.64], !P3 ;  /* 0x0908000004c67fae */ /* 0x000be4000d901d48 */
[CC--:B-----5:R-:W-:Y:S04]  /*fa40*/  LEA R4, P0, R199.reuse, R2.reuse, 0x1 ;  /* 0x00000002c7047211 */ /* 0x0e0fe800078008ff */
[-C--:B------:R-:W-:Y:S02]  /*fa50*/  LEA.HI.X R5, R199, R3.reuse, R211, 0x1, P0 ;  /* 0x00000003c7057211 */ /* 0x080fe400000f0cd3 */
[C---:B------:R-:W-:Y:S03]  /*fa60*/  LEA R2, P0, R200.reuse, R2, 0x1 ;  /* 0x00000002c8027211 */ /* 0x040fe600078008ff */
[----:B------:R5:W-:Y:S01]  /*fa70*/  LDGSTS.E.BYPASS.LTC128B.128 [R198+0xa080], [R4.64], !P4 ;  /* 0x0a08000004c67fae */ /* 0x000be2000e101d48 */
[----:B------:R-:W-:Y:S02]  /*fa80*/  LEA.HI.X R3, R200, R3, R210, 0x1, P0 ;  /* 0x00000003c8037211 */ /* 0x000fe400000f0cd2 */
[----:B------:R-:W-:Y:S03]  /*fa90*/  ISETP.GT.AND P0, PT, R201, R213, PT ;  /* 0x000000d5c900720c */ /* 0x000fe60003f04270 */
[----:B------:R4:W-:Y:S06]  /*faa0*/  LDGSTS.E.BYPASS.LTC128B.128 [R198+0xb080], [R2.64], !P5 ;  /* 0x0b08000002c67fae */ /* 0x0009ec000e901d48 */
[----:B------:R-:W0:Y:S01]  /*fab0*/  LDGDEPBAR ;  /* 0x00000000000079af */ /* 0x000e220000000000 */
[C---:B-1---5:R-:W-:Y:S08]  /*fac0*/  HMMA.16816.F32.BF16 R4, R16.reuse, R8, RZ ;  /* 0x000000081004723c */ /* 0x062ff000000418ff */
[C---:B------:R-:W-:Y:S08]  /*fad0*/  HMMA.16816.F32.BF16 R8, R16.reuse, R10, RZ ;  /* 0x0000000a1008723c */ /* 0x040ff000000418ff */
[C---:B--23--:R-:W-:Y:S08]  /*fae0*/  HMMA.16816.F32.BF16 R12, R16.reuse, R160, RZ ;  /* 0x000000a0100c723c */ /* 0x04cff000000418ff */
[----:B------:R-:W-:Y:S01]  /*faf0*/  HMMA.16816.F32.BF16 R16, R16, R162, RZ ;  /* 0x000000a21010723c */ /* 0x000fe200000418ff */
[----:B------:R-:W-:Y:S07]  /*fb00*/  LDSM.16.M88.4 R160, [R197] ;  /* 0x00000000c5a0783b */ /* 0x000fee0000000200 */
[C---:B----4-:R-:W-:Y:S08]  /*fb10*/  HMMA.16816.F32.BF16 R4, R164.reuse, R168, R4 ;  /* 0x000000a8a404723c */ /* 0x050ff00000041804 */
[C---:B------:R-:W-:Y:S01]  /*fb20*/  HMMA.16816.F32.BF16 R8, R164.reuse, R170, R8 ;  /* 0x000000aaa408723c */ /* 0x040fe20000041808 */
[----:B------:R-:W-:Y:S07]  /*fb30*/  LDSM.16.M88.4 R168, [R0] ;  /* 0x0000000000a8783b */ /* 0x000fee0000000200 */
[C---:B------:R-:W-:Y:S08]  /*fb40*/  HMMA.16816.F32.BF16 R12, R164.reuse, R172, R12 ;  /* 0x000000aca40c723c */ /* 0x040ff0000004180c */
[----:B------:R-:W-:Y:S01]  /*fb50*/  HMMA.16816.F32.BF16 R16, R164, R174, R16 ;  /* 0x000000aea410723c */ /* 0x000fe20000041810 */
[----:B------:R-:W1:Y:S06]  /*fb60*/  LDSM.16.M88.4 R164, [R134] ;  /* 0x0000000086a4783b */ /* 0x000e6c0000000200 */
[----:B------:R-:W-:Y:S01]  /*fb70*/  LDSM.16.M88.4 R172, [R188+-0x3000] ;  /* 0xffd00000bcac783b */ /* 0x000fe20000000200 */
[C---:B-1----:R-:W-:Y:S08]  /*fb80*/  HMMA.16816.F32.BF16 R4, R160.reuse, R164, R4 ;  /* 0x000000a4a004723c */ /* 0x042ff00000041804 */
[C---:B------:R-:W-:Y:S01]  /*fb90*/  HMMA.16816.F32.BF16 R8, R160.reuse, R166, R8 ;  /* 0x000000a6a008723c */ /* 0x040fe20000041808 */
[----:B------:R-:W1:Y:S07]  /*fba0*/  LDSM.16.M88.4 R164, [R196] ;  /* 0x00000000c4a4783b */ /* 0x000e6e0000000200 */
[C---:B------:R-:W-:Y:S08]  /*fbb0*/  HMMA.16816.F32.BF16 R12, R160.reuse, R168, R12 ;  /* 0x000000a8a00c723c */ /* 0x040ff0000004180c */
[----:B------:R-:W-:Y:S01]  /*fbc0*/  HMMA.16816.F32.BF16 R16, R160, R170, R16 ;  /* 0x000000aaa010723c */ /* 0x000fe20000041810 */
[----:B------:R-:W2:Y:S06]  /*fbd0*/  LDSM.16.M88.4 R160, [R188+-0x2800] ;  /* 0xffd80000bca0783b */ /* 0x000eac0000000200 */
[----:B------:R-:W-:Y:S01]  /*fbe0*/  LDSM.16.M88.4 R168, [R194+0x4000] ;  /* 0x00400000c2a8783b */ /* 0x000fe20000000200 */
[C---:B-1----:R-:W-:Y:S08]  /*fbf0*/  HMMA.16816.F32.BF16 R4, R164.reuse, R172, R4 ;  /* 0x000000aca404723c */ /* 0x042ff00000041804 */
[C---:B------:R-:W-:Y:S01]  /*fc00*/  HMMA.16816.F32.BF16 R8, R164.reuse, R174, R8 ;  /* 0x000000aea408723c */ /* 0x040fe20000041808 */
[----:B------:R-:W1:Y:S07]  /*fc10*/  LDSM.16.M88.4 R172, [R143+0x1000] ;  /* 0x001000008fac783b */ /* 0x000e6e0000000200 */
[C---:B--2---:R-:W-:Y:S08]  /*fc20*/  HMMA.16816.F32.BF16 R12, R164.reuse, R160, R12 ;  /* 0x000000a0a40c723c */ /* 0x044ff0000004180c */
[----:B------:R-:W-:Y:S01]  /*fc30*/  HMMA.16816.F32.BF16 R16, R164, R162, R16 ;  /* 0x000000a2a410723c */ /* 0x000fe20000041810 */
[----:B------:R-:W2:Y:S06]  /*fc40*/  LDSM.16.M88.4 R160, [R143+0x1800] ;  /* 0x001800008fa0783b */ /* 0x000eac0000000200 */
[----:B------:R-:W-:Y:S01]  /*fc50*/  LDSM.16.M88.4 R164, [R195+0x4000] ;  /* 0x00400000c3a4783b */ /* 0x000fe20000000200 */
[C---:B-1----:R-:W-:Y:S08]  /*fc60*/  HMMA.16816.F32.BF16 R4, R168.reuse, R172, R4 ;  /* 0x000000aca804723c */ /* 0x042ff00000041804 */
[C---:B------:R-:W-:Y:S01]  /*fc70*/  HMMA.16816.F32.BF16 R8, R168.reuse, R174, R8 ;  /* 0x000000aea808723c */ /* 0x040fe20000041808 */
[----:B------:R-:W1:Y:S07]  /*fc80*/  LDSM.16.M88.4 R172, [R176] ;  /* 0x00000000b0ac783b */ /* 0x000e6e0000000200 */
[C---:B--2---:R-:W-:Y:S08]  /*fc90*/  HMMA.16816.F32.BF16 R12, R168.reuse, R160, R12 ;  /* 0x000000a0a80c723c */ /* 0x044ff0000004180c */
[----:B------:R-:W-:Y:S01]  /*fca0*/  HMMA.16816.F32.BF16 R16, R168, R162, R16 ;  /* 0x000000a2a810723c */ /* 0x000fe20000041810 */
[----:B------:R-:W2:Y:S06]  /*fcb0*/  LDSM.16.M88.4 R160, [R177] ;  /* 0x00000000b1a0783b */ /* 0x000eac0000000200 */
[----:B------:R-:W-:Y:S06]  /*fcc0*/  LDSM.16.M88.4 R176, [R178] ;  /* 0x00000000b2b0783b */ /* 0x000fec0000000200 */
[----:B------:R-:W3:Y:S01]  /*fcd0*/  LDSM.16.M88.4 R168, [R197+0x4000] ;  /* 0x00400000c5a8783b */ /* 0x000ee20000000200 */
[C---:B-1----:R-:W-:Y:S08]  /*fce0*/  HMMA.16816.F32.BF16 R4, R164.reuse, R172, R4 ;  /* 0x000000aca404723c */ /* 0x042ff00000041804 */
[C---:B------:R-:W-:Y:S01]  /*fcf0*/  HMMA.16816.F32.BF16 R8, R164.reuse, R174, R8 ;  /* 0x000000aea408723c */ /* 0x040fe20000041808 */
[----:B------:R-:W1:Y:S07]  /*fd00*/  LDSM.16.M88.4 R172, [R180] ;  /* 0x00000000b4ac783b */ /* 0x000e6e0000000200 */
[C---:B--2---:R-:W-:Y:S08]  /*fd10*/  HMMA.16816.F32.BF16 R12, R164.reuse, R160, R12 ;  /* 0x000000a0a40c723c */ /* 0x044ff0000004180c */
[----:B------:R-:W-:Y:S01]  /*fd20*/  HMMA.16816.F32.BF16 R16, R164, R162, R16 ;  /* 0x000000a2a410723c */ /* 0x000fe20000041810 */
[----:B------:R-:W-:Y:S06]  /*fd30*/  LDSM.16.M88.4 R160, [R196+0x4000] ;  /* 0x00400000c4a0783b */ /* 0x000fec0000000200 */
[----:B------:R-:W2:Y:S01]  /*fd40*/  LDSM.16.M88.4 R164, [R188+-0x2000] ;  /* 0xffe00000bca4783b */ /* 0x000ea20000000200 */
[C---:B---3--:R-:W-:Y:S08]  /*fd50*/  HMMA.16816.F32.BF16 R4, R168.reuse, R176, R4 ;  /* 0x000000b0a804723c */ /* 0x048ff00000041804 */
[C---:B------:R-:W-:Y:S01]  /*fd60*/  HMMA.16816.F32.BF16 R8, R168.reuse, R178, R8 ;  /* 0x000000b2a808723c */ /* 0x040fe20000041808 */
[----:B------:R-:W3:Y:S07]  /*fd70*/  LDSM.16.M88.4 R176, [R188+-0x1800] ;  /* 0xffe80000bcb0783b */ /* 0x000eee0000000200 */
[C---:B-1----:R-:W-:Y:S08]  /*fd80*/  HMMA.16816.F32.BF16 R12, R168.reuse, R172, R12 ;  /* 0x000000aca80c723c */ /* 0x042ff0000004180c */
[----:B------:R-:W-:Y:S01]  /*fd90*/  HMMA.16816.F32.BF16 R16, R168, R174, R16 ;  /* 0x000000aea810723c */ /* 0x000fe20000041810 */
[----:B------:R-:W-:Y:S06]  /*fda0*/  LDSM.16.M88.4 R168, [R194+0x8000] ;  /* 0x00800000c2a8783b */ /* 0x000fec0000000200 */
[----:B------:R-:W1:Y:S01]  /*fdb0*/  LDSM.16.M88.4 R172, [R143+0x2000] ;  /* 0x002000008fac783b */ /* 0x000e620000000200 */
[C---:B--2---:R-:W-:Y:S08]  /*fdc0*/  HMMA.16816.F32.BF16 R4, R160.reuse, R164, R4 ;  /* 0x000000a4a004723c */ /* 0x044ff00000041804 */
[C---:B------:R-:W-:Y:S01]  /*fdd0*/  HMMA.16816.F32.BF16 R8, R160.reuse, R166, R8 ;  /* 0x000000a6a008723c */ /* 0x040fe20000041808 */
[----:B------:R-:W2:Y:S07]  /*fde0*/  LDSM.16.M88.4 R164, [R143+0x2800] ;  /* 0x002800008fa4783b */ /* 0x000eae0000000200 */
[C---:B---3--:R-:W-:Y:S08]  /*fdf0*/  HMMA.16816.F32.BF16 R12, R160.reuse, R176, R12 ;  /* 0x000000b0a00c723c */ /* 0x048ff0000004180c */
[----:B------:R-:W-:Y:S01]  /*fe00*/  HMMA.16816.F32.BF16 R16, R160, R178, R16 ;  /* 0x000000b2a010723c */ /* 0x000fe20000041810 */
[----:B------:R-:W-:Y:S06]  /*fe10*/  LDSM.16.M88.4 R176, [R181] ;  /* 0x00000000b5b0783b */ /* 0x000fec0000000200 */
[----:B------:R-:W3:Y:S01]  /*fe20*/  LDSM.16.M88.4 R160, [R195+0x8000] ;  /* 0x00800000c3a0783b */ /* 0x000ee20000000200 */
[C---:B-1----:R-:W-:Y:S08]  /*fe30*/  HMMA.16816.F32.BF16 R4, R168.reuse, R172, R4 ;  /* 0x000000aca804723c */ /* 0x042ff00000041804 */
[C---:B------:R-:W-:Y:S01]  /*fe40*/  HMMA.16816.F32.BF16 R8, R168.reuse, R174, R8 ;  /* 0x000000aea808723c */ /* 0x040fe20000041808 */
[----:B------:R-:W1:Y:S07]  /*fe50*/  LDSM.16.M88.4 R172, [R182] ;  /* 0x00000000b6ac783b */ /* 0x000e6e0000000200 */
[C---:B--2---:R-:W-:Y:S08]  /*fe60*/  HMMA.16816.F32.BF16 R12, R168.reuse, R164, R12 ;  /* 0x000000a4a80c723c */ /* 0x044ff0000004180c */
[----:B------:R-:W-:Y:S01]  /*fe70*/  HMMA.16816.F32.BF16 R16, R168, R166, R16 ;  /* 0x000000a6a810723c */ /* 0x000fe20000041810 */
[----:B------:R-:W-:Y:S06]  /*fe80*/  LDSM.16.M88.4 R168, [R183] ;  /* 0x00000000b7a8783b */ /* 0x000fec0000000200 */
[----:B------:R-:W2:Y:S06]  /*fe90*/  LDSM.16.M88.4 R164, [R197+0x8000] ;  /* 0x00800000c5a4783b */ /* 0x000eac0000000200 */
[----:B------:R-:W4:Y:S01]  /*fea0*/  LDSM.16.M88.4 R180, [R184] ;  /* 0x00000000b8b4783b */ /* 0x000f220000000200 */
[C---:B---3--:R-:W-:Y:S08]  /*feb0*/  HMMA.16816.F32.BF16 R4, R160.reuse, R176, R4 ;  /* 0x000000b0a004723c */ /* 0x048ff00000041804 */
[C---:B------:R-:W-:Y:S01]  /*fec0*/  HMMA.16816.F32.BF16 R8, R160.reuse, R178, R8 ;  /* 0x000000b2a008723c */ /* 0x040fe20000041808 */
[----:B------:R-:W-:Y:S07]  /*fed0*/  LDSM.16.M88.4 R176, [R188+-0x800] ;  /* 0xfff80000bcb0783b */ /* 0x000fee0000000200 */
[C---:B-1----:R-:W-:Y:S08]  /*fee0*/  HMMA.16816.F32.BF16 R12, R160.reuse, R172, R12 ;  /* 0x000000aca00c723c */ /* 0x042ff0000004180c */
[----:B------:R-:W-:Y:S01]  /*fef0*/  HMMA.16816.F32.BF16 R16, R160, R174, R16 ;  /* 0x000000aea010723c */ /* 0x000fe20000041810 */
[----:B------:R-:W-:Y:S06]  /*ff00*/  LDSM.16.M88.4 R160, [R196+0x8000] ;  /* 0x00800000c4a0783b */ /* 0x000fec0000000200 */
[----:B------:R-:W1:Y:S01]  /*ff10*/  LDSM.16.M88.4 R172, [R188+-0x1000] ;  /* 0xfff00000bcac783b */ /* 0x000e620000000200 */
[C---:B--2---:R-:W-:Y:S08]  /*ff20*/  HMMA.16816.F32.BF16 R4, R164.reuse, R168, R4 ;  /* 0x000000a8a404723c */ /* 0x044ff00000041804 */
[C---:B------:R-:W-:Y:S01]  /*ff30*/  HMMA.16816.F32.BF16 R8, R164.reuse, R170, R8 ;  /* 0x000000aaa408723c */ /* 0x040fe20000041808 */
[----:B------:R-:W-:Y:S07]  /*ff40*/  LDSM.16.M88.4 R168, [R143+0x3000] ;  /* 0x003000008fa8783b */ /* 0x000fee0000000200 */
[C---:B----4-:R-:W-:Y:S08]  /*ff50*/  HMMA.16816.F32.BF16 R12, R164.reuse, R180, R12 ;  /* 0x000000b4a40c723c */ /* 0x050ff0000004180c */
[----:B------:R-:W-:Y:S01]  /*ff60*/  HMMA.16816.F32.BF16 R16, R164, R182, R16 ;  /* 0x000000b6a410723c */ /* 0x000fe20000041810 */
[----:B------:R-:W2:Y:S06]  /*ff70*/  LDSM.16.M88.4 R164, [R194+0xc000] ;  /* 0x00c00000c2a4783b */ /* 0x000eac0000000200 */
[----:B------:R-:W3:Y:S01]  /*ff80*/  LDSM.16.M88.4 R180, [R143+0x3800] ;  /* 0x003800008fb4783b */ /* 0x000ee20000000200 */
[C---:B-1----:R-:W-:Y:S08]  /*ff90*/  HMMA.16816.F32.BF16 R4, R160.reuse, R172, R4 ;  /* 0x000000aca004723c */ /* 0x042ff00000041804 */
[C---:B------:R-:W-:Y:S01]  /*ffa0*/  HMMA.16816.F32.BF16 R8, R160.reuse, R174, R8 ;  /* 0x000000aea008723c */ /* 0x040fe20000041808 */
[----:B------:R-:W-:Y:S07]  /*ffb0*/  LDSM.16.M88.4 R172, [R185] ;  /* 0x00000000b9ac783b */ /* 0x000fee0000000200 */
[C---:B------:R-:W-:Y:S08]  /*ffc0*/  HMMA.16816.F32.BF16 R12, R160.reuse, R176, R12 ;  /* 0x000000b0a00c723c */ /* 0x040ff0000004180c */
[----:B------:R-:W-:Y:S01]  /*ffd0*/  HMMA.16816.F32.BF16 R16, R160, R178, R16 ;  /* 0x000000b2a010723c */ /* 0x000fe20000041810 */
[----:B------:R-:W1:Y:S06]  /*ffe0*/  LDSM.16.M88.4 R160, [R195+0xc000] ;  /* 0x00c00000c3a0783b */ /* 0x000e6c0000000200 */
[----:B------:R-:W4:Y:S01]  /*fff0*/  LDSM.16.M88.4 R176, [R186] ;  /* 0x00000000bab0783b */ /* 0x000f220000000200 */
[C---:B--2---:R-:W-:Y:S08]  /*10000*/  HMMA.16816.F32.BF16 R4, R164.reuse, R168, R4 ;  /* 0x000000a8a404723c */ /* 0x044ff00000041804 */
[C---:B------:R-:W-:Y:S01]  /*10010*/  HMMA.16816.F32.BF16 R8, R164.reuse, R170, R8 ;  /* 0x000000aaa408723c */ /* 0x040fe20000041808 */
[----:B------:R-:W-:Y:S06]  /*10020*/  LDSM.16.M88.4 R168, [R187] ;  /* 0x00000000bba8783b */ /* 0x000fec0000000200 */
[----:B------:R-:W-:Y:S01]  /*10030*/  LDSM.16.M88.4 R184, [R188] ;  /* 0x00000000bcb8783b */ /* 0x000fe20000000200 */
[C---:B---3--:R-:W-:Y:S08]  /*10040*/  HMMA.16816.F32.BF16 R12, R164.reuse, R180, R12 ;  /* 0x000000b4a40c723c */ /* 0x048ff0000004180c */
[----:B------:R-:W-:Y:S01]  /*10050*/  HMMA.16816.F32.BF16 R16, R164, R182, R16 ;  /* 0x000000b6a410723c */ /* 0x000fe20000041810 */
[----:B------:R-:W2:Y:S06]  /*10060*/  LDSM.16.M88.4 R164, [R197+0xc000] ;  /* 0x00c00000c5a4783b */ /* 0x000eac0000000200 */
[----:B------:R-:W-:Y:S01]  /*10070*/  LDSM.16.M88.4 R180, [R196+0xc000] ;  /* 0x00c00000c4b4783b */ /* 0x000fe20000000200 */
[C---:B-1----:R-:W-:Y:S08]  /*10080*/  HMMA.16816.F32.BF16 R4, R160.reuse, R172, R4 ;  /* 0x000000aca004723c */ /* 0x042ff00000041804 */
[C---:B------:R-:W-:Y:S01]  /*10090*/  HMMA.16816.F32.BF16 R8, R160.reuse, R174, R8 ;  /* 0x000000aea008723c */ /* 0x040fe20000041808 */
[----:B------:R-:W1:Y:S07]  /*100a0*/  LDSM.16.M88.4 R172, [R193] ;  /* 0x00000000c1ac783b */ /* 0x000e6e0000000200 */
[C---:B----4-:R-:W-:Y:S08]  /*100b0*/  HMMA.16816.F32.BF16 R12, R160.reuse, R176, R12 ;  /* 0x000000b0a00c723c */ /* 0x050ff0000004180c */
[----:B------:R-:W-:Y:S01]  /*100c0*/  HMMA.16816.F32.BF16 R16, R160, R178, R16 ;  /* 0x000000b2a010723c */ /* 0x000fe20000041810 */
[----:B------:R-:W3:Y:S01]  /*100d0*/  LDSM.16.M88.4 R160, [R188+0x800] ;  /* 0x00080000bca0783b */ /* 0x000ee20000000200 */
[----:B------:R-:W-:Y:S05]  /*100e0*/  DEPBAR.LE SB0, 0x0 ;  /* 0x000080000000791a */ /* 0x000fea0000000000 */
[----:B------:R-:W-:Y:S01]  /*100f0*/  BAR.SYNC.DEFER_BLOCKING 0x0 ;  /* 0x0000000000007b1d */ /* 0x000fe20000010000 */
[C---:B--2---:R-:W-:Y:S08]  /*10100*/  HMMA.16816.F32.BF16 R4, R164.reuse, R168, R4 ;  /* 0x000000a8a404723c */ /* 0x044ff00000041804 */
[C---:B------:R-:W-:Y:S08]  /*10110*/  HMMA.16816.F32.BF16 R8, R164.reuse, R170, R8 ;  /* 0x000000aaa408723c */ /* 0x040ff00000041808 */
[C---:B-1----:R-:W-:Y:S08]  /*10120*/  HMMA.16816.F32.BF16 R12, R164.reuse, R172, R12 ;  /* 0x000000aca40c723c */ /* 0x042ff0000004180c */
[----:B------:R-:W-:Y:S08]  /*10130*/  HMMA.16816.F32.BF16 R16, R164, R174, R16 ;  /* 0x000000aea410723c */ /* 0x000ff00000041810 */
[C---:B------:R-:W-:Y:S08]  /*10140*/  HMMA.16816.F32.BF16 R4, R180.reuse, R184, R4 ;  /* 0x000000b8b404723c */ /* 0x040ff00000041804 */
[C---:B------:R-:W-:Y:S08]  /*10150*/  HMMA.16816.F32.BF16 R8, R180.reuse, R186, R8 ;  /* 0x000000bab408723c */ /* 0x040ff00000041808 */
[C---:B---3--:R-:W-:Y:S08]  /*10160*/  HMMA.16816.F32.BF16 R12, R180.reuse, R160, R12 ;  /* 0x000000a0b40c723c */ /* 0x048ff0000004180c */
[----:B------:R-:W-:Y:S01]  /*10170*/  FMUL.FTZ R0, R4, c[0x0][0x320] ;  /* 0x0000c80004007a20 */ /* 0x000fe20000410000 */
[----:B------:R-:W-:Y:S03]  /*10180*/  HMMA.16816.F32.BF16 R16, R180, R162, R16 ;  /* 0x000000a2b410723c */ /* 0x000fe60000041810 */
[----:B------:R1:W2:Y:S02]  /*10190*/  MUFU.TANH R168, R0 ;  /* 0x0000000000a87308 */ /* 0x0002a40000002400 */
[----:B-1----:R-:W-:Y:S08]  /*101a0*/  FMUL.FTZ R0, R5, c[0x0][0x320] ;  /* 0x0000c80005007a20 */ /* 0x002ff00000410000 */
[----:B------:R1:W3:Y:S02]  /*101b0*/  MUFU.TANH R167, R0 ;  /* 0x0000000000a77308 */ /* 0x0002e40000002400 */
[----:B-1----:R-:W-:Y:S08]  /*101c0*/  FMUL.FTZ R0, R6, c[0x0][0x320] ;  /* 0x0000c80006007a20 */ /* 0x002ff00000410000 */
[----:B------:R1:W4:Y:S02]  /*101d0*/  MUFU.TANH R169, R0 ;  /* 0x0000000000a97308 */ /* 0x0003240000002400 */
[----:B-1----:R-:W-:Y:S08]  /*101e0*/  FMUL.FTZ R0, R7, c[0x0][0x320] ;  /* 0x0000c80007007a20 */ /* 0x002ff00000410000 */
[----:B------:R1:W1:Y:S02]  /*101f0*/  MUFU.TANH R170, R0 ;  /* 0x0000000000aa7308 */ /* 0x0002640000002400 */
        /* <DEDUP_REMOVED lines=23> */
[----:B------:R1:W1:Y:S01]  /*10370*/  MUFU.TANH R10, R0 ;  /* 0x00000000000a7308 */ /* 0x0002620000002400 */
[----:B------:R-:W-:-:S05]  /*10380*/  @!P0 BRA `(.L_x_269) ;  /* 0x0000031000008947 */ /* 0x000fca0003800000 */
[----:B-1234-:R-:W-:Y:S01]  /*10390*/  IMAD.MOV.U32 R0, RZ, RZ, 0x1 ;  /* 0x00000001ff007424 */ /* 0x01efe200078e00ff */
[----:B------:R-:W-:Y:S01]  /*103a0*/  ISETP.GT.AND P0, PT, R218, 0x1f, PT ;  /* 0x0000001fda00780c */ /* 0x000fe20003f04270 */
[----:B------:R-:W-:Y:S02]  /*103b0*/  IMAD R2, R201, 0x20, R226 ;  /* 0x00000020c9027824 */ /* 0x000fe400078e02e2 */
[----:B------:R-:W-:Y:S01]  /*103c0*/  IMAD.MOV.U32 R202, RZ, RZ, RZ ;  /* 0x000000ffffca7224 */ /* 0x000fe200078e00ff */
[----:B------:R-:W-:Y:S02]  /*103d0*/  ISETP.NE.AND P1, PT, R0, c[0x0][0x2b8], PT ;  /* 0x0000ae0000007a0c */ /* 0x000fe40003f25270 */
[----:B------:R-:W-:Y:S05]  /*103e0*/  IADD3 R2, R2, -0x20, R218 ;  /* 0xffffffe002027810 */ /* 0x000fea0007ffe0da */
[----:B------:R-:W-:Y:S06]  /*103f0*/  IMAD.MOV.U32 R0, RZ, RZ, R2 ;  /* 0x000000ffff007224 */ /* 0x000fec00078e0002 */
[----:B------:R-:W-:Y:S05]  /*10400*/  @P1 IMAD.HI.U32 R3, R2, c[0x0][0x2bc], RZ ;  /* 0x0000af0002031a27 */ /* 0x000fea00078e00ff */
[----:B------:R-:W-:Y:S04]  /*10410*/  @P1 SHF.R.U32.HI R0, RZ, c[0x0][0x2c0], R3 ;  /* 0x0000b000ff001a19 */ /* 0x000fe80000011603 */
[C---:B------:R-:W-:Y:S01]  /*10420*/  @!P0 IADD3 R3, P1, R0.reuse, R222, RZ ;  /* 0x000000de00038210 */ /* 0x040fe20007f3e0ff */
[----:B------:R-:W-:Y:S03]  /*10430*/  IMAD.MOV R4, RZ, RZ, -R0 ;  /* 0x000000ffff047224 */ /* 0x000fe600078e0a00 */
[----:B------:R-:W-:Y:S01]  /*10440*/  @!P0 LEA.HI.X.SX32 R0, R0, R225, 0x1, P1 ;  /* 0x000000e100008211 */ /* 0x000fe200008f0eff */
[----:B------:R-:W-:Y:S01]  /*10450*/  IMAD R203, R4, c[0x0][0x2b8], R2 ;  /* 0x0000ae0004cb7a24 */ /* 0x000fe200078e0202 */
[C---:B------:R-:W-:Y:S04]  /*10460*/  @!P0 LEA R2, P1, R3.reuse, c[0x0][0x2a0], 0x2 ;  /* 0x0000a80003028a11 */ /* 0x040fe800078210ff */
[----:B------:R-:W-:Y:S02]  /*10470*/  @!P0 LEA.HI.X R3, R3, c[0x0][0x2a4], R0, 0x2, P1 ;  /* 0x0000a90003038a11 */ /* 0x000fe400008f1400 */
[----:B------:R-:W-:Y:S03]  /*10480*/  SHF.R.S32.HI R0, RZ, 0x1f, R203 ;  /* 0x0000001fff007819 */ /* 0x000fe600000114cb */
[----:B------:R1:W2:Y:S02]  /*10490*/  @!P0 LDG.E R202, [R2.64] ;  /* 0x0000000802ca8981 */ /* 0x0002a4000c1e1900 */
[----:B------:R-:W-:Y:S04]  /*104a0*/  IMAD R0, R0, c[0x0][0x1e0], RZ ;  /* 0x0000780000007a24 */ /* 0x000fe800078e02ff */
[C---:B------:R-:W-:Y:S02]  /*104b0*/  IMAD R0, R203.reuse, c[0x0][0x1e4], R0 ;  /* 0x00007900cb007a24 */ /* 0x040fe400078e0200 */
[----:B-1----:R-:W-:Y:S04]  /*104c0*/  IMAD.WIDE.U32 R2, R203, c[0x0][0x1e0], RZ ;  /* 0x00007800cb027a25 */ /* 0x002fe800078e00ff */
[----:B------:R-:W-:Y:S01]  /*104d0*/  IMAD.IADD R3, R3, 0x1, R0 ;  /* 0x0000000103037824 */ /* 0x000fe200078e0200 */
[----:B--2---:R-:W-:Y:S03]  /*104e0*/  SHF.R.S32.HI R0, RZ, 0x1f, R202 ;  /* 0x0000001fff007819 */ /* 0x004fe600000114ca */
[----:B------:R-:W-:Y:S04]  /*104f0*/  IMAD.WIDE.U32 R2, R202, c[0x0][0x1f0], R2 ;  /* 0x00007c00ca027a25 */ /* 0x000fe800078e0002 */
[----:B------:R-:W-:Y:S01]  /*10500*/  IMAD R4, R0, c[0x0][0x1f0], RZ ;  /* 0x00007c0000047a24 */ /* 0x000fe200078e02ff */
[----:B------:R-:W-:Y:S03]  /*10510*/  IADD3 R0, P0, R220, R2, RZ ;  /* 0x00000002dc007210 */ /* 0x000fe60007f1e0ff */
[----:B------:R-:W-:Y:S05]  /*10520*/  IMAD R4, R202, c[0x0][0x1f4], R4 ;  /* 0x00007d00ca047a24 */ /* 0x000fea00078e0204 */
[----:B------:R-:W-:Y:S02]  /*10530*/  IADD3.X R2, R224, R3, R4, P0, !PT ;  /* 0x00000003e0027210 */ /* 0x000fe400007fe404 */
[C---:B------:R-:W-:Y:S04]  /*10540*/  LEA R5, P0, R0.reuse, c[0x0][0x1c8], 0x1 ;  /* 0x0000720000057a11 */ /* 0x040fe800078008ff */
[----:B------:R-:W-:Y:S01]  /*10550*/  LEA.HI.X R0, R0, c[0x0][0x1cc], R2, 0x1, P0 ;  /* 0x0000730000007a11 */ /* 0x000fe200000f0c02 */
[----:B------:R-:W-:-:S06]  /*10560*/  BRA.DIV ~URZ, `(.L_x_270) ;  /* 0x000077727f007947 */ /* 0x000fcc000b800000 */
[----:B------:R1:W2:Y:S02]  /*10570*/  SHFL.IDX PT, R4, R0, RZ, 0x181f ;  /* 0x00181fff00047589 */ /* 0x0002a400000e0000 */
.L_x_348:
[----:B------:R-:W-:-:S05]  /*10580*/  BRA.DIV ~URZ, `(.L_x_271) ;  /* 0x000077c27f007947 */ /* 0x000fca000b800000 */
[----:B-1----:R1:W3:Y:S02]  /*10590*/  SHFL.IDX PT, R0, R5, RZ, 0x181f ;  /* 0x00181fff05007589 */ /* 0x0022e400000e0000 */
.L_x_349:
[----:B------:R-:W-:Y:S02]  /*105a0*/  LOP3.LUT P1, RZ, R207, 0x1, RZ, 0xc0, !PT ;  /* 0x00000001cfff7812 */ /* 0x000fe4000782c0ff */
[C---:B---3--:R-:W-:Y:S04]  /*105b0*/  LEA R2, P0, R132.reuse, R0, 0x1 ;  /* 0x0000000084027211 */ /* 0x048fe800078008ff */
[----:B--2---:R-:W-:Y:S07]  /*105c0*/  LEA.HI.X R3, R132, R4, R133, 0x1, P0 ;  /* 0x0000000484037211 */ /* 0x004fee00000f0c85 */
[----:B------:R-:W-:Y:S01]  /*105d0*/  @!PT LDS RZ, [RZ] ;  /* 0x00000000fffff984 */ /* 0x000fe20000000800 */
[----:B------:R-:W-:Y:S01]  /*105e0*/  @!PT LDS RZ, [RZ] ;  /* 0x00000000fffff984 */ /* 0x000fe20000000800 */
[----:B------:R-:W-:Y:S01]  /*105f0*/  @!PT LDS RZ, [RZ] ;  /* 0x00000000fffff984 */ /* 0x000fe20000000800 */
[----:B------:R2:W-:Y:S02]  /*10600*/  LDGSTS.E.BYPASS.LTC128B.128 [R198+0xc080], [R2.64], !P1 ;  /* 0x0c08000002c67fae */ /* 0x0005e4000c901d48 */
[C---:B--2---:R-:W-:Y:S04]  /*10610*/  LEA R2, P0, R204.reuse, R0, 0x1 ;  /* 0x00000000cc027211 */ /* 0x044fe800078008ff */
[----:B------:R-:W-:Y:S02]  /*10620*/  LEA.HI.X R3, R204, R4, R209, 0x1, P0 ;  /* 0x00000004cc037211 */ /* 0x000fe400000f0cd1 */
[C---:B------:R-:W-:Y:S03]  /*10630*/  LEA R6, P0, R199.reuse, R0, 0x1 ;  /* 0x00000000c7067211 */ /* 0x040fe600078008ff */
[----:B------:R2:W-:Y:S01]  /*10640*/  LDGSTS.E.BYPASS.LTC128B.128 [R198+0xd080], [R2.64], !P3 ;  /* 0x0d08000002c67fae */ /* 0x0005e2000d901d48 */
[----:B------:R-:W-:Y:S05]  /*10650*/  LEA.HI.X R7, R199, R4, R211, 0x1, P0 ;  /* 0x00000004c7077211 */ /* 0x000fea00000f0cd3 */
[----:B------:R3:W-:Y:S01]  /*10660*/  LDGSTS.E.BYPASS.LTC128B.128 [R198+0xe080], [R6.64], !P4 ;  /* 0x0e08000006c67fae */ /* 0x0007e2000e101d48 */
[C---:B--2---:R-:W-:Y:S04]  /*10670*/  LEA R2, P0, R200.reuse, R0, 0x1 ;  /* 0x00000000c8027211 */ /* 0x044fe800078008ff */
[----:B------:R-:W-:Y:S05]  /*10680*/  LEA.HI.X R3, R200, R4, R210, 0x1, P0 ;  /* 0x00000004c8037211 */ /* 0x000fea00000f0cd2 */
[----:B------:R3:W-:Y:S04]  /*10690*/  LDGSTS.E.BYPASS.LTC128B.128 [R198+0xf080], [R2.64], !P5 ;  /* 0x0f08000002c67fae */ /* 0x0007e8000e901d48 */
.L_x_269:
[----:B--234-:R-:W-:Y:S05]  /*106a0*/  BSYNC B0 ;  /* 0x0000000000007941 */ /* 0x01cfea0003800000 */
.L_x_268:
[----:B------:R-:W-:Y:S01]  /*106b0*/  FMNMX.FTZ R2, R168, R136, !PT ;  /* 0x00000088a8027209 */ /* 0x000fe20007810000 */
[----:B------:R-:W0:Y:S01]  /*106c0*/  LDGDEPBAR ;  /* 0x00000000000079af */ /* 0x000e220000000000 */
        /* <DEDUP_REMOVED lines=16> */
[----:B------:R-:W1:Y:S02]  /*107d0*/  SHFL.BFLY PT, R0, R4, 0x2, 0x1f ;  /* 0x0c401f0004007f89 */ /* 0x000e6400000e0000 */
[----:B-1----:R-:W-:Y:S05]  /*107e0*/  FMNMX.FTZ R0, R4, R0, !PT ;  /* 0x0000000004007209 */ /* 0x002fea0007810000 */
[----:B------:R-:W1:Y:S02]  /*107f0*/  SHFL.BFLY PT, R2, R0, 0x1, 0x1f ;  /* 0x0c201f0000027f89 */ /* 0x000e6400000e0000 */
[----:B-1----:R-:W-:Y:S02]  /*10800*/  FMNMX.FTZ R134, R0, R2, !PT ;  /* 0x0000000200867209 */ /* 0x002fe40007810000 */
[----:B------:R-:W1:Y:S02]  /*10810*/  SHFL.BFLY PT, R0, R5, 0x2, 0x1f ;  /* 0x0c401f0005007f89 */ /* 0x000e6400000e0000 */
[----:B-1----:R-:W-:Y:S05]  /*10820*/  FMNMX.FTZ R4, R5, R0, !PT ;  /* 0x0000000005047209 */ /* 0x002fea0007810000 */
[----:B------:R1:W2:Y:S02]  /*10830*/  SHFL.BFLY PT, R0, R4, 0x1, 0x1f ;  /* 0x0c201f0004007f89 */ /* 0x0002a400000e0000 */
.L_x_350:
[----:B--2---:R-:W-:Y:S01]  /*10840*/  FMNMX.FTZ R3, R0, R4, !PT ;  /* 0x0000000400037209 */ /* 0x004fe20007810000 */
[C---:B------:R-:W-:Y:S01]  /*10850*/  FADD.FTZ R0, -R134.reuse, R136 ;  /* 0x0000008886007221 */ /* 0x040fe20000010100 */
[----:B------:R-:W-:Y:S01]  /*10860*/  WARPSYNC 0xffffffff ;  /* 0xffffffff00007948 */ /* 0x000fe20003800000 */
[----:B-1----:R-:W-:Y:S01]  /*10870*/  FMUL.FTZ R4, R134, c[0x0][0x2d0] ;  /* 0x0000b40086047a20 */ /* 0x002fe20000410000 */
[----:B------:R-:W-:Y:S01]  /*10880*/  ISETP.GT.AND P0, PT, R201, R213, PT ;  /* 0x000000d5c900720c */ /* 0x000fe20003f04270 */
[----:B------:R-:W-:Y:S02]  /*10890*/  FMUL.FTZ R0, R0, c[0x0][0x2d0] ;  /* 0x0000b40000007a20 */ /* 0x000fe40000410000 */
[--C-:B------:R-:W-:Y:S02]  /*108a0*/  FFMA.FTZ R171, R9, c[0x0][0x2d0], -R4.reuse ;  /* 0x0000b40009ab7a23 */ /* 0x100fe40000010804 */
[----:B------:R1:W-:Y:S01]  /*108b0*/  MUFU.EX2 R2, R0 ;  /* 0x0000000000027308 */ /* 0x0003e20000000800 */
[--C-:B------:R-:W-:Y:S02]  /*108c0*/  FFMA.FTZ R7, R168, c[0x0][0x2d0], -R4.reuse ;  /* 0x0000b400a8077a23 */ /* 0x100fe40000010804 */
[--C-:B------:R-:W-:Y:S02]  /*108d0*/  FFMA.FTZ R6, R167, c[0x0][0x2d0], -R4.reuse ;  /* 0x0000b400a7067a23 */ /* 0x100fe40000010804 */
[--C-:B------:R-:W-:Y:S02]  /*108e0*/  FFMA.FTZ R167, R8, c[0x0][0x2d0], -R4.reuse ;  /* 0x0000b40008a77a23 */ /* 0x100fe40000010804 */
[--C-:B------:R-:W-:Y:S02]  /*108f0*/  FFMA.FTZ R5, R164, c[0x0][0x2d0], -R4.reuse ;  /* 0x0000b400a4057a23 */ /* 0x100fe40000010804 */
[--C-:B------:R-:W-:Y:S01]  /*10900*/  FFMA.FTZ R172, R12, c[0x0][0x2d0], -R4.reuse ;  /* 0x0000b4000cac7a23 */ /* 0x100fe20000010804 */
[----:B------:R-:W-:Y:S01]  /*10910*/  MUFU.EX2 R8, R7 ;  /* 0x0000000700087308 */ /* 0x000fe20000000800 */
[--C-:B------:R-:W-:Y:S09]  /*10920*/  FFMA.FTZ R173, R160, c[0x0][0x2d0], -R4.reuse ;  /* 0x0000b400a0ad7a23 */ /* 0x100ff20000010804 */
[----:B------:R-:W-:Y:S01]  /*10930*/  MUFU.EX2 R7, R6 ;  /* 0x0000000600077308 */ /* 0x000fe20000000800 */
[----:B-1----:R-:W-:Y:S09]  /*10940*/  FFMA.FTZ R0, R161, c[0x0][0x2d0], -R4 ;  /* 0x0000b400a1007a23 */ /* 0x002ff20000010804 */
[----:B------:R1:W-:Y:S10]  /*10950*/  MUFU.EX2 R9, R0 ;  /* 0x0000000000097308 */ /* 0x0003f40000000800 */
[----:B------:R-:W-:Y:S01]  /*10960*/  MUFU.EX2 R12, R5 ;  /* 0x00000005000c7308 */ /* 0x000fe20000000800 */
[----:B-1----:R-:W-:Y:S04]  /*10970*/  FADD.FTZ R0, -R3, R137 ;  /* 0x0000008903007221 */ /* 0x002fe80000010100 */
[----:B------:R-:W-:Y:S06]  /*10980*/  FMUL.FTZ R0, R0, c[0x0][0x2d0] ;  /* 0x0000b40000007a20 */ /* 0x000fec0000410000 */
[----:B------:R-:W1:Y:S02]  /*10990*/  MUFU.EX2 R0, R0 ;  /* 0x0000000000007308 */ /* 0x000e640000000800 */
[----:B-1----:R-:W-:Y:S01]  /*109a0*/  FMUL.FTZ R18, R0, R146 ;  /* 0x0000009200127220 */ /* 0x002fe20000410000 */
[----:B------:R-:W-:Y:S01]  /*109b0*/  F2FP.BF16.PACK_AB R160, R7, R8 ;  /* 0x0000000807a0723e */ /* 0x000fe200000010ff */
[C---:B------:R-:W-:Y:S01]  /*109c0*/  FFMA.FTZ R4, R2.reuse, R206, R8 ;  /* 0x000000ce02047223 */ /* 0x040fe20000010008 */
[----:B------:R-:W-:Y:S01]  /*109d0*/  F2FP.BF16.PACK_AB R162, R9, R12 ;  /* 0x0000000c09a2723e */ /* 0x000fe200000010ff */
[C---:B------:R-:W-:Y:S02]  /*109e0*/  FMUL.FTZ R16, R2.reuse, R144 ;  /* 0x0000009002107220 */ /* 0x040fe40000410000 */
[----:B------:R-:W-:Y:S02]  /*109f0*/  FMUL.FTZ R17, R2, R145 ;  /* 0x0000009102117220 */ /* 0x000fe40000410000 */
[----:B------:R-:W-:Y:S02]  /*10a00*/  FMUL.FTZ R19, R0, R147 ;  /* 0x0000009300137220 */ /* 0x000fe40000410000 */
[----:B------:R-:W1:Y:S01]  /*10a10*/  LDSM.16.MT88.4 R144, [R189] ;  /* 0x00000000bd90783b */ /* 0x000e620000004200 */
[----:B------:R-:W-:Y:S02]  /*10a20*/  FADD.FTZ R6, R7, R4 ;  /* 0x0000000407067221 */ /* 0x000fe40000010000 */
[----:B------:R-:W-:Y:S02]  /*10a30*/  FMUL.FTZ R4, R3, c[0x0][0x2d0] ;  /* 0x0000b40003047a20 */ /* 0x000fe40000410000 */
[----:B------:R-:W-:Y:S02]  /*10a40*/  FADD.FTZ R6, R12, R6 ;  /* 0x000000060c067221 */ /* 0x000fe40000010000 */
[--C-:B------:R-:W-:Y:S02]  /*10a50*/  FFMA.FTZ R5, R169, c[0x0][0x2d0], -R4.reuse ;  /* 0x0000b400a9057a23 */ /* 0x100fe40000010804 */
[--C-:B------:R-:W-:Y:S02]  /*10a60*/  FFMA.FTZ R7, R170, c[0x0][0x2d0], -R4.reuse ;  /* 0x0000b400aa077a23 */ /* 0x100fe40000010804 */
[--C-:B------:R-:W-:Y:S01]  /*10a70*/  FFMA.FTZ R136, R166, c[0x0][0x2d0], -R4.reuse ;  /* 0x0000b400a6887a23 */ /* 0x100fe20000010804 */
[----:B------:R2:W3:Y:S01]  /*10a80*/  MUFU.EX2 R161, R5 ;  /* 0x0000000500a17308 */ /* 0x0004e20000000800 */
[--C-:B------:R-:W-:Y:S02]  /*10a90*/  FFMA.FTZ R137, R165, c[0x0][0x2d0], -R4.reuse ;  /* 0x0000b400a5897a23 */ /* 0x100fe40000010804 */
[--C-:B------:R-:W-:Y:S02]  /*10aa0*/  FFMA.FTZ R166, R11, c[0x0][0x2d0], -R4.reuse ;  /* 0x0000b4000ba67a23 */ /* 0x100fe40000010804 */
[--C-:B------:R-:W-:Y:S02]  /*10ab0*/  FFMA.FTZ R168, R10, c[0x0][0x2d0], -R4.reuse ;  /* 0x0000b4000aa87a23 */ /* 0x100fe40000010804 */
[--C-:B------:R-:W-:Y:S02]  /*10ac0*/  FFMA.FTZ R165, R14, c[0x0][0x2d0], -R4.reuse ;  /* 0x0000b4000ea57a23 */ /* 0x100fe40000010804 */
[----:B------:R-:W-:Y:S01]  /*10ad0*/  FMUL.FTZ R14, R0, R150 ;  /* 0x00000096000e7220 */ /* 0x000fe20000410000 */
[----:B------:R-:W-:Y:S01]  /*10ae0*/  MUFU.EX2 R174, R137 ;  /* 0x0000008900ae7308 */ /* 0x000fe20000000800 */
[----:B------:R-:W-:Y:S02]  /*10af0*/  FFMA.FTZ R164, R13, c[0x0][0x2d0], -R4 ;  /* 0x0000b4000da47a23 */ /* 0x000fe40000010804 */
[C---:B------:R-:W-:Y:S02]  /*10b00*/  FMUL.FTZ R4, R2.reuse, R156 ;  /* 0x0000009c02047220 */ /* 0x040fe40000410000 */
[----:B------:R-:W-:Y:S02]  /*10b10*/  FADD.FTZ R169, R9, R6 ;  /* 0x0000000609a97221 */ /* 0x000fe40000010000 */
[----:B------:R-:W-:Y:S02]  /*10b20*/  FMUL.FTZ R13, R2, R149 ;  /* 0x00000095020d7220 */ /* 0x000fe40000410000 */
[----:B------:R-:W-:Y:S01]  /*10b30*/  FMUL.FTZ R6, R0, R158 ;  /* 0x0000009e00067220 */ /* 0x000fe20000410000 */
[----:B------:R-:W4:Y:S01]  /*10b40*/  MUFU.EX2 R156, R7 ;  /* 0x00000007009c7308 */ /* 0x000f220000000800 */
[C---:B------:R-:W-:Y:S02]  /*10b50*/  FMUL.FTZ R8, R2.reuse, R152 ;  /* 0x0000009802087220 */ /* 0x040fe40000410000 */
[C---:B------:R-:W-:Y:S02]  /*10b60*/  FMUL.FTZ R9, R2.reuse, R153 ;  /* 0x0000009902097220 */ /* 0x040fe40000410000 */
[----:B--2---:R-:W-:Y:S02]  /*10b70*/  FMUL.FTZ R5, R2, R157 ;  /* 0x0000009d02057220 */ /* 0x004fe40000410000 */
[C---:B---3--:R-:W-:Y:S02]  /*10b80*/  FFMA.FTZ R149, R0.reuse, R205, R161 ;  /* 0x000000cd00957223 */ /* 0x048fe400000100a1 */
[C---:B------:R-:W-:Y:S01]  /*10b90*/  FMUL.FTZ R10, R0.reuse, R154 ;  /* 0x0000009a000a7220 */ /* 0x040fe20000410000 */
[----:B------:R-:W2:Y:S01]  /*10ba0*/  MUFU.EX2 R150, R136 ;  /* 0x0000008800967308 */ /* 0x000ea20000000800 */
[----:B------:R-:W-:Y:S02]  /*10bb0*/  FMUL.FTZ R11, R0, R155 ;  /* 0x0000009b000b7220 */ /* 0x000fe40000410000 */
[----:B------:R-:W-:Y:S01]  /*10bc0*/  FMUL.FTZ R12, R2, R148 ;  /* 0x00000094020c7220 */ /* 0x000fe20000410000 */
[----:B------:R-:W-:Y:S01]  /*10bd0*/  LDSM.16.MT88.4 R152, [R189+0x800] ;  /* 0x00080000bd98783b */ /* 0x000fe20000004200 */
[----:B------:R-:W-:Y:S02]  /*10be0*/  FMUL.FTZ R15, R0, R151 ;  /* 0x00000097000f7220 */ /* 0x000fe40000410000 */
[C---:B------:R-:W-:Y:S02]  /*10bf0*/  FMUL.FTZ R20, R2.reuse, R20 ;  /* 0x0000001402147220 */ /* 0x040fe40000410000 */
[----:B------:R-:W-:Y:S01]  /*10c00*/  FMUL.FTZ R21, R2, R21 ;  /* 0x0000001502157220 */ /* 0x000fe20000410000 */
[----:B------:R-:W-:Y:S01]  /*10c10*/  MUFU.EX2 R136, R173 ;  /* 0x000000ad00887308 */ /* 0x000fe20000000800 */
[C---:B------:R-:W-:Y:S02]  /*10c20*/  FMUL.FTZ R22, R0.reuse, R22 ;  /* 0x0000001600167220 */ /* 0x040fe40000410000 */
[----:B------:R-:W-:Y:S01]  /*10c30*/  FMUL.FTZ R23, R0, R23 ;  /* 0x0000001700177220 */ /* 0x000fe20000410000 */
[----:B----4-:R-:W-:Y:S01]  /*10c40*/  F2FP.BF16.PACK_AB R161, R156, R161 ;  /* 0x000000a19ca1723e */ /* 0x010fe200000010ff */
[----:B------:R-:W-:Y:S02]  /*10c50*/  FMUL.FTZ R7, R0, R159 ;  /* 0x0000009f00077220 */ /* 0x000fe40000410000 */
[C---:B------:R-:W-:Y:S02]  /*10c60*/  FMUL.FTZ R24, R2.reuse, R24 ;  /* 0x0000001802187220 */ /* 0x040fe40000410000 */
[----:B------:R-:W-:Y:S01]  /*10c70*/  FMUL.FTZ R25, R2, R25 ;  /* 0x0000001902197220 */ /* 0x000fe20000410000 */
[----:B------:R-:W-:Y:S01]  /*10c80*/  MUFU.EX2 R170, R164 ;  /* 0x000000a400aa7308 */ /* 0x000fe20000000800 */
[C---:B------:R-:W-:Y:S02]  /*10c90*/  FMUL.FTZ R26, R0.reuse, R26 ;  /* 0x0000001a001a7220 */ /* 0x040fe40000410000 */
[----:B------:R-:W-:Y:S01]  /*10ca0*/  FMUL.FTZ R27, R0, R27 ;  /* 0x0000001b001b7220 */ /* 0x000fe20000410000 */
[----:B--2---:R-:W-:Y:S01]  /*10cb0*/  F2FP.BF16.PACK_AB R163, R174, R150 ;  /* 0x00000096aea3723e */ /* 0x004fe200000010ff */
[C---:B------:R-:W-:Y:S02]  /*10cc0*/  FMUL.FTZ R28, R2.reuse, R28 ;  /* 0x0000001c021c7220 */ /* 0x040fe40000410000 */
[----:B------:R-:W-:Y:S02]  /*10cd0*/  FMUL.FTZ R29, R2, R29 ;  /* 0x0000001d021d7220 */ /* 0x000fe40000410000 */
[C---:B------:R-:W-:Y:S01]  /*10ce0*/  FMUL.FTZ R30, R0.reuse, R30 ;  /* 0x0000001e001e7220 */ /* 0x040fe20000410000 */
[----:B------:R-:W-:Y:S01]  /*10cf0*/  MUFU.EX2 R148, R171 ;  /* 0x000000ab00947308 */ /* 0x000fe20000000800 */
[C---:B-1----:R-:W-:Y:S05]  /*10d00*/  HMMA.16816.F32.BF16 R4, R160.reuse, R144, R4 ;  /* 0x00000090a004723c */ /* 0x042fea0000041804 */
[----:B------:R-:W-:Y:S02]  /*10d10*/  FMUL.FTZ R31, R0, R31 ;  /* 0x0000001f001f7220 */ /* 0x000fe40000410000 */
[C---:B------:R-:W-:Y:S01]  /*10d20*/  FMUL.FTZ R32, R2.reuse, R32 ;  /* 0x0000002002207220 */ /* 0x040fe20000410000 */
[C---:B------:R-:W-:Y:S01]  /*10d30*/  HMMA.16816.F32.BF16 R8, R160.reuse, R146, R8 ;  /* 0x00000092a008723c */ /* 0x040fe20000041808 */
[----:B------:R-:W1:Y:S01]  /*10d40*/  LDSM.16.MT88.4 R144, [R190] ;  /* 0x00000000be90783b */ /* 0x000e620000004200 */
[----:B------:R-:W-:Y:S02]  /*10d50*/  MUFU.EX2 R137, R167 ;  /* 0x000000a700897308 */ /* 0x000fe40000000800 */
[----:B------:R-:W-:Y:S02]  /*10d60*/  FMUL.FTZ R33, R2, R33 ;  /* 0x0000002102217220 */ /* 0x000fe40000410000 */
[C---:B------:R-:W-:Y:S02]  /*10d70*/  FMUL.FTZ R34, R0.reuse, R34 ;  /* 0x0000002200227220 */ /* 0x040fe40000410000 */
[----:B------:R-:W-:Y:S04]  /*10d80*/  FMUL.FTZ R35, R0, R35 ;  /* 0x0000002300237220 */ /* 0x000fe80000410000 */
[C---:B------:R-:W-:Y:S01]  /*10d90*/  FMUL.FTZ R36, R2.reuse, R36 ;  /* 0x0000002402247220 */ /* 0x040fe20000410000 */
[----:B------:R-:W2:Y:S01]  /*10da0*/  MUFU.EX2 R171, R165 ;  /* 0x000000a500ab7308 */ /* 0x000ea20000000800 */
        /* <DEDUP_REMOVED lines=11> */
[----:B------:R-:W-:Y:S01]  /*10e60*/  FMUL.FTZ R48, R2, R48 ;  /* 0x0000003002307220 */ /* 0x000fe20000410000 */
[----:B--2---:R-:W-:Y:S01]  /*10e70*/  F2FP.BF16.PACK_AB R165, R170, R171 ;  /* 0x000000abaaa5723e */ /* 0x004fe200000010ff */
[----:B------:R-:W-:Y:S02]  /*10e80*/  FMUL.FTZ R49, R2, R49 ;  /* 0x0000003102317220 */ /* 0x000fe40000410000 */
[C---:B------:R-:W-:Y:S01]  /*10e90*/  FMUL.FTZ R50, R0.reuse, R50 ;  /* 0x0000003200327220 */ /* 0x040fe20000410000 */
[C---:B-1----:R-:W-:Y:S03]  /*10ea0*/  HMMA.16816.F32.BF16 R12, R160.reuse, R144, R12 ;  /* 0x00000090a00c723c */ /* 0x042fe6000004180c */
[----:B------:R-:W-:Y:S02]  /*10eb0*/  FMUL.FTZ R51, R0, R51 ;  /* 0x0000003300337220 */ /* 0x000fe40000410000 */
[C---:B------:R-:W-:Y:S02]  /*10ec0*/  FMUL.FTZ R52, R2.reuse, R52 ;  /* 0x0000003402347220 */ /* 0x040fe40000410000 */
[----:B------:R-:W-:Y:S01]  /*10ed0*/  FMUL.FTZ R53, R2, R53 ;  /* 0x0000003502357220 */ /* 0x000fe20000410000 */
[C---:B------:R-:W-:Y:S01]  /*10ee0*/  HMMA.16816.F32.BF16 R16, R160.reuse, R146, R16 ;  /* 0x00000092a010723c */ /* 0x040fe20000041810 */
[----:B------:R-:W1:Y:S03]  /*10ef0*/  LDSM.16.MT88.4 R144, [R192] ;  /* 0x00000000c090783b */ /* 0x000e660000004200 */
[C---:B------:R-:W-:Y:S02]  /*10f00*/  FMUL.FTZ R54, R0.reuse, R54 ;  /* 0x0000003600367220 */ /* 0x040fe40000410000 */
[----:B------:R-:W-:Y:S02]  /*10f10*/  FMUL.FTZ R55, R0, R55 ;  /* 0x0000003700377220 */ /* 0x000fe40000410000 */
[C---:B------:R-:W-:Y:S04]  /*10f20*/  FMUL.FTZ R56, R2.reuse, R56 ;  /* 0x0000003802387220 */ /* 0x040fe80000410000 */
        /* <DEDUP_REMOVED lines=14> */
[----:B------:R-:W-:Y:S01]  /*11010*/  FMUL.FTZ R71, R0, R71 ;  /* 0x0000004700477220 */ /* 0x000fe20000410000 */
[C---:B-1----:R-:W-:Y:S03]  /*11020*/  HMMA.16816.F32.BF16 R20, R160.reuse, R144, R20 ;  /* 0x00000090a014723c */ /* 0x042fe60000041814 */
[C---:B------:R-:W-:Y:S02]  /*11030*/  FMUL.FTZ R72, R2.reuse, R72 ;  /* 0x0000004802487220 */ /* 0x040fe40000410000 */
[----:B------:R-:W-:Y:S02]  /*11040*/  FMUL.FTZ R73, R2, R73 ;  /* 0x0000004902497220 */ /* 0x000fe40000410000 */
[C---:B------:R-:W-:Y:S01]  /*11050*/  FMUL.FTZ R74, R0.reuse, R74 ;  /* 0x0000004a004a7220 */ /* 0x040fe20000410000 */
[C---:B------:R-:W-:Y:S01]  /*11060*/  HMMA.16816.F32.BF16 R24, R160.reuse, R146, R24 ;  /* 0x00000092a018723c */ /* 0x040fe20000041818 */
[----:B------:R-:W1:Y:S03]  /*11070*/  LDSM.16.MT88.4 R144, [R191] ;  /* 0x00000000bf90783b */ /* 0x000e660000004200 */
[----:B------:R-:W-:Y:S02]  /*11080*/  FMUL.FTZ R75, R0, R75 ;  /* 0x0000004b004b7220 */ /* 0x000fe40000410000 */
[C---:B------:R-:W-:Y:S02]  /*11090*/  FMUL.FTZ R76, R2.reuse, R76 ;  /* 0x0000004c024c7220 */ /* 0x040fe40000410000 */
[----:B------:R-:W-:Y:S04]  /*110a0*/  FMUL.FTZ R77, R2, R77 ;  /* 0x0000004d024d7220 */ /* 0x000fe80000410000 */
        /* <DEDUP_REMOVED lines=14> */
[C---:B------:R-:W-:Y:S01]  /*11190*/  FMUL.FTZ R92, R2.reuse, R92 ;  /* 0x0000005c025c7220 */ /* 0x040fe20000410000 */
[C---:B-1----:R-:W-:Y:S03]  /*111a0*/  HMMA.16816.F32.BF16 R28, R160.reuse, R144, R28 ;  /* 0x00000090a01c723c */ /* 0x042fe6000004181c */
[----:B------:R-:W-:Y:S02]  /*111b0*/  FMUL.FTZ R93, R2, R93 ;  /* 0x0000005d025d7220 */ /* 0x000fe40000410000 */
[C---:B------:R-:W-:Y:S02]  /*111c0*/  FMUL.FTZ R94, R0.reuse, R94 ;  /* 0x0000005e005e7220 */ /* 0x040fe40000410000 */
[----:B------:R-:W-:Y:S01]  /*111d0*/  FMUL.FTZ R95, R0, R95 ;  /* 0x0000005f005f7220 */ /* 0x000fe20000410000 */
[C---:B------:R-:W-:Y:S01]  /*111e0*/  HMMA.16816.F32.BF16 R32, R160.reuse, R146, R32 ;  /* 0x00000092a020723c */ /* 0x040fe20000041820 */
[----:B------:R-:W1:Y:S03]  /*111f0*/  LDSM.16.MT88.4 R144, [R189+0x1000] ;  /* 0x00100000bd90783b */ /* 0x000e660000004200 */
        /* <DEDUP_REMOVED lines=23> */
[----:B------:R-:W1:Y:S03]  /*11370*/  LDSM.16.MT88.4 R144, [R190+0x1000] ;  /* 0x00100000be90783b */ /* 0x000e660000004200 */
        /* <DEDUP_REMOVED lines=8> */
[C---:B------:R-:W-:Y:S02]  /*11400*/  FMUL.FTZ R125, R2.reuse, R125 ;  /* 0x0000007d027d7220 */ /* 0x040fe40000410000 */
[C---:B------:R-:W-:Y:S02]  /*11410*/  FMUL.FTZ R128, R2.reuse, R128 ;  /* 0x0000008002807220 */ /* 0x040fe40000410000 */
[----:B------:R-:W-:Y:S02]  /*11420*/  FMUL.FTZ R129, R2, R129 ;  /* 0x0000008102817220 */ /* 0x000fe40000410000 */
[C---:B------:R-:W-:Y:S01]  /*11430*/  FMUL.FTZ R126, R0.reuse, R126 ;  /* 0x0000007e007e7220 */ /* 0x040fe20000410000 */
[----:B------:R-:W2:Y:S01]  /*11440*/  MUFU.EX2 R2, R172 ;  /* 0x000000ac00027308 */ /* 0x000ea20000000800 */
[C---:B------:R-:W-:Y:S02]  /*11450*/  FMUL.FTZ R127, R0.reuse, R127 ;  /* 0x0000007f007f7220 */ /* 0x040fe40000410000 */
[C---:B------:R-:W-:Y:S02]  /*11460*/  FMUL.FTZ R130, R0.reuse, R130 ;  /* 0x0000008200827220 */ /* 0x040fe40000410000 */
[----:B------:R-:W-:Y:S02]  /*11470*/  FMUL.FTZ R131, R0, R131 ;  /* 0x0000008300837220 */ /* 0x000fe40000410000 */
[----:B------:R-:W-:Y:S01]  /*11480*/  FADD.FTZ R0, R136, R169 ;  /* 0x000000a988007221 */ /* 0x000fe20000010000 */
[C---:B-1----:R-:W-:Y:S08]  /*11490*/  HMMA.16816.F32.BF16 R44, R160.reuse, R144, R44 ;  /* 0x00000090a02c723c */ /* 0x042ff0000004182c */
[C---:B------:R-:W-:Y:S01]  /*114a0*/  HMMA.16816.F32.BF16 R48, R160.reuse, R146, R48 ;  /* 0x00000092a030723c */ /* 0x040fe20000041830 */
[----:B------:R-:W1:Y:S03]  /*114b0*/  LDSM.16.MT88.4 R144, [R192+0x1000] ;  /* 0x00100000c090783b */ /* 0x000e660000004200 */
[C---:B--2---:R-:W-:Y:S01]  /*114c0*/  F2FP.BF16.PACK_AB R164, R2.reuse, R136 ;  /* 0x0000008802a4723e */ /* 0x044fe200000010ff */
[----:B------:R-:W-:Y:S01]  /*114d0*/  FADD.FTZ R0, R2, R0 ;  /* 0x0000000002007221 */ /* 0x000fe20000010000 */
[----:B------:R-:W-:Y:S01]  /*114e0*/  MUFU.EX2 R136, R168 ;  /* 0x000000a800887308 */ /* 0x000fe20000000800 */
[----:B------:R-:W-:Y:S02]  /*114f0*/  FADD.FTZ R2, R156, R149 ;  /* 0x000000959c027221 */ /* 0x000fe40000010000 */
[----:B------:R-:W-:Y:S04]  /*11500*/  FADD.FTZ R0, R148, R0 ;  /* 0x0000000094007221 */ /* 0x000fe80000010000 */
[----:B------:R-:W-:Y:S02]  /*11510*/  FADD.FTZ R206, R137, R0 ;  /* 0x0000000089ce7221 */ /* 0x000fe40000010000 */
[----:B------:R-:W-:Y:S04]  /*11520*/  FADD.FTZ R0, R150, R2 ;  /* 0x0000000296007221 */ /* 0x000fe80000010000 */
[----:B------:R-:W-:Y:S04]  /*11530*/  FADD.FTZ R0, R174, R0 ;  /* 0x00000000ae007221 */ /* 0x000fe80000010000 */
        /* <DEDUP_REMOVED lines=31> */
[----:B------:R1:W2:Y:S01]  /*11730*/  MUFU.EX2 R160, R166 ;  /* 0x000000a600a07308 */ /* 0x0002a20000000800 */
[----:B------:R-:W3:Y:S02]  /*11740*/  LDSM.16.MT88.4 R144, [R190+0x800] ;  /* 0x00080000be90783b */ /* 0x000ee40000004200 */
[----:B-1----:R-:W-:Y:S01]  /*11750*/  F2FP.BF16.PACK_AB R166, R137, R148 ;  /* 0x0000009489a6723e */ /* 0x002fe200000010ff */
[----:B--2---:R-:W-:Y:S01]  /*11760*/  FADD.FTZ R2, R160, R0 ;  /* 0x00000000a0027221 */ /* 0x004fe20000010000 */
[C---:B------:R-:W-:Y:S02]  /*11770*/  F2FP.BF16.PACK_AB R167, R136.reuse, R160 ;  /* 0x000000a088a7723e */ /* 0x040fe400000010ff */
[----:B------:R-:W-:Y:S01]  /*11780*/  IADD3 R0, R201, -0x1, RZ ;  /* 0xffffffffc9007810 */ /* 0x000fe20007ffe0ff */
[----:B------:R-:W-:Y:S03]  /*11790*/  FADD.FTZ R205, R136, R2 ;  /* 0x0000000288cd7221 */ /* 0x000fe60000010000 */
[----:B------:R-:W-:Y:S02]  /*117a0*/  MOV R136, R134 ;  /* 0x0000008600887202 */ /* 0x000fe40000000f00 */
[----:B------:R-:W-:Y:S01]  /*117b0*/  MOV R201, R0 ;  /* 0x0000000000c97202 */ /* 0x000fe20000000f00 */
[C---:B------:R-:W-:Y:S01]  /*117c0*/  HMMA.16816.F32.BF16 R156, R164.reuse, R152, R4 ;  /* 0x00000098a49c723c */ /* 0x040fe20000041804 */
[----:B------:R-:W1:Y:S04]  /*117d0*/  LDSM.16.MT88.4 R4, [R192+0x800] ;  /* 0x00080000c004783b */ /* 0x000e680000004200 */
[-C--:B------:R-:W-:Y:S03]  /*117e0*/  MOV R137, R3.reuse ;  /* 0x0000000300897202 */ /* 0x080fe60000000f00 */
[C---:B------:R-:W-:Y:S01]  /*117f0*/  HMMA.16816.F32.BF16 R152, R164.reuse, R154, R8 ;  /* 0x0000009aa498723c */ /* 0x040fe20000041808 */
[----:B------:R-:W2:Y:S07]  /*11800*/  LDSM.16.MT88.4 R8, [R191+0x800] ;  /* 0x00080000bf08783b */ /* 0x000eae0000004200 */
[C---:B---3--:R-:W-:Y:S08]  /*11810*/  HMMA.16816.F32.BF16 R148, R164.reuse, R144, R12 ;  /* 0x00000090a494723c */ /* 0x048ff0000004180c */
[C---:B------:R-:W-:Y:S08]  /*11820*/  HMMA.16816.F32.BF16 R144, R164.reuse, R146, R16 ;  /* 0x00000092a490723c */ /* 0x040ff00000041810 */
        /* <DEDUP_REMOVED lines=37> */
[C---:B------:R-:W-:Y:S08]  /*11a80*/  HMMA.16816.F32.BF16 R120, R164.reuse, R6, R120 ;  /* 0x00000006a478723c */ /* 0x040ff00000041878 */
[C---:B--2---:R-:W-:Y:S07]  /*11a90*/  HMMA.16816.F32.BF16 R124, R164.reuse, R8, R124 ;  /* 0x00000008a47c723c */ /* 0x044fee000004187c */
[----:B------:R-:W-:Y:S01]  /*11aa0*/  MOV R8, R3 ;  /* 0x0000000300087202 */ /* 0x000fe20000000f00 */
[----:B------:R-:W-:Y:S01]  /*11ab0*/  HMMA.16816.F32.BF16 R128, R164, R10, R128 ;  /* 0x0000000aa480723c */ /* 0x000fe20000041880 */
[----:B------:R-:W-:Y:S07]  /*11ac0*/  @!UPT UIADD3 URZ, URZ, URZ, URZ ;  /* 0x0000003f3f3ff290 */ /* 0x000fee000fffe03f */
[----:B------:R-:W-:-:S11]  /*11ad0*/  @P0 BRA `(.L_x_273) ;  /* 0xffffdbe000000947 */ /* 0x000fd6000383ffff */
.L_x_266:
[----:B------:R-:W-:Y:S05]  /*11ae0*/  BRA.DIV ~URZ, `(.L_x_274) ;  /* 0x000063e27f007947 */ /* 0x000fea000b800000 */
[----:B------:R1:W2:Y:S02]  /*11af0*/  SHFL.BFLY PT, R0, R206, 0x2, 0x1f ;  /* 0x0c401f00ce007f89 */ /* 0x0002a400000e0000 */
.L_x_351:
[----:B--2---:R-:W-:Y:S01]  /*11b00*/  FADD.FTZ R5, R0, R206 ;  /* 0x000000ce00057221 */ /* 0x004fe20000010000 */
[----:B------:R-:W-:Y:S05]  /*11b10*/  BRA.DIV ~URZ, `(.L_x_275) ;  /* 0x000064027f007947 */ /* 0x000fea000b800000 */
[----:B------:R-:W2:Y:S02]  /*11b20*/  SHFL.BFLY PT, R0, R5, 0x1, 0x1f ;  /* 0x0c201f0005007f89 */ /* 0x000ea400000e0000 */
[----:B--2---:R-:W-:-:S02]  /*11b30*/  FADD.FTZ R5, R5, R0 ;  /* 0x0000000005057221 */ /* 0x004fc40000010000 */
[----:B------:R-:W2:Y:S02]  /*11b40*/  SHFL.BFLY PT, R0, R205, 0x2, 0x1f ;  /* 0x0c401f00cd007f89 */ /* 0x000ea400000e0000 */
[----:B--2---:R-:W-:-:S05]  /*11b50*/  FADD.FTZ R4, R0, R205 ;  /* 0x000000cd00047221 */ /* 0x004fca0000010000 */
[----:B------:R2:W3:Y:S02]  /*11b60*/  SHFL.BFLY PT, R3, R4, 0x1, 0x1f ;  /* 0x0c201f0004037f89 */ /* 0x0004e400000e0000 */
.L_x_352:
[----:B------:R-:W-:Y:S01]  /*11b70*/  FSETP.NE.FTZ.AND P0, PT, R5, RZ, PT ;  /* 0x000000ff0500720b */ /* 0x000fe20003f15000 */
[----:B---3--:R-:W-:Y:S01]  /*11b80*/  FADD.FTZ R3, R3, R4 ;  /* 0x0000000403037221 */ /* 0x008fe20000010000 */
[----:B------:R-:W-:Y:S02]  /*11b90*/  MOV R2, RZ ;  /* 0x000000ff00027202 */ /* 0x000fe40000000f00 */
[----:B------:R-:W-:Y:S02]  /*11ba0*/  MOV R18, 0xff800000 ;  /* 0xff80000000127802 */ /* 0x000fe40000000f00 */
[----:B------:R-:W-:-:S07]  /*11bb0*/  MOV R17, 0xff800000 ;  /* 0xff80000000117802 */ /* 0x000fce0000000f00 */
[----:B------:R-:W3:Y:S08]  /*11bc0*/  @P0 MUFU.LG2 R0, R5 ;  /* 0x0000000500000308 */ /* 0x000ef00000000c00 */
[----:B------:R4:W5:Y:S01]  /*11bd0*/  @P0 MUFU.RCP R2, R5 ;  /* 0x0000000500020308 */ /* 0x0009620000001000 */
[----:B--23--:R-:W-:Y:S01]  /*11be0*/  @P0 FMUL.FTZ R4, R0, 0.69314718246459960938 ;  /* 0x3f31721800040820 */ /* 0x00cfe20000410000 */
[----:B----4-:R-:W-:Y:S01]  /*11bf0*/  @P0 MOV R5, 0x3f317218 ;  /* 0x3f31721800050802 */ /* 0x010fe20000000f00 */
[----:B-----5:R-:W-:-:S02]  /*11c00*/  FMUL.FTZ R162, R2, R100 ;  /* 0x0000006402a27220 */ /* 0x020fc40000410000 */
[C---:B------:R-:W-:Y:S02]  /*11c10*/  FMUL.FTZ R163, R2.reuse, R101 ;  /* 0x0000006502a37220 */ /* 0x040fe40000410000 */
[----:B------:R-:W-:Y:S02]  /*11c20*/  @P0 FMUL.FTZ R0, R5, c[0x0][0x2d0] ;  /* 0x0000b40005000a20 */ /* 0x000fe40000410000 */
[----:B------:R-:W-:Y:S02]  /*11c30*/  FMUL.FTZ R136, R2, R156 ;  /* 0x0000009c02887220 */ /* 0x000fe40000410000 */
[----:B------:R-:W-:Y:S01]  /*11c40*/  @P0 FFMA.FTZ R18, R0, R134, R4 ;  /* 0x0000008600120223 */ /* 0x000fe20000010004 */
[----:B------:R-:W-:Y:S01]  /*11c50*/  FSETP.NE.FTZ.AND P0, PT, R3, RZ, PT ;  /* 0x000000ff0300720b */ /* 0x000fe20003f15000 */
[C---:B------:R-:W-:Y:S01]  /*11c60*/  FMUL.FTZ R137, R2.reuse, R157 ;  /* 0x0000009d02897220 */ /* 0x040fe20000410000 */
[----:B------:R-:W-:Y:S01]  /*11c70*/  MOV R0, RZ ;  /* 0x000000ff00007202 */ /* 0x000fe20000000f00 */
[----:B------:R-:W-:-:S02]  /*11c80*/  FMUL.FTZ R100, R2, R104 ;  /* 0x0000006802647220 */ /* 0x000fc40000410000 */
[C---:B------:R-:W-:Y:S02]  /*11c90*/  FMUL.FTZ R101, R2.reuse, R105 ;  /* 0x0000006902657220 */ /* 0x040fe40000410000 */
[C---:B------:R-:W-:Y:S02]  /*11ca0*/  FMUL.FTZ R156, R2.reuse, R20 ;  /* 0x00000014029c7220 */ /* 0x040fe40000410000 */
[C---:B------:R-:W-:Y:S02]  /*11cb0*/  FMUL.FTZ R157, R2.reuse, R21 ;  /* 0x00000015029d7220 */ /* 0x040fe40000410000 */
[C---:B------:R-:W-:Y:S02]  /*11cc0*/  FMUL.FTZ R104, R2.reuse, R108 ;  /* 0x0000006c02687220 */ /* 0x040fe40000410000 */
[----:B------:R-:W2:Y:S01]  /*11cd0*/  @P0 MUFU.RCP R0, R3 ;  /* 0x0000000300000308 */ /* 0x000ea20000001000 */
[----:B------:R-:W-:Y:S01]  /*11ce0*/  @P0 MOV R4, 0x3f317218 ;  /* 0x3f31721800040802 */ /* 0x000fe20000000f00 */
[----:B------:R-:W-:-:S02]  /*11cf0*/  FMUL.FTZ R105, R2, R109 ;  /* 0x0000006d02697220 */ /* 0x000fc40000410000 */
[C---:B------:R-:W-:Y:S02]  /*11d00*/  FMUL.FTZ R108, R2.reuse, R112 ;  /* 0x00000070026c7220 */ /* 0x040fe40000410000 */
[C---:B------:R-:W-:Y:S02]  /*11d10*/  FMUL.FTZ R109, R2.reuse, R113 ;  /* 0x00000071026d7220 */ /* 0x040fe40000410000 */
[----:B------:R-:W3:Y:S01]  /*11d20*/  @P0 MUFU.LG2 R3, R3 ;  /* 0x0000000300030308 */ /* 0x000ee20000000c00 */
        /* <DEDUP_REMOVED lines=8> */
[C---:B--2---:R-:W-:Y:S02]  /*11db0*/  FMUL.FTZ R120, R0.reuse, R146 ;  /* 0x0000009200787220 */ /* 0x044fe40000410000 */
        /* <DEDUP_REMOVED lines=11> */
[----:B---3--:R-:W-:Y:S02]  /*11e70*/  @P0 FMUL.FTZ R3, R3, 0.69314718246459960938 ;  /* 0x3f31721803030820 */ /* 0x008fe40000410000 */
        /* <DEDUP_REMOVED lines=54> */
[----:B------:R-:W-:Y:S02]  /*121e0*/  @P0 FFMA.FTZ R17, R4, R8, R3 ;  /* 0x0000000804110223 */ /* 0x000fe40000010003 */
        /* <DEDUP_REMOVED lines=43> */
[----:B------:R-:W-:Y:S02]  /*124a0*/  FMUL.FTZ R97, R2, R97 ;  /* 0x0000006102617220 */ /* 0x000fe40000410000 */
.L_x_196:
[----:B------:R-:W2:Y:S01]  /*124b0*/  S2R R93, SR_TID.X ;  /* 0x00000000005d7919 */ /* 0x000ea20000002100 */
[----:B------:R-:W-:Y:S01]  /*124c0*/  BSSY B0, `(.L_x_276) ;  /* 0x0000010000007945 */ /* 0x000fe20003800000 */
[----:B--2---:R-:W-:-:S13]  /*124d0*/  LOP3.LUT P0, RZ, R93, 0xff, RZ, 0xc0, !PT ;  /* 0x000000ff5dff7812 */ /* 0x004fda000780c0ff */
[----:B------:R-:W-:Y:S05]  /*124e0*/  @P0 BRA `(.L_x_277) ;  /* 0x000000d000000947 */ /* 0x000fea0003800000 */
[----:B------:R-:W2:Y:S01]  /*124f0*/  S2R R2, SR_LANEID ;  /* 0x0000000000027919 */ /* 0x000ea20000000000 */
[----:B------:R-:W-:Y:S01]  /*12500*/  VOTEU.ANY UR4, UPT, PT ;  /* 0x0000000000047886 */ /* 0x000fe200038e0100 */
[----:B-1----:R-:W-:Y:S01]  /*12510*/  IMAD.MOV.U32 R4, RZ, RZ, c[0x0][0x560] ;  /* 0x00015800ff047624 */ /* 0x002fe200078e00ff */
[----:B------:R-:W2:Y:S01]  /*12520*/  FLO.U32 R3, UR4 ;  /* 0x0000000400037d00 */ /* 0x000ea200080e0000 */
[----:B------:R-:W-:Y:S01]  /*12530*/  IMAD.MOV.U32 R5, RZ, RZ, c[0x0][0x564] ;  /* 0x00015900ff057624 */ /* 0x000fe200078e00ff */
[----:B--2---:R-:W-:-:S06]  /*12540*/  ISETP.EQ.U32.AND P0, PT, R3, R2, PT ;  /* 0x000000020300720c */ /* 0x004fcc0003f02070 */
[----:B------:R-:W1:Y:S07]  /*12550*/  POPC R2, UR4 ;  /* 0x0000000400027d09 */ /* 0x000e6e0008000000 */
[----:B-1----:R-:W2:Y:S04]  /*12560*/  @P0 ATOMG.E.ADD.STRONG.GPU PT, R2, [R4.64], R2 ;  /* 0x00000002040209a8 */ /* 0x002ea800081ee1c8 */
[----:B--2---:R1:W2:Y:S04]  /*12570*/  SHFL.IDX PT, R3, R2, R3, 0x1f ;  /* 0x00001f0302037589 */ /* 0x0042a800000e0000 */
[----:B-1----:R-:W1:Y:S02]  /*12580*/  S2R R2, SR_LTMASK ;  /* 0x0000000000027919 */ /* 0x002e640000003900 */
[----:B-1----:R-:W-:-:S06]  /*12590*/  LOP3.LUT R2, R2, UR4, RZ, 0xc0, !PT ;  /* 0x0000000402027c12 */ /* 0x002fcc000f8ec0ff */
[----:B------:R-:W2:Y:S02]  /*125a0*/  POPC R2, R2 ;  /* 0x0000000200027309 */ /* 0x000ea40000000000 */
[----:B--2---:R-:W-:-:S06]  /*125b0*/  IADD3 R228, R3, c[0x0][0xc], R2 ;  /* 0x0000030003e47a10 */ /* 0x004fcc0007ffe002 */
.L_x_277:
[----:B------:R-:W-:Y:S05]  /*125c0*/  BSYNC B0 ;  /* 0x0000000000007941 */ /* 0x000fea0003800000 */
.L_x_276:
[----:B------:R-:W-:Y:S01]  /*125d0*/  PRMT R0, R0, 0x9910, RZ ;  /* 0x0000991000007816 */ /* 0x000fe200000000ff */
[----:B------:R-:W-:Y:S01]  /*125e0*/  BSSY B1, `(.L_x_278) ;  /* 0x000041e000017945 */ /* 0x000fe20003800000 */
[----:B-----5:R-:W-:Y:S02]  /*125f0*/  IMAD.MOV.U32 R92, RZ, RZ, R228 ;  /* 0x000000ffff5c7224 */ /* 0x020fe400078e00e4 */
[----:B------:R-:W-:-:S13]  /*12600*/  ISETP.NE.AND P0, PT, R0, RZ, PT ;  /* 0x000000ff0000720c */ /* 0x000fda0003f05270 */
[----:B------:R-:W-:Y:S05]  /*12610*/  @!P0 BRA `(.L_x_279) ;  /* 0x000034e000008947 */ /* 0x000fea0003800000 */
[----:B------:R-:W-:Y:S01]  /*12620*/  WARPSYNC 0xffffffff ;  /* 0xffffffff00007948 */ /* 0x000fe20003800000 */
[----:B------:R-:W-:Y:S01]  /*12630*/  BAR.SYNC.DEFER_BLOCKING 0x1, 0x100 ;  /* 0x0044000000007b1d */ /* 0x000fe20000010000 */
[----:B------:R-:W-:Y:S01]  /*12640*/  F2FP.BF16.PACK_AB R2, R137, R136 ;  /* 0x000000888902723e */ /* 0x000fe200000010ff */
[----:B------:R-:W-:Y:S01]  /*12650*/  IMAD.MOV.U32 R12, RZ, RZ, c[0x0][0x388] ;  /* 0x0000e200ff0c7624 */ /* 0x000fe200078e00ff */
[----:B------:R-:W-:Y:S02]  /*12660*/  F2FP.BF16.PACK_AB R0, R117, R116 ;  /* 0x000000747500723e */ /* 0x000fe400000010ff */
[----:B------:R-:W-:-:S04]  /*12670*/  ISETP.NE.U32.AND P0, PT, RZ, c[0x0][0x508], PT ;  /* 0x00014200ff007a0c */ /* 0x000fc80003f05070 */
[----:B------:R-:W-:Y:S01]  /*12680*/  ISETP.NE.AND.EX P1, PT, RZ, c[0x0][0x50c], PT, P0 ;  /* 0x00014300ff007a0c */ /* 0x000fe20003f25300 */
[----:B------:R2:W-:Y:S04]  /*12690*/  STS [R236+0x80], R2 ;  /* 0x00008002ec007388 */ /* 0x0005e80000000800 */
[----:B------:R3:W-:Y:S01]  /*126a0*/  STS [R236+0x480], R0 ;  /* 0x00048000ec007388 */ /* 0x0007e20000000800 */
[----:B--2---:R-:W-:Y:S02]  /*126b0*/  F2FP.BF16.PACK_AB R2, R153, R152 ;  /* 0x000000989902723e */ /* 0x004fe400000010ff */
[----:B---3--:R-:W-:-:S03]  /*126c0*/  F2FP.BF16.PACK_AB R0, R155, R154 ;  /* 0x0000009a9b00723e */ /* 0x008fc600000010ff */
[----:B------:R2:W-:Y:S04]  /*126d0*/  STS [R237], R2 ;  /* 0x00000002ed007388 */ /* 0x0005e80000000800 */
[----:B------:R3:W-:Y:S01]  /*126e0*/  STS [R237+0x400], R0 ;  /* 0x00040000ed007388 */ /* 0x0007e20000000800 */
[----:B--2---:R-:W-:Y:S02]  /*126f0*/  F2FP.BF16.PACK_AB R2, R149, R148 ;  /* 0x000000949502723e */ /* 0x004fe400000010ff */
[----:B---3--:R-:W-:-:S03]  /*12700*/  F2FP.BF16.PACK_AB R0, R125, R124 ;  /* 0x0000007c7d00723e */ /* 0x008fc600000010ff */
        /* <DEDUP_REMOVED lines=114> */
[----:B------:R-:W-:Y:S02]  /*12e30*/  ISETP.NE.U32.AND P2, PT, RZ, c[0x0][0x500], PT ;  /* 0x00014000ff007a0c */ /* 0x000fe40003f45070 */
[----:B--2---:R-:W-:Y:S02]  /*12e40*/  F2FP.BF16.PACK_AB R2, R21, R20 ;  /* 0x000000141502723e */ /* 0x004fe400000010ff */
[----:B---3--:R-:W-:-:S03]  /*12e50*/  F2FP.BF16.PACK_AB R0, R67, R66 ;  /* 0x000000424300723e */ /* 0x008fc600000010ff */
[----:B------:R2:W-:Y:S04]  /*12e60*/  STS [R241+0xc000], R2 ;  /* 0x00c00002f1007388 */ /* 0x0005e80000000800 */
[----:B------:R3:W-:Y:S04]  /*12e70*/  STS [R241+0xc400], R0 ;  /* 0x00c40000f1007388 */ /* 0x0007e80000000800 */
[----:B------:R-:W-:Y:S01]  /*12e80*/  BAR.SYNC.DEFER_BLOCKING 0x1, 0x100 ;  /* 0x0044000000007b1d */ /* 0x000fe20000010000 */
[----:B------:R-:W-:Y:S02]  /*12e90*/  ISETP.NE.AND.EX P2, PT, RZ, c[0x0][0x504], PT, P2 ;  /* 0x00014100ff007a0c */ /* 0x000fe40003f45320 */
[----:B--2---:R-:W-:-:S04]  /*12ea0*/  @P1 IADD3 R2, P0, R227, c[0x0][0x508], RZ ;  /* 0x00014200e3021a10 */ /* 0x004fc80007f1e0ff */
[----:B------:R-:W-:Y:S02]  /*12eb0*/  @P1 IADD3.X R3, R232, c[0x0][0x50c], RZ, P0, !PT ;  /* 0x00014300e8031a10 */ /* 0x000fe400007fe4ff */
[----:B-1----:R-:W-:-:S03]  /*12ec0*/  IADD3 R4, P0, R227, c[0x0][0x500], RZ ;  /* 0x00014000e3047a10 */ /* 0x002fc60007f1e0ff */
[----:B------:R1:W5:Y:S01]  /*12ed0*/  @P1 LDG.E R12, [R2.64] ;  /* 0x00000008020c1981 */ /* 0x000362000c1e1900 */
[----:B------:R-:W-:Y:S01]  /*12ee0*/  IADD3.X R5, R232, c[0x0][0x504], RZ, P0, !PT ;  /* 0x00014100e8057a10 */ /* 0x000fe200007fe4ff */
[----:B-1----:R-:W-:-:S06]  /*12ef0*/  IMAD.MOV.U32 R2, RZ, RZ, RZ ;  /* 0x000000ffff027224 */ /* 0x002fcc00078e00ff */
[----:B------:R3:W5:Y:S01]  /*12f00*/  @P2 LDG.E R2, [R4.64] ;  /* 0x0000000804022981 */ /* 0x000762000c1e1900 */
[----:B------:R-:W-:-:S04]  /*12f10*/  ISETP.NE.AND P0, PT, R238, RZ, PT ;  /* 0x000000ffee00720c */ /* 0x000fc80003f05270 */
[----:B------:R-:W-:Y:S01]  /*12f20*/  SEL R3, R238, c[0x0][0x3d4], P0 ;  /* 0x0000f500ee037a07 */ /* 0x000fe20000000000 */
[----:B------:R-:W-:Y:S05]  /*12f30*/  @P1 BRA `(.L_x_280) ;  /* 0x0000004000001947 */ /* 0x000fea0003800000 */
[----:B------:R-:W-:Y:S05]  /*12f40*/  @!P2 BRA `(.L_x_280) ;  /* 0x000000300000a947 */ /* 0x000fea0003800000 */
[----:B---3--:R1:W2:Y:S04]  /*12f50*/  LDG.E R0, [R4.64] ;  /* 0x0000000804007981 */ /* 0x0082a8000c1e1900 */
[----:B-1----:R-:W2:Y:S02]  /*12f60*/  LDG.E R4, [R4.64+0x4] ;  /* 0x0000040804047981 */ /* 0x002ea4000c1e1900 */
[----:B--2--5:R-:W-:Y:S02]  /*12f70*/  IADD3 R12, -R0, R4, RZ ;  /* 0x00000004000c7210 */ /* 0x024fe40007ffe1ff */
.L_x_280:
[----:B------:R-:W2:Y:S01]  /*12f80*/  LDL R19, [R1+0x50] ;  /* 0x0000500001137983 */ /* 0x000ea20000100800 */
[----:B------:R-:W-:Y:S01]  /*12f90*/  IMAD.MOV.U32 R16, RZ, RZ, 0x368 ;  /* 0x00000368ff107424 */ /* 0x000fe200078e00ff */
[----:B------:R-:W-:Y:S02]  /*12fa0*/  ISETP.GT.AND P2, PT, R3, 0x1, PT ;  /* 0x000000010300780c */ /* 0x000fe40003f44270 */
[----:B------:R-:W-:-:S02]  /*12fb0*/  ISETP.NE.U32.AND P0, PT, RZ, c[0x0][0x500], PT ;  /* 0x00014000ff007a0c */ /* 0x000fc40003f05070 */
[----:B------:R-:W-:Y:S02]  /*12fc0*/  SEL R16, R16, 0x328, P2 ;  /* 0x0000032810107807 */ /* 0x000fe40001000000 */
[----:B------:R-:W-:Y:S02]  /*12fd0*/  ISETP.NE.AND.EX P0, PT, RZ, c[0x0][0x504], PT, P0 ;  /* 0x00014100ff007a0c */ /* 0x000fe40003f05300 */
[----:B------:R-:W1:Y:S01]  /*12fe0*/  LDC.64 R6, c[0x0][R16+0x170] ;  /* 0x00005c0010067b82 */ /* 0x000e620000000a00 */
[----:B---3--:R-:W-:Y:S02]  /*12ff0*/  LOP3.LUT R4, R230, 0xffff, RZ, 0xc0, !PT ;  /* 0x0000ffffe6047812 */ /* 0x008fe400078ec0ff */
[----:B------:R-:W-:Y:S02]  /*13000*/  SEL R0, R233, RZ, !P0 ;  /* 0x000000ffe9007207 */ /* 0x000fe40004000000 */
[----:B------:R-:W-:-:S03]  /*13010*/  SEL R5, R235, RZ, !P0 ;  /* 0x000000ffeb057207 */ /* 0x000fc60004000000 */
[----:B------:R-:W3:Y:S08]  /*13020*/  LDC.64 R10, c[0x0][R16+0x168] ;  /* 0x00005a00100a7b82 */ /* 0x000ef00000000a00 */
[----:B------:R-:W4:Y:S01]  /*13030*/  LDC.64 R14, c[0x0][R16+0x178] ;  /* 0x00005e00100e7b82 */ /* 0x000f220000000a00 */
[----:B-1----:R-:W-:-:S04]  /*13040*/  IMAD R3, R7, R0, RZ ;  /* 0x0000000007037224 */ /* 0x002fc800078e02ff */
[C---:B------:R-:W-:Y:S02]  /*13050*/  IMAD R5, R6.reuse, R5, R3 ;  /* 0x0000000506057224 */ /* 0x040fe400078e0203 */
[----:B------:R-:W-:-:S04]  /*13060*/  IMAD.WIDE.U32 R6, R6, R0, RZ ;  /* 0x0000000006067225 */ /* 0x000fc800078e00ff */
[----:B---3--:R-:W-:-:S04]  /*13070*/  IMAD.WIDE.U32 R8, R10, R4, RZ ;  /* 0x000000040a087225 */ /* 0x008fc800078e00ff */
[----:B------:R-:W-:Y:S01]  /*13080*/  IMAD R3, R11, R4, RZ ;  /* 0x000000040b037224 */ /* 0x000fe200078e02ff */
[--C-:B-----5:R-:W-:Y:S01]  /*13090*/  IADD3 R13, P1, P0, R6, R8, R2.reuse ;  /* 0x00000008060d7210 */ /* 0x120fe2000783e002 */
[----:B------:R-:W-:Y:S01]  /*130a0*/  IMAD.IADD R5, R7, 0x1, R5 ;  /* 0x0000000107057824 */ /* 0x000fe200078e0205 */
[----:B------:R-:W-:Y:S01]  /*130b0*/  SEL R6, R245, RZ, P2 ;  /* 0x000000fff5067207 */ /* 0x000fe20001000000 */
[----:B------:R-:W-:Y:S01]  /*130c0*/  IMAD.IADD R8, R9, 0x1, R3 ;  /* 0x0000000109087824 */ /* 0x000fe200078e0203 */
[----:B------:R-:W-:Y:S01]  /*130d0*/  SHF.R.S32.HI R11, RZ, 0x1f, R2 ;  /* 0x0000001fff0b7819 */ /* 0x000fe20000011402 */
[----:B------:R-:W-:Y:S02]  /*130e0*/  IMAD.MOV.U32 R3, RZ, RZ, c[0x0][0x4e8] ;  /* 0x00013a00ff037624 */ /* 0x000fe400078e00ff */
[----:B----4-:R-:W-:Y:S01]  /*130f0*/  IMAD R9, R15, R6, RZ ;  /* 0x000000060f097224 */ /* 0x010fe200078e02ff */
[----:B------:R-:W-:Y:S01]  /*13100*/  IADD3.X R10, R5, R8, R11, P1, P0 ;  /* 0x00000008050a7210 */ /* 0x000fe20000fe040b */
[----:B------:R-:W-:Y:S01]  /*13110*/  IMAD.WIDE.U32 R6, R14, R6, RZ ;  /* 0x000000060e067225 */ /* 0x000fe200078e00ff */
[----:B------:R-:W-:Y:S01]  /*13120*/  ISETP.NE.AND P3, PT, R3, 0x1, PT ;  /* 0x000000010300780c */ /* 0x000fe20003f65270 */
[----:B------:R-:W3:Y:S02]  /*13130*/  LDL R14, [R1+0x4c] ;  /* 0x00004c00010e7983 */ /* 0x000ee40000100800 */
[----:B------:R-:W-:-:S02]  /*13140*/  IMAD.IADD R9, R7, 0x1, R9 ;  /* 0x0000000107097824 */ /* 0x000fc400078e0209 */
[----:B------:R-:W-:Y:S02]  /*13150*/  IMAD R12, R12, c[0x0][0x4e8], RZ ;  /* 0x00013a000c0c7a24 */ /* 0x000fe400078e02ff */
[----:B--2---:R-:W-:-:S06]  /*13160*/  IMAD R3, R229, 0x80, R19 ;  /* 0x00000080e5037824 */ /* 0x004fcc00078e0213 */
[----:B------:R-:W-:-:S04]  /*13170*/  @P3 IMAD.HI.U32 R8, R3, c[0x0][0x4ec], RZ ;  /* 0x00013b0003083a27 */ /* 0x000fc800078e00ff */
[----:B------:R-:W-:Y:S01]  /*13180*/  IMAD.MOV.U32 R5, RZ, RZ, R3 ;  /* 0x000000ffff057224 */ /* 0x000fe200078e0003 */
[----:B------:R-:W-:-:S04]  /*13190*/  @P3 SHF.R.U32.HI R5, RZ, c[0x0][0x4f0], R8 ;  /* 0x00013c00ff053a19 */ /* 0x000fc80000011608 */
[----:B------:R-:W-:Y:S02]  /*131a0*/  IADD3 R6, P1, P0, R5, R13, R6 ;  /* 0x0000000d05067210 */ /* 0x000fe4000783e006 */
[----:B------:R-:W-:-:S04]  /*131b0*/  SHF.R.S32.HI R7, RZ, 0x1f, R5 ;  /* 0x0000001fff077819 */ /* 0x000fc80000011405 */
[----:B------:R-:W-:Y:S02]  /*131c0*/  IADD3.X R7, R7, R10, R9, P1, P0 ;  /* 0x0000000a07077210 */ /* 0x000fe40000fe0409 */
[----:B------:R-:W1:Y:S01]  /*131d0*/  LDC.64 R8, c[0x0][R16+0x160] ;  /* 0x0000580010087b82 */ /* 0x000e620000000a00 */
[----:B------:R-:W-:-:S04]  /*131e0*/  IMAD.MOV R5, RZ, RZ, -R5 ;  /* 0x000000ffff057224 */ /* 0x000fc800078e0a05 */
[----:B------:R-:W-:-:S05]  /*131f0*/  IMAD R5, R5, c[0x0][0x4e8], R3 ;  /* 0x00013a0005057a24 */ /* 0x000fca00078e0203 */
[----:B------:R-:W-:Y:S02]  /*13200*/  SHF.R.S32.HI R10, RZ, 0x1f, R5 ;  /* 0x0000001fff0a7819 */ /* 0x000fe40000011405 */
[----:B------:R-:W-:-:S04]  /*13210*/  SHF.R.S32.HI R19, RZ, 0x1f, R93 ;  /* 0x0000001fff137819 */ /* 0x000fc8000001145d */
[----:B------:R-:W-:-:S04]  /*13220*/  LEA.HI R19, R19, R93, RZ, 0x5 ;  /* 0x0000005d13137211 */ /* 0x000fc800078f28ff */
[----:B------:R-:W-:Y:S01]  /*13230*/  LOP3.LUT R19, R19, 0xffffffe0, RZ, 0xc0, !PT ;  /* 0xffffffe013137812 */ /* 0x000fe200078ec0ff */
[----:B-1----:R-:W-:-:S04]  /*13240*/  IMAD.WIDE.U32 R6, R8, R5, R6 ;  /* 0x0000000508067225 */ /* 0x002fc800078e0006 */
[----:B------:R-:W-:-:S04]  /*13250*/  IMAD R5, R9, R5, RZ ;  /* 0x0000000509057224 */ /* 0x000fc800078e02ff */
[----:B------:R-:W-:Y:S02]  /*13260*/  IMAD R5, R8, R10, R5 ;  /* 0x0000000a08057224 */ /* 0x000fe400078e0205 */
[----:B------:R-:W-:Y:S02]  /*13270*/  IMAD.MOV.U32 R8, RZ, RZ, c[0x0][0x4a8] ;  /* 0x00012a00ff087624 */ /* 0x000fe400078e00ff */
[----:B------:R-:W-:-:S03]  /*13280*/  IMAD.MOV.U32 R9, RZ, RZ, c[0x0][0x4ac] ;  /* 0x00012b00ff097624 */ /* 0x000fc600078e00ff */
[----:B------:R-:W-:Y:S01]  /*13290*/  SEL R8, R8, c[0x0][0x450], P2 ;  /* 0x0001140008087a07 */ /* 0x000fe20001000000 */
[----:B------:R-:W-:Y:S01]  /*132a0*/  IMAD.IADD R7, R7, 0x1, R5 ;  /* 0x0000000107077824 */ /* 0x000fe200078e0205 */
[----:B------:R-:W-:Y:S02]  /*132b0*/  SEL R9, R9, c[0x0][0x454], P2 ;  /* 0x0001150009097a07 */ /* 0x000fe40001000000 */
[----:B------:R-:W-:-:S04]  /*132c0*/  LEA R5, P0, R6, R8, 0x2 ;  /* 0x0000000806057211 */ /* 0x000fc800078010ff */
[----:B------:R-:W-:Y:S01]  /*132d0*/  LEA.HI.X R7, R6, R9, R7, 0x2, P0 ;  /* 0x0000000906077211 */ /* 0x000fe200000f1407 */
[----:B------:R-:W-:Y:S01]  /*132e0*/  SHFL.IDX PT, R8, R5, RZ, 0x1c1f ;  /* 0x001c1fff05087589 */ /* 0x000fe200000e0000 */
[----:B------:R-:W-:-:S03]  /*132f0*/  IMAD.IADD R19, R93, 0x1, -R19 ;  /* 0x000000015d137824 */ /* 0x000fc600078e0a13 */
[----:B------:R-:W1:Y:S04]  /*13300*/  SHFL.IDX PT, R9, R7, RZ, 0x1c1f ;  /* 0x001c1fff07097589 */ /* 0x000e6800000e0000 */
[----:B------:R3:W-:Y:S01]  /*13310*/  SHFL.IDX PT, R6, R5, 0x1, 0x1c1f ;  /* 0x003c1f0005067f89 */ /* 0x0007e200000e0000 */
[----:B------:R-:W-:-:S03]  /*13320*/  LOP3.LUT P0, RZ, R19, 0x3, RZ, 0xc0, !PT ;  /* 0x0000000313ff7812 */ /* 0x000fc6000780c0ff */
[----:B------:R-:W2:Y:S01]  /*13330*/  SHFL.IDX PT, R7, R7, 0x1, 0x1c1f ;  /* 0x003c1f0007077f89 */ /* 0x000ea200000e0000 */
[----:B---3--:R-:W-:-:S05]  /*13340*/  IMAD R5, R229, 0x80, R14 ;  /* 0x00000080e5057824 */ /* 0x008fca00078e020e */
[C---:B------:R-:W-:Y:S02]  /*13350*/  IADD3 R10, R5.reuse, 0x8, RZ ;  /* 0x00000008050a7810 */ /* 0x040fe40007ffe0ff */
[-C--:B------:R-:W-:Y:S02]  /*13360*/  ISETP.GE.OR P1, PT, R5, R12.reuse, P0 ;  /* 0x0000000c0500720c */ /* 0x080fe40000726670 */
[----:B------:R-:W-:-:S11]  /*13370*/  ISETP.GE.OR P0, PT, R10, R12, P0 ;  /* 0x0000000c0a00720c */ /* 0x000fd60000706670 */
[----:B-1----:R1:W-:Y:S01]  /*13380*/  @!P1 ST.E [R8.64], R18 ;  /* 0x0000001208009985 */ /* 0x0023e2000c101908 */
[----:B------:R-:W-:-:S03]  /*13390*/  ISETP.GE.AND P1, PT, R10, R12, PT ;  /* 0x0000000c0a00720c */ /* 0x000fc60003f26270 */
[----:B--2---:R1:W-:Y:S01]  /*133a0*/  @!P0 ST.E [R6.64], R17 ;  /* 0x0000001106008985 */ /* 0x0043e2000c101908 */
[----:B------:R-:W-:Y:S02]  /*133b0*/  ISETP.GE.AND P0, PT, R5, R12, PT ;  /* 0x0000000c0500720c */ /* 0x000fe40003f06270 */
[----:B------:R-:W-:Y:S01]  /*133c0*/  P2R R13, PR, RZ, 0x2 ;  /* 0x00000002ff0d7803 */ /* 0x000fe20000000000 */
[----:B------:R-:W-:Y:S05]  /*133d0*/  @P2 BRA `(.L_x_281) ;  /* 0x0000091000002947 */ /* 0x000fea0003800000 */
[----:B------:R-:W-:Y:S01]  /*133e0*/  IMAD R11, R11, c[0x0][0x3a0], RZ ;  /* 0x0000e8000b0b7a24 */ /* 0x000fe200078e02ff */
[----:B-1----:R-:W-:Y:S01]  /*133f0*/  LEA R8, R229, R218, 0x7 ;  /* 0x000000dae5087211 */ /* 0x002fe200078e38ff */
[C---:B------:R-:W-:Y:S01]  /*13400*/  IMAD.WIDE.U32 R6, R2.reuse, c[0x0][0x3a0], RZ ;  /* 0x0000e80002067a25 */ /* 0x040fe200078e00ff */
[----:B------:R-:W-:Y:S01]  /*13410*/  SHF.R.S32.HI R5, RZ, 0x1f, R0 ;  /* 0x0000001fff057819 */ /* 0x000fe20000011400 */
[----:B------:R1:W2:Y:S02]  /*13420*/  LDS.128 R28, [R198+0x80] ;  /* 0x00008000c61c7984 */ /* 0x0002a40000000c00 */
[----:B------:R-:W-:-:S02]  /*13430*/  IMAD R2, R2, c[0x0][0x3a4], R11 ;  /* 0x0000e90002027a24 */ /* 0x000fc400078e020b */
[----:B------:R-:W-:Y:S01]  /*13440*/  @P3 IMAD.HI.U32 R9, R8, c[0x0][0x4ec], RZ ;  /* 0x00013b0008093a27 */ /* 0x000fe200078e00ff */
[----:B------:R1:W3:Y:S02]  /*13450*/  LDS.128 R44, [R198+0x1080] ;  /* 0x00108000c62c7984 */ /* 0x0002e40000000c00 */
[----:B------:R-:W-:Y:S02]  /*13460*/  IADD3 R3, R7, R2, RZ ;  /* 0x0000000207037210 */ /* 0x000fe40007ffe0ff */
[----:B------:R-:W-:Y:S01]  /*13470*/  MOV R2, R6 ;  /* 0x0000000600027202 */ /* 0x000fe20000000f00 */
[----:B------:R1:W4:Y:S04]  /*13480*/  LDS.128 R60, [R198+0x2080] ;  /* 0x00208000c63c7984 */ /* 0x0003280000000c00 */
[----:B------:R-:W-:Y:S01]  /*13490*/  IMAD.WIDE.U32 R6, R4, c[0x0][0x3e8], R2 ;  /* 0x0000fa0004067a25 */ /* 0x000fe200078e0002 */
[----:B------:R1:W1:Y:S01]  /*134a0*/  LDS.128 R76, [R198+0x3080] ;  /* 0x00308000c64c7984 */ /* 0x0002620000000c00 */
[----:B------:R-:W-:-:S02]  /*134b0*/  MOV R2, R8 ;  /* 0x0000000800027202 */ /* 0x000fc40000000f00 */
[----:B------:R-:W-:Y:S01]  /*134c0*/  IMAD R3, R5, c[0x0][0x3f0], RZ ;  /* 0x0000fc0005037a24 */ /* 0x000fe200078e02ff */
[----:B------:R1:W1:Y:S01]  /*134d0*/  LDS.128 R24, [R198+0x4080] ;  /* 0x00408000c6187984 */ /* 0x0002620000000c00 */
[----:B------:R-:W-:Y:S01]  /*134e0*/  IMAD R5, R4, c[0x0][0x3ec], R7 ;  /* 0x0000fb0004057a24 */ /* 0x000fe200078e0207 */
[----:B------:R-:W-:Y:S01]  /*134f0*/  MOV R4, R6 ;  /* 0x0000000600047202 */ /* 0x000fe20000000f00 */
[C---:B------:R-:W-:Y:S01]  /*13500*/  IMAD R7, R0.reuse, c[0x0][0x3f4], R3 ;  /* 0x0000fd0000077a24 */ /* 0x040fe200078e0203 */
[----:B------:R1:W1:Y:S01]  /*13510*/  LDS.128 R40, [R198+0x5080] ;  /* 0x00508000c6287984 */ /* 0x0002620000000c00 */
[----:B------:R-:W-:Y:S02]  /*13520*/  @P3 SHF.R.U32.HI R2, RZ, c[0x0][0x4f0], R9 ;  /* 0x00013c00ff023a19 */ /* 0x000fe40000011609 */
[----:B------:R-:W-:Y:S01]  /*13530*/  IMAD.WIDE.U32 R4, R0, c[0x0][0x3f0], R4 ;  /* 0x0000fc0000047a25 */ /* 0x000fe200078e0004 */
[----:B------:R1:W1:Y:S01]  /*13540*/  LDS.128 R56, [R198+0x6080] ;  /* 0x00608000c6387984 */ /* 0x0002620000000c00 */
[----:B------:R-:W-:-:S02]  /*13550*/  SHF.R.S32.HI R3, RZ, 0x1f, R2 ;  /* 0x0000001fff037819 */ /* 0x000fc40000011402 */
[----:B------:R-:W-:Y:S01]  /*13560*/  IADD3 R0, -R2, RZ, RZ ;  /* 0x000000ff02007210 */ /* 0x000fe20007ffe1ff */
[----:B------:R1:W1:Y:S01]  /*13570*/  LDS.128 R72, [R198+0x7080] ;  /* 0x00708000c6487984 */ /* 0x0002620000000c00 */
[----:B------:R-:W-:Y:S01]  /*13580*/  IADD3 R5, R5, R7, RZ ;  /* 0x0000000705057210 */ /* 0x000fe20007ffe0ff */
[----:B------:R-:W-:Y:S02]  /*13590*/  IMAD R3, R3, c[0x0][0x3e0], RZ ;  /* 0x0000f80003037a24 */ /* 0x000fe400078e02ff */
[----:B------:R1:W1:Y:S01]  /*135a0*/  LDS.128 R20, [R198+0x8080] ;  /* 0x00808000c6147984 */ /* 0x0002620000000c00 */
[----:B------:R-:W-:Y:S02]  /*135b0*/  IMAD R0, R0, c[0x0][0x4e8], R8 ;  /* 0x00013a0000007a24 */ /* 0x000fe400078e0208 */
[C---:B------:R-:W-:Y:S01]  /*135c0*/  IMAD R6, R2.reuse, c[0x0][0x3e4], R3 ;  /* 0x0000f90002067a24 */ /* 0x040fe200078e0203 */
[----:B------:R1:W1:Y:S01]  /*135d0*/  LDS.128 R36, [R198+0x9080] ;  /* 0x00908000c6247984 */ /* 0x0002620000000c00 */
[----:B------:R-:W-:Y:S01]  /*135e0*/  IMAD.WIDE.U32 R2, R2, c[0x0][0x3e0], R4 ;  /* 0x0000f80002027a25 */ /* 0x000fe200078e0004 */
[----:B------:R-:W-:-:S02]  /*135f0*/  SHF.R.S32.HI R4, RZ, 0x1f, R0 ;  /* 0x0000001fff047819 */ /* 0x000fc40000011400 */
[----:B------:R1:W1:Y:S01]  /*13600*/  LDS.128 R52, [R198+0xa080] ;  /* 0x00a08000c6347984 */ /* 0x0002620000000c00 */
[----:B------:R-:W-:Y:S02]  /*13610*/  LEA R5, R229, R208, 0x7 ;  /* 0x000000d0e5057211 */ /* 0x000fe400078e38ff */
[----:B------:R-:W-:Y:S01]  /*13620*/  IADD3 R3, R3, R6, RZ ;  /* 0x0000000603037210 */ /* 0x000fe20007ffe0ff */
[----:B------:R1:W1:Y:S01]  /*13630*/  LDS.128 R68, [R198+0xb080] ;  /* 0x00b08000c6447984 */ /* 0x0002620000000c00 */
[----:B------:R-:W-:-:S03]  /*13640*/  IMAD R4, R4, c[0x0][0x3d8], RZ ;  /* 0x0000f60004047a24 */ /* 0x000fc600078e02ff */
[----:B------:R1:W1:Y:S01]  /*13650*/  LDS.128 R16, [R198+0xc080] ;  /* 0x00c08000c6107984 */ /* 0x0002620000000c00 */
[----:B------:R-:W-:-:S03]  /*13660*/  IMAD.WIDE.U32 R2, R0, c[0x0][0x3d8], R2 ;  /* 0x0000f60000027a25 */ /* 0x000fc600078e0002 */
[----:B------:R1:W1:Y:S01]  /*13670*/  LDS.128 R32, [R198+0xd080] ;  /* 0x00d08000c6207984 */ /* 0x0002620000000c00 */
[----:B------:R-:W-:Y:S01]  /*13680*/  IMAD R0, R0, c[0x0][0x3dc], R4 ;  /* 0x0000f70000007a24 */ /* 0x000fe200078e0204 */
[C---:B------:R-:W-:Y:S02]  /*13690*/  LEA R14, P0, R2.reuse, c[0x0][0x380], 0x1 ;  /* 0x0000e000020e7a11 */ /* 0x040fe400078008ff */
[----:B------:R1:W1:Y:S02]  /*136a0*/  LDS.128 R48, [R198+0xe080] ;  /* 0x00e08000c6307984 */ /* 0x0002640000000c00 */
[----:B------:R-:W-:Y:S02]  /*136b0*/  IADD3 R0, R3, R0, RZ ;  /* 0x0000000003007210 */ /* 0x000fe40007ffe0ff */
[----:B------:R1:W1:Y:S02]  /*136c0*/  LDS.128 R64, [R198+0xf080] ;  /* 0x00f08000c6407984 */ /* 0x0002640000000c00 */
[----:B------:R-:W-:Y:S01]  /*136d0*/  LEA.HI.X R13, R2, c[0x0][0x384], R0, 0x1, P0 ;  /* 0x0000e100020d7a11 */ /* 0x000fe200000f0c00 */
[----:B------:R-:W-:Y:S05]  /*136e0*/  BRA.DIV ~URZ, `(.L_x_282) ;  /* 0x000049227f007947 */ /* 0x000fea000b800000 */
[----:B--234-:R2:W3:Y:S02]  /*136f0*/  SHFL.IDX PT, R4, R13, RZ, 0x181f ;  /* 0x00181fff0d047589 */ /* 0x01c4e400000e0000 */
.L_x_353:
[----:B------:R-:W-:Y:S05]  /*13700*/  BRA.DIV ~URZ, `(.L_x_283) ;  /* 0x000049727f007947 */ /* 0x000fea000b800000 */
[----:B------:R4:W2:Y:S02]  /*13710*/  SHFL.IDX PT, R0, R14, RZ, 0x181f ;  /* 0x00181fff0e007589 */ /* 0x0008a400000e0000 */
.L_x_354:
[----:B------:R-:W-:Y:S01]  /*13720*/  ISETP.GE.AND P0, PT, R5, R12, PT ;  /* 0x0000000c0500720c */ /* 0x000fe20003f06270 */
[----:B------:R-:W-:-:S12]  /*13730*/  BSSY B0, `(.L_x_284) ;  /* 0x0000012000007945 */ /* 0x000fd80003800000 */
[----:B------:R-:W-:Y:S05]  /*13740*/  @P0 BRA `(.L_x_285) ;  /* 0x0000010000000947 */ /* 0x000fea0003800000 */
[----:B------:R-:W-:Y:S02]  /*13750*/  ISETP.GE.AND P3, PT, R132, c[0x0][0x3c8], PT ;  /* 0x0000f20084007a0c */ /* 0x000fe40003f66270 */
[----:B------:R-:W-:Y:S02]  /*13760*/  ISETP.GE.AND P2, PT, R135, c[0x0][0x3c8], PT ;  /* 0x0000f20087007a0c */ /* 0x000fe40003f46270 */
[----:B------:R-:W-:Y:S02]  /*13770*/  ISETP.GE.AND P1, PT, R199, c[0x0][0x3c8], PT ;  /* 0x0000f200c7007a0c */ /* 0x000fe40003f26270 */
[----:B------:R-:W-:-:S07]  /*13780*/  ISETP.GE.AND P0, PT, R200, c[0x0][0x3c8], PT ;  /* 0x0000f200c8007a0c */ /* 0x000fce0003f06270 */
[-C--:B--2---:R-:W-:Y:S02]  /*13790*/  @!P3 LEA R10, P4, R132, R0.reuse, 0x1 ;  /* 0x00000000840ab211 */ /* 0x084fe400078808ff */
[-C--:B------:R-:W-:Y:S02]  /*137a0*/  @!P2 LEA R8, P6, R204, R0.reuse, 0x1 ;  /* 0x00000000cc08a211 */ /* 0x080fe400078c08ff */
[C---:B------:R-:W-:Y:S02]  /*137b0*/  @!P1 LEA R6, P5, R199.reuse, R0, 0x1 ;  /* 0x00000000c7069211 */ /* 0x040fe400078a08ff */
[----:B---3--:R-:W-:Y:S02]  /*137c0*/  @!P3 LEA.HI.X R11, R132, R4, R133, 0x1, P4 ;  /* 0x00000004840bb211 */ /* 0x008fe400020f0c85 */
[----:B------:R-:W-:Y:S02]  /*137d0*/  @!P0 LEA R2, P4, R200, R0, 0x1 ;  /* 0x00000000c8028211 */ /* 0x000fe400078808ff */
[-C--:B------:R-:W-:Y:S01]  /*137e0*/  @!P2 LEA.HI.X R9, R204, R4.reuse, R209, 0x1, P6 ;  /* 0x00000004cc09a211 */ /* 0x080fe200030f0cd1 */
[----:B------:R2:W-:Y:S01]  /*137f0*/  @!P3 ST.E.128 [R10.64], R28 ;  /* 0x0000001c0a00b985 */ /* 0x0005e2000c101d08 */
[----:B------:R-:W-:-:S02]  /*13800*/  @!P1 LEA.HI.X R7, R199, R4, R211, 0x1, P5 ;  /* 0x00000004c7079211 */ /* 0x000fc400028f0cd3 */
[----:B------:R-:W-:Y:S01]  /*13810*/  @!P0 LEA.HI.X R3, R200, R4, R210, 0x1, P4 ;  /* 0x00000004c8038211 */ /* 0x000fe200020f0cd2 */
[----:B-1----:R2:W-:Y:S04]  /*13820*/  @!P2 ST.E.128 [R8.64], R24 ;  /* 0x000000180800a985 */ /* 0x0025e8000c101d08 */
[----:B------:R2:W-:Y:S04]  /*13830*/  @!P1 ST.E.128 [R6.64], R20 ;  /* 0x0000001406009985 */ /* 0x0005e8000c101d08 */
[----:B------:R2:W-:Y:S02]  /*13840*/  @!P0 ST.E.128 [R2.64], R16 ;  /* 0x0000001002008985 */ /* 0x0005e4000c101d08 */
.L_x_285:
[----:B------:R-:W-:Y:S05]  /*13850*/  BSYNC B0 ;  /* 0x0000000000007941 */ /* 0x000fea0003800000 */
.L_x_284:
[----:B------:R-:W-:Y:S05]  /*13860*/  BRA.DIV ~URZ, `(.L_x_286) ;  /* 0x000048827f007947 */ /* 0x000fea000b800000 */
[----:B---3--:R3:W4:Y:S04]  /*13870*/  SHFL.IDX PT, R4, R13, 0x1, 0x181f ;  /* 0x00381f000d047f89 */ /* 0x00872800000e0000 */
[----:B--2---:R3:W2:Y:S02]  /*13880*/  SHFL.IDX PT, R0, R14, 0x1, 0x181f ;  /* 0x00381f000e007f89 */ /* 0x0046a400000e0000 */
.L_x_355:
[----:B------:R-:W-:Y:S01]  /*13890*/  IADD3 R2, R5, 0x20, RZ ;  /* 0x0000002005027810 */ /* 0x000fe20007ffe0ff */
[----:B------:R-:W-:Y:S03]  /*138a0*/  BSSY B0, `(.L_x_287) ;  /* 0x0000013000007945 */ /* 0x000fe60003800000 */
[----:B------:R-:W-:-:S13]  /*138b0*/  ISETP.GE.AND P0, PT, R2, R12, PT ;  /* 0x0000000c0200720c */ /* 0x000fda0003f06270 */
        /* <DEDUP_REMOVED lines=8> */
[----:B----4-:R-:W-:Y:S02]  /*13940*/  @!P3 LEA.HI.X R11, R132, R4, R133, 0x1, P4 ;  /* 0x00000004840bb211 */ /* 0x010fe400020f0c85 */
        /* <DEDUP_REMOVED lines=8> */
.L_x_288:
[----:B------:R-:W-:Y:S05]  /*139d0*/  BSYNC B0 ;  /* 0x0000000000007941 */ /* 0x000fea0003800000 */
.L_x_287:
[----:B------:R-:W-:Y:S05]  /*139e0*/  BRA.DIV ~URZ, `(.L_x_289) ;  /* 0x000047d27f007947 */ /* 0x000fea000b800000 */
[----:B----4-:R4:W3:Y:S02]  /*139f0*/  SHFL.IDX PT, R4, R13, 0x2, 0x181f ;  /* 0x00581f000d047f89 */ /* 0x0108e400000e0000 */
.L_x_356:
[----:B------:R-:W-:Y:S05]  /*13a00*/  BRA.DIV ~URZ, `(.L_x_290) ;  /* 0x000048227f007947 */ /* 0x000fea000b800000 */
[----:B--2---:R2:W4:Y:S02]  /*13a10*/  SHFL.IDX PT, R0, R14, 0x2, 0x181f ;  /* 0x00581f000e007f89 */ /* 0x00452400000e0000 */
.L_x_357:
        /* <DEDUP_REMOVED lines=8> */
[-C--:B----4-:R-:W-:Y:S02]  /*13aa0*/  @!P3 LEA R10, P4, R132, R0.reuse, 0x1 ;  /* 0x00000000840ab211 */ /* 0x090fe400078808ff */
        /* <DEDUP_REMOVED lines=11> */
.L_x_292:
[----:B------:R-:W-:Y:S05]  /*13b60*/  BSYNC B0 ;  /* 0x0000000000007941 */ /* 0x000fea0003800000 */
.L_x_291:
[----:B------:R-:W-:Y:S05]  /*13b70*/  BRA.DIV ~URZ, `(.L_x_293) ;  /* 0x000047227f007947 */ /* 0x000fea000b800000 */
[----:B---3--:R3:W2:Y:S04]  /*13b80*/  SHFL.IDX PT, R4, R13, 0x3, 0x181f ;  /* 0x00781f000d047f89 */ /* 0x0086a800000e0000 */
[----:B----4-:R3:W4:Y:S02]  /*13b90*/  SHFL.IDX PT, R0, R14, 0x3, 0x181f ;  /* 0x00781f000e007f89 */ /* 0x01072400000e0000 */
.L_x_358:
[----:B------:R-:W-:-:S04]  /*13ba0*/  IADD3 R2, R5, 0x60, RZ ;  /* 0x0000006005027810 */ /* 0x000fc80007ffe0ff */
[----:B------:R-:W-:-:S13]  /*13bb0*/  ISETP.GE.AND P0, PT, R2, R12, PT ;  /* 0x0000000c0200720c */ /* 0x000fda0003f06270 */
[----:B------:R-:W-:Y:S05]  /*13bc0*/  @P0 BRA `(.L_x_294) ;  /* 0x00002bf000000947 */ /* 0x000fea0003800000 */
[----:B------:R-:W-:Y:S02]  /*13bd0*/  ISETP.GE.AND P2, PT, R132, c[0x0][0x3c8], PT ;  /* 0x0000f20084007a0c */ /* 0x000fe40003f46270 */
[----:B------:R-:W-:Y:S02]  /*13be0*/  ISETP.GE.AND P1, PT, R135, c[0x0][0x3c8], PT ;  /* 0x0000f20087007a0c */ /* 0x000fe40003f26270 */
[----:B------:R-:W-:-:S09]  /*13bf0*/  ISETP.GE.AND P0, PT, R199, c[0x0][0x3c8], PT ;  /* 0x0000f200c7007a0c */ /* 0x000fd20003f06270 */
[-C--:B----4-:R-:W-:Y:S02]  /*13c00*/  @!P2 LEA R8, P5, R132, R0.reuse, 0x1 ;  /* 0x000000008408a211 */ /* 0x090fe400078a08ff */
[-C--:B------:R-:W-:Y:S02]  /*13c10*/  @!P1 LEA R6, P4, R204, R0.reuse, 0x1 ;  /* 0x00000000cc069211 */ /* 0x080fe400078808ff */
[C---:B------:R-:W-:Y:S02]  /*13c20*/  @!P0 LEA R2, P3, R199.reuse, R0, 0x1 ;  /* 0x00000000c7028211 */ /* 0x040fe400078608ff */
[-C--:B--2---:R-:W-:Y:S02]  /*13c30*/  @!P2 LEA.HI.X R9, R132, R4.reuse, R133, 0x1, P5 ;  /* 0x000000048409a211 */ /* 0x084fe400028f0c85 */
[-C--:B------:R-:W-:Y:S02]  /*13c40*/  @!P1 LEA.HI.X R7, R204, R4.reuse, R209, 0x1, P4 ;  /* 0x00000004cc079211 */ /* 0x080fe400020f0cd1 */
[----:B------:R-:W-:Y:S01]  /*13c50*/  @!P0 LEA.HI.X R3, R199, R4, R211, 0x1, P3 ;  /* 0x00000004c7038211 */ /* 0x000fe200018f0cd3 */
[----:B-1----:R1:W-:Y:S04]  /*13c60*/  @!P2 ST.E.128 [R8.64], R76 ;  /* 0x0000004c0800a985 */ /* 0x0023e8000c101d08 */
[----:B------:R1:W-:Y:S04]  /*13c70*/  @!P1 ST.E.128 [R6.64], R72 ;  /* 0x0000004806009985 */ /* 0x0003e8000c101d08 */
[----:B------:R1:W-:Y:S01]  /*13c80*/  @!P0 ST.E.128 [R2.64], R68 ;  /* 0x0000004402008985 */ /* 0x0003e2000c101d08 */
[----:B------:R-:W-:-:S13]  /*13c90*/  ISETP.GE.AND P0, PT, R200, c[0x0][0x3c8], PT ;  /* 0x0000f200c8007a0c */ /* 0x000fda0003f06270 */
[----:B------:R-:W-:Y:S05]  /*13ca0*/  @P0 BRA `(.L_x_294) ;  /* 0x00002b1000000947 */ /* 0x000fea0003800000 */
[----:B-1----:R-:W-:-:S04]  /*13cb0*/  LEA R2, P0, R200, R0, 0x1 ;  /* 0x00000000c8027211 */ /* 0x002fc800078008ff */
[----:B------:R-:W-:-:S05]  /*13cc0*/  LEA.HI.X R3, R200, R4, R210, 0x1, P0 ;  /* 0x00000004c8037211 */ /* 0x000fca00000f0cd2 */
[----:B------:R1:W-:Y:S01]  /*13cd0*/  ST.E.128 [R2.64], R64 ;  /* 0x0000004002007985 */ /* 0x0003e2000c101d08 */
[----:B------:R-:W-:Y:S05]  /*13ce0*/  BRA `(.L_x_294) ;  /* 0x00002ad000007947 */ /* 0x000fea0003800000 */
.L_x_281:
[----:B------:R-:W-:Y:S02]  /*13cf0*/  IMAD R11, R11, c[0x0][0x408], RZ ;  /* 0x000102000b0b7a24 */ /* 0x000fe400078e02ff */
[----:B-1----:R-:W-:-:S04]  /*13d00*/  IMAD.WIDE.U32 R6, R2, c[0x0][0x408], RZ ;  /* 0x0001020002067a25 */ /* 0x002fc800078e00ff */
[----:B------:R-:W-:Y:S01]  /*13d10*/  IMAD R11, R2, c[0x0][0x40c], R11 ;  /* 0x00010300020b7a24 */ /* 0x000fe200078e020b */
[----:B------:R-:W-:-:S04]  /*13d20*/  SHF.R.S32.HI R2, RZ, 0x1f, R0 ;  /* 0x0000001fff027819 */ /* 0x000fc80000011400 */
[----:B------:R-:W-:Y:S01]  /*13d30*/  IADD3 R7, R7, R11, RZ ;  /* 0x0000000b07077210 */ /* 0x000fe20007ffe0ff */
[----:B------:R-:W-:-:S04]  /*13d40*/  IMAD R2, R2, c[0x0][0x440], RZ ;  /* 0x0001100002027a24 */ /* 0x000fc800078e02ff */
[----:B------:R-:W-:-:S04]  /*13d50*/  IMAD.WIDE.U32 R6, R4, c[0x0][0x438], R6 ;  /* 0x00010e0004067a25 */ /* 0x000fc800078e0006 */
[----:B------:R-:W-:Y:S01]  /*13d60*/  IMAD R5, R4, c[0x0][0x43c], R7 ;  /* 0x00010f0004057a24 */ /* 0x000fe200078e0207 */
[----:B------:R-:W-:-:S05]  /*13d70*/  MOV R4, R6 ;  /* 0x0000000600047202 */ /* 0x000fca0000000f00 */
[----:B------:R-:W-:-:S04]  /*13d80*/  IMAD.WIDE.U32 R4, R0, c[0x0][0x440], R4 ;  /* 0x0001100000047a25 */ /* 0x000fc800078e0004 */
[----:B------:R-:W-:Y:S02]  /*13d90*/  IMAD R0, R0, c[0x0][0x444], R2 ;  /* 0x0001110000007a24 */ /* 0x000fe400078e0202 */
[----:B------:R-:W-:-:S03]  /*13da0*/  @P3 IMAD.HI.U32 R2, R3, c[0x0][0x4ec], RZ ;  /* 0x00013b0003023a27 */ /* 0x000fc600078e00ff */
[----:B------:R-:W-:Y:S02]  /*13db0*/  IADD3 R5, R5, R0, RZ ;  /* 0x0000000005057210 */ /* 0x000fe40007ffe0ff */
[----:B------:R-:W-:Y:S02]  /*13dc0*/  MOV R0, R3 ;  /* 0x0000000300007202 */ /* 0x000fe40000000f00 */
[----:B------:R-:W-:Y:S01]  /*13dd0*/  @P3 SHF.R.U32.HI R0, RZ, c[0x0][0x4f0], R2 ;  /* 0x00013c00ff003a19 */ /* 0x000fe20000011602 */
[----:B------:R-:W-:-:S03]  /*13de0*/  IMAD.WIDE.U32 R4, R245, c[0x0][0x448], R4 ;  /* 0x00011200f5047a25 */ /* 0x000fc600078e0004 */
[----:B------:R-:W-:Y:S01]  /*13df0*/  SHF.R.S32.HI R2, RZ, 0x1f, R0 ;  /* 0x0000001fff027819 */ /* 0x000fe20000011400 */
[----:B------:R-:W-:Y:S01]  /*13e00*/  IMAD R5, R245, c[0x0][0x44c], R5 ;  /* 0x00011300f5057a24 */ /* 0x000fe200078e0205 */
[----:B------:R-:W-:-:S03]  /*13e10*/  IADD3 R6, -R0, RZ, RZ ;  /* 0x000000ff00067210 */ /* 0x000fc60007ffe1ff */
[----:B------:R-:W-:Y:S02]  /*13e20*/  IMAD R7, R2, c[0x0][0x430], RZ ;  /* 0x00010c0002077a24 */ /* 0x000fe400078e02ff */
[----:B------:R-:W-:Y:S02]  /*13e30*/  IMAD R6, R6, c[0x0][0x4e8], R3 ;  /* 0x00013a0006067a24 */ /* 0x000fe400078e0203 */
[----:B------:R-:W-:-:S04]  /*13e40*/  IMAD.WIDE.U32 R2, R0, c[0x0][0x430], R4 ;  /* 0x00010c0000027a25 */ /* 0x000fc800078e0004 */
[----:B------:R-:W-:-:S05]  /*13e50*/  IMAD R0, R0, c[0x0][0x434], R7 ;  /* 0x00010d0000007a24 */ /* 0x000fca00078e0207 */
[----:B------:R-:W-:Y:S02]  /*13e60*/  IADD3 R3, R3, R0, RZ ;  /* 0x0000000003037210 */ /* 0x000fe40007ffe0ff */
[----:B------:R-:W-:-:S03]  /*13e70*/  SHF.R.S32.HI R0, RZ, 0x1f, R6 ;  /* 0x0000001fff007819 */ /* 0x000fc60000011406 */
[----:B------:R-:W-:-:S04]  /*13e80*/  IMAD.WIDE.U32 R2, R6, c[0x0][0x428], R2 ;  /* 0x00010a0006027a25 */ /* 0x000fc800078e0002 */
[----:B------:R-:W-:Y:S01]  /*13e90*/  IMAD R0, R0, c[0x0][0x428], RZ ;  /* 0x00010a0000007a24 */ /* 0x000fe200078e02ff */
[----:B------:R-:W-:-:S03]  /*13ea0*/  LEA R12, P1, R2, c[0x0][0x400], 0x2 ;  /* 0x00010000020c7a11 */ /* 0x000fc600078210ff */
[----:B------:R-:W-:-:S05]  /*13eb0*/  IMAD R6, R6, c[0x0][0x42c], R0 ;  /* 0x00010b0006067a24 */ /* 0x000fca00078e0200 */
[----:B------:R-:W-:-:S04]  /*13ec0*/  IADD3 R6, R3, R6, RZ ;  /* 0x0000000603067210 */ /* 0x000fc80007ffe0ff */
[----:B------:R-:W-:Y:S01]  /*13ed0*/  LEA.HI.X R5, R2, c[0x0][0x404], R6, 0x2, P1 ;  /* 0x0001010002057a11 */ /* 0x000fe200008f1406 */
[----:B------:R-:W-:Y:S05]  /*13ee0*/  BRA.DIV ~URZ, `(.L_x_295) ;  /* 0x000044827f007947 */ /* 0x000fea000b800000 */
[----:B------:R1:W2:Y:S02]  /*13ef0*/  SHFL.IDX PT, R4, R5, RZ, 0x1c1f ;  /* 0x001c1fff05047589 */ /* 0x0002a400000e0000 */
.L_x_359:
[----:B------:R-:W-:Y:S05]  /*13f00*/  BRA.DIV ~URZ, `(.L_x_296) ;  /* 0x000044d27f007947 */ /* 0x000fea000b800000 */
[----:B------:R3:W4:Y:S02]  /*13f10*/  SHFL.IDX PT, R0, R12, RZ, 0x1c1f ;  /* 0x001c1fff0c007589 */ /* 0x00072400000e0000 */
.L_x_360:
[----:B------:R-:W-:Y:S01]  /*13f20*/  BSSY B0, `(.L_x_297) ;  /* 0x00000d4000007945 */ /* 0x000fe20003800000 */
[----:B------:R-:W-:Y:S05]  /*13f30*/  @P0 BRA `(.L_x_298) ;  /* 0x00000d2000000947 */ /* 0x000fea0003800000 */
[C---:B------:R-:W-:Y:S02]  /*13f40*/  ISETP.GE.AND P0, PT, R248.reuse, c[0x0][0x3c8], PT ;  /* 0x0000f200f8007a0c */ /* 0x040fe40003f06270 */
[C---:B------:R-:W-:Y:S02]  /*13f50*/  IADD3 R8, R248.reuse, 0x8, RZ ;  /* 0x00000008f8087810 */ /* 0x040fe40007ffe0ff */
[C---:B------:R-:W-:Y:S02]  /*13f60*/  IADD3 R9, R248.reuse, 0x8, RZ ;  /* 0x00000008f8097810 */ /* 0x040fe40007ffe0ff */
[----:B------:R-:W-:Y:S02]  /*13f70*/  IADD3 R7, R248, 0x10, RZ ;  /* 0x00000010f8077810 */ /* 0x000fe40007ffe0ff */
[----:B------:R-:W-:-:S02]  /*13f80*/  SHF.R.S32.HI R9, RZ, 0x1f, R9 ;  /* 0x0000001fff097819 */ /* 0x000fc40000011409 */
[C---:B------:R-:W-:Y:S02]  /*13f90*/  IADD3 R6, R248.reuse, 0x18, RZ ;  /* 0x00000018f8067810 */ /* 0x040fe40007ffe0ff */
[----:B------:R-:W-:Y:S01]  /*13fa0*/  IADD3 R14, R248, 0x60, RZ ;  /* 0x00000060f80e7810 */ /* 0x000fe20007ffe0ff */
[----:B----4-:R-:W-:Y:S01]  /*13fb0*/  @!P0 IMAD.MOV.U32 R2, RZ, RZ, R0 ;  /* 0x000000ffff028224 */ /* 0x010fe200078e0000 */
[----:B------:R-:W-:Y:S01]  /*13fc0*/  ISETP.GE.AND P2, PT, R6, c[0x0][0x3c8], PT ;  /* 0x0000f20006007a0c */ /* 0x000fe20003f46270 */
[----:B--2---:R-:W-:Y:S01]  /*13fd0*/  @!P0 IMAD.MOV.U32 R3, RZ, RZ, R4 ;  /* 0x000000ffff038224 */ /* 0x004fe200078e0004 */
[----:B------:R-:W-:Y:S02]  /*13fe0*/  ISETP.GE.AND P3, PT, R14, c[0x0][0x3c8], PT ;  /* 0x0000f2000e007a0c */ /* 0x000fe40003f66270 */
[C---:B------:R-:W-:Y:S01]  /*13ff0*/  IADD3 R10, R248.reuse, 0x70, RZ ;  /* 0x00000070f80a7810 */ /* 0x040fe20007ffe0ff */
[C---:B------:R-:W-:Y:S01]  /*14000*/  @!P0 IMAD.WIDE R2, R248.reuse, 0x4, R2 ;  /* 0x00000004f8028825 */ /* 0x040fe200078e0202 */
[----:B------:R-:W-:-:S02]  /*14010*/  IADD3 R15, R248, 0x60, RZ ;  /* 0x00000060f80f7810 */ /* 0x000fc40007ffe0ff */
[----:B------:R-:W-:Y:S02]  /*14020*/  ISETP.GE.AND P4, PT, R10, c[0x0][0x3c8], PT ;  /* 0x0000f2000a007a0c */ /* 0x000fe40003f86270 */
[----:B------:R2:W-:Y:S01]  /*14030*/  @!P0 ST.E.64 [R2.64], R136 ;  /* 0x0000008802008985 */ /* 0x0005e2000c101b08 */
[----:B------:R-:W-:Y:S02]  /*14040*/  ISETP.GE.AND P0, PT, R8, c[0x0][0x3c8], PT ;  /* 0x0000f20008007a0c */ /* 0x000fe40003f06270 */
[----:B------:R-:W-:Y:S02]  /*14050*/  SHF.R.S32.HI R15, RZ, 0x1f, R15 ;  /* 0x0000001fff0f7819 */ /* 0x000fe4000001140f */
[C---:B------:R-:W-:Y:S02]  /*14060*/  IADD3 R11, R248.reuse, 0x68, RZ ;  /* 0x00000068f80b7810 */ /* 0x040fe40007ffe0ff */
[----:B------:R-:W-:Y:S02]  /*14070*/  IADD3 R16, R248, 0xa0, RZ ;  /* 0x000000a0f8107810 */ /* 0x000fe40007ffe0ff */
[----:B------:R-:W-:-:S02]  /*14080*/  SHF.R.S32.HI R11, RZ, 0x1f, R11 ;  /* 0x0000001fff0b7819 */ /* 0x000fc4000001140b */
[----:B------:R-:W-:-:S03]  /*14090*/  SHF.R.S32.HI R16, RZ, 0x1f, R16 ;  /* 0x0000001fff107819 */ /* 0x000fc60000011410 */
[----:B--2---:R-:W-:-:S04]  /*140a0*/  @!P0 LEA R2, P1, R8, R0, 0x2 ;  /* 0x0000000008028211 */ /* 0x004fc800078210ff */
[----:B------:R-:W-:Y:S02]  /*140b0*/  @!P0 LEA.HI.X R3, R8, R4, R9, 0x2, P1 ;  /* 0x0000000408038211 */ /* 0x000fe400008f1409 */
[C---:B------:R-:W-:Y:S02]  /*140c0*/  IADD3 R8, R248.reuse, 0x10, RZ ;  /* 0x00000010f8087810 */ /* 0x040fe40007ffe0ff */
[----:B------:R-:W-:Y:S01]  /*140d0*/  IADD3 R9, R248, 0x30, RZ ;  /* 0x00000030f8097810 */ /* 0x000fe20007ffe0ff */
[----:B------:R2:W-:Y:S01]  /*140e0*/  @!P0 ST.E.64 [R2.64], R152 ;  /* 0x0000009802008985 */ /* 0x0005e2000c101b08 */
[----:B------:R-:W-:Y:S02]  /*140f0*/  ISETP.GE.AND P0, PT, R7, c[0x0][0x3c8], PT ;  /* 0x0000f20007007a0c */ /* 0x000fe40003f06270 */
[----:B------:R-:W-:Y:S02]  /*14100*/  SHF.R.S32.HI R8, RZ, 0x1f, R8 ;  /* 0x0000001fff087819 */ /* 0x000fe40000011408 */
[----:B------:R-:W-:-:S09]  /*14110*/  SHF.R.S32.HI R9, RZ, 0x1f, R9 ;  /* 0x0000001fff097819 */ /* 0x000fd20000011409 */
[----:B--2---:R-:W-:-:S04]  /*14120*/  @!P0 LEA R2, P1, R7, R0, 0x2 ;  /* 0x0000000007028211 */ /* 0x004fc800078210ff */
[----:B------:R-:W-:Y:S02]  /*14130*/  @!P0 LEA.HI.X R3, R7, R4, R8, 0x2, P1 ;  /* 0x0000000407038211 */ /* 0x000fe400008f1408 */
[C---:B------:R-:W-:Y:S02]  /*14140*/  IADD3 R7, R248.reuse, 0x18, RZ ;  /* 0x00000018f8077810 */ /* 0x040fe40007ffe0ff */
[----:B------:R-:W-:Y:S01]  /*14150*/  ISETP.GE.AND P1, PT, R247, c[0x0][0x3c8], PT ;  /* 0x0000f200f7007a0c */ /* 0x000fe20003f26270 */
[----:B------:R2:W-:Y:S01]  /*14160*/  @!P0 ST.E.64 [R2.64], R148 ;  /* 0x0000009402008985 */ /* 0x0005e2000c101b08 */
[----:B------:R-:W-:Y:S02]  /*14170*/  SHF.R.S32.HI R7, RZ, 0x1f, R7 ;  /* 0x0000001fff077819 */ /* 0x000fe40000011407 */
[----:B------:R-:W-:Y:S02]  /*14180*/  IADD3 R8, R248, 0x30, RZ ;  /* 0x00000030f8087810 */ /* 0x000fe40007ffe0ff */
[----:B--2---:R-:W-:-:S04]  /*14190*/  @!P2 LEA R2, P0, R6, R0, 0x2 ;  /* 0x000000000602a211 */ /* 0x004fc800078010ff */
[----:B------:R-:W-:Y:S02]  /*141a0*/  @!P2 LEA.HI.X R3, R6, R4, R7, 0x2, P0 ;  /* 0x000000040603a211 */ /* 0x000fe400000f1407 */
[----:B------:R-:W-:Y:S02]  /*141b0*/  SHF.R.S32.HI R6, RZ, 0x1f, R247 ;  /* 0x0000001fff067819 */ /* 0x000fe400000114f7 */
[----:B------:R-:W-:Y:S01]  /*141c0*/  IADD3 R7, R248, 0x38, RZ ;  /* 0x00000038f8077810 */ /* 0x000fe20007ffe0ff */
[----:B------:R2:W-:Y:S01]  /*141d0*/  @!P2 ST.E.64 [R2.64], R144 ;  /* 0x000000900200a985 */ /* 0x0005e2000c101b08 */
[----:B------:R-:W-:Y:S02]  /*141e0*/  ISETP.GE.AND P2, PT, R246, c[0x0][0x3c8], PT ;  /* 0x0000f200f6007a0c */ /* 0x000fe40003f46270 */
[----:B--2---:R-:W-:-:S04]  /*141f0*/  @!P1 LEA R2, P0, R247, R0, 0x2 ;  /* 0x00000000f7029211 */ /* 0x004fc800078010ff */
[----:B------:R-:W-:Y:S02]  /*14200*/  @!P1 LEA.HI.X R3, R247, R4, R6, 0x2, P0 ;  /* 0x00000004f7039211 */ /* 0x000fe400000f1406 */
[----:B------:R-:W-:-:S03]  /*14210*/  SHF.R.S32.HI R6, RZ, 0x1f, R246 ;  /* 0x0000001fff067819 */ /* 0x000fc600000114f6 */
[----:B------:R2:W-:Y:S01]  /*14220*/  @!P1 ST.E.64 [R2.64], R156 ;  /* 0x0000009c02009985 */ /* 0x0005e2000c101b08 */
[----:B------:R-:W-:Y:S02]  /*14230*/  ISETP.GE.AND P1, PT, R8, c[0x0][0x3c8], PT ;  /* 0x0000f20008007a0c */ /* 0x000fe40003f26270 */
[----:B--2---:R-:W-:-:S04]  /*14240*/  @!P2 LEA R2, P0, R246, R0, 0x2 ;  /* 0x00000000f602a211 */ /* 0x004fc800078010ff */
[----:B------:R-:W-:Y:S02]  /*14250*/  @!P2 LEA.HI.X R3, R246, R4, R6, 0x2, P0 ;  /* 0x00000004f603a211 */ /* 0x000fe400000f1406 */
[----:B------:R-:W-:-:S03]  /*14260*/  IADD3 R6, R248, 0x40, RZ ;  /* 0x00000040f8067810 */ /* 0x000fc60007ffe0ff */
[----:B------:R2:W-:Y:S01]  /*14270*/  @!P2 ST.E.64 [R2.64], R24 ;  /* 0x000000180200a985 */ /* 0x0005e2000c101b08 */
[----:B------:R-:W-:Y:S02]  /*14280*/  ISETP.GE.AND P2, PT, R7, c[0x0][0x3c8], PT ;  /* 0x0000f20007007a0c */ /* 0x000fe40003f46270 */
[----:B--2---:R-:W-:-:S04]  /*14290*/  @!P1 LEA R2, P0, R8, R0, 0x2 ;  /* 0x0000000008029211 */ /* 0x004fc800078010ff */
[----:B------:R-:W-:Y:S02]  /*142a0*/  @!P1 LEA.HI.X R3, R8, R4, R9, 0x2, P0 ;  /* 0x0000000408039211 */ /* 0x000fe400000f1409 */
[C---:B------:R-:W-:Y:S02]  /*142b0*/  IADD3 R9, R248.reuse, 0x38, RZ ;  /* 0x00000038f8097810 */ /* 0x040fe40007ffe0ff */
[----:B------:R-:W-:Y:S01]  /*142c0*/  IADD3 R8, R248, 0x48, RZ ;  /* 0x00000048f8087810 */ /* 0x000fe20007ffe0ff */
[----:B------:R2:W-:Y:S01]  /*142d0*/  @!P1 ST.E.64 [R2.64], R28 ;  /* 0x0000001c02009985 */ /* 0x0005e2000c101b08 */
[----:B------:R-:W-:Y:S02]  /*142e0*/  SHF.R.S32.HI R9, RZ, 0x1f, R9 ;  /* 0x0000001fff097819 */ /* 0x000fe40000011409 */
[----:B------:R-:W-:Y:S02]  /*142f0*/  ISETP.GE.AND P1, PT, R6, c[0x0][0x3c8], PT ;  /* 0x0000f20006007a0c */ /* 0x000fe40003f26270 */
[----:B--2---:R-:W-:-:S04]  /*14300*/  @!P2 LEA R2, P0, R7, R0, 0x2 ;  /* 0x000000000702a211 */ /* 0x004fc800078010ff */
[----:B------:R-:W-:Y:S02]  /*14310*/  @!P2 LEA.HI.X R3, R7, R4, R9, 0x2, P0 ;  /* 0x000000040703a211 */ /* 0x000fe400000f1409 */
[C---:B------:R-:W-:Y:S02]  /*14320*/  IADD3 R9, R248.reuse, 0x40, RZ ;  /* 0x00000040f8097810 */ /* 0x040fe40007ffe0ff */
[----:B------:R-:W-:Y:S01]  /*14330*/  IADD3 R7, R248, 0x50, RZ ;  /* 0x00000050f8077810 */ /* 0x000fe20007ffe0ff */
[----:B------:R2:W-:Y:S01]  /*14340*/  @!P2 ST.E.64 [R2.64], R32 ;  /* 0x000000200200a985 */ /* 0x0005e2000c101b08 */
[----:B------:R-:W-:Y:S02]  /*14350*/  ISETP.GE.AND P2, PT, R8, c[0x0][0x3c8], PT ;  /* 0x0000f20008007a0c */ /* 0x000fe40003f46270 */
[----:B------:R-:W-:Y:S02]  /*14360*/  SHF.R.S32.HI R9, RZ, 0x1f, R9 ;  /* 0x0000001fff097819 */ /* 0x000fe40000011409 */
        /* <DEDUP_REMOVED lines=23> */
[----:B------:R-:W-:-:S03]  /*144e0*/  @!P3 LEA R6, P5, R14, R0, 0x2 ;  /* 0x000000000e06b211 */ /* 0x000fc600078a10ff */
[----:B------:R2:W-:Y:S01]  /*144f0*/  @!P2 ST.E.64 [R2.64], R48 ;  /* 0x000000300200a985 */ /* 0x0005e2000c101b08 */
[----:B------:R-:W-:Y:S02]  /*14500*/  @!P3 LEA.HI.X R7, R14, R4, R15, 0x2, P5 ;  /* 0x000000040e07b211 */ /* 0x000fe400028f140f */
[----:B------:R-:W-:Y:S02]  /*14510*/  ISETP.GE.AND P2, PT, R8, c[0x0][0x3c8], PT ;  /* 0x0000f20008007a0c */ /* 0x000fe40003f46270 */
[C---:B------:R-:W-:Y:S01]  /*14520*/  IADD3 R14, R248.reuse, 0x80, RZ ;  /* 0x00000080f80e7810 */ /* 0x040fe20007ffe0ff */
[----:B------:R4:W-:Y:S01]  /*14530*/  @!P3 ST.E.64 [R6.64], R52 ;  /* 0x000000340600b985 */ /* 0x0009e2000c101b08 */
[----:B------:R-:W-:Y:S02]  /*14540*/  IADD3 R15, R248, 0x70, RZ ;  /* 0x00000070f80f7810 */ /* 0x000fe40007ffe0ff */
[----:B------:R-:W-:Y:S02]  /*14550*/  ISETP.GE.AND P3, PT, R14, c[0x0][0x3c8], PT ;  /* 0x0000f2000e007a0c */ /* 0x000fe40003f66270 */
[----:B------:R-:W-:-:S02]  /*14560*/  SHF.R.S32.HI R15, RZ, 0x1f, R15 ;  /* 0x0000001fff0f7819 */ /* 0x000fc4000001140f */
[----:B--2---:R-:W-:-:S04]  /*14570*/  @!P1 LEA R2, P0, R9, R0, 0x2 ;  /* 0x0000000009029211 */ /* 0x004fc800078010ff */
[----:B------:R-:W-:Y:S02]  /*14580*/  @!P1 LEA.HI.X R3, R9, R4, R11, 0x2, P0 ;  /* 0x0000000409039211 */ /* 0x000fe400000f140b */
[----:B----4-:R-:W-:Y:S02]  /*14590*/  @!P4 LEA R6, P5, R10, R0, 0x2 ;  /* 0x000000000a06c211 */ /* 0x010fe400078a10ff */
[C---:B------:R-:W-:Y:S01]  /*145a0*/  IADD3 R9, R248.reuse, 0x88, RZ ;  /* 0x00000088f8097810 */ /* 0x040fe20007ffe0ff */
[----:B------:R2:W-:Y:S01]  /*145b0*/  @!P1 ST.E.64 [R2.64], R56 ;  /* 0x0000003802009985 */ /* 0x0005e2000c101b08 */
[----:B------:R-:W-:Y:S02]  /*145c0*/  IADD3 R11, R248, 0x78, RZ ;  /* 0x00000078f80b7810 */ /* 0x000fe40007ffe0ff */
[----:B------:R-:W-:Y:S02]  /*145d0*/  @!P4 LEA.HI.X R7, R10, R4, R15, 0x2, P5 ;  /* 0x000000040a07c211 */ /* 0x000fe400028f140f */
[----:B------:R-:W-:-:S02]  /*145e0*/  ISETP.GE.AND P1, PT, R9, c[0x0][0x3c8], PT ;  /* 0x0000f20009007a0c */ /* 0x000fc40003f26270 */
[----:B------:R-:W-:Y:S01]  /*145f0*/  SHF.R.S32.HI R11, RZ, 0x1f, R11 ;  /* 0x0000001fff0b7819 */ /* 0x000fe2000001140b */
[----:B------:R4:W-:Y:S01]  /*14600*/  @!P4 ST.E.64 [R6.64], R60 ;  /* 0x0000003c0600c985 */ /* 0x0009e2000c101b08 */
[C---:B------:R-:W-:Y:S02]  /*14610*/  IADD3 R10, R248.reuse, 0x90, RZ ;  /* 0x00000090f80a7810 */ /* 0x040fe40007ffe0ff */
[----:B------:R-:W-:Y:S02]  /*14620*/  IADD3 R15, R248, 0x80, RZ ;  /* 0x00000080f80f7810 */ /* 0x000fe40007ffe0ff */
[----:B------:R-:W-:Y:S02]  /*14630*/  ISETP.GE.AND P4, PT, R10, c[0x0][0x3c8], PT ;  /* 0x0000f2000a007a0c */ /* 0x000fe40003f86270 */
[----:B------:R-:W-:Y:S02]  /*14640*/  SHF.R.S32.HI R15, RZ, 0x1f, R15 ;  /* 0x0000001fff0f7819 */ /* 0x000fe4000001140f */
[----:B--2---:R-:W-:-:S04]  /*14650*/  @!P2 LEA R2, P0, R8, R0, 0x2 ;  /* 0x000000000802a211 */ /* 0x004fc800078010ff */
[----:B------:R-:W-:Y:S02]  /*14660*/  @!P2 LEA.HI.X R3, R8, R4, R11, 0x2, P0 ;  /* 0x000000040803a211 */ /* 0x000fe400000f140b */
[----:B------:R-:W-:Y:S02]  /*14670*/  IADD3 R8, R248, 0x98, RZ ;  /* 0x00000098f8087810 */ /* 0x000fe40007ffe0ff */
[----:B----4-:R-:W-:Y:S01]  /*14680*/  @!P3 LEA R6, P5, R14, R0, 0x2 ;  /* 0x000000000e06b211 */ /* 0x010fe200078a10ff */
[----:B------:R2:W-:Y:S01]  /*14690*/  @!P2 ST.E.64 [R2.64], R64 ;  /* 0x000000400200a985 */ /* 0x0005e2000c101b08 */
[----:B------:R-:W-:Y:S02]  /*146a0*/  IADD3 R11, R248, 0x88, RZ ;  /* 0x00000088f80b7810 */ /* 0x000fe40007ffe0ff */
[----:B------:R-:W-:Y:S02]  /*146b0*/  @!P3 LEA.HI.X R7, R14, R4, R15, 0x2, P5 ;  /* 0x000000040e07b211 */ /* 0x000fe400028f140f */
[----:B------:R-:W-:-:S02]  /*146c0*/  ISETP.GE.AND P2, PT, R8, c[0x0][0x3c8], PT ;  /* 0x0000f20008007a0c */ /* 0x000fc40003f46270 */
[C---:B------:R-:W-:Y:S01]  /*146d0*/  IADD3 R15, R248.reuse, 0xa0, RZ ;  /* 0x000000a0f80f7810 */ /* 0x040fe20007ffe0ff */
[----:B------:R4:W-:Y:S01]  /*146e0*/  @!P3 ST.E.64 [R6.64], R68 ;  /* 0x000000440600b985 */ /* 0x0009e2000c101b08 */
[----:B------:R-:W-:Y:S02]  /*146f0*/  SHF.R.S32.HI R11, RZ, 0x1f, R11 ;  /* 0x0000001fff0b7819 */ /* 0x000fe4000001140b */
        /* <DEDUP_REMOVED lines=16> */
[----:B--2---:R-:W-:-:S04]  /*14800*/  @!P2 LEA R2, P0, R8, R0, 0x2 ;  /* 0x000000000802a211 */ /* 0x004fc800078010ff */
[----:B------:R-:W-:Y:S02]  /*14810*/  @!P2 LEA.HI.X R3, R8, R4, R11, 0x2, P0 ;  /* 0x000000040803a211 */ /* 0x000fe400000f140b */
[C---:B------:R-:W-:Y:S02]  /*14820*/  IADD3 R8, R248.reuse, 0xb8, RZ ;  /* 0x000000b8f8087810 */ /* 0x040fe40007ffe0ff */
[C---:B----4-:R-:W-:Y:S01]  /*14830*/  @!P3 LEA R6, P5, R15.reuse, R0, 0x2 ;  /* 0x000000000f06b211 */ /* 0x050fe200078a10ff */
[----:B------:R2:W-:Y:S01]  /*14840*/  @!P2 ST.E.64 [R2.64], R80 ;  /* 0x000000500200a985 */ /* 0x0005e2000c101b08 */
[----:B------:R-:W-:Y:S02]  /*14850*/  IADD3 R11, R248, 0xa8, RZ ;  /* 0x000000a8f80b7810 */ /* 0x000fe40007ffe0ff */
[----:B------:R-:W-:Y:S02]  /*14860*/  @!P3 LEA.HI.X R7, R15, R4, R16, 0x2, P5 ;  /* 0x000000040f07b211 */ /* 0x000fe400028f1410 */
[----:B------:R-:W-:-:S02]  /*14870*/  ISETP.GE.AND P2, PT, R8, c[0x0][0x3c8], PT ;  /* 0x0000f20008007a0c */ /* 0x000fc40003f46270 */
[----:B------:R-:W-:Y:S01]  /*14880*/  SHF.R.S32.HI R11, RZ, 0x1f, R11 ;  /* 0x0000001fff0b7819 */ /* 0x000fe2000001140b */
[----:B------:R4:W-:Y:S01]  /*14890*/  @!P3 ST.E.64 [R6.64], R84 ;  /* 0x000000540600b985 */ /* 0x0009e2000c101b08 */
[----:B------:R-:W-:Y:S02]  /*148a0*/  ISETP.GE.AND P3, PT, R14, c[0x0][0x3c8], PT ;  /* 0x0000f2000e007a0c */ /* 0x000fe40003f66270 */
[C---:B------:R-:W-:Y:S02]  /*148b0*/  IADD3 R16, R248.reuse, 0xb0, RZ ;  /* 0x000000b0f8107810 */ /* 0x040fe40007ffe0ff */
[----:B------:R-:W-:Y:S02]  /*148c0*/  IADD3 R15, R248, 0xc8, RZ ;  /* 0x000000c8f80f7810 */ /* 0x000fe40007ffe0ff */
[----:B------:R-:W-:Y:S02]  /*148d0*/  SHF.R.S32.HI R16, RZ, 0x1f, R16 ;  /* 0x0000001fff107819 */ /* 0x000fe40000011410 */
[----:B--2---:R-:W-:-:S04]  /*148e0*/  @!P1 LEA R2, P0, R9, R0, 0x2 ;  /* 0x0000000009029211 */ /* 0x004fc800078010ff */
[----:B------:R-:W-:Y:S02]  /*148f0*/  @!P1 LEA.HI.X R3, R9, R4, R11, 0x2, P0 ;  /* 0x0000000409039211 */ /* 0x000fe400000f140b */
[----:B------:R-:W-:Y:S02]  /*14900*/  IADD3 R9, R248, 0xb8, RZ ;  /* 0x000000b8f8097810 */ /* 0x000fe40007ffe0ff */
[C---:B----4-:R-:W-:Y:S01]  /*14910*/  @!P4 LEA R6, P5, R10.reuse, R0, 0x2 ;  /* 0x000000000a06c211 */ /* 0x050fe200078a10ff */
[----:B------:R2:W-:Y:S01]  /*14920*/  @!P1 ST.E.64 [R2.64], R88 ;  /* 0x0000005802009985 */ /* 0x0005e2000c101b08 */
[----:B------:R-:W-:Y:S02]  /*14930*/  SHF.R.S32.HI R9, RZ, 0x1f, R9 ;  /* 0x0000001fff097819 */ /* 0x000fe40000011409 */
[----:B------:R-:W-:Y:S02]  /*14940*/  @!P4 LEA.HI.X R7, R10, R4, R16, 0x2, P5 ;  /* 0x000000040a07c211 */ /* 0x000fe400028f1410 */
[----:B------:R-:W-:-:S02]  /*14950*/  IADD3 R11, R248, 0xd0, RZ ;  /* 0x000000d0f80b7810 */ /* 0x000fc40007ffe0ff */
[----:B------:R-:W-:Y:S01]  /*14960*/  ISETP.GE.AND P1, PT, R15, c[0x0][0x3c8], PT ;  /* 0x0000f2000f007a0c */ /* 0x000fe20003f26270 */
[----:B------:R4:W-:Y:S01]  /*14970*/  @!P4 ST.E.64 [R6.64], R160 ;  /* 0x000000a00600c985 */ /* 0x0009e2000c101b08 */
[C---:B------:R-:W-:Y:S02]  /*14980*/  IADD3 R16, R248.reuse, 0xc0, RZ ;  /* 0x000000c0f8107810 */ /* 0x040fe40007ffe0ff */
[----:B------:R-:W-:Y:S02]  /*14990*/  ISETP.GE.AND P6, PT, R11, c[0x0][0x3c8], PT ;  /* 0x0000f2000b007a0c */ /* 0x000fe40003fc6270 */
[----:B------:R-:W-:Y:S02]  /*149a0*/  SHF.R.S32.HI R16, RZ, 0x1f, R16 ;  /* 0x0000001fff107819 */ /* 0x000fe40000011410 */
[----:B------:R-:W-:Y:S02]  /*149b0*/  IADD3 R10, R248, 0xd8, RZ ;  /* 0x000000d8f80a7810 */ /* 0x000fe40007ffe0ff */
[----:B------:R-:W-:-:S02]  /*149c0*/  ISETP.GE.AND P4, PT, R252, c[0x0][0x3c8], PT ;  /* 0x0000f200fc007a0c */ /* 0x000fc40003f86270 */
[----:B------:R-:W-:Y:S02]  /*149d0*/  ISETP.GE.AND P5, PT, R10, c[0x0][0x3c8], PT ;  /* 0x0000f2000a007a0c */ /* 0x000fe40003fa6270 */
[----:B--2---:R-:W-:-:S04]  /*149e0*/  @!P2 LEA R2, P0, R8, R0, 0x2 ;  /* 0x000000000802a211 */ /* 0x004fc800078010ff */
[----:B------:R-:W-:Y:S02]  /*149f0*/  @!P2 LEA.HI.X R3, R8, R4, R9, 0x2, P0 ;  /* 0x000000040803a211 */ /* 0x000fe400000f1409 */
[----:B------:R-:W-:-:S03]  /*14a00*/  @!P3 LEA R8, P0, R14, R0, 0x2 ;  /* 0x000000000e08b211 */ /* 0x000fc600078010ff */
[----:B------:R2:W-:Y:S01]  /*14a10*/  @!P2 ST.E.64 [R2.64], R96 ;  /* 0x000000600200a985 */ /* 0x0005e2000c101b08 */
[----:B------:R-:W-:Y:S02]  /*14a20*/  @!P3 LEA.HI.X R9, R14, R4, R16, 0x2, P0 ;  /* 0x000000040e09b211 */ /* 0x000fe400000f1410 */
[C---:B------:R-:W-:Y:S02]  /*14a30*/  IADD3 R16, R248.reuse, 0xc8, RZ ;  /* 0x000000c8f8107810 */ /* 0x040fe40007ffe0ff */
[----:B------:R-:W-:Y:S01]  /*14a40*/  IADD3 R14, R248, 0xd0, RZ ;  /* 0x000000d0f80e7810 */ /* 0x000fe20007ffe0ff */
[----:B------:R-:W-:Y:S01]  /*14a50*/  @!P3 ST.E.64 [R8.64], R162 ;  /* 0x000000a20800b985 */ /* 0x000fe2000c101b08 */
[----:B------:R-:W-:Y:S02]  /*14a60*/  SHF.R.S32.HI R16, RZ, 0x1f, R16 ;  /* 0x0000001fff107819 */ /* 0x000fe40000011410 */
[----:B----4-:R-:W-:Y:S02]  /*14a70*/  @!P6 LEA R6, P0, R11, R0, 0x2 ;  /* 0x000000000b06e211 */ /* 0x010fe400078010ff */
[----:B------:R-:W-:-:S04]  /*14a80*/  SHF.R.S32.HI R14, RZ, 0x1f, R14 ;  /* 0x0000001fff0e7819 */ /* 0x000fc8000001140e */
[----:B------:R-:W-:Y:S02]  /*14a90*/  @!P6 LEA.HI.X R7, R11, R4, R14, 0x2, P0 ;  /* 0x000000040b07e211 */ /* 0x000fe400000f140e */
[----:B------:R-:W-:Y:S02]  /*14aa0*/  IADD3 R11, R248, 0xd8, RZ ;  /* 0x000000d8f80b7810 */ /* 0x000fe40007ffe0ff */
[----:B------:R-:W-:Y:S02]  /*14ab0*/  ISETP.GE.AND P0, PT, R249, c[0x0][0x3c8], PT ;  /* 0x0000f200f9007a0c */ /* 0x000fe40003f06270 */
[----:B------:R-:W-:Y:S02]  /*14ac0*/  SHF.R.S32.HI R11, RZ, 0x1f, R11 ;  /* 0x0000001fff0b7819 */ /* 0x000fe4000001140b */
[----:B------:R-:W-:Y:S02]  /*14ad0*/  SHF.R.S32.HI R14, RZ, 0x1f, R252 ;  /* 0x0000001fff0e7819 */ /* 0x000fe400000114fc */
[----:B--2---:R-:W-:-:S04]  /*14ae0*/  @!P1 LEA R2, P2, R15, R0, 0x2 ;  /* 0x000000000f029211 */ /* 0x004fc800078410ff */
[----:B------:R-:W-:Y:S02]  /*14af0*/  @!P1 LEA.HI.X R3, R15, R4, R16, 0x2, P2 ;  /* 0x000000040f039211 */ /* 0x000fe400010f1410 */
[----:B------:R-:W-:Y:S02]  /*14b00*/  ISETP.GE.AND P2, PT, R251, c[0x0][0x3c8], PT ;  /* 0x0000f200fb007a0c */ /* 0x000fe40003f46270 */
[----:B------:R-:W-:Y:S01]  /*14b10*/  SHF.R.S32.HI R16, RZ, 0x1f, R251 ;  /* 0x0000001fff107819 */ /* 0x000fe200000114fb */
[----:B------:R2:W-:Y:S01]  /*14b20*/  @!P1 ST.E.64 [R2.64], R100 ;  /* 0x0000006402009985 */ /* 0x0005e2000c101b08 */
[----:B------:R-:W-:Y:S02]  /*14b30*/  ISETP.GE.AND P1, PT, R250, c[0x0][0x3c8], PT ;  /* 0x0000f200fa007a0c */ /* 0x000fe40003f26270 */
[----:B------:R-:W-:Y:S01]  /*14b40*/  SHF.R.S32.HI R15, RZ, 0x1f, R250 ;  /* 0x0000001fff0f7819 */ /* 0x000fe200000114fa */
[----:B------:R4:W-:Y:S01]  /*14b50*/  @!P6 ST.E.64 [R6.64], R104 ;  /* 0x000000680600e985 */ /* 0x0009e2000c101b08 */
[----:B--2---:R-:W-:-:S04]  /*14b60*/  @!P5 LEA R2, P3, R10, R0, 0x2 ;  /* 0x000000000a02d211 */ /* 0x004fc800078610ff */
[----:B------:R-:W-:Y:S02]  /*14b70*/  @!P5 LEA.HI.X R3, R10, R4, R11, 0x2, P3 ;  /* 0x000000040a03d211 */ /* 0x000fe400018f140b */
[CC--:B------:R-:W-:Y:S02]  /*14b80*/  @!P4 LEA R10, P6, R252.reuse, R0.reuse, 0x2 ;  /* 0x00000000fc0ac211 */ /* 0x0c0fe400078c10ff */
[C---:B------:R-:W-:Y:S01]  /*14b90*/  @!P2 LEA R8, P3, R251.reuse, R0, 0x2 ;  /* 0x00000000fb08a211 */ /* 0x040fe200078610ff */
[----:B------:R2:W-:Y:S01]  /*14ba0*/  @!P5 ST.E.64 [R2.64], R108 ;  /* 0x0000006c0200d985 */ /* 0x0005e2000c101b08 */
[----:B------:R-:W-:Y:S02]  /*14bb0*/  @!P4 LEA.HI.X R11, R252, R4, R14, 0x2, P6 ;  /* 0x00000004fc0bc211 */ /* 0x000fe400030f140e */
[----:B----4-:R-:W-:Y:S02]  /*14bc0*/  @!P1 LEA R6, P5, R250, R0, 0x2 ;  /* 0x00000000fa069211 */ /* 0x010fe400078a10ff */
[----:B------:R-:W-:Y:S01]  /*14bd0*/  @!P2 LEA.HI.X R9, R251, R4, R16, 0x2, P3 ;  /* 0x00000004fb09a211 */ /* 0x000fe200018f1410 */
[----:B------:R4:W-:Y:S01]  /*14be0*/  @!P4 ST.E.64 [R10.64], R166 ;  /* 0x000000a60a00c985 */ /* 0x0009e2000c101b08 */
[----:B------:R-:W-:-:S02]  /*14bf0*/  SHF.R.S32.HI R14, RZ, 0x1f, R249 ;  /* 0x0000001fff0e7819 */ /* 0x000fc400000114f9 */
[----:B------:R-:W-:Y:S01]  /*14c00*/  @!P1 LEA.HI.X R7, R250, R4, R15, 0x2, P5 ;  /* 0x00000004fa079211 */ /* 0x000fe200028f140f */
[----:B------:R4:W-:Y:S04]  /*14c10*/  @!P2 ST.E.64 [R8.64], R164 ;  /* 0x000000a40800a985 */ /* 0x0009e8000c101b08 */
[----:B------:R4:W-:Y:S01]  /*14c20*/  @!P1 ST.E.64 [R6.64], R112 ;  /* 0x0000007006009985 */ /* 0x0009e2000c101b08 */
[----:B--2---:R-:W-:-:S04]  /*14c30*/  @!P0 LEA R2, P3, R249, R0, 0x2 ;  /* 0x00000000f9028211 */ /* 0x004fc800078610ff */
[----:B------:R-:W-:-:S05]  /*14c40*/  @!P0 LEA.HI.X R3, R249, R4, R14, 0x2, P3 ;  /* 0x00000004f9038211 */ /* 0x000fca00018f140e */
[----:B------:R4:W-:Y:S04]  /*14c50*/  @!P0 ST.E.64 [R2.64], R20 ;  /* 0x0000001402008985 */ /* 0x0009e8000c101b08 */
.L_x_298:
[----:B------:R-:W-:Y:S05]  /*14c60*/  BSYNC B0 ;  /* 0x0000000000007941 */ /* 0x000fea0003800000 */
.L_x_297:
[----:B------:R-:W-:Y:S05]  /*14c70*/  BRA.DIV ~URZ, `(.L_x_299) ;  /* 0x000037d27f007947 */ /* 0x000fea000b800000 */
[----:B--2---:R2:W1:Y:S04]  /*14c80*/  SHFL.IDX PT, R4, R5, 0x1, 0x1c1f ;  /* 0x003c1f0005047f89 */ /* 0x00446800000e0000 */
[----:B----4-:R2:W4:Y:S02]  /*14c90*/  SHFL.IDX PT, R0, R12, 0x1, 0x1c1f ;  /* 0x003c1f000c007f89 */ /* 0x01052400000e0000 */
.L_x_361:
[----:B------:R-:W-:-:S13]  /*14ca0*/  ISETP.NE.AND P0, PT, R13, RZ, PT ;  /* 0x000000ff0d00720c */ /* 0x000fda0003f05270 */
[----:B------:R-:W-:Y:S05]  /*14cb0*/  @P0 BRA `(.L_x_294) ;  /* 0x00001b0000000947 */ /* 0x000fea0003800000 */
[C---:B------:R-:W-:Y:S02]  /*14cc0*/  ISETP.GE.AND P3, PT, R248.reuse, c[0x0][0x3c8], PT ;  /* 0x0000f200f8007a0c */ /* 0x040fe40003f66270 */
[C---:B------:R-:W-:Y:S02]  /*14cd0*/  IADD3 R11, R248.reuse, 0x8, RZ ;  /* 0x00000008f80b7810 */ /* 0x040fe40007ffe0ff */
[----:B--23--:R-:W-:Y:S02]  /*14ce0*/  IADD3 R12, R248, 0x10, RZ ;  /* 0x00000010f80c7810 */ /* 0x00cfe40007ffe0ff */
[----:B------:R-:W-:Y:S02]  /*14cf0*/  ISETP.GE.AND P2, PT, R11, c[0x0][0x3c8], PT ;  /* 0x0000f2000b007a0c */ /* 0x000fe40003f46270 */
[----:B------:R-:W-:Y:S02]  /*14d00*/  ISETP.GE.AND P1, PT, R12, c[0x0][0x3c8], PT ;  /* 0x0000f2000c007a0c */ /* 0x000fe40003f26270 */
[----:B------:R-:W-:-:S02]  /*14d10*/  IADD3 R14, R248, 0x8, RZ ;  /* 0x00000008f80e7810 */ /* 0x000fc40007ffe0ff */
[----:B------:R-:W-:Y:S01]  /*14d20*/  IADD3 R10, R248, 0x18, RZ ;  /* 0x00000018f80a7810 */ /* 0x000fe20007ffe0ff */
[----:B----4-:R-:W-:Y:S01]  /*14d30*/  @!P3 IMAD.MOV.U32 R2, RZ, RZ, R0 ;  /* 0x000000ffff02b224 */ /* 0x010fe200078e0000 */
[----:B------:R-:W-:Y:S01]  /*14d40*/  SHF.R.S32.HI R14, RZ, 0x1f, R14 ;  /* 0x0000001fff0e7819 */ /* 0x000fe2000001140e */
[----:B-1----:R-:W-:Y:S01]  /*14d50*/  @!P3 IMAD.MOV.U32 R3, RZ, RZ, R4 ;  /* 0x000000ffff03b224 */ /* 0x002fe200078e0004 */
[----:B------:R-:W-:Y:S02]  /*14d60*/  ISETP.GE.AND P0, PT, R10, c[0x0][0x3c8], PT ;  /* 0x0000f2000a007a0c */ /* 0x000fe40003f06270 */
[C---:B------:R-:W-:Y:S01]  /*14d70*/  IADD3 R5, R248.reuse, 0x30, RZ ;  /* 0x00000030f8057810 */ /* 0x040fe20007ffe0ff */
[----:B------:R-:W-:Y:S01]  /*14d80*/  @!P3 IMAD.WIDE R2, R248, 0x4, R2 ;  /* 0x00000004f802b825 */ /* 0x000fe200078e0202 */
[----:B------:R-:W-:Y:S02]  /*14d90*/  SHF.R.S32.HI R15, RZ, 0x1f, R246 ;  /* 0x0000001fff0f7819 */ /* 0x000fe400000114f6 */
[----:B------:R-:W-:-:S02]  /*14da0*/  @!P1 LEA R6, P4, R12, R0, 0x2 ;  /* 0x000000000c069211 */ /* 0x000fc400078810ff */
[----:B------:R1:W-:Y:S01]  /*14db0*/  @!P3 ST.E.64 [R2.64], R116 ;  /* 0x000000740200b985 */ /* 0x0003e2000c101b08 */
[----:B------:R-:W-:Y:S02]  /*14dc0*/  @!P2 LEA R8, P3, R11, R0, 0x2 ;  /* 0x000000000b08a211 */ /* 0x000fe400078610ff */
[----:B------:R-:W-:Y:S02]  /*14dd0*/  ISETP.GE.AND P6, PT, R5, c[0x0][0x3c8], PT ;  /* 0x0000f20005007a0c */ /* 0x000fe40003fc6270 */
[----:B------:R-:W-:Y:S02]  /*14de0*/  @!P2 LEA.HI.X R9, R11, R4, R14, 0x2, P3 ;  /* 0x000000040b09a211 */ /* 0x000fe400018f140e */
[C---:B------:R-:W-:Y:S02]  /*14df0*/  IADD3 R14, R248.reuse, 0x10, RZ ;  /* 0x00000010f80e7810 */ /* 0x040fe40007ffe0ff */
[----:B------:R-:W-:Y:S01]  /*14e00*/  IADD3 R11, R248, 0x18, RZ ;  /* 0x00000018f80b7810 */ /* 0x000fe20007ffe0ff */
[----:B------:R2:W-:Y:S01]  /*14e10*/  @!P2 ST.E.64 [R8.64], R154 ;  /* 0x0000009a0800a985 */ /* 0x0005e2000c101b08 */
[----:B------:R-:W-:-:S02]  /*14e20*/  SHF.R.S32.HI R14, RZ, 0x1f, R14 ;  /* 0x0000001fff0e7819 */ /* 0x000fc4000001140e */
[----:B------:R-:W-:Y:S02]  /*14e30*/  SHF.R.S32.HI R11, RZ, 0x1f, R11 ;  /* 0x0000001fff0b7819 */ /* 0x000fe4000001140b */
[----:B------:R-:W-:Y:S02]  /*14e40*/  @!P1 LEA.HI.X R7, R12, R4, R14, 0x2, P4 ;  /* 0x000000040c079211 */ /* 0x000fe400020f140e */
[----:B------:R-:W-:Y:S02]  /*14e50*/  ISETP.GE.AND P4, PT, R247, c[0x0][0x3c8], PT ;  /* 0x0000f200f7007a0c */ /* 0x000fe40003f86270 */
[C---:B------:R-:W-:Y:S01]  /*14e60*/  IADD3 R14, R248.reuse, 0x40, RZ ;  /* 0x00000040f80e7810 */ /* 0x040fe20007ffe0ff */
[----:B------:R3:W-:Y:S01]  /*14e70*/  @!P1 ST.E.64 [R6.64], R124 ;  /* 0x0000007c06009985 */ /* 0x0007e2000c101b08 */
[C---:B------:R-:W-:Y:S02]  /*14e80*/  IADD3 R12, R248.reuse, 0x30, RZ ;  /* 0x00000030f80c7810 */ /* 0x040fe40007ffe0ff */
[----:B------:R-:W-:-:S02]  /*14e90*/  IADD3 R13, R248, 0x40, RZ ;  /* 0x00000040f80d7810 */ /* 0x000fc40007ffe0ff */
[----:B------:R-:W-:Y:S02]  /*14ea0*/  SHF.R.S32.HI R12, RZ, 0x1f, R12 ;  /* 0x0000001fff0c7819 */ /* 0x000fe4000001140c */
[----:B------:R-:W-:Y:S02]  /*14eb0*/  SHF.R.S32.HI R13, RZ, 0x1f, R13 ;  /* 0x0000001fff0d7819 */ /* 0x000fe4000001140d */
[----:B-1----:R-:W-:-:S04]  /*14ec0*/  @!P0 LEA R2, P3, R10, R0, 0x2 ;  /* 0x000000000a028211 */ /* 0x002fc800078610ff */
[----:B------:R-:W-:Y:S02]  /*14ed0*/  @!P0 LEA.HI.X R3, R10, R4, R11, 0x2, P3 ;  /* 0x000000040a038211 */ /* 0x000fe400018f140b */
[----:B------:R-:W-:Y:S02]  /*14ee0*/  ISETP.GE.AND P3, PT, R246, c[0x0][0x3c8], PT ;  /* 0x0000f200f6007a0c */ /* 0x000fe40003f66270 */
[----:B------:R-:W-:Y:S01]  /*14ef0*/  SHF.R.S32.HI R11, RZ, 0x1f, R247 ;  /* 0x0000001fff0b7819 */ /* 0x000fe200000114f7 */
[----:B------:R1:W-:Y:S01]  /*14f00*/  @!P0 ST.E.64 [R2.64], R120 ;  /* 0x0000007802008985 */ /* 0x0003e2000c101b08 */
[C---:B--2---:R-:W-:Y:S02]  /*14f10*/  @!P4 LEA R8, P0, R247.reuse, R0, 0x2 ;  /* 0x00000000f708c211 */ /* 0x044fe400078010ff */
[----:B------:R-:W-:Y:S02]  /*14f20*/  IADD3 R10, R248, 0x38, RZ ;  /* 0x00000038f80a7810 */ /* 0x000fe40007ffe0ff */
[----:B------:R-:W-:-:S02]  /*14f30*/  @!P4 LEA.HI.X R9, R247, R4, R11, 0x2, P0 ;  /* 0x00000004f709c211 */ /* 0x000fc400000f140b */
[----:B------:R-:W-:Y:S02]  /*14f40*/  ISETP.GE.AND P0, PT, R246, c[0x0][0x3c8], PT ;  /* 0x0000f200f6007a0c */ /* 0x000fe40003f06270 */
[----:B------:R-:W-:Y:S02]  /*14f50*/  ISETP.GE.AND P4, PT, R14, c[0x0][0x3c8], PT ;  /* 0x0000f2000e007a0c */ /* 0x000fe40003f86270 */
[----:B---3--:R-:W-:Y:S02]  /*14f60*/  @!P3 LEA R6, P1, R246, R0, 0x2 ;  /* 0x00000000f606b211 */ /* 0x008fe400078210ff */
[----:B------:R-:W-:Y:S02]  /*14f70*/  ISETP.GE.AND P5, PT, R10, c[0x0][0x3c8], PT ;  /* 0x0000f2000a007a0c */ /* 0x000fe40003fa6270 */
[----:B------:R-:W-:-:S04]  /*14f80*/  IADD3 R11, R248, 0x48, RZ ;  /* 0x00000048f80b7810 */ /* 0x000fc80007ffe0ff */
[----:B------:R-:W-:-:S05]  /*14f90*/  ISETP.GE.AND P3, PT, R11, c[0x0][0x3c8], PT ;  /* 0x0000f2000b007a0c */ /* 0x000fca0003f66270 */
[----:B------:R-:W-:Y:S02]  /*14fa0*/  @!P0 LEA.HI.X R7, R246, R4, R15, 0x2, P1 ;  /* 0x00000004f6078211 */ /* 0x000fe400008f140f */
[----:B------:R-:W-:Y:S02]  /*14fb0*/  ISETP.GE.AND P1, PT, R247, c[0x0][0x3c8], PT ;  /* 0x0000f200f7007a0c */ /* 0x000fe40003f26270 */
[----:B------:R-:W-:Y:S02]  /*14fc0*/  IADD3 R15, R248, 0x58, RZ ;  /* 0x00000058f80f7810 */ /* 0x000fe40007ffe0ff */
[----:B-1----:R-:W-:-:S04]  /*14fd0*/  @!P6 LEA R2, P2, R5, R0, 0x2 ;  /* 0x000000000502e211 */ /* 0x002fc800078410ff */
[----:B------:R-:W-:Y:S02]  /*14fe0*/  @!P6 LEA.HI.X R3, R5, R4, R12, 0x2, P2 ;  /* 0x000000040503e211 */ /* 0x000fe400010f140c */
[C---:B------:R-:W-:Y:S02]  /*14ff0*/  IADD3 R12, R248.reuse, 0x38, RZ ;  /* 0x00000038f80c7810 */ /* 0x040fe40007ffe0ff */
[----:B------:R-:W-:Y:S01]  /*15000*/  IADD3 R5, R248, 0x50, RZ ;  /* 0x00000050f8057810 */ /* 0x000fe20007ffe0ff */
[----:B------:R1:W-:Y:S01]  /*15010*/  @!P1 ST.E.64 [R8.64], R146 ;  /* 0x0000009208009985 */ /* 0x0003e2000c101b08 */
[----:B------:R-:W-:Y:S02]  /*15020*/  SHF.R.S32.HI R12, RZ, 0x1f, R12 ;  /* 0x0000001fff0c7819 */ /* 0x000fe4000001140c */
[----:B------:R-:W-:Y:S01]  /*15030*/  ISETP.GE.AND P1, PT, R15, c[0x0][0x3c8], PT ;  /* 0x0000f2000f007a0c */ /* 0x000fe20003f26270 */
[----:B------:R2:W-:Y:S01]  /*15040*/  @!P0 ST.E.64 [R6.64], R128 ;  /* 0x0000008006008985 */ /* 0x0005e2000c101b08 */
[----:B------:R-:W-:-:S03]  /*15050*/  ISETP.GE.AND P2, PT, R5, c[0x0][0x3c8], PT ;  /* 0x0000f20005007a0c */ /* 0x000fc60003f46270 */
[----:B------:R3:W-:Y:S01]  /*15060*/  @!P6 ST.E.64 [R2.64], R22 ;  /* 0x000000160200e985 */ /* 0x0007e2000c101b08 */
[-C--:B-1----:R-:W-:Y:S02]  /*15070*/  @!P5 LEA R8, P0, R10, R0.reuse, 0x2 ;  /* 0x000000000a08d211 */ /* 0x082fe400078010ff */
[----:B--2---:R-:W-:Y:S02]  /*15080*/  @!P4 LEA R6, P6, R14, R0, 0x2 ;  /* 0x000000000e06c211 */ /* 0x004fe400078c10ff */
[----:B------:R-:W-:Y:S02]  /*15090*/  @!P5 LEA.HI.X R9, R10, R4, R12, 0x2, P0 ;  /* 0x000000040a09d211 */ /* 0x000fe400000f140c */
[C---:B------:R-:W-:Y:S02]  /*150a0*/  IADD3 R12, R248.reuse, 0x48, RZ ;  /* 0x00000048f80c7810 */ /* 0x040fe40007ffe0ff */
[----:B------:R-:W-:Y:S01]  /*150b0*/  IADD3 R10, R248, 0x60, RZ ;  /* 0x00000060f80a7810 */ /* 0x000fe20007ffe0ff */
[----:B------:R1:W-:Y:S01]  /*150c0*/  @!P5 ST.E.64 [R8.64], R150 ;  /* 0x000000960800d985 */ /* 0x0003e2000c101b08 */
[----:B------:R-:W-:-:S05]  /*150d0*/  SHF.R.S32.HI R12, RZ, 0x1f, R12 ;  /* 0x0000001fff0c7819 */ /* 0x000fca000001140c */
[----:B---3--:R-:W-:-:S04]  /*150e0*/  P2R R2, PR, RZ, 0x40 ;  /* 0x00000040ff027803 */ /* 0x008fc80000000000 */
[----:B------:R-:W-:Y:S02]  /*150f0*/  ISETP.NE.AND P0, PT, R2, RZ, PT ;  /* 0x000000ff0200720c */ /* 0x000fe40003f05270 */
[C---:B------:R-:W-:Y:S02]  /*15100*/  @!P3 LEA R2, P6, R11.reuse, R0, 0x2 ;  /* 0x000000000b02b211 */ /* 0x040fe400078c10ff */
[-C--:B------:R-:W-:Y:S02]  /*15110*/  @!P4 LEA.HI.X R7, R14, R4.reuse, R13, 0x2, P0 ;  /* 0x000000040e07c211 */ /* 0x080fe400000f140d */
[----:B------:R-:W-:Y:S02]  /*15120*/  @!P3 LEA.HI.X R3, R11, R4, R12, 0x2, P6 ;  /* 0x000000040b03b211 */ /* 0x000fe400030f140c */
[----:B------:R-:W-:Y:S01]  /*15130*/  IADD3 R12, R248, 0x50, RZ ;  /* 0x00000050f80c7810 */ /* 0x000fe20007ffe0ff */
[----:B------:R2:W-:Y:S01]  /*15140*/  @!P4 ST.E.64 [R6.64], R34 ;  /* 0x000000220600c985 */ /* 0x0005e2000c101b08 */
[----:B------:R-:W-:-:S02]  /*15150*/  ISETP.GE.AND P0, PT, R10, c[0x0][0x3c8], PT ;  /* 0x0000f2000a007a0c */ /* 0x000fc40003f06270 */
[----:B------:R-:W-:Y:S01]  /*15160*/  SHF.R.S32.HI R12, RZ, 0x1f, R12 ;  /* 0x0000001fff0c7819 */ /* 0x000fe2000001140c */
[----:B------:R3:W-:Y:S01]  /*15170*/  @!P3 ST.E.64 [R2.64], R26 ;  /* 0x0000001a0200b985 */ /* 0x0007e2000c101b08 */
[C---:B------:R-:W-:Y:S02]  /*15180*/  IADD3 R13, R248.reuse, 0x58, RZ ;  /* 0x00000058f80d7810 */ /* 0x040fe40007ffe0ff */
[C---:B------:R-:W-:Y:S02]  /*15190*/  IADD3 R11, R248.reuse, 0x68, RZ ;  /* 0x00000068f80b7810 */ /* 0x040fe40007ffe0ff */
[----:B------:R-:W-:Y:S02]  /*151a0*/  SHF.R.S32.HI R13, RZ, 0x1f, R13 ;  /* 0x0000001fff0d7819 */ /* 0x000fe4000001140d */
[----:B-1----:R-:W-:Y:S02]  /*151b0*/  @!P2 LEA R8, P3, R5, R0, 0x2 ;  /* 0x000000000508a211 */ /* 0x002fe400078610ff */
[----:B------:R-:W-:-:S02]  /*151c0*/  IADD3 R14, R248, 0x70, RZ ;  /* 0x00000070f80e7810 */ /* 0x000fc40007ffe0ff */
[----:B------:R-:W-:Y:S02]  /*151d0*/  @!P2 LEA.HI.X R9, R5, R4, R12, 0x2, P3 ;  /* 0x000000040509a211 */ /* 0x000fe400018f140c */
[C---:B------:R-:W-:Y:S02]  /*151e0*/  IADD3 R5, R248.reuse, 0x78, RZ ;  /* 0x00000078f8057810 */ /* 0x040fe40007ffe0ff */
[----:B------:R-:W-:Y:S01]  /*151f0*/  IADD3 R12, R248, 0x60, RZ ;  /* 0x00000060f80c7810 */ /* 0x000fe20007ffe0ff */
[----:B------:R1:W-:Y:S01]  /*15200*/  @!P2 ST.E.64 [R8.64], R158 ;  /* 0x0000009e0800a985 */ /* 0x0003e2000c101b08 */
[----:B------:R-:W-:Y:S02]  /*15210*/  ISETP.GE.AND P5, PT, R11, c[0x0][0x3c8], PT ;  /* 0x0000f2000b007a0c */ /* 0x000fe40003fa6270 */
[----:B------:R-:W-:Y:S02]  /*15220*/  SHF.R.S32.HI R12, RZ, 0x1f, R12 ;  /* 0x0000001fff0c7819 */ /* 0x000fe4000001140c */
[----:B------:R-:W-:-:S02]  /*15230*/  ISETP.GE.AND P4, PT, R14, c[0x0][0x3c8], PT ;  /* 0x0000f2000e007a0c */ /* 0x000fc40003f86270 */
[----:B--2---:R-:W-:-:S13]  /*15240*/  @!P1 LEA R6, P6, R15, R0, 0x2 ;  /* 0x000000000f069211 */ /* 0x004fda00078c10ff */
[----:B---3--:R-:W-:-:S04]  /*15250*/  P2R R2, PR, RZ, 0x40 ;  /* 0x00000040ff027803 */ /* 0x008fc80000000000 */
[----:B------:R-:W-:Y:S02]  /*15260*/  ISETP.NE.AND P3, PT, R2, RZ, PT ;  /* 0x000000ff0200720c */ /* 0x000fe40003f65270 */
[C---:B------:R-:W-:Y:S02]  /*15270*/  @!P0 LEA R2, P6, R10.reuse, R0, 0x2 ;  /* 0x000000000a028211 */ /* 0x040fe400078c10ff */
[-C--:B------:R-:W-:Y:S02]  /*15280*/  @!P1 LEA.HI.X R7, R15, R4.reuse, R13, 0x2, P3 ;  /* 0x000000040f079211 */ /* 0x080fe400018f140d */
[----:B------:R-:W-:Y:S02]  /*15290*/  ISETP.GE.AND P3, PT, R5, c[0x0][0x3c8], PT ;  /* 0x0000f20005007a0c */ /* 0x000fe40003f66270 */
[----:B------:R-:W-:Y:S01]  /*152a0*/  @!P0 LEA.HI.X R3, R10, R4, R12, 0x2, P6 ;  /* 0x000000040a038211 */ /* 0x000fe200030f140c */
[----:B------:R2:W-:Y:S01]  /*152b0*/  @!P1 ST.E.64 [R6.64], R42 ;  /* 0x0000002a06009985 */ /* 0x0005e2000c101b08 */
[----:B------:R-:W-:-:S02]  /*152c0*/  IADD3 R12, R248, 0x68, RZ ;  /* 0x00000068f80c7810 */ /* 0x000fc40007ffe0ff */
[C---:B------:R-:W-:Y:S01]  /*152d0*/  IADD3 R13, R248.reuse, 0x88, RZ ;  /* 0x00000088f80d7810 */ /* 0x040fe20007ffe0ff */
[----:B------:R3:W-:Y:S01]  /*152e0*/  @!P0 ST.E.64 [R2.64], R30 ;  /* 0x0000001e02008985 */ /* 0x0007e2000c101b08 */
[C---:B-1----:R-:W-:Y:S02]  /*152f0*/  @!P5 LEA R8, P0, R11.reuse, R0, 0x2 ;  /* 0x000000000b08d211 */ /* 0x042fe400078010ff */
[----:B------:R-:W-:Y:S02]  /*15300*/  SHF.R.S32.HI R12, RZ, 0x1f, R12 ;  /* 0x0000001fff0c7819 */ /* 0x000fe4000001140c */
[----:B------:R-:W-:Y:S02]  /*15310*/  IADD3 R15, R248, 0x70, RZ ;  /* 0x00000070f80f7810 */ /* 0x000fe40007ffe0ff */
[----:B------:R-:W-:Y:S02]  /*15320*/  @!P5 LEA.HI.X R9, R11, R4, R12, 0x2, P0 ;  /* 0x000000040b09d211 */ /* 0x000fe400000f140c */
[----:B------:R-:W-:-:S02]  /*15330*/  SHF.R.S32.HI R15, RZ, 0x1f, R15 ;  /* 0x0000001fff0f7819 */ /* 0x000fc4000001140f */
[C---:B------:R-:W-:Y:S01]  /*15340*/  IADD3 R12, R248.reuse, 0x78, RZ ;  /* 0x00000078f80c7810 */ /* 0x040fe20007ffe0ff */
[----:B------:R1:W-:Y:S01]  /*15350*/  @!P5 ST.E.64 [R8.64], R168 ;  /* 0x000000a80800d985 */ /* 0x0003e2000c101b08 */
[----:B------:R-:W-:Y:S02]  /*15360*/  IADD3 R10, R248, 0x80, RZ ;  /* 0x00000080f80a7810 */ /* 0x000fe40007ffe0ff */
[----:B------:R-:W-:Y:S02]  /*15370*/  SHF.R.S32.HI R12, RZ, 0x1f, R12 ;  /* 0x0000001fff0c7819 */ /* 0x000fe4000001140c */
[----:B------:R-:W-:Y:S02]  /*15380*/  ISETP.GE.AND P2, PT, R10, c[0x0][0x3c8], PT ;  /* 0x0000f2000a007a0c */ /* 0x000fe40003f46270 */
[----:B------:R-:W-:-:S04]  /*15390*/  IADD3 R11, R248, 0x90, RZ ;  /* 0x00000090f80b7810 */ /* 0x000fc80007ffe0ff */
[----:B------:R-:W-:Y:S02]  /*153a0*/  ISETP.GE.AND P0, PT, R11, c[0x0][0x3c8], PT ;  /* 0x0000f2000b007a0c */ /* 0x000fe40003f06270 */
[CC--:B--2---:R-:W-:Y:S02]  /*153b0*/  @!P4 LEA R6, P6, R14.reuse, R0.reuse, 0x2 ;  /* 0x000000000e06c211 */ /* 0x0c4fe400078c10ff */
[----:B---3--:R-:W-:Y:S02]  /*153c0*/  @!P3 LEA R2, P1, R5, R0, 0x2 ;  /* 0x000000000502b211 */ /* 0x008fe400078210ff */
[----:B------:R-:W-:Y:S02]  /*153d0*/  @!P4 LEA.HI.X R7, R14, R4, R15, 0x2, P6 ;  /* 0x000000040e07c211 */ /* 0x000fe400030f140f */
[C---:B------:R-:W-:Y:S02]  /*153e0*/  IADD3 R14, R248.reuse, 0xa0, RZ ;  /* 0x000000a0f80e7810 */ /* 0x040fe40007ffe0ff */
[----:B------:R-:W-:Y:S01]  /*153f0*/  IADD3 R15, R248, 0x88, RZ ;  /* 0x00000088f80f7810 */ /* 0x000fe20007ffe0ff */
[----:B------:R2:W-:Y:S01]  /*15400*/  @!P4 ST.E.64 [R6.64], R50 ;  /* 0x000000320600c985 */ /* 0x0005e2000c101b08 */
[----:B------:R-:W-:-:S02]  /*15410*/  ISETP.GE.AND P4, PT, R14, c[0x0][0x3c8], PT ;  /* 0x0000f2000e007a0c */ /* 0x000fc40003f86270 */
[----:B------:R-:W-:-:S03]  /*15420*/  SHF.R.S32.HI R15, RZ, 0x1f, R15 ;  /* 0x0000001fff0f7819 */ /* 0x000fc6000001140f */
[----:B------:R-:W-:Y:S02]  /*15430*/  P2R R3, PR, RZ, 0x2 ;  /* 0x00000002ff037803 */ /* 0x000fe40000000000 */
[----:B------:R-:W-:Y:S02]  /*15440*/  ISETP.GE.AND P1, PT, R13, c[0x0][0x3c8], PT ;  /* 0x0000f2000d007a0c */ /* 0x000fe40003f26270 */
[----:B------:R-:W-:-:S04]  /*15450*/  ISETP.NE.AND P6, PT, R3, RZ, PT ;  /* 0x000000ff0300720c */ /* 0x000fc80003fc5270 */
[----:B------:R-:W-:Y:S02]  /*15460*/  @!P3 LEA.HI.X R3, R5, R4, R12, 0x2, P6 ;  /* 0x000000040503b211 */ /* 0x000fe400030f140c */
[C---:B------:R-:W-:Y:S02]  /*15470*/  IADD3 R12, R248.reuse, 0x80, RZ ;  /* 0x00000080f80c7810 */ /* 0x040fe40007ffe0ff */
[----:B------:R-:W-:Y:S01]  /*15480*/  IADD3 R5, R248, 0x98, RZ ;  /* 0x00000098f8057810 */ /* 0x000fe20007ffe0ff */
[----:B------:R3:W-:Y:S01]  /*15490*/  @!P3 ST.E.64 [R2.64], R38 ;  /* 0x000000260200b985 */ /* 0x0007e2000c101b08 */
[----:B-1----:R-:W-:Y:S02]  /*154a0*/  @!P2 LEA R8, P3, R10, R0, 0x2 ;  /* 0x000000000a08a211 */ /* 0x002fe400078610ff */
[----:B------:R-:W-:Y:S02]  /*154b0*/  SHF.R.S32.HI R12, RZ, 0x1f, R12 ;  /* 0x0000001fff0c7819 */ /* 0x000fe4000001140c */
[----:B------:R-:W-:-:S02]  /*154c0*/  ISETP.GE.AND P5, PT, R5, c[0x0][0x3c8], PT ;  /* 0x0000f20005007a0c */ /* 0x000fc40003fa6270 */
[----:B------:R-:W-:Y:S02]  /*154d0*/  @!P2 LEA.HI.X R9, R10, R4, R12, 0x2, P3 ;  /* 0x000000040a09a211 */ /* 0x000fe400018f140c */
[C---:B------:R-:W-:Y:S02]  /*154e0*/  IADD3 R12, R248.reuse, 0x90, RZ ;  /* 0x00000090f80c7810 */ /* 0x040fe40007ffe0ff */
[----:B--2---:R-:W-:Y:S01]  /*154f0*/  @!P1 LEA R6, P6, R13, R0, 0x2 ;  /* 0x000000000d069211 */ /* 0x004fe200078c10ff */
[----:B------:R1:W-:Y:S01]  /*15500*/  @!P2 ST.E.64 [R8.64], R170 ;  /* 0x000000aa0800a985 */ /* 0x0003e2000c101b08 */
[----:B------:R-:W-:Y:S02]  /*15510*/  SHF.R.S32.HI R12, RZ, 0x1f, R12 ;  /* 0x0000001fff0c7819 */ /* 0x000fe4000001140c */
[----:B------:R-:W-:-:S09]  /*15520*/  IADD3 R10, R248, 0xa8, RZ ;  /* 0x000000a8f80a7810 */ /* 0x000fd20007ffe0ff */
[----:B---3--:R-:W-:-:S04]  /*15530*/  P2R R2, PR, RZ, 0x40 ;  /* 0x00000040ff027803 */ /* 0x008fc80000000000 */
[----:B------:R-:W-:Y:S02]  /*15540*/  ISETP.NE.AND P3, PT, R2, RZ, PT ;  /* 0x000000ff0200720c */ /* 0x000fe40003f65270 */
[----:B------:R-:W-:Y:S02]  /*15550*/  @!P0 LEA R2, P6, R11, R0, 0x2 ;  /* 0x000000000b028211 */ /* 0x000fe400078c10ff */
[-C--:B------:R-:W-:Y:S02]  /*15560*/  @!P1 LEA.HI.X R7, R13, R4.reuse, R15, 0x2, P3 ;  /* 0x000000040d079211 */ /* 0x080fe400018f140f */
[----:B------:R-:W-:Y:S02]  /*15570*/  @!P0 LEA.HI.X R3, R11, R4, R12, 0x2, P6 ;  /* 0x000000040b038211 */ /* 0x000fe400030f140c */
[C---:B------:R-:W-:Y:S01]  /*15580*/  IADD3 R12, R248.reuse, 0x98, RZ ;  /* 0x00000098f80c7810 */ /* 0x040fe20007ffe0ff */
[----:B------:R2:W-:Y:S01]  /*15590*/  @!P1 ST.E.64 [R6.64], R58 ;  /* 0x0000003a06009985 */ /* 0x0005e2000c101b08 */
[----:B------:R-:W-:-:S02]  /*155a0*/  IADD3 R13, R248, 0xb8, RZ ;  /* 0x000000b8f80d7810 */ /* 0x000fc40007ffe0ff */
[----:B------:R-:W-:Y:S01]  /*155b0*/  ISETP.GE.AND P3, PT, R10, c[0x0][0x3c8], PT ;  /* 0x0000f2000a007a0c */ /* 0x000fe20003f66270 */
[----:B------:R3:W-:Y:S01]  /*155c0*/  @!P0 ST.E.64 [R2.64], R46 ;  /* 0x0000002e02008985 */ /* 0x0007e2000c101b08 */
[----:B-1----:R-:W-:Y:S02]  /*155d0*/  @!P5 LEA R8, P0, R5, R0, 0x2 ;  /* 0x000000000508d211 */ /* 0x002fe400078010ff */
[----:B------:R-:W-:Y:S02]  /*155e0*/  SHF.R.S32.HI R12, RZ, 0x1f, R12 ;  /* 0x0000001fff0c7819 */ /* 0x000fe4000001140c */
[----:B------:R-:W-:Y:S02]  /*155f0*/  IADD3 R15, R248, 0xa0, RZ ;  /* 0x000000a0f80f7810 */ /* 0x000fe40007ffe0ff */
[----:B------:R-:W-:Y:S02]  /*15600*/  ISETP.GE.AND P1, PT, R13, c[0x0][0x3c8], PT ;  /* 0x0000f2000d007a0c */ /* 0x000fe40003f26270 */
[----:B------:R-:W-:-:S02]  /*15610*/  @!P5 LEA.HI.X R9, R5, R4, R12, 0x2, P0 ;  /* 0x000000040509d211 */ /* 0x000fc400000f140c */
[C---:B------:R-:W-:Y:S02]  /*15620*/  IADD3 R11, R248.reuse, 0xb0, RZ ;  /* 0x000000b0f80b7810 */ /* 0x040fe40007ffe0ff */
[----:B------:R-:W-:Y:S01]  /*15630*/  SHF.R.S32.HI R15, RZ, 0x1f, R15 ;  /* 0x0000001fff0f7819 */ /* 0x000fe2000001140f */
[----:B------:R1:W-:Y:S01]  /*15640*/  @!P5 ST.E.64 [R8.64], R172 ;  /* 0x000000ac0800d985 */ /* 0x0003e2000c101b08 */
[C---:B------:R-:W-:Y:S02]  /*15650*/  IADD3 R12, R248.reuse, 0xa8, RZ ;  /* 0x000000a8f80c7810 */ /* 0x040fe40007ffe0ff */
[----:B------:R-:W-:Y:S02]  /*15660*/  ISETP.GE.AND P2, PT, R11, c[0x0][0x3c8], PT ;  /* 0x0000f2000b007a0c */ /* 0x000fe40003f46270 */
[----:B------:R-:W-:Y:S02]  /*15670*/  SHF.R.S32.HI R12, RZ, 0x1f, R12 ;  /* 0x0000001fff0c7819 */ /* 0x000fe4000001140c */
[----:B------:R-:W-:-:S02]  /*15680*/  IADD3 R5, R248, 0xc0, RZ ;  /* 0x000000c0f8057810 */ /* 0x000fc40007ffe0ff */
[----:B--2---:R-:W-:-:S13]  /*15690*/  @!P4 LEA R6, P6, R14, R0, 0x2 ;  /* 0x000000000e06c211 */ /* 0x004fda00078c10ff */
[----:B---3--:R-:W-:-:S04]  /*156a0*/  P2R R2, PR, RZ, 0x40 ;  /* 0x00000040ff027803 */ /* 0x008fc80000000000 */
[----:B------:R-:W-:Y:S02]  /*156b0*/  ISETP.NE.AND P0, PT, R2, RZ, PT ;  /* 0x000000ff0200720c */ /* 0x000fe40003f05270 */
[----:B------:R-:W-:Y:S02]  /*156c0*/  @!P3 LEA R2, P6, R10, R0, 0x2 ;  /* 0x000000000a02b211 */ /* 0x000fe400078c10ff */
[-C--:B------:R-:W-:Y:S02]  /*156d0*/  @!P4 LEA.HI.X R7, R14, R4.reuse, R15, 0x2, P0 ;  /* 0x000000040e07c211 */ /* 0x080fe400000f140f */
[----:B------:R-:W-:Y:S02]  /*156e0*/  @!P3 LEA.HI.X R3, R10, R4, R12, 0x2, P6 ;  /* 0x000000040a03b211 */ /* 0x000fe400030f140c */
[----:B------:R-:W-:Y:S01]  /*156f0*/  ISETP.GE.AND P0, PT, R5, c[0x0][0x3c8], PT ;  /* 0x0000f20005007a0c */ /* 0x000fe20003f06270 */
[----:B------:R2:W-:Y:S01]  /*15700*/  @!P4 ST.E.64 [R6.64], R70 ;  /* 0x000000460600c985 */ /* 0x0005e2000c101b08 */
[----:B------:R-:W-:-:S02]  /*15710*/  IADD3 R14, R248, 0xb0, RZ ;  /* 0x000000b0f80e7810 */ /* 0x000fc40007ffe0ff */
[----:B------:R-:W-:Y:S01]  /*15720*/  IADD3 R12, R248, 0xc8, RZ ;  /* 0x000000c8f80c7810 */ /* 0x000fe20007ffe0ff */
[----:B------:R3:W-:Y:S01]  /*15730*/  @!P3 ST.E.64 [R2.64], R54 ;  /* 0x000000360200b985 */ /* 0x0007e2000c101b08 */
[C---:B-1----:R-:W-:Y:S02]  /*15740*/  @!P2 LEA R8, P3, R11.reuse, R0, 0x2 ;  /* 0x000000000b08a211 */ /* 0x042fe400078610ff */
[----:B------:R-:W-:Y:S02]  /*15750*/  SHF.R.S32.HI R14, RZ, 0x1f, R14 ;  /* 0x0000001fff0e7819 */ /* 0x000fe4000001140e */
[----:B------:R-:W-:Y:S02]  /*15760*/  ISETP.GE.AND P5, PT, R12, c[0x0][0x3c8], PT ;  /* 0x0000f2000c007a0c */ /* 0x000fe40003fa6270 */
[----:B------:R-:W-:Y:S02]  /*15770*/  @!P2 LEA.HI.X R9, R11, R4, R14, 0x2, P3 ;  /* 0x000000040b09a211 */ /* 0x000fe400018f140e */
[----:B------:R-:W-:-:S02]  /*15780*/  IADD3 R11, R248, 0xc0, RZ ;  /* 0x000000c0f80b7810 */ /* 0x000fc40007ffe0ff */
[C---:B------:R-:W-:Y:S01]  /*15790*/  IADD3 R14, R248.reuse, 0xb8, RZ ;  /* 0x000000b8f80e7810 */ /* 0x040fe20007ffe0ff */
[----:B------:R-:W-:Y:S01]  /*157a0*/  @!P2 ST.E.64 [R8.64], R94 ;  /* 0x0000005e0800a985 */ /* 0x000fe2000c101b08 */
[----:B------:R-:W-:Y:S02]  /*157b0*/  IADD3 R10, R248, 0xd0, RZ ;  /* 0x000000d0f80a7810 */ /* 0x000fe40007ffe0ff */
[----:B------:R-:W-:Y:S02]  /*157c0*/  SHF.R.S32.HI R11, RZ, 0x1f, R11 ;  /* 0x0000001fff0b7819 */ /* 0x000fe4000001140b */
[----:B------:R-:W-:Y:S02]  /*157d0*/  SHF.R.S32.HI R14, RZ, 0x1f, R14 ;  /* 0x0000001fff0e7819 */ /* 0x000fe4000001140e */
[----:B------:R-:W-:Y:S02]  /*157e0*/  ISETP.GE.AND P2, PT, R252, c[0x0][0x3c8], PT ;  /* 0x0000f200fc007a0c */ /* 0x000fe40003f46270 */
[----:B--2---:R-:W-:-:S02]  /*157f0*/  @!P1 LEA R6, P4, R13, R0, 0x2 ;  /* 0x000000000d069211 */ /* 0x004fc400078810ff */
[----:B---3--:R-:W-:-:S11]  /*15800*/  @!P0 LEA R2, P6, R5, R0, 0x2 ;  /* 0x0000000005028211 */ /* 0x008fd600078c10ff */
[----:B------:R-:W-:Y:S02]  /*15810*/  P2R R3, PR, RZ, 0x10 ;  /* 0x00000010ff037803 */ /* 0x000fe40000000000 */
[----:B------:R-:W-:Y:S02]  /*15820*/  ISETP.GE.AND P4, PT, R10, c[0x0][0x3c8], PT ;  /* 0x0000f2000a007a0c */ /* 0x000fe40003f86270 */
[----:B------:R-:W-:Y:S02]  /*15830*/  ISETP.NE.AND P3, PT, R3, RZ, PT ;  /* 0x000000ff0300720c */ /* 0x000fe40003f65270 */
[-C--:B------:R-:W-:Y:S02]  /*15840*/  @!P0 LEA.HI.X R3, R5, R4.reuse, R11, 0x2, P6 ;  /* 0x0000000405038211 */ /* 0x080fe400030f140b */
[----:B------:R-:W-:Y:S02]  /*15850*/  @!P1 LEA.HI.X R7, R13, R4, R14, 0x2, P3 ;  /* 0x000000040d079211 */ /* 0x000fe400018f140e */
[----:B------:R-:W-:-:S02]  /*15860*/  IADD3 R5, R248, 0xd8, RZ ;  /* 0x000000d8f8057810 */ /* 0x000fc40007ffe0ff */
[C---:B------:R-:W-:Y:S01]  /*15870*/  IADD3 R13, R248.reuse, 0xc8, RZ ;  /* 0x000000c8f80d7810 */ /* 0x040fe20007ffe0ff */
[----:B------:R1:W-:Y:S01]  /*15880*/  @!P1 ST.E.64 [R6.64], R78 ;  /* 0x0000004e06009985 */ /* 0x0003e2000c101b08 */
[----:B------:R-:W-:Y:S02]  /*15890*/  ISETP.GE.AND P3, PT, R5, c[0x0][0x3c8], PT ;  /* 0x0000f20005007a0c */ /* 0x000fe40003f66270 */
[----:B------:R-:W-:Y:S01]  /*158a0*/  SHF.R.S32.HI R13, RZ, 0x1f, R13 ;  /* 0x0000001fff0d7819 */ /* 0x000fe2000001140d */
[----:B------:R2:W-:Y:S01]  /*158b0*/  @!P0 ST.E.64 [R2.64], R62 ;  /* 0x0000003e02008985 */ /* 0x0005e2000c101b08 */
[----:B------:R-:W-:Y:S02]  /*158c0*/  IADD3 R11, R248, 0xd0, RZ ;  /* 0x000000d0f80b7810 */ /* 0x000fe40007ffe0ff */
[----:B------:R-:W-:Y:S02]  /*158d0*/  ISETP.GE.AND P1, PT, R251, c[0x0][0x3c8], PT ;  /* 0x0000f200fb007a0c */ /* 0x000fe40003f26270 */
[----:B------:R-:W-:-:S02]  /*158e0*/  SHF.R.S32.HI R11, RZ, 0x1f, R11 ;  /* 0x0000001fff0b7819 */ /* 0x000fc4000001140b */
[----:B-1----:R-:W-:-:S04]  /*158f0*/  @!P5 LEA R6, P0, R12, R0, 0x2 ;  /* 0x000000000c06d211 */ /* 0x002fc800078010ff */
[----:B------:R-:W-:Y:S02]  /*15900*/  @!P5 LEA.HI.X R7, R12, R4, R13, 0x2, P0 ;  /* 0x000000040c07d211 */ /* 0x000fe400000f140d */
[----:B--2---:R-:W-:Y:S02]  /*15910*/  @!P4 LEA R2, P6, R10, R0, 0x2 ;  /* 0x000000000a02c211 */ /* 0x004fe400078c10ff */
[----:B------:R-:W-:Y:S01]  /*15920*/  ISETP.GE.AND P0, PT, R250, c[0x0][0x3c8], PT ;  /* 0x0000f200fa007a0c */ /* 0x000fe20003f06270 */
[----:B------:R-:W-:Y:S01]  /*15930*/  @!P5 ST.E.64 [R6.64], R82 ;  /* 0x000000520600d985 */ /* 0x000fe2000c101b08 */
[----:B------:R-:W-:Y:S02]  /*15940*/  @!P4 LEA.HI.X R3, R10, R4, R11, 0x2, P6 ;  /* 0x000000040a03c211 */ /* 0x000fe400030f140b */
[-C--:B------:R-:W-:Y:S02]  /*15950*/  @!P3 LEA R10, P5, R5, R0.reuse, 0x2 ;  /* 0x00000000050ab211 */ /* 0x080fe400078a10ff */
[----:B------:R-:W-:Y:S01]  /*15960*/  IADD3 R12, R248, 0xd8, RZ ;  /* 0x000000d8f80c7810 */ /* 0x000fe20007ffe0ff */
[----:B------:R1:W-:Y:S01]  /*15970*/  @!P4 ST.E.64 [R2.64], R86 ;  /* 0x000000560200c985 */ /* 0x0003e2000c101b08 */
[----:B------:R-:W-:-:S02]  /*15980*/  @!P2 LEA R8, P6, R252, R0, 0x2 ;  /* 0x00000000fc08a211 */ /* 0x000fc400078c10ff */
[----:B------:R-:W-:Y:S02]  /*15990*/  SHF.R.S32.HI R12, RZ, 0x1f, R12 ;  /* 0x0000001fff0c7819 */ /* 0x000fe4000001140c */
[----:B------:R-:W-:-:S04]  /*159a0*/  SHF.R.S32.HI R13, RZ, 0x1f, R252 ;  /* 0x0000001fff0d7819 */ /* 0x000fc800000114fc */
[----:B------:R-:W-:Y:S02]  /*159b0*/  @!P2 LEA.HI.X R9, R252, R4, R13, 0x2, P6 ;  /* 0x00000004fc09a211 */ /* 0x000fe400030f140d */
[----:B-1----:R-:W-:Y:S02]  /*159c0*/  P2R R2, PR, RZ, 0x20 ;  /* 0x00000020ff027803 */ /* 0x002fe40000000000 */
[----:B------:R-:W-:Y:S02]  /*159d0*/  @!P1 LEA R6, P5, R251, R0, 0x2 ;  /* 0x00000000fb069211 */ /* 0x000fe400078a10ff */
[----:B------:R-:W-:-:S04]  /*159e0*/  ISETP.NE.AND P4, PT, R2, RZ, PT ;  /* 0x000000ff0200720c */ /* 0x000fc80003f85270 */
[----:B------:R-:W-:Y:S02]  /*159f0*/  @!P3 LEA.HI.X R11, R5, R4, R12, 0x2, P4 ;  /* 0x00000004050bb211 */ /* 0x000fe400020f140c */
[----:B------:R-:W-:Y:S02]  /*15a00*/  SHF.R.S32.HI R12, RZ, 0x1f, R251 ;  /* 0x0000001fff0c7819 */ /* 0x000fe400000114fb */
[----:B------:R-:W-:Y:S01]  /*15a10*/  SHF.R.S32.HI R5, RZ, 0x1f, R250 ;  /* 0x0000001fff057819 */ /* 0x000fe200000114fa */
[----:B------:R1:W-:Y:S01]  /*15a20*/  @!P3 ST.E.64 [R10.64], R102 ;  /* 0x000000660a00b985 */ /* 0x0003e2000c101b08 */
[C---:B------:R-:W-:Y:S02]  /*15a30*/  @!P0 LEA R2, P4, R250.reuse, R0, 0x2 ;  /* 0x00000000fa028211 */ /* 0x040fe400078810ff */
[-C--:B------:R-:W-:Y:S01]  /*15a40*/  @!P1 LEA.HI.X R7, R251, R4.reuse, R12, 0x2, P5 ;  /* 0x00000004fb079211 */ /* 0x080fe200028f140c */
[----:B------:R1:W-:Y:S01]  /*15a50*/  @!P2 ST.E.64 [R8.64], R98 ;  /* 0x000000620800a985 */ /* 0x0003e2000c101b08 */
[----:B------:R-:W-:-:S03]  /*15a60*/  @!P0 LEA.HI.X R3, R250, R4, R5, 0x2, P4 ;  /* 0x00000004fa038211 */ /* 0x000fc600020f1405 */
[----:B------:R1:W-:Y:S04]  /*15a70*/  @!P1 ST.E.64 [R6.64], R90 ;  /* 0x0000005a06009985 */ /* 0x0003e8000c101b08 */
[----:B------:R1:W-:Y:S01]  /*15a80*/  @!P0 ST.E.64 [R2.64], R74 ;  /* 0x0000004a02008985 */ /* 0x0003e2000c101b08 */
[----:B------:R-:W-:-:S13]  /*15a90*/  ISETP.GE.AND P0, PT, R249, c[0x0][0x3c8], PT ;  /* 0x0000f200f9007a0c */ /* 0x000fda0003f06270 */
[----:B------:R-:W-:Y:S05]  /*15aa0*/  @P0 BRA `(.L_x_294) ;  /* 0x00000d1000000947 */ /* 0x000fea0003800000 */
[----:B------:R-:W-:Y:S02]  /*15ab0*/  SHF.R.S32.HI R5, RZ, 0x1f, R249 ;  /* 0x0000001fff057819 */ /* 0x000fe400000114f9 */
[----:B-1----:R-:W-:-:S04]  /*15ac0*/  LEA R2, P0, R249, R0, 0x2 ;  /* 0x00000000f9027211 */ /* 0x002fc800078010ff */
[----:B------:R-:W-:-:S05]  /*15ad0*/  LEA.HI.X R3, R249, R4, R5, 0x2, P0 ;  /* 0x00000004f9037211 */ /* 0x000fca00000f1405 */
[----:B------:R1:W-:Y:S01]  /*15ae0*/  ST.E.64 [R2.64], R66 ;  /* 0x0000004202007985 */ /* 0x0003e2000c101b08 */
[----:B------:R-:W-:Y:S05]  /*15af0*/  BRA `(.L_x_294) ;  /* 0x00000cc000007947 */ /* 0x000fea0003800000 */
.L_x_279:
[----:B------:R-:W-:Y:S01]  /*15b00*/  ISETP.NE.U32.AND P0, PT, RZ, c[0x0][0x508], PT ;  /* 0x00014200ff007a0c */ /* 0x000fe20003f05070 */
[----:B------:R-:W-:Y:S01]  /*15b10*/  IMAD.MOV.U32 R6, RZ, RZ, RZ ;  /* 0x000000ffff067224 */ /* 0x000fe200078e00ff */
[----:B------:R-:W-:Y:S01]  /*15b20*/  ISETP.NE.U32.AND P3, PT, RZ, c[0x0][0x500], PT ;  /* 0x00014000ff007a0c */ /* 0x000fe20003f65070 */
[----:B------:R-:W-:Y:S01]  /*15b30*/  IMAD.MOV.U32 R20, RZ, RZ, c[0x0][0x388] ;  /* 0x0000e200ff147624 */ /* 0x000fe200078e00ff */
[----:B------:R-:W-:Y:S02]  /*15b40*/  ISETP.NE.AND.EX P2, PT, RZ, c[0x0][0x50c], PT, P0 ;  /* 0x00014300ff007a0c */ /* 0x000fe40003f45300 */
[----:B------:R-:W-:Y:S02]  /*15b50*/  ISETP.NE.AND.EX P3, PT, RZ, c[0x0][0x504], PT, P3 ;  /* 0x00014100ff007a0c */ /* 0x000fe40003f65330 */
[----:B------:R-:W-:-:S04]  /*15b60*/  IADD3 R2, P1, R227, c[0x0][0x500], RZ ;  /* 0x00014000e3027a10 */ /* 0x000fc80007f3e0ff */
[----:B------:R-:W-:-:S05]  /*15b70*/  IADD3.X R3, R232, c[0x0][0x504], RZ, P1, !PT ;  /* 0x00014100e8037a10 */ /* 0x000fca0000ffe4ff */
[----:B-1----:R-:W-:Y:S02]  /*15b80*/  @P2 IADD3 R4, P0, R227, c[0x0][0x508], RZ ;  /* 0x00014200e3042a10 */ /* 0x002fe40007f1e0ff */
[----:B------:R1:W5:Y:S02]  /*15b90*/  @P3 LDG.E R6, [R2.64] ;  /* 0x0000000802063981 */ /* 0x000364000c1e1900 */
[----:B------:R-:W-:-:S05]  /*15ba0*/  @P2 IADD3.X R5, R232, c[0x0][0x50c], RZ, P0, !PT ;  /* 0x00014300e8052a10 */ /* 0x000fca00007fe4ff */
[----:B------:R1:W5:Y:S01]  /*15bb0*/  @P2 LDG.E R20, [R4.64] ;  /* 0x0000000804142981 */ /* 0x000362000c1e1900 */
[----:B------:R-:W-:-:S04]  /*15bc0*/  ISETP.NE.AND P0, PT, R238, RZ, PT ;  /* 0x000000ffee00720c */ /* 0x000fc80003f05270 */
[----:B------:R-:W-:Y:S01]  /*15bd0*/  SEL R19, R238, c[0x0][0x3d4], P0 ;  /* 0x0000f500ee137a07 */ /* 0x000fe20000000000 */
[----:B------:R-:W-:Y:S05]  /*15be0*/  @P2 BRA `(.L_x_300) ;  /* 0x0000004000002947 */ /* 0x000fea0003800000 */
[----:B------:R-:W-:Y:S05]  /*15bf0*/  @!P3 BRA `(.L_x_300) ;  /* 0x000000300000b947 */ /* 0x000fea0003800000 */
[----:B------:R2:W3:Y:S04]  /*15c00*/  LDG.E R0, [R2.64] ;  /* 0x0000000802007981 */ /* 0x0004e8000c1e1900 */
[----:B-12---:R-:W3:Y:S02]  /*15c10*/  LDG.E R2, [R2.64+0x4] ;  /* 0x0000040802027981 */ /* 0x006ee4000c1e1900 */
[----:B---3-5:R-:W-:Y:S02]  /*15c20*/  IADD3 R20, -R0, R2, RZ ;  /* 0x0000000200147210 */ /* 0x028fe40007ffe1ff */
.L_x_300:
[----:B-1----:R-:W1:Y:S01]  /*15c30*/  S2R R2, SR_TID.X ;  /* 0x0000000000027919 */ /* 0x002e620000002100 */
[----:B------:R-:W-:Y:S01]  /*15c40*/  BSSY B0, `(.L_x_301) ;  /* 0x0000036000007945 */ /* 0x000fe20003800000 */
[----:B------:R-:W-:Y:S02]  /*15c50*/  LOP3.LUT R12, R230, 0xffff, RZ, 0xc0, !PT ;  /* 0x0000ffffe60c7812 */ /* 0x000fe400078ec0ff */
[----:B------:R-:W-:-:S02]  /*15c60*/  SEL R13, R233, RZ, !P3 ;  /* 0x000000ffe90d7207 */ /* 0x000fc40005800000 */
[----:B------:R-:W-:Y:S02]  /*15c70*/  SEL R21, R235, RZ, !P3 ;  /* 0x000000ffeb157207 */ /* 0x000fe40005800000 */
[----:B-----5:R-:W-:Y:S02]  /*15c80*/  SHF.R.S32.HI R18, RZ, 0x1f, R6 ;  /* 0x0000001fff127819 */ /* 0x020fe40000011406 */
[----:B-1----:R-:W-:-:S13]  /*15c90*/  ISETP.GT.AND P0, PT, R2, 0x7f, PT ;  /* 0x0000007f0200780c */ /* 0x002fda0003f04270 */
[----:B------:R-:W-:Y:S05]  /*15ca0*/  @P0 BRA `(.L_x_302) ;  /* 0x000002f000000947 */ /* 0x000fea0003800000 */
[----:B------:R-:W-:Y:S01]  /*15cb0*/  IMAD R0, R20, c[0x0][0x4e8], RZ ;  /* 0x00013a0014007a24 */ /* 0x000fe200078e02ff */
[----:B------:R-:W-:-:S04]  /*15cc0*/  LEA R16, R229, R2, 0x7 ;  /* 0x00000002e5107211 */ /* 0x000fc800078e38ff */
[----:B------:R-:W-:-:S13]  /*15cd0*/  ISETP.GE.AND P0, PT, R16, R0, PT ;  /* 0x000000001000720c */ /* 0x000fda0003f06270 */
[----:B------:R-:W-:Y:S05]  /*15ce0*/  @P0 BRA `(.L_x_302) ;  /* 0x000002b000000947 */ /* 0x000fea0003800000 */
[----:B------:R-:W-:Y:S01]  /*15cf0*/  IMAD.MOV.U32 R0, RZ, RZ, 0x368 ;  /* 0x00000368ff007424 */ /* 0x000fe200078e00ff */
[----:B------:R-:W-:-:S04]  /*15d00*/  ISETP.GT.AND P2, PT, R19, 0x1, PT ;  /* 0x000000011300780c */ /* 0x000fc80003f44270 */
[----:B------:R-:W-:-:S04]  /*15d10*/  SEL R0, R0, 0x328, P2 ;  /* 0x0000032800007807 */ /* 0x000fc80001000000 */
[----:B------:R1:W2:Y:S08]  /*15d20*/  LDC.64 R8, c[0x0][R0+0x170] ;  /* 0x00005c0000087b82 */ /* 0x0002b00000000a00 */
[----:B------:R1:W3:Y:S08]  /*15d30*/  LDC.64 R4, c[0x0][R0+0x168] ;  /* 0x00005a0000047b82 */ /* 0x0002f00000000a00 */
[----:B------:R1:W4:Y:S08]  /*15d40*/  LDC.64 R14, c[0x0][R0+0x178] ;  /* 0x00005e00000e7b82 */ /* 0x0003300000000a00 */
[----:B------:R1:W5:Y:S02]  /*15d50*/  LDC.64 R10, c[0x0][R0+0x160] ;  /* 0x00005800000a7b82 */ /* 0x0003640000000a00 */
[----:B-1----:R-:W-:-:S02]  /*15d60*/  IMAD.MOV.U32 R0, RZ, RZ, c[0x0][0x4e8] ;  /* 0x00013a00ff007624 */ /* 0x002fc400078e00ff */
[-C--:B--2---:R-:W-:Y:S02]  /*15d70*/  IMAD R7, R9, R13.reuse, RZ ;  /* 0x0000000d09077224 */ /* 0x084fe400078e02ff */
[----:B------:R-:W-:Y:S01]  /*15d80*/  IMAD.WIDE.U32 R2, R8, R13, RZ ;  /* 0x0000000d08027225 */ /* 0x000fe200078e00ff */
[----:B------:R-:W-:Y:S02]  /*15d90*/  ISETP.NE.AND P0, PT, R0, 0x1, PT ;  /* 0x000000010000780c */ /* 0x000fe40003f05270 */
[----:B------:R-:W-:Y:S01]  /*15da0*/  MOV R0, R16 ;  /* 0x0000001000007202 */ /* 0x000fe20000000f00 */
[----:B------:R-:W-:Y:S01]  /*15db0*/  IMAD R8, R8, R21, R7 ;  /* 0x0000001508087224 */ /* 0x000fe200078e0207 */
[----:B------:R-:W-:Y:S01]  /*15dc0*/  SEL R7, R245, RZ, P2 ;  /* 0x000000fff5077207 */ /* 0x000fe20001000000 */
[-C--:B---3--:R-:W-:Y:S02]  /*15dd0*/  IMAD R9, R5, R12.reuse, RZ ;  /* 0x0000000c05097224 */ /* 0x088fe400078e02ff */
[----:B------:R-:W-:Y:S01]  /*15de0*/  IMAD.WIDE.U32 R4, R4, R12, RZ ;  /* 0x0000000c04047225 */ /* 0x000fe200078e00ff */
[----:B------:R-:W-:-:S03]  /*15df0*/  IADD3 R3, R3, R8, RZ ;  /* 0x0000000803037210 */ /* 0x000fc60007ffe0ff */
[----:B------:R-:W-:Y:S02]  /*15e00*/  IMAD.IADD R9, R5, 0x1, R9 ;  /* 0x0000000105097824 */ /* 0x000fe400078e0209 */
[----:B------:R-:W-:-:S04]  /*15e10*/  @P0 IMAD.HI.U32 R17, R16, c[0x0][0x4ec], RZ ;  /* 0x00013b0010110a27 */ /* 0x000fc800078e00ff */
[-C--:B----4-:R-:W-:Y:S01]  /*15e20*/  IMAD R8, R15, R7.reuse, RZ ;  /* 0x000000070f087224 */ /* 0x090fe200078e02ff */
[----:B------:R-:W-:Y:S02]  /*15e30*/  @P0 SHF.R.U32.HI R0, RZ, c[0x0][0x4f0], R17 ;  /* 0x00013c00ff000a19 */ /* 0x000fe40000011611 */
[----:B------:R-:W-:Y:S01]  /*15e40*/  IADD3 R17, P1, P0, R2, R4, R6 ;  /* 0x0000000402117210 */ /* 0x000fe2000783e006 */
[----:B------:R-:W-:-:S03]  /*15e50*/  IMAD.WIDE.U32 R4, R14, R7, RZ ;  /* 0x000000070e047225 */ /* 0x000fc600078e00ff */
[----:B------:R-:W-:Y:S01]  /*15e60*/  IADD3.X R9, R3, R9, R18, P1, P0 ;  /* 0x0000000903097210 */ /* 0x000fe20000fe0412 */
[----:B------:R-:W-:Y:S01]  /*15e70*/  IMAD.MOV R2, RZ, RZ, -R0 ;  /* 0x000000ffff027224 */ /* 0x000fe200078e0a00 */
[----:B------:R-:W-:Y:S01]  /*15e80*/  IADD3 R5, R5, R8, RZ ;  /* 0x0000000805057210 */ /* 0x000fe20007ffe0ff */
[----:B------:R-:W-:Y:S01]  /*15e90*/  IMAD.MOV.U32 R8, RZ, RZ, c[0x0][0x4a8] ;  /* 0x00012a00ff087624 */ /* 0x000fe200078e00ff */
[----:B------:R-:W-:Y:S01]  /*15ea0*/  IADD3 R4, P1, P0, R0, R17, R4 ;  /* 0x0000001100047210 */ /* 0x000fe2000783e004 */
[----:B------:R-:W-:Y:S01]  /*15eb0*/  IMAD R2, R2, c[0x0][0x4e8], R16 ;  /* 0x00013a0002027a24 */ /* 0x000fe200078e0210 */
[----:B------:R-:W-:-:S03]  /*15ec0*/  SHF.R.S32.HI R3, RZ, 0x1f, R0 ;  /* 0x0000001fff037819 */ /* 0x000fc60000011400 */
[----:B-----5:R-:W-:Y:S01]  /*15ed0*/  IMAD R0, R11, R2, RZ ;  /* 0x000000020b007224 */ /* 0x020fe200078e02ff */
[----:B------:R-:W-:Y:S02]  /*15ee0*/  SHF.R.S32.HI R7, RZ, 0x1f, R2 ;  /* 0x0000001fff077819 */ /* 0x000fe40000011402 */
        /* <DEDUP_REMOVED lines=11> */
.L_x_302:
[----:B------:R-:W-:Y:S05]  /*15fa0*/  BSYNC B0 ;  /* 0x0000000000007941 */ /* 0x000fea0003800000 */
.L_x_301:
[----:B------:R-:W-:-:S13]  /*15fb0*/  ISETP.GT.AND P0, PT, R19, 0x1, PT ;  /* 0x000000011300780c */ /* 0x000fda0003f04270 */
[----:B------:R-:W-:Y:S05]  /*15fc0*/  @P0 BRA `(.L_x_294) ;  /* 0x000007f000000947 */ /* 0x000fea0003800000 */
[----:B------:R-:W-:Y:S01]  /*15fd0*/  MOV R2, c[0x0][0x4e8] ;  /* 0x00013a0000027a02 */ /* 0x000fe20000000f00 */
[----:B-1----:R-:W-:Y:S01]  /*15fe0*/  IMAD R0, R18, c[0x0][0x3a0], RZ ;  /* 0x0000e80012007a24 */ /* 0x002fe200078e02ff */
[----:B------:R-:W-:Y:S01]  /*15ff0*/  LEA R4, R229, R218, 0x7 ;  /* 0x000000dae5047211 */ /* 0x000fe200078e38ff */
[----:B------:R-:W-:Y:S01]  /*16000*/  IMAD R5, R21, c[0x0][0x3f0], RZ ;  /* 0x0000fc0015057a24 */ /* 0x000fe200078e02ff */
[----:B------:R-:W-:Y:S01]  /*16010*/  ISETP.NE.AND P0, PT, R2, 0x1, PT ;  /* 0x000000010200780c */ /* 0x000fe20003f05270 */
[----:B------:R-:W-:-:S04]  /*16020*/  IMAD.WIDE.U32 R2, R6, c[0x0][0x3a0], RZ ;  /* 0x0000e80006027a25 */ /* 0x000fc800078e00ff */
[----:B------:R-:W-:Y:S01]  /*16030*/  IMAD R6, R6, c[0x0][0x3a4], R0 ;  /* 0x0000e90006067a24 */ /* 0x000fe200078e0200 */
[----:B------:R-:W-:Y:S01]  /*16040*/  MOV R0, R4 ;  /* 0x0000000400007202 */ /* 0x000fe20000000f00 */
[----:B------:R-:W-:-:S03]  /*16050*/  IMAD R7, R13, c[0x0][0x3f4], R5 ;  /* 0x0000fd000d077a24 */ /* 0x000fc600078e0205 */
[----:B------:R-:W-:-:S03]  /*16060*/  IADD3 R3, R3, R6, RZ ;  /* 0x0000000603037210 */ /* 0x000fc60007ffe0ff */
[----:B------:R-:W-:-:S04]  /*16070*/  @P0 IMAD.HI.U32 R6, R4, c[0x0][0x4ec], RZ ;  /* 0x00013b0004060a27 */ /* 0x000fc800078e00ff */
[----:B------:R-:W-:Y:S01]  /*16080*/  IMAD.WIDE.U32 R2, R12, c[0x0][0x3e8], R2 ;  /* 0x0000fa000c027a25 */ /* 0x000fe200078e0002 */
[----:B------:R-:W-:-:S03]  /*16090*/  @P0 SHF.R.U32.HI R0, RZ, c[0x0][0x4f0], R6 ;  /* 0x00013c00ff000a19 */ /* 0x000fc60000011606 */
[----:B------:R-:W-:Y:S01]  /*160a0*/  IMAD R3, R12, c[0x0][0x3ec], R3 ;  /* 0x0000fb000c037a24 */ /* 0x000fe200078e0203 */
[----:B------:R-:W-:Y:S02]  /*160b0*/  SHF.R.S32.HI R6, RZ, 0x1f, R0 ;  /* 0x0000001fff067819 */ /* 0x000fe40000011400 */
[----:B------:R-:W-:Y:S01]  /*160c0*/  IADD3 R5, -R0, RZ, RZ ;  /* 0x000000ff00057210 */ /* 0x000fe20007ffe1ff */
[----:B------:R-:W-:Y:S01]  /*160d0*/  IMAD.WIDE.U32 R2, R13, c[0x0][0x3f0], R2 ;  /* 0x0000fc000d027a25 */ /* 0x000fe200078e0002 */
[----:B------:R-:W-:-:S03]  /*160e0*/  LEA R13, R229, R208, 0x7 ;  /* 0x000000d0e50d7211 */ /* 0x000fc600078e38ff */
[----:B------:R-:W-:Y:S01]  /*160f0*/  IMAD R6, R6, c[0x0][0x3e0], RZ ;  /* 0x0000f80006067a24 */ /* 0x000fe200078e02ff */
[----:B------:R-:W-:Y:S01]  /*16100*/  IADD3 R3, R3, R7, RZ ;  /* 0x0000000703037210 */ /* 0x000fe20007ffe0ff */
        /* <DEDUP_REMOVED lines=13> */
.L_x_362:
[----:B------:R-:W-:Y:S05]  /*161e0*/  BRA.DIV ~URZ, `(.L_x_304) ;  /* 0x000023a27f007947 */ /* 0x000fea000b800000 */
[----:B------:R3:W4:Y:S02]  /*161f0*/  SHFL.IDX PT, R0, R14, RZ, 0x181f ;  /* 0x00181fff0e007589 */ /* 0x00072400000e0000 */
.L_x_363:
[----:B------:R-:W-:Y:S01]  /*16200*/  IMAD R12, R20, c[0x0][0x4e8], RZ ;  /* 0x00013a00140c7a24 */ /* 0x000fe200078e02ff */
[----:B------:R-:W-:Y:S04]  /*16210*/  BSSY B0, `(.L_x_305) ;  /* 0x0000013000007945 */ /* 0x000fe80003800000 */
        /* <DEDUP_REMOVED lines=9> */
[----:B--2---:R-:W-:Y:S02]  /*162b0*/  @!P3 LEA.HI.X R11, R132, R4, R133, 0x1, P4 ;  /* 0x00000004840bb211 */ /* 0x004fe400020f0c85 */
[----:B------:R-:W-:Y:S02]  /*162c0*/  @!P0 LEA R2, P4, R200, R0, 0x1 ;  /* 0x00000000c8028211 */ /* 0x000fe400078808ff */
[-C--:B------:R-:W-:Y:S01]  /*162d0*/  @!P2 LEA.HI.X R9, R204, R4.reuse, R209, 0x1, P6 ;  /* 0x00000004cc09a211 */ /* 0x080fe200030f0cd1 */
[----:B------:R2:W-:Y:S01]  /*162e0*/  @!P3 ST.E.128 [R10.64], RZ ;  /* 0x000000ff0a00b985 */ /* 0x0005e2000c101d08 */
[----:B------:R-:W-:-:S02]  /*162f0*/  @!P1 LEA.HI.X R7, R199, R4, R211, 0x1, P5 ;  /* 0x00000004c7079211 */ /* 0x000fc400028f0cd3 */
[----:B------:R-:W-:Y:S01]  /*16300*/  @!P0 LEA.HI.X R3, R200, R4, R210, 0x1, P4 ;  /* 0x00000004c8038211 */ /* 0x000fe200020f0cd2 */
[----:B------:R2:W-:Y:S04]  /*16310*/  @!P2 ST.E.128 [R8.64], RZ ;  /* 0x000000ff0800a985 */ /* 0x0005e8000c101d08 */
[----:B------:R2:W-:Y:S04]  /*16320*/  @!P1 ST.E.128 [R6.64], RZ ;  /* 0x000000ff06009985 */ /* 0x0005e8000c101d08 */
[----:B------:R2:W-:Y:S02]  /*16330*/  @!P0 ST.E.128 [R2.64], RZ ;  /* 0x000000ff02008985 */ /* 0x0005e4000c101d08 */
.L_x_306:
[----:B------:R-:W-:Y:S05]  /*16340*/  BSYNC B0 ;  /* 0x0000000000007941 */ /* 0x000fea0003800000 */
.L_x_305:
[----:B------:R-:W-:Y:S05]  /*16350*/  BRA.DIV ~URZ, `(.L_x_307) ;  /* 0x000022a27f007947 */ /* 0x000fea000b800000 */
[----:B--2---:R2:W1:Y:S04]  /*16360*/  SHFL.IDX PT, R4, R5, 0x1, 0x181f ;  /* 0x00381f0005047f89 */ /* 0x00446800000e0000 */
[----:B----4-:R2:W4:Y:S02]  /*16370*/  SHFL.IDX PT, R0, R14, 0x1, 0x181f ;  /* 0x00381f000e007f89 */ /* 0x01052400000e0000 */
.L_x_364:
        /* <DEDUP_REMOVED lines=11> */
[----:B-1----:R-:W-:Y:S02]  /*16430*/  @!P3 LEA.HI.X R11, R132, R4, R133, 0x1, P4 ;  /* 0x00000004840bb211 */ /* 0x002fe400020f0c85 */
        /* <DEDUP_REMOVED lines=8> */
.L_x_309:
[----:B------:R-:W-:Y:S05]  /*164c0*/  BSYNC B0 ;  /* 0x0000000000007941 */ /* 0x000fea0003800000 */
.L_x_308:
[----:B------:R-:W-:Y:S05]  /*164d0*/  BRA.DIV ~URZ, `(.L_x_310) ;  /* 0x000021f27f007947 */ /* 0x000fea000b800000 */
[----:B-1----:R1:W2:Y:S02]  /*164e0*/  SHFL.IDX PT, R4, R5, 0x2, 0x181f ;  /* 0x00581f0005047f89 */ /* 0x0022a400000e0000 */
.L_x_365:
[----:B------:R-:W-:Y:S05]  /*164f0*/  BRA.DIV ~URZ, `(.L_x_311) ;  /* 0x000022427f007947 */ /* 0x000fea000b800000 */
[----:B----4-:R4:W1:Y:S02]  /*16500*/  SHFL.IDX PT, R0, R14, 0x2, 0x181f ;  /* 0x00581f000e007f89 */ /* 0x01086400000e0000 */
.L_x_366:
        /* <DEDUP_REMOVED lines=8> */
[-C--:B-1----:R-:W-:Y:S02]  /*16590*/  @!P3 LEA R10, P4, R132, R0.reuse, 0x1 ;  /* 0x00000000840ab211 */ /* 0x082fe400078808ff */
        /* <DEDUP_REMOVED lines=11> */
.L_x_313:
[----:B------:R-:W-:Y:S05]  /*16650*/  BSYNC B0 ;  /* 0x0000000000007941 */ /* 0x000fea0003800000 */
.L_x_312:
[----:B------:R-:W-:Y:S05]  /*16660*/  BRA.DIV ~URZ, `(.L_x_314) ;  /* 0x000021427f007947 */ /* 0x000fea000b800000 */
[----:B--2---:R2:W3:Y:S04]  /*16670*/  SHFL.IDX PT, R4, R5, 0x3, 0x181f ;  /* 0x00781f0005047f89 */ /* 0x0044e800000e0000 */
[----:B-1----:R2:W1:Y:S02]  /*16680*/  SHFL.IDX PT, R0, R14, 0x3, 0x181f ;  /* 0x00781f000e007f89 */ /* 0x00246400000e0000 */
.L_x_367:
[----:B------:R-:W-:-:S04]  /*16690*/  IADD3 R2, R13, 0x60, RZ ;  /* 0x000000600d027810 */ /* 0x000fc80007ffe0ff */
        /* <DEDUP_REMOVED lines=9> */
[----:B---3--:R-:W-:Y:S02]  /*16730*/  @!P3 LEA.HI.X R11, R132, R4, R133, 0x1, P4 ;  /* 0x00000004840bb211 */ /* 0x008fe400020f0c85 */
        /* <DEDUP_REMOVED lines=8> */
.L_x_294:
[----:B------:R-:W-:Y:S05]  /*167c0*/  BSYNC B1 ;  /* 0x0000000000017941 */ /* 0x000fea0003800000 */
.L_x_278:
[----:B-1--4-:R-:W4:Y:S02]  /*167d0*/  LDL R0, [R1+0x44] ;  /* 0x0000440001007983 */ /* 0x012f240000100800 */
[----:B----4-:R-:W-:-:S13]  /*167e0*/  ISETP.NE.AND P0, PT, R0, RZ, PT ;  /* 0x000000ff0000720c */ /* 0x010fda0003f05270 */
[----:B------:R-:W-:Y:S01]  /*167f0*/  @P0 WARPSYNC 0xffffffff ;  /* 0xffffffff00000948 */ /* 0x000fe20003800000 */
[----:B------:R-:W-:Y:S06]  /*16800*/  @P0 BAR.SYNC.DEFER_BLOCKING 0x5, 0x100 ;  /* 0x0144000000000b1d */ /* 0x000fec0000010000 */
[----:B------:R-:W1:Y:S04]  /*16810*/  @P0 LDS.128 R228, [0x20080] ;  /* 0x02008000ffe40984 */ /* 0x000e680000000c00 */
[----:B------:R-:W-:Y:S06]  /*16820*/  @P0 BAR.ARV 0x4, 0x100 ;  /* 0x0104000000000b1d */ /* 0x000fec0000002000 */
[----:B------:R-:W-:Y:S05]  /*16830*/  @P0 BRA `(.L_x_315) ;  /* 0x00000af000000947 */ /* 0x000fea0003800000 */
[----:B------:R-:W4:Y:S01]  /*16840*/  S2R R0, SR_TID.X ;  /* 0x0000000000007919 */ /* 0x000f220000002100 */
[----:B------:R-:W-:Y:S01]  /*16850*/  IMAD.MOV.U32 R8, RZ, RZ, RZ ;  /* 0x000000ffff087224 */ /* 0x000fe200078e00ff */
[----:B---34-:R-:W-:-:S04]  /*16860*/  LOP3.LUT R13, R0, 0x1f, RZ, 0xc0, !PT ;  /* 0x0000001f000d7812 */ /* 0x018fc800078ec0ff */
[----:B------:R-:W-:Y:S01]  /*16870*/  ISETP.NE.AND P6, PT, R13, 0x1f, PT ;  /* 0x0000001f0d00780c */ /* 0x000fe20003fc5270 */
[----:B------:R-:W-:Y:S10]  /*16880*/  BRA.DIV ~URZ, `(.L_x_316) ;  /* 0x00001ff27f007947 */ /* 0x000ff4000b800000 */
[----:B------:R3:W4:Y:S02]  /*16890*/  SHFL.IDX PT, R9, R92, RZ, 0x1f ;  /* 0x00001fff5c097589 */ /* 0x00072400000e0000 */
.L_x_368:
[----:B------:R-:W-:Y:S05]  /*168a0*/  BRA.DIV ~URZ, `(.L_x_317) ;  /* 0x000020427f007947 */ /* 0x000fea000b800000 */
[----:B------:R3:W4:Y:S02]  /*168b0*/  SHFL.IDX PT, R6, R92, 0x1, 0x1f ;  /* 0x00201f005c067f89 */ /* 0x00072400000e0000 */
.L_x_369:
[----:B-1----:R-:W-:Y:S02]  /*168c0*/  IMAD.IADD R0, R231, 0x1, R13 ;  /* 0x00000001e7007824 */ /* 0x002fe400078e020d */
[----:B------:R-:W-:-:S03]  /*168d0*/  IMAD.MOV.U32 R7, RZ, RZ, RZ ;  /* 0x000000ffff077224 */ /* 0x000fc600078e00ff */
[----:B------:R-:W-:-:S13]  /*168e0*/  ISETP.GE.OR P0, PT, R0, c[0x0][0x53c], !P6 ;  /* 0x00014f0000007a0c */ /* 0x000fda0007706670 */
[----:B------:R-:W-:Y:S01]  /*168f0*/  @!P0 MOV R2, 0x4 ;  /* 0x0000000400028802 */ /* 0x000fe20000000f00 */
[----:B--2---:R-:W-:-:S04]  /*16900*/  @!P0 IMAD.MOV.U32 R4, RZ, RZ, 0x4 ;  /* 0x00000004ff048424 */ /* 0x004fc800078e00ff */
[----:B------:R-:W-:-:S04]  /*16910*/  @!P0 IMAD.WIDE R4, R0, R4, c[0x0][0x580] ;  /* 0x0001600000048625 */ /* 0x000fc800078e0204 */
[----:B------:R-:W-:Y:S01]  /*16920*/  @!P0 IMAD.WIDE R2, R0, R2, c[0x0][0x578] ;  /* 0x00015e0000028625 */ /* 0x000fe200078e0202 */
[----:B------:R-:W2:Y:S04]  /*16930*/  @!P0 LDG.E R7, [R4.64] ;  /* 0x0000000804078981 */ /* 0x000ea8000c1e1900 */
[----:B------:R-:W2:Y:S01]  /*16940*/  @!P0 LDG.E R8, [R2.64] ;  /* 0x0000000802088981 */ /* 0x000ea2000c1e1900 */
[C---:B------:R-:W-:Y:S02]  /*16950*/  ISETP.GE.U32.AND P4, PT, R13.reuse, 0x10, PT ;  /* 0x000000100d00780c */ /* 0x040fe40003f86070 */
[C---:B------:R-:W-:Y:S02]  /*16960*/  ISETP.GE.U32.AND P3, PT, R13.reuse, 0x8, PT ;  /* 0x000000080d00780c */ /* 0x040fe40003f66070 */
[----:B------:R-:W-:-:S02]  /*16970*/  ISETP.GE.U32.AND P2, PT, R13, 0x4, PT ;  /* 0x000000040d00780c */ /* 0x000fc40003f46070 */
[C---:B------:R-:W-:Y:S02]  /*16980*/  ISETP.GE.U32.AND P1, PT, R13.reuse, 0x2, PT ;  /* 0x000000020d00780c */ /* 0x040fe40003f26070 */
[----:B------:R-:W-:Y:S02]  /*16990*/  ISETP.NE.AND P5, PT, R13, RZ, PT ;  /* 0x000000ff0d00720c */ /* 0x000fe40003fa5270 */
[----:B------:R-:W-:Y:S01]  /*169a0*/  MOV R11, RZ ;  /* 0x000000ff000b7202 */ /* 0x000fe20000000f00 */
[----:B--2---:R-:W-:Y:S01]  /*169b0*/  IMAD R0, R8, R7, RZ ;  /* 0x0000000708007224 */ /* 0x004fe200078e02ff */
[----:B------:R-:W-:Y:S07]  /*169c0*/  BRA.DIV ~URZ, `(.L_x_318) ;  /* 0x00001f927f007947 */ /* 0x000fee000b800000 */
[----:B------:R1:W2:Y:S02]  /*169d0*/  SHFL.UP PT, R4, R0, 0x1, RZ ;  /* 0x0420000000047989 */ /* 0x0002a400000e00ff */
.L_x_370:
        /* <DEDUP_REMOVED lines=16> */
.L_x_371:
[----:B--2---:R-:W-:Y:S01]  /*16ae0*/  IMAD R0, R0, c[0x0][0x538], RZ ;  /* 0x00014e0000007a24 */ /* 0x004fe200078e02ff */
[----:B------:R-:W-:Y:S04]  /*16af0*/  BSSY B1, `(.L_x_320) ;  /* 0x000007e000017945 */ /* 0x000fe80003800000 */
[----:B----4-:R-:W-:-:S04]  /*16b00*/  IADD3 R6, R0, R6, RZ ;  /* 0x0000000600067210 */ /* 0x010fc80007ffe0ff */
[----:B------:R-:W-:-:S13]  /*16b10*/  ISETP.GT.AND P0, PT, R6, R9, PT ;  /* 0x000000090600720c */ /* 0x000fda0003f04270 */
[----:B------:R-:W-:Y:S05]  /*16b20*/  @P0 BRA `(.L_x_321) ;  /* 0x0000025000000947 */ /* 0x000fea0003800000 */
.L_x_325:
        /* <DEDUP_REMOVED lines=8> */
[----:B-1----:R-:W-:Y:S01]  /*16bb0*/  @!P0 MOV R4, 0x4 ;  /* 0x0000000400048802 */ /* 0x002fe20000000f00 */
        /* <DEDUP_REMOVED lines=8> */
.L_x_372:
        /* <DEDUP_REMOVED lines=16> */
.L_x_373:
[----:B--2---:R-:W-:-:S05]  /*16d40*/  IMAD R0, R0, c[0x0][0x538], RZ ;  /* 0x00014e0000007a24 */ /* 0x004fca00078e02ff */
[----:B------:R-:W-:-:S04]  /*16d50*/  IADD3 R6, R0, R6, RZ ;  /* 0x0000000600067210 */ /* 0x000fc80007ffe0ff */
[----:B------:R-:W-:-:S13]  /*16d60*/  ISETP.GT.AND P0, PT, R6, R9, PT ;  /* 0x000000090600720c */ /* 0x000fda0003f04270 */
[----:B-1-3--:R-:W-:Y:S05]  /*16d70*/  @!P0 BRA `(.L_x_325) ;  /* 0xfffffdb000008947 */ /* 0x00afea000383ffff */
.L_x_321:
[----:B------:R-:W-:-:S05]  /*16d80*/  IADD3 R6, -R0, R6, RZ ;  /* 0x0000000600067210 */ /* 0x000fca0007ffe1ff */
[----:B------:R-:W-:-:S05]  /*16d90*/  IMAD R0, R4, c[0x0][0x538], R6 ;  /* 0x00014e0004007a24 */ /* 0x000fca00078e0206 */
[----:B------:R-:W-:Y:S01]  /*16da0*/  ISETP.GT.AND P0, PT, R0, R9, PT ;  /* 0x000000090000720c */ /* 0x000fe20003f04270 */
[----:B------:R-:W-:-:S12]  /*16db0*/  BRA.DIV ~URZ, `(.L_x_326) ;  /* 0x00001f927f007947 */ /* 0x000fd8000b800000 */
[----:B------:R-:W-:-:S04]  /*16dc0*/  VOTE.ANY R0, PT, !P0 ;  /* 0x0000000000007806 */ /* 0x000fc800040e0100 */
.L_x_374:
[----:B------:R2:W4:Y:S01]  /*16dd0*/  POPC R10, R0 ;  /* 0x00000000000a7309 */ /* 0x0005220000000000 */
[----:B------:R-:W-:Y:S05]  /*16de0*/  BRA.DIV ~URZ, `(.L_x_327) ;  /* 0x00001fa27f007947 */ /* 0x000fea000b800000 */
[----:B----4-:R4:W1:Y:S04]  /*16df0*/  SHFL.IDX PT, R7, R7, R10, 0x1f ;  /* 0x00001f0a07077589 */ /* 0x01086800000e0000 */
[----:B------:R4:W2:Y:S02]  /*16e00*/  SHFL.IDX PT, R5, R8, R10, 0x1f ;  /* 0x00001f0a08057589 */ /* 0x0008a400000e0000 */
.L_x_375:
[----:B------:R-:W-:Y:S01]  /*16e10*/  ISETP.NE.AND P0, PT, R0, RZ, PT ;  /* 0x000000ff0000720c */ /* 0x000fe20003f05270 */
[----:B------:R-:W-:-:S12]  /*16e20*/  BSSY B0, `(.L_x_328) ;  /* 0x0000005000007945 */ /* 0x000fd80003800000 */
[----:B------:R-:W-:Y:S05]  /*16e30*/  @!P0 BRA `(.L_x_329) ;  /* 0x0000003000008947 */ /* 0x000fea0003800000 */
[----:B--2---:R-:W-:Y:S01]  /*16e40*/  IADD3 R0, R10, -0x1, RZ ;  /* 0xffffffff0a007810 */ /* 0x004fe20007ffe0ff */
[----:B------:R-:W-:Y:S05]  /*16e50*/  BRA.DIV ~URZ, `(.L_x_330) ;  /* 0x000020027f007947 */ /* 0x000fea000b800000 */
[----:B------:R2:W3:Y:S02]  /*16e60*/  SHFL.IDX PT, R11, R4, R0, 0x1f ;  /* 0x00001f00040b7589 */ /* 0x0004e400000e0000 */
.L_x_329:
[----:B------:R-:W-:Y:S05]  /*16e70*/  BSYNC B0 ;  /* 0x0000000000007941 */ /* 0x000fea0003800000 */
.L_x_328:
[----:B-12---:R-:W-:Y:S01]  /*16e80*/  IABS R4, R7 ;  /* 0x0000000700047213 */ /* 0x006fe20000000000 */
[----:B---3--:R-:W-:Y:S02]  /*16e90*/  IMAD R228, R11, c[0x0][0x538], R6 ;  /* 0x00014e000be47a24 */ /* 0x008fe400078e0206 */
[----:B------:R-:W-:Y:S01]  /*16ea0*/  IMAD.IADD R231, R10, 0x1, R231 ;  /* 0x000000010ae77824 */ /* 0x000fe200078e02e7 */
[----:B------:R-:W1:Y:S01]  /*16eb0*/  I2F.RP R2, R4 ;  /* 0x0000000400027306 */ /* 0x000e620000209400 */
[----:B----4-:R-:W-:-:S07]  /*16ec0*/  IMAD.IADD R8, R9, 0x1, -R228 ;  /* 0x0000000109087824 */ /* 0x010fce00078e0ae4 */
[----:B-1----:R-:W1:Y:S02]  /*16ed0*/  MUFU.RCP R2, R2 ;  /* 0x0000000200027308 */ /* 0x002e640000001000 */
[----:B-1----:R-:W-:-:S06]  /*16ee0*/  IADD3 R2, R2, 0xffffffe, RZ ;  /* 0x0ffffffe02027810 */ /* 0x002fcc0007ffe0ff */
[----:B------:R1:W2:Y:S02]  /*16ef0*/  F2I.FTZ.U32.TRUNC.NTZ R3, R2 ;  /* 0x0000000200037305 */ /* 0x0002a4000021f000 */
[----:B-1----:R-:W-:Y:S01]  /*16f00*/  IABS R2, R5 ;  /* 0x0000000500027213 */ /* 0x002fe20000000000 */
[----:B--2---:R-:W-:-:S03]  /*16f10*/  IMAD.MOV R0, RZ, RZ, -R3 ;  /* 0x000000ffff007224 */ /* 0x004fc600078e0a03 */
[----:B------:R-:W-:Y:S01]  /*16f20*/  MOV R6, R2 ;  /* 0x0000000200067202 */ /* 0x000fe20000000f00 */
[----:B------:R-:W-:Y:S01]  /*16f30*/  IMAD.MOV.U32 R11, RZ, RZ, R0 ;  /* 0x000000ffff0b7224 */ /* 0x000fe200078e0000 */
[----:B------:R-:W-:Y:S01]  /*16f40*/  IABS R0, R7 ;  /* 0x0000000700007213 */ /* 0x000fe20000000000 */
[----:B------:R-:W-:Y:S01]  /*16f50*/  IMAD.MOV.U32 R2, RZ, RZ, RZ ;  /* 0x000000ffff027224 */ /* 0x000fe200078e00ff */
[----:B------:R-:W1:Y:S01]  /*16f60*/  I2F.RP R12, R6 ;  /* 0x00000006000c7306 */ /* 0x000e620000209400 */
[----:B------:R-:W-:Y:S01]  /*16f70*/  IMAD R9, R11, R4, RZ ;  /* 0x000000040b097224 */ /* 0x000fe200078e02ff */
[----:B------:R-:W-:Y:S01]  /*16f80*/  IABS R11, R8 ;  /* 0x00000008000b7213 */ /* 0x000fe20000000000 */
[----:B------:R-:W-:Y:S02]  /*16f90*/  IMAD.MOV R0, RZ, RZ, -R0 ;  /* 0x000000ffff007224 */ /* 0x000fe400078e0a00 */
[----:B------:R-:W-:-:S03]  /*16fa0*/  IMAD.HI.U32 R9, R3, R9, R2 ;  /* 0x0000000903097227 */ /* 0x000fc600078e0002 */
[----:B------:R-:W-:Y:S01]  /*16fb0*/  MOV R3, R0 ;  /* 0x0000000000037202 */ /* 0x000fe20000000f00 */
[----:B------:R-:W-:-:S04]  /*16fc0*/  IMAD.MOV.U32 R2, RZ, RZ, R11 ;  /* 0x000000ffff027224 */ /* 0x000fc800078e000b */
[----:B------:R-:W-:-:S04]  /*16fd0*/  IMAD.HI.U32 R0, R9, R2, RZ ;  /* 0x0000000209007227 */ /* 0x000fc800078e00ff */
[----:B------:R-:W-:Y:S02]  /*16fe0*/  IMAD R2, R0, R3, R2 ;  /* 0x0000000300027224 */ /* 0x000fe400078e0202 */
[----:B-1----:R-:W1:Y:S03]  /*16ff0*/  MUFU.RCP R3, R12 ;  /* 0x0000000c00037308 */ /* 0x002e660000001000 */
        /* <DEDUP_REMOVED lines=9> */
[----:B------:R-:W-:Y:S01]  /*17090*/  @P2 IADD3 R0, R0, 0x1, RZ ;  /* 0x0000000100002810 */ /* 0x000fe20007ffe0ff */
[----:B-1----:R-:W-:-:S05]  /*170a0*/  IMAD.MOV R2, RZ, RZ, -R3 ;  /* 0x000000ffff027224 */ /* 0x002fca00078e0a03 */
[----:B------:R-:W-:Y:S01]  /*170b0*/  @!P1 IMAD.MOV R0, RZ, RZ, -R0 ;  /* 0x000000ffff009224 */ /* 0x000fe200078e0a00 */
[----:B------:R-:W-:Y:S02]  /*170c0*/  MOV R4, R2 ;  /* 0x0000000200047202 */ /* 0x000fe40000000f00 */
[----:B------:R-:W-:Y:S02]  /*170d0*/  IABS R2, R5 ;  /* 0x0000000500027213 */ /* 0x000fe40000000000 */
[----:B------:R-:W-:Y:S01]  /*170e0*/  @!P0 LOP3.LUT R0, RZ, R7, RZ, 0x33, !PT ;  /* 0x00000007ff008212 */ /* 0x000fe200078e33ff */
[----:B------:R-:W-:Y:S02]  /*170f0*/  IMAD R4, R4, R6, RZ ;  /* 0x0000000604047224 */ /* 0x000fe400078e02ff */
[----:B------:R-:W-:Y:S01]  /*17100*/  IMAD.MOV R9, RZ, RZ, -R2 ;  /* 0x000000ffff097224 */ /* 0x000fe200078e0a02 */
[----:B------:R-:W-:Y:S01]  /*17110*/  IABS R11, R0 ;  /* 0x00000000000b7213 */ /* 0x000fe20000000000 */
[----:B------:R-:W-:-:S02]  /*17120*/  IMAD.MOV.U32 R2, RZ, RZ, RZ ;  /* 0x000000ffff027224 */ /* 0x000fc400078e00ff */
[----:B------:R-:W-:Y:S02]  /*17130*/  IMAD R7, R0, R7, RZ ;  /* 0x0000000700077224 */ /* 0x000fe400078e02ff */
[----:B------:R-:W-:Y:S01]  /*17140*/  IMAD.HI.U32 R2, R3, R4, R2 ;  /* 0x0000000403027227 */ /* 0x000fe200078e0002 */
[----:B------:R-:W-:Y:S02]  /*17150*/  MOV R4, R9 ;  /* 0x0000000900047202 */ /* 0x000fe40000000f00 */
[----:B------:R-:W-:Y:S01]  /*17160*/  IADD3 R229, R8, -R7, RZ ;  /* 0x8000000708e57210 */ /* 0x000fe20007ffe0ff */
[----:B------:R-:W-:-:S04]  /*17170*/  IMAD.MOV.U32 R3, RZ, RZ, R11 ;  /* 0x000000ffff037224 */ /* 0x000fc800078e000b */
        /* <DEDUP_REMOVED lines=11> */
[----:B------:R-:W-:-:S04]  /*17230*/  @!P0 LOP3.LUT R2, RZ, R5, RZ, 0x33, !PT ;  /* 0x00000005ff028212 */ /* 0x000fc800078e33ff */
[----:B------:R-:W-:Y:S01]  /*17240*/  IADD3 R3, -R2, RZ, RZ ;  /* 0x000000ff02037210 */ /* 0x000fe20007ffe1ff */
[----:B------:R-:W-:-:S04]  /*17250*/  IMAD R2, R5, 0x1000000, R2 ;  /* 0x0100000005027824 */ /* 0x000fc800078e0202 */
[----:B------:R-:W-:-:S04]  /*17260*/  IMAD R0, R5, R3, R0 ;  /* 0x0000000305007224 */ /* 0x000fc800078e0200 */
[----:B------:R-:W-:Y:S01]  /*17270*/  IMAD R230, R0, 0x10000, R2 ;  /* 0x0001000000e67824 */ /* 0x000fe200078e0202 */
[----:B------:R-:W-:Y:S05]  /*17280*/  BRA `(.L_x_331) ;  /* 0x0000004000007947 */ /* 0x000fea0003800000 */
.L_x_322:
[----:B------:R-:W-:Y:S01]  /*17290*/  IMAD.MOV.U32 R228, RZ, RZ, R9 ;  /* 0x000000ffffe47224 */ /* 0x000fe200078e0009 */
[----:B------:R-:W-:Y:S01]  /*172a0*/  MOV R230, RZ ;  /* 0x000000ff00e67202 */ /* 0x000fe20000000f00 */
[----:B------:R-:W-:Y:S01]  /*172b0*/  IMAD.MOV.U32 R229, RZ, RZ, RZ ;  /* 0x000000ffffe57224 */ /* 0x000fe200078e00ff */
[----:B------:R-:W-:Y:S02]  /*172c0*/  MOV R231, c[0x0][0x53c] ;  /* 0x00014f0000e77a02 */ /* 0x000fe40000000f00 */
.L_x_331:
[----:B------:R-:W-:Y:S05]  /*172d0*/  BSYNC B1 ;  /* 0x0000000000017941 */ /* 0x000fea0003800000 */
.L_x_320:
[----:B------:R-:W-:Y:S01]  /*172e0*/  WARPSYNC 0xffffffff ;  /* 0xffffffff00007948 */ /* 0x000fe20003800000 */
[----:B------:R-:W-:Y:S01]  /*172f0*/  BAR.SYNC.DEFER_BLOCKING 0x4, 0x100 ;  /* 0x0104000000007b1d */ /* 0x000fe20000010000 */
[----:B------:R-:W-:-:S13]  /*17300*/  ISETP.NE.AND P0, PT, R13, RZ, PT ;  /* 0x000000ff0d00720c */ /* 0x000fda0003f05270 */
[----:B------:R2:W-:Y:S04]  /*17310*/  @!P0 STS.128 [0x20080], R228 ;  /* 0x020080e4ff008388 */ /* 0x0005e80000000c00 */
[----:B------:R-:W-:Y:S06]  /*17320*/  BAR.ARV 0x5, 0x100 ;  /* 0x0144000000007b1d */ /* 0x000fec0000002000 */
.L_x_315:
[----:B-1----:R-:W-:-:S13]  /*17330*/  ISETP.GE.AND P0, PT, R231, c[0x0][0x53c], PT ;  /* 0x00014f00e7007a0c */ /* 0x002fda0003f06270 */
[----:B--23--:R-:W-:Y:S01]  /*17340*/  @P0 CALL.REL.NOINC `(.L_x_332) ;  /* 0x0000001000000944 */ /* 0x00cfe20003c00000 */
[----:B------:R-:W-:Y:S05]  /*17350*/  BRA `(.L_x_333) ;  /* 0xfffea8d000007947 */ /* 0x000fea000383ffff */
.L_x_332:
[----:B------:R-:W-:Y:S05]  /*17360*/  EXIT ;  /* 0x000000000000794d */ /* 0x000fea0003800000 */
.L_x_160:
[----:B------:R-:W-:Y:S01]  /*17370*/  IMAD.MOV.U32 R0, RZ, RZ, R5 ;  /* 0x000000ffff007224 */ /* 0x000fe200078e0005 */
[----:B------:R-:W-:Y:S02]  /*17380*/  MOV R3, 0x1 ;  /* 0x0000000100037802 */ /* 0x000fe40000000f00 */
[----:B------:R-:W-:Y:S02]  /*17390*/  MOV R2, 0x173b0 ;  /* 0x000173b000027802 */ /* 0x000fe40000000f00 */
[----:B--2---:R-:W-:Y:S05]  /*173a0*/  CALL.REL.NOINC `($__internal_6_$__cuda_sm70_shflsync_up_p) ;  /* 0x00001bf000007944 */ /* 0x004fea0003c00000 */
[----:B------:R-:W-:Y:S01]  /*173b0*/  MOV R0, R4 ;  /* 0x0000000400007202 */ /* 0x000fe20000000f00 */
[----:B------:R-:W-:Y:S05]  /*173c0*/  BRA `(.L_x_334) ;  /* 0xfffe908000007947 */ /* 0x000fea000383ffff */
.L_x_161:
[----:B------:R-:W-:Y:S01]  /*173d0*/  IMAD.MOV.U32 R0, RZ, RZ, R5 ;  /* 0x000000ffff007224 */ /* 0x000fe200078e0005 */
[----:B------:R-:W-:Y:S02]  /*173e0*/  MOV R3, 0x2 ;  /* 0x0000000200037802 */ /* 0x000fe40000000f00 */
[----:B------:R-:W-:Y:S02]  /*173f0*/  MOV R2, 0x17410 ;  /* 0x0001741000027802 */ /* 0x000fe40000000f00 */
[----:B--2---:R-:W-:Y:S05]  /*17400*/  CALL.REL.NOINC `($__internal_6_$__cuda_sm70_shflsync_up_p) ;  /* 0x00001b9000007944 */ /* 0x004fea0003c00000 */
[----:B------:R-:W-:Y:S01]  /*17410*/  SEL R4, R4, RZ, P4 ;  /* 0x000000ff04047207 */ /* 0x000fe20002000000 */
[----:B------:R-:W-:Y:S01]  /*17420*/  IMAD.MOV.U32 R3, RZ, RZ, 0x4 ;  /* 0x00000004ff037424 */ /* 0x000fe200078e00ff */
[----:B------:R-:W-:-:S03]  /*17430*/  MOV R2, 0x17460 ;  /* 0x0001746000027802 */ /* 0x000fc60000000f00 */
[----:B------:R-:W-:Y:S02]  /*17440*/  IMAD.IADD R0, R5, 0x1, R4 ;  /* 0x0000000105007824 */ /* 0x000fe400078e0204 */
[----:B------:R-:W-:Y:S05]  /*17450*/  CALL.REL.NOINC `($__internal_6_$__cuda_sm70_shflsync_up_p) ;  /* 0x00001b4000007944 */ /* 0x000fea0003c00000 */
        /* <DEDUP_REMOVED lines=12> */
[----:B------:R-:W-:Y:S02]  /*17520*/  MOV R15, 0x1f ;  /* 0x0000001f000f7802 */ /* 0x000fe40000000f00 */
[----:B------:R-:W-:Y:S01]  /*17530*/  MOV R2, 0x17570 ;  /* 0x0001757000027802 */ /* 0x000fe20000000f00 */
[----:B------:R-:W-:-:S04]  /*17540*/  IMAD.IADD R4, R0, 0x1, R4 ;  /* 0x0000000100047824 */ /* 0x000fc800078e0204 */
[----:B------:R-:W-:Y:S02]  /*17550*/  IMAD.MOV.U32 R3, RZ, RZ, R4 ;  /* 0x000000ffff037224 */ /* 0x000fe400078e0004 */
[----:B------:R-:W-:Y:S05]  /*17560*/  CALL.REL.NOINC `($__internal_5_$__cuda_sm70_shflsync_idx_p) ;  /* 0x000019c000007944 */ /* 0x000fea0003c00000 */
[----:B-----5:R-:W-:Y:S01]  /*17570*/  MOV R0, R15 ;  /* 0x0000000f00007202 */ /* 0x020fe20000000f00 */
[----:B-1----:R-:W-:Y:S05]  /*17580*/  BRA `(.L_x_335) ;  /* 0xfffe8fc000007947 */ /* 0x002fea000383ffff */
.L_x_163:
[----:B------:R-:W-:Y:S02]  /*17590*/  SEL R0, RZ, 0x1, P0 ;  /* 0x00000001ff007807 */ /* 0x000fe40000000000 */
[----:B------:R-:W-:Y:S02]  /*175a0*/  MOV R2, 0x175c0 ;  /* 0x000175c000027802 */ /* 0x000fe40000000f00 */
[----:B--2---:R-:W-:Y:S05]  /*175b0*/  CALL.REL.NOINC `($__internal_7_$__cuda_sm70_votesync_ballot) ;  /* 0x00001a4000007944 */ /* 0x004fea0003c00000 */
[----:B------:R-:W-:Y:S05]  /*175c0*/  BRA `(.L_x_336) ;  /* 0xfffe901000007947 */ /* 0x000fea000383ffff */
.L_x_164:
[----:B------:R-:W-:Y:S01]  /*175d0*/  IMAD.MOV.U32 R3, RZ, RZ, R8 ;  /* 0x000000ffff037224 */ /* 0x000fe200078e0008 */
[----:B---3--:R-:W-:Y:S01]  /*175e0*/  MOV R179, R13 ;  /* 0x0000000d00b37202 */ /* 0x008fe20000000f00 */
[----:B------:R-:W-:Y:S01]  /*175f0*/  IMAD.MOV.U32 R15, RZ, RZ, 0x1f ;  /* 0x0000001fff0f7424 */ /* 0x000fe200078e00ff */
[----:B------:R-:W-:Y:S02]  /*17600*/  MOV R2, 0x17620 ;  /* 0x0001762000027802 */ /* 0x000fe40000000f00 */
[----:B-12---:R-:W-:Y:S05]  /*17610*/  CALL.REL.NOINC `($__internal_5_$__cuda_sm70_shflsync_idx_p) ;  /* 0x0000191000007944 */ /* 0x006fea0003c00000 */
[----:B------:R-:W-:Y:S01]  /*17620*/  IMAD.MOV.U32 R11, RZ, RZ, R15 ;  /* 0x000000ffff0b7224 */ /* 0x000fe200078e000f */
[----:B------:R-:W-:Y:S01]  /*17630*/  MOV R3, R7 ;  /* 0x0000000700037202 */ /* 0x000fe20000000f00 */
[----:B------:R-:W-:Y:S01]  /*17640*/  IMAD.MOV.U32 R6, RZ, RZ, RZ ;  /* 0x000000ffff067224 */ /* 0x000fe200078e00ff */
[----:B------:R-:W-:Y:S01]  /*17650*/  MOV R179, R13 ;  /* 0x0000000d00b37202 */ /* 0x000fe20000000f00 */
[----:B------:R-:W-:Y:S01]  /*17660*/  IMAD.MOV.U32 R15, RZ, RZ, 0x1f ;  /* 0x0000001fff0f7424 */ /* 0x000fe200078e00ff */
[----:B------:R-:W-:-:S02]  /*17670*/  MOV R2, 0x17690 ;  /* 0x0001769000027802 */ /* 0x000fc40000000f00 */
[----:B-1---5:R-:W-:Y:S05]  /*17680*/  CALL.REL.NOINC `($__internal_5_$__cuda_sm70_shflsync_idx_p) ;  /* 0x000018a000007944 */ /* 0x022fea0003c00000 */
[----:B------:R-:W-:Y:S01]  /*17690*/  MOV R10, R15 ;  /* 0x0000000f000a7202 */ /* 0x000fe20000000f00 */
[----:B-1---5:R-:W-:Y:S05]  /*176a0*/  BRA `(.L_x_337) ;  /* 0xfffe8f8000007947 */ /* 0x022fea000383ffff */
.L_x_167:
[----:B------:R-:W-:Y:S01]  /*176b0*/  IMAD.MOV.U32 R3, RZ, RZ, R4 ;  /* 0x000000ffff037224 */ /* 0x000fe200078e0004 */
[----:B------:R-:W-:-:S02]  /*176c0*/  MOV R15, 0x1f ;  /* 0x0000001f000f7802 */ /* 0x000fc40000000f00 */
[----:B------:R-:W-:Y:S02]  /*176d0*/  MOV R2, 0x176f0 ;  /* 0x000176f000027802 */ /* 0x000fe40000000f00 */
[----:B-1234-:R-:W-:Y:S05]  /*176e0*/  CALL.REL.NOINC `($__internal_5_$__cuda_sm70_shflsync_idx_p) ;  /* 0x0000184000007944 */ /* 0x01efea0003c00000 */
[----:B------:R-:W-:Y:S01]  /*176f0*/  MOV R6, R15 ;  /* 0x0000000f00067202 */ /* 0x000fe20000000f00 */
[----:B-1---5:R-:W-:Y:S05]  /*17700*/  BRA `(.L_x_166) ;  /* 0xfffe8f8000007947 */ /* 0x022fea000383ffff */
.L_x_197:
[----:B------:R-:W-:Y:S01]  /*17710*/  IMAD.MOV.U32 R3, RZ, RZ, R5 ;  /* 0x000000ffff037224 */ /* 0x000fe200078e0005 */
[----:B------:R-:W-:Y:S01]  /*17720*/  MOV R179, RZ ;  /* 0x000000ff00b37202 */ /* 0x000fe20000000f00 */
[----:B------:R-:W-:Y:S01]  /*17730*/  IMAD.MOV.U32 R15, RZ, RZ, 0x181f ;  /* 0x0000181fff0f7424 */ /* 0x000fe200078e00ff */
[----:B------:R-:W-:Y:S02]  /*17740*/  MOV R2, 0x17760 ;  /* 0x0001776000027802 */ /* 0x000fe40000000f00 */
[----:B-----5:R-:W-:Y:S05]  /*17750*/  CALL.REL.NOINC `($__internal_5_$__cuda_sm70_shflsync_idx_p) ;  /* 0x000017d000007944 */ /* 0x020fea0003c00000 */
[----:B------:R-:W-:Y:S01]  /*17760*/  MOV R4, R15 ;  /* 0x0000000f00047202 */ /* 0x000fe20000000f00 */
[----:B-1---5:R-:W-:Y:S05]  /*17770*/  BRA `(.L_x_338) ;  /* 0xfffef03000007947 */ /* 0x022fea000383ffff */
.L_x_198:
[----:B------:R-:W-:Y:S01]  /*17780*/  IMAD.MOV.U32 R3, RZ, RZ, R13 ;  /* 0x000000ffff037224 */ /* 0x000fe200078e000d */
[----:B------:R-:W-:Y:S01]  /*17790*/  MOV R179, RZ ;  /* 0x000000ff00b37202 */ /* 0x000fe20000000f00 */
[----:B------:R-:W-:Y:S01]  /*177a0*/  IMAD.MOV.U32 R15, RZ, RZ, 0x181f ;  /* 0x0000181fff0f7424 */ /* 0x000fe200078e00ff */
[----:B------:R-:W-:Y:S02]  /*177b0*/  MOV R2, 0x177d0 ;  /* 0x000177d000027802 */ /* 0x000fe40000000f00 */
[----:B-12--5:R-:W-:Y:S05]  /*177c0*/  CALL.REL.NOINC `($__internal_5_$__cuda_sm70_shflsync_idx_p) ;  /* 0x0000176000007944 */ /* 0x026fea0003c00000 */
[----:B-----5:R-:W-:Y:S01]  /*177d0*/  MOV R0, R15 ;  /* 0x0000000f00007202 */ /* 0x020fe20000000f00 */
[----:B-1----:R-:W-:Y:S05]  /*177e0*/  BRA `(.L_x_339) ;  /* 0xfffeefe000007947 */ /* 0x002fea000383ffff */
.L_x_201:
[----:B--2---:R-:W-:Y:S01]  /*177f0*/  IMAD.MOV.U32 R3, RZ, RZ, R5 ;  /* 0x000000ffff037224 */ /* 0x004fe200078e0005 */
[----:B------:R-:W-:Y:S01]  /*17800*/  MOV R179, 0x1 ;  /* 0x0000000100b37802 */ /* 0x000fe20000000f00 */
[----:B------:R-:W-:Y:S01]  /*17810*/  IMAD.MOV.U32 R15, RZ, RZ, 0x181f ;  /* 0x0000181fff0f7424 */ /* 0x000fe200078e00ff */
[----:B------:R-:W-:-:S02]  /*17820*/  MOV R2, 0x17840 ;  /* 0x0001784000027802 */ /* 0x000fc40000000f00 */
[----:B-1-345:R-:W-:Y:S05]  /*17830*/  CALL.REL.NOINC `($__internal_5_$__cuda_sm70_shflsync_idx_p) ;  /* 0x000016f000007944 */ /* 0x03afea0003c00000 */
[----:B------:R-:W-:Y:S01]  /*17840*/  IMAD.MOV.U32 R4, RZ, RZ, R15 ;  /* 0x000000ffff047224 */ /* 0x000fe200078e000f */
[----:B------:R-:W-:Y:S01]  /*17850*/  MOV R179, 0x1 ;  /* 0x0000000100b37802 */ /* 0x000fe20000000f00 */
[----:B------:R-:W-:Y:S01]  /*17860*/  IMAD.MOV.U32 R3, RZ, RZ, R13 ;  /* 0x000000ffff037224 */ /* 0x000fe200078e000d */
[----:B------:R-:W-:-:S02]  /*17870*/  MOV R15, 0x181f ;  /* 0x0000181f000f7802 */ /* 0x000fc40000000f00 */
[----:B------:R-:W-:Y:S02]  /*17880*/  MOV R2, 0x178a0 ;  /* 0x000178a000027802 */ /* 0x000fe40000000f00 */
[----:B-1---5:R-:W-:Y:S05]  /*17890*/  CALL.REL.NOINC `($__internal_5_$__cuda_sm70_shflsync_idx_p) ;  /* 0x0000169000007944 */ /* 0x022fea0003c00000 */
[----:B-----5:R-:W-:Y:S01]  /*178a0*/  MOV R0, R15 ;  /* 0x0000000f00007202 */ /* 0x020fe20000000f00 */
[----:B-1----:R-:W-:Y:S05]  /*178b0*/  BRA `(.L_x_340) ;  /* 0xfffef0a000007947 */ /* 0x002fea000383ffff */
.L_x_204:
[----:B-1----:R-:W-:Y:S01]  /*178c0*/  IMAD.MOV.U32 R3, RZ, RZ, R5 ;  /* 0x000000ffff037224 */ /* 0x002fe200078e0005 */
[----:B------:R-:W-:Y:S01]  /*178d0*/  MOV R179, 0x2 ;  /* 0x0000000200b37802 */ /* 0x000fe20000000f00 */
[----:B------:R-:W-:Y:S01]  /*178e0*/  IMAD.MOV.U32 R15, RZ, RZ, 0x181f ;  /* 0x0000181fff0f7424 */ /* 0x000fe200078e00ff */
[----:B------:R-:W-:Y:S02]  /*178f0*/  MOV R2, 0x17910 ;  /* 0x0001791000027802 */ /* 0x000fe40000000f00 */
[----:B--2345:R-:W-:Y:S05]  /*17900*/  CALL.REL.NOINC `($__internal_5_$__cuda_sm70_shflsync_idx_p) ;  /* 0x0000162000007944 */ /* 0x03cfea0003c00000 */
[----:B------:R-:W-:Y:S01]  /*17910*/  MOV R4, R15 ;  /* 0x0000000f00047202 */ /* 0x000fe20000000f00 */
[----:B-1---5:R-:W-:Y:S05]  /*17920*/  BRA `(.L_x_341) ;  /* 0xfffef19000007947 */ /* 0x022fea000383ffff */
.L_x_205:
[----:B------:R-:W-:Y:S01]  /*17930*/  IMAD.MOV.U32 R3, RZ, RZ, R13 ;  /* 0x000000ffff037224 */ /* 0x000fe200078e000d */
[----:B------:R-:W-:Y:S01]  /*17940*/  MOV R179, 0x2 ;  /* 0x0000000200b37802 */ /* 0x000fe20000000f00 */
[----:B------:R-:W-:Y:S01]  /*17950*/  IMAD.MOV.U32 R15, RZ, RZ, 0x181f ;  /* 0x0000181fff0f7424 */ /* 0x000fe200078e00ff */
[----:B------:R-:W-:Y:S02]  /*17960*/  MOV R2, 0x17980 ;  /* 0x0001798000027802 */ /* 0x000fe40000000f00 */
[----:B-12345:R-:W-:Y:S05]  /*17970*/  CALL.REL.NOINC `($__internal_5_$__cuda_sm70_shflsync_idx_p) ;  /* 0x000015b000007944 */ /* 0x03efea0003c00000 */
[----:B-----5:R-:W-:Y:S01]  /*17980*/  MOV R0, R15 ;  /* 0x0000000f00007202 */ /* 0x020fe20000000f00 */
[----:B-1----:R-:W-:Y:S05]  /*17990*/  BRA `(.L_x_342) ;  /* 0xfffef14000007947 */ /* 0x002fea000383ffff */
.L_x_208:
[----:B-1----:R-:W-:Y:S01]  /*179a0*/  IMAD.MOV.U32 R3, RZ, RZ, R5 ;  /* 0x000000ffff037224 */ /* 0x002fe200078e0005 */
[----:B------:R-:W-:Y:S01]  /*179b0*/  MOV R179, 0x3 ;  /* 0x0000000300b37802 */ /* 0x000fe20000000f00 */
[----:B------:R-:W-:Y:S01]  /*179c0*/  IMAD.MOV.U32 R15, RZ, RZ, 0x181f ;  /* 0x0000181fff0f7424 */ /* 0x000fe200078e00ff */
[----:B------:R-:W-:-:S02]  /*179d0*/  MOV R2, 0x179f0 ;  /* 0x000179f000027802 */ /* 0x000fc40000000f00 */
[----:B--2345:R-:W-:Y:S05]  /*179e0*/  CALL.REL.NOINC `($__internal_5_$__cuda_sm70_shflsync_idx_p) ;  /* 0x0000154000007944 */ /* 0x03cfea0003c00000 */
        /* <DEDUP_REMOVED lines=8> */
.L_x_263:
[----:B------:R-:W-:Y:S01]  /*17a70*/  IMAD.MOV.U32 R3, RZ, RZ, R0 ;  /* 0x000000ffff037224 */ /* 0x000fe200078e0000 */
[----:B------:R-:W-:Y:S01]  /*17a80*/  MOV R179, RZ ;  /* 0x000000ff00b37202 */ /* 0x000fe20000000f00 */
[----:B------:R-:W-:Y:S01]  /*17a90*/  IMAD.MOV.U32 R15, RZ, RZ, 0x181f ;  /* 0x0000181fff0f7424 */ /* 0x000fe200078e00ff */
[----:B------:R-:W-:Y:S02]  /*17aa0*/  MOV R2, 0x17ac0 ;  /* 0x00017ac000027802 */ /* 0x000fe40000000f00 */
[----:B------:R-:W-:Y:S05]  /*17ab0*/  CALL.REL.NOINC `($__internal_5_$__cuda_sm70_shflsync_idx_p) ;  /* 0x0000147000007944 */ /* 0x000fea0003c00000 */
[----:B------:R-:W-:Y:S01]  /*17ac0*/  MOV R4, R15 ;  /* 0x0000000f00047202 */ /* 0x000fe20000000f00 */
[----:B-1---5:R-:W-:Y:S05]  /*17ad0*/  BRA `(.L_x_344) ;  /* 0xffff6d4000007947 */ /* 0x022fea000383ffff */
.L_x_264:
[----:B------:R-:W-:Y:S01]  /*17ae0*/  IMAD.MOV.U32 R3, RZ, RZ, R5 ;  /* 0x000000ffff037224 */ /* 0x000fe200078e0005 */
[----:B------:R-:W-:Y:S01]  /*17af0*/  MOV R179, RZ ;  /* 0x000000ff00b37202 */ /* 0x000fe20000000f00 */
[----:B------:R-:W-:Y:S01]  /*17b00*/  IMAD.MOV.U32 R15, RZ, RZ, 0x181f ;  /* 0x0000181fff0f7424 */ /* 0x000fe200078e00ff */
[----:B------:R-:W-:Y:S02]  /*17b10*/  MOV R2, 0x17b30 ;  /* 0x00017b3000027802 */ /* 0x000fe40000000f00 */
[----:B-12---:R-:W-:Y:S05]  /*17b20*/  CALL.REL.NOINC `($__internal_5_$__cuda_sm70_shflsync_idx_p) ;  /* 0x0000140000007944 */ /* 0x006fea0003c00000 */
[----:B-----5:R-:W-:Y:S01]  /*17b30*/  MOV R0, R15 ;  /* 0x0000000f00007202 */ /* 0x020fe20000000f00 */
[----:B-1----:R-:W-:Y:S05]  /*17b40*/  BRA `(.L_x_345) ;  /* 0xffff6cf000007947 */ /* 0x002fea000383ffff */
.L_x_265:
[----:B------:R-:W-:Y:S02]  /*17b50*/  MOV R0, 0x2 ;  /* 0x0000000200007802 */ /* 0x000fe40000000f00 */
[----:B------:R-:W-:-:S02]  /*17b60*/  MOV R2, 0x17b80 ;  /* 0x00017b8000027802 */ /* 0x000fc40000000f00 */
[----:B------:R-:W-:Y:S05]  /*17b70*/  CALL.REL.NOINC `($__internal_4_$__cuda_sm70_shflsync_bfly_p) ;  /* 0x0000135000007944 */ /* 0x000fea0003c00000 */
[----:B------:R-:W-:Y:S01]  /*17b80*/  FMNMX.FTZ R4, R4, R0, !PT ;  /* 0x0000000004047209 */ /* 0x000fe20007810000 */
[----:B------:R-:W-:Y:S01]  /*17b90*/  IMAD.MOV.U32 R0, RZ, RZ, 0x1 ;  /* 0x00000001ff007424 */ /* 0x000fe200078e00ff */
[----:B------:R-:W-:-:S02]  /*17ba0*/  MOV R2, 0x17bc0 ;  /* 0x00017bc000027802 */ /* 0x000fc40000000f00 */
[----:B------:R-:W-:Y:S05]  /*17bb0*/  CALL.REL.NOINC `($__internal_4_$__cuda_sm70_shflsync_bfly_p) ;  /* 0x0000131000007944 */ /* 0x000fea0003c00000 */
[----:B------:R-:W-:Y:S01]  /*17bc0*/  FMNMX.FTZ R134, R4, R0, !PT ;  /* 0x0000000004867209 */ /* 0x000fe20007810000 */
[----:B------:R-:W-:Y:S01]  /*17bd0*/  IMAD.MOV.U32 R4, RZ, RZ, R5 ;  /* 0x000000ffff047224 */ /* 0x000fe200078e0005 */
[----:B------:R-:W-:Y:S01]  /*17be0*/  MOV R2, 0x17c10 ;  /* 0x00017c1000027802 */ /* 0x000fe20000000f00 */
[----:B------:R-:W-:-:S02]  /*17bf0*/  IMAD.MOV.U32 R0, RZ, RZ, 0x2 ;  /* 0x00000002ff007424 */ /* 0x000fc400078e00ff */
[----:B------:R-:W-:Y:S05]  /*17c00*/  CALL.REL.NOINC `($__internal_4_$__cuda_sm70_shflsync_bfly_p) ;  /* 0x000012c000007944 */ /* 0x000fea0003c00000 */
[----:B------:R-:W-:Y:S01]  /*17c10*/  FMNMX.FTZ R5, R5, R0, !PT ;  /* 0x0000000005057209 */ /* 0x000fe20007810000 */
[----:B------:R-:W-:Y:S01]  /*17c20*/  IMAD.MOV.U32 R0, RZ, RZ, 0x1 ;  /* 0x00000001ff007424 */ /* 0x000fe200078e00ff */
[----:B------:R-:W-:-:S03]  /*17c30*/  MOV R2, 0x17c60 ;  /* 0x00017c6000027802 */ /* 0x000fc60000000f00 */
[----:B------:R-:W-:Y:S02]  /*17c40*/  IMAD.MOV.U32 R4, RZ, RZ, R5 ;  /* 0x000000ffff047224 */ /* 0x000fe400078e0005 */
[----:B------:R-:W-:Y:S05]  /*17c50*/  CALL.REL.NOINC `($__internal_4_$__cuda_sm70_shflsync_bfly_p) ;  /* 0x0000127000007944 */ /* 0x000fea0003c00000 */
[----:B------:R-:W-:Y:S01]  /*17c60*/  MOV R3, R0 ;  /* 0x0000000000037202 */ /* 0x000fe20000000f00 */
[----:B------:R-:W-:Y:S05]  /*17c70*/  BRA `(.L_x_346) ;  /* 0xffff6fd000007947 */ /* 0x000fea000383ffff */
.L_x_267:
[----:B--2---:R-:W-:Y:S01]  /*17c80*/  MOV R15, 0x181f ;  /* 0x0000181f000f7802 */ /* 0x004fe20000000f00 */
[----:B------:R-:W-:Y:S01]  /*17c90*/  IMAD.MOV.U32 R179, RZ, RZ, RZ ;  /* 0x000000ffffb37224 */ /* 0x000fe200078e00ff */
[----:B------:R-:W-:Y:S02]  /*17ca0*/  MOV R2, 0x17cc0 ;  /* 0x00017cc000027802 */ /* 0x000fe40000000f00 */
[----:B-1-34-:R-:W-:Y:S05]  /*17cb0*/  CALL.REL.NOINC `($__internal_5_$__cuda_sm70_shflsync_idx_p) ;  /* 0x0000127000007944 */ /* 0x01afea0003c00000 */
[----:B------:R-:W-:Y:S01]  /*17cc0*/  MOV R3, R15 ;  /* 0x0000000f00037202 */ /* 0x000fe20000000f00 */
[----:B-1---5:R-:W-:-:S05]  /*17cd0*/  BRA `(.L_x_347) ;  /* 0xffff7cb000007947 */ /* 0x022fca000383ffff */
.L_x_270:
[----:B------:R-:W-:Y:S01]  /*17ce0*/  MOV R179, RZ ;  /* 0x000000ff00b37202 */ /* 0x000fe20000000f00 */
[----:B------:R-:W-:Y:S01]  /*17cf0*/  IMAD.MOV.U32 R3, RZ, RZ, R0 ;  /* 0x000000ffff037224 */ /* 0x000fe200078e0000 */
[----:B------:R-:W-:Y:S01]  /*17d00*/  MOV R2, 0x17d30 ;  /* 0x00017d3000027802 */ /* 0x000fe20000000f00 */
[----:B------:R-:W-:Y:S02]  /*17d10*/  IMAD.MOV.U32 R15, RZ, RZ, 0x181f ;  /* 0x0000181fff0f7424 */ /* 0x000fe400078e00ff */
[----:B------:R-:W-:Y:S05]  /*17d20*/  CALL.REL.NOINC `($__internal_5_$__cuda_sm70_shflsync_idx_p) ;  /* 0x0000120000007944 */ /* 0x000fea0003c00000 */
[----:B------:R-:W-:Y:S01]  /*17d30*/  MOV R4, R15 ;  /* 0x0000000f00047202 */ /* 0x000fe20000000f00 */
[----:B-1---5:R-:W-:-:S05]  /*17d40*/  BRA `(.L_x_348) ;  /* 0xffff883000007947 */ /* 0x022fca000383ffff */
.L_x_271:
[----:B------:R-:W-:Y:S01]  /*17d50*/  MOV R179, RZ ;  /* 0x000000ff00b37202 */ /* 0x000fe20000000f00 */
[----:B------:R-:W-:Y:S01]  /*17d60*/  IMAD.MOV.U32 R3, RZ, RZ, R5 ;  /* 0x000000ffff037224 */ /* 0x000fe200078e0005 */
[----:B------:R-:W-:Y:S01]  /*17d70*/  MOV R2, 0x17da0 ;  /* 0x00017da000027802 */ /* 0x000fe20000000f00 */
[----:B------:R-:W-:Y:S02]  /*17d80*/  IMAD.MOV.U32 R15, RZ, RZ, 0x181f ;  /* 0x0000181fff0f7424 */ /* 0x000fe400078e00ff */
[----:B-12---:R-:W-:Y:S05]  /*17d90*/  CALL.REL.NOINC `($__internal_5_$__cuda_sm70_shflsync_idx_p) ;  /* 0x0000119000007944 */ /* 0x006fea0003c00000 */
[----:B-----5:R-:W-:Y:S01]  /*17da0*/  MOV R0, R15 ;  /* 0x0000000f00007202 */ /* 0x020fe20000000f00 */
[----:B-1----:R-:W-:-:S05]  /*17db0*/  BRA `(.L_x_349) ;  /* 0xffff87e000007947 */ /* 0x002fca000383ffff */
.L_x_272:
[----:B------:R-:W-:Y:S02]  /*17dc0*/  MOV R0, 0x2 ;  /* 0x0000000200007802 */ /* 0x000fe40000000f00 */
[----:B------:R-:W-:Y:S02]  /*17dd0*/  MOV R2, 0x17df0 ;  /* 0x00017df000027802 */ /* 0x000fe40000000f00 */
[----:B------:R-:W-:Y:S05]  /*17de0*/  CALL.REL.NOINC `($__internal_4_$__cuda_sm70_shflsync_bfly_p) ;  /* 0x000010e000007944 */ /* 0x000fea0003c00000 */
[----:B------:R-:W-:Y:S01]  /*17df0*/  FMNMX.FTZ R4, R4, R0, !PT ;  /* 0x0000000004047209 */ /* 0x000fe20007810000 */
[----:B------:R-:W-:Y:S01]  /*17e00*/  IMAD.MOV.U32 R0, RZ, RZ, 0x1 ;  /* 0x00000001ff007424 */ /* 0x000fe200078e00ff */
[----:B------:R-:W-:Y:S02]  /*17e10*/  MOV R2, 0x17e30 ;  /* 0x00017e3000027802 */ /* 0x000fe40000000f00 */
[----:B------:R-:W-:Y:S05]  /*17e20*/  CALL.REL.NOINC `($__internal_4_$__cuda_sm70_shflsync_bfly_p) ;  /* 0x000010a000007944 */ /* 0x000fea0003c00000 */
[----:B------:R-:W-:Y:S01]  /*17e30*/  FMNMX.FTZ R134, R4, R0, !PT ;  /* 0x0000000004867209 */ /* 0x000fe20007810000 */
[----:B------:R-:W-:Y:S01]  /*17e40*/  IMAD.MOV.U32 R4, RZ, RZ, R5 ;  /* 0x000000ffff047224 */ /* 0x000fe200078e0005 */
[----:B------:R-:W-:Y:S01]  /*17e50*/  MOV R2, 0x17e80 ;  /* 0x00017e8000027802 */ /* 0x000fe20000000f00 */
[----:B------:R-:W-:Y:S02]  /*17e60*/  IMAD.MOV.U32 R0, RZ, RZ, 0x2 ;  /* 0x00000002ff007424 */ /* 0x000fe400078e00ff */
[----:B------:R-:W-:Y:S05]  /*17e70*/  CALL.REL.NOINC `($__internal_4_$__cuda_sm70_shflsync_bfly_p) ;  /* 0x0000105000007944 */ /* 0x000fea0003c00000 */
[----:B------:R-:W-:Y:S01]  /*17e80*/  FMNMX.FTZ R4, R5, R0, !PT ;  /* 0x0000000005047209 */ /* 0x000fe20007810000 */
[----:B------:R-:W-:Y:S01]  /*17e90*/  IMAD.MOV.U32 R0, RZ, RZ, 0x1 ;  /* 0x00000001ff007424 */ /* 0x000fe200078e00ff */
[----:B------:R-:W-:Y:S02]  /*17ea0*/  MOV R2, 0x17ec0 ;  /* 0x00017ec000027802 */ /* 0x000fe40000000f00 */
[----:B------:R-:W-:Y:S05]  /*17eb0*/  CALL.REL.NOINC `($__internal_4_$__cuda_sm70_shflsync_bfly_p) ;  /* 0x0000101000007944 */ /* 0x000fea0003c00000 */
[----:B------:R-:W-:-:S05]  /*17ec0*/  BRA `(.L_x_350) ;  /* 0xffff897000007947 */ /* 0x000fca000383ffff */
.L_x_274:
[----:B------:R-:W-:Y:S01]  /*17ed0*/  IMAD.MOV.U32 R4, RZ, RZ, R206 ;  /* 0x000000ffff047224 */ /* 0x000fe200078e00ce */
[----:B------:R-:W-:-:S02]  /*17ee0*/  MOV R0, 0x2 ;  /* 0x0000000200007802 */ /* 0x000fc40000000f00 */
[----:B------:R-:W-:Y:S02]  /*17ef0*/  MOV R2, 0x17f10 ;  /* 0x00017f1000027802 */ /* 0x000fe40000000f00 */
[----:B------:R-:W-:Y:S05]  /*17f00*/  CALL.REL.NOINC `($__internal_4_$__cuda_sm70_shflsync_bfly_p) ;  /* 0x00000fc000007944 */ /* 0x000fea0003c00000 */
[----:B------:R-:W-:Y:S05]  /*17f10*/  BRA `(.L_x_351) ;  /* 0xffff9be000007947 */ /* 0x000fea000383ffff */
.L_x_275:
[----:B------:R-:W-:Y:S01]  /*17f20*/  IMAD.MOV.U32 R4, RZ, RZ, R5 ;  /* 0x000000ffff047224 */ /* 0x000fe200078e0005 */
[----:B------:R-:W-:Y:S02]  /*17f30*/  MOV R0, 0x1 ;  /* 0x0000000100007802 */ /* 0x000fe40000000f00 */
[----:B------:R-:W-:Y:S02]  /*17f40*/  MOV R2, 0x17f60 ;  /* 0x00017f6000027802 */ /* 0x000fe40000000f00 */
[----:B-1----:R-:W-:Y:S05]  /*17f50*/  CALL.REL.NOINC `($__internal_4_$__cuda_sm70_shflsync_bfly_p) ;  /* 0x00000f7000007944 */ /* 0x002fea0003c00000 */
[----:B------:R-:W-:Y:S01]  /*17f60*/  FADD.FTZ R5, R5, R0 ;  /* 0x0000000005057221 */ /* 0x000fe20000010000 */
[----:B------:R-:W-:Y:S02]  /*17f70*/  MOV R4, R205 ;  /* 0x000000cd00047202 */ /* 0x000fe40000000f00 */
[----:B------:R-:W-:Y:S02]  /*17f80*/  MOV R0, 0x2 ;  /* 0x0000000200007802 */ /* 0x000fe40000000f00 */
[----:B------:R-:W-:Y:S02]  /*17f90*/  MOV R2, 0x17fb0 ;  /* 0x00017fb000027802 */ /* 0x000fe40000000f00 */
[----:B------:R-:W-:Y:S05]  /*17fa0*/  CALL.REL.NOINC `($__internal_4_$__cuda_sm70_shflsync_bfly_p) ;  /* 0x00000f2000007944 */ /* 0x000fea0003c00000 */
[----:B------:R-:W-:Y:S01]  /*17fb0*/  FADD.FTZ R4, R205, R0 ;  /* 0x00000000cd047221 */ /* 0x000fe20000010000 */
[----:B------:R-:W-:Y:S02]  /*17fc0*/  MOV R0, 0x1 ;  /* 0x0000000100007802 */ /* 0x000fe40000000f00 */
[----:B------:R-:W-:-:S02]  /*17fd0*/  MOV R2, 0x17ff0 ;  /* 0x00017ff000027802 */ /* 0x000fc40000000f00 */
[----:B------:R-:W-:Y:S05]  /*17fe0*/  CALL.REL.NOINC `($__internal_4_$__cuda_sm70_shflsync_bfly_p) ;  /* 0x00000ee000007944 */ /* 0x000fea0003c00000 */
[----:B------:R-:W-:Y:S01]  /*17ff0*/  MOV R3, R0 ;  /* 0x0000000000037202 */ /* 0x000fe20000000f00 */
[----:B------:R-:W-:Y:S05]  /*18000*/  BRA `(.L_x_352) ;  /* 0xffff9b6000007947 */ /* 0x000fea000383ffff */
.L_x_282:
[----:B--234-:R-:W-:Y:S01]  /*18010*/  IMAD.MOV.U32 R3, RZ, RZ, R13 ;  /* 0x000000ffff037224 */ /* 0x01cfe200078e000d */
[----:B------:R-:W-:Y:S01]  /*18020*/  MOV R179, RZ ;  /* 0x000000ff00b37202 */ /* 0x000fe20000000f00 */
[----:B------:R-:W-:Y:S01]  /*18030*/  IMAD.MOV.U32 R15, RZ, RZ, 0x181f ;  /* 0x0000181fff0f7424 */ /* 0x000fe200078e00ff */
[----:B------:R-:W-:-:S02]  /*18040*/  MOV R2, 0x18060 ;  /* 0x0001806000027802 */ /* 0x000fc40000000f00 */
[----:B-1----:R-:W-:Y:S05]  /*18050*/  CALL.REL.NOINC `($__internal_5_$__cuda_sm70_shflsync_idx_p) ;  /* 0x00000ed000007944 */ /* 0x002fea0003c00000 */
[----:B------:R-:W-:Y:S01]  /*18060*/  MOV R4, R15 ;  /* 0x0000000f00047202 */ /* 0x000fe20000000f00 */
[----:B-1---5:R-:W-:Y:S05]  /*18070*/  BRA `(.L_x_353) ;  /* 0xffffb68000007947 */ /* 0x022fea000383ffff */
.L_x_283:
[----:B------:R-:W-:Y:S01]  /*18080*/  IMAD.MOV.U32 R3, RZ, RZ, R14 ;  /* 0x000000ffff037224 */ /* 0x000fe200078e000e */
[----:B------:R-:W-:Y:S01]  /*18090*/  MOV R179, RZ ;  /* 0x000000ff00b37202 */ /* 0x000fe20000000f00 */
[----:B------:R-:W-:Y:S01]  /*180a0*/  IMAD.MOV.U32 R15, RZ, RZ, 0x181f ;  /* 0x0000181fff0f7424 */ /* 0x000fe200078e00ff */
[----:B------:R-:W-:-:S02]  /*180b0*/  MOV R2, 0x180d0 ;  /* 0x000180d000027802 */ /* 0x000fc40000000f00 */
[----:B-123--:R-:W-:Y:S05]  /*180c0*/  CALL.REL.NOINC `($__internal_5_$__cuda_sm70_shflsync_idx_p) ;  /* 0x00000e6000007944 */ /* 0x00efea0003c00000 */
[----:B-----5:R-:W-:Y:S01]  /*180d0*/  MOV R0, R15 ;  /* 0x0000000f00007202 */ /* 0x020fe20000000f00 */
[----:B-1----:R-:W-:Y:S05]  /*180e0*/  BRA `(.L_x_354) ;  /* 0xffffb63000007947 */ /* 0x002fea000383ffff */
.L_x_286:
[----:B--2---:R-:W-:Y:S01]  /*180f0*/  IMAD.MOV.U32 R3, RZ, RZ, R13 ;  /* 0x000000ffff037224 */ /* 0x004fe200078e000d */
[----:B------:R-:W-:Y:S01]  /*18100*/  MOV R179, 0x1 ;  /* 0x0000000100b37802 */ /* 0x000fe20000000f00 */
[----:B------:R-:W-:Y:S01]  /*18110*/  IMAD.MOV.U32 R15, RZ, RZ, 0x181f ;  /* 0x0000181fff0f7424 */ /* 0x000fe200078e00ff */
[----:B------:R-:W-:-:S02]  /*18120*/  MOV R2, 0x18140 ;  /* 0x0001814000027802 */ /* 0x000fc40000000f00 */
[----:B-1-34-:R-:W-:Y:S05]  /*18130*/  CALL.REL.NOINC `($__internal_5_$__cuda_sm70_shflsync_idx_p) ;  /* 0x00000df000007944 */ /* 0x01afea0003c00000 */
        /* <DEDUP_REMOVED lines=8> */
.L_x_289:
[----:B--2---:R-:W-:Y:S01]  /*181c0*/  IMAD.MOV.U32 R3, RZ, RZ, R13 ;  /* 0x000000ffff037224 */ /* 0x004fe200078e000d */
[----:B------:R-:W-:Y:S01]  /*181d0*/  MOV R179, 0x2 ;  /* 0x0000000200b37802 */ /* 0x000fe20000000f00 */
[----:B------:R-:W-:Y:S01]  /*181e0*/  IMAD.MOV.U32 R15, RZ, RZ, 0x181f ;  /* 0x0000181fff0f7424 */ /* 0x000fe200078e00ff */
[----:B------:R-:W-:Y:S02]  /*181f0*/  MOV R2, 0x18210 ;  /* 0x0001821000027802 */ /* 0x000fe40000000f00 */
[----:B-1-34-:R-:W-:Y:S05]  /*18200*/  CALL.REL.NOINC `($__internal_5_$__cuda_sm70_shflsync_idx_p) ;  /* 0x00000d2000007944 */ /* 0x01afea0003c00000 */
[----:B------:R-:W-:Y:S01]  /*18210*/  MOV R4, R15 ;  /* 0x0000000f00047202 */ /* 0x000fe20000000f00 */
[----:B-1---5:R-:W-:Y:S05]  /*18220*/  BRA `(.L_x_356) ;  /* 0xffffb7d000007947 */ /* 0x022fea000383ffff */
.L_x_290:
[----:B--2---:R-:W-:Y:S01]  /*18230*/  IMAD.MOV.U32 R3, RZ, RZ, R14 ;  /* 0x000000ffff037224 */ /* 0x004fe200078e000e */
[----:B------:R-:W-:Y:S01]  /*18240*/  MOV R179, 0x2 ;  /* 0x0000000200b37802 */ /* 0x000fe20000000f00 */
[----:B------:R-:W-:Y:S01]  /*18250*/  IMAD.MOV.U32 R15, RZ, RZ, 0x181f ;  /* 0x0000181fff0f7424 */ /* 0x000fe200078e00ff */
[----:B------:R-:W-:Y:S02]  /*18260*/  MOV R2, 0x18280 ;  /* 0x0001828000027802 */ /* 0x000fe40000000f00 */
[----:B-1-34-:R-:W-:Y:S05]  /*18270*/  CALL.REL.NOINC `($__internal_5_$__cuda_sm70_shflsync_idx_p) ;  /* 0x00000cb000007944 */ /* 0x01afea0003c00000 */
[----:B-----5:R-:W-:Y:S01]  /*18280*/  MOV R0, R15 ;  /* 0x0000000f00007202 */ /* 0x020fe20000000f00 */
[----:B-1----:R-:W-:Y:S05]  /*18290*/  BRA `(.L_x_357) ;  /* 0xffffb78000007947 */ /* 0x002fea000383ffff */
.L_x_293:
[----:B---3--:R-:W-:Y:S01]  /*182a0*/  IMAD.MOV.U32 R3, RZ, RZ, R13 ;  /* 0x000000ffff037224 */ /* 0x008fe200078e000d */
        /* <DEDUP_REMOVED lines=12> */
.L_x_295:
[----:B------:R-:W-:Y:S01]  /*18370*/  IMAD.MOV.U32 R3, RZ, RZ, R5 ;  /* 0x000000ffff037224 */ /* 0x000fe200078e0005 */
[----:B------:R-:W-:Y:S01]  /*18380*/  MOV R179, RZ ;  /* 0x000000ff00b37202 */ /* 0x000fe20000000f00 */
[----:B------:R-:W-:Y:S01]  /*18390*/  IMAD.MOV.U32 R15, RZ, RZ, 0x1c1f ;  /* 0x00001c1fff0f7424 */ /* 0x000fe200078e00ff */
[----:B------:R-:W-:Y:S02]  /*183a0*/  MOV R2, 0x183c0 ;  /* 0x000183c000027802 */ /* 0x000fe40000000f00 */
[----:B------:R-:W-:Y:S05]  /*183b0*/  CALL.REL.NOINC `($__internal_5_$__cuda_sm70_shflsync_idx_p) ;  /* 0x00000b7000007944 */ /* 0x000fea0003c00000 */
[----:B------:R-:W-:Y:S01]  /*183c0*/  MOV R4, R15 ;  /* 0x0000000f00047202 */ /* 0x000fe20000000f00 */
[----:B-1---5:R-:W-:Y:S05]  /*183d0*/  BRA `(.L_x_359) ;  /* 0xffffbb2000007947 */ /* 0x022fea000383ffff */
.L_x_296:
[----:B------:R-:W-:Y:S01]  /*183e0*/  IMAD.MOV.U32 R3, RZ, RZ, R12 ;  /* 0x000000ffff037224 */ /* 0x000fe200078e000c */
[----:B------:R-:W-:Y:S01]  /*183f0*/  MOV R179, RZ ;  /* 0x000000ff00b37202 */ /* 0x000fe20000000f00 */
[----:B------:R-:W-:Y:S01]  /*18400*/  IMAD.MOV.U32 R15, RZ, RZ, 0x1c1f ;  /* 0x00001c1fff0f7424 */ /* 0x000fe200078e00ff */
[----:B------:R-:W-:Y:S02]  /*18410*/  MOV R2, 0x18430 ;  /* 0x0001843000027802 */ /* 0x000fe40000000f00 */
[----:B-12---:R-:W-:Y:S05]  /*18420*/  CALL.REL.NOINC `($__internal_5_$__cuda_sm70_shflsync_idx_p) ;  /* 0x00000b0000007944 */ /* 0x006fea0003c00000 */
[----:B-----5:R-:W-:Y:S01]  /*18430*/  MOV R0, R15 ;  /* 0x0000000f00007202 */ /* 0x020fe20000000f00 */
[----:B-1----:R-:W-:Y:S05]  /*18440*/  BRA `(.L_x_360) ;  /* 0xffffbad000007947 */ /* 0x002fea000383ffff */
.L_x_299:
[----:B----4-:R-:W-:Y:S01]  /*18450*/  IMAD.MOV.U32 R3, RZ, RZ, R5 ;  /* 0x000000ffff037224 */ /* 0x010fe200078e0005 */
[----:B------:R-:W-:Y:S01]  /*18460*/  MOV R179, 0x1 ;  /* 0x0000000100b37802 */ /* 0x000fe20000000f00 */
[----:B------:R-:W-:Y:S01]  /*18470*/  IMAD.MOV.U32 R15, RZ, RZ, 0x1c1f ;  /* 0x00001c1fff0f7424 */ /* 0x000fe200078e00ff */
[----:B------:R-:W-:-:S02]  /*18480*/  MOV R2, 0x184a0 ;  /* 0x000184a000027802 */ /* 0x000fc40000000f00 */
[----:B-123--:R-:W-:Y:S05]  /*18490*/  CALL.REL.NOINC `($__internal_5_$__cuda_sm70_shflsync_idx_p) ;  /* 0x00000a9000007944 */ /* 0x00efea0003c00000 */
        /* <DEDUP_REMOVED lines=8> */
.L_x_303:
[----:B------:R-:W-:Y:S01]  /*18520*/  IMAD.MOV.U32 R3, RZ, RZ, R5 ;  /* 0x000000ffff037224 */ /* 0x000fe200078e0005 */
[----:B------:R-:W-:Y:S01]  /*18530*/  MOV R179, RZ ;  /* 0x000000ff00b37202 */ /* 0x000fe20000000f00 */
[----:B------:R-:W-:Y:S01]  /*18540*/  IMAD.MOV.U32 R15, RZ, RZ, 0x181f ;  /* 0x0000181fff0f7424 */ /* 0x000fe200078e00ff */
[----:B------:R-:W-:Y:S02]  /*18550*/  MOV R2, 0x18570 ;  /* 0x0001857000027802 */ /* 0x000fe40000000f00 */
[----:B------:R-:W-:Y:S05]  /*18560*/  CALL.REL.NOINC `($__internal_5_$__cuda_sm70_shflsync_idx_p) ;  /* 0x000009c000007944 */ /* 0x000fea0003c00000 */
[----:B------:R-:W-:Y:S01]  /*18570*/  MOV R4, R15 ;  /* 0x0000000f00047202 */ /* 0x000fe20000000f00 */
[----:B-1---5:R-:W-:Y:S05]  /*18580*/  BRA `(.L_x_362) ;  /* 0xffffdc5000007947 */ /* 0x022fea000383ffff */
.L_x_304:
[----:B------:R-:W-:Y:S01]  /*18590*/  IMAD.MOV.U32 R3, RZ, RZ, R14 ;  /* 0x000000ffff037224 */ /* 0x000fe200078e000e */
[----:B------:R-:W-:Y:S01]  /*185a0*/  MOV R179, RZ ;  /* 0x000000ff00b37202 */ /* 0x000fe20000000f00 */
[----:B------:R-:W-:Y:S01]  /*185b0*/  IMAD.MOV.U32 R15, RZ, RZ, 0x181f ;  /* 0x0000181fff0f7424 */ /* 0x000fe200078e00ff */
[----:B------:R-:W-:Y:S02]  /*185c0*/  MOV R2, 0x185e0 ;  /* 0x000185e000027802 */ /* 0x000fe40000000f00 */
[----:B-12---:R-:W-:Y:S05]  /*185d0*/  CALL.REL.NOINC `($__internal_5_$__cuda_sm70_shflsync_idx_p) ;  /* 0x0000095000007944 */ /* 0x006fea0003c00000 */
[----:B-----5:R-:W-:Y:S01]  /*185e0*/  MOV R0, R15 ;  /* 0x0000000f00007202 */ /* 0x020fe20000000f00 */
[----:B-1----:R-:W-:Y:S05]  /*185f0*/  BRA `(.L_x_363) ;  /* 0xffffdc0000007947 */ /* 0x002fea000383ffff */
.L_x_307:
        /* <DEDUP_REMOVED lines=13> */
.L_x_310:
[----:B-1----:R-:W-:Y:S01]  /*186d0*/  IMAD.MOV.U32 R3, RZ, RZ, R5 ;  /* 0x000000ffff037224 */ /* 0x002fe200078e0005 */
[----:B------:R-:W-:Y:S01]  /*186e0*/  MOV R179, 0x2 ;  /* 0x0000000200b37802 */ /* 0x000fe20000000f00 */
[----:B------:R-:W-:Y:S01]  /*186f0*/  IMAD.MOV.U32 R15, RZ, RZ, 0x181f ;  /* 0x0000181fff0f7424 */ /* 0x000fe200078e00ff */
[----:B------:R-:W-:Y:S02]  /*18700*/  MOV R2, 0x18720 ;  /* 0x0001872000027802 */ /* 0x000fe40000000f00 */
[----:B--234-:R-:W-:Y:S05]  /*18710*/  CALL.REL.NOINC `($__internal_5_$__cuda_sm70_shflsync_idx_p) ;  /* 0x0000081000007944 */ /* 0x01cfea0003c00000 */
[----:B------:R-:W-:Y:S01]  /*18720*/  MOV R4, R15 ;  /* 0x0000000f00047202 */ /* 0x000fe20000000f00 */
[----:B-1---5:R-:W-:Y:S05]  /*18730*/  BRA `(.L_x_365) ;  /* 0xffffddb000007947 */ /* 0x022fea000383ffff */
.L_x_311:
[----:B------:R-:W-:Y:S01]  /*18740*/  IMAD.MOV.U32 R3, RZ, RZ, R14 ;  /* 0x000000ffff037224 */ /* 0x000fe200078e000e */
[----:B------:R-:W-:Y:S01]  /*18750*/  MOV R179, 0x2 ;  /* 0x0000000200b37802 */ /* 0x000fe20000000f00 */
[----:B------:R-:W-:Y:S01]  /*18760*/  IMAD.MOV.U32 R15, RZ, RZ, 0x181f ;  /* 0x0000181fff0f7424 */ /* 0x000fe200078e00ff */
[----:B------:R-:W-:Y:S02]  /*18770*/  MOV R2, 0x18790 ;  /* 0x0001879000027802 */ /* 0x000fe40000000f00 */
[----:B-1234-:R-:W-:Y:S05]  /*18780*/  CALL.REL.NOINC `($__internal_5_$__cuda_sm70_shflsync_idx_p) ;  /* 0x000007a000007944 */ /* 0x01efea0003c00000 */
[----:B-----5:R-:W-:Y:S01]  /*18790*/  MOV R0, R15 ;  /* 0x0000000f00007202 */ /* 0x020fe20000000f00 */
[----:B-1----:R-:W-:Y:S05]  /*187a0*/  BRA `(.L_x_366) ;  /* 0xffffdd6000007947 */ /* 0x002fea000383ffff */
.L_x_314:
[----:B-1----:R-:W-:Y:S01]  /*187b0*/  IMAD.MOV.U32 R3, RZ, RZ, R5 ;  /* 0x000000ffff037224 */ /* 0x002fe200078e0005 */
[----:B------:R-:W-:Y:S01]  /*187c0*/  MOV R179, 0x3 ;  /* 0x0000000300b37802 */ /* 0x000fe20000000f00 */
[----:B------:R-:W-:Y:S01]  /*187d0*/  IMAD.MOV.U32 R15, RZ, RZ, 0x181f ;  /* 0x0000181fff0f7424 */ /* 0x000fe200078e00ff */
[----:B------:R-:W-:-:S02]  /*187e0*/  MOV R2, 0x18800 ;  /* 0x0001880000027802 */ /* 0x000fc40000000f00 */
[----:B--234-:R-:W-:Y:S05]  /*187f0*/  CALL.REL.NOINC `($__internal_5_$__cuda_sm70_shflsync_idx_p) ;  /* 0x0000073000007944 */ /* 0x01cfea0003c00000 */
        /* <DEDUP_REMOVED lines=8> */
.L_x_316:
[----:B------:R-:W-:Y:S01]  /*18880*/  IMAD.MOV.U32 R3, RZ, RZ, R92 ;  /* 0x000000ffff037224 */ /* 0x000fe200078e005c */
[----:B------:R-:W-:Y:S01]  /*18890*/  MOV R179, RZ ;  /* 0x000000ff00b37202 */ /* 0x000fe20000000f00 */
[----:B------:R-:W-:Y:S01]  /*188a0*/  IMAD.MOV.U32 R15, RZ, RZ, 0x1f ;  /* 0x0000001fff0f7424 */ /* 0x000fe200078e00ff */
[----:B------:R-:W-:Y:S02]  /*188b0*/  MOV R2, 0x188d0 ;  /* 0x000188d000027802 */ /* 0x000fe40000000f00 */
[----:B-12---:R-:W-:Y:S05]  /*188c0*/  CALL.REL.NOINC `($__internal_5_$__cuda_sm70_shflsync_idx_p) ;  /* 0x0000066000007944 */ /* 0x006fea0003c00000 */
[----:B------:R-:W-:Y:S01]  /*188d0*/  MOV R9, R15 ;  /* 0x0000000f00097202 */ /* 0x000fe20000000f00 */
[----:B-1---5:R-:W-:Y:S05]  /*188e0*/  BRA `(.L_x_368) ;  /* 0xffffdfb000007947 */ /* 0x022fea000383ffff */
.L_x_317:
[----:B------:R-:W-:Y:S01]  /*188f0*/  IMAD.MOV.U32 R3, RZ, RZ, R92 ;  /* 0x000000ffff037224 */ /* 0x000fe200078e005c */
[----:B------:R-:W-:Y:S01]  /*18900*/  MOV R179, 0x1 ;  /* 0x0000000100b37802 */ /* 0x000fe20000000f00 */
[----:B------:R-:W-:Y:S01]  /*18910*/  IMAD.MOV.U32 R15, RZ, RZ, 0x1f ;  /* 0x0000001fff0f7424 */ /* 0x000fe200078e00ff */
[----:B------:R-:W-:Y:S02]  /*18920*/  MOV R2, 0x18940 ;  /* 0x0001894000027802 */ /* 0x000fe40000000f00 */
[----:B-1234-:R-:W-:Y:S05]  /*18930*/  CALL.REL.NOINC `($__internal_5_$__cuda_sm70_shflsync_idx_p) ;  /* 0x000005f000007944 */ /* 0x01efea0003c00000 */
[----:B------:R-:W-:Y:S01]  /*18940*/  MOV R6, R15 ;  /* 0x0000000f00067202 */ /* 0x000fe20000000f00 */
[----:B-1---5:R-:W-:Y:S05]  /*18950*/  BRA `(.L_x_369) ;  /* 0xffffdf6000007947 */ /* 0x022fea000383ffff */
.L_x_318:
[----:B------:R-:W-:Y:S02]  /*18960*/  MOV R3, 0x1 ;  /* 0x0000000100037802 */ /* 0x000fe40000000f00 */
[----:B------:R-:W-:-:S02]  /*18970*/  MOV R2, 0x18990 ;  /* 0x0001899000027802 */ /* 0x000fc40000000f00 */
[----:B---34-:R-:W-:Y:S05]  /*18980*/  CALL.REL.NOINC `($__internal_6_$__cuda_sm70_shflsync_up_p) ;  /* 0x0000061000007944 */ /* 0x018fea0003c00000 */
[----:B------:R-:W-:Y:S05]  /*18990*/  BRA `(.L_x_370) ;  /* 0xffffe04000007947 */ /* 0x000fea000383ffff */
.L_x_319:
[----:B------:R-:W-:Y:S02]  /*189a0*/  MOV R3, 0x2 ;  /* 0x0000000200037802 */ /* 0x000fe40000000f00 */
[----:B------:R-:W-:-:S02]  /*189b0*/  MOV R2, 0x189d0 ;  /* 0x000189d000027802 */ /* 0x000fc40000000f00 */
[----:B---34-:R-:W-:Y:S05]  /*189c0*/  CALL.REL.NOINC `($__internal_6_$__cuda_sm70_shflsync_up_p) ;  /* 0x000005d000007944 */ /* 0x018fea0003c00000 */
[----:B------:R-:W-:Y:S02]  /*189d0*/  SEL R3, R4, RZ, P1 ;  /* 0x000000ff04037207 */ /* 0x000fe40000800000 */
[----:B------:R-:W-:-:S03]  /*189e0*/  MOV R2, 0x18a20 ;  /* 0x00018a2000027802 */ /* 0x000fc60000000f00 */
[----:B------:R-:W-:Y:S02]  /*189f0*/  IMAD.IADD R0, R0, 0x1, R3 ;  /* 0x0000000100007824 */ /* 0x000fe400078e0203 */
[----:B------:R-:W-:Y:S02]  /*18a00*/  IMAD.MOV.U32 R3, RZ, RZ, 0x4 ;  /* 0x00000004ff037424 */ /* 0x000fe400078e00ff */
        /* <DEDUP_REMOVED lines=20> */
.L_x_323:
[----:B------:R-:W-:Y:S02]  /*18b50*/  MOV R3, 0x1 ;  /* 0x0000000100037802 */ /* 0x000fe40000000f00 */
[----:B------:R-:W-:Y:S02]  /*18b60*/  MOV R2, 0x18b80 ;  /* 0x00018b8000027802 */ /* 0x000fe40000000f00 */
[----:B---3--:R-:W-:Y:S05]  /*18b70*/  CALL.REL.NOINC `($__internal_6_$__cuda_sm70_shflsync_up_p) ;  /* 0x0000042000007944 */ /* 0x008fea0003c00000 */
[----:B------:R-:W-:Y:S01]  /*18b80*/  MOV R2, R4 ;  /* 0x0000000400027202 */ /* 0x000fe20000000f00 */
[----:B------:R-:W-:Y:S05]  /*18b90*/  BRA `(.L_x_372) ;  /* 0xffffe0a000007947 */ /* 0x000fea000383ffff */
.L_x_324:
[----:B------:R-:W-:Y:S02]  /*18ba0*/  MOV R3, 0x2 ;  /* 0x0000000200037802 */ /* 0x000fe40000000f00 */
[----:B------:R-:W-:Y:S02]  /*18bb0*/  MOV R2, 0x18bd0 ;  /* 0x00018bd000027802 */ /* 0x000fe40000000f00 */
[----:B---3--:R-:W-:Y:S05]  /*18bc0*/  CALL.REL.NOINC `($__internal_6_$__cuda_sm70_shflsync_up_p) ;  /* 0x000003d000007944 */ /* 0x008fea0003c00000 */
        /* <DEDUP_REMOVED lines=24> */
.L_x_326:
[----:B------:R-:W-:Y:S02]  /*18d50*/  SEL R0, RZ, 0x1, P0 ;  /* 0x00000001ff007807 */ /* 0x000fe40000000000 */
[----:B------:R-:W-:Y:S02]  /*18d60*/  MOV R2, 0x18d80 ;  /* 0x00018d8000027802 */ /* 0x000fe40000000f00 */
[----:B-1-3--:R-:W-:Y:S05]  /*18d70*/  CALL.REL.NOINC `($__internal_7_$__cuda_sm70_votesync_ballot) ;  /* 0x0000028000007944 */ /* 0x00afea0003c00000 */
[----:B------:R-:W-:Y:S05]  /*18d80*/  BRA `(.L_x_374) ;  /* 0xffffe04000007947 */ /* 0x000fea000383ffff */
.L_x_327:
[----:B------:R-:W-:Y:S01]  /*18d90*/  IMAD.MOV.U32 R3, RZ, RZ, R7 ;  /* 0x000000ffff037224 */ /* 0x000fe200078e0007 */
[----:B----4-:R-:W-:Y:S01]  /*18da0*/  MOV R179, R10 ;  /* 0x0000000a00b37202 */ /* 0x010fe20000000f00 */
[----:B------:R-:W-:Y:S01]  /*18db0*/  IMAD.MOV.U32 R15, RZ, RZ, 0x1f ;  /* 0x0000001fff0f7424 */ /* 0x000fe200078e00ff */
[----:B------:R-:W-:Y:S02]  /*18dc0*/  MOV R2, 0x18de0 ;  /* 0x00018de000027802 */ /* 0x000fe40000000f00 */
[----:B-123--:R-:W-:Y:S05]  /*18dd0*/  CALL.REL.NOINC `($__internal_5_$__cuda_sm70_shflsync_idx_p) ;  /* 0x0000015000007944 */ /* 0x00efea0003c00000 */
[----:B------:R-:W-:Y:S01]  /*18de0*/  IMAD.MOV.U32 R7, RZ, RZ, R15 ;  /* 0x000000ffff077224 */ /* 0x000fe200078e000f */
[----:B------:R-:W-:Y:S01]  /*18df0*/  MOV R179, R10 ;  /* 0x0000000a00b37202 */ /* 0x000fe20000000f00 */
[----:B------:R-:W-:Y:S01]  /*18e00*/  IMAD.MOV.U32 R3, RZ, RZ, R8 ;  /* 0x000000ffff037224 */ /* 0x000fe200078e0008 */
[----:B------:R-:W-:Y:S02]  /*18e10*/  MOV R15, 0x1f ;  /* 0x0000001f000f7802 */ /* 0x000fe40000000f00 */
[----:B------:R-:W-:-:S02]  /*18e20*/  MOV R2, 0x18e40 ;  /* 0x00018e4000027802 */ /* 0x000fc40000000f00 */
[----:B-1---5:R-:W-:Y:S05]  /*18e30*/  CALL.REL.NOINC `($__internal_5_$__cuda_sm70_shflsync_idx_p) ;  /* 0x000000f000007944 */ /* 0x022fea0003c00000 */
[----:B------:R-:W-:Y:S01]  /*18e40*/  MOV R5, R15 ;  /* 0x0000000f00057202 */ /* 0x000fe20000000f00 */
[----:B-1---5:R-:W-:Y:S05]  /*18e50*/  BRA `(.L_x_375) ;  /* 0xffffdfb000007947 */ /* 0x022fea000383ffff */
.L_x_330:
[----:B------:R-:W-:Y:S01]  /*18e60*/  IMAD.MOV.U32 R3, RZ, RZ, R4 ;  /* 0x000000ffff037224 */ /* 0x000fe200078e0004 */
[----:B------:R-:W-:Y:S01]  /*18e70*/  MOV R179, R0 ;  /* 0x0000000000b37202 */ /* 0x000fe20000000f00 */
[----:B------:R-:W-:Y:S01]  /*18e80*/  IMAD.MOV.U32 R15, RZ, RZ, 0x1f ;  /* 0x0000001fff0f7424 */ /* 0x000fe200078e00ff */
[----:B------:R-:W-:-:S02]  /*18e90*/  MOV R2, 0x18eb0 ;  /* 0x00018eb000027802 */ /* 0x000fc40000000f00 */
[----:B-1-34-:R-:W-:Y:S05]  /*18ea0*/  CALL.REL.NOINC `($__internal_5_$__cuda_sm70_shflsync_idx_p) ;  /* 0x0000008000007944 */ /* 0x01afea0003c00000 */
[----:B------:R-:W-:Y:S01]  /*18eb0*/  MOV R11, R15 ;  /* 0x0000000f000b7202 */ /* 0x000fe20000000f00 */
[----:B-1---5:R-:W-:Y:S05]  /*18ec0*/  BRA `(.L_x_329) ;  /* 0xffffdfa000007947 */ /* 0x022fea000383ffff */
        .weak           $__internal_4_$__cuda_sm70_shflsync_bfly_p
        .type           $__internal_4_$__cuda_sm70_shflsync_bfly_p,@function
        .size           $__internal_4_$__cuda_sm70_shflsync_bfly_p,($__internal_5_$__cuda_sm70_shflsync_idx_p - $__internal_4_$__cuda_sm70_shflsync_bfly_p)
$__internal_4_$__cuda_sm70_shflsync_bfly_p:
[----:B------:R-:W-:Y:S02]  /*18ed0*/  MOV R15, 0xffffffff ;  /* 0xffffffff000f7802 */ /* 0x000fe40000000f00 */
[----:B------:R-:W-:-:S02]  /*18ee0*/  MOV R3, 0x1f ;  /* 0x0000001f00037802 */ /* 0x000fc40000000f00 */
[----:B------:R-:W-:Y:S04]  /*18ef0*/  WARPSYNC R15 ;  /* 0x0000000f00007348 */ /* 0x000fe80003800000 */
[----:B------:R1:W2:Y:S02]  /*18f00*/  SHFL.BFLY PT, R0, R4, R0, R3 ;  /* 0x0c00000004007389 */ /* 0x0002a400000e0003 */
[----:B-1----:R-:W-:-:S04]  /*18f10*/  MOV R3, 0x0 ;  /* 0x0000000000037802 */ /* 0x002fc80000000f00 */
[----:B--2---:R-:W-:Y:S05]  /*18f20*/  RET.REL.NODEC R2 `(_ZN7cutlass13device_kernelIN5flash19enable_sm80_to_sm89INS1_16FlashAttnFwdSm80INS1_25CollectiveMainloopFwdSm80ILi8ELi1ELb0EN4cute5tupleIJNS5_1CILi128EEENS7_ILi32EEENS7_ILi256EEEEEELi256ENS_10bfloat16_tEfNS_4arch4Sm80ELb0ELb0ELb1ELb1ELb1ELb1ELb1ELb1EEENS1_21CollectiveEpilogueFwdINS6_IJS8_SA_S9_EEENS6_IJNS7_ILi1EEESI_SI_EEESC_SE_Li256ELb1ELb1ELb1ELb0EEENS1_36VarlenDynamicPersistentTileSchedulerILi128ELi32ELi256ELi256ELb1ELb1ELb0ELb0ELb1ELb1EEEEEEEEEvNT_6ParamsE) ;  /* 0xfffe70d002007950 */ /* 0x004fea0003c3ffff */
        .weak           $__internal_5_$__cuda_sm70_shflsync_idx_p
        .type           $__internal_5_$__cuda_sm70_shflsync_idx_p,@function
        .size           $__internal_5_$__cuda_sm70_shflsync_idx_p,($__internal_6_$__cuda_sm70_shflsync_up_p - $__internal_5_$__cuda_sm70_shflsync_idx_p)
$__internal_5_$__cuda_sm70_shflsync_idx_p:
[----:B------:R1:W-:Y:S02]  /*18f30*/  STL [R1+0x54], R0 ;  /* 0x0000540001007387 */ /* 0x0003e40000100800 */
[----:B-1----:R-:W-:-:S04]  /*18f40*/  MOV R0, 0xffffffff ;  /* 0xffffffff00007802 */ /* 0x002fc80000000f00 */
[----:B------:R-:W-:Y:S04]  /*18f50*/  WARPSYNC R0 ;  /* 0x0000000000007348 */ /* 0x000fe80003800000 */
[----:B------:R1:W2:Y:S04]  /*18f60*/  SHFL.IDX PT, R15, R3, R179, R15 ;  /* 0x000000b3030f7389 */ /* 0x0002a800000e000f */
[----:B-1----:R1:W5:Y:S01]  /*18f70*/  LDL.LU R0, [R1+0x54] ;  /* 0x0000540001007983 */ /* 0x0023620000300800 */
[----:B------:R-:W-:-:S04]  /*18f80*/  MOV R3, 0x0 ;  /* 0x0000000000037802 */ /* 0x000fc80000000f00 */
[----:B--2---:R-:W-:Y:S05]  /*18f90*/  RET.REL.NODEC R2 `(_ZN7cutlass13device_kernelIN5flash19enable_sm80_to_sm89INS1_16FlashAttnFwdSm80INS1_25CollectiveMainloopFwdSm80ILi8ELi1ELb0EN4cute5tupleIJNS5_1CILi128EEENS7_ILi32EEENS7_ILi256EEEEEELi256ENS_10bfloat16_tEfNS_4arch4Sm80ELb0ELb0ELb1ELb1ELb1ELb1ELb1ELb1EEENS1_21CollectiveEpilogueFwdINS6_IJS8_SA_S9_EEENS6_IJNS7_ILi1EEESI_SI_EEESC_SE_Li256ELb1ELb1ELb1ELb0EEENS1_36VarlenDynamicPersistentTileSchedulerILi128ELi32ELi256ELi256ELb1ELb1ELb0ELb0ELb1ELb1EEEEEEEEEvNT_6ParamsE) ;  /* 0xfffe706002007950 */ /* 0x004fea0003c3ffff */
        .weak           $__internal_6_$__cuda_sm70_shflsync_up_p
        .type           $__internal_6_$__cuda_sm70_shflsync_up_p,@function
        .size           $__internal_6_$__cuda_sm70_shflsync_up_p,($__internal_7_$__cuda_sm70_votesync_ballot - $__internal_6_$__cuda_sm70_shflsync_up_p)
$__internal_6_$__cuda_sm70_shflsync_up_p:
[----:B------:R-:W-:Y:S02]  /*18fa0*/  MOV R4, RZ ;  /* 0x000000ff00047202 */ /* 0x000fe40000000f00 */
[----:B------:R-:W-:-:S04]  /*18fb0*/  MOV R10, 0xffffffff ;  /* 0xffffffff000a7802 */ /* 0x000fc80000000f00 */
[----:B------:R-:W-:Y:S04]  /*18fc0*/  WARPSYNC R10 ;  /* 0x0000000a00007348 */ /* 0x000fe80003800000 */
[----:B------:R1:W2:Y:S02]  /*18fd0*/  SHFL.UP PT, R4, R0, R3, R4 ;  /* 0x0400000300047389 */ /* 0x0002a400000e0004 */
[----:B-1----:R-:W-:-:S04]  /*18fe0*/  MOV R3, 0x0 ;  /* 0x0000000000037802 */ /* 0x002fc80000000f00 */
[----:B--2---:R-:W-:Y:S05]  /*18ff0*/  RET.REL.NODEC R2 `(_ZN7cutlass13device_kernelIN5flash19enable_sm80_to_sm89INS1_16FlashAttnFwdSm80INS1_25CollectiveMainloopFwdSm80ILi8ELi1ELb0EN4cute5tupleIJNS5_1CILi128EEENS7_ILi32EEENS7_ILi256EEEEEELi256ENS_10bfloat16_tEfNS_4arch4Sm80ELb0ELb0ELb1ELb1ELb1ELb1ELb1ELb1EEENS1_21CollectiveEpilogueFwdINS6_IJS8_SA_S9_EEENS6_IJNS7_ILi1EEESI_SI_EEESC_SE_Li256ELb1ELb1ELb1ELb0EEENS1_36VarlenDynamicPersistentTileSchedulerILi128ELi32ELi256ELi256ELb1ELb1ELb0ELb0ELb1ELb1EEEEEEEEEvNT_6ParamsE) ;  /* 0xfffe700002007950 */ /* 0x004fea0003c3ffff */
        .weak           $__internal_7_$__cuda_sm70_votesync_ballot
        .type           $__internal_7_$__cuda_sm70_votesync_ballot,@function
        .size           $__internal_7_$__cuda_sm70_votesync_ballot,(.L_x_6491 - $__internal_7_$__cuda_sm70_votesync_ballot)
$__internal_7_$__cuda_sm70_votesync_ballot:
[----:B------:R-:W-:Y:S01]  /*19000*/  ISETP.NE.U32.AND P0, PT, R0, 0x1, PT ;  /* 0x000000010000780c */ /* 0x000fe20003f05070 */
[----:B------:R-:W-:-:S04]  /*19010*/  IMAD.MOV.U32 R3, RZ, RZ, -0x1 ;  /* 0xffffffffff037424 */ /* 0x000fc800078e00ff */
[----:B------:R-:W-:Y:S08]  /*19020*/  WARPSYNC R3 ;  /* 0x0000000300007348 */ /* 0x000ff00003800000 */
[----:B------:R-:W-:-:S04]  /*19030*/  VOTE.ANY R0, PT, !P0 ;  /* 0x0000000000007806 */ /* 0x000fc800040e0100 */
[----:B------:R-:W-:Y:S01]  /*19040*/  LOP3.LUT R0, R0, R3, RZ, 0xc0, !PT ;  /* 0x0000000300007212 */ /* 0x000fe200078ec0ff */
[----:B------:R-:W-:-:S04]  /*19050*/  IMAD.MOV.U32 R3, RZ, RZ, 0x0 ;  /* 0x00000000ff037424 */ /* 0x000fc800078e00ff */
[----:B------:R-:W-:Y:S05]  /*19060*/  RET.REL.NODEC R2 `(_ZN7cutlass13device_kernelIN5flash19enable_sm80_to_sm89INS1_16FlashAttnFwdSm80INS1_25CollectiveMainloopFwdSm80ILi8ELi1ELb0EN4cute5tupleIJNS5_1CILi128EEENS7_ILi32EEENS7_ILi256EEEEEELi256ENS_10bfloat16_tEfNS_4arch4Sm80ELb0ELb0ELb1ELb1ELb1ELb1ELb1ELb1EEENS1_21CollectiveEpilogueFwdINS6_IJS8_SA_S9_EEENS6_IJNS7_ILi1EEESI_SI_EEESC_SE_Li256ELb1ELb1ELb1ELb0EEENS1_36VarlenDynamicPersistentTileSchedulerILi128ELi32ELi256ELi256ELb1ELb1ELb0ELb0ELb1ELb1EEEEEEEEEvNT_6ParamsE) ;  /* 0xfffe6f9002007950 */ /* 0x000fea0003c3ffff */
.L_x_376:
        /* <DEDUP_REMOVED lines=9> */
.L_x_6491:


//--------------------- .text._ZN7cutlass13device_kernelIN5flash19enable_sm80_to_sm89INS1_16FlashAttnFwdSm80INS1_25CollectiveMainloopFwdSm80ILi8ELi1ELb1EN4cute5tupleIJNS5_1CILi128EEENS7_ILi48EEENS7_ILi256EEEEEELi256ENS_10bfloat16_tEfNS_4arch4Sm80ELb0ELb1ELb1ELb0ELb1ELb0ELb1ELb1EEENS1_21CollectiveEpilogueFwdINS6_IJS8_SA_S9_EEENS6_IJNS7_ILi1EEESI_SI_EEESC_SE_Li256ELb0ELb1ELb1ELb0EEENS1_19SingleTileSchedulerILb0ELb1ELb1ELi128EEEEEEEEEvNT_6ParamsE --------------------------
	.section	.text._ZN7cutlass13device_kernelIN5flash19enable_sm80_to_sm89INS1_16FlashAttnFwdSm80INS1_25CollectiveMainloopFwdSm80ILi8ELi1ELb1EN4cute5tupleIJNS5_1CILi128EEENS7_ILi48EEENS7_ILi256EEEEEELi256ENS_10bfloat16_tEfNS_4arch4Sm80ELb0ELb1ELb1ELb0ELb1ELb0ELb1ELb1EEENS1_21CollectiveEpilogueFwdINS6_IJS8_SA_S9_EEENS6_IJNS7_ILi1EEESI_SI_EEESC_SE_Li256ELb0ELb1ELb1ELb0EEENS1_19SingleTileSchedulerILb0ELb1ELb1ELi128EEEEEEEEEvNT_6ParamsE,"ax",@progbits
	.sectioninfo	@"SHI_REGISTERS=255"
	.align	128
.text._ZN7cutlass13device_kernelIN5flash19enable_sm80_to_sm89INS1_16FlashAttnFwdSm80INS1_25CollectiveMainloopFwdSm80ILi8ELi1ELb1EN4cute5tupleIJNS5_1CILi128EEENS7_ILi48EEENS7_ILi256EEEEEELi256ENS_10bfloat16_tEfNS_4arch4Sm80ELb0ELb1ELb1ELb0ELb1ELb0ELb1ELb1EEENS1_21CollectiveEpilogueFwdINS6_IJS8_SA_S9_EEENS6_IJNS7_ILi1EEESI_SI_EEESC_SE_Li256ELb0ELb1ELb1ELb0EEENS1_19SingleTileSchedulerILb0ELb1ELb1ELi128EEEEEEEEEvNT_6ParamsE:
        .type           _ZN7cutlass13device_kernelIN5flash19enable_sm80_to_sm89INS1_16FlashAttnFwdSm80INS1_25CollectiveMainloopFwdSm80ILi8ELi1ELb1EN4cute5tupleIJNS5_1CILi128EEENS7_ILi48EEENS7_ILi256EEEEEELi256ENS_10bfloat16_tEfNS_4arch4Sm80ELb0ELb1ELb1ELb0ELb1ELb0ELb1ELb1EEENS1_21CollectiveEpilogueFwdINS6_IJS8_SA_S9_EEENS6_IJNS7_ILi1EEESI_SI_EEESC_SE_Li256ELb0ELb1ELb1ELb0EEENS1_19SingleTileSchedulerILb0ELb1ELb1ELi128EEEEEEEEEvNT_6ParamsE,@function
        .size           _ZN7cutlass13device_kernelIN5flash19enable_sm80_to_sm89INS1_16FlashAttnFwdSm80INS1_25CollectiveMainloopFwdSm80ILi8ELi1ELb1EN4cute5tupleIJNS5_1CILi128EEENS7_ILi48EEENS7_ILi256EEEEEELi256ENS_10bfloat16_tEfNS_4arch4Sm80ELb0ELb1ELb1ELb0ELb1ELb0ELb1ELb1EEENS1_21CollectiveEpilogueFwdINS6_IJS8_SA_S9_EEENS6_IJNS7_ILi1EEESI_SI_EEESC_SE_Li256ELb0ELb1ELb1ELb0EEENS1_19SingleTileSchedulerILb0ELb1ELb1ELi128EEEEEEEEEvNT_6ParamsE,(.L_x_6496 - _ZN7cutlass13device_kernelIN5flash19enable_sm80_to_sm89INS1_16FlashAttnFwdSm80INS1_25CollectiveMainloopFwdSm80ILi8ELi1ELb1EN4cute5tupleIJNS5_1CILi128EEENS7_ILi48EEENS7_ILi256EEEEEELi256ENS_10bfloat16_tEfNS_4arch4Sm80ELb0ELb1ELb1ELb0ELb1ELb0ELb1ELb1EEENS1_21CollectiveEpilogueFwdINS6_IJS8_SA_S9_EEENS6_IJNS7_ILi1EEESI_SI_EEESC_SE_Li256ELb0ELb1ELb1ELb0EEENS1_19SingleTileSchedulerILb0ELb1ELb1ELi128EEEEEEEEEvNT_6ParamsE)
        .other          _ZN7cutlass13device_kernelIN5flash19enable_sm80_to_sm89INS1_16FlashAttnFwdSm80INS1_25CollectiveMainloopFwdSm80ILi8ELi1ELb1EN4cute5tupleIJNS5_1CILi128EEENS7_ILi48EEENS7_ILi256EEEEEELi256ENS_10bfloat16_tEfNS_4arch4Sm80ELb0ELb1ELb1ELb0ELb1ELb0ELb1ELb1EEENS1_21CollectiveEpilogueFwdINS6_IJS8_SA_S9_EEENS6_IJNS7_ILi1EEESI_SI_EEESC_SE_Li256ELb0ELb1ELb1ELb0EEENS1_19SingleTileSchedulerILb0ELb1ELb1ELi128EEEEEEEEEvNT_6ParamsE,@"STO_CUDA_ENTRY STV_DEFAULT"
_ZN7cutlass13device_kernelIN5flash19enable_sm80_to_sm89INS1_16FlashAttnFwdSm80INS1_25CollectiveMainloopFwdSm80ILi8ELi1ELb1EN4cute5tupleIJNS5_1CILi128EEENS7_ILi48EEENS7_ILi256EEEEEELi256ENS_10bfloat16_tEfNS_4arch4Sm80ELb0ELb1ELb1ELb0ELb1ELb0ELb1ELb1EEENS1_21CollectiveEpilogueFwdINS6_IJS8_SA_S9_EEENS6_IJNS7_ILi1EEESI_SI_EEESC_SE_Li256ELb0ELb1ELb1ELb0EEENS1_19SingleTileSchedulerILb0ELb1ELb1ELi128EEEEEEEEEvNT_6ParamsE:
        /* <DEDUP_REMOVED lines=18> */
.L_x_377:
[----:B------:R-:W-:Y:S02]  /*0120*/  ULDC.64 UR4, c[0x0][0x550] ;  /* 0x0001540000047ab9 */ /* 0x000fe40000000a00 */
[----:B------:R-:W-:Y:S02]  /*0130*/  UISETP.NE.AND UP0, UPT, UR4, 0x1, UPT ;  /* 0x000000010400788c */ /* 0x000fe4000bf05270 */
[----:B------:R-:W-:-:S02]  /*0140*/  UIMAD.WIDE.U32 UR8, UR6, UR5, URZ ;  /* 0x00000005060872a5 */ /* 0x000fc4000f8e003f */
[----:B------:R-:W-:Y:S02]  /*0150*/  ULDC UR4, c[0x0][0x558] ;  /* 0x0001560000047ab9 */ /* 0x000fe40000000800 */
[----:B------:R-:W-:-:S05]  /*0160*/  UMOV UR11, UR6 ;  /* 0x00000006000b7c82 */ /* 0x000fca0008000000 */
[----:B------:R-:W-:-:S03]  /*0170*/  @UP0 USHF.R.U32.HI UR11, URZ, UR4, UR9 ;  /* 0x000000043f0b0299 */ /* 0x000fc60008011609 */
.L_x_378:
        /* <DEDUP_REMOVED lines=14> */
[----:B------:R-:W-:Y:S01]  /*0260*/  IMAD.U32 R3, RZ, RZ, UR5 ;  /* 0x00000005ff037e24 */ /* 0x000fe2000f8e00ff */
[----:B------:R-:W1:Y:S01]  /*0270*/  S2UR UR26, SR_CTAID.X ;  /* 0x00000000001a79c3 */ /* 0x000e620000002500 */
[----:B------:R-:W-:Y:S02]  /*0280*/  ULDC UR6, c[0x0][0x2c4] ;  /* 0x0000b10000067ab9 */ /* 0x000fe40000000800 */
[----:B------:R-:W-:Y:S01]  /*0290*/  ULDC.64 UR4, c[0x0][0x2c8] ;  /* 0x0000b20000047ab9 */ /* 0x000fe20000000a00 */
[----:B------:R-:W2:Y:S01]  /*02a0*/  @P0 LDG.E R2, [R2.64] ;  /* 0x0000001602020981 */ /* 0x000ea2000c1e1900 */
[----:B------:R-:W-:Y:S02]  /*02b0*/  UISETP.NE.AND UP1, UPT, UR6, 0x1, UPT ;  /* 0x000000010600788c */ /* 0x000fe4000bf25270 */
[----:B------:R-:W-:-:S02]  /*02c0*/  UMOV UR14, 0x1 ;  /* 0x00000001000e7882 */ /* 0x000fc40000000000 */
[----:B------:R-:W-:Y:S02]  /*02d0*/  UMOV UR10, URZ ;  /* 0x0000003f000a7c82 */ /* 0x000fe40008000000 */
[----:B------:R-:W-:Y:S02]  /*02e0*/  ULDC UR12, c[0x0][0x168] ;  /* 0x00005a00000c7ab9 */ /* 0x000fe40000000800 */
[----:B------:R-:W-:Y:S02]  /*02f0*/  UP2UR UR13, UPR, URZ, 0x2 ;  /* 0x000000023f0d7883 */ /* 0x000fe40008000000 */
[----:B-1----:R-:W-:-:S04]  /*0300*/  USHF.L.U32 UR26, UR26, 0x7, URZ ;  /* 0x000000071a1a7899 */ /* 0x002fc8000800063f */
[----:B------:R-:W-:Y:S02]  /*0310*/  @UP1 UIADD3 UR16, UR26, 0x7f, URZ ;  /* 0x0000007f1a101890 */ /* 0x000fe4000fffe03f */
[----:B------:R-:W-:Y:S02]  /*0320*/  UIADD3 UR8, UR26, 0x7f, URZ ;  /* 0x0000007f1a087890 */ /* 0x000fe4000fffe03f */
[----:B------:R-:W-:-:S03]  /*0330*/  UIMAD.WIDE.U32 UR16, UR16, UR4, URZ ;  /* 0x00000004101072a5 */ /* 0x000fc6000f8e003f */
[----:B------:R-:W-:-:S04]  /*0340*/  ULDC UR4, c[0x0][0x2ac] ;  /* 0x0000ab0000047ab9 */ /* 0x000fc80000000800 */
[----:B------:R-:W-:Y:S02]  /*0350*/  @UP1 UMOV UR9, UR17 ;  /* 0x0000001100091c82 */ /* 0x000fe40008000000 */
[----:B------:R-:W-:-:S03]  /*0360*/  @UP1 USHF.R.U32.HI UR8, URZ, UR5, UR9 ;  /* 0x000000053f081299 */ /* 0x000fc60008011609 */
[----:B------:R-:W-:Y:S02]  /*0370*/  ULDC UR9, c[0x0][0x1d0] ;  /* 0x0000740000097ab9 */ /* 0x000fe40000000800 */
[----:B------:R-:W-:-:S03]  /*0380*/  UIMAD UR9, UR4, UR9, URZ ;  /* 0x00000009040972a4 */ /* 0x000fc6000f8e023f */
[----:B------:R-:W-:Y:S02]  /*0390*/  ULDC.64 UR4, c[0x0][0x328] ;  /* 0x0000ca0000047ab9 */ /* 0x000fe40000000a00 */
[----:B------:R-:W-:Y:S02]  /*03a0*/  UISETP.LE.AND UP0, UPT, UR14, UR5, UPT ;  /* 0x000000050e00728c */ /* 0x000fe4000bf03270 */
[----:B------:R-:W-:-:S04]  /*03b0*/  UIADD3 UR12, UR9, -UR12, UR14 ;  /* 0x8000000c090c7290 */ /* 0x000fc8000fffe00e */
[----:B------:R-:W-:Y:S02]  /*03c0*/  UIADD3 UR5, UR12, UR8, URZ ;  /* 0x000000080c057290 */ /* 0x000fe4000fffe03f */
[----:B------:R-:W-:Y:S02]  /*03d0*/  UP2UR UR12, UPR, URZ, 0x1 ;  /* 0x000000013f0c7883 */ /* 0x000fe40008000000 */
[----:B------:R-:W-:Y:S01]  /*03e0*/  UIADD3 UR8, UR5, UR4, URZ ;  /* 0x0000000405087290 */ /* 0x000fe2000fffe03f */
[----:B--2---:R1:W2:Y:S01]  /*03f0*/  @P0 R2UR UR10, R2 ;  /* 0x00000000020a03c2 */ /* 0x0042a200000e0000 */
[----:B------:R-:W-:-:S13]  /*0400*/  PLOP3.LUT P0, PT, PT, PT, UP0, 0x40, 0x0 ;  /* 0x000000000000781c */ /* 0x000fda0003f0e808 */
[----:B------:R-:W-:Y:S05]  /*0410*/  @P0 BRA `(.L_x_379) ;  /* 0x0000016000000947 */ /* 0x000fea0003800000 */
[----:B------:R-:W-:Y:S01]  /*0420*/  ISETP.LT.AND P0, PT, RZ, UR5, PT ;  /* 0x00000005ff007c0c */ /* 0x000fe2000bf01270 */
[----:B------:R-:W-:-:S12]  /*0430*/  UIADD3 UR16, UR5, -0x1, URZ ;  /* 0xffffffff05107890 */ /* 0x000fd8000fffe03f */
[----:B------:R-:W-:Y:S05]  /*0440*/  @P0 BRA `(.L_x_380) ;  /* 0x0000009000000947 */ /* 0x000fea0003800000 */
[----:B------:R-:W-:Y:S02]  /*0450*/  ULDC UR4, c[0x0][0x32c] ;  /* 0x0000cb0000047ab9 */ /* 0x000fe40000000800 */
[----:B------:R-:W-:Y:S02]  /*0460*/  UISETP.NE.AND UP0, UPT, UR14, UR4, UPT ;  /* 0x000000040e00728c */ /* 0x000fe4000bf05270 */
[----:B------:R-:W-:-:S03]  /*0470*/  UIADD3 UR16, -UR5, URZ, URZ ;  /* 0x0000003f05107290 */ /* 0x000fc6000fffe13f */
[----:B------:R-:W-:Y:S02]  /*0480*/  ULDC.64 UR4, c[0x0][0x330] ;  /* 0x0000cc0000047ab9 */ /* 0x000fe40000000a00 */
[----:B------:R-:W-:-:S07]  /*0490*/  UIMAD.WIDE.U32 UR18, UR16, UR4, URZ ;  /* 0x00000004101272a5 */ /* 0x000fce000f8e003f */
[----:B------:R-:W-:Y:S02]  /*04a0*/  @UP0 UMOV UR17, UR19 ;  /* 0x0000001300110c82 */ /* 0x000fe40008000000 */
[----:B------:R-:W-:-:S04]  /*04b0*/  @UP0 USHF.R.U32.HI UR16, URZ, UR5, UR17 ;  /* 0x000000053f100299 */ /* 0x000fc80008011611 */
[----:B------:R-:W-:Y:S01]  /*04c0*/  ULOP3.LUT UR16, URZ, UR16, URZ, 0x33, !UPT ;  /* 0x000000103f107292 */ /* 0x000fe2000f8e333f */
[----:B------:R-:W-:Y:S05]  /*04d0*/  BRA `(.L_x_381) ;  /* 0x0000006000007947 */ /* 0x000fea0003800000 */
.L_x_380:
[----:B------:R-:W-:Y:S02]  /*04e0*/  ULDC UR4, c[0x0][0x32c] ;  /* 0x0000cb0000047ab9 */ /* 0x000fe40000000800 */
[----:B------:R-:W-:-:S03]  /*04f0*/  UISETP.NE.AND UP0, UPT, UR14, UR4, UPT ;  /* 0x000000040e00728c */ /* 0x000fc6000bf05270 */
[----:B------:R-:W-:Y:S02]  /*0500*/  ULDC.64 UR4, c[0x0][0x330] ;  /* 0x0000cc0000047ab9 */ /* 0x000fe40000000a00 */
[----:B------:R-:W-:-:S07]  /*0510*/  UIMAD.WIDE.U32 UR18, UR16, UR4, URZ ;  /* 0x00000004101272a5 */ /* 0x000fce000f8e003f */
[----:B------:R-:W-:Y:S02]  /*0520*/  @UP0 UMOV UR17, UR19 ;  /* 0x0000001300110c82 */ /* 0x000fe40008000000 */
[----:B------:R-:W-:Y:S02]  /*0530*/  @UP0 USHF.R.U32.HI UR16, URZ, UR5, UR17 ;  /* 0x000000053f100299 */ /* 0x000fe40008011611 */
.L_x_381:
[----:B------:R-:W-:Y:S02]  /*0540*/  ULDC UR4, c[0x0][0x32c] ;  /* 0x0000cb0000047ab9 */ /* 0x000fe40000000800 */
[----:B------:R-:W-:-:S04]  /*0550*/  UIMAD UR4, UR16, UR4, UR4 ;  /* 0x00000004100472a4 */ /* 0x000fc8000f8e0204 */
[----:B------:R-:W-:-:S04]  /*0560*/  UISETP.LT.AND UP0, UPT, UR8, UR4, UPT ;  /* 0x000000040800728c */ /* 0x000fc8000bf01270 */
[----:B------:R-:W-:Y:S02]  /*0570*/  USEL UR8, UR8, UR4, UP0 ;  /* 0x0000000408087287 */ /* 0x000fe40008000000 */
.L_x_379:
[----:B------:R-:W-:Y:S02]  /*0580*/  UISETP.NE.AND UP0, UPT, UR6, 0x1, UPT ;  /* 0x000000010600788c */ /* 0x000fe4000bf05270 */
[----:B------:R-:W-:Y:S02]  /*0590*/  UIADD3 UR14, UR9, 0x2f, URZ ;  /* 0x0000002f090e7890 */ /* 0x000fe4000fffe03f */
[----:B------:R-:W-:Y:S02]  /*05a0*/  ULDC.64 UR4, c[0x0][0x2c8] ;  /* 0x0000b20000047ab9 */ /* 0x000fe40000000a00 */
[----:B------:R-:W-:Y:S02]  /*05b0*/  UIMAD.WIDE.U32 UR18, UR26, UR4, URZ ;  /* 0x000000041a1272a5 */ /* 0x000fe4000f8e003f */
[----:B------:R-:W-:Y:S02]  /*05c0*/  UIMAD.WIDE UR20, UR14, 0x2aaaaaab, URZ ;  /* 0x2aaaaaab0e1478a5 */ /* 0x000fe4000f8e023f */
[----:B------:R-:W-:-:S02]  /*05d0*/  UIADD3 UR16, UR8, 0x2f, URZ ;  /* 0x0000002f08107890 */ /* 0x000fc4000fffe03f */
[----:B------:R-:W-:Y:S02]  /*05e0*/  UISETP.NE.AND UP1, UPT, UR12, URZ, UPT ;  /* 0x0000003f0c00728c */ /* 0x000fe4000bf25270 */
[----:B------:R-:W-:Y:S02]  /*05f0*/  UMOV UR4, UR26 ;  /* 0x0000001a00047c82 */ /* 0x000fe40008000000 */
[----:B------:R-:W-:Y:S02]  /*0600*/  UIMAD.WIDE UR16, UR16, 0x2aaaaaab, URZ ;  /* 0x2aaaaaab101078a5 */ /* 0x000fe4000f8e023f */
[----:B------:R-:W-:Y:S01]  /*0610*/  @UP0 USHF.R.U32.HI UR4, URZ, UR5, UR19 ;  /* 0x000000053f040299 */ /* 0x000fe20008011613 */
[----:B------:R-:W-:Y:S01]  /*0620*/  PLOP3.LUT P0, PT, PT, PT, UP1, 0x40, 0x0 ;  /* 0x000000000000781c */ /* 0x000fe20003f0e818 */
[----:B------:R-:W-:Y:S02]  /*0630*/  USHF.R.U32.HI UR8, URZ, 0x1f, UR17 ;  /* 0x0000001f3f087899 */ /* 0x000fe40008011611 */
[----:B------:R-:W-:-:S02]  /*0640*/  UMOV UR19, UR21 ;  /* 0x0000001500137c82 */ /* 0x000fc40008000000 */
[----:B------:R-:W-:Y:S02]  /*0650*/  USHF.R.U32.HI UR14, URZ, 0x1f, UR19 ;  /* 0x0000001f3f0e7899 */ /* 0x000fe40008011613 */
[----:B------:R-:W-:Y:S02]  /*0660*/  ULDC UR25, c[0x0][0x168] ;  /* 0x00005a0000197ab9 */ /* 0x000fe40000000800 */
[----:B------:R-:W-:Y:S02]  /*0670*/  UIADD3 UR25, UR9, -UR25, URZ ;  /* 0x8000001909197290 */ /* 0x000fe4000fffe03f */
[----:B------:R-:W-:Y:S02]  /*0680*/  ULEA.HI.SX32 UR14, UR19, UR14, 0x1d ;  /* 0x0000000e130e7291 */ /* 0x000fe4000f8fea3f */
[----:B------:R-:W-:Y:S02]  /*0690*/  ULEA.HI.SX32 UR17, UR17, UR8, 0x1d ;  /* 0x0000000811117291 */ /* 0x000fe4000f8fea3f */
[----:B------:R-:W-:-:S02]  /*06a0*/  UIADD3 UR4, UR25, UR4, URZ ;  /* 0x0000000419047290 */ /* 0x000fc4000fffe03f */
[----:B------:R-:W-:Y:S02]  /*06b0*/  UISETP.LT.AND UP0, UPT, UR14, UR17, UPT ;  /* 0x000000110e00728c */ /* 0x000fe4000bf01270 */
[----:B------:R-:W-:Y:S02]  /*06c0*/  ULDC UR5, c[0x0][0x324] ;  /* 0x0000c90000057ab9 */ /* 0x000fe40000000800 */
[----:B------:R-:W-:Y:S02]  /*06d0*/  UIADD3 UR8, UR4, -UR5, URZ ;  /* 0x8000000504087290 */ /* 0x000fe4000fffe03f */
[----:B------:R-:W-:Y:S01]  /*06e0*/  USEL UR24, UR14, UR17, UP0 ;  /* 0x000000110e187287 */ /* 0x000fe20008000000 */
[----:B------:R-:W-:Y:S05]  /*06f0*/  @P0 BRA `(.L_x_382) ;  /* 0x0000015000000947 */ /* 0x000fea0003800000 */
[----:B------:R-:W-:Y:S02]  /*0700*/  UMOV UR14, UR4 ;  /* 0x00000004000e7c82 */ /* 0x000fe40008000000 */
[----:B------:R-:W-:-:S06]  /*0710*/  UISETP.GT.AND UP0, UPT, UR14, -0x1, UPT ;  /* 0xffffffff0e00788c */ /* 0x000fcc000bf04270 */
[----:B------:R-:W-:-:S13]  /*0720*/  PLOP3.LUT P0, PT, PT, PT, UP0, 0x80, 0x0 ;  /* 0x000000000000781c */ /* 0x000fda0003f0f008 */
[----:B------:R-:W-:Y:S05]  /*0730*/  @P0 BRA `(.L_x_383) ;  /* 0x0000008000000947 */ /* 0x000fea0003800000 */
[----:B------:R-:W-:Y:S02]  /*0740*/  ULDC UR4, c[0x0][0x32c] ;  /* 0x0000cb0000047ab9 */ /* 0x000fe40000000800 */
[----:B------:R-:W-:Y:S02]  /*0750*/  UISETP.NE.AND UP0, UPT, UR4, 0x1, UPT ;  /* 0x000000010400788c */ /* 0x000fe4000bf05270 */
[----:B------:R-:W-:Y:S02]  /*0760*/  ULOP3.LUT UR14, URZ, UR14, URZ, 0x33, !UPT ;  /* 0x0000000e3f0e7292 */ /* 0x000fe4000f8e333f */
[----:B------:R-:W-:Y:S02]  /*0770*/  ULDC.64 UR4, c[0x0][0x330] ;  /* 0x0000cc0000047ab9 */ /* 0x000fe40000000a00 */
[----:B------:R-:W-:-:S05]  /*0780*/  UIMAD.WIDE.U32 UR16, UR14, UR4, URZ ;  /* 0x000000040e1072a5 */ /* 0x000fca000f8e003f */
[----:B------:R-:W-:-:S04]  /*0790*/  @UP0 USHF.R.U32.HI UR14, URZ, UR5, UR17 ;  /* 0x000000053f0e0299 */ /* 0x000fc80008011611 */
[----:B------:R-:W-:Y:S01]  /*07a0*/  ULOP3.LUT UR14, URZ, UR14, URZ, 0x33, !UPT ;  /* 0x0000000e3f0e7292 */ /* 0x000fe2000f8e333f */
[----:B------:R-:W-:Y:S05]  /*07b0*/  BRA `(.L_x_384) ;  /* 0x0000005000007947 */ /* 0x000fea0003800000 */
.L_x_383:
[----:B------:R-:W-:Y:S02]  /*07c0*/  ULDC UR4, c[0x0][0x32c] ;  /* 0x0000cb0000047ab9 */ /* 0x000fe40000000800 */
[----:B------:R-:W-:-:S03]  /*07d0*/  UISETP.NE.AND UP0, UPT, UR4, 0x1, UPT ;  /* 0x000000010400788c */ /* 0x000fc6000bf05270 */
[----:B------:R-:W-:Y:S02]  /*07e0*/  ULDC.64 UR4, c[0x0][0x330] ;  /* 0x0000cc0000047ab9 */ /* 0x000fe40000000a00 */
[----:B------:R-:W-:-:S06]  /*07f0*/  UIMAD.WIDE.U32 UR16, UR14, UR4, URZ ;  /* 0x000000040e1072a5 */ /* 0x000fcc000f8e003f */
[----:B------:R-:W-:Y:S02]  /*0800*/  @UP0 USHF.R.U32.HI UR14, URZ, UR5, UR17 ;  /* 0x000000053f0e0299 */ /* 0x000fe40008011611 */
.L_x_384:
[----:B------:R-:W-:Y:S02]  /*0810*/  ULDC UR4, c[0x0][0x32c] ;  /* 0x0000cb0000047ab9 */ /* 0x000fe40000000800 */
[----:B------:R-:W-:-:S04]  /*0820*/  UIMAD UR4, UR14, UR4, URZ ;  /* 0x000000040e0472a4 */ /* 0x000fc8000f8e023f */
[----:B------:R-:W-:-:S04]  /*0830*/  UISETP.LT.AND UP0, UPT, UR8, UR4, UPT ;  /* 0x000000040800728c */ /* 0x000fc8000bf01270 */
[----:B------:R-:W-:-:S04]  /*0840*/  USEL UR8, UR8, UR4, !UP0 ;  /* 0x0000000408087287 */ /* 0x000fc8000c000000 */
.L_x_382:
[----:B------:R-:W-:-:S04]  /*0850*/  UIMAD.WIDE UR4, UR8, 0x2aaaaaab, URZ ;  /* 0x2aaaaaab080478a5 */ /* 0x000fc8000f8e023f */
[----:B------:R-:W-:-:S04]  /*0860*/  USHF.R.U32.HI UR4, URZ, 0x1f, UR5 ;  /* 0x0000001f3f047899 */ /* 0x000fc80008011605 */
[----:B------:R-:W-:-:S03]  /*0870*/  ULEA.HI.SX32 UR4, UR5, UR4, 0x1d ;  /* 0x0000000405047291 */ /* 0x000fc6000f8fea3f */
[----:B------:R-:W-:Y:S02]  /*0880*/  ULDC UR5, c[0x0][0x338] ;  /* 0x0000ce0000057ab9 */ /* 0x000fe40000000800 */
[----:B------:R-:W-:-:S04]  /*0890*/  UISETP.LT.AND UP0, UPT, URZ, UR4, UPT ;  /* 0x000000043f00728c */ /* 0x000fc8000bf01270 */
[----:B------:R-:W-:Y:S02]  /*08a0*/  USEL UR8, URZ, UR4, !UP0 ;  /* 0x000000043f087287 */ /* 0x000fe4000c000000 */
[----:B------:R-:W-:Y:S02]  /*08b0*/  USHF.R.U32.HI UR4, URZ, 0x10, UR7 ;  /* 0x000000103f047899 */ /* 0x000fe40008011607 */
[----:B------:R-:W-:Y:S02]  /*08c0*/  UISETP.GT.AND UP0, UPT, UR24, UR8, UPT ;  /* 0x000000081800728c */ /* 0x000fe4000bf04270 */
[----:B------:R-:W-:-:S04]  /*08d0*/  UISETP.NE.AND UP1, UPT, UR4, URZ, UPT ;  /* 0x0000003f0400728c */ /* 0x000fc8000bf25270 */
[----:B------:R-:W-:Y:S01]  /*08e0*/  PLOP3.LUT P0, PT, PT, PT, UP0, 0x80, 0x0 ;  /* 0x000000000000781c */ /* 0x000fe20003f0f008 */
[----:B------:R-:W-:-:S03]  /*08f0*/  USEL UR5, UR4, UR5, UP1 ;  /* 0x0000000504057287 */ /* 0x000fc60008800000 */
[----:B------:R-:W-:-:S09]  /*0900*/  UMOV UR4, URZ ;  /* 0x0000003f00047c82 */ /* 0x000fd20008000000 */
[----:B------:R-:W-:Y:S05]  /*0910*/  @!P0 BRA `(.L_x_385) ;  /* 0x0000023000008947 */ /* 0x000fea0003800000 */
[----:B------:R-:W-:Y:S01]  /*0920*/  IMAD.U32 R0, RZ, RZ, UR5 ;  /* 0x00000005ff007e24 */ /* 0x000fe2000f8e00ff */
[----:B------:R-:W-:Y:S02]  /*0930*/  UIADD3 UR18, UR5, -0x1, UR24 ;  /* 0xffffffff05127890 */ /* 0x000fe4000fffe018 */
[----:B------:R-:W-:Y:S02]  /*0940*/  UMOV UR20, URZ ;  /* 0x0000003f00147c82 */ /* 0x000fe40008000000 */
[-C--:B-1----:R-:W-:Y:S01]  /*0950*/  IABS R2, R0.reuse ;  /* 0x0000000000027213 */ /* 0x082fe20000000000 */
[----:B------:R-:W-:Y:S01]  /*0960*/  UIADD3 UR18, -UR8, UR18, URZ ;  /* 0x0000001208127290 */ /* 0x000fe2000fffe13f */
[----:B------:R-:W-:Y:S02]  /*0970*/  IABS R0, R0 ;  /* 0x0000000000007213 */ /* 0x000fe40000000000 */
[----:B------:R-:W1:Y:S03]  /*0980*/  R2UR UR17, R2 ;  /* 0x00000000021173c2 */ /* 0x000e6600000e0000 */
[----:B------:R-:W-:-:S05]  /*0990*/  IMAD.MOV R0, RZ, RZ, -R0 ;  /* 0x000000ffff007224 */ /* 0x000fca00078e0a00 */
[----:B------:R-:W3:Y:S01]  /*09a0*/  R2UR UR14, R0 ;  /* 0x00000000000e73c2 */ /* 0x000ee200000e0000 */
[----:B-1----:R-:W1:Y:S08]  /*09b0*/  I2F.RP R2, UR17 ;  /* 0x0000001100027d06 */ /* 0x002e700008209400 */
[----:B-1----:R-:W1:Y:S02]  /*09c0*/  MUFU.RCP R2, R2 ;  /* 0x0000000200027308 */ /* 0x002e640000001000 */
[----:B-1----:R-:W-:-:S06]  /*09d0*/  IADD3 R2, R2, 0xffffffe, RZ ;  /* 0x0ffffffe02027810 */ /* 0x002fcc0007ffe0ff */
[----:B------:R-:W1:Y:S02]  /*09e0*/  F2I.FTZ.U32.TRUNC.NTZ R2, R2 ;  /* 0x0000000200027305 */ /* 0x000e64000021f000 */
[----:B-1----:R1:W4:Y:S02]  /*09f0*/  R2UR UR21, R2 ;  /* 0x00000000021573c2 */ /* 0x00232400000e0000 */
[----:B-1----:R-:W-:Y:S01]  /*0a00*/  IMAD.U32 R2, RZ, RZ, UR18 ;  /* 0x00000012ff027e24 */ /* 0x002fe2000f8e00ff */
[----:B----4-:R-:W-:Y:S02]  /*0a10*/  UIADD3 UR4, URZ, -UR21, URZ ;  /* 0x800000153f047290 */ /* 0x010fe4000fffe03f */
[----:B------:R-:W-:Y:S02]  /*0a20*/  ULOP3.LUT UR18, UR18, UR5, URZ, 0x3c, !UPT ;  /* 0x0000000512127292 */ /* 0x000fe4000f8e3c3f */
[----:B------:R-:W-:Y:S01]  /*0a30*/  IABS R2, R2 ;  /* 0x0000000200027213 */ /* 0x000fe20000000000 */
[----:B------:R-:W-:-:S03]  /*0a40*/  UIMAD UR4, UR4, UR17, URZ ;  /* 0x00000011040472a4 */ /* 0x000fc6000f8e023f */
[----:B------:R-:W1:Y:S01]  /*0a50*/  R2UR UR16, R2 ;  /* 0x00000000021073c2 */ /* 0x000e6200000e0000 */
[----:B------:R-:W-:-:S07]  /*0a60*/  UIMAD.WIDE.U32 UR20, UR21, UR4, UR20 ;  /* 0x00000004151472a5 */ /* 0x000fce000f8e0014 */
[----:B------:R-:W-:Y:S02]  /*0a70*/  UMOV UR19, UR21 ;  /* 0x0000001500137c82 */ /* 0x000fe40008000000 */
[----:B-1----:R-:W-:-:S07]  /*0a80*/  UIMAD.WIDE.U32 UR20, UR19, UR16, URZ ;  /* 0x00000010131472a5 */ /* 0x002fce000f8e003f */
[----:B------:R-:W-:Y:S02]  /*0a90*/  UMOV UR19, UR21 ;  /* 0x0000001500137c82 */ /* 0x000fe40008000000 */
[----:B---3--:R-:W-:-:S04]  /*0aa0*/  UIMAD UR14, UR19, UR14, UR16 ;  /* 0x0000000e130e72a4 */ /* 0x008fc8000f8e0210 */
[----:B------:R-:W-:-:S11]  /*0ab0*/  UISETP.GT.U32.AND UP0, UPT, UR17, UR14, UPT ;  /* 0x0000000e1100728c */ /* 0x000fd6000bf04070 */
[----:B------:R-:W-:Y:S02]  /*0ac0*/  @!UP0 UIADD3 UR14, UR14, -UR17, URZ ;  /* 0x800000110e0e8290 */ /* 0x000fe4000fffe03f */
[----:B------:R-:W-:Y:S02]  /*0ad0*/  @!UP0 UIADD3 UR19, UR19, 0x1, URZ ;  /* 0x0000000113138890 */ /* 0x000fe4000fffe03f */
[----:B------:R-:W-:Y:S02]  /*0ae0*/  UISETP.GE.U32.AND UP1, UPT, UR14, UR17, UPT ;  /* 0x000000110e00728c */ /* 0x000fe4000bf26070 */
[----:B------:R-:W-:-:S09]  /*0af0*/  UISETP.GE.AND UP0, UPT, UR18, URZ, UPT ;  /* 0x0000003f1200728c */ /* 0x000fd2000bf06270 */
[----:B------:R-:W-:Y:S02]  /*0b00*/  @UP1 UIADD3 UR19, UR19, 0x1, URZ ;  /* 0x0000000113131890 */ /* 0x000fe4000fffe03f */
[----:B------:R-:W-:-:S05]  /*0b10*/  UISETP.NE.AND UP1, UPT, UR5, URZ, UPT ;  /* 0x0000003f0500728c */ /* 0x000fca000bf25270 */
[----:B------:R-:W-:Y:S02]  /*0b20*/  UMOV UR4, UR19 ;  /* 0x0000001300047c82 */ /* 0x000fe40008000000 */
[----:B------:R-:W-:-:S04]  /*0b30*/  @!UP0 UIADD3 UR4, -UR4, URZ, URZ ;  /* 0x0000003f04048290 */ /* 0x000fc8000fffe13f */
[----:B------:R-:W-:Y:S02]  /*0b40*/  @!UP1 ULOP3.LUT UR4, URZ, UR5, URZ, 0x33, !UPT ;  /* 0x000000053f049292 */ /* 0x000fe4000f8e333f */
.L_x_385:
[----:B------:R-:W-:Y:S01]  /*0b50*/  ULOP3.LUT UR7, UR7, 0xffff, URZ, 0xc0, !UPT ;  /* 0x0000ffff07077892 */ /* 0x000fe2000f8ec03f */
[----:B------:R-:W-:Y:S01]  /*0b60*/  PLOP3.LUT P2, PT, PT, PT, PT, 0x80, 0x0 ;  /* 0x000000000000781c */ /* 0x000fe20003f4f070 */
[----:B------:R-:W-:Y:S01]  /*0b70*/  IMAD.MOV.U32 R6, RZ, RZ, RZ ;  /* 0x000000ffff067224 */ /* 0x000fe200078e00ff */
[----:B------:R-:W-:Y:S01]  /*0b80*/  CS2R R130, SRZ ;  /* 0x0000000000827805 */ /* 0x000fe2000001ff00 */
[----:B------:R-:W-:Y:S01]  /*0b90*/  UIMAD UR8, UR7, UR4, UR8 ;  /* 0x00000004070872a4 */ /* 0x000fe2000f8e0208 */
[----:B------:R-:W-:Y:S01]  /*0ba0*/  IMAD.MOV.U32 R4, RZ, RZ, RZ ;  /* 0x000000ffff047224 */ /* 0x000fe200078e00ff */
        /* <DEDUP_REMOVED lines=72> */
[----:B------:R-:W-:Y:S02]  /*1030*/  UISETP.NE.AND.EX UP0, UPT, URZ, UR5, UPT, UP0 ;  /* 0x000000053f00728c */ /* 0x000fe4000bf05300 */
[----:B------:R-:W-:-:S04]  /*1040*/  UISETP.NE.AND UP1, UPT, UR13, URZ, UPT ;  /* 0x0000003f0d00728c */ /* 0x000fc8000bf25270 */
[----:B------:R-:W-:-:S05]  /*1050*/  PLOP3.LUT P0, PT, PT, PT, UP0, 0x80, 0x0 ;  /* 0x000000000000781c */ /* 0x000fca0003f0f008 */
[----:B------:R-:W-:Y:S02]  /*1060*/  @UP0 UMOV UR4, 0x4 ;  /* 0x0000000400040882 */ /* 0x000fe40000000000 */
[----:B------:R-:W-:-:S06]  /*1070*/  @UP0 UIMAD.WIDE UR4, UR15, UR4, UR16 ;  /* 0x000000040f0402a5 */ /* 0x000fcc000f8e0210 */
[----:B-1----:R-:W-:Y:S02]  /*1080*/  IMAD.U32 R2, RZ, RZ, UR4 ;  /* 0x00000004ff027e24 */ /* 0x002fe4000f8e00ff */
[----:B------:R-:W-:Y:S01]  /*1090*/  IMAD.U32 R3, RZ, RZ, UR5 ;  /* 0x00000005ff037e24 */ /* 0x000fe2000f8e00ff */
[----:B------:R-:W-:Y:S02]  /*10a0*/  UMOV UR14, 0x30 ;  /* 0x00000030000e7882 */ /* 0x000fe40000000000 */
[----:B------:R-:W-:Y:S02]  /*10b0*/  UIMAD UR17, UR24, UR14, -0x30 ;  /* 0xffffffd0181174a4 */ /* 0x000fe4000f8e020e */
[----:B------:R-:W-:Y:S01]  /*10c0*/  UIMAD UR27, UR24, -0x30, UR14 ;  /* 0xffffffd0181b78a4 */ /* 0x000fe2000f8e020e */
[----:B------:R1:W3:Y:S01]  /*10d0*/  @P0 LDG.E R0, [R2.64] ;  /* 0x0000001602000981 */ /* 0x0002e2000c1e1900 */
[----:B------:R-:W-:Y:S01]  /*10e0*/  IMAD.MOV.U32 R4, RZ, RZ, c[0x0][0x2b8] ;  /* 0x0000ae00ff047624 */ /* 0x000fe200078e00ff */
[----:B------:R-:W-:Y:S01]  /*10f0*/  ULDC.64 UR4, c[0x0][0x2b0] ;  /* 0x0000ac0000047ab9 */ /* 0x000fe20000000a00 */
[----:B------:R-:W-:Y:S01]  /*1100*/  IMAD.MOV.U32 R31, RZ, RZ, RZ ;  /* 0x000000ffff1f7224 */ /* 0x000fe200078e00ff */
[----:B------:R-:W-:Y:S02]  /*1110*/  BAR.SYNC.DEFER_BLOCKING 0x0 ;  /* 0x0000000000007b1d */ /* 0x000fe40000010000 */
[----:B------:R-:W-:-:S02]  /*1120*/  ISETP.NE.AND P1, PT, R4, 0x1, PT ;  /* 0x000000010400780c */ /* 0x000fc40003f25270 */
[----:B-1----:R-:W-:Y:S01]  /*1130*/  SHF.R.S32.HI R2, RZ, 0x1f, R156 ;  /* 0x0000001fff027819 */ /* 0x002fe2000001149c */
[----:B------:R-:W-:Y:S01]  /*1140*/  USHF.R.S32.HI UR19, URZ, 0x1f, UR15 ;  /* 0x0000001f3f137899 */ /* 0x000fe2000801140f */
[----:B---3--:R1:W3:Y:S02]  /*1150*/  @P0 R2UR UR16, R0 ;  /* 0x00000000001003c2 */ /* 0x0082e400000e0000 */
[----:B---3--:R-:W-:Y:S02]  /*1160*/  @!UP0 UMOV UR16, UR15 ;  /* 0x0000000f00108c82 */ /* 0x008fe40008000000 */
[----:B------:R-:W-:Y:S02]  /*1170*/  USHF.R.S32.HI UR7, URZ, 0x1f, UR16 ;  /* 0x0000001f3f077899 */ /* 0x000fe40008011410 */
[----:B------:R-:W-:Y:S02]  /*1180*/  UIMAD.WIDE.U32 UR20, UR16, UR4, URZ ;  /* 0x00000004101472a5 */ /* 0x000fe4000f8e003f */
[----:B------:R-:W-:-:S04]  /*1190*/  UIMAD UR7, UR7, UR4, URZ ;  /* 0x00000004070772a4 */ /* 0x000fc8000f8e023f */
[----:B------:R-:W-:Y:S01]  /*11a0*/  UIMAD UR7, UR16, UR5, UR7 ;  /* 0x00000005100772a4 */ /* 0x000fe2000f8e0207 */
[----:B-1----:R-:W-:-:S03]  /*11b0*/  LEA.HI R0, R2, R156, RZ, 0x3 ;  /* 0x0000009c02007211 */ /* 0x002fc600078f18ff */
[----:B------:R-:W-:Y:S02]  /*11c0*/  UIADD3 UR7, UR21, UR7, URZ ;  /* 0x0000000715077290 */ /* 0x000fe4000fffe03f */
[----:B------:R-:W-:Y:S01]  /*11d0*/  USHF.R.S32.HI UR16, URZ, 0x1f, UR11 ;  /* 0x0000001f3f107899 */ /* 0x000fe2000801140b */
[----:B------:R-:W-:Y:S01]  /*11e0*/  LOP3.LUT R10, R0, 0xfffffff8, RZ, 0xc0, !PT ;  /* 0xfffffff8000a7812 */ /* 0x000fe200078ec0ff */
[----:B------:R-:W-:Y:S01]  /*11f0*/  ULDC.64 UR4, c[0x0][0x1b8] ;  /* 0x00006e0000047ab9 */ /* 0x000fe20000000a00 */
[----:B------:R-:W-:-:S03]  /*1200*/  SHF.R.S32.HI R30, RZ, 0x3, R0 ;  /* 0x00000003ff1e7819 */ /* 0x000fc60000011400 */
[----:B------:R-:W-:-:S04]  /*1210*/  IMAD.IADD R10, R156, 0x1, -R10 ;  /* 0x000000019c0a7824 */ /* 0x000fc800078e0a0a */
[----:B------:R-:W-:-:S05]  /*1220*/  IMAD R32, R10, 0x20, R30 ;  /* 0x000000200a207824 */ /* 0x000fca00078e021e */
[----:B------:R-:W-:Y:S01]  /*1230*/  IADD3 R0, R32, UR17, RZ ;  /* 0x0000001120007c10 */ /* 0x000fe2000fffe0ff */
[----:B------:R-:W-:Y:S02]  /*1240*/  UIMAD UR18, UR16, UR4, URZ ;  /* 0x00000004101272a4 */ /* 0x000fe4000f8e023f */
[----:B------:R-:W-:Y:S01]  /*1250*/  UIMAD.WIDE.U32 UR28, UR11, UR4, URZ ;  /* 0x000000040b1c72a5 */ /* 0x000fe2000f8e003f */
[----:B------:R-:W-:Y:S01]  /*1260*/  ISETP.GE.AND P0, PT, R0, UR9, PT ;  /* 0x0000000900007c0c */ /* 0x000fe2000bf06270 */
[----:B------:R-:W-:Y:S01]  /*1270*/  IMAD.SHL.U32 R16, R30, 0x40, RZ ;  /* 0x000000401e107824 */ /* 0x000fe200078e00ff */
[----:B--2---:R-:W-:Y:S01]  /*1280*/  IADD3 R0, R0, UR10, RZ ;  /* 0x0000000a00007c10 */ /* 0x004fe2000fffe0ff */
[----:B------:R-:W-:Y:S01]  /*1290*/  IMAD.SHL.U32 R40, R10, 0x8, RZ ;  /* 0x000000080a287824 */ /* 0x000fe200078e00ff */
[----:B------:R-:W-:Y:S01]  /*12a0*/  ISETP.GT.OR P0, PT, R32, 0x2f, P0 ;  /* 0x0000002f2000780c */ /* 0x000fe20000704670 */
[----:B------:R-:W-:Y:S02]  /*12b0*/  STL [R1+0x20], R32 ;  /* 0x0000202001007387 */ /* 0x000fe40000100800 */
        /* <DEDUP_REMOVED lines=8> */
[----:B------:R-:W-:Y:S01]  /*1340*/  PLOP3.LUT P1, PT, PT, PT, UP1, 0x80, 0x0 ;  /* 0x000000000000781c */ /* 0x000fe20003f2f018 */
[----:B------:R-:W-:Y:S01]  /*1350*/  UIMAD UR18, UR11, UR5, UR18 ;  /* 0x000000050b1272a4 */ /* 0x000fe2000f8e0212 */
[----:B------:R-:W-:Y:S01]  /*1360*/  PLOP3.LUT P0, PT, PT, PT, UP1, 0x80, 0x0 ;  /* 0x000000000000781c */ /* 0x000fe20003f0f018 */
[----:B------:R-:W-:Y:S01]  /*1370*/  IMAD.MOV R5, RZ, RZ, -R5 ;  /* 0x000000ffff057224 */ /* 0x000fe200078e0a05 */
[----:B------:R-:W-:Y:S01]  /*1380*/  IADD3 R3, R32, UR26, RZ ;  /* 0x0000001a20037c10 */ /* 0x000fe2000fffe0ff */
[----:B------:R-:W-:Y:S01]  /*1390*/  ULDC.64 UR4, c[0x0][0x1c0] ;  /* 0x0000700000047ab9 */ /* 0x000fe20000000a00 */
[----:B------:R-:W-:Y:S01]  /*13a0*/  LOP3.LUT R16, R16, 0x1c0, RZ, 0xc0, !PT ;  /* 0x000001c010107812 */ /* 0x000fe200078ec0ff */
[----:B------:R-:W-:Y:S01]  /*13b0*/  UIADD3 UR29, UR29, UR18, URZ ;  /* 0x000000121d1d7290 */ /* 0x000fe2000fffe03f */
[C---:B------:R-:W-:Y:S01]  /*13c0*/  IADD3 R14, R40.reuse, 0x80, RZ ;  /* 0x00000080280e7810 */ /* 0x040fe20007ffe0ff */
[----:B------:R-:W-:Y:S01]  /*13d0*/  UIMAD UR19, UR19, UR4, URZ ;  /* 0x00000004131372a4 */ /* 0x000fe2000f8e023f */
[C---:B------:R-:W-:Y:S01]  /*13e0*/  IADD3 R13, R40.reuse, 0xc0, RZ ;  /* 0x000000c0280d7810 */ /* 0x040fe20007ffe0ff */
[----:B------:R-:W-:Y:S01]  /*13f0*/  UIMAD.WIDE.U32 UR28, UR15, UR4, UR28 ;  /* 0x000000040f1c72a5 */ /* 0x000fe2000f8e001c */
[----:B------:R-:W-:Y:S01]  /*1400*/  SHF.R.S32.HI R11, RZ, 0x1f, R14 ;  /* 0x0000001fff0b7819 */ /* 0x000fe2000001140e */
[----:B------:R-:W-:Y:S01]  /*1410*/  @P1 IMAD.HI.U32 R4, R3, c[0x0][0x2c8], RZ ;  /* 0x0000b20003041a27 */ /* 0x000fe200078e00ff */
[----:B------:R-:W-:Y:S01]  /*1420*/  UIMAD UR5, UR15, UR5, UR19 ;  /* 0x000000050f0572a4 */ /* 0x000fe2000f8e0213 */
[----:B------:R-:W-:Y:S01]  /*1430*/  ISETP.GE.AND P3, PT, R40, c[0x0][0x198], PT ;  /* 0x0000660028007a0c */ /* 0x000fe20003f66270 */
[----:B------:R-:W-:Y:S01]  /*1440*/  BSSY B0, `(.L_x_387) ;  /* 0x000013c000007945 */ /* 0x000fe20003800000 */
[----:B------:R-:W-:Y:S01]  /*1450*/  IMAD.U32 R9, RZ, RZ, UR29 ;  /* 0x0000001dff097e24 */ /* 0x000fe2000f8e00ff */
[----:B------:R-:W-:Y:S01]  /*1460*/  UIADD3 UR5, UR29, UR5, URZ ;  /* 0x000000051d057290 */ /* 0x000fe2000fffe03f */
[----:B------:R-:W-:Y:S01]  /*1470*/  IMAD.U32 R8, RZ, RZ, UR28 ;  /* 0x0000001cff087e24 */ /* 0x000fe2000f8e00ff */
[----:B------:R-:W-:Y:S01]  /*1480*/  ULDC UR15, c[0x0][0x168] ;  /* 0x00005a00000f7ab9 */ /* 0x000fe20000000800 */
[----:B------:R-:W-:Y:S01]  /*1490*/  LEA.HI R11, R11, R14, RZ, 0x3 ;  /* 0x0000000e0b0b7211 */ /* 0x000fe200078f18ff */
[----:B------:R-:W-:Y:S01]  /*14a0*/  UIMAD UR15, UR6, UR15, URZ ;  /* 0x0000000f060f72a4 */ /* 0x000fe2000f8e023f */
[----:B------:R-:W-:Y:S01]  /*14b0*/  ISETP.GE.AND P5, PT, R14, c[0x0][0x198], PT ;  /* 0x000066000e007a0c */ /* 0x000fe20003fa6270 */
[----:B-1----:R-:W-:Y:S01]  /*14c0*/  IMAD.MOV.U32 R7, RZ, RZ, R3 ;  /* 0x000000ffff077224 */ /* 0x002fe200078e0003 */
[----:B------:R-:W-:Y:S01]  /*14d0*/  @P0 SHF.R.U32.HI R7, RZ, c[0x0][0x2cc], R4 ;  /* 0x0000b300ff070a19 */ /* 0x000fe20000011604 */
[----:B------:R-:W-:Y:S01]  /*14e0*/  IMAD.U32 R9, RZ, RZ, UR5 ;  /* 0x00000005ff097e24 */ /* 0x000fe2000f8e00ff */
[----:B------:R-:W-:Y:S01]  /*14f0*/  ISETP.GE.AND P6, PT, R13, c[0x0][0x198], PT ;  /* 0x000066000d007a0c */ /* 0x000fe20003fc6270 */
[----:B------:R-:W-:Y:S01]  /*1500*/  IMAD R36, R5, c[0x0][0x2b8], R0 ;  /* 0x0000ae0005247a24 */ /* 0x000fe200078e0200 */
[--C-:B------:R-:W-:Y:S01]  /*1510*/  SHF.R.S32.HI R6, RZ, 0x1f, R7.reuse ;  /* 0x0000001fff067819 */ /* 0x100fe20000011407 */
[----:B------:R-:W-:Y:S01]  /*1520*/  IMAD.MOV R4, RZ, RZ, -R7 ;  /* 0x000000ffff047224 */ /* 0x000fe200078e0a07 */
[----:B------:R-:W-:Y:S01]  /*1530*/  LOP3.LUT R34, R11, 0xfffffff8, RZ, 0xc0, !PT ;  /* 0xfffffff80b227812 */ /* 0x000fe200078ec0ff */
[----:B------:R-:W-:Y:S01]  /*1540*/  IMAD.WIDE.U32 R8, R7, c[0x0][0x1b0], R8 ;  /* 0x00006c0007087a25 */ /* 0x000fe200078e0008 */
[----:B------:R-:W-:Y:S01]  /*1550*/  ULDC.64 UR4, c[0x0][0x1e8] ;  /* 0x00007a0000047ab9 */ /* 0x000fe20000000a00 */
[----:B------:R-:W-:Y:S01]  /*1560*/  SHF.R.S32.HI R12, RZ, 0x1f, R40 ;  /* 0x0000001fff0c7819 */ /* 0x000fe20000011428 */
[----:B------:R-:W-:Y:S01]  /*1570*/  UIMAD UR6, UR16, UR4, URZ ;  /* 0x00000004100672a4 */ /* 0x000fe2000f8e023f */
[----:B------:R-:W-:Y:S01]  /*1580*/  IMAD R4, R4, c[0x0][0x2c4], R3 ;  /* 0x0000b10004047a24 */ /* 0x000fe200078e0203 */
[----:B------:R-:W-:Y:S01]  /*1590*/  UIMAD.WIDE.U32 UR18, UR11, UR4, URZ ;  /* 0x000000040b1272a5 */ /* 0x000fe2000f8e003f */
[----:B------:R-:W-:Y:S01]  /*15a0*/  IMAD R6, R6, c[0x0][0x1b0], RZ ;  /* 0x00006c0006067a24 */ /* 0x000fe200078e02ff */
[----:B------:R-:W-:-:S02]  /*15b0*/  UIMAD UR6, UR11, UR5, UR6 ;  /* 0x000000050b0672a4 */ /* 0x000fc4000f8e0206 */
[----:B------:R-:W-:Y:S01]  /*15c0*/  SHF.R.S32.HI R3, RZ, 0x1f, R4 ;  /* 0x0000001fff037819 */ /* 0x000fe20000011404 */
[----:B------:R-:W-:Y:S01]  /*15d0*/  IMAD R6, R7, c[0x0][0x1b4], R6 ;  /* 0x00006d0007067a24 */ /* 0x000fe200078e0206 */
[----:B------:R-:W-:Y:S02]  /*15e0*/  UIADD3 UR6, UR19, UR6, URZ ;  /* 0x0000000613067290 */ /* 0x000fe4000fffe03f */
[----:B------:R-:W-:Y:S01]  /*15f0*/  UIADD3 UR28, UR27, UR9, URZ ;  /* 0x000000091b1c7290 */ /* 0x000fe2000fffe03f */
[----:B------:R-:W-:Y:S01]  /*1600*/  IMAD.IADD R7, R9, 0x1, R6 ;  /* 0x0000000109077824 */ /* 0x000fe200078e0206 */
[----:B------:R-:W-:Y:S01]  /*1610*/  IADD3 R9, R40, 0x40, RZ ;  /* 0x0000004028097810 */ /* 0x000fe20007ffe0ff */
[----:B------:R-:W-:Y:S01]  /*1620*/  IMAD R3, R3, c[0x0][0x1a8], RZ ;  /* 0x00006a0003037a24 */ /* 0x000fe200078e02ff */
[----:B------:R-:W-:Y:S01]  /*1630*/  UISETP.LT.AND UP0, UPT, UR28, 0x30, UPT ;  /* 0x000000301c00788c */ /* 0x000fe2000bf01270 */
[----:B------:R-:W-:Y:S01]  /*1640*/  IMAD.MOV.U32 R6, RZ, RZ, R8 ;  /* 0x000000ffff067224 */ /* 0x000fe200078e0008 */
[----:B------:R-:W-:Y:S01]  /*1650*/  LEA.HI R8, R2, R156, RZ, 0x6 ;  /* 0x0000009c02087211 */ /* 0x000fe200078f30ff */
[C---:B------:R-:W-:Y:S01]  /*1660*/  IMAD R3, R4.reuse, c[0x0][0x1ac], R3 ;  /* 0x00006b0004037a24 */ /* 0x040fe200078e0203 */
[----:B------:R-:W-:Y:S01]  /*1670*/  SHF.R.S32.HI R15, RZ, 0x1f, R9 ;  /* 0x0000001fff0f7819 */ /* 0x000fe20000011409 */
[----:B------:R-:W-:Y:S01]  /*1680*/  IMAD.WIDE.U32 R6, R4, c[0x0][0x1a8], R6 ;  /* 0x00006a0004067a25 */ /* 0x000fe200078e0006 */
[----:B------:R-:W-:Y:S01]  /*1690*/  SHF.R.U32.HI R4, RZ, 0x3, R16 ;  /* 0x00000003ff047819 */ /* 0x000fe20000011610 */
[----:B------:R-:W-:Y:S01]  /*16a0*/  USEL UR4, UR28, 0x30, UP0 ;  /* 0x000000301c047887 */ /* 0x000fe20008000000 */
[----:B------:R-:W-:Y:S01]  /*16b0*/  LOP3.LUT R16, R16, 0x38, R40, 0xf8, !PT ;  /* 0x0000003810107812 */ /* 0x000fe200078ef828 */
[----:B------:R-:W-:Y:S01]  /*16c0*/  IMAD.IADD R3, R7, 0x1, R3 ;  /* 0x0000000107037824 */ /* 0x000fe200078e0203 */
[----:B------:R-:W-:Y:S01]  /*16d0*/  LEA R20, P0, R6, c[0x0][0x160], 0x1 ;  /* 0x0000580006147a11 */ /* 0x000fe200078008ff */
[----:B------:R-:W-:Y:S01]  /*16e0*/  IMAD.SHL.U32 R8, R8, 0x8, RZ ;  /* 0x0000000808087824 */ /* 0x000fe200078e00ff */
[----:B------:R-:W-:-:S02]  /*16f0*/  LOP3.LUT R16, R16, R4, RZ, 0x3c, !PT ;  /* 0x0000000410107212 */ /* 0x000fc400078e3cff */
[----:B------:R-:W-:Y:S01]  /*1700*/  LEA.HI.X R3, R6, c[0x0][0x164], R3, 0x1, P0 ;  /* 0x0000590006037a11 */ /* 0x000fe200000f0c03 */
[----:B------:R-:W-:Y:S01]  /*1710*/  SHFL.IDX PT, R22, R20, 0x1, 0x181f ;  /* 0x00381f0014167f89 */ /* 0x000fe200000e0000 */
[----:B------:R-:W-:Y:S02]  /*1720*/  IADD3 R4, R30, UR26, RZ ;  /* 0x0000001a1e047c10 */ /* 0x000fe4000fffe0ff */
[----:B------:R-:W-:Y:S01]  /*1730*/  LOP3.LUT R16, R16, 0xfffffe00, R8, 0xf8, !PT ;  /* 0xfffffe0010107812 */ /* 0x000fe200078ef808 */
[----:B------:R-:W-:Y:S01]  /*1740*/  SHFL.IDX PT, R6, R20, RZ, 0x181f ;  /* 0x00181fff14067589 */ /* 0x000fe200000e0000 */
[----:B------:R-:W-:Y:S02]  /*1750*/  ISETP.GE.AND P0, PT, R4, UR15, PT ;  /* 0x0000000f04007c0c */ /* 0x000fe4000bf06270 */
[----:B------:R-:W-:Y:S01]  /*1760*/  SHF.R.S32.HI R8, RZ, 0x1f, R13 ;  /* 0x0000001fff087819 */ /* 0x000fe2000001140d */
[----:B------:R-:W1:Y:S01]  /*1770*/  SHFL.IDX PT, R7, R3, RZ, 0x181f ;  /* 0x00181fff03077589 */ /* 0x000e6200000e0000 */
[----:B------:R-:W-:Y:S01]  /*1780*/  LEA.HI R15, R15, R9, RZ, 0x3 ;  /* 0x000000090f0f7211 */ /* 0x000fe200078f18ff */
[----:B------:R-:W-:Y:S01]  /*1790*/  IMAD.SHL.U32 R41, R16, 0x2, RZ ;  /* 0x0000000210297824 */ /* 0x000fe200078e00ff */
[----:B------:R-:W-:Y:S01]  /*17a0*/  ISETP.GE.AND P4, PT, R9, c[0x0][0x198], PT ;  /* 0x0000660009007a0c */ /* 0x000fe20003f86270 */
[----:B------:R-:W3:Y:S01]  /*17b0*/  SHFL.IDX PT, R23, R3, 0x1, 0x181f ;  /* 0x00381f0003177f89 */ /* 0x000ee200000e0000 */
[----:B------:R-:W-:-:S02]  /*17c0*/  LEA.HI R8, R8, R13, RZ, 0x3 ;  /* 0x0000000d08087211 */ /* 0x000fc400078f18ff */
[----:B------:R-:W-:Y:S01]  /*17d0*/  LOP3.LUT R35, R15, 0xfffffff8, RZ, 0xc0, !PT ;  /* 0xfffffff80f237812 */ /* 0x000fe200078ec0ff */
[----:B------:R-:W-:Y:S01]  /*17e0*/  SHFL.IDX PT, R21, R3, 0x3, 0x181f ;  /* 0x00781f0003157f89 */ /* 0x000fe200000e0000 */
[----:B------:R-:W-:Y:S02]  /*17f0*/  LOP3.LUT R33, R8, 0xfffffff8, RZ, 0xc0, !PT ;  /* 0xfffffff808217812 */ /* 0x000fe400078ec0ff */
[----:B------:R-:W-:-:S04]  /*1800*/  IADD3 R0, R4, 0x20, RZ ;  /* 0x0000002004007810 */ /* 0x000fc80007ffe0ff */
[----:B------:R-:W-:Y:S02]  /*1810*/  ISETP.GE.AND P1, PT, R0, UR15, PT ;  /* 0x0000000f00007c0c */ /* 0x000fe4000bf26270 */
[C---:B------:R-:W-:Y:S02]  /*1820*/  IADD3 R0, R4.reuse, 0x40, RZ ;  /* 0x0000004004007810 */ /* 0x040fe40007ffe0ff */
[----:B------:R-:W-:-:S04]  /*1830*/  IADD3 R4, R4, 0x60, RZ ;  /* 0x0000006004047810 */ /* 0x000fc80007ffe0ff */
[----:B------:R-:W-:Y:S01]  /*1840*/  ISETP.GE.AND P2, PT, R4, UR15, PT ;  /* 0x0000000f04007c0c */ /* 0x000fe2000bf46270 */
[----:B-1----:R-:W-:-:S04]  /*1850*/  @!P0 IMAD.WIDE R16, R40, 0x2, R6 ;  /* 0x0000000228108825 */ /* 0x002fc800078e0206 */
[--C-:B------:R-:W-:Y:S01]  /*1860*/  @!P0 IMAD.WIDE R18, R35, 0x2, R6.reuse ;  /* 0x0000000223128825 */ /* 0x100fe200078e0206 */
[----:B------:R1:W-:Y:S03]  /*1870*/  @!P0 LDGSTS.E.BYPASS.LTC128B.128 [R41+0x100], [R16.64], !P3 ;  /* 0x0010000010298fae */ /* 0x0003e6000d901d56 */
[--C-:B------:R-:W-:Y:S01]  /*1880*/  @!P0 IMAD.WIDE R24, R34, 0x2, R6.reuse ;  /* 0x0000000222188825 */ /* 0x100fe200078e0206 */
[----:B------:R4:W-:Y:S03]  /*1890*/  @!P0 LDGSTS.E.BYPASS.LTC128B.128 [R41+0x4100], [R18.64], !P4 ;  /* 0x0410000012298fae */ /* 0x0009e6000e101d56 */
[----:B------:R-:W-:Y:S01]  /*18a0*/  @!P0 IMAD.WIDE R6, R33, 0x2, R6 ;  /* 0x0000000221068825 */ /* 0x000fe200078e0206 */
[----:B------:R5:W-:Y:S03]  /*18b0*/  @!P0 LDGSTS.E.BYPASS.LTC128B.128 [R41+0x8100], [R24.64], !P5 ;  /* 0x0810000018298fae */ /* 0x000be6000e901d56 */
[----:B---3--:R-:W-:Y:S01]  /*18c0*/  @!P1 IMAD.WIDE R26, R40, 0x2, R22 ;  /* 0x00000002281a9825 */ /* 0x008fe200078e0216 */
[----:B------:R3:W-:Y:S01]  /*18d0*/  @!P0 LDGSTS.E.BYPASS.LTC128B.128 [R41+0xc100], [R6.64], !P6 ;  /* 0x0c10000006298fae */ /* 0x0007e2000f101d56 */
[----:B------:R-:W-:-:S02]  /*18e0*/  ISETP.GE.AND P0, PT, R0, UR15, PT ;  /* 0x0000000f00007c0c */ /* 0x000fc4000bf06270 */
[----:B------:R-:W-:Y:S01]  /*18f0*/  @!P1 IMAD.WIDE R28, R34, 0x2, R22 ;  /* 0x00000002221c9825 */ /* 0x000fe200078e0216 */
[----:B------:R3:W-:Y:S01]  /*1900*/  @!P1 LDGSTS.E.BYPASS.LTC128B.128 [R41+0x1100], [R26.64], !P3 ;  /* 0x011000001a299fae */ /* 0x0007e2000d901d56 */
[----:B-1----:R-:W-:Y:S02]  /*1910*/  SHF.R.S32.HI R16, RZ, 0x1f, R36 ;  /* 0x0000001fff107819 */ /* 0x002fe40000011424 */
[----:B----4-:R-:W-:-:S04]  /*1920*/  IMAD.WIDE.U32 R18, R36, c[0x0][0x1e0], RZ ;  /* 0x0000780024127a25 */ /* 0x010fc800078e00ff */
[----:B-----5:R-:W-:-:S04]  /*1930*/  @!P1 IMAD.WIDE R24, R35, 0x2, R22 ;  /* 0x0000000223189825 */ /* 0x020fc800078e0216 */
[----:B---3--:R-:W-:Y:S01]  /*1940*/  IMAD R6, R16, c[0x0][0x1e0], RZ ;  /* 0x0000780010067a24 */ /* 0x008fe200078e02ff */
[----:B------:R1:W-:Y:S01]  /*1950*/  @!P1 LDGSTS.E.BYPASS.LTC128B.128 [R41+0x5100], [R24.64], !P4 ;  /* 0x0510000018299fae */ /* 0x0003e2000e101d56 */
[----:B------:R-:W-:-:S03]  /*1960*/  @!P1 IMAD.WIDE R22, R33, 0x2, R22 ;  /* 0x0000000221169825 */ /* 0x000fc600078e0216 */
[----:B------:R3:W-:Y:S01]  /*1970*/  @!P1 LDGSTS.E.BYPASS.LTC128B.128 [R41+0x9100], [R28.64], !P5 ;  /* 0x091000001c299fae */ /* 0x0007e2000e901d56 */
[----:B------:R-:W-:Y:S02]  /*1980*/  IMAD R6, R36, c[0x0][0x1e4], R6 ;  /* 0x0000790024067a24 */ /* 0x000fe400078e0206 */
[----:B------:R-:W-:Y:S01]  /*1990*/  IMAD R16, R16, c[0x0][0x208], RZ ;  /* 0x0000820010107a24 */ /* 0x000fe200078e02ff */
[----:B------:R4:W-:Y:S01]  /*19a0*/  @!P1 LDGSTS.E.BYPASS.LTC128B.128 [R41+0xd100], [R22.64], !P6 ;  /* 0x0d10000016299fae */ /* 0x0009e2000f101d56 */
[----:B------:R-:W-:Y:S02]  /*19b0*/  IMAD.IADD R7, R19, 0x1, R6 ;  /* 0x0000000113077824 */ /* 0x000fe400078e0206 */
[----:B------:R-:W-:Y:S01]  /*19c0*/  IMAD.MOV.U32 R6, RZ, RZ, R18 ;  /* 0x000000ffff067224 */ /* 0x000fe200078e0012 */
[----:B------:R-:W-:Y:S01]  /*19d0*/  SHFL.IDX PT, R19, R3, 0x2, 0x181f ;  /* 0x00581f0003137f89 */ /* 0x000fe200000e0000 */
[----:B------:R-:W-:-:S03]  /*19e0*/  IMAD R16, R36, c[0x0][0x20c], R16 ;  /* 0x0000830024107a24 */ /* 0x000fc600078e0210 */
[----:B------:R-:W4:Y:S04]  /*19f0*/  SHFL.IDX PT, R18, R20, 0x2, 0x181f ;  /* 0x00581f0014127f89 */ /* 0x000f2800000e0000 */
[----:B------:R-:W1:Y:S01]  /*1a00*/  SHFL.IDX PT, R20, R20, 0x3, 0x181f ;  /* 0x00781f0014147f89 */ /* 0x000e6200000e0000 */
[----:B----4-:R-:W-:-:S04]  /*1a10*/  @!P0 IMAD.WIDE R22, R35, 0x2, R18 ;  /* 0x0000000223168825 */ /* 0x010fc800078e0212 */
[----:B------:R-:W-:-:S04]  /*1a20*/  @!P0 IMAD.WIDE R26, R33, 0x2, R18 ;  /* 0x00000002211a8825 */ /* 0x000fc800078e0212 */
[----:B-1----:R-:W-:Y:S01]  /*1a30*/  @!P2 IMAD.WIDE R24, R40, 0x2, R20 ;  /* 0x000000022818a825 */ /* 0x002fe200078e0214 */
[----:B--2---:R-:W-:-:S03]  /*1a40*/  SHF.R.S32.HI R0, RZ, 0x1f, R31 ;  /* 0x0000001fff007819 */ /* 0x004fc6000001141f */
[C---:B------:R-:W-:Y:S01]  /*1a50*/  IMAD.WIDE.U32 R6, R31.reuse, c[0x0][0x1f0], R6 ;  /* 0x00007c001f067a25 */ /* 0x040fe200078e0006 */
[----:B------:R-:W-:Y:S03]  /*1a60*/  STL [R1+0x8], R31 ;  /* 0x0000081f01007387 */ /* 0x000fe60000100800 */
[C---:B------:R-:W-:Y:S01]  /*1a70*/  IMAD R5, R0.reuse, c[0x0][0x1f0], RZ ;  /* 0x00007c0000057a24 */ /* 0x040fe200078e02ff */
[----:B------:R-:W-:Y:S01]  /*1a80*/  STL [R1+0x24], R40 ;  /* 0x0000242801007387 */ /* 0x000fe20000100800 */
[----:B------:R-:W-:Y:S02]  /*1a90*/  IMAD R11, R0, c[0x0][0x218], RZ ;  /* 0x00008600000b7a24 */ /* 0x000fe400078e02ff */
[C---:B------:R-:W-:Y:S01]  /*1aa0*/  IMAD R3, R31.reuse, c[0x0][0x1f4], R5 ;  /* 0x00007d001f037a24 */ /* 0x040fe200078e0205 */
[----:B------:R-:W-:Y:S01]  /*1ab0*/  IADD3 R5, P1, R6, UR18, RZ ;  /* 0x0000001206057c10 */ /* 0x000fe2000ff3e0ff */
[----:B------:R-:W-:Y:S01]  /*1ac0*/  IMAD R11, R31, c[0x0][0x21c], R11 ;  /* 0x000087001f0b7a24 */ /* 0x000fe200078e020b */
[----:B------:R-:W-:Y:S01]  /*1ad0*/  STL [R1+0x1c], R41 ;  /* 0x00001c2901007387 */ /* 0x000fe20000100800 */
[----:B------:R-:W-:Y:S01]  /*1ae0*/  IMAD.SHL.U32 R0, R30, 0x8, RZ ;  /* 0x000000081e007824 */ /* 0x000fe200078e00ff */
[----:B------:R-:W-:-:S02]  /*1af0*/  IADD3.X R3, R7, UR6, R3, P1, !PT ;  /* 0x0000000607037c10 */ /* 0x000fc40008ffe403 */
[C---:B------:R-:W-:Y:S01]  /*1b00*/  LEA R6, P1, R5.reuse, c[0x0][0x1c8], 0x1 ;  /* 0x0000720005067a11 */ /* 0x040fe200078208ff */
[----:B------:R-:W-:Y:S03]  /*1b10*/  STL [R1+0x18], R35 ;  /* 0x0000182301007387 */ /* 0x000fe60000100800 */
[----:B------:R-:W-:Y:S01]  /*1b20*/  LEA.HI.X R3, R5, c[0x0][0x1cc], R3, 0x1, P1 ;  /* 0x0000730005037a11 */ /* 0x000fe200008f0c03 */
[--C-:B------:R-:W-:Y:S01]  /*1b30*/  @!P0 IMAD.WIDE R4, R40, 0x2, R18.reuse ;  /* 0x0000000228048825 */ /* 0x100fe200078e0212 */
[----:B------:R-:W-:Y:S04]  /*1b40*/  STL [R1+0x14], R34 ;  /* 0x0000142201007387 */ /* 0x000fe80000100800 */
[----:B------:R1:W-:Y:S04]  /*1b50*/  @!P0 LDGSTS.E.BYPASS.LTC128B.128 [R41+0x2100], [R4.64], !P3 ;  /* 0x0210000004298fae */ /* 0x0003e8000d901d56 */
[----:B------:R2:W-:Y:S04]  /*1b60*/  @!P0 LDGSTS.E.BYPASS.LTC128B.128 [R41+0x6100], [R22.64], !P4 ;  /* 0x0610000016298fae */ /* 0x0005e8000e101d56 */
[----:B------:R-:W-:Y:S04]  /*1b70*/  SHFL.IDX PT, R7, R3, 0x1, 0x181f ;  /* 0x00381f0003077f89 */ /* 0x000fe800000e0000 */
[----:B------:R-:W-:Y:S04]  /*1b80*/  STL [R1+0x10], R33 ;  /* 0x0000102101007387 */ /* 0x000fe80000100800 */
[----:B------:R-:W-:Y:S01]  /*1b90*/  STL [R1+0xc], R36 ;  /* 0x00000c2401007387 */ /* 0x000fe20000100800 */
[----:B-1----:R-:W-:-:S03]  /*1ba0*/  @!P0 IMAD.WIDE R4, R34, 0x2, R18 ;  /* 0x0000000222048825 */ /* 0x002fc600078e0212 */
[----:B------:R-:W-:Y:S01]  /*1bb0*/  SHFL.IDX PT, R18, R6, RZ, 0x181f ;  /* 0x00181fff06127589 */ /* 0x000fe200000e0000 */
[----:B--2---:R-:W-:-:S03]  /*1bc0*/  IMAD.WIDE.U32 R22, R36, c[0x0][0x208], RZ ;  /* 0x0000820024167a25 */ /* 0x004fc600078e00ff */
[----:B------:R-:W1:Y:S01]  /*1bd0*/  SHFL.IDX PT, R19, R3, RZ, 0x181f ;  /* 0x00181fff03137589 */ /* 0x000e6200000e0000 */
[----:B------:R-:W-:-:S03]  /*1be0*/  IMAD.IADD R17, R23, 0x1, R16 ;  /* 0x0000000117117824 */ /* 0x000fc600078e0210 */
[----:B------:R2:W-:Y:S01]  /*1bf0*/  @!P0 LDGSTS.E.BYPASS.LTC128B.128 [R41+0xa100], [R4.64], !P5 ;  /* 0x0a10000004298fae */ /* 0x0005e2000e901d56 */
[----:B------:R-:W-:-:S03]  /*1c00*/  IMAD.MOV.U32 R16, RZ, RZ, R22 ;  /* 0x000000ffff107224 */ /* 0x000fc600078e0016 */
[----:B------:R4:W-:Y:S01]  /*1c10*/  @!P0 LDGSTS.E.BYPASS.LTC128B.128 [R41+0xe100], [R26.64], !P6 ;  /* 0x0e1000001a298fae */ /* 0x0009e2000f101d56 */
[----:B------:R-:W-:Y:S01]  /*1c20*/  ISETP.GE.AND P6, PT, R9, c[0x0][0x1d4], PT ;  /* 0x0000750009007a0c */ /* 0x000fe20003fc6270 */
[----:B------:R-:W-:Y:S02]  /*1c30*/  IMAD.WIDE.U32 R16, R31, c[0x0][0x218], R16 ;  /* 0x000086001f107a25 */ /* 0x000fe400078e0010 */
[----:B------:R5:W-:Y:S01]  /*1c40*/  @!P2 LDGSTS.E.BYPASS.LTC128B.128 [R41+0x3100], [R24.64], !P3 ;  /* 0x031000001829afae */ /* 0x000be2000d901d56 */
[----:B------:R-:W-:-:S03]  /*1c50*/  ISETP.GE.AND P3, PT, R40, c[0x0][0x1d4], PT ;  /* 0x0000750028007a0c */ /* 0x000fc60003f66270 */
[----:B------:R-:W1:Y:S01]  /*1c60*/  SHFL.IDX PT, R6, R6, 0x1, 0x181f ;  /* 0x00381f0006067f89 */ /* 0x000e6200000e0000 */
[----:B--2---:R-:W-:Y:S01]  /*1c70*/  IADD3 R4, -R30, UR4, RZ ;  /* 0x000000041e047c10 */ /* 0x004fe2000fffe1ff */
[----:B------:R-:W-:Y:S02]  /*1c80*/  ULDC.64 UR4, c[0x0][0x210] ;  /* 0x0000840000047ab9 */ /* 0x000fe40000000a00 */
[----:B------:R-:W-:Y:S01]  /*1c90*/  UIMAD.WIDE.U32 UR14, UR11, UR4, URZ ;  /* 0x000000040b0e72a5 */ /* 0x000fe2000f8e003f */
[--C-:B----4-:R-:W-:Y:S01]  /*1ca0*/  @!P2 IMAD.WIDE R26, R35, 0x2, R20.reuse ;  /* 0x00000002231aa825 */ /* 0x110fe200078e0214 */
[C---:B------:R-:W-:Y:S01]  /*1cb0*/  ISETP.GE.AND P1, PT, R4.reuse, 0x1, PT ;  /* 0x000000010400780c */ /* 0x040fe20003f26270 */
[----:B------:R-:W-:Y:S01]  /*1cc0*/  UIMAD UR4, UR16, UR4, URZ ;  /* 0x00000004100472a4 */ /* 0x000fe2000f8e023f */
[----:B------:R-:W-:Y:S01]  /*1cd0*/  ISETP.GT.AND P0, PT, R4, 0x20, PT ;  /* 0x000000200400780c */ /* 0x000fe20003f04270 */
[--C-:B-----5:R-:W-:Y:S01]  /*1ce0*/  @!P2 IMAD.WIDE R24, R34, 0x2, R20.reuse ;  /* 0x000000022218a825 */ /* 0x120fe200078e0214 */
[----:B------:R2:W-:Y:S01]  /*1cf0*/  @!P2 LDGSTS.E.BYPASS.LTC128B.128 [R41+0x7100], [R26.64], !P4 ;  /* 0x071000001a29afae */ /* 0x0005e2000e101d56 */
[----:B------:R-:W-:Y:S01]  /*1d00*/  ISETP.GE.AND P4, PT, R13, c[0x0][0x198], PT ;  /* 0x000066000d007a0c */ /* 0x000fe20003f86270 */
[----:B------:R-:W-:Y:S01]  /*1d10*/  UIMAD UR4, UR11, UR5, UR4 ;  /* 0x000000050b0472a4 */ /* 0x000fe2000f8e0204 */
[----:B------:R-:W-:Y:S01]  /*1d20*/  @!P2 IMAD.WIDE R20, R33, 0x2, R20 ;  /* 0x000000022114a825 */ /* 0x000fe200078e0214 */
[----:B------:R4:W-:Y:S01]  /*1d30*/  @!P2 LDGSTS.E.BYPASS.LTC128B.128 [R41+0xb100], [R24.64], !P5 ;  /* 0x0b1000001829afae */ /* 0x0009e2000e901d56 */
[----:B------:R-:W-:Y:S01]  /*1d40*/  ISETP.GE.AND P5, PT, R14, c[0x0][0x1d4], PT ;  /* 0x000075000e007a0c */ /* 0x000fe20003fa6270 */
[----:B------:R-:W-:-:S02]  /*1d50*/  UIADD3 UR16, UR15, UR4, URZ ;  /* 0x000000040f107290 */ /* 0x000fc4000fffe03f */
[----:B------:R-:W-:Y:S01]  /*1d60*/  UIADD3 UR4, UR24, -0x1, URZ ;  /* 0xffffffff18047890 */ /* 0x000fe2000fffe03f */
[----:B-1----:R-:W-:-:S05]  /*1d70*/  @P1 IMAD.WIDE R4, R35, 0x2, R18 ;  /* 0x0000000223041825 */ /* 0x002fca00078e0212 */
[----:B------:R1:W-:Y:S01]  /*1d80*/  @!P2 LDGSTS.E.BYPASS.LTC128B.128 [R41+0xf100], [R20.64], !P4 ;  /* 0x0f1000001429afae */ /* 0x0003e2000e101d56 */
[----:B------:R-:W-:-:S03]  /*1d90*/  ISETP.GE.AND P4, PT, R13, c[0x0][0x1d4], PT ;  /* 0x000075000d007a0c */ /* 0x000fc60003f86270 */
[----:B------:R-:W0:Y:S01]  /*1da0*/  LDGDEPBAR ;  /* 0x00000000000079af */ /* 0x000e220000000000 */
[----:B-1----:R-:W-:-:S05]  /*1db0*/  @P1 IMAD.WIDE R20, R40, 0x2, R18 ;  /* 0x0000000228141825 */ /* 0x002fca00078e0212 */
[----:B------:R1:W-:Y:S04]  /*1dc0*/  @P1 LDGSTS.E.BYPASS.LTC128B.128 [R41+0x10100], [R20.64], !P3 ;  /* 0x1010000014291fae */ /* 0x0003e8000d901d56 */
[----:B------:R5:W-:Y:S01]  /*1dd0*/  @P1 LDGSTS.E.BYPASS.LTC128B.128 [R41+0x11900], [R4.64], !P6 ;  /* 0x1190000004291fae */ /* 0x000be2000f101d56 */
[----:B-1----:R-:W-:-:S04]  /*1de0*/  @P1 IMAD.WIDE R20, R34, 0x2, R18 ;  /* 0x0000000222141825 */ /* 0x002fc800078e0212 */
[----:B------:R-:W-:Y:S01]  /*1df0*/  @P1 IMAD.WIDE R18, R33, 0x2, R18 ;  /* 0x0000000221121825 */ /* 0x000fe200078e0212 */
[----:B-----5:R-:W-:Y:S01]  /*1e00*/  LEA.HI R5, R2, R156, RZ, 0x4 ;  /* 0x0000009c02057211 */ /* 0x020fe200078f20ff */
[----:B------:R1:W-:Y:S04]  /*1e10*/  @P1 LDGSTS.E.BYPASS.LTC128B.128 [R41+0x13100], [R20.64], !P5 ;  /* 0x1310000014291fae */ /* 0x0003e8000e901d56 */
[----:B------:R5:W-:Y:S01]  /*1e20*/  @P1 LDGSTS.E.BYPASS.LTC128B.128 [R41+0x14900], [R18.64], !P4 ;  /* 0x1490000012291fae */ /* 0x000be2000e101d56 */
[----:B------:R-:W-:-:S04]  /*1e30*/  IADD3 R15, P1, R16, UR14, RZ ;  /* 0x0000000e100f7c10 */ /* 0x000fc8000ff3e0ff */
[----:B------:R-:W-:Y:S01]  /*1e40*/  IADD3.X R11, R17, UR16, R11, P1, !PT ;  /* 0x00000010110b7c10 */ /* 0x000fe20008ffe40b */
[----:B------:R-:W-:Y:S01]  /*1e50*/  @P0 IMAD.WIDE R16, R40, 0x2, R6 ;  /* 0x0000000228100825 */ /* 0x000fe200078e0206 */
[----:B------:R-:W-:-:S04]  /*1e60*/  LEA R8, P1, R15, c[0x0][0x1f8], 0x1 ;  /* 0x00007e000f087a11 */ /* 0x000fc800078208ff */
[----:B------:R2:W-:Y:S01]  /*1e70*/  @P0 LDGSTS.E.BYPASS.LTC128B.128 [R41+0x11100], [R16.64], !P3 ;  /* 0x1110000010290fae */ /* 0x0005e2000d901d56 */
[----:B------:R-:W-:Y:S02]  /*1e80*/  LEA.HI.X R11, R15, c[0x0][0x1fc], R11, 0x1, P1 ;  /* 0x00007f000f0b7a11 */ /* 0x000fe400008f0c0b */
[----:B-1----:R-:W-:Y:S02]  /*1e90*/  SHF.R.S32.HI R20, RZ, 0x4, R5 ;  /* 0x00000004ff147819 */ /* 0x002fe40000011405 */
[C---:B-----5:R-:W-:Y:S01]  /*1ea0*/  LOP3.LUT R18, R5.reuse, 0xfffffff0, RZ, 0xc0, !PT ;  /* 0xfffffff005127812 */ /* 0x060fe200078ec0ff */
[----:B------:R-:W-:Y:S01]  /*1eb0*/  IMAD.SHL.U32 R19, R10, 0x40, RZ ;  /* 0x000000400a137824 */ /* 0x000fe200078e00ff */
[----:B------:R-:W-:-:S03]  /*1ec0*/  LEA.HI R5, R5, R20, RZ, 0x1 ;  /* 0x0000001405057211 */ /* 0x000fc600078f08ff */
[----:B------:R-:W-:Y:S01]  /*1ed0*/  IMAD.IADD R18, R156, 0x1, -R18 ;  /* 0x000000019c127824 */ /* 0x000fe200078e0a12 */
[----:B------:R-:W-:Y:S02]  /*1ee0*/  LOP3.LUT R19, R19, 0x1c0, RZ, 0xc0, !PT ;  /* 0x000001c013137812 */ /* 0x000fe400078ec0ff */
[----:B------:R-:W-:Y:S02]  /*1ef0*/  LOP3.LUT R5, R5, 0xfffffffe, RZ, 0xc0, !PT ;  /* 0xfffffffe05057812 */ /* 0x000fe400078ec0ff */
[----:B------:R-:W-:Y:S01]  /*1f00*/  SHF.R.S32.HI R4, RZ, 0x1f, R18 ;  /* 0x0000001fff047819 */ /* 0x000fe20000011412 */
[----:B--2---:R-:W-:Y:S01]  /*1f10*/  @P0 IMAD.WIDE R16, R34, 0x2, R6 ;  /* 0x0000000222100825 */ /* 0x004fe200078e0206 */
[----:B------:R-:W-:Y:S02]  /*1f20*/  LOP3.LUT R0, R19, 0x8, R0, 0xf8, !PT ;  /* 0x0000000813007812 */ /* 0x000fe400078ef800 */
[----:B------:R-:W-:Y:S01]  /*1f30*/  LEA.HI R4, R4, R18, RZ, 0x3 ;  /* 0x0000001204047211 */ /* 0x000fe200078f18ff */
[----:B------:R-:W-:Y:S01]  /*1f40*/  IMAD.IADD R5, R20, 0x1, -R5 ;  /* 0x0000000114057824 */ /* 0x000fe200078e0a05 */
[----:B------:R-:W-:-:S02]  /*1f50*/  SHF.R.U32.HI R19, RZ, 0x3, R19 ;  /* 0x00000003ff137819 */ /* 0x000fc40000011613 */
[C---:B------:R-:W-:Y:S01]  /*1f60*/  LOP3.LUT R3, R4.reuse, 0xfffffff8, RZ, 0xc0, !PT ;  /* 0xfffffff804037812 */ /* 0x040fe200078ec0ff */
[----:B------:R-:W-:Y:S01]  /*1f70*/  IMAD.SHL.U32 R4, R4, 0x40, RZ ;  /* 0x0000004004047824 */ /* 0x000fe200078e00ff */
[----:B------:R-:W-:-:S03]  /*1f80*/  LOP3.LUT R0, R0, R19, RZ, 0x3c, !PT ;  /* 0x0000001300007212 */ /* 0x000fc600078e3cff */
[----:B------:R-:W-:Y:S02]  /*1f90*/  IMAD.IADD R3, R18, 0x1, -R3 ;  /* 0x0000000112037824 */ /* 0x000fe400078e0a03 */
[----:B------:R-:W-:-:S04]  /*1fa0*/  @P0 IMAD.WIDE R18, R35, 0x2, R6 ;  /* 0x0000000223120825 */ /* 0x000fc800078e0206 */
[----:B------:R-:W-:Y:S01]  /*1fb0*/  @P0 IMAD.WIDE R6, R33, 0x2, R6 ;  /* 0x0000000221060825 */ /* 0x000fe200078e0206 */
[----:B------:R1:W-:Y:S03]  /*1fc0*/  @P0 LDGSTS.E.BYPASS.LTC128B.128 [R41+0x12900], [R18.64], !P6 ;  /* 0x1290000012290fae */ /* 0x0003e6000f101d56 */
[----:B------:R-:W-:Y:S01]  /*1fd0*/  IMAD.SHL.U32 R15, R3, 0x40, RZ ;  /* 0x00000040030f7824 */ /* 0x000fe200078e00ff */
[----:B------:R2:W-:Y:S01]  /*1fe0*/  @P0 LDGSTS.E.BYPASS.LTC128B.128 [R41+0x14100], [R16.64], !P5 ;  /* 0x1410000010290fae */ /* 0x0005e2000e901d56 */
[C---:B------:R-:W-:Y:S02]  /*1ff0*/  IMAD R0, R5.reuse, 0x200, R0 ;  /* 0x0000020005007824 */ /* 0x040fe400078e0200 */
[----:B------:R-:W-:Y:S01]  /*2000*/  IMAD.SHL.U32 R5, R5, 0x8, RZ ;  /* 0x0000000805057824 */ /* 0x000fe200078e00ff */
[----:B------:R5:W-:Y:S01]  /*2010*/  @P0 LDGSTS.E.BYPASS.LTC128B.128 [R41+0x15900], [R6.64], !P4 ;  /* 0x1590000006290fae */ /* 0x000be2000e101d56 */
[----:B------:R-:W-:Y:S01]  /*2020*/  LOP3.LUT R15, R15, 0x1c0, RZ, 0xc0, !PT ;  /* 0x000001c00f0f7812 */ /* 0x000fe200078ec0ff */
[----:B------:R-:W-:Y:S01]  /*2030*/  IMAD.SHL.U32 R21, R0, 0x2, RZ ;  /* 0x0000000200157824 */ /* 0x000fe200078e00ff */
[----:B------:R-:W-:Y:S01]  /*2040*/  LOP3.LUT P0, RZ, R10, 0x2, RZ, 0xc0, !PT ;  /* 0x000000020aff7812 */ /* 0x000fe2000780c0ff */
[----:B------:R-:W0:Y:S01]  /*2050*/  LDGDEPBAR ;  /* 0x00000000000079af */ /* 0x000e220000000000 */
[----:B------:R-:W-:-:S02]  /*2060*/  LOP3.LUT R5, R15, 0x8, R5, 0xf8, !PT ;  /* 0x000000080f057812 */ /* 0x000fc400078ef805 */
[----:B------:R-:W-:Y:S01]  /*2070*/  SHF.R.U32.HI R15, RZ, 0x3, R15 ;  /* 0x00000003ff0f7819 */ /* 0x000fe2000001160f */
[----:B------:R-:W-:Y:S01]  /*2080*/  STL [R1+0x4], R21 ;  /* 0x0000041501007387 */ /* 0x000fe20000100800 */
[----:B------:R-:W-:Y:S01]  /*2090*/  R2P PR, R3, 0x6 ;  /* 0x0000000603007804 */ /* 0x000fe20000000000 */
[----:B------:R-:W-:Y:S01]  /*20a0*/  IMAD.MOV.U32 R3, RZ, RZ, 0x20 ;  /* 0x00000020ff037424 */ /* 0x000fe200078e00ff */
[----:B------:R-:W-:Y:S02]  /*20b0*/  LOP3.LUT R5, R5, R15, RZ, 0x3c, !PT ;  /* 0x0000000f05057212 */ /* 0x000fe400078e3cff */
[----:B------:R-:W-:Y:S02]  /*20c0*/  IADD3 R0, R21, 0x10100, RZ ;  /* 0x0001010015007810 */ /* 0x000fe40007ffe0ff */
[----:B------:R-:W-:Y:S01]  /*20d0*/  LOP3.LUT R5, R5, 0xfffffe00, R4, 0xf8, !PT ;  /* 0xfffffe0005057812 */ /* 0x000fe200078ef804 */
[----:B------:R-:W-:Y:S01]  /*20e0*/  IMAD.MOV.U32 R4, RZ, RZ, 0x10 ;  /* 0x00000010ff047424 */ /* 0x000fe200078e00ff */
[----:B------:R-:W-:Y:S01]  /*20f0*/  SEL R3, R3, 0xffffffe0, !P2 ;  /* 0xffffffe003037807 */ /* 0x000fe20005000000 */
[----:B-1----:R-:W-:Y:S01]  /*2100*/  SHFL.IDX PT, R18, R8, RZ, 0x181f ;  /* 0x00181fff08127589 */ /* 0x002fe200000e0000 */
[----:B----4-:R-:W-:-:S02]  /*2110*/  IADD3 R24, R21, 0x10120, RZ ;  /* 0x0001012015187810 */ /* 0x010fc40007ffe0ff */
[----:B------:R-:W-:Y:S01]  /*2120*/  SEL R4, R4, 0xfffffff0, !P1 ;  /* 0xfffffff004047807 */ /* 0x000fe20004800000 */
[----:B------:R-:W2:Y:S01]  /*2130*/  SHFL.IDX PT, R19, R11, RZ, 0x181f ;  /* 0x00181fff0b137589 */ /* 0x000ea200000e0000 */
[----:B------:R-:W-:Y:S02]  /*2140*/  @P0 IADD3 R24, R0, -0x20, RZ ;  /* 0xffffffe000180810 */ /* 0x000fe40007ffe0ff */
[----:B------:R-:W-:Y:S02]  /*2150*/  IADD3 R0, -R30, UR28, RZ ;  /* 0x0000001c1e007c10 */ /* 0x000fe4000fffe1ff */
[----:B-----5:R-:W-:Y:S01]  /*2160*/  LEA.HI R7, R2, R156, RZ, 0x5 ;  /* 0x0000009c02077211 */ /* 0x020fe200078f28ff */
[----:B------:R-:W-:-:S04]  /*2170*/  DEPBAR.LE SB0, 0x1 ;  /* 0x000080400000791a */ /* 0x000fc80000000000 */
[----:B------:R-:W-:Y:S01]  /*2180*/  SHF.R.S32.HI R6, RZ, 0x5, R7 ;  /* 0x00000005ff067819 */ /* 0x000fe20000011407 */
[----:B------:R-:W-:Y:S01]  /*2190*/  STL [R1], R24 ;  /* 0x0000001801007387 */ /* 0x000fe20000100800 */
[----:B------:R-:W-:Y:S02]  /*21a0*/  ISETP.GE.AND P3, PT, R40, c[0x0][0x1d4], PT ;  /* 0x0000750028007a0c */ /* 0x000fe40003f66270 */
[----:B------:R-:W-:Y:S01]  /*21b0*/  ISETP.GE.AND P1, PT, R9, c[0x0][0x1d4], PT ;  /* 0x0000750009007a0c */ /* 0x000fe20003f26270 */
[----:B------:R-:W-:Y:S01]  /*21c0*/  IMAD R220, R6, 0x400, R5 ;  /* 0x0000040006dc7824 */ /* 0x000fe200078e0205 */
[----:B------:R-:W-:Y:S01]  /*21d0*/  BAR.SYNC.DEFER_BLOCKING 0x0 ;  /* 0x0000000000007b1d */ /* 0x000fe20000010000 */
[----:B------:R-:W-:Y:S02]  /*21e0*/  ISETP.LT.OR P0, PT, R0, 0x1, P3 ;  /* 0x000000010000780c */ /* 0x000fe40001f01670 */
[----:B------:R-:W-:Y:S02]  /*21f0*/  ISETP.GE.AND P2, PT, R14, c[0x0][0x1d4], PT ;  /* 0x000075000e007a0c */ /* 0x000fe40003f46270 */
[C---:B------:R-:W-:Y:S01]  /*2200*/  LEA R228, R220.reuse, 0x100, 0x1 ;  /* 0x00000100dce47811 */ /* 0x040fe200078e08ff */
[----:B------:R-:W-:Y:S01]  /*2210*/  IMAD.SHL.U32 R220, R220, 0x2, RZ ;  /* 0x00000002dcdc7824 */ /* 0x000fe200078e00ff */
[----:B------:R-:W-:Y:S01]  /*2220*/  SHF.R.S32.HI R14, RZ, 0x1f, R35 ;  /* 0x0000001fff0e7819 */ /* 0x000fe20000011423 */
[----:B--2---:R-:W-:Y:S01]  /*2230*/  IMAD.WIDE R16, R40, 0x2, R18 ;  /* 0x0000000228107825 */ /* 0x004fe200078e0212 */
[----:B------:R1:W-:Y:S01]  /*2240*/  STL [R1+0x3c], R12 ;  /* 0x00003c0c01007387 */ /* 0x0003e20000100800 */
[----:B------:R-:W-:-:S02]  /*2250*/  IADD3 R247, R24, 0x800, RZ ;  /* 0x0000080018f77810 */ /* 0x000fc40007ffe0ff */
[--C-:B------:R-:W-:Y:S01]  /*2260*/  IMAD R224, R4, 0x2, R228.reuse ;  /* 0x0000000204e07824 */ /* 0x100fe200078e02e4 */
[----:B------:R2:W-:Y:S01]  /*2270*/  STL [R1+0x30], R14 ;  /* 0x0000300e01007387 */ /* 0x0005e20000100800 */
[C---:B------:R-:W-:Y:S01]  /*2280*/  IMAD R228, R3.reuse, 0x2, R228 ;  /* 0x0000000203e47824 */ /* 0x040fe200078e02e4 */
[----:B------:R-:W-:Y:S01]  /*2290*/  IADD3 R246, R24, 0x1000, RZ ;  /* 0x0000100018f67810 */ /* 0x000fe20007ffe0ff */
[----:B------:R-:W-:Y:S01]  /*22a0*/  IMAD R232, R3, 0x2, R224 ;  /* 0x0000000203e87824 */ /* 0x000fe200078e02e0 */
[----:B------:R-:W-:Y:S01]  /*22b0*/  ISETP.GT.AND P3, PT, R32, 0x2f, PT ;  /* 0x0000002f2000780c */ /* 0x000fe20003f64270 */
[----:B------:R2:W4:Y:S04]  /*22c0*/  LDSM.16.M88.4 R160, [R220+0x100] ;  /* 0x00010000dca0783b */ /* 0x0005280000000200 */
[----:B------:R2:W2:Y:S04]  /*22d0*/  LDSM.16.M88.4 R188, [R220+0x4100] ;  /* 0x00410000dcbc783b */ /* 0x0004a80000000200 */
[----:B------:R2:W2:Y:S01]  /*22e0*/  LDSM.16.M88.4 R204, [R220+0x8100] ;  /* 0x00810000dccc783b */ /* 0x0004a20000000200 */
[----:B-1----:R-:W-:-:S03]  /*22f0*/  SHF.R.S32.HI R12, RZ, 0x1f, R33 ;  /* 0x0000001fff0c7819 */ /* 0x002fc60000011421 */
[----:B------:R1:W1:Y:S04]  /*2300*/  LDSM.16.M88.4 R164, [R224] ;  /* 0x00000000e0a4783b */ /* 0x0002680000000200 */
[----:B------:R1:W1:Y:S04]  /*2310*/  LDSM.16.M88.4 R192, [R224+0x4000] ;  /* 0x00400000e0c0783b */ /* 0x0002680000000200 */
[----:B------:R1:W1:Y:S04]  /*2320*/  LDSM.16.M88.4 R208, [R224+0x8000] ;  /* 0x00800000e0d0783b */ /* 0x0002680000000200 */
[----:B------:R1:W1:Y:S04]  /*2330*/  LDSM.16.M88.4 R180, [R228] ;  /* 0x00000000e4b4783b */ /* 0x0002680000000200 */
[----:B------:R1:W1:Y:S04]  /*2340*/  LDSM.16.M88.4 R196, [R228+0x4000] ;  /* 0x00400000e4c4783b */ /* 0x0002680000000200 */
[----:B------:R1:W1:Y:S04]  /*2350*/  LDSM.16.M88.4 R212, [R228+0x8000] ;  /* 0x00800000e4d4783b */ /* 0x0002680000000200 */
[----:B------:R1:W1:Y:S04]  /*2360*/  LDSM.16.M88.4 R184, [R232] ;  /* 0x00000000e8b8783b */ /* 0x0002680000000200 */
[----:B------:R1:W1:Y:S04]  /*2370*/  LDSM.16.M88.4 R200, [R232+0x4000] ;  /* 0x00400000e8c8783b */ /* 0x0002680000000200 */
[----:B------:R1:W1:Y:S04]  /*2380*/  LDSM.16.M88.4 R216, [R232+0x8000] ;  /* 0x00800000e8d8783b */ /* 0x0002680000000200 */
[----:B------:R-:W1:Y:S04]  /*2390*/  LDSM.16.M88.4 R220, [R220+0xc100] ;  /* 0x00c10000dcdc783b */ /* 0x000e680000000200 */
[----:B------:R-:W1:Y:S04]  /*23a0*/  LDSM.16.M88.4 R224, [R224+0xc000] ;  /* 0x00c00000e0e0783b */ /* 0x000e680000000200 */
[----:B------:R-:W1:Y:S04]  /*23b0*/  LDSM.16.M88.4 R228, [R228+0xc000] ;  /* 0x00c00000e4e4783b */ /* 0x000e680000000200 */
[----:B------:R-:W1:Y:S04]  /*23c0*/  LDSM.16.M88.4 R232, [R232+0xc000] ;  /* 0x00c00000e8e8783b */ /* 0x000e680000000200 */
[----:B------:R-:W-:Y:S06]  /*23d0*/  BAR.SYNC.DEFER_BLOCKING 0x0 ;  /* 0x0000000000007b1d */ /* 0x000fec0000010000 */
[----:B------:R-:W-:-:S04]  /*23e0*/  DEPBAR.LE SB0, 0x0 ;  /* 0x000080000000791a */ /* 0x000fc80000000000 */
[----:B------:R-:W-:Y:S06]  /*23f0*/  BAR.SYNC.DEFER_BLOCKING 0x0 ;  /* 0x0000000000007b1d */ /* 0x000fec0000010000 */
[----:B------:R1:W1:Y:S04]  /*2400*/  LDSM.16.M88.4 R44, [R21+0x10100] ;  /* 0x01010000152c783b */ /* 0x0002680000000200 */
[----:B------:R1:W1:Y:S04]  /*2410*/  LDSM.16.M88.4 R36, [R21+0x10900] ;  /* 0x010900001524783b */ /* 0x0002680000000200 */
[----:B---3--:R3:W1:Y:S04]  /*2420*/  LDSM.16.M88.4 R28, [R21+0x11100] ;  /* 0x01110000151c783b */ /* 0x0086680000000200 */
[----:B------:R3:W1:Y:S04]  /*2430*/  LDSM.16.M88.4 R56, [R24] ;  /* 0x000000001838783b */ /* 0x0006680000000200 */
[----:B------:R3:W1:Y:S04]  /*2440*/  LDSM.16.M88.4 R20, [R24+0x800] ;  /* 0x000800001814783b */ /* 0x0006680000000200 */
[----:B------:R3:W1:Y:S04]  /*2450*/  LDSM.16.M88.4 R48, [R24+0x1000] ;  /* 0x001000001830783b */ /* 0x0006680000000200 */
[----:B------:R-:W-:Y:S01]  /*2460*/  @!PT LDS RZ, [RZ] ;  /* 0x00000000fffff984 */ /* 0x000fe20000000800 */
[----:B------:R-:W-:Y:S01]  /*2470*/  @!PT LDS RZ, [RZ] ;  /* 0x00000000fffff984 */ /* 0x000fe20000000800 */
[----:B------:R-:W-:Y:S01]  /*2480*/  @!PT LDS RZ, [RZ] ;  /* 0x00000000fffff984 */ /* 0x000fe20000000800 */
[----:B------:R5:W-:Y:S01]  /*2490*/  LDGSTS.E.BYPASS.LTC128B.128 [R41+0x100], [R16.64], !P0 ;  /* 0x0010000010297fae */ /* 0x000be2000c101d56 */
[----:B------:R-:W-:-:S02]  /*24a0*/  ISETP.LT.OR P0, PT, R0, 0x1, P1 ;  /* 0x000000010000780c */ /* 0x000fc40000f01670 */
[----:B------:R-:W-:Y:S02]  /*24b0*/  ISETP.GE.AND P1, PT, R13, c[0x0][0x1d4], PT ;  /* 0x000075000d007a0c */ /* 0x000fe40003f26270 */
[----:B------:R-:W-:-:S05]  /*24c0*/  SHF.R.S32.HI R13, RZ, 0x1f, R34 ;  /* 0x0000001fff0d7819 */ /* 0x000fca0000011422 */
[----:B------:R3:W-:Y:S04]  /*24d0*/  STL [R1+0x2c], R13 ;  /* 0x00002c0d01007387 */ /* 0x0007e80000100800 */
[----:B------:R3:W-:Y:S01]  /*24e0*/  STL [R1+0x28], R12 ;  /* 0x0000280c01007387 */ /* 0x0007e20000100800 */
[----:B-----5:R-:W-:-:S05]  /*24f0*/  IMAD.WIDE R16, R35, 0x2, R18 ;  /* 0x0000000223107825 */ /* 0x020fca00078e0212 */
[----:B------:R5:W-:Y:S01]  /*2500*/  LDGSTS.E.BYPASS.LTC128B.128 [R41+0x1900], [R16.64], !P0 ;  /* 0x0190000010297fae */ /* 0x000be2000c101d56 */
[----:B------:R-:W-:Y:S01]  /*2510*/  ISETP.LT.OR P0, PT, R0, 0x1, P2 ;  /* 0x000000010000780c */ /* 0x000fe20001701670 */
[----:B-----5:R-:W-:-:S04]  /*2520*/  IMAD.WIDE R16, R34, 0x2, R18 ;  /* 0x0000000222107825 */ /* 0x020fc800078e0212 */
[----:B------:R-:W-:-:S08]  /*2530*/  IMAD.WIDE R18, R33, 0x2, R18 ;  /* 0x0000000221127825 */ /* 0x000fd000078e0212 */
[----:B------:R3:W-:Y:S01]  /*2540*/  LDGSTS.E.BYPASS.LTC128B.128 [R41+0x3100], [R16.64], !P0 ;  /* 0x0310000010297fae */ /* 0x0007e2000c101d56 */
[----:B------:R-:W-:-:S13]  /*2550*/  ISETP.LT.OR P0, PT, R0, 0x1, P1 ;  /* 0x000000010000780c */ /* 0x000fda0000f01670 */
[----:B------:R3:W-:Y:S01]  /*2560*/  LDGSTS.E.BYPASS.LTC128B.128 [R41+0x4900], [R18.64], !P0 ;  /* 0x0490000012297fae */ /* 0x0007e2000c101d56 */
[----:B------:R-:W-:-:S13]  /*2570*/  ISETP.GT.AND P0, PT, R156, 0x7f, PT ;  /* 0x0000007f9c00780c */ /* 0x000fda0003f04270 */
[----:B------:R-:W-:Y:S05]  /*2580*/  @P0 BRA `(.L_x_388) ;  /* 0x0000027000000947 */ /* 0x000fea0003800000 */
[----:B-12-4-:R-:W-:Y:S05]  /*2590*/  BRA.DIV ~URZ, `(.L_x_389) ;  /* 0x000116227f007947 */ /* 0x016fea000b800000 */
[----:B------:R-:W1:Y:S04]  /*25a0*/  SHFL.IDX PT, R11, R11, 0x1, 0x181f ;  /* 0x00381f000b0b7f89 */ /* 0x000e6800000e0000 */
[----:B------:R-:W2:Y:S02]  /*25b0*/  SHFL.IDX PT, R8, R8, 0x1, 0x181f ;  /* 0x00381f0008087f89 */ /* 0x000ea400000e0000 */
.L_x_445:
[----:B---3--:R-:W3:Y:S04]  /*25c0*/  LDL R16, [R1+0x14] ;  /* 0x0000140001107983 */ /* 0x008ee80000100800 */
[----:B------:R-:W4:Y:S04]  /*25d0*/  LDL R17, [R1+0x2c] ;  /* 0x00002c0001117983 */ /* 0x000f280000100800 */
[----:B------:R-:W5:Y:S04]  /*25e0*/  LDL R18, [R1+0x1c] ;  /* 0x00001c0001127983 */ /* 0x000f680000100800 */
[----:B--2---:R-:W2:Y:S04]  /*25f0*/  LDL R19, [R1+0x10] ;  /* 0x0000100001137983 */ /* 0x004ea80000100800 */
[----:B------:R-:W2:Y:S01]  /*2600*/  LDL R24, [R1+0x28] ;  /* 0x0000280001187983 */ /* 0x000ea20000100800 */
[----:B------:R-:W-:-:S02]  /*2610*/  SHF.R.S32.HI R12, RZ, 0x1f, R9 ;  /* 0x0000001fff0c7819 */ /* 0x000fc40000011409 */
[----:B------:R-:W-:Y:S02]  /*2620*/  SHF.R.S32.HI R13, RZ, 0x1f, R9 ;  /* 0x0000001fff0d7819 */ /* 0x000fe40000011409 */
[-C--:B------:R-:W-:Y:S02]  /*2630*/  LEA.HI R12, R12, R9.reuse, RZ, 0x3 ;  /* 0x000000090c0c7211 */ /* 0x080fe400078f18ff */
[----:B------:R-:W-:Y:S02]  /*2640*/  LEA.HI R13, R13, R9, RZ, 0x3 ;  /* 0x000000090d0d7211 */ /* 0x000fe400078f18ff */
[----:B------:R-:W-:Y:S02]  /*2650*/  LOP3.LUT R12, R12, 0xfffffff8, RZ, 0xc0, !PT ;  /* 0xfffffff80c0c7812 */ /* 0x000fe400078ec0ff */
[----:B------:R-:W-:Y:S02]  /*2660*/  LOP3.LUT R13, R13, 0xfffffff8, RZ, 0xc0, !PT ;  /* 0xfffffff80d0d7812 */ /* 0x000fe400078ec0ff */
[----:B------:R-:W-:-:S02]  /*2670*/  LEA R14, P0, R12, R8, 0x1 ;  /* 0x000000080c0e7211 */ /* 0x000fc400078008ff */
[----:B------:R-:W-:Y:S01]  /*2680*/  SHF.R.S32.HI R13, RZ, 0x1f, R13 ;  /* 0x0000001fff0d7819 */ /* 0x000fe2000001140d */
[C---:B------:R-:W-:Y:S02]  /*2690*/  IMAD.SHL.U32 R25, R10.reuse, 0x8, RZ ;  /* 0x000000080a197824 */ /* 0x040fe400078e00ff */
[----:B------:R-:W-:Y:S01]  /*26a0*/  IMAD.SHL.U32 R26, R10, 0x8, RZ ;  /* 0x000000080a1a7824 */ /* 0x000fe200078e00ff */
[----:B-1----:R-:W-:-:S04]  /*26b0*/  LEA.HI.X R15, R12, R11, R13, 0x1, P0 ;  /* 0x0000000b0c0f7211 */ /* 0x002fc800000f0c0d */
[----:B------:R-:W-:Y:S02]  /*26c0*/  SHF.R.S32.HI R26, RZ, 0x1f, R26 ;  /* 0x0000001fff1a7819 */ /* 0x000fe4000001141a */
[----:B---3--:R-:W-:-:S04]  /*26d0*/  LEA R12, P0, R16, R8, 0x1 ;  /* 0x00000008100c7211 */ /* 0x008fc800078008ff */
[----:B----4-:R-:W-:Y:S02]  /*26e0*/  LEA.HI.X R13, R16, R11, R17, 0x1, P0 ;  /* 0x0000000b100d7211 */ /* 0x010fe400000f0c11 */
[----:B------:R-:W-:-:S04]  /*26f0*/  LEA R16, P0, R25, R8, 0x1 ;  /* 0x0000000819107211 */ /* 0x000fc800078008ff */
[C---:B------:R-:W-:Y:S02]  /*2700*/  LEA.HI.X R17, R25.reuse, R11, R26, 0x1, P0 ;  /* 0x0000000b19117211 */ /* 0x040fe400000f0c1a */
[----:B------:R-:W-:-:S04]  /*2710*/  ISETP.GE.AND P0, PT, R25, c[0x0][0x1d4], PT ;  /* 0x0000750019007a0c */ /* 0x000fc80003f06270 */
[----:B------:R-:W-:-:S13]  /*2720*/  ISETP.LT.OR P0, PT, R0, 0x21, P0 ;  /* 0x000000210000780c */ /* 0x000fda0000701670 */
[----:B------:R-:W-:Y:S01]  /*2730*/  @!PT LDS RZ, [RZ] ;  /* 0x00000000fffff984 */ /* 0x000fe20000000800 */
[----:B------:R-:W-:Y:S01]  /*2740*/  @!PT LDS RZ, [RZ] ;  /* 0x00000000fffff984 */ /* 0x000fe20000000800 */
[----:B------:R-:W-:Y:S01]  /*2750*/  @!PT LDS RZ, [RZ] ;  /* 0x00000000fffff984 */ /* 0x000fe20000000800 */
[----:B-----5:R2:W-:Y:S02]  /*2760*/  LDGSTS.E.BYPASS.LTC128B.128 [R18+0x1100], [R16.64], !P0 ;  /* 0x0110000010127fae */ /* 0x0205e4000c101d56 */
[----:B--2---:R-:W-:-:S04]  /*2770*/  LEA R16, P0, R19, R8, 0x1 ;  /* 0x0000000813107211 */ /* 0x004fc800078008ff */
[----:B------:R-:W-:Y:S02]  /*2780*/  LEA.HI.X R17, R19, R11, R24, 0x1, P0 ;  /* 0x0000000b13117211 */ /* 0x000fe400000f0c18 */
[----:B------:R-:W-:-:S04]  /*2790*/  ISETP.GE.AND P0, PT, R9, c[0x0][0x1d4], PT ;  /* 0x0000750009007a0c */ /* 0x000fc80003f06270 */
[----:B------:R-:W-:-:S13]  /*27a0*/  ISETP.LT.OR P0, PT, R0, 0x21, P0 ;  /* 0x000000210000780c */ /* 0x000fda0000701670 */
[----:B------:R1:W-:Y:S01]  /*27b0*/  LDGSTS.E.BYPASS.LTC128B.128 [R18+0x2900], [R14.64], !P0 ;  /* 0x029000000e127fae */ /* 0x0003e2000c101d56 */
[----:B------:R-:W-:-:S13]  /*27c0*/  ISETP.LT.OR P0, PT, R0, 0x21, P2 ;  /* 0x000000210000780c */ /* 0x000fda0001701670 */
[----:B------:R1:W-:Y:S01]  /*27d0*/  LDGSTS.E.BYPASS.LTC128B.128 [R18+0x4100], [R12.64], !P0 ;  /* 0x041000000c127fae */ /* 0x0003e2000c101d56 */
[----:B------:R-:W-:-:S13]  /*27e0*/  ISETP.LT.OR P0, PT, R0, 0x21, P1 ;  /* 0x000000210000780c */ /* 0x000fda0000f01670 */
[----:B------:R1:W-:Y:S02]  /*27f0*/  LDGSTS.E.BYPASS.LTC128B.128 [R18+0x5900], [R16.64], !P0 ;  /* 0x0590000010127fae */ /* 0x0003e4000c101d56 */
.L_x_388:
[----:B-12-4-:R-:W-:Y:S05]  /*2800*/  BSYNC B0 ;  /* 0x0000000000007941 */ /* 0x016fea0003800000 */
.L_x_387:
[----:B------:R-:W2:Y:S04]  /*2810*/  LDL R61, [R1+0x4] ;  /* 0x00000400013d7983 */ /* 0x000ea80000100800 */
[----:B------:R-:W4:Y:S01]  /*2820*/  LDL R60, [R1] ;  /* 0x00000000013c7983 */ /* 0x000f220000100800 */
[----:B------:R-:W-:Y:S01]  /*2830*/  IMAD.MOV.U32 R0, RZ, RZ, 0x40 ;  /* 0x00000040ff007424 */ /* 0x000fe200078e00ff */
[----:B------:R-:W-:Y:S02]  /*2840*/  LOP3.LUT P0, RZ, R10, 0x4, RZ, 0xc0, !PT ;  /* 0x000000040aff7812 */ /* 0x000fe4000780c0ff */
[----:B------:R-:W0:Y:S01]  /*2850*/  LDGDEPBAR ;  /* 0x00000000000079af */ /* 0x000e220000000000 */
[----:B------:R-:W-:Y:S01]  /*2860*/  WARPSYNC 0xffffffff ;  /* 0xffffffff00007948 */ /* 0x000fe20003800000 */
[----:B------:R-:W-:Y:S01]  /*2870*/  SEL R0, R0, 0xffffffc0, !P0 ;  /* 0xffffffc000007807 */ /* 0x000fe20004000000 */
[----:B---3--:R-:W-:Y:S01]  /*2880*/  HMMA.16816.F32.BF16 R12, R160, R44, RZ ;  /* 0x0000002ca00c723c */ /* 0x008fe200000418ff */
[----:B------:R-:W-:-:S06]  /*2890*/  UISETP.GT.AND UP0, UPT, UR4, UR8, UPT ;  /* 0x000000080400728c */ /* 0x000fcc000bf04270 */
[----:B------:R-:W-:Y:S01]  /*28a0*/  PLOP3.LUT P0, PT, PT, PT, UP0, 0x40, 0x0 ;  /* 0x000000000000781c */ /* 0x000fe20003f0e808 */
[C---:B------:R-:W-:Y:S08]  /*28b0*/  HMMA.16816.F32.BF16 R44, R160.reuse, R46, RZ ;  /* 0x0000002ea02c723c */ /* 0x040ff000000418ff */
[----:B------:R-:W-:Y:S08]  /*28c0*/  HMMA.16816.F32.BF16 R40, R160, R36, RZ ;  /* 0x00000024a028723c */ /* 0x000ff000000418ff */
[C---:B------:R-:W-:Y:S08]  /*28d0*/  HMMA.16816.F32.BF16 R12, R164.reuse, R56, R12 ;  /* 0x00000038a40c723c */ /* 0x040ff0000004180c */
[----:B------:R-:W-:Y:S08]  /*28e0*/  HMMA.16816.F32.BF16 R44, R164, R58, R44 ;  /* 0x0000003aa42c723c */ /* 0x000ff0000004182c */
[C---:B------:R-:W-:Y:S08]  /*28f0*/  HMMA.16816.F32.BF16 R36, R160.reuse, R38, RZ ;  /* 0x00000026a024723c */ /* 0x040ff000000418ff */
[C---:B------:R-:W-:Y:S08]  /*2900*/  HMMA.16816.F32.BF16 R32, R160.reuse, R28, RZ ;  /* 0x0000001ca020723c */ /* 0x040ff000000418ff */
[----:B------:R-:W-:Y:S08]  /*2910*/  HMMA.16816.F32.BF16 R28, R160, R30, RZ ;  /* 0x0000001ea01c723c */ /* 0x000ff000000418ff */
[C---:B------:R-:W-:Y:S08]  /*2920*/  HMMA.16816.F32.BF16 R40, R164.reuse, R20, R40 ;  /* 0x00000014a428723c */ /* 0x040ff00000041828 */
[C---:B------:R-:W-:Y:S08]  /*2930*/  HMMA.16816.F32.BF16 R36, R164.reuse, R22, R36 ;  /* 0x00000016a424723c */ /* 0x040ff00000041824 */
[C---:B------:R-:W-:Y:S08]  /*2940*/  HMMA.16816.F32.BF16 R32, R164.reuse, R48, R32 ;  /* 0x00000030a420723c */ /* 0x040ff00000041820 */
[----:B------:R-:W-:Y:S01]  /*2950*/  HMMA.16816.F32.BF16 R28, R164, R50, R28 ;  /* 0x00000032a41c723c */ /* 0x000fe2000004181c */
[--C-:B--2---:R-:W-:Y:S01]  /*2960*/  IMAD.IADD R251, R61, 0x1, R0.reuse ;  /* 0x000000013dfb7824 */ /* 0x104fe200078e0200 */
[----:B------:R-:W-:Y:S01]  /*2970*/  LDSM.16.M88.4 R56, [R61+0x11900] ;  /* 0x011900003d38783b */ /* 0x000fe20000000200 */
[----:B----4-:R-:W-:-:S03]  /*2980*/  IMAD.IADD R245, R60, 0x1, R0 ;  /* 0x000000013cf57824 */ /* 0x010fc600078e0200 */
[----:B------:R-:W1:Y:S01]  /*2990*/  LDSM.16.M88.4 R52, [R251+0x10100] ;  /* 0x01010000fb34783b */ /* 0x000e620000000200 */
[C---:B------:R-:W-:Y:S02]  /*29a0*/  IADD3 R244, R60.reuse, 0x1800, RZ ;  /* 0x000018003cf47810 */ /* 0x040fe40007ffe0ff */
[C---:B------:R-:W-:Y:S01]  /*29b0*/  IADD3 R243, R60.reuse, 0x2000, RZ ;  /* 0x000020003cf37810 */ /* 0x040fe20007ffe0ff */
[----:B------:R-:W-:Y:S01]  /*29c0*/  LDSM.16.M88.4 R24, [R245] ;  /* 0x00000000f518783b */ /* 0x000fe20000000200 */
[C---:B------:R-:W-:Y:S02]  /*29d0*/  IADD3 R242, R60.reuse, 0x2800, RZ ;  /* 0x000028003cf27810 */ /* 0x040fe40007ffe0ff */
[C---:B------:R-:W-:Y:S01]  /*29e0*/  IADD3 R241, R60.reuse, 0x3000, RZ ;  /* 0x000030003cf17810 */ /* 0x040fe20007ffe0ff */
[----:B------:R-:W2:Y:S01]  /*29f0*/  LDSM.16.M88.4 R8, [R251+0x10900] ;  /* 0x01090000fb08783b */ /* 0x000ea20000000200 */
[C---:B------:R-:W-:Y:S02]  /*2a00*/  IADD3 R240, R60.reuse, 0x3800, RZ ;  /* 0x000038003cf07810 */ /* 0x040fe40007ffe0ff */
[C---:B------:R-:W-:Y:S01]  /*2a10*/  IADD3 R239, R60.reuse, 0x4000, RZ ;  /* 0x000040003cef7810 */ /* 0x040fe20007ffe0ff */
[----:B------:R-:W3:Y:S01]  /*2a20*/  LDSM.16.M88.4 R16, [R251+0x11100] ;  /* 0x01110000fb10783b */ /* 0x000ee20000000200 */
[----:B------:R-:W-:-:S02]  /*2a30*/  IADD3 R238, R60, 0x4800, RZ ;  /* 0x000048003cee7810 */ /* 0x000fc40007ffe0ff */
[C---:B------:R-:W-:Y:S01]  /*2a40*/  IADD3 R237, R60.reuse, 0x5000, RZ ;  /* 0x000050003ced7810 */ /* 0x040fe20007ffe0ff */
[----:B------:R-:W4:Y:S01]  /*2a50*/  LDSM.16.M88.4 R20, [R245+0x800] ;  /* 0x00080000f514783b */ /* 0x000f220000000200 */
[----:B------:R-:W-:-:S03]  /*2a60*/  IADD3 R236, R60, 0x5800, RZ ;  /* 0x000058003cec7810 */ /* 0x000fc60007ffe0ff */
[----:B------:R-:W5:Y:S01]  /*2a70*/  LDSM.16.M88.4 R48, [R245+0x1000] ;  /* 0x00100000f530783b */ /* 0x000f620000000200 */
[C---:B-1----:R-:W-:Y:S08]  /*2a80*/  HMMA.16816.F32.BF16 R12, R180.reuse, R52, R12 ;  /* 0x00000034b40c723c */ /* 0x042ff0000004180c */
[C---:B------:R-:W-:Y:S01]  /*2a90*/  HMMA.16816.F32.BF16 R44, R180.reuse, R54, R44 ;  /* 0x00000036b42c723c */ /* 0x040fe2000004182c */
[----:B------:R-:W1:Y:S07]  /*2aa0*/  LDSM.16.M88.4 R52, [R60+0x1800] ;  /* 0x001800003c34783b */ /* 0x000e6e0000000200 */
[----:B--2---:R-:W-:Y:S08]  /*2ab0*/  HMMA.16816.F32.BF16 R40, R180, R8, R40 ;  /* 0x00000008b428723c */ /* 0x004ff00000041828 */
[C---:B------:R-:W-:Y:S08]  /*2ac0*/  HMMA.16816.F32.BF16 R12, R184.reuse, R24, R12 ;  /* 0x00000018b80c723c */ /* 0x040ff0000004180c */
[----:B------:R-:W-:Y:S01]  /*2ad0*/  HMMA.16816.F32.BF16 R44, R184, R26, R44 ;  /* 0x0000001ab82c723c */ /* 0x000fe2000004182c */
[----:B------:R-:W-:Y:S07]  /*2ae0*/  LDSM.16.M88.4 R24, [R251+0x11900] ;  /* 0x01190000fb18783b */ /* 0x000fee0000000200 */
[C---:B------:R-:W-:Y:S01]  /*2af0*/  HMMA.16816.F32.BF16 R36, R180.reuse, R10, R36 ;  /* 0x0000000ab424723c */ /* 0x040fe20000041824 */
[----:B------:R-:W2:Y:S07]  /*2b00*/  LDSM.16.M88.4 R8, [R61+0x12100] ;  /* 0x012100003d08783b */ /* 0x000eae0000000200 */
[C---:B---3--:R-:W-:Y:S08]  /*2b10*/  HMMA.16816.F32.BF16 R32, R180.reuse, R16, R32 ;  /* 0x00000010b420723c */ /* 0x048ff00000041820 */
[----:B------:R-:W-:Y:S01]  /*2b20*/  HMMA.16816.F32.BF16 R28, R180, R18, R28 ;  /* 0x00000012b41c723c */ /* 0x000fe2000004181c */
[----:B------:R-:W3:Y:S07]  /*2b30*/  LDSM.16.M88.4 R16, [R61+0x12900] ;  /* 0x012900003d10783b */ /* 0x000eee0000000200 */
[C---:B------:R-:W-:Y:S08]  /*2b40*/  HMMA.16816.F32.BF16 R12, R188.reuse, R56, R12 ;  /* 0x00000038bc0c723c */ /* 0x040ff0000004180c */
[----:B------:R-:W-:Y:S01]  /*2b50*/  HMMA.16816.F32.BF16 R44, R188, R58, R44 ;  /* 0x0000003abc2c723c */ /* 0x000fe2000004182c */
[----:B------:R-:W-:Y:S07]  /*2b60*/  LDSM.16.M88.4 R56, [R245+0x1800] ;  /* 0x00180000f538783b */ /* 0x000fee0000000200 */
[C---:B----4-:R-:W-:Y:S08]  /*2b70*/  HMMA.16816.F32.BF16 R40, R184.reuse, R20, R40 ;  /* 0x00000014b828723c */ /* 0x050ff00000041828 */
[C---:B------:R-:W-:Y:S01]  /*2b80*/  HMMA.16816.F32.BF16 R36, R184.reuse, R22, R36 ;  /* 0x00000016b824723c */ /* 0x040fe20000041824 */
[----:B------:R-:W4:Y:S07]  /*2b90*/  LDSM.16.M88.4 R20, [R60+0x2000] ;  /* 0x002000003c14783b */ /* 0x000f2e0000000200 */
[C---:B-----5:R-:W-:Y:S08]  /*2ba0*/  HMMA.16816.F32.BF16 R32, R184.reuse, R48, R32 ;  /* 0x00000030b820723c */ /* 0x060ff00000041820 */
[----:B------:R-:W-:Y:S01]  /*2bb0*/  HMMA.16816.F32.BF16 R28, R184, R50, R28 ;  /* 0x00000032b81c723c */ /* 0x000fe2000004181c */
[----:B------:R-:W5:Y:S07]  /*2bc0*/  LDSM.16.M88.4 R48, [R60+0x2800] ;  /* 0x002800003c30783b */ /* 0x000f6e0000000200 */
[C---:B-1----:R-:W-:Y:S08]  /*2bd0*/  HMMA.16816.F32.BF16 R12, R192.reuse, R52, R12 ;  /* 0x00000034c00c723c */ /* 0x042ff0000004180c */
[----:B------:R-:W-:Y:S01]  /*2be0*/  HMMA.16816.F32.BF16 R44, R192, R54, R44 ;  /* 0x00000036c02c723c */ /* 0x000fe2000004182c */
[----:B------:R-:W-:Y:S07]  /*2bf0*/  LDSM.16.M88.4 R52, [R61+0x13100] ;  /* 0x013100003d34783b */ /* 0x000fee0000000200 */
[C---:B--2---:R-:W-:Y:S08]  /*2c00*/  HMMA.16816.F32.BF16 R40, R188.reuse, R8, R40 ;  /* 0x00000008bc28723c */ /* 0x044ff00000041828 */
[C---:B------:R-:W-:Y:S01]  /*2c10*/  HMMA.16816.F32.BF16 R36, R188.reuse, R10, R36 ;  /* 0x0000000abc24723c */ /* 0x040fe20000041824 */
[----:B------:R-:W1:Y:S07]  /*2c20*/  LDSM.16.M88.4 R8, [R251+0x12100] ;  /* 0x01210000fb08783b */ /* 0x000e6e0000000200 */
[C---:B---3--:R-:W-:Y:S08]  /*2c30*/  HMMA.16816.F32.BF16 R32, R188.reuse, R16, R32 ;  /* 0x00000010bc20723c */ /* 0x048ff00000041820 */
[----:B------:R-:W-:Y:S01]  /*2c40*/  HMMA.16816.F32.BF16 R28, R188, R18, R28 ;  /* 0x00000012bc1c723c */ /* 0x000fe2000004181c */
[----:B------:R-:W2:Y:S07]  /*2c50*/  LDSM.16.M88.4 R16, [R251+0x12900] ;  /* 0x01290000fb10783b */ /* 0x000eae0000000200 */
[C---:B------:R-:W-:Y:S08]  /*2c60*/  HMMA.16816.F32.BF16 R12, R196.reuse, R24, R12 ;  /* 0x00000018c40c723c */ /* 0x040ff0000004180c */
[----:B------:R-:W-:Y:S01]  /*2c70*/  HMMA.16816.F32.BF16 R44, R196, R26, R44 ;  /* 0x0000001ac42c723c */ /* 0x000fe2000004182c */
[----:B------:R-:W-:Y:S07]  /*2c80*/  LDSM.16.M88.4 R24, [R60+0x3000] ;  /* 0x003000003c18783b */ /* 0x000fee0000000200 */
[C---:B----4-:R-:W-:Y:S08]  /*2c90*/  HMMA.16816.F32.BF16 R40, R192.reuse, R20, R40 ;  /* 0x00000014c028723c */ /* 0x050ff00000041828 */
[C---:B------:R-:W-:Y:S01]  /*2ca0*/  HMMA.16816.F32.BF16 R36, R192.reuse, R22, R36 ;  /* 0x00000016c024723c */ /* 0x040fe20000041824 */
[----:B------:R-:W3:Y:S07]  /*2cb0*/  LDSM.16.M88.4 R20, [R245+0x2000] ;  /* 0x00200000f514783b */ /* 0x000eee0000000200 */
[C---:B-----5:R-:W-:Y:S08]  /*2cc0*/  HMMA.16816.F32.BF16 R32, R192.reuse, R48, R32 ;  /* 0x00000030c020723c */ /* 0x060ff00000041820 */
[----:B------:R-:W-:Y:S01]  /*2cd0*/  HMMA.16816.F32.BF16 R28, R192, R50, R28 ;  /* 0x00000032c01c723c */ /* 0x000fe2000004181c */
[----:B------:R-:W4:Y:S07]  /*2ce0*/  LDSM.16.M88.4 R48, [R245+0x2800] ;  /* 0x00280000f530783b */ /* 0x000f2e0000000200 */
[C---:B------:R-:W-:Y:S08]  /*2cf0*/  HMMA.16816.F32.BF16 R12, R200.reuse, R56, R12 ;  /* 0x00000038c80c723c */ /* 0x040ff0000004180c */
[----:B------:R-:W-:Y:S01]  /*2d00*/  HMMA.16816.F32.BF16 R44, R200, R58, R44 ;  /* 0x0000003ac82c723c */ /* 0x000fe2000004182c */
[----:B------:R-:W-:Y:S07]  /*2d10*/  LDSM.16.M88.4 R56, [R251+0x13100] ;  /* 0x01310000fb38783b */ /* 0x000fee0000000200 */
[C---:B-1----:R-:W-:Y:S08]  /*2d20*/  HMMA.16816.F32.BF16 R40, R196.reuse, R8, R40 ;  /* 0x00000008c428723c */ /* 0x042ff00000041828 */
[C---:B------:R-:W-:Y:S01]  /*2d30*/  HMMA.16816.F32.BF16 R36, R196.reuse, R10, R36 ;  /* 0x0000000ac424723c */ /* 0x040fe20000041824 */
[----:B------:R-:W1:Y:S07]  /*2d40*/  LDSM.16.M88.4 R8, [R61+0x13900] ;  /* 0x013900003d08783b */ /* 0x000e6e0000000200 */
[C---:B--2---:R-:W-:Y:S08]  /*2d50*/  HMMA.16816.F32.BF16 R32, R196.reuse, R16, R32 ;  /* 0x00000010c420723c */ /* 0x044ff00000041820 */
[----:B------:R-:W-:Y:S01]  /*2d60*/  HMMA.16816.F32.BF16 R28, R196, R18, R28 ;  /* 0x00000012c41c723c */ /* 0x000fe2000004181c */
[----:B------:R-:W2:Y:S07]  /*2d70*/  LDSM.16.M88.4 R16, [R61+0x14100] ;  /* 0x014100003d10783b */ /* 0x000eae0000000200 */
[C---:B------:R-:W-:Y:S08]  /*2d80*/  HMMA.16816.F32.BF16 R12, R204.reuse, R52, R12 ;  /* 0x00000034cc0c723c */ /* 0x040ff0000004180c */
[----:B------:R-:W-:Y:S01]  /*2d90*/  HMMA.16816.F32.BF16 R44, R204, R54, R44 ;  /* 0x00000036cc2c723c */ /* 0x000fe2000004182c */
[----:B------:R-:W-:Y:S07]  /*2da0*/  LDSM.16.M88.4 R52, [R245+0x3000] ;  /* 0x00300000f534783b */ /* 0x000fee0000000200 */
[C---:B---3--:R-:W-:Y:S08]  /*2db0*/  HMMA.16816.F32.BF16 R40, R200.reuse, R20, R40 ;  /* 0x00000014c828723c */ /* 0x048ff00000041828 */
[C---:B------:R-:W-:Y:S01]  /*2dc0*/  HMMA.16816.F32.BF16 R36, R200.reuse, R22, R36 ;  /* 0x00000016c824723c */ /* 0x040fe20000041824 */
[----:B------:R-:W3:Y:S07]  /*2dd0*/  LDSM.16.M88.4 R20, [R60+0x3800] ;  /* 0x003800003c14783b */ /* 0x000eee0000000200 */
[C---:B----4-:R-:W-:Y:S08]  /*2de0*/  HMMA.16816.F32.BF16 R32, R200.reuse, R48, R32 ;  /* 0x00000030c820723c */ /* 0x050ff00000041820 */
        /* <DEDUP_REMOVED lines=29> */
[C---:B---3--:R-:W-:Y:S08]  /*2fc0*/  HMMA.16816.F32.BF16 R12, R220.reuse, R20, R12 ;  /* 0x00000014dc0c723c */ /* 0x048ff0000004180c */
[----:B------:R-:W-:Y:S01]  /*2fd0*/  HMMA.16816.F32.BF16 R44, R220, R22, R44 ;  /* 0x00000016dc2c723c */ /* 0x000fe2000004182c */
[----:B------:R-:W-:Y:S07]  /*2fe0*/  LDSM.16.M88.4 R20, [R251+0x15100] ;  /* 0x01510000fb14783b */ /* 0x000fee0000000200 */
[C---:B------:R-:W-:Y:S08]  /*2ff0*/  HMMA.16816.F32.BF16 R40, R216.reuse, R24, R40 ;  /* 0x00000018d828723c */ /* 0x040ff00000041828 */
[C---:B------:R-:W-:Y:S01]  /*3000*/  HMMA.16816.F32.BF16 R36, R216.reuse, R26, R36 ;  /* 0x0000001ad824723c */ /* 0x040fe20000041824 */
[----:B------:R-:W3:Y:S07]  /*3010*/  LDSM.16.M88.4 R24, [R251+0x14900] ;  /* 0x01490000fb18783b */ /* 0x000eee0000000200 */
[C---:B----4-:R-:W-:Y:S08]  /*3020*/  HMMA.16816.F32.BF16 R32, R216.reuse, R48, R32 ;  /* 0x00000030d820723c */ /* 0x050ff00000041820 */
[----:B------:R-:W-:Y:S01]  /*3030*/  HMMA.16816.F32.BF16 R28, R216, R50, R28 ;  /* 0x00000032d81c723c */ /* 0x000fe2000004181c */
[----:B------:R-:W4:Y:S07]  /*3040*/  LDSM.16.M88.4 R48, [R60+0x5800] ;  /* 0x005800003c30783b */ /* 0x000f2e0000000200 */
[C---:B------:R-:W-:Y:S08]  /*3050*/  HMMA.16816.F32.BF16 R12, R224.reuse, R56, R12 ;  /* 0x00000038e00c723c */ /* 0x040ff0000004180c */
[----:B------:R-:W-:Y:S08]  /*3060*/  HMMA.16816.F32.BF16 R44, R224, R58, R44 ;  /* 0x0000003ae02c723c */ /* 0x000ff0000004182c */
[C---:B-1----:R-:W-:Y:S08]  /*3070*/  HMMA.16816.F32.BF16 R40, R220.reuse, R8, R40 ;  /* 0x00000008dc28723c */ /* 0x042ff00000041828 */
[C---:B------:R-:W-:Y:S01]  /*3080*/  HMMA.16816.F32.BF16 R36, R220.reuse, R10, R36 ;  /* 0x0000000adc24723c */ /* 0x040fe20000041824 */
[----:B------:R-:W1:Y:S07]  /*3090*/  LDSM.16.M88.4 R8, [R245+0x4800] ;  /* 0x00480000f508783b */ /* 0x000e6e0000000200 */
[C---:B--2---:R-:W-:Y:S08]  /*30a0*/  HMMA.16816.F32.BF16 R32, R220.reuse, R16, R32 ;  /* 0x00000010dc20723c */ /* 0x044ff00000041820 */
[----:B------:R-:W-:Y:S01]  /*30b0*/  HMMA.16816.F32.BF16 R28, R220, R18, R28 ;  /* 0x00000012dc1c723c */ /* 0x000fe2000004181c */
[----:B------:R-:W2:Y:S07]  /*30c0*/  LDSM.16.M88.4 R16, [R251+0x15900] ;  /* 0x01590000fb10783b */ /* 0x000eae0000000200 */
[C---:B---3--:R-:W-:Y:S08]  /*30d0*/  HMMA.16816.F32.BF16 R12, R228.reuse, R24, R12 ;  /* 0x00000018e40c723c */ /* 0x048ff0000004180c */
[----:B------:R-:W-:Y:S08]  /*30e0*/  HMMA.16816.F32.BF16 R44, R228, R26, R44 ;  /* 0x0000001ae42c723c */ /* 0x000ff0000004182c */
[C---:B------:R-:W-:Y:S08]  /*30f0*/  HMMA.16816.F32.BF16 R40, R224.reuse, R52, R40 ;  /* 0x00000034e028723c */ /* 0x040ff00000041828 */
[C---:B------:R-:W-:Y:S08]  /*3100*/  HMMA.16816.F32.BF16 R36, R224.reuse, R54, R36 ;  /* 0x00000036e024723c */ /* 0x040ff00000041824 */
[C---:B----4-:R-:W-:Y:S01]  /*3110*/  HMMA.16816.F32.BF16 R52, R224.reuse, R48, R32 ;  /* 0x00000030e034723c */ /* 0x050fe20000041820 */
[----:B------:R-:W3:Y:S07]  /*3120*/  LDSM.16.M88.4 R32, [R245+0x5000] ;  /* 0x00500000f520783b */ /* 0x000eee0000000200 */
[----:B------:R-:W-:Y:S01]  /*3130*/  HMMA.16816.F32.BF16 R48, R224, R50, R28 ;  /* 0x00000032e030723c */ /* 0x000fe2000004181c */
[----:B------:R-:W4:Y:S01]  /*3140*/  LDSM.16.M88.4 R28, [R245+0x5800] ;  /* 0x00580000f51c783b */ /* 0x000f220000000200 */
[----:B------:R-:W-:-:S06]  /*3150*/  DEPBAR.LE SB0, 0x0 ;  /* 0x000080000000791a */ /* 0x000fcc0000000000 */
[C---:B-1----:R-:W-:Y:S08]  /*3160*/  HMMA.16816.F32.BF16 R12, R232.reuse, R8, R12 ;  /* 0x00000008e80c723c */ /* 0x042ff0000004180c */
[----:B------:R-:W-:Y:S08]  /*3170*/  HMMA.16816.F32.BF16 R44, R232, R10, R44 ;  /* 0x0000000ae82c723c */ /* 0x000ff0000004182c */
[C---:B------:R-:W-:Y:S08]  /*3180*/  HMMA.16816.F32.BF16 R40, R228.reuse, R20, R40 ;  /* 0x00000014e428723c */ /* 0x040ff00000041828 */
[----:B------:R-:W-:Y:S01]  /*3190*/  HMMA.16816.F32.BF16 R36, R228, R22, R36 ;  /* 0x00000016e424723c */ /* 0x000fe20000041824 */
[----:B------:R-:W-:-:S02]  /*31a0*/  FMUL.FTZ R0, R12, c[0x0][0x320] ;  /* 0x0000c8000c007a20 */ /* 0x000fc40000410000 */
[----:B------:R-:W-:Y:S02]  /*31b0*/  FMUL.FTZ R9, R14, c[0x0][0x320] ;  /* 0x0000c8000e097a20 */ /* 0x000fe40000410000 */
[----:B------:R-:W-:Y:S02]  /*31c0*/  FMUL.FTZ R15, R15, c[0x0][0x320] ;  /* 0x0000c8000f0f7a20 */ /* 0x000fe40000410000 */
[----:B------:R-:W-:Y:S01]  /*31d0*/  FMUL.FTZ R13, R13, c[0x0][0x320] ;  /* 0x0000c8000d0d7a20 */ /* 0x000fe20000410000 */
[C---:B--2---:R-:W-:Y:S01]  /*31e0*/  HMMA.16816.F32.BF16 R52, R228.reuse, R16, R52 ;  /* 0x00000010e434723c */ /* 0x044fe20000041834 */
[----:B------:R-:W1:Y:S06]  /*31f0*/  MUFU.TANH R0, R0 ;  /* 0x0000000000007308 */ /* 0x000e6c0000002400 */
[----:B------:R-:W-:Y:S01]  /*3200*/  FMUL.FTZ R17, R44, c[0x0][0x320] ;  /* 0x0000c8002c117a20 */ /* 0x000fe20000410000 */
[----:B------:R-:W-:Y:S01]  /*3210*/  HMMA.16816.F32.BF16 R48, R228, R18, R48 ;  /* 0x00000012e430723c */ /* 0x000fe20000041830 */
[----:B------:R-:W-:Y:S01]  /*3220*/  FMUL.FTZ R16, R45, c[0x0][0x320] ;  /* 0x0000c8002d107a20 */ /* 0x000fe20000410000 */
[----:B------:R2:W1:Y:S06]  /*3230*/  MUFU.TANH R18, R13 ;  /* 0x0000000d00127308 */ /* 0x00046c0000002400 */
[C---:B---3--:R-:W-:Y:S02]  /*3240*/  HMMA.16816.F32.BF16 R40, R232.reuse, R32, R40 ;  /* 0x00000020e828723c */ /* 0x048fe40000041828 */
[----:B------:R-:W3:Y:S06]  /*3250*/  MUFU.TANH R9, R9 ;  /* 0x0000000900097308 */ /* 0x000eec0000002400 */
[C---:B------:R-:W-:Y:S02]  /*3260*/  HMMA.16816.F32.BF16 R36, R232.reuse, R34, R36 ;  /* 0x00000022e824723c */ /* 0x040fe40000041824 */
[----:B------:R-:W1:Y:S06]  /*3270*/  MUFU.TANH R15, R15 ;  /* 0x0000000f000f7308 */ /* 0x000e6c0000002400 */
[C---:B----4-:R-:W-:Y:S02]  /*3280*/  HMMA.16816.F32.BF16 R52, R232.reuse, R28, R52 ;  /* 0x0000001ce834723c */ /* 0x050fe40000041834 */
[----:B------:R-:W4:Y:S06]  /*3290*/  MUFU.TANH R17, R17 ;  /* 0x0000001100117308 */ /* 0x000f2c0000002400 */
[----:B------:R-:W-:Y:S02]  /*32a0*/  HMMA.16816.F32.BF16 R48, R232, R30, R48 ;  /* 0x0000001ee830723c */ /* 0x000fe40000041830 */
[----:B------:R-:W1:Y:S01]  /*32b0*/  MUFU.TANH R16, R16 ;  /* 0x0000001000107308 */ /* 0x000e620000002400 */
[----:B------:R-:W-:Y:S06]  /*32c0*/  BAR.SYNC.DEFER_BLOCKING 0x0 ;  /* 0x0000000000007b1d */ /* 0x000fec0000010000 */
[----:B------:R-:W-:Y:S05]  /*32d0*/  @P0 BRA `(.L_x_390) ;  /* 0x000005e000000947 */ /* 0x000fea0003800000 */
[----:B--23--:R-:W2:Y:S01]  /*32e0*/  S2R R71, SR_TID.X ;  /* 0x0000000000477919 */ /* 0x00cea20000002100 */
[----:B------:R-:W-:-:S02]  /*32f0*/  IMAD.MOV.U32 R70, RZ, RZ, c[0x0][0x2b8] ;  /* 0x0000ae00ff467624 */ /* 0x000fc400078e00ff */
[----:B------:R-:W-:Y:S01]  /*3300*/  IMAD.U32 R8, RZ, RZ, UR10 ;  /* 0x0000000aff087e24 */ /* 0x000fe2000f8e00ff */
[----:B------:R-:W3:Y:S02]  /*3310*/  LDL R67, [R1+0x3c] ;  /* 0x00003c0001437983 */ /* 0x000ee40000100800 */
[----:B------:R-:W-:Y:S02]  /*3320*/  ISETP.NE.AND P1, PT, R70, 0x1, PT ;  /* 0x000000014600780c */ /* 0x000fe40003f25270 */
[----:B------:R4:W5:Y:S04]  /*3330*/  LDL R64, [R1+0x2c] ;  /* 0x00002c0001407983 */ /* 0x0009680000100800 */
[----:B------:R4:W5:Y:S04]  /*3340*/  LDL R65, [R1+0x18] ;  /* 0x0000180001417983 */ /* 0x0009680000100800 */
[----:B------:R4:W5:Y:S04]  /*3350*/  LDL R66, [R1+0x30] ;  /* 0x0000300001427983 */ /* 0x0009680000100800 */
[----:B------:R4:W5:Y:S01]  /*3360*/  LDL R60, [R1+0x1c] ;  /* 0x00001c00013c7983 */ /* 0x0009620000100800 */
[----:B--2---:R-:W-:-:S03]  /*3370*/  LEA.HI R68, R2, R71, RZ, 0x3 ;  /* 0x0000004702447211 */ /* 0x004fc600078f18ff */
[----:B------:R4:W5:Y:S01]  /*3380*/  LDL R61, [R1+0x10] ;  /* 0x00001000013d7983 */ /* 0x0009620000100800 */
[----:B------:R-:W-:Y:S02]  /*3390*/  LEA.HI R69, R2, R71, RZ, 0x3 ;  /* 0x0000004702457211 */ /* 0x000fe400078f18ff */
[----:B------:R-:W-:Y:S01]  /*33a0*/  LOP3.LUT R68, R68, 0xfffffff8, RZ, 0xc0, !PT ;  /* 0xfffffff844447812 */ /* 0x000fe200078ec0ff */
[----:B------:R4:W5:Y:S01]  /*33b0*/  LDL R62, [R1+0x28] ;  /* 0x00002800013e7983 */ /* 0x0009620000100800 */
[----:B------:R-:W-:-:S03]  /*33c0*/  SHF.R.S32.HI R69, RZ, 0x3, R69 ;  /* 0x00000003ff457819 */ /* 0x000fc60000011445 */
[----:B------:R-:W-:Y:S01]  /*33d0*/  IMAD.IADD R68, R71, 0x1, -R68 ;  /* 0x0000000147447824 */ /* 0x000fe200078e0a44 */
[----:B------:R4:W5:Y:S03]  /*33e0*/  LDL R63, [R1+0x14] ;  /* 0x00001400013f7983 */ /* 0x0009660000100800 */
[----:B------:R-:W-:-:S05]  /*33f0*/  IMAD R68, R68, 0x20, R69 ;  /* 0x0000002044447824 */ /* 0x000fca00078e0245 */
[----:B------:R-:W-:-:S04]  /*3400*/  IADD3 R8, R68, UR17, R8 ;  /* 0x0000001144087c10 */ /* 0x000fc8000fffe008 */
[----:B------:R-:W-:-:S05]  /*3410*/  IADD3 R8, R8, -0x30, RZ ;  /* 0xffffffd008087810 */ /* 0x000fca0007ffe0ff */
[----:B------:R-:W-:-:S04]  /*3420*/  @P1 IMAD.HI.U32 R11, R8, c[0x0][0x2bc], RZ ;  /* 0x0000af00080b1a27 */ /* 0x000fc800078e00ff */
[----:B------:R-:W-:Y:S01]  /*3430*/  IMAD.MOV.U32 R10, RZ, RZ, R8 ;  /* 0x000000ffff0a7224 */ /* 0x000fe200078e0008 */
[----:B------:R-:W-:-:S04]  /*3440*/  @P1 SHF.R.U32.HI R10, RZ, c[0x0][0x2c0], R11 ;  /* 0x0000b000ff0a1a19 */ /* 0x000fc8000001160b */
[----:B------:R-:W-:-:S04]  /*3450*/  @!P3 IADD3 R13, P0, R10, UR20, RZ ;  /* 0x000000140a0dbc10 */ /* 0x000fc8000ff1e0ff */
[----:B------:R-:W-:Y:S02]  /*3460*/  @!P3 LEA.HI.X.SX32 R11, R10, UR7, 0x1, P0 ;  /* 0x000000070a0bbc11 */ /* 0x000fe400080f0eff */
[----:B------:R-:W-:Y:S01]  /*3470*/  @!P3 LEA R12, P0, R13, c[0x0][0x2a0], 0x2 ;  /* 0x0000a8000d0cba11 */ /* 0x000fe200078010ff */
[----:B------:R-:W-:-:S03]  /*3480*/  IMAD.MOV.U32 R14, RZ, RZ, RZ ;  /* 0x000000ffff0e7224 */ /* 0x000fc600078e00ff */
[----:B------:R-:W-:-:S05]  /*3490*/  @!P3 LEA.HI.X R13, R13, c[0x0][0x2a4], R11, 0x2, P0 ;  /* 0x0000a9000d0dba11 */ /* 0x000fca00000f140b */
[----:B------:R2:W4:Y:S01]  /*34a0*/  @!P3 LDG.E R14, [R12.64] ;  /* 0x000000160c0eb981 */ /* 0x000522000c1e1900 */
[----:B------:R-:W-:-:S03]  /*34b0*/  IMAD.MOV R10, RZ, RZ, -R10 ;  /* 0x000000ffff0a7224 */ /* 0x000fc600078e0a0a */
[----:B------:R-:W1:Y:S01]  /*34c0*/  S2R R69, SR_TID.X ;  /* 0x0000000000457919 */ /* 0x000e620000002100 */
[----:B------:R-:W-:-:S05]  /*34d0*/  IMAD R19, R10, c[0x0][0x2b8], R8 ;  /* 0x0000ae000a137a24 */ /* 0x000fca00078e0208 */
[----:B------:R-:W-:-:S05]  /*34e0*/  SHF.R.S32.HI R8, RZ, 0x1f, R19 ;  /* 0x0000001fff087819 */ /* 0x000fca0000011413 */
[----:B------:R-:W-:-:S04]  /*34f0*/  IMAD R8, R8, c[0x0][0x1e0], RZ ;  /* 0x0000780008087a24 */ /* 0x000fc800078e02ff */
[C---:B------:R-:W-:Y:S02]  /*3500*/  IMAD R8, R19.reuse, c[0x0][0x1e4], R8 ;  /* 0x0000790013087a24 */ /* 0x040fe400078e0208 */
[----:B--2---:R-:W-:-:S04]  /*3510*/  IMAD.WIDE.U32 R12, R19, c[0x0][0x1e0], RZ ;  /* 0x00007800130c7a25 */ /* 0x004fc800078e00ff */
[----:B------:R-:W-:Y:S01]  /*3520*/  IMAD.IADD R13, R13, 0x1, R8 ;  /* 0x000000010d0d7824 */ /* 0x000fe200078e0208 */
[----:B------:R-:W-:Y:S01]  /*3530*/  STL [R1+0xc], R19 ;  /* 0x00000c1301007387 */ /* 0x000fe20000100800 */
[----:B------:R-:W-:Y:S01]  /*3540*/  BSSY B0, `(.L_x_391) ;  /* 0x0000024000007945 */ /* 0x000fe20003800000 */
[----:B---3--:R-:W-:Y:S01]  /*3550*/  IMAD.MOV.U32 R68, RZ, RZ, R67 ;  /* 0x000000ffff447224 */ /* 0x008fe200078e0043 */
[----:B-1----:R-:W-:-:S04]  /*3560*/  LEA.HI R67, R2, R69, RZ, 0x3 ;  /* 0x0000004502437211 */ /* 0x002fc800078f18ff */
[----:B------:R-:W-:-:S05]  /*3570*/  LOP3.LUT R67, R67, 0xfffffff8, RZ, 0xc0, !PT ;  /* 0xfffffff843437812 */ /* 0x000fca00078ec0ff */
[----:B------:R-:W-:-:S04]  /*3580*/  IMAD.IADD R67, R69, 0x1, -R67 ;  /* 0x0000000145437824 */ /* 0x000fc800078e0a43 */
[----:B------:R-:W-:-:S05]  /*3590*/  IMAD.SHL.U32 R67, R67, 0x8, RZ ;  /* 0x0000000843437824 */ /* 0x000fca00078e00ff */
[----:B------:R-:W-:Y:S02]  /*35a0*/  ISETP.GE.AND P1, PT, R67, c[0x0][0x1d4], PT ;  /* 0x0000750043007a0c */ /* 0x000fe40003f26270 */
[----:B----4-:R-:W-:Y:S01]  /*35b0*/  SHF.R.S32.HI R10, RZ, 0x1f, R14 ;  /* 0x0000001fff0a7819 */ /* 0x010fe2000001140e */
[----:B------:R-:W-:-:S04]  /*35c0*/  IMAD.WIDE.U32 R12, R14, c[0x0][0x1f0], R12 ;  /* 0x00007c000e0c7a25 */ /* 0x000fc800078e000c */
[----:B------:R-:W-:Y:S01]  /*35d0*/  IMAD R10, R10, c[0x0][0x1f0], RZ ;  /* 0x00007c000a0a7a24 */ /* 0x000fe200078e02ff */
[----:B------:R1:W-:Y:S03]  /*35e0*/  STL [R1+0x8], R14 ;  /* 0x0000080e01007387 */ /* 0x0003e60000100800 */
[----:B------:R-:W-:Y:S01]  /*35f0*/  IMAD R10, R14, c[0x0][0x1f4], R10 ;  /* 0x00007d000e0a7a24 */ /* 0x000fe200078e020a */
[----:B------:R-:W-:-:S04]  /*3600*/  IADD3 R8, P0, R12, UR18, RZ ;  /* 0x000000120c087c10 */ /* 0x000fc8000ff1e0ff */
[----:B------:R-:W-:Y:S02]  /*3610*/  IADD3.X R12, R13, UR6, R10, P0, !PT ;  /* 0x000000060d0c7c10 */ /* 0x000fe400087fe40a */
[----:B------:R-:W-:-:S04]  /*3620*/  LEA R10, P0, R8, c[0x0][0x1c8], 0x1 ;  /* 0x00007200080a7a11 */ /* 0x000fc800078008ff */
[----:B------:R-:W-:Y:S02]  /*3630*/  LEA.HI.X R8, R8, c[0x0][0x1cc], R12, 0x1, P0 ;  /* 0x0000730008087a11 */ /* 0x000fe400000f0c0c */
[----:B-1----:R-:W-:-:S04]  /*3640*/  LEA.HI R14, R2, R69, RZ, 0x3 ;  /* 0x00000045020e7211 */ /* 0x002fc800078f18ff */
[----:B------:R-:W-:-:S04]  /*3650*/  SHF.R.S32.HI R14, RZ, 0x3, R14 ;  /* 0x00000003ff0e7819 */ /* 0x000fc8000001140e */
[----:B------:R-:W-:-:S04]  /*3660*/  IADD3 R13, -R14, 0x30, RZ ;  /* 0x000000300e0d7810 */ /* 0x000fc80007ffe1ff */
[----:B------:R-:W-:Y:S01]  /*3670*/  ISETP.GE.AND P0, PT, R13, 0x1, PT ;  /* 0x000000010d00780c */ /* 0x000fe20003f06270 */
[----:B------:R1:W2:Y:S04]  /*3680*/  SHFL.IDX PT, R11, R10, RZ, 0x181f ;  /* 0x00181fff0a0b7589 */ /* 0x0002a800000e0000 */
[----:B------:R1:W3:Y:S08]  /*3690*/  SHFL.IDX PT, R12, R8, RZ, 0x181f ;  /* 0x00181fff080c7589 */ /* 0x0002f000000e0000 */
[----:B------:R-:W-:Y:S05]  /*36a0*/  @!P0 BRA `(.L_x_392) ;  /* 0x000000d000008947 */ /* 0x000fea0003800000 */
[----:B--2---:R-:W-:-:S04]  /*36b0*/  LEA R24, P0, R67, R11, 0x1 ;  /* 0x0000000b43187211 */ /* 0x004fc800078008ff */
[----:B---3--:R-:W-:Y:S02]  /*36c0*/  LEA.HI.X R25, R67, R12, R68, 0x1, P0 ;  /* 0x0000000c43197211 */ /* 0x008fe400000f0c44 */
[----:B-----5:R-:W-:-:S03]  /*36d0*/  LEA R22, P0, R65, R11, 0x1 ;  /* 0x0000000b41167211 */ /* 0x020fc600078008ff */
[----:B------:R-:W-:Y:S01]  /*36e0*/  @!PT LDS RZ, [RZ] ;  /* 0x00000000fffff984 */ /* 0x000fe20000000800 */
[----:B------:R2:W-:Y:S01]  /*36f0*/  LDGSTS.E.BYPASS.LTC128B.128 [R60+0x10100], [R24.64], !P1 ;  /* 0x10100000183c7fae */ /* 0x0005e2000c901d56 */
[----:B------:R-:W-:Y:S02]  /*3700*/  LEA.HI.X R23, R65, R12, R66, 0x1, P0 ;  /* 0x0000000c41177211 */ /* 0x000fe400000f0c42 */
[----:B------:R-:W-:-:S03]  /*3710*/  LEA R20, P0, R63, R11, 0x1 ;  /* 0x0000000b3f147211 */ /* 0x000fc600078008ff */
[----:B------:R2:W-:Y:S01]  /*3720*/  LDGSTS.E.BYPASS.LTC128B.128 [R60+0x11900], [R22.64], !P6 ;  /* 0x11900000163c7fae */ /* 0x0005e2000f101d56 */
[----:B------:R-:W-:Y:S02]  /*3730*/  LEA.HI.X R21, R63, R12, R64, 0x1, P0 ;  /* 0x0000000c3f157211 */ /* 0x000fe400000f0c40 */
[----:B------:R-:W-:-:S03]  /*3740*/  LEA R26, P0, R61, R11, 0x1 ;  /* 0x0000000b3d1a7211 */ /* 0x000fc600078008ff */
[----:B------:R2:W-:Y:S01]  /*3750*/  LDGSTS.E.BYPASS.LTC128B.128 [R60+0x13100], [R20.64], !P5 ;  /* 0x13100000143c7fae */ /* 0x0005e2000e901d56 */
[----:B------:R-:W-:-:S05]  /*3760*/  LEA.HI.X R27, R61, R12, R62, 0x1, P0 ;  /* 0x0000000c3d1b7211 */ /* 0x000fca00000f0c3e */
[----:B------:R2:W-:Y:S04]  /*3770*/  LDGSTS.E.BYPASS.LTC128B.128 [R60+0x14900], [R26.64], !P4 ;  /* 0x149000001a3c7fae */ /* 0x0005e8000e101d56 */
.L_x_392:
[----:B------:R-:W-:Y:S05]  /*3780*/  BSYNC B0 ;  /* 0x0000000000007941 */ /* 0x000fea0003800000 */
.L_x_391:
[----:B------:R-:W-:Y:S01]  /*3790*/  ISETP.GE.AND P0, PT, R13, 0x21, PT ;  /* 0x000000210d00780c */ /* 0x000fe20003f06270 */
[----:B-1----:R-:W1:Y:S01]  /*37a0*/  SHFL.IDX PT, R8, R8, 0x1, 0x181f ;  /* 0x00381f0008087f89 */ /* 0x002e6200000e0000 */
[----:B------:R-:W-:Y:S03]  /*37b0*/  BSSY B0, `(.L_x_390) ;  /* 0x0000010000007945 */ /* 0x000fe60003800000 */
[----:B------:R-:W4:Y:S08]  /*37c0*/  SHFL.IDX PT, R10, R10, 0x1, 0x181f ;  /* 0x00381f000a0a7f89 */ /* 0x000f3000000e0000 */
[----:B------:R-:W-:Y:S05]  /*37d0*/  @!P0 BRA `(.L_x_393) ;  /* 0x000000d000008947 */ /* 0x000fea0003800000 */
[----:B--2-4-:R-:W-:-:S04]  /*37e0*/  LEA R22, P0, R67, R10, 0x1 ;  /* 0x0000000a43167211 */ /* 0x014fc800078008ff */
[----:B-1----:R-:W-:Y:S02]  /*37f0*/  LEA.HI.X R23, R67, R8, R68, 0x1, P0 ;  /* 0x0000000843177211 */ /* 0x002fe400000f0c44 */
[----:B-----5:R-:W-:-:S03]  /*3800*/  LEA R20, P0, R65, R10, 0x1 ;  /* 0x0000000a41147211 */ /* 0x020fc600078008ff */
[----:B------:R-:W-:Y:S01]  /*3810*/  @!PT LDS RZ, [RZ] ;  /* 0x00000000fffff984 */ /* 0x000fe20000000800 */
[----:B------:R1:W-:Y:S01]  /*3820*/  LDGSTS.E.BYPASS.LTC128B.128 [R60+0x11100], [R22.64], !P1 ;  /* 0x11100000163c7fae */ /* 0x0003e2000c901d56 */
[----:B------:R-:W-:Y:S02]  /*3830*/  LEA.HI.X R21, R65, R8, R66, 0x1, P0 ;  /* 0x0000000841157211 */ /* 0x000fe400000f0c42 */
[----:B---3--:R-:W-:-:S03]  /*3840*/  LEA R12, P0, R63, R10, 0x1 ;  /* 0x0000000a3f0c7211 */ /* 0x008fc600078008ff */
[----:B------:R1:W-:Y:S01]  /*3850*/  LDGSTS.E.BYPASS.LTC128B.128 [R60+0x12900], [R20.64], !P6 ;  /* 0x12900000143c7fae */ /* 0x0003e2000f101d56 */
[----:B------:R-:W-:Y:S02]  /*3860*/  LEA.HI.X R13, R63, R8, R64, 0x1, P0 ;  /* 0x000000083f0d7211 */ /* 0x000fe400000f0c40 */
[----:B------:R-:W-:-:S03]  /*3870*/  LEA R10, P0, R61, R10, 0x1 ;  /* 0x0000000a3d0a7211 */ /* 0x000fc600078008ff */
[----:B------:R1:W-:Y:S01]  /*3880*/  LDGSTS.E.BYPASS.LTC128B.128 [R60+0x14100], [R12.64], !P5 ;  /* 0x141000000c3c7fae */ /* 0x0003e2000e901d56 */
[----:B------:R-:W-:-:S05]  /*3890*/  LEA.HI.X R11, R61, R8, R62, 0x1, P0 ;  /* 0x000000083d0b7211 */ /* 0x000fca00000f0c3e */
[----:B------:R1:W-:Y:S04]  /*38a0*/  LDGSTS.E.BYPASS.LTC128B.128 [R60+0x15900], [R10.64], !P4 ;  /* 0x159000000a3c7fae */ /* 0x0003e8000e101d56 */
.L_x_393:
[----:B------:R-:W-:Y:S05]  /*38b0*/  BSYNC B0 ;  /* 0x0000000000007941 */ /* 0x000fea0003800000 */
.L_x_390:
[----:B-123--:R-:W1:Y:S01]  /*38c0*/  S2R R12, SR_TID.X ;  /* 0x00000000000c7919 */ /* 0x00ee620000002100 */
[----:B------:R-:W-:Y:S01]  /*38d0*/  LOP3.LUT R7, R7, 0xffffffe0, RZ, 0xc0, !PT ;  /* 0xffffffe007077812 */ /* 0x000fe200078ec0ff */
[----:B------:R-:W-:Y:S01]  /*38e0*/  UISETP.NE.AND UP0, UPT, UR13, URZ, UPT ;  /* 0x0000003f0d00728c */ /* 0x000fe2000bf05270 */
[----:B------:R-:W-:Y:S01]  /*38f0*/  SHF.R.S32.HI R11, RZ, 0x1f, R6 ;  /* 0x0000001fff0b7819 */ /* 0x000fe20000011406 */
[----:B------:R-:W-:Y:S01]  /*3900*/  IMAD.U32 R13, RZ, RZ, UR28 ;  /* 0x0000001cff0d7e24 */ /* 0x000fe2000f8e00ff */
[----:B------:R-:W-:Y:S01]  /*3910*/  ULDC UR17, c[0x0][0x324] ;  /* 0x0000c90000117ab9 */ /* 0x000fe20000000800 */
[----:B------:R-:W-:Y:S01]  /*3920*/  FMUL.FTZ R14, R40, c[0x0][0x320] ;  /* 0x0000c800280e7a20 */ /* 0x000fe20000410000 */
[----:B------:R-:W-:Y:S01]  /*3930*/  LEA.HI R11, R11, R6, RZ, 0x3 ;  /* 0x000000060b0b7211 */ /* 0x000fe200078f18ff */
[----:B------:R-:W-:Y:S01]  /*3940*/  FMUL.FTZ R52, R52, c[0x0][0x320] ;  /* 0x0000c80034347a20 */ /* 0x000fe20000410000 */
[----:B------:R-:W-:Y:S01]  /*3950*/  PLOP3.LUT P0, PT, PT, PT, UP0, 0x80, 0x0 ;  /* 0x000000000000781c */ /* 0x000fe20003f0f008 */
[----:B------:R-:W-:Y:S01]  /*3960*/  FMUL.FTZ R53, R53, c[0x0][0x320] ;  /* 0x0000c80035357a20 */ /* 0x000fe20000410000 */
[----:B------:R-:W-:Y:S01]  /*3970*/  LOP3.LUT R11, R11, 0xffffff8, RZ, 0xc0, !PT ;  /* 0x0ffffff80b0b7812 */ /* 0x000fe200078ec0ff */
[----:B------:R-:W-:Y:S01]  /*3980*/  FMUL.FTZ R48, R48, c[0x0][0x320] ;  /* 0x0000c80030307a20 */ /* 0x000fe20000410000 */
[----:B------:R2:W3:Y:S01]  /*3990*/  MUFU.TANH R127, R52 ;  /* 0x00000034007f7308 */ /* 0x0004e20000002400 */
[----:B------:R-:W-:Y:S01]  /*39a0*/  FMUL.FTZ R49, R49, c[0x0][0x320] ;  /* 0x0000c80031317a20 */ /* 0x000fe20000410000 */
[----:B------:R-:W-:Y:S01]  /*39b0*/  ULDC UR5, c[0x0][0x2ac] ;  /* 0x0000ab0000057ab9 */ /* 0x000fe20000000800 */
[----:B------:R-:W-:Y:S01]  /*39c0*/  IMAD.IADD R11, R6, 0x1, -R11 ;  /* 0x00000001060b7824 */ /* 0x000fe200078e0a0b */
[----:B------:R-:W-:Y:S01]  /*39d0*/  ULDC UR4, c[0x0][0x1d0] ;  /* 0x0000740000047ab9 */ /* 0x000fe20000000800 */
[----:B------:R-:W0:Y:S01]  /*39e0*/  LDGDEPBAR ;  /* 0x00000000000079af */ /* 0x000e220000000000 */
[----:B------:R-:W-:-:S02]  /*39f0*/  ULOP3.LUT UR17, URZ, UR17, URZ, 0x33, !UPT ;  /* 0x000000113f117292 */ /* 0x000fc4000f8e333f */
[----:B------:R2:W4:Y:S01]  /*3a00*/  MUFU.TANH R126, R53 ;  /* 0x00000035007e7308 */ /* 0x0005220000002400 */
[----:B------:R-:W-:Y:S01]  /*3a10*/  UIMAD UR4, UR5, UR4, UR27 ;  /* 0x00000004050472a4 */ /* 0x000fe2000f8e021b */
[----:B-1----:R-:W-:Y:S01]  /*3a20*/  LEA.HI R8, R2, R12, RZ, 0x2 ;  /* 0x0000000c02087211 */ /* 0x002fe200078f10ff */
[----:B------:R-:W-:-:S03]  /*3a30*/  IMAD.IADD R7, R12, 0x1, -R7 ;  /* 0x000000010c077824 */ /* 0x000fc600078e0a07 */
[----:B------:R-:W-:Y:S02]  /*3a40*/  LOP3.LUT R8, R8, 0xfffffffc, RZ, 0xc0, !PT ;  /* 0xfffffffc08087812 */ /* 0x000fe400078ec0ff */
[----:B------:R2:W1:Y:S01]  /*3a50*/  MUFU.TANH R125, R48 ;  /* 0x00000030007d7308 */ /* 0x0004620000002400 */
[----:B----4-:R-:W-:Y:S02]  /*3a60*/  SHF.R.S32.HI R10, RZ, 0x1f, R7 ;  /* 0x0000001fff0a7819 */ /* 0x010fe40000011407 */
[----:B------:R-:W-:Y:S02]  /*3a70*/  IMAD.IADD R8, R12, 0x1, -R8 ;  /* 0x000000010c087824 */ /* 0x000fe400078e0a08 */
[----:B------:R-:W-:-:S03]  /*3a80*/  LEA.HI R10, R10, R7, RZ, 0x2 ;  /* 0x000000070a0a7211 */ /* 0x000fc600078f10ff */
[----:B------:R2:W4:Y:S01]  /*3a90*/  MUFU.TANH R124, R49 ;  /* 0x00000031007c7308 */ /* 0x0005220000002400 */
[----:B------:R-:W-:Y:S02]  /*3aa0*/  LEA.HI R2, R8, R8, RZ, 0x1 ;  /* 0x0000000808027211 */ /* 0x000fe400078f08ff */
[----:B------:R-:W-:Y:S02]  /*3ab0*/  LEA.HI.SX32 R6, R10, UR26, 0x1e ;  /* 0x0000001a0a067c11 */ /* 0x000fe4000f8ff2ff */
[----:B------:R-:W-:Y:S02]  /*3ac0*/  LOP3.LUT R2, R2, 0x1ffffffe, RZ, 0xc0, !PT ;  /* 0x1ffffffe02027812 */ /* 0x000fe400078ec0ff */
[----:B------:R-:W-:Y:S01]  /*3ad0*/  LOP3.LUT R10, R10, 0x7ffffffc, RZ, 0xc0, !PT ;  /* 0x7ffffffc0a0a7812 */ /* 0x000fe200078ec0ff */
[----:B------:R-:W-:Y:S01]  /*3ae0*/  IMAD R6, R11, 0x10, R6 ;  /* 0x000000100b067824 */ /* 0x000fe200078e0206 */
[----:B------:R-:W1:Y:S01]  /*3af0*/  MUFU.TANH R14, R14 ;  /* 0x0000000e000e7308 */ /* 0x000e620000002400 */
[----:B------:R-:W-:-:S02]  /*3b00*/  IMAD.IADD R2, R8, 0x1, -R2 ;  /* 0x0000000108027824 */ /* 0x000fc400078e0a02 */
[----:B------:R-:W-:Y:S02]  /*3b10*/  IMAD.IADD R7, R7, 0x1, -R10 ;  /* 0x0000000107077824 */ /* 0x000fe400078e0a0a */
[----:B------:R-:W-:Y:S02]  /*3b20*/  IMAD R12, R2, 0x8, R6 ;  /* 0x00000008020c7824 */ /* 0x000fe400078e0206 */
[----:B------:R-:W-:Y:S02]  /*3b30*/  IMAD.SHL.U32 R20, R7, 0x2, RZ ;  /* 0x0000000207147824 */ /* 0x000fe400078e00ff */
[----:B------:R-:W-:Y:S01]  /*3b40*/  @P0 IMAD.HI.U32 R6, R12, c[0x0][0x2c8], RZ ;  /* 0x0000b2000c060a27 */ /* 0x000fe200078e00ff */
[----:B------:R-:W-:Y:S01]  /*3b50*/  PLOP3.LUT P0, PT, PT, PT, UP0, 0x80, 0x0 ;  /* 0x000000000000781c */ /* 0x000fe20003f0f008 */
[----:B------:R-:W-:Y:S01]  /*3b60*/  UISETP.NE.AND UP0, UPT, UR12, URZ, UPT ;  /* 0x0000003f0c00728c */ /* 0x000fe2000bf05270 */
[----:B------:R1:W-:Y:S01]  /*3b70*/  STL [R1+0x34], R12 ;  /* 0x0000340c01007387 */ /* 0x0003e20000100800 */
[----:B------:R-:W-:Y:S01]  /*3b80*/  IMAD.MOV.U32 R2, RZ, RZ, R12 ;  /* 0x000000ffff027224 */ /* 0x000fe200078e000c */
[----:B------:R-:W-:Y:S01]  /*3b90*/  IADD3 R13, -R20, 0x1, R13 ;  /* 0x00000001140d7810 */ /* 0x000fe20007ffe10d */
[----:B------:R-:W-:Y:S01]  /*3ba0*/  FMUL.FTZ R11, R36, c[0x0][0x320] ;  /* 0x0000c800240b7a20 */ /* 0x000fe20000410000 */
[C---:B------:R-:W-:Y:S01]  /*3bb0*/  IADD3 R10, -R20.reuse, UR4, RZ ;  /* 0x00000004140a7c10 */ /* 0x040fe2000fffe1ff */
[----:B------:R-:W-:Y:S01]  /*3bc0*/  FMUL.FTZ R8, R37, c[0x0][0x320] ;  /* 0x0000c80025087a20 */ /* 0x000fe20000410000 */
[----:B------:R-:W-:Y:S01]  /*3bd0*/  IADD3 R13, R13, -c[0x0][0x168], RZ ;  /* 0x80005a000d0d7a10 */ /* 0x000fe20007ffe0ff */
[----:B------:R-:W-:Y:S01]  /*3be0*/  STL [R1+0x38], R20 ;  /* 0x0000381401007387 */ /* 0x000fe20000100800 */
[----:B------:R-:W-:Y:S01]  /*3bf0*/  IADD3 R7, -R20, UR27, RZ ;  /* 0x0000001b14077c10 */ /* 0x000fe2000fffe1ff */
[----:B------:R-:W1:Y:S02]  /*3c00*/  MUFU.TANH R11, R11 ;  /* 0x0000000b000b7308 */ /* 0x000e640000002400 */
[----:B------:R-:W-:-:S02]  /*3c10*/  @P0 SHF.R.U32.HI R2, RZ, c[0x0][0x2cc], R6 ;  /* 0x0000b300ff020a19 */ /* 0x000fc40000011606 */
[----:B------:R-:W-:Y:S02]  /*3c20*/  PLOP3.LUT P0, PT, PT, PT, UP0, 0x40, 0x0 ;  /* 0x000000000000781c */ /* 0x000fe40003f0e808 */
[C---:B------:R-:W-:Y:S01]  /*3c30*/  IADD3 R6, R13.reuse, c[0x0][0x328], RZ ;  /* 0x0000ca000d067a10 */ /* 0x040fe20007ffe0ff */
[----:B------:R-:W2:Y:S01]  /*3c40*/  SHFL.IDX PT, R19, R2, RZ, 0x1c1f ;  /* 0x001c1fff02137589 */ /* 0x000ea200000e0000 */
[----:B------:R-:W2:Y:S01]  /*3c50*/  MUFU.TANH R8, R8 ;  /* 0x0000000800087308 */ /* 0x000ea20000002400 */
[----:B------:R-:W-:Y:S01]  /*3c60*/  IADD3 R13, R13, UR17, RZ ;  /* 0x000000110d0d7c10 */ /* 0x000fe2000fffe0ff */
[----:B-1----:R-:W-:-:S06]  /*3c70*/  FMUL.FTZ R12, R41, c[0x0][0x320] ;  /* 0x0000c800290c7a20 */ /* 0x002fcc0000410000 */
[----:B------:R-:W1:Y:S01]  /*3c80*/  MUFU.TANH R12, R12 ;  /* 0x0000000c000c7308 */ /* 0x000e620000002400 */
[--C-:B--2---:R-:W-:Y:S02]  /*3c90*/  IMAD.IADD R21, R6, 0x1, R19.reuse ;  /* 0x0000000106157824 */ /* 0x104fe400078e0213 */
[----:B------:R-:W-:-:S03]  /*3ca0*/  IMAD.IADD R20, R13, 0x1, R19 ;  /* 0x000000010d147824 */ /* 0x000fc600078e0213 */
[----:B------:R-:W-:Y:S01]  /*3cb0*/  IMNMX R21, R21, R10, PT ;  /* 0x0000000a15157217 */ /* 0x000fe20003800200 */
[----:B------:R-:W-:Y:S05]  /*3cc0*/  @P0 BRA `(.L_x_394) ;  /* 0x0000015000000947 */ /* 0x000fea0003800000 */
[----:B---34-:R-:W-:Y:S01]  /*3cd0*/  IMAD.U32 R22, RZ, RZ, UR9 ;  /* 0x00000009ff167e24 */ /* 0x018fe2000f8e00ff */
[----:B------:R-:W-:Y:S04]  /*3ce0*/  BSSY B0, `(.L_x_395) ;  /* 0x000000f000007945 */ /* 0x000fe80003800000 */
[----:B------:R-:W-:-:S04]  /*3cf0*/  IADD3 R22, R22, -c[0x0][0x168], R19 ;  /* 0x80005a0016167a10 */ /* 0x000fc80007ffe013 */
[----:B------:R-:W-:-:S13]  /*3d00*/  ISETP.GT.AND P0, PT, R22, -0x1, PT ;  /* 0xffffffff1600780c */ /* 0x000fda0003f04270 */
[----:B------:R-:W-:Y:S05]  /*3d10*/  @P0 BRA `(.L_x_396) ;  /* 0x0000007000000947 */ /* 0x000fea0003800000 */
[----:B------:R-:W-:Y:S01]  /*3d20*/  IMAD.MOV.U32 R19, RZ, RZ, c[0x0][0x32c] ;  /* 0x0000cb00ff137624 */ /* 0x000fe200078e00ff */
[----:B------:R-:W-:-:S04]  /*3d30*/  LOP3.LUT R22, RZ, R22, RZ, 0x33, !PT ;  /* 0x00000016ff167212 */ /* 0x000fc800078e33ff */
[----:B------:R-:W-:-:S13]  /*3d40*/  ISETP.NE.AND P0, PT, R19, 0x1, PT ;  /* 0x000000011300780c */ /* 0x000fda0003f05270 */
[----:B------:R-:W-:-:S05]  /*3d50*/  @P0 IMAD.HI.U32 R19, R22, c[0x0][0x330], RZ ;  /* 0x0000cc0016130a27 */ /* 0x000fca00078e00ff */
[----:B------:R-:W-:-:S04]  /*3d60*/  @P0 SHF.R.U32.HI R22, RZ, c[0x0][0x334], R19 ;  /* 0x0000cd00ff160a19 */ /* 0x000fc80000011613 */
[----:B------:R-:W-:Y:S01]  /*3d70*/  LOP3.LUT R22, RZ, R22, RZ, 0x33, !PT ;  /* 0x00000016ff167212 */ /* 0x000fe200078e33ff */
[----:B------:R-:W-:Y:S05]  /*3d80*/  BRA `(.L_x_397) ;  /* 0x0000004000007947 */ /* 0x000fea0003800000 */
.L_x_396:
[----:B------:R-:W-:-:S04]  /*3d90*/  MOV R19, c[0x0][0x32c] ;  /* 0x0000cb0000137a02 */ /* 0x000fc80000000f00 */
[----:B------:R-:W-:-:S13]  /*3da0*/  ISETP.NE.AND P0, PT, R19, 0x1, PT ;  /* 0x000000011300780c */ /* 0x000fda0003f05270 */
[----:B------:R-:W-:-:S05]  /*3db0*/  @P0 IMAD.HI.U32 R19, R22, c[0x0][0x330], RZ ;  /* 0x0000cc0016130a27 */ /* 0x000fca00078e00ff */
[----:B------:R-:W-:Y:S02]  /*3dc0*/  @P0 SHF.R.U32.HI R22, RZ, c[0x0][0x334], R19 ;  /* 0x0000cd00ff160a19 */ /* 0x000fe40000011613 */
.L_x_397:
[----:B------:R-:W-:Y:S05]  /*3dd0*/  BSYNC B0 ;  /* 0x0000000000007941 */ /* 0x000fea0003800000 */
.L_x_395:
[----:B------:R-:W-:-:S05]  /*3de0*/  IMAD R22, R22, c[0x0][0x32c], R7 ;  /* 0x0000cb0016167a24 */ /* 0x000fca00078e0207 */
[----:B------:R-:W-:Y:S02]  /*3df0*/  IADD3 R19, R22, c[0x0][0x32c], RZ ;  /* 0x0000cb0016137a10 */ /* 0x000fe40007ffe0ff */
[----:B------:R-:W-:Y:S02]  /*3e00*/  IMNMX R20, R20, R22, !PT ;  /* 0x0000001614147217 */ /* 0x000fe40007800200 */
[----:B------:R-:W-:Y:S02]  /*3e10*/  IMNMX R21, R21, R19, PT ;  /* 0x0000001315157217 */ /* 0x000fe40003800200 */
.L_x_394:
[----:B---34-:R-:W-:Y:S01]  /*3e20*/  UISETP.GE.AND UP0, UPT, UR27, 0x1, UPT ;  /* 0x000000011b00788c */ /* 0x018fe2000bf06270 */
[----:B------:R-:W-:Y:S01]  /*3e30*/  FMUL.FTZ R22, R42, c[0x0][0x320] ;  /* 0x0000c8002a167a20 */ /* 0x000fe20000410000 */
[----:B------:R-:W-:Y:S01]  /*3e40*/  UISETP.GE.AND UP6, UPT, UR27, 0x12, UPT ;  /* 0x000000121b00788c */ /* 0x000fe2000bfc6270 */
[----:B------:R-:W-:Y:S01]  /*3e50*/  FMUL.FTZ R24, R46, c[0x0][0x320] ;  /* 0x0000c8002e187a20 */ /* 0x000fe20000410000 */
[----:B------:R-:W-:Y:S01]  /*3e60*/  UP2UR UR30, UPR, URZ, 0x1 ;  /* 0x000000013f1e7883 */ /* 0x000fe20008000000 */
[----:B------:R-:W-:Y:S01]  /*3e70*/  FMUL.FTZ R55, R55, c[0x0][0x320] ;  /* 0x0000c80037377a20 */ /* 0x000fe20000410000 */
[----:B------:R-:W-:Y:S01]  /*3e80*/  PLOP3.LUT P0, PT, PT, PT, UP0, 0x40, 0x0 ;  /* 0x000000000000781c */ /* 0x000fe20003f0e808 */
[----:B------:R-:W-:Y:S01]  /*3e90*/  UISETP.GE.AND UP0, UPT, UR27, 0x2, UPT ;  /* 0x000000021b00788c */ /* 0x000fe2000bf06270 */
[----:B------:R-:W-:Y:S01]  /*3ea0*/  FMUL.FTZ R50, R50, c[0x0][0x320] ;  /* 0x0000c80032327a20 */ /* 0x000fe20000410000 */
[----:B------:R-:W-:Y:S01]  /*3eb0*/  UISETP.GE.AND UP5, UPT, UR27, 0x19, UPT ;  /* 0x000000191b00788c */ /* 0x000fe2000bfa6270 */
[----:B------:R-:W-:Y:S01]  /*3ec0*/  ISETP.GT.AND P0, PT, R20, RZ, P0 ;  /* 0x000000ff1400720c */ /* 0x000fe20000704270 */
[----:B------:R-:W-:Y:S01]  /*3ed0*/  UP2UR UR29, UPR, URZ, 0x1 ;  /* 0x000000013f1d7883 */ /* 0x000fe20008000000 */
[----:B------:R-:W-:Y:S01]  /*3ee0*/  FMUL.FTZ R51, R51, c[0x0][0x320] ;  /* 0x0000c80033337a20 */ /* 0x000fe20000410000 */
[----:B------:R-:W-:Y:S01]  /*3ef0*/  UISETP.GE.AND UP4, UPT, UR27, 0x1a, UPT ;  /* 0x0000001a1b00788c */ /* 0x000fe2000bf86270 */
[----:B------:R-:W-:Y:S01]  /*3f00*/  ISETP.LT.OR P0, PT, R21, 0x1, P0 ;  /* 0x000000011500780c */ /* 0x000fe20000701670 */
[----:B------:R-:W-:Y:S01]  /*3f10*/  UISETP.GE.AND UP3, UPT, UR27, 0x21, UPT ;  /* 0x000000211b00788c */ /* 0x000fe2000bf66270 */
[----:B------:R-:W-:Y:S01]  /*3f20*/  FMUL.FTZ R43, R43, c[0x0][0x320] ;  /* 0x0000c8002b2b7a20 */ /* 0x000fe20000410000 */
[----:B------:R-:W-:Y:S01]  /*3f30*/  UISETP.GE.AND UP2, UPT, UR27, 0x22, UPT ;  /* 0x000000221b00788c */ /* 0x000fe2000bf46270 */
[----:B------:R-:W-:Y:S01]  /*3f40*/  FSEL R19, R0, -INF , !P0 ;  /* 0xff80000000137808 */ /* 0x000fe20004000000 */
[----:B------:R-:W-:Y:S01]  /*3f50*/  UISETP.GE.AND UP1, UPT, UR27, 0x29, UPT ;  /* 0x000000291b00788c */ /* 0x000fe2000bf26270 */
[----:B------:R-:W-:Y:S01]  /*3f60*/  PLOP3.LUT P0, PT, PT, PT, UP0, 0x40, 0x0 ;  /* 0x000000000000781c */ /* 0x000fe20003f0e808 */
[----:B------:R-:W-:Y:S01]  /*3f70*/  UISETP.GE.AND UP0, UPT, UR27, 0x9, UPT ;  /* 0x000000091b00788c */ /* 0x000fe2000bf06270 */
[----:B------:R-:W-:Y:S01]  /*3f80*/  FMUL.FTZ R0, R39, c[0x0][0x320] ;  /* 0x0000c80027007a20 */ /* 0x000fe20000410000 */
[----:B------:R-:W-:Y:S01]  /*3f90*/  UP2UR UR31, UPR, URZ, 0x40 ;  /* 0x000000403f1f7883 */ /* 0x000fe20008000000 */
[----:B------:R-:W-:Y:S01]  /*3fa0*/  ISETP.GT.AND P0, PT, R20, 0x1, P0 ;  /* 0x000000011400780c */ /* 0x000fe20000704270 */
[----:B------:R-:W-:Y:S01]  /*3fb0*/  UP2UR UR28, UPR, URZ, 0x1 ;  /* 0x000000013f1c7883 */ /* 0x000fe20008000000 */
[----:B------:R-:W-:Y:S01]  /*3fc0*/  FMUL.FTZ R54, R54, c[0x0][0x320] ;  /* 0x0000c80036367a20 */ /* 0x000fe20000410000 */
[----:B------:R2:W3:Y:S01]  /*3fd0*/  MUFU.TANH R159, R55 ;  /* 0x00000037009f7308 */ /* 0x0004e20000002400 */
[----:B------:R-:W-:Y:S01]  /*3fe0*/  ISETP.LT.OR P0, PT, R21, 0x2, P0 ;  /* 0x000000021500780c */ /* 0x000fe20000701670 */
[----:B------:R-:W-:-:S03]  /*3ff0*/  FMUL.FTZ R47, R47, c[0x0][0x320] ;  /* 0x0000c8002f2f7a20 */ /* 0x000fc60000410000 */
[----:B------:R-:W-:Y:S02]  /*4000*/  FSEL R18, R18, -INF , !P0 ;  /* 0xff80000012127808 */ /* 0x000fe40004000000 */
[----:B------:R-:W-:Y:S01]  /*4010*/  PLOP3.LUT P0, PT, PT, PT, UP0, 0x40, 0x0 ;  /* 0x000000000000781c */ /* 0x000fe20003f0e808 */
[----:B------:R-:W-:Y:S01]  /*4020*/  UISETP.GE.AND UP0, UPT, UR27, 0xa, UPT ;  /* 0x0000000a1b00788c */ /* 0x000fe2000bf06270 */
[----:B------:R-:W4:Y:S02]  /*4030*/  MUFU.TANH R0, R0 ;  /* 0x0000000000007308 */ /* 0x000f240000002400 */
[----:B------:R-:W-:Y:S01]  /*4040*/  ISETP.GT.AND P0, PT, R20, 0x8, P0 ;  /* 0x000000081400780c */ /* 0x000fe20000704270 */
[----:B------:R-:W-:-:S03]  /*4050*/  UP2UR UR5, UPR, URZ, 0x1 ;  /* 0x000000013f057883 */ /* 0x000fc60008000000 */
[----:B------:R-:W-:Y:S02]  /*4060*/  ISETP.LT.OR P0, PT, R21, 0x9, P0 ;  /* 0x000000091500780c */ /* 0x000fe40000701670 */
[----:B------:R2:W1:Y:S02]  /*4070*/  MUFU.TANH R158, R50 ;  /* 0x00000032009e7308 */ /* 0x0004640000002400 */
[----:B------:R-:W-:Y:S02]  /*4080*/  FSEL R17, R17, -INF , !P0 ;  /* 0xff80000011117808 */ /* 0x000fe40004000000 */
[----:B------:R-:W-:Y:S01]  /*4090*/  PLOP3.LUT P0, PT, PT, PT, UP0, 0x40, 0x0 ;  /* 0x000000000000781c */ /* 0x000fe20003f0e808 */
[----:B------:R-:W-:-:S03]  /*40a0*/  UISETP.GE.AND UP0, UPT, UR27, 0x11, UPT ;  /* 0x000000111b00788c */ /* 0x000fc6000bf06270 */
[----:B------:R-:W-:Y:S01]  /*40b0*/  ISETP.GT.AND P0, PT, R20, 0x9, P0 ;  /* 0x000000091400780c */ /* 0x000fe20000704270 */
[----:B------:R-:W-:Y:S01]  /*40c0*/  UP2UR UR4, UPR, URZ, 0x1 ;  /* 0x000000013f047883 */ /* 0x000fe20008000000 */
[----:B------:R2:W1:Y:S02]  /*40d0*/  MUFU.TANH R157, R51 ;  /* 0x00000033009d7308 */ /* 0x0004640000002400 */
[----:B------:R-:W-:-:S04]  /*40e0*/  ISETP.LT.OR P0, PT, R21, 0xa, P0 ;  /* 0x0000000a1500780c */ /* 0x000fc80000701670 */
[----:B------:R-:W-:Y:S02]  /*40f0*/  FSEL R16, R16, -INF , !P0 ;  /* 0xff80000010107808 */ /* 0x000fe40004000000 */
[----:B------:R-:W-:Y:S01]  /*4100*/  PLOP3.LUT P0, PT, PT, PT, UP0, 0x40, 0x0 ;  /* 0x000000000000781c */ /* 0x000fe20003f0e808 */
[----:B------:R-:W-:Y:S01]  /*4110*/  UISETP.GE.AND UP0, UPT, UR27, 0x2a, UPT ;  /* 0x0000002a1b00788c */ /* 0x000fe2000bf06270 */
[----:B------:R-:W1:Y:S02]  /*4120*/  MUFU.TANH R22, R22 ;  /* 0x0000001600167308 */ /* 0x000e640000002400 */
[----:B------:R-:W-:-:S04]  /*4130*/  ISETP.GT.AND P0, PT, R20, 0x10, P0 ;  /* 0x000000101400780c */ /* 0x000fc80000704270 */
[----:B------:R-:W-:Y:S02]  /*4140*/  ISETP.LT.OR P0, PT, R21, 0x11, P0 ;  /* 0x000000111500780c */ /* 0x000fe40000701670 */
[----:B------:R-:W1:Y:S02]  /*4150*/  MUFU.TANH R24, R24 ;  /* 0x0000001800187308 */ /* 0x000e640000002400 */
[----:B------:R-:W-:Y:S02]  /*4160*/  FSEL R14, R14, -INF , !P0 ;  /* 0xff8000000e0e7808 */ /* 0x000fe40004000000 */
[----:B------:R-:W-:Y:S01]  /*4170*/  PLOP3.LUT P0, PT, PT, PT, UP6, 0x40, 0x0 ;  /* 0x000000000000781c */ /* 0x000fe20003f0e868 */
[----:B------:R-:W-:-:S03]  /*4180*/  UISETP.NE.AND UP6, UPT, UR12, URZ, UPT ;  /* 0x0000003f0c00728c */ /* 0x000fc6000bfc5270 */
[----:B------:R-:W-:Y:S01]  /*4190*/  ISETP.GT.AND P0, PT, R20, 0x11, P0 ;  /* 0x000000111400780c */ /* 0x000fe20000704270 */
[----:B------:R2:W1:Y:S03]  /*41a0*/  MUFU.TANH R170, R43 ;  /* 0x0000002b00aa7308 */ /* 0x0004660000002400 */
[----:B------:R-:W-:-:S04]  /*41b0*/  ISETP.LT.OR P0, PT, R21, 0x12, P0 ;  /* 0x000000121500780c */ /* 0x000fc80000701670 */
[----:B-1----:R-:W-:Y:S01]  /*41c0*/  FSEL R12, R12, -INF , !P0 ;  /* 0xff8000000c0c7808 */ /* 0x002fe20004000000 */
[----:B------:R2:W1:Y:S01]  /*41d0*/  MUFU.TANH R168, R54 ;  /* 0x0000003600a87308 */ /* 0x0004620000002400 */
[----:B------:R-:W-:-:S04]  /*41e0*/  PLOP3.LUT P0, PT, PT, PT, UP5, 0x40, 0x0 ;  /* 0x000000000000781c */ /* 0x000fc80003f0e858 */
[----:B------:R-:W-:-:S04]  /*41f0*/  ISETP.GT.AND P0, PT, R20, 0x18, P0 ;  /* 0x000000181400780c */ /* 0x000fc80000704270 */
[----:B------:R-:W-:-:S04]  /*4200*/  ISETP.LT.OR P0, PT, R21, 0x19, P0 ;  /* 0x000000191500780c */ /* 0x000fc80000701670 */
[----:B------:R-:W-:Y:S02]  /*4210*/  FSEL R11, R11, -INF , !P0 ;  /* 0xff8000000b0b7808 */ /* 0x000fe40004000000 */
        /* <DEDUP_REMOVED lines=17> */
[----:B------:R-:W-:Y:S02]  /*4330*/  ISETP.GT.AND P0, PT, R20, 0x29, P0 ;  /* 0x000000291400780c */ /* 0x000fe40000704270 */
[----:B------:R-:W1:Y:S02]  /*4340*/  SHFL.IDX PT, R20, R2, 0x1, 0x1c1f ;  /* 0x003c1f0002147f89 */ /* 0x000e6400000e0000 */
[----:B------:R-:W-:Y:S01]  /*4350*/  ISETP.LT.OR P0, PT, R21, 0x2a, P0 ;  /* 0x0000002a1500780c */ /* 0x000fe20000701670 */
[----:B------:R-:W-:-:S03]  /*4360*/  FMUL.FTZ R21, R38, c[0x0][0x320] ;  /* 0x0000c80026157a20 */ /* 0x000fc60000410000 */
[----:B------:R-:W-:Y:S02]  /*4370*/  FSEL R124, R124, -INF , !P0 ;  /* 0xff8000007c7c7808 */ /* 0x000fe40004000000 */
[----:B------:R-:W-:Y:S01]  /*4380*/  PLOP3.LUT P0, PT, PT, PT, UP6, 0x40, 0x0 ;  /* 0x000000000000781c */ /* 0x000fe20003f0e868 */
[----:B------:R-:W2:Y:S01]  /*4390*/  MUFU.TANH R21, R21 ;  /* 0x0000001500157308 */ /* 0x000ea20000002400 */
[----:B------:R-:W-:Y:S01]  /*43a0*/  UISETP.NE.AND UP6, UPT, UR31, URZ, UPT ;  /* 0x0000003f1f00728c */ /* 0x000fe2000bfc5270 */
[----:B-1----:R-:W-:-:S06]  /*43b0*/  IMAD.IADD R2, R6, 0x1, R20 ;  /* 0x0000000106027824 */ /* 0x002fcc00078e0214 */
[----:B------:R1:W1:Y:S01]  /*43c0*/  MUFU.TANH R6, R47 ;  /* 0x0000002f00067308 */ /* 0x0002620000002400 */
[----:B------:R-:W-:Y:S01]  /*43d0*/  IMAD.IADD R23, R13, 0x1, R20 ;  /* 0x000000010d177824 */ /* 0x000fe200078e0214 */
[----:B------:R-:W-:Y:S02]  /*43e0*/  IMNMX R2, R2, R10, PT ;  /* 0x0000000a02027217 */ /* 0x000fe40003800200 */
[----:B------:R-:W-:Y:S05]  /*43f0*/  @P0 BRA `(.L_x_398) ;  /* 0x0000015000000947 */ /* 0x000fea0003800000 */
[----:B--234-:R-:W-:Y:S01]  /*4400*/  IMAD.U32 R10, RZ, RZ, UR9 ;  /* 0x00000009ff0a7e24 */ /* 0x01cfe2000f8e00ff */
        /* <DEDUP_REMOVED lines=11> */
.L_x_400:
[----:B------:R-:W-:-:S04]  /*44c0*/  MOV R10, c[0x0][0x32c] ;  /* 0x0000cb00000a7a02 */ /* 0x000fc80000000f00 */
[----:B------:R-:W-:-:S13]  /*44d0*/  ISETP.NE.AND P0, PT, R10, 0x1, PT ;  /* 0x000000010a00780c */ /* 0x000fda0003f05270 */
[----:B------:R-:W-:-:S05]  /*44e0*/  @P0 IMAD.HI.U32 R10, R20, c[0x0][0x330], RZ ;  /* 0x0000cc00140a0a27 */ /* 0x000fca00078e00ff */
[----:B------:R-:W-:Y:S02]  /*44f0*/  @P0 SHF.R.U32.HI R20, RZ, c[0x0][0x334], R10 ;  /* 0x0000cd00ff140a19 */ /* 0x000fe4000001160a */
.L_x_401:
[----:B------:R-:W-:Y:S05]  /*4500*/  BSYNC B0 ;  /* 0x0000000000007941 */ /* 0x000fea0003800000 */
.L_x_399:
[----:B------:R-:W-:-:S05]  /*4510*/  IMAD R20, R20, c[0x0][0x32c], R7 ;  /* 0x0000cb0014147a24 */ /* 0x000fca00078e0207 */
[----:B------:R-:W-:Y:S02]  /*4520*/  IADD3 R7, R20, c[0x0][0x32c], RZ ;  /* 0x0000cb0014077a10 */ /* 0x000fe40007ffe0ff */
[----:B------:R-:W-:Y:S02]  /*4530*/  IMNMX R23, R23, R20, !PT ;  /* 0x0000001417177217 */ /* 0x000fe40007800200 */
[----:B------:R-:W-:Y:S02]  /*4540*/  IMNMX R2, R2, R7, PT ;  /* 0x0000000702027217 */ /* 0x000fe40003800200 */
.L_x_398:
[----:B--234-:R-:W-:Y:S01]  /*4550*/  UP2UR UR27, UPR, URZ, 0x10 ;  /* 0x000000103f1b7883 */ /* 0x01cfe20008000000 */
[----:B------:R-:W-:Y:S01]  /*4560*/  IMAD.SHL.U32 R252, R5, 0x2, RZ ;  /* 0x0000000205fc7824 */ /* 0x000fe200078e00ff */
[----:B------:R-:W-:Y:S02]  /*4570*/  UISETP.NE.AND UP4, UPT, UR30, URZ, UPT ;  /* 0x0000003f1e00728c */ /* 0x000fe4000bf85270 */
[----:B------:R-:W-:Y:S01]  /*4580*/  UP2UR UR30, UPR, URZ, 0x8 ;  /* 0x000000083f1e7883 */ /* 0x000fe20008000000 */
[--C-:B------:R-:W-:Y:S01]  /*4590*/  IMAD R250, R4, 0x2, R252.reuse ;  /* 0x0000000204fa7824 */ /* 0x100fe200078e02fc */
[----:B------:R-:W-:Y:S01]  /*45a0*/  UISETP.NE.AND UP3, UPT, UR29, URZ, UPT ;  /* 0x0000003f1d00728c */ /* 0x000fe2000bf65270 */
[----:B------:R-:W-:Y:S01]  /*45b0*/  LDSM.16.MT88.4 R136, [R252+0x100] ;  /* 0x00010000fc88783b */ /* 0x000fe20000004200 */
[----:B------:R-:W-:Y:S01]  /*45c0*/  PLOP3.LUT P0, PT, PT, PT, UP4, 0x40, 0x0 ;  /* 0x000000000000781c */ /* 0x000fe20003f0e848 */
[----:B------:R-:W-:Y:S01]  /*45d0*/  UP2UR UR29, UPR, URZ, 0x4 ;  /* 0x000000043f1d7883 */ /* 0x000fe20008000000 */
[----:B------:R-:W-:Y:S01]  /*45e0*/  IMAD R249, R3, 0x2, R252 ;  /* 0x0000000203f97824 */ /* 0x000fe200078e02fc */
[----:B------:R-:W-:Y:S01]  /*45f0*/  UISETP.NE.AND UP2, UPT, UR28, URZ, UPT ;  /* 0x0000003f1c00728c */ /* 0x000fe2000bf45270 */
[----:B------:R-:W-:Y:S01]  /*4600*/  ISETP.GT.AND P0, PT, R23, RZ, P0 ;  /* 0x000000ff1700720c */ /* 0x000fe20000704270 */
[----:B------:R-:W-:Y:S01]  /*4610*/  UP2UR UR28, UPR, URZ, 0x2 ;  /* 0x000000023f1c7883 */ /* 0x000fe20008000000 */
[----:B------:R-:W-:Y:S01]  /*4620*/  IMAD R248, R3, 0x2, R250 ;  /* 0x0000000203f87824 */ /* 0x000fe200078e02fa */
[----:B------:R-:W-:Y:S01]  /*4630*/  UISETP.NE.AND UP1, UPT, UR5, URZ, UPT ;  /* 0x0000003f0500728c */ /* 0x000fe2000bf25270 */
[----:B------:R-:W-:Y:S01]  /*4640*/  ISETP.LT.OR P0, PT, R2, 0x1, P0 ;  /* 0x000000010200780c */ /* 0x000fe20000701670 */
[----:B------:R-:W-:Y:S01]  /*4650*/  UP2UR UR5, UPR, URZ, 0x1 ;  /* 0x000000013f057883 */ /* 0x000fe20008000000 */
[----:B------:R-:W-:Y:S01]  /*4660*/  LDSM.16.MT88.4 R40, [R252+0x1900] ;  /* 0x00190000fc28783b */ /* 0x000fe20000004200 */
[----:B------:R-:W-:Y:S01]  /*4670*/  UISETP.NE.AND UP0, UPT, UR4, URZ, UPT ;  /* 0x0000003f0400728c */ /* 0x000fe2000bf05270 */
[----:B------:R-:W-:Y:S01]  /*4680*/  FSEL R20, R9, -INF , !P0 ;  /* 0xff80000009147808 */ /* 0x000fe20004000000 */
[----:B------:R-:W-:Y:S01]  /*4690*/  UISETP.NE.AND UP4, UPT, UR27, URZ, UPT ;  /* 0x0000003f1b00728c */ /* 0x000fe2000bf85270 */
[----:B------:R-:W-:Y:S01]  /*46a0*/  PLOP3.LUT P0, PT, PT, PT, UP3, 0x40, 0x0 ;  /* 0x000000000000781c */ /* 0x000fe20003f0e838 */
[----:B------:R-:W-:Y:S01]  /*46b0*/  UISETP.NE.AND UP3, UPT, UR30, URZ, UPT ;  /* 0x0000003f1e00728c */ /* 0x000fe2000bf65270 */
[----:B------:R-:W-:Y:S01]  /*46c0*/  LDSM.16.MT88.4 R56, [R249+0x1900] ;  /* 0x00190000f938783b */ /* 0x000fe20000004200 */
[----:B------:R-:W-:Y:S01]  /*46d0*/  UIADD3 UR24, UR24, -0x2, URZ ;  /* 0xfffffffe18187890 */ /* 0x000fe2000fffe03f */
[----:B------:R-:W-:-:S02]  /*46e0*/  ISETP.GT.AND P0, PT, R23, 0x1, P0 ;  /* 0x000000011700780c */ /* 0x000fc40000704270 */
[----:B------:R-:W-:Y:S02]  /*46f0*/  LDSM.16.MT88.4 R48, [R250+0x1900] ;  /* 0x00190000fa30783b */ /* 0x000fe40000004200 */
[----:B------:R-:W-:Y:S02]  /*4700*/  ISETP.LT.OR P0, PT, R2, 0x2, P0 ;  /* 0x000000020200780c */ /* 0x000fe40000701670 */
[----:B------:R-:W-:Y:S02]  /*4710*/  LDSM.16.MT88.4 R88, [R249+0x3100] ;  /* 0x00310000f958783b */ /* 0x000fe40000004200 */
[----:B------:R-:W-:Y:S02]  /*4720*/  FSEL R15, R15, -INF , !P0 ;  /* 0xff8000000f0f7808 */ /* 0x000fe40004000000 */
[----:B------:R-:W-:Y:S01]  /*4730*/  PLOP3.LUT P0, PT, PT, PT, UP2, 0x40, 0x0 ;  /* 0x000000000000781c */ /* 0x000fe20003f0e828 */
[----:B------:R-:W-:Y:S01]  /*4740*/  UISETP.NE.AND UP2, UPT, UR29, URZ, UPT ;  /* 0x0000003f1d00728c */ /* 0x000fe2000bf45270 */
[----:B-----5:R-:W-:Y:S02]  /*4750*/  LDSM.16.MT88.4 R64, [R248+0x1900] ;  /* 0x00190000f840783b */ /* 0x020fe40000004200 */
[----:B------:R-:W-:-:S02]  /*4760*/  ISETP.GT.AND P0, PT, R23, 0x8, P0 ;  /* 0x000000081700780c */ /* 0x000fc40000704270 */
[----:B------:R-:W-:Y:S02]  /*4770*/  LDSM.16.MT88.4 R104, [R252+0x4900] ;  /* 0x00490000fc68783b */ /* 0x000fe40000004200 */
[----:B------:R-:W-:Y:S02]  /*4780*/  ISETP.LT.OR P0, PT, R2, 0x9, P0 ;  /* 0x000000090200780c */ /* 0x000fe40000701670 */
[----:B------:R-:W-:Y:S02]  /*4790*/  LDSM.16.MT88.4 R96, [R248+0x3100] ;  /* 0x00310000f860783b */ /* 0x000fe40000004200 */
[----:B------:R-:W-:Y:S02]  /*47a0*/  FSEL R13, R24, -INF , !P0 ;  /* 0xff800000180d7808 */ /* 0x000fe40004000000 */
[----:B------:R-:W-:Y:S01]  /*47b0*/  PLOP3.LUT P0, PT, PT, PT, UP1, 0x40, 0x0 ;  /* 0x000000000000781c */ /* 0x000fe20003f0e818 */
[----:B------:R-:W-:Y:S01]  /*47c0*/  UISETP.NE.AND UP1, UPT, UR28, URZ, UPT ;  /* 0x0000003f1c00728c */ /* 0x000fe2000bf25270 */
[----:B------:R-:W-:Y:S02]  /*47d0*/  LDSM.16.MT88.4 R112, [R250+0x4900] ;  /* 0x00490000fa70783b */ /* 0x000fe40000004200 */
[----:B------:R-:W-:-:S02]  /*47e0*/  ISETP.GT.AND P0, PT, R23, 0x9, P0 ;  /* 0x000000091700780c */ /* 0x000fc40000704270 */
[----:B------:R-:W-:Y:S02]  /*47f0*/  LDSM.16.MT88.4 R32, [R248+0x100] ;  /* 0x00010000f820783b */ /* 0x000fe40000004200 */
[----:B------:R-:W-:Y:S02]  /*4800*/  ISETP.LT.OR P0, PT, R2, 0xa, P0 ;  /* 0x0000000a0200780c */ /* 0x000fe40000701670 */
[----:B------:R-:W-:Y:S02]  /*4810*/  LDSM.16.MT88.4 R80, [R250+0x3100] ;  /* 0x00310000fa50783b */ /* 0x000fe40000004200 */
[----:B-1----:R-:W-:Y:S02]  /*4820*/  FSEL R10, R6, -INF , !P0 ;  /* 0xff800000060a7808 */ /* 0x002fe40004000000 */
[----:B------:R-:W-:Y:S01]  /*4830*/  PLOP3.LUT P0, PT, PT, PT, UP0, 0x40, 0x0 ;  /* 0x000000000000781c */ /* 0x000fe20003f0e808 */
[----:B------:R-:W-:Y:S01]  /*4840*/  UISETP.NE.AND UP0, UPT, UR5, URZ, UPT ;  /* 0x0000003f0500728c */ /* 0x000fe2000bf05270 */
[----:B------:R-:W-:Y:S02]  /*4850*/  LDSM.16.MT88.4 R152, [R249+0x100] ;  /* 0x00010000f998783b */ /* 0x000fe40000004200 */
[----:B------:R-:W-:Y:S01]  /*4860*/  ISETP.GT.AND P0, PT, R23, 0x10, P0 ;  /* 0x000000101700780c */ /* 0x000fe20000704270 */
[----:B------:R-:W-:Y:S01]  /*4870*/  ULDC.64 UR4, c[0x0][0x2c8] ;  /* 0x0000b20000047ab9 */ /* 0x000fe20000000a00 */
[----:B------:R-:W-:Y:S01]  /*4880*/  LDSM.16.MT88.4 R144, [R250+0x100] ;  /* 0x00010000fa90783b */ /* 0x000fe20000004200 */
[----:B------:R-:W-:Y:S01]  /*4890*/  UIMAD.WIDE.U32 UR28, UR26, UR4, URZ ;  /* 0x000000041a1c72a5 */ /* 0x000fe2000f8e003f */
[----:B------:R-:W-:-:S02]  /*48a0*/  ISETP.LT.OR P0, PT, R2, 0x11, P0 ;  /* 0x000000110200780c */ /* 0x000fc40000701670 */
[----:B------:R-:W-:Y:S02]  /*48b0*/  LDSM.16.MT88.4 R72, [R252+0x3100] ;  /* 0x00310000fc48783b */ /* 0x000fe40000004200 */
[----:B------:R-:W-:Y:S02]  /*48c0*/  FSEL R9, R22, -INF , !P0 ;  /* 0xff80000016097808 */ /* 0x000fe40004000000 */
[----:B------:R-:W-:Y:S01]  /*48d0*/  PLOP3.LUT P0, PT, PT, PT, UP6, 0x40, 0x0 ;  /* 0x000000000000781c */ /* 0x000fe20003f0e868 */
[----:B------:R-:W-:Y:S01]  /*48e0*/  LDSM.16.MT88.4 R24, [R250+0x900] ;  /* 0x00090000fa18783b */ /* 0x000fe20000004200 */
[----:B------:R-:W-:Y:S02]  /*48f0*/  UISETP.NE.AND UP6, UPT, UR12, URZ, UPT ;  /* 0x0000003f0c00728c */ /* 0x000fe4000bfc5270 */
[----:B------:R-:W-:-:S04]  /*4900*/  ISETP.GT.AND P0, PT, R23, 0x11, P0 ;  /* 0x000000111700780c */ /* 0x000fc80000704270 */
[----:B------:R-:W-:-:S04]  /*4910*/  ISETP.LT.OR P0, PT, R2, 0x12, P0 ;  /* 0x000000120200780c */ /* 0x000fc80000701670 */
[----:B------:R-:W-:Y:S02]  /*4920*/  FSEL R170, R170, -INF , !P0 ;  /* 0xff800000aaaa7808 */ /* 0x000fe40004000000 */
[----:B------:R-:W-:Y:S01]  /*4930*/  PLOP3.LUT P0, PT, PT, PT, UP5, 0x40, 0x0 ;  /* 0x000000000000781c */ /* 0x000fe20003f0e858 */
[----:B------:R-:W-:-:S03]  /*4940*/  UISETP.NE.AND UP5, UPT, UR13, URZ, UPT ;  /* 0x0000003f0d00728c */ /* 0x000fc6000bfa5270 */
[----:B------:R-:W-:-:S04]  /*4950*/  ISETP.GT.AND P0, PT, R23, 0x18, P0 ;  /* 0x000000181700780c */ /* 0x000fc80000704270 */
[----:B------:R-:W-:-:S04]  /*4960*/  ISETP.LT.OR P0, PT, R2, 0x19, P0 ;  /* 0x000000190200780c */ /* 0x000fc80000701670 */
[----:B------:R-:W-:Y:S01]  /*4970*/  FSEL R7, R21, -INF , !P0 ;  /* 0xff80000015077808 */ /* 0x000fe20004000000 */
[----:B------:R-:W-:Y:S01]  /*4980*/  @UP5 UMOV UR27, UR29 ;  /* 0x0000001d001b5c82 */ /* 0x000fe20008000000 */
[----:B------:R-:W-:Y:S01]  /*4990*/  PLOP3.LUT P0, PT, PT, PT, UP4, 0x40, 0x0 ;  /* 0x000000000000781c */ /* 0x000fe20003f0e848 */
[----:B------:R-:W-:Y:S01]  /*49a0*/  @UP5 USHF.R.U32.HI UR26, URZ, UR5, UR27 ;  /* 0x000000053f1a5299 */ /* 0x000fe2000801161b */
[----:B------:R-:W-:Y:S02]  /*49b0*/  FMNMX.FTZ R21, R20, R15, !PT ;  /* 0x0000000f14157209 */ /* 0x000fe40007810000 */
[----:B------:R-:W-:Y:S01]  /*49c0*/  ISETP.GT.AND P0, PT, R23, 0x19, P0 ;  /* 0x000000191700780c */ /* 0x000fe20000704270 */
[----:B------:R-:W-:Y:S01]  /*49d0*/  UIADD3 UR4, UR25, UR26, URZ ;  /* 0x0000001a19047290 */ /* 0x000fe2000fffe03f */
[----:B------:R-:W-:Y:S02]  /*49e0*/  FMNMX.FTZ R21, R13, R21, !PT ;  /* 0x000000150d157209 */ /* 0x000fe40007810000 */
[----:B------:R-:W-:Y:S01]  /*49f0*/  ISETP.LT.OR P0, PT, R2, 0x1a, P0 ;  /* 0x0000001a0200780c */ /* 0x000fe20000701670 */
[----:B------:R-:W-:Y:S01]  /*4a00*/  ULDC UR25, c[0x0][0x328] ;  /* 0x0000ca0000197ab9 */ /* 0x000fe20000000800 */
[----:B------:R-:W-:Y:S01]  /*4a10*/  FMNMX.FTZ R21, R10, R21, !PT ;  /* 0x000000150a157209 */ /* 0x000fe20007810000 */
[----:B------:R-:W-:Y:S01]  /*4a20*/  UIADD3 UR25, UR4, UR25, URZ ;  /* 0x0000001904197290 */ /* 0x000fe2000fffe03f */
[----:B------:R-:W-:-:S02]  /*4a30*/  FSEL R6, R0, -INF , !P0 ;  /* 0xff80000000067808 */ /* 0x000fc40004000000 */
[----:B------:R-:W-:Y:S02]  /*4a40*/  PLOP3.LUT P0, PT, PT, PT, UP3, 0x40, 0x0 ;  /* 0x000000000000781c */ /* 0x000fe40003f0e838 */
[----:B------:R-:W-:Y:S02]  /*4a50*/  FMNMX.FTZ R0, R19, R18, !PT ;  /* 0x0000001213007209 */ /* 0x000fe40007810000 */
[----:B------:R-:W-:Y:S02]  /*4a60*/  ISETP.GT.AND P0, PT, R23, 0x20, P0 ;  /* 0x000000201700780c */ /* 0x000fe40000704270 */
[----:B------:R-:W-:Y:S02]  /*4a70*/  FMNMX.FTZ R0, R17, R0, !PT ;  /* 0x0000000011007209 */ /* 0x000fe40007810000 */
[----:B------:R-:W-:Y:S02]  /*4a80*/  ISETP.LT.OR P0, PT, R2, 0x21, P0 ;  /* 0x000000210200780c */ /* 0x000fe40000701670 */
[----:B------:R-:W-:-:S02]  /*4a90*/  FMNMX.FTZ R0, R16, R0, !PT ;  /* 0x0000000010007209 */ /* 0x000fc40007810000 */
[----:B------:R-:W-:Y:S02]  /*4aa0*/  FSEL R168, R168, -INF , !P0 ;  /* 0xff800000a8a87808 */ /* 0x000fe40004000000 */
[----:B------:R-:W-:Y:S02]  /*4ab0*/  PLOP3.LUT P0, PT, PT, PT, UP2, 0x40, 0x0 ;  /* 0x000000000000781c */ /* 0x000fe40003f0e828 */
[----:B------:R-:W-:Y:S02]  /*4ac0*/  FMNMX.FTZ R0, R14, R0, !PT ;  /* 0x000000000e007209 */ /* 0x000fe40007810000 */
[----:B------:R-:W-:Y:S02]  /*4ad0*/  ISETP.GT.AND P0, PT, R23, 0x21, P0 ;  /* 0x000000211700780c */ /* 0x000fe40000704270 */
[----:B------:R-:W-:Y:S02]  /*4ae0*/  FMNMX.FTZ R0, R12, R0, !PT ;  /* 0x000000000c007209 */ /* 0x000fe40007810000 */
[----:B------:R-:W-:-:S02]  /*4af0*/  ISETP.LT.OR P0, PT, R2, 0x22, P0 ;  /* 0x000000220200780c */ /* 0x000fc40000701670 */
[----:B------:R-:W-:Y:S02]  /*4b00*/  FMNMX.FTZ R0, R11, R0, !PT ;  /* 0x000000000b007209 */ /* 0x000fe40007810000 */
[----:B------:R-:W-:Y:S02]  /*4b10*/  FSEL R159, R159, -INF , !P0 ;  /* 0xff8000009f9f7808 */ /* 0x000fe40004000000 */
[----:B------:R-:W-:Y:S02]  /*4b20*/  PLOP3.LUT P0, PT, PT, PT, UP1, 0x40, 0x0 ;  /* 0x000000000000781c */ /* 0x000fe40003f0e818 */
[----:B------:R-:W-:Y:S02]  /*4b30*/  FMNMX.FTZ R0, R8, R0, !PT ;  /* 0x0000000008007209 */ /* 0x000fe40007810000 */
[----:B------:R-:W-:Y:S02]  /*4b40*/  ISETP.GT.AND P0, PT, R23, 0x28, P0 ;  /* 0x000000281700780c */ /* 0x000fe40000704270 */
[----:B------:R-:W-:-:S02]  /*4b50*/  FMNMX.FTZ R0, R127, R0, !PT ;  /* 0x000000007f007209 */ /* 0x000fc40007810000 */
[----:B------:R-:W-:Y:S02]  /*4b60*/  ISETP.LT.OR P0, PT, R2, 0x29, P0 ;  /* 0x000000290200780c */ /* 0x000fe40000701670 */
[----:B------:R-:W-:Y:S02]  /*4b70*/  FMNMX.FTZ R0, R126, R0, !PT ;  /* 0x000000007e007209 */ /* 0x000fe40007810000 */
[----:B------:R-:W-:Y:S02]  /*4b80*/  FSEL R158, R158, -INF , !P0 ;  /* 0xff8000009e9e7808 */ /* 0x000fe40004000000 */
[----:B------:R-:W-:Y:S02]  /*4b90*/  PLOP3.LUT P0, PT, PT, PT, UP0, 0x40, 0x0 ;  /* 0x000000000000781c */ /* 0x000fe40003f0e808 */
[----:B------:R-:W-:Y:S02]  /*4ba0*/  FMNMX.FTZ R0, R125, R0, !PT ;  /* 0x000000007d007209 */ /* 0x000fe40007810000 */
[----:B------:R-:W-:-:S02]  /*4bb0*/  ISETP.GT.AND P0, PT, R23, 0x29, P0 ;  /* 0x000000291700780c */ /* 0x000fc40000704270 */
[----:B------:R-:W-:Y:S02]  /*4bc0*/  FMNMX.FTZ R0, R124, R0, !PT ;  /* 0x000000007c007209 */ /* 0x000fe40007810000 */
[----:B------:R-:W-:Y:S02]  /*4bd0*/  ISETP.LT.OR P0, PT, R2, 0x2a, P0 ;  /* 0x0000002a0200780c */ /* 0x000fe40000701670 */
[----:B------:R-:W-:Y:S01]  /*4be0*/  FMNMX.FTZ R21, R9, R21, !PT ;  /* 0x0000001509157209 */ /* 0x000fe20007810000 */
[----:B------:R-:W1:Y:S01]  /*4bf0*/  SHFL.BFLY PT, R2, R0, 0x2, 0x1f ;  /* 0x0c401f0000027f89 */ /* 0x000e6200000e0000 */
[----:B------:R-:W-:Y:S02]  /*4c00*/  FSEL R157, R157, -INF , !P0 ;  /* 0xff8000009d9d7808 */ /* 0x000fe40004000000 */
[----:B------:R-:W-:-:S04]  /*4c10*/  FMNMX.FTZ R21, R170, R21, !PT ;  /* 0x00000015aa157209 */ /* 0x000fc80007810000 */
[----:B------:R-:W-:-:S04]  /*4c20*/  FMNMX.FTZ R21, R7, R21, !PT ;  /* 0x0000001507157209 */ /* 0x000fc80007810000 */
[----:B------:R-:W-:-:S04]  /*4c30*/  FMNMX.FTZ R21, R6, R21, !PT ;  /* 0x0000001506157209 */ /* 0x000fc80007810000 */
[----:B------:R-:W-:-:S04]  /*4c40*/  FMNMX.FTZ R21, R168, R21, !PT ;  /* 0x00000015a8157209 */ /* 0x000fc80007810000 */
[----:B------:R-:W-:-:S04]  /*4c50*/  FMNMX.FTZ R21, R159, R21, !PT ;  /* 0x000000159f157209 */ /* 0x000fc80007810000 */
[----:B------:R-:W-:Y:S02]  /*4c60*/  FMNMX.FTZ R21, R158, R21, !PT ;  /* 0x000000159e157209 */ /* 0x000fe40007810000 */
[----:B-1----:R-:W-:Y:S02]  /*4c70*/  FMNMX.FTZ R0, R0, R2, !PT ;  /* 0x0000000200007209 */ /* 0x002fe40007810000 */
[----:B------:R-:W-:-:S03]  /*4c80*/  FMNMX.FTZ R21, R157, R21, !PT ;  /* 0x000000159d157209 */ /* 0x000fc60007810000 */
[----:B------:R-:W1:Y:S02]  /*4c90*/  SHFL.BFLY PT, R2, R0, 0x1, 0x1f ;  /* 0x0c201f0000027f89 */ /* 0x000e6400000e0000 */
[----:B-1----:R-:W-:Y:S02]  /*4ca0*/  FMNMX.FTZ R0, R0, R2, !PT ;  /* 0x0000000200007209 */ /* 0x002fe40007810000 */
[----:B------:R-:W1:Y:S02]  /*4cb0*/  SHFL.BFLY PT, R2, R21, 0x2, 0x1f ;  /* 0x0c401f0015027f89 */ /* 0x000e6400000e0000 */
[C---:B------:R-:W-:Y:S01]  /*4cc0*/  FSETP.NEU.FTZ.AND P0, PT, R0.reuse, -INF , PT ;  /* 0xff8000000000780b */ /* 0x040fe20003f1d000 */
[----:B------:R-:W-:-:S05]  /*4cd0*/  FMUL.FTZ R174, R0, c[0x0][0x2d0] ;  /* 0x0000b40000ae7a20 */ /* 0x000fca0000410000 */
[----:B------:R-:W-:-:S05]  /*4ce0*/  FSEL R174, R174, RZ, P0 ;  /* 0x000000ffaeae7208 */ /* 0x000fca0000000000 */
[--C-:B------:R-:W-:Y:S02]  /*4cf0*/  FFMA.FTZ R123, R19, c[0x0][0x2d0], -R174.reuse ;  /* 0x0000b400137b7a23 */ /* 0x100fe400000108ae */
[--C-:B------:R-:W-:Y:S02]  /*4d00*/  FFMA.FTZ R122, R18, c[0x0][0x2d0], -R174.reuse ;  /* 0x0000b400127a7a23 */ /* 0x100fe400000108ae */
[--C-:B------:R-:W-:Y:S02]  /*4d10*/  FFMA.FTZ R121, R17, c[0x0][0x2d0], -R174.reuse ;  /* 0x0000b40011797a23 */ /* 0x100fe400000108ae */
[--C-:B------:R-:W-:Y:S01]  /*4d20*/  FFMA.FTZ R120, R16, c[0x0][0x2d0], -R174.reuse ;  /* 0x0000b40010787a23 */ /* 0x100fe200000108ae */
[----:B------:R-:W-:Y:S01]  /*4d30*/  MUFU.EX2 R123, R123 ;  /* 0x0000007b007b7308 */ /* 0x000fe20000000800 */
[--C-:B------:R-:W-:Y:S01]  /*4d40*/  FFMA.FTZ R173, R11, c[0x0][0x2d0], -R174.reuse ;  /* 0x0000b4000bad7a23 */ /* 0x100fe200000108ae */
[----:B------:R-:W-:Y:S01]  /*4d50*/  LDSM.16.MT88.4 R16, [R248+0x900] ;  /* 0x00090000f810783b */ /* 0x000fe20000004200 */
[--C-:B------:R-:W-:Y:S01]  /*4d60*/  FFMA.FTZ R172, R8, c[0x0][0x2d0], -R174.reuse ;  /* 0x0000b40008ac7a23 */ /* 0x100fe200000108ae */
[----:B-1----:R-:W-:Y:S01]  /*4d70*/  FMNMX.FTZ R21, R21, R2, !PT ;  /* 0x0000000215157209 */ /* 0x002fe20007810000 */
[----:B------:R-:W-:-:S02]  /*4d80*/  FFMA.FTZ R119, R14, c[0x0][0x2d0], -R174 ;  /* 0x0000b4000e777a23 */ /* 0x000fc400000108ae */
[----:B------:R-:W-:Y:S01]  /*4d90*/  FFMA.FTZ R116, R12, c[0x0][0x2d0], -R174 ;  /* 0x0000b4000c747a23 */ /* 0x000fe200000108ae */
[----:B------:R-:W1:Y:S01]  /*4da0*/  MUFU.EX2 R122, R122 ;  /* 0x0000007a007a7308 */ /* 0x000e620000000800 */
[----:B------:R-:W2:Y:S07]  /*4db0*/  SHFL.BFLY PT, R2, R21, 0x1, 0x1f ;  /* 0x0c201f0015027f89 */ /* 0x000eae00000e0000 */
[----:B------:R-:W-:Y:S08]  /*4dc0*/  MUFU.EX2 R121, R121 ;  /* 0x0000007900797308 */ /* 0x000ff00000000800 */
[----:B------:R-:W3:Y:S01]  /*4dd0*/  MUFU.EX2 R120, R120 ;  /* 0x0000007800787308 */ /* 0x000ee20000000800 */
[----:B-1----:R-:W-:Y:S01]  /*4de0*/  F2FP.BF16.PACK_AB R128, R122, R123 ;  /* 0x0000007b7a80723e */ /* 0x002fe200000010ff */
[----:B------:R-:W-:-:S06]  /*4df0*/  FADD.FTZ R122, R123, R122 ;  /* 0x0000007a7b7a7221 */ /* 0x000fcc0000010000 */
[----:B------:R-:W-:Y:S01]  /*4e00*/  MUFU.EX2 R119, R119 ;  /* 0x0000007700777308 */ /* 0x000fe20000000800 */
[----:B--2---:R-:W-:-:S04]  /*4e10*/  FMNMX.FTZ R2, R2, R21, !PT ;  /* 0x0000001502027209 */ /* 0x004fc80007810000 */
[C---:B------:R-:W-:Y:S01]  /*4e20*/  FSETP.NEU.FTZ.AND P0, PT, R2.reuse, -INF , PT ;  /* 0xff8000000200780b */ /* 0x040fe20003f1d000 */
[----:B------:R-:W-:Y:S01]  /*4e30*/  FMUL.FTZ R169, R2, c[0x0][0x2d0] ;  /* 0x0000b40002a97a20 */ /* 0x000fe20000410000 */
[----:B---3--:R-:W-:Y:S01]  /*4e40*/  F2FP.BF16.PACK_AB R130, R120, R121 ;  /* 0x000000797882723e */ /* 0x008fe200000010ff */
[----:B------:R-:W1:Y:S01]  /*4e50*/  MUFU.EX2 R116, R116 ;  /* 0x0000007400747308 */ /* 0x000e620000000800 */
[----:B------:R-:W-:Y:S02]  /*4e60*/  FADD.FTZ R121, R121, R122 ;  /* 0x0000007a79797221 */ /* 0x000fe40000010000 */
[----:B------:R-:W-:Y:S02]  /*4e70*/  FSEL R169, R169, RZ, P0 ;  /* 0x000000ffa9a97208 */ /* 0x000fe40000000000 */
[----:B------:R-:W-:-:S03]  /*4e80*/  PLOP3.LUT P0, PT, PT, PT, UP6, 0x40, 0x0 ;  /* 0x000000000000781c */ /* 0x000fc60003f0e868 */
[--C-:B------:R-:W-:Y:S01]  /*4e90*/  FFMA.FTZ R118, R20, c[0x0][0x2d0], -R169.reuse ;  /* 0x0000b40014767a23 */ /* 0x100fe200000108a9 */
[----:B------:R-:W-:Y:S01]  /*4ea0*/  MUFU.EX2 R173, R173 ;  /* 0x000000ad00ad7308 */ /* 0x000fe20000000800 */
[--C-:B------:R-:W-:Y:S01]  /*4eb0*/  FFMA.FTZ R117, R15, c[0x0][0x2d0], -R169.reuse ;  /* 0x0000b4000f757a23 */ /* 0x100fe200000108a9 */
[----:B------:R-:W-:Y:S01]  /*4ec0*/  LDSM.16.MT88.4 R20, [R249+0x900] ;  /* 0x00090000f914783b */ /* 0x000fe20000004200 */
[--C-:B------:R-:W-:Y:S02]  /*4ed0*/  FFMA.FTZ R175, R13, c[0x0][0x2d0], -R169.reuse ;  /* 0x0000b4000daf7a23 */ /* 0x100fe400000108a9 */
[--C-:B------:R-:W-:Y:S01]  /*4ee0*/  FFMA.FTZ R176, R10, c[0x0][0x2d0], -R169.reuse ;  /* 0x0000b4000ab07a23 */ /* 0x100fe200000108a9 */
[----:B------:R-:W-:Y:S01]  /*4ef0*/  LDSM.16.MT88.4 R12, [R250+0x2100] ;  /* 0x00210000fa0c783b */ /* 0x000fe20000004200 */
[--C-:B------:R-:W-:Y:S01]  /*4f00*/  FFMA.FTZ R171, R9, c[0x0][0x2d0], -R169.reuse ;  /* 0x0000b40009ab7a23 */ /* 0x100fe200000108a9 */
[----:B------:R-:W-:Y:S01]  /*4f10*/  MUFU.EX2 R118, R118 ;  /* 0x0000007600767308 */ /* 0x000fe20000000800 */
[--C-:B------:R-:W-:Y:S01]  /*4f20*/  FFMA.FTZ R170, R170, c[0x0][0x2d0], -R169.reuse ;  /* 0x0000b400aaaa7a23 */ /* 0x100fe200000108a9 */
[----:B------:R-:W2:Y:S01]  /*4f30*/  LDSM.16.MT88.4 R8, [R252+0x900] ;  /* 0x00090000fc08783b */ /* 0x000ea20000004200 */
[--C-:B------:R-:W-:Y:S01]  /*4f40*/  FFMA.FTZ R156, R6, c[0x0][0x2d0], -R169.reuse ;  /* 0x0000b400069c7a23 */ /* 0x100fe200000108a9 */
[----:B-1----:R-:W-:Y:S01]  /*4f50*/  F2FP.BF16.PACK_AB R4, R116, R119 ;  /* 0x000000777404723e */ /* 0x002fe200000010ff */
[----:B------:R-:W-:-:S03]  /*4f60*/  FFMA.FTZ R7, R7, c[0x0][0x2d0], -R169 ;  /* 0x0000b40007077a23 */ /* 0x000fc600000108a9 */
[----:B------:R-:W1:Y:S08]  /*4f70*/  MUFU.EX2 R117, R117 ;  /* 0x0000007500757308 */ /* 0x000e700000000800 */
[----:B------:R-:W-:Y:S08]  /*4f80*/  MUFU.EX2 R175, R175 ;  /* 0x000000af00af7308 */ /* 0x000ff00000000800 */
[----:B------:R-:W3:Y:S01]  /*4f90*/  MUFU.EX2 R176, R176 ;  /* 0x000000b000b07308 */ /* 0x000ee20000000800 */
[----:B-1----:R-:W-:-:S07]  /*4fa0*/  F2FP.BF16.PACK_AB R129, R117, R118 ;  /* 0x000000767581723e */ /* 0x002fce00000010ff */
[----:B------:R-:W1:Y:S01]  /*4fb0*/  MUFU.EX2 R172, R172 ;  /* 0x000000ac00ac7308 */ /* 0x000e620000000800 */
[----:B---3--:R-:W-:-:S07]  /*4fc0*/  F2FP.BF16.PACK_AB R131, R176, R175 ;  /* 0x000000afb083723e */ /* 0x008fce00000010ff */
[----:B------:R-:W-:Y:S01]  /*4fd0*/  MUFU.EX2 R171, R171 ;  /* 0x000000ab00ab7308 */ /* 0x000fe20000000800 */
[----:B------:R-:W-:Y:S01]  /*4fe0*/  HMMA.16816.F32.BF16 R132, R128, R136, RZ ;  /* 0x000000888084723c */ /* 0x000fe200000418ff */
[----:B-1----:R-:W-:-:S06]  /*4ff0*/  F2FP.BF16.PACK_AB R6, R172, R173 ;  /* 0x000000adac06723e */ /* 0x002fcc00000010ff */
[----:B------:R-:W1:Y:S01]  /*5000*/  MUFU.EX2 R170, R170 ;  /* 0x000000aa00aa7308 */ /* 0x000e620000000800 */
[C---:B------:R-:W-:Y:S07]  /*5010*/  HMMA.16816.F32.BF16 R136, R128.reuse, R138, RZ ;  /* 0x0000008a8088723c */ /* 0x040fee00000418ff */
[----:B------:R-:W-:Y:S01]  /*5020*/  MUFU.EX2 R3, R7 ;  /* 0x0000000700037308 */ /* 0x000fe20000000800 */
[C---:B------:R-:W-:Y:S07]  /*5030*/  HMMA.16816.F32.BF16 R36, R128.reuse, R40, RZ ;  /* 0x000000288024723c */ /* 0x040fee00000418ff */
[----:B------:R-:W3:Y:S01]  /*5040*/  MUFU.EX2 R156, R156 ;  /* 0x0000009c009c7308 */ /* 0x000ee20000000800 */
[----:B-1----:R-:W-:Y:S01]  /*5050*/  F2FP.BF16.PACK_AB R5, R170, R171 ;  /* 0x000000abaa05723e */ /* 0x002fe200000010ff */
[C---:B------:R-:W-:Y:S08]  /*5060*/  HMMA.16816.F32.BF16 R40, R128.reuse, R42, RZ ;  /* 0x0000002a8028723c */ /* 0x040ff000000418ff */
[----:B------:R-:W-:Y:S01]  /*5070*/  HMMA.16816.F32.BF16 R52, R128, R56, RZ ;  /* 0x000000388034723c */ /* 0x000fe200000418ff */
[----:B---3--:R-:W-:-:S07]  /*5080*/  F2FP.BF16.PACK_AB R7, R156, R3 ;  /* 0x000000039c07723e */ /* 0x008fce00000010ff */
[----:B------:R-:W-:Y:S08]  /*5090*/  HMMA.16816.F32.BF16 R56, R128, R58, RZ ;  /* 0x0000003a8038723c */ /* 0x000ff000000418ff */
[C---:B--2---:R-:W-:Y:S08]  /*50a0*/  HMMA.16816.F32.BF16 R132, R4.reuse, R8, R132 ;  /* 0x000000080484723c */ /* 0x044ff00000041884 */
[----:B------:R-:W-:Y:S01]  /*50b0*/  HMMA.16816.F32.BF16 R136, R4, R10, R136 ;  /* 0x0000000a0488723c */ /* 0x000fe20000041888 */
[----:B------:R-:W1:Y:S07]  /*50c0*/  LDSM.16.MT88.4 R8, [R252+0x2100] ;  /* 0x00210000fc08783b */ /* 0x000e6e0000004200 */
[C---:B------:R-:W-:Y:S08]  /*50d0*/  HMMA.16816.F32.BF16 R44, R128.reuse, R48, RZ ;  /* 0x00000030802c723c */ /* 0x040ff000000418ff */
[C---:B------:R-:W-:Y:S08]  /*50e0*/  HMMA.16816.F32.BF16 R48, R128.reuse, R50, RZ ;  /* 0x000000328030723c */ /* 0x040ff000000418ff */
[----:B------:R-:W-:Y:S08]  /*50f0*/  HMMA.16816.F32.BF16 R84, R128, R88, RZ ;  /* 0x000000588054723c */ /* 0x000ff000000418ff */
[C---:B------:R-:W-:Y:S08]  /*5100*/  HMMA.16816.F32.BF16 R44, R4.reuse, R12, R44 ;  /* 0x0000000c042c723c */ /* 0x040ff0000004182c */
[C---:B------:R-:W-:Y:S01]  /*5110*/  HMMA.16816.F32.BF16 R48, R4.reuse, R14, R48 ;  /* 0x0000000e0430723c */ /* 0x040fe20000041830 */
[----:B------:R-:W2:Y:S07]  /*5120*/  LDSM.16.MT88.4 R12, [R248+0x2100] ;  /* 0x00210000f80c783b */ /* 0x000eae0000004200 */
[C---:B-1----:R-:W-:Y:S08]  /*5130*/  HMMA.16816.F32.BF16 R36, R4.reuse, R8, R36 ;  /* 0x000000080424723c */ /* 0x042ff00000041824 */
[----:B------:R-:W-:Y:S01]  /*5140*/  HMMA.16816.F32.BF16 R40, R4, R10, R40 ;  /* 0x0000000a0428723c */ /* 0x000fe20000041828 */
[----:B------:R-:W1:Y:S07]  /*5150*/  LDSM.16.MT88.4 R8, [R249+0x2100] ;  /* 0x00210000f908783b */ /* 0x000e6e0000004200 */
[C---:B------:R-:W-:Y:S08]  /*5160*/  HMMA.16816.F32.BF16 R88, R128.reuse, R90, RZ ;  /* 0x0000005a8058723c */ /* 0x040ff000000418ff */
[C---:B------:R-:W-:Y:S08]  /*5170*/  HMMA.16816.F32.BF16 R60, R128.reuse, R64, RZ ;  /* 0x00000040803c723c */ /* 0x040ff000000418ff */
[C---:B------:R-:W-:Y:S08]  /*5180*/  HMMA.16816.F32.BF16 R64, R128.reuse, R66, RZ ;  /* 0x000000428040723c */ /* 0x040ff000000418ff */
[----:B------:R-:W-:Y:S08]  /*5190*/  HMMA.16816.F32.BF16 R100, R128, R104, RZ ;  /* 0x000000688064723c */ /* 0x000ff000000418ff */
[C---:B--2---:R-:W-:Y:S08]  /*51a0*/  HMMA.16816.F32.BF16 R60, R4.reuse, R12, R60 ;  /* 0x0000000c043c723c */ /* 0x044ff0000004183c */
[C---:B-1----:R-:W-:Y:S08]  /*51b0*/  HMMA.16816.F32.BF16 R52, R4.reuse, R8, R52 ;  /* 0x000000080434723c */ /* 0x042ff00000041834 */
[C---:B------:R-:W-:Y:S01]  /*51c0*/  HMMA.16816.F32.BF16 R56, R4.reuse, R10, R56 ;  /* 0x0000000a0438723c */ /* 0x040fe20000041838 */
[----:B------:R-:W1:Y:S07]  /*51d0*/  LDSM.16.MT88.4 R8, [R249+0x3900] ;  /* 0x00390000f908783b */ /* 0x000e6e0000004200 */
[----:B------:R-:W-:Y:S01]  /*51e0*/  HMMA.16816.F32.BF16 R64, R4, R14, R64 ;  /* 0x0000000e0440723c */ /* 0x000fe20000041840 */
[----:B------:R-:W2:Y:S07]  /*51f0*/  LDSM.16.MT88.4 R12, [R248+0x3900] ;  /* 0x00390000f80c783b */ /* 0x000eae0000004200 */
[C---:B------:R-:W-:Y:S08]  /*5200*/  HMMA.16816.F32.BF16 R104, R128.reuse, R106, RZ ;  /* 0x0000006a8068723c */ /* 0x040ff000000418ff */
[C---:B------:R-:W-:Y:S08]  /*5210*/  HMMA.16816.F32.BF16 R92, R128.reuse, R96, RZ ;  /* 0x00000060805c723c */ /* 0x040ff000000418ff */
[C---:B------:R-:W-:Y:S08]  /*5220*/  HMMA.16816.F32.BF16 R96, R128.reuse, R98, RZ ;  /* 0x000000628060723c */ /* 0x040ff000000418ff */
[----:B------:R-:W-:Y:S08]  /*5230*/  HMMA.16816.F32.BF16 R108, R128, R112, RZ ;  /* 0x00000070806c723c */ /* 0x000ff000000418ff */
[C---:B-1----:R-:W-:Y:S08]  /*5240*/  HMMA.16816.F32.BF16 R84, R4.reuse, R8, R84 ;  /* 0x000000080454723c */ /* 0x042ff00000041854 */
[C---:B------:R-:W-:Y:S01]  /*5250*/  HMMA.16816.F32.BF16 R88, R4.reuse, R10, R88 ;  /* 0x0000000a0458723c */ /* 0x040fe20000041858 */
[----:B------:R-:W1:Y:S07]  /*5260*/  LDSM.16.MT88.4 R8, [R252+0x5100] ;  /* 0x00510000fc08783b */ /* 0x000e6e0000004200 */
[----:B--2---:R-:W-:Y:S07]  /*5270*/  HMMA.16816.F32.BF16 R96, R4, R14, R96 ;  /* 0x0000000e0460723c */ /* 0x004fee0000041860 */
[----:B------:R-:W-:Y:S01]  /*5280*/  FADD.FTZ R14, R120, R121 ;  /* 0x00000079780e7221 */ /* 0x000fe20000010000 */
[----:B------:R-:W-:Y:S01]  /*5290*/  HMMA.16816.F32.BF16 R112, R128, R114, RZ ;  /* 0x000000728070723c */ /* 0x000fe200000418ff */
[----:B------:R-:W2:Y:S02]  /*52a0*/  LDSM.16.MT88.4 R120, [R249+0x4900] ;  /* 0x00490000f978783b */ /* 0x000ea40000004200 */
[----:B------:R-:W-:-:S04]  /*52b0*/  FADD.FTZ R14, R119, R14 ;  /* 0x0000000e770e7221 */ /* 0x000fc80000010000 */
[----:B------:R-:W-:Y:S01]  /*52c0*/  FADD.FTZ R14, R116, R14 ;  /* 0x0000000e740e7221 */ /* 0x000fe20000010000 */
[----:B------:R-:W-:Y:S03]  /*52d0*/  HMMA.16816.F32.BF16 R28, R128, R32, RZ ;  /* 0x00000020801c723c */ /* 0x000fe600000418ff */
[----:B------:R-:W-:-:S04]  /*52e0*/  FADD.FTZ R173, R173, R14 ;  /* 0x0000000eadad7221 */ /* 0x000fc80000010000 */
[----:B------:R-:W-:Y:S01]  /*52f0*/  FADD.FTZ R173, R172, R173 ;  /* 0x000000adacad7221 */ /* 0x000fe20000010000 */
[----:B------:R-:W-:Y:S07]  /*5300*/  HMMA.16816.F32.BF16 R92, R4, R12, R92 ;  /* 0x0000000c045c723c */ /* 0x000fee000004185c */
[----:B------:R-:W-:Y:S01]  /*5310*/  FADD.FTZ R12, R118, R117 ;  /* 0x00000075760c7221 */ /* 0x000fe20000010000 */
[----:B------:R-:W-:Y:S01]  /*5320*/  HMMA.16816.F32.BF16 R32, R128, R34, RZ ;  /* 0x000000228020723c */ /* 0x000fe200000418ff */
[----:B------:R-:W-:-:S02]  /*5330*/  FFMA.FTZ R13, R126, c[0x0][0x2d0], -R174 ;  /* 0x0000b4007e0d7a23 */ /* 0x000fc400000108ae */
[----:B------:R-:W-:Y:S02]  /*5340*/  FADD.FTZ R175, R175, R12 ;  /* 0x0000000cafaf7221 */ /* 0x000fe40000010000 */
[----:B------:R-:W-:Y:S02]  /*5350*/  FFMA.FTZ R12, R127, c[0x0][0x2d0], -R174 ;  /* 0x0000b4007f0c7a23 */ /* 0x000fe400000108ae */
[----:B------:R-:W-:Y:S01]  /*5360*/  FADD.FTZ R176, R176, R175 ;  /* 0x000000afb0b07221 */ /* 0x000fe20000010000 */
[----:B-1----:R-:W-:Y:S03]  /*5370*/  HMMA.16816.F32.BF16 R100, R4, R8, R100 ;  /* 0x000000080464723c */ /* 0x002fe60000041864 */
[----:B------:R-:W-:-:S04]  /*5380*/  FADD.FTZ R176, R171, R176 ;  /* 0x000000b0abb07221 */ /* 0x000fc80000010000 */
[----:B------:R-:W-:Y:S01]  /*5390*/  FADD.FTZ R170, R170, R176 ;  /* 0x000000b0aaaa7221 */ /* 0x000fe20000010000 */
[----:B------:R-:W-:Y:S01]  /*53a0*/  HMMA.16816.F32.BF16 R104, R4, R10, R104 ;  /* 0x0000000a0468723c */ /* 0x000fe20000041868 */
[----:B------:R-:W1:Y:S02]  /*53b0*/  LDSM.16.MT88.4 R8, [R250+0x5100] ;  /* 0x00510000fa08783b */ /* 0x000e640000004200 */
[----:B------:R-:W-:-:S04]  /*53c0*/  FADD.FTZ R170, R3, R170 ;  /* 0x000000aa03aa7221 */ /* 0x000fc80000010000 */
[----:B------:R-:W-:Y:S01]  /*53d0*/  FADD.FTZ R156, R156, R170 ;  /* 0x000000aa9c9c7221 */ /* 0x000fe20000010000 */
[C---:B--2---:R-:W-:Y:S08]  /*53e0*/  HMMA.16816.F32.BF16 R116, R128.reuse, R120, RZ ;  /* 0x000000788074723c */ /* 0x044ff000000418ff */
        /* <DEDUP_REMOVED lines=8> */
[C---:B------:R-:W-:Y:S08]  /*5470*/  HMMA.16816.F32.BF16 R148, R128.reuse, R152, RZ ;  /* 0x000000988094723c */ /* 0x040ff000000418ff */
[----:B------:R-:W-:Y:S08]  /*5480*/  HMMA.16816.F32.BF16 R152, R128, R154, RZ ;  /* 0x0000009a8098723c */ /* 0x000ff000000418ff */
[----:B--2---:R-:W-:Y:S07]  /*5490*/  HMMA.16816.F32.BF16 R76, R4, R16, R76 ;  /* 0x00000010044c723c */ /* 0x004fee000004184c */
[--C-:B------:R-:W-:Y:S01]  /*54a0*/  FFMA.FTZ R17, R125, c[0x0][0x2d0], -R174.reuse ;  /* 0x0000b4007d117a23 */ /* 0x100fe200000108ae */
[----:B------:R-:W-:Y:S01]  /*54b0*/  HMMA.16816.F32.BF16 R140, R128, R144, RZ ;  /* 0x00000090808c723c */ /* 0x000fe200000418ff */
[----:B------:R-:W-:-:S04]  /*54c0*/  FFMA.FTZ R16, R124, c[0x0][0x2d0], -R174 ;  /* 0x0000b4007c107a23 */ /* 0x000fc800000108ae */
[----:B------:R-:W-:Y:S03]  /*54d0*/  MUFU.EX2 R17, R17 ;  /* 0x0000001100117308 */ /* 0x000fe60000000800 */
[----:B------:R-:W-:Y:S05]  /*54e0*/  HMMA.16816.F32.BF16 R68, R128, R72, RZ ;  /* 0x000000488044723c */ /* 0x000fea00000418ff */
[----:B------:R-:W-:Y:S03]  /*54f0*/  MUFU.EX2 R16, R16 ;  /* 0x0000001000107308 */ /* 0x000fe60000000800 */
[C---:B-1----:R-:W-:Y:S08]  /*5500*/  HMMA.16816.F32.BF16 R116, R4.reuse, R8, R116 ;  /* 0x000000080474723c */ /* 0x042ff00000041874 */
[----:B------:R-:W-:Y:S01]  /*5510*/  HMMA.16816.F32.BF16 R120, R4, R10, R120 ;  /* 0x0000000a0478723c */ /* 0x000fe20000041878 */
[----:B------:R-:W1:Y:S07]  /*5520*/  LDSM.16.MT88.4 R8, [R248+0x4900] ;  /* 0x00490000f808783b */ /* 0x000e6e0000004200 */
[C---:B------:R-:W-:Y:S08]  /*5530*/  HMMA.16816.F32.BF16 R144, R128.reuse, R146, RZ ;  /* 0x000000928090723c */ /* 0x040ff000000418ff */
[C---:B------:R-:W-:Y:S08]  /*5540*/  HMMA.16816.F32.BF16 R72, R128.reuse, R74, RZ ;  /* 0x0000004a8048723c */ /* 0x040ff000000418ff */
[----:B------:R-:W-:Y:S08]  /*5550*/  HMMA.16816.F32.BF16 R80, R128, R82, RZ ;  /* 0x000000528050723c */ /* 0x000ff000000418ff */
[C---:B------:R-:W-:Y:S08]  /*5560*/  HMMA.16816.F32.BF16 R148, R4.reuse, R20, R148 ;  /* 0x000000140494723c */ /* 0x040ff00000041894 */
[----:B------:R-:W-:Y:S01]  /*5570*/  HMMA.16816.F32.BF16 R152, R4, R22, R152 ;  /* 0x000000160498723c */ /* 0x000fe20000041898 */
[----:B------:R-:W2:Y:S07]  /*5580*/  LDSM.16.MT88.4 R20, [R252+0x3900] ;  /* 0x00390000fc14783b */ /* 0x000eae0000004200 */
[C---:B-1----:R-:W-:Y:S08]  /*5590*/  HMMA.16816.F32.BF16 R124, R128.reuse, R8, RZ ;  /* 0x00000008807c723c */ /* 0x042ff000000418ff */
[----:B------:R-:W-:Y:S01]  /*55a0*/  HMMA.16816.F32.BF16 R128, R128, R10, RZ ;  /* 0x0000000a8080723c */ /* 0x000fe200000418ff */
[----:B------:R-:W1:Y:S07]  /*55b0*/  LDSM.16.MT88.4 R8, [R248+0x5100] ;  /* 0x00510000f808783b */ /* 0x000e6e0000004200 */
[C---:B------:R-:W-:Y:S08]  /*55c0*/  HMMA.16816.F32.BF16 R140, R4.reuse, R24, R140 ;  /* 0x00000018048c723c */ /* 0x040ff0000004188c */
[C---:B------:R-:W-:Y:S08]  /*55d0*/  HMMA.16816.F32.BF16 R144, R4.reuse, R26, R144 ;  /* 0x0000001a0490723c */ /* 0x040ff00000041890 */
[C---:B------:R-:W-:Y:S07]  /*55e0*/  HMMA.16816.F32.BF16 R80, R4.reuse, R18, R80 ;  /* 0x000000120450723c */ /* 0x040fee0000041850 */
[--C-:B------:R-:W-:Y:S01]  /*55f0*/  FFMA.FTZ R18, R168, c[0x0][0x2d0], -R169.reuse ;  /* 0x0000b400a8127a23 */ /* 0x100fe200000108a9 */
[----:B--2---:R-:W-:Y:S01]  /*5600*/  HMMA.16816.F32.BF16 R68, R4, R20, R68 ;  /* 0x000000140444723c */ /* 0x004fe20000041844 */
[----:B------:R-:W-:-:S04]  /*5610*/  FFMA.FTZ R19, R159, c[0x0][0x2d0], -R169 ;  /* 0x0000b4009f137a23 */ /* 0x000fc800000108a9 */
[----:B------:R-:W2:Y:S02]  /*5620*/  MUFU.EX2 R18, R18 ;  /* 0x0000001200127308 */ /* 0x000ea40000000800 */
[--C-:B------:R-:W-:Y:S01]  /*5630*/  FFMA.FTZ R21, R158, c[0x0][0x2d0], -R169.reuse ;  /* 0x0000b4009e157a23 */ /* 0x100fe200000108a9 */
[----:B------:R-:W-:Y:S01]  /*5640*/  HMMA.16816.F32.BF16 R72, R4, R22, R72 ;  /* 0x000000160448723c */ /* 0x000fe20000041848 */
[----:B------:R-:W-:-:S04]  /*5650*/  FFMA.FTZ R20, R157, c[0x0][0x2d0], -R169 ;  /* 0x0000b4009d147a23 */ /* 0x000fc800000108a9 */
[----:B------:R-:W3:Y:S03]  /*5660*/  MUFU.EX2 R19, R19 ;  /* 0x0000001300137308 */ /* 0x000ee60000000800 */
[C---:B-1----:R-:W-:Y:S05]  /*5670*/  HMMA.16816.F32.BF16 R124, R4.reuse, R8, R124 ;  /* 0x00000008047c723c */ /* 0x042fea000004187c */
[----:B------:R-:W-:Y:S01]  /*5680*/  MUFU.EX2 R21, R21 ;  /* 0x0000001500157308 */ /* 0x000fe20000000800 */
[----:B--2---:R-:W-:Y:S02]  /*5690*/  FADD.FTZ R156, R18, R156 ;  /* 0x0000009c129c7221 */ /* 0x004fe40000010000 */
[----:B------:R-:W-:Y:S01]  /*56a0*/  HMMA.16816.F32.BF16 R128, R4, R10, R128 ;  /* 0x0000000a0480723c */ /* 0x000fe20000041880 */
[----:B------:R-:W1:Y:S04]  /*56b0*/  LDSM.16.MT88.4 R8, [R250+0x1100] ;  /* 0x00110000fa08783b */ /* 0x000e680000004200 */
[----:B------:R-:W2:Y:S01]  /*56c0*/  MUFU.EX2 R4, R12 ;  /* 0x0000000c00047308 */ /* 0x000ea20000000800 */
[----:B---3--:R-:W-:Y:S01]  /*56d0*/  FADD.FTZ R156, R19, R156 ;  /* 0x0000009c139c7221 */ /* 0x008fe20000010000 */
[----:B------:R-:W-:-:S06]  /*56e0*/  F2FP.BF16.PACK_AB R6, R16, R17 ;  /* 0x000000111006723e */ /* 0x000fcc00000010ff */
[----:B------:R3:W4:Y:S08]  /*56f0*/  MUFU.EX2 R5, R13 ;  /* 0x0000000d00057308 */ /* 0x0007300000000800 */
[----:B------:R-:W1:Y:S01]  /*5700*/  MUFU.EX2 R20, R20 ;  /* 0x0000001400147308 */ /* 0x000e620000000800 */
[----:B--2---:R-:W-:Y:S01]  /*5710*/  FADD.FTZ R3, R4, R173 ;  /* 0x000000ad04037221 */ /* 0x004fe20000010000 */
[----:B---3--:R-:W2:Y:S03]  /*5720*/  LDSM.16.MT88.4 R12, [R252+0x1100] ;  /* 0x00110000fc0c783b */ /* 0x008ea60000004200 */
[C---:B----4-:R-:W-:Y:S01]  /*5730*/  FADD.FTZ R3, R5.reuse, R3 ;  /* 0x0000000305037221 */ /* 0x050fe20000010000 */
[----:B------:R-:W-:-:S02]  /*5740*/  F2FP.BF16.PACK_AB R4, R5, R4 ;  /* 0x000000040504723e */ /* 0x000fc400000010ff */
[----:B------:R-:W-:Y:S01]  /*5750*/  F2FP.BF16.PACK_AB R5, R19, R18 ;  /* 0x000000121305723e */ /* 0x000fe200000010ff */
[----:B------:R-:W-:Y:S01]  /*5760*/  FADD.FTZ R3, R17, R3 ;  /* 0x0000000311037221 */ /* 0x000fe20000010000 */
[----:B-1----:R-:W-:Y:S01]  /*5770*/  F2FP.BF16.PACK_AB R7, R20, R21 ;  /* 0x000000151407723e */ /* 0x002fe200000010ff */
[----:B------:R-:W-:-:S06]  /*5780*/  FADD.FTZ R21, R21, R156 ;  /* 0x0000009c15157221 */ /* 0x000fcc0000010000 */
[C---:B------:R-:W-:Y:S08]  /*5790*/  HMMA.16816.F32.BF16 R140, R4.reuse, R8, R140 ;  /* 0x00000008048c723c */ /* 0x040ff0000004188c */
        /* <DEDUP_REMOVED lines=43> */
[C---:B--2---:R-:W-:Y:S08]  /*5a50*/  HMMA.16816.F32.BF16 R116, R4.reuse, R12, R116 ;  /* 0x0000000c0474723c */ /* 0x044ff00000041874 */
[----:B------:R-:W-:Y:S07]  /*5a60*/  HMMA.16816.F32.BF16 R120, R4, R14, R120 ;  /* 0x0000000e0478723c */ /* 0x000fee0000041878 */
[----:B------:R-:W-:-:S02]  /*5a70*/  FADD.FTZ R4, R16, R3 ;  /* 0x0000000310047221 */ /* 0x000fc40000010000 */
[----:B------:R-:W-:-:S03]  /*5a80*/  FADD.FTZ R3, R20, R21 ;  /* 0x0000001514037221 */ /* 0x000fc60000010000 */
[----:B------:R1:W-:Y:S04]  /*5a90*/  STL [R1+0x44], R4 ;  /* 0x0000440401007387 */ /* 0x0003e80000100800 */
[----:B------:R1:W-:Y:S01]  /*5aa0*/  STL [R1+0x40], R3 ;  /* 0x0000400301007387 */ /* 0x0003e20000100800 */
[----:B------:R-:W-:Y:S05]  /*5ab0*/  @P0 BRA `(.L_x_402) ;  /* 0x0000018000000947 */ /* 0x000fea0003800000 */
[----:B------:R-:W-:Y:S01]  /*5ac0*/  ISETP.LT.AND P0, PT, RZ, UR4, PT ;  /* 0x00000004ff007c0c */ /* 0x000fe2000bf01270 */
[----:B------:R-:W-:-:S12]  /*5ad0*/  UIADD3 UR26, UR4, -0x1, URZ ;  /* 0xffffffff041a7890 */ /* 0x000fd8000fffe03f */
[----:B------:R-:W-:Y:S05]  /*5ae0*/  @P0 BRA `(.L_x_403) ;  /* 0x000000a000000947 */ /* 0x000fea0003800000 */
[----:B------:R-:W-:Y:S02]  /*5af0*/  UMOV UR26, 0x1 ;  /* 0x00000001001a7882 */ /* 0x000fe40000000000 */
        /* <DEDUP_REMOVED lines=9> */
.L_x_403:
[----:B------:R-:W-:Y:S02]  /*5b90*/  UMOV UR5, 0x1 ;  /* 0x0000000100057882 */ /* 0x000fe40000000000 */
[----:B------:R-:W-:Y:S02]  /*5ba0*/  ULDC UR4, c[0x0][0x32c] ;  /* 0x0000cb0000047ab9 */ /* 0x000fe40000000800 */
[----:B------:R-:W-:-:S03]  /*5bb0*/  UISETP.NE.AND UP0, UPT, UR5, UR4, UPT ;  /* 0x000000040500728c */ /* 0x000fc6000bf05270 */
[----:B------:R-:W-:Y:S02]  /*5bc0*/  ULDC.64 UR4, c[0x0][0x330] ;  /* 0x0000cc0000047ab9 */ /* 0x000fe40000000a00 */
[----:B------:R-:W-:-:S07]  /*5bd0*/  UIMAD.WIDE.U32 UR28, UR26, UR4, URZ ;  /* 0x000000041a1c72a5 */ /* 0x000fce000f8e003f */
[----:B------:R-:W-:Y:S02]  /*5be0*/  @UP0 UMOV UR27, UR29 ;  /* 0x0000001d001b0c82 */ /* 0x000fe40008000000 */
[----:B------:R-:W-:Y:S02]  /*5bf0*/  @UP0 USHF.R.U32.HI UR26, URZ, UR5, UR27 ;  /* 0x000000053f1a0299 */ /* 0x000fe4000801161b */
.L_x_404:
[----:B------:R-:W-:Y:S02]  /*5c00*/  ULDC UR4, c[0x0][0x32c] ;  /* 0x0000cb0000047ab9 */ /* 0x000fe40000000800 */
[----:B------:R-:W-:-:S04]  /*5c10*/  UIMAD UR4, UR26, UR4, UR4 ;  /* 0x000000041a0472a4 */ /* 0x000fc8000f8e0204 */
[----:B------:R-:W-:-:S04]  /*5c20*/  UISETP.LT.AND UP0, UPT, UR25, UR4, UPT ;  /* 0x000000041900728c */ /* 0x000fc8000bf01270 */
[----:B------:R-:W-:-:S04]  /*5c30*/  USEL UR25, UR25, UR4, UP0 ;  /* 0x0000000419197287 */ /* 0x000fc80008000000 */
.L_x_402:
[----:B------:R-:W-:-:S04]  /*5c40*/  UIMAD.WIDE UR4, UR25, 0x2aaaaaab, URZ ;  /* 0x2aaaaaab190478a5 */ /* 0x000fc8000f8e023f */
[----:B------:R-:W-:-:S04]  /*5c50*/  USHF.R.U32.HI UR4, URZ, 0x1f, UR5 ;  /* 0x0000001f3f047899 */ /* 0x000fc80008011605 */
[----:B------:R-:W-:-:S04]  /*5c60*/  ULEA.HI.SX32 UR4, UR5, UR4, 0x1d ;  /* 0x0000000405047291 */ /* 0x000fc8000f8fea3f */
[----:B------:R-:W-:-:S04]  /*5c70*/  UISETP.LT.AND UP0, UPT, UR8, UR4, UPT ;  /* 0x000000040800728c */ /* 0x000fc8000bf01270 */
[----:B------:R-:W-:-:S04]  /*5c80*/  USEL UR4, UR8, UR4, !UP0 ;  /* 0x0000000408047287 */ /* 0x000fc8000c000000 */
[----:B------:R-:W-:-:S06]  /*5c90*/  UISETP.GE.AND UP0, UPT, UR24, UR4, UPT ;  /* 0x000000041800728c */ /* 0x000fcc000bf06270 */
[----:B------:R-:W-:-:S13]  /*5ca0*/  PLOP3.LUT P0, PT, PT, PT, UP0, 0x40, 0x0 ;  /* 0x000000000000781c */ /* 0x000fda0003f0e808 */
[----:B------:R-:W-:Y:S05]  /*5cb0*/  @P0 BRA `(.L_x_405) ;  /* 0x00003f8000000947 */ /* 0x000fea0003800000 */
[----:B------:R-:W2:Y:S04]  /*5cc0*/  LDL R5, [R1+0x24] ;  /* 0x0000240001057983 */ /* 0x000ea80000100800 */
[----:B-1----:R-:W3:Y:S04]  /*5cd0*/  LDL R4, [R1+0x30] ;  /* 0x0000300001047983 */ /* 0x002ee80000100800 */
[----:B------:R-:W4:Y:S04]  /*5ce0*/  LDL R3, [R1+0x18] ;  /* 0x0000180001037983 */ /* 0x000f280000100800 */
[----:B------:R-:W5:Y:S01]  /*5cf0*/  LDL R7, [R1+0x3c] ;  /* 0x00003c0001077983 */ /* 0x000f620000100800 */
[----:B------:R-:W-:Y:S01]  /*5d00*/  MOV R156, R2 ;  /* 0x00000002009c7202 */ /* 0x000fe20000000f00 */
[----:B------:R-:W-:Y:S01]  /*5d10*/  UMOV UR5, UR24 ;  /* 0x0000001800057c82 */ /* 0x000fe20008000000 */
[----:B--2---:R-:W-:Y:S01]  /*5d20*/  IMAD.MOV.U32 R6, RZ, RZ, R5 ;  /* 0x000000ffff067224 */ /* 0x004fe200078e0005 */
[----:B---3--:R-:W-:Y:S01]  /*5d30*/  MOV R5, R4 ;  /* 0x0000000400057202 */ /* 0x008fe20000000f00 */
[----:B----4-:R-:W-:-:S02]  /*5d40*/  IMAD.MOV.U32 R4, RZ, RZ, R3 ;  /* 0x000000ffff047224 */ /* 0x010fc400078e0003 */
[----:B------:R-:W-:Y:S01]  /*5d50*/  IMAD.MOV.U32 R3, RZ, RZ, R0 ;  /* 0x000000ffff037224 */ /* 0x000fe200078e0000 */
[C---:B-----5:R-:W-:Y:S02]  /*5d60*/  SHF.L.U64.HI R0, R6.reuse, 0x1, R7 ;  /* 0x0000000106007819 */ /* 0x060fe40000010207 */
[----:B------:R-:W-:Y:S02]  /*5d70*/  SHF.L.U32 R6, R6, 0x1, RZ ;  /* 0x0000000106067819 */ /* 0x000fe400000006ff */
[C---:B------:R-:W-:Y:S01]  /*5d80*/  SHF.L.U64.HI R2, R4.reuse, 0x1, R5 ;  /* 0x0000000104027819 */ /* 0x040fe20000010205 */
[----:B------:R1:W-:Y:S04]  /*5d90*/  STL [R1+0x48], R0 ;  /* 0x0000480001007387 */ /* 0x0003e80000100800 */
[----:B------:R2:W-:Y:S04]  /*5da0*/  STL [R1+0x4c], R6 ;  /* 0x00004c0601007387 */ /* 0x0005e80000100800 */
[----:B------:R2:W-:Y:S01]  /*5db0*/  STL [R1+0x50], R2 ;  /* 0x0000500201007387 */ /* 0x0005e20000100800 */
[----:B-1----:R-:W-:-:S05]  /*5dc0*/  IMAD.SHL.U32 R0, R4, 0x2, RZ ;  /* 0x0000000204007824 */ /* 0x002fca00078e00ff */
[----:B------:R2:W-:Y:S02]  /*5dd0*/  STL [R1+0x54], R0 ;  /* 0x0000540001007387 */ /* 0x0005e40000100800 */
.L_x_418:
[----:B--2---:R-:W2:Y:S01]  /*5de0*/  LDL R2, [R1+0x4] ;  /* 0x0000040001027983 */ /* 0x004ea20000100800 */
[----:B------:R-:W-:Y:S04]  /*5df0*/  DEPBAR.LE SB0, 0x0 ;  /* 0x000080000000791a */ /* 0x000fe80000000000 */
[----:B------:R-:W3:Y:S01]  /*5e00*/  LDL R0, [R1] ;  /* 0x0000000001007983 */ /* 0x000ee20000100800 */
[----:B------:R-:W-:Y:S03]  /*5e10*/  UISETP.GT.AND UP0, UPT, UR8, UR5, UPT ;  /* 0x000000050800728c */ /* 0x000fe6000bf04270 */
[----:B------:R-:W-:Y:S03]  /*5e20*/  BAR.SYNC.DEFER_BLOCKING 0x0 ;  /* 0x0000000000007b1d */ /* 0x000fe60000010000 */
[----:B------:R-:W-:Y:S03]  /*5e30*/  PLOP3.LUT P0, PT, PT, PT, UP0, 0x80, 0x0 ;  /* 0x000000000000781c */ /* 0x000fe60003f0f008 */
[----:B------:R1:W4:Y:S04]  /*5e40*/  LDSM.16.M88.4 R172, [R247] ;  /* 0x00000000f7ac783b */ /* 0x0003280000000200 */
[----:B------:R1:W1:Y:S04]  /*5e50*/  LDSM.16.M88.4 R176, [R246] ;  /* 0x00000000f6b0783b */ /* 0x0002680000000200 */
[----:B--2---:R2:W1:Y:S04]  /*5e60*/  LDSM.16.M88.4 R8, [R2+0x10100] ;  /* 0x010100000208783b */ /* 0x0044680000000200 */
[----:B------:R2:W1:Y:S04]  /*5e70*/  LDSM.16.M88.4 R16, [R2+0x10900] ;  /* 0x010900000210783b */ /* 0x0004680000000200 */
[----:B------:R2:W1:Y:S04]  /*5e80*/  LDSM.16.M88.4 R24, [R2+0x11100] ;  /* 0x011100000218783b */ /* 0x0004680000000200 */
[----:B---3--:R2:W3:Y:S01]  /*5e90*/  LDSM.16.M88.4 R168, [R0] ;  /* 0x0000000000a8783b */ /* 0x0084e20000000200 */
[----:B------:R-:W-:-:S05]  /*5ea0*/  @P0 BRA `(.L_x_406) ;  /* 0x000004b000000947 */ /* 0x000fca0003800000 */
[----:B--2-4-:R-:W2:Y:S01]  /*5eb0*/  LDL R0, [R1+0xc] ;  /* 0x00000c0001007983 */ /* 0x014ea20000100800 */
[----:B------:R-:W-:Y:S03]  /*5ec0*/  BSSY B0, `(.L_x_406) ;  /* 0x0000049000007945 */ /* 0x000fe60003800000 */
[----:B------:R-:W4:Y:S04]  /*5ed0*/  LDL R12, [R1+0x8] ;  /* 0x00000800010c7983 */ /* 0x000f280000100800 */
[----:B------:R-:W5:Y:S04]  /*5ee0*/  LDL R7, [R1+0x24] ;  /* 0x0000240001077983 */ /* 0x000f680000100800 */
[----:B---3--:R-:W3:Y:S04]  /*5ef0*/  LDL R158, [R1+0x4c] ;  /* 0x00004c00019e7983 */ /* 0x008ee80000100800 */
        /* <DEDUP_REMOVED lines=8> */
[----:B--2---:R-:W-:Y:S01]  /*5f80*/  IMAD.WIDE.U32 R4, R0, c[0x0][0x208], RZ ;  /* 0x0000820000047a25 */ /* 0x004fe200078e00ff */
[----:B------:R-:W-:Y:S05]  /*5f90*/  SHF.R.S32.HI R2, RZ, 0x1f, R0 ;  /* 0x0000001fff027819 */ /* 0x000fea0000011400 */
[----:B------:R-:W-:Y:S01]  /*5fa0*/  IMAD R2, R2, c[0x0][0x208], RZ ;  /* 0x0000820002027a24 */ /* 0x000fe200078e02ff */
[----:B-----5:R-:W-:Y:S03]  /*5fb0*/  ISETP.GE.AND P1, PT, R7, c[0x0][0x1d4], PT ;  /* 0x0000750007007a0c */ /* 0x020fe60003f26270 */
[----:B------:R-:W-:Y:S01]  /*5fc0*/  IMAD R2, R0, c[0x0][0x20c], R2 ;  /* 0x0000830000027a24 */ /* 0x000fe200078e0202 */
[----:B----4-:R-:W-:Y:S03]  /*5fd0*/  SHF.R.S32.HI R0, RZ, 0x1f, R12 ;  /* 0x0000001fff007819 */ /* 0x010fe6000001140c */
[----:B------:R-:W-:Y:S02]  /*5fe0*/  IMAD.IADD R5, R5, 0x1, R2 ;  /* 0x0000000105057824 */ /* 0x000fe400078e0202 */
[----:B------:R-:W-:Y:S02]  /*5ff0*/  IMAD R0, R0, c[0x0][0x218], RZ ;  /* 0x0000860000007a24 */ /* 0x000fe400078e02ff */
[C---:B------:R-:W-:Y:S04]  /*6000*/  IMAD.WIDE.U32 R4, R12.reuse, c[0x0][0x218], R4 ;  /* 0x000086000c047a25 */ /* 0x040fe800078e0004 */
[----:B------:R-:W-:Y:S01]  /*6010*/  IMAD R0, R12, c[0x0][0x21c], R0 ;  /* 0x000087000c007a24 */ /* 0x000fe200078e0200 */
[----:B------:R-:W-:Y:S04]  /*6020*/  IADD3 R15, P0, R4, UR14, RZ ;  /* 0x0000000e040f7c10 */ /* 0x000fe8000ff1e0ff */
[----:B------:R-:W-:Y:S02]  /*6030*/  IADD3.X R4, R5, UR16, R0, P0, !PT ;  /* 0x0000001005047c10 */ /* 0x000fe400087fe400 */
[C---:B------:R-:W-:Y:S04]  /*6040*/  LEA R0, P0, R15.reuse, c[0x0][0x1f8], 0x1 ;  /* 0x00007e000f007a11 */ /* 0x040fe800078008ff */
[----:B------:R-:W-:Y:S01]  /*6050*/  LEA.HI.X R15, R15, c[0x0][0x1fc], R4, 0x1, P0 ;  /* 0x00007f000f0f7a11 */ /* 0x000fe200000f0c04 */
[----:B------:R-:W2:Y:S01]  /*6060*/  SHFL.IDX PT, R12, R0, RZ, 0x181f ;  /* 0x00181fff000c7589 */ /* 0x000ea200000e0000 */
[----:B---3--:R-:W-:Y:S03]  /*6070*/  SHF.L.U64.HI R2, R6, 0x1, R20 ;  /* 0x0000000106027819 */ /* 0x008fe60000010214 */
[----:B------:R-:W3:Y:S01]  /*6080*/  SHFL.IDX PT, R7, R15, RZ, 0x181f ;  /* 0x00181fff0f077589 */ /* 0x000ee200000e0000 */
[C---:B--2---:R-:W-:Y:S05]  /*6090*/  IADD3 R4, P0, R12.reuse, R158, RZ ;  /* 0x0000009e0c047210 */ /* 0x044fea0007f1e0ff */
[C---:B---3--:R-:W-:Y:S05]  /*60a0*/  IMAD.X R5, R7.reuse, 0x1, R157, P0 ;  /* 0x0000000107057824 */ /* 0x048fea00000e069d */
[----:B------:R-:W-:Y:S01]  /*60b0*/  @!PT LDS RZ, [RZ] ;  /* 0x00000000fffff984 */ /* 0x000fe20000000800 */
[----:B------:R2:W-:Y:S02]  /*60c0*/  LDGSTS.E.BYPASS.LTC128B.128 [R14+0x100], [R4.64], !P1 ;  /* 0x00100000040e7fae */ /* 0x0005e4000c901d56 */
[----:B--2---:R-:W-:Y:S02]  /*60d0*/  IADD3 R4, P0, R12, R22, RZ ;  /* 0x000000160c047210 */ /* 0x004fe40007f1e0ff */
[----:B------:R-:W2:Y:S03]  /*60e0*/  S2R R22, SR_TID.X ;  /* 0x0000000000167919 */ /* 0x000ea60000002100 */
[----:B------:R-:W-:Y:S05]  /*60f0*/  IMAD.X R5, R7, 0x1, R21, P0 ;  /* 0x0000000107057824 */ /* 0x000fea00000e0615 */
[----:B------:R3:W-:Y:S01]  /*6100*/  LDGSTS.E.BYPASS.LTC128B.128 [R14+0x1900], [R4.64], !P6 ;  /* 0x01900000040e7fae */ /* 0x0007e2000f101d56 */
[----:B--2---:R-:W-:Y:S01]  /*6110*/  ISETP.GT.AND P1, PT, R22, 0x7f, PT ;  /* 0x0000007f1600780c */ /* 0x004fe20003f24270 */
[----:B---3--:R-:W-:Y:S01]  /*6120*/  IMAD.SHL.U32 R4, R6, 0x2, RZ ;  /* 0x0000000206047824 */ /* 0x008fe200078e00ff */
[C---:B------:R-:W-:Y:S01]  /*6130*/  SHF.L.U64.HI R5, R13.reuse, 0x1, R23 ;  /* 0x000000010d057819 */ /* 0x040fe20000010217 */
[----:B------:R-:W-:Y:S03]  /*6140*/  IMAD.SHL.U32 R6, R13, 0x2, RZ ;  /* 0x000000020d067824 */ /* 0x000fe600078e00ff */
[C---:B------:R-:W-:Y:S05]  /*6150*/  IADD3 R20, P0, R12.reuse, R4, RZ ;  /* 0x000000040c147210 */ /* 0x040fea0007f1e0ff */
[C---:B------:R-:W-:Y:S01]  /*6160*/  IMAD.X R21, R7.reuse, 0x1, R2, P0 ;  /* 0x0000000107157824 */ /* 0x040fe200000e0602 */
[----:B------:R-:W-:Y:S04]  /*6170*/  IADD3 R12, P0, R12, R6, RZ ;  /* 0x000000060c0c7210 */ /* 0x000fe80007f1e0ff */
[----:B------:R2:W-:Y:S01]  /*6180*/  LDGSTS.E.BYPASS.LTC128B.128 [R14+0x3100], [R20.64], !P5 ;  /* 0x03100000140e7fae */ /* 0x0005e2000e901d56 */
[----:B------:R-:W-:Y:S05]  /*6190*/  IMAD.X R13, R7, 0x1, R5, P0 ;  /* 0x00000001070d7824 */ /* 0x000fea00000e0605 */
[----:B------:R2:W-:Y:S01]  /*61a0*/  LDGSTS.E.BYPASS.LTC128B.128 [R14+0x4900], [R12.64], !P4 ;  /* 0x049000000c0e7fae */ /* 0x0005e2000e101d56 */
[----:B------:R-:W-:-:S05]  /*61b0*/  @P1 BRA `(.L_x_407) ;  /* 0x0000019000001947 */ /* 0x000fca0003800000 */
[----:B------:R-:W-:-:S05]  /*61c0*/  BRA.DIV ~URZ, `(.L_x_408) ;  /* 0x0000dac27f007947 */ /* 0x000fca000b800000 */
[----:B------:R3:W4:Y:S04]  /*61d0*/  SHFL.IDX PT, R7, R15, 0x1, 0x181f ;  /* 0x00381f000f077f89 */ /* 0x00072800000e0000 */
[----:B--2---:R3:W2:Y:S02]  /*61e0*/  SHFL.IDX PT, R13, R0, 0x1, 0x181f ;  /* 0x00381f00000d7f89 */ /* 0x0046a400000e0000 */
.L_x_446:
[----:B---3--:R-:W3:Y:S04]  /*61f0*/  LDL R15, [R1+0x24] ;  /* 0x00002400010f7983 */ /* 0x008ee80000100800 */
[----:B------:R-:W5:Y:S04]  /*6200*/  LDL R14, [R1+0x4c] ;  /* 0x00004c00010e7983 */ /* 0x000f680000100800 */
[----:B----4-:R-:W4:Y:S04]  /*6210*/  LDL R21, [R1+0x48] ;  /* 0x0000480001157983 */ /* 0x010f280000100800 */
[----:B--2---:R-:W2:Y:S04]  /*6220*/  LDL R0, [R1+0x1c] ;  /* 0x00001c0001007983 */ /* 0x004ea80000100800 */
[----:B------:R-:W2:Y:S04]  /*6230*/  LDL R20, [R1+0x54] ;  /* 0x0000540001147983 */ /* 0x000ea80000100800 */
[----:B------:R-:W2:Y:S01]  /*6240*/  LDL R12, [R1+0x50] ;  /* 0x00005000010c7983 */ /* 0x000ea20000100800 */
[----:B---3--:R-:W-:Y:S02]  /*6250*/  ISETP.GE.AND P1, PT, R15, c[0x0][0x1d4], PT ;  /* 0x000075000f007a0c */ /* 0x008fe40003f26270 */
[----:B-----5:R-:W-:Y:S05]  /*6260*/  IADD3 R14, P0, R13, R14, RZ ;  /* 0x0000000e0d0e7210 */ /* 0x020fea0007f1e0ff */
[----:B----4-:R-:W-:Y:S06]  /*6270*/  IMAD.X R15, R7, 0x1, R21, P0 ;  /* 0x00000001070f7824 */ /* 0x010fec00000e0615 */
[----:B------:R-:W-:Y:S01]  /*6280*/  @!PT LDS RZ, [RZ] ;  /* 0x00000000fffff984 */ /* 0x000fe20000000800 */
[----:B------:R-:W-:Y:S01]  /*6290*/  @!PT LDS RZ, [RZ] ;  /* 0x00000000fffff984 */ /* 0x000fe20000000800 */
[----:B------:R-:W-:Y:S01]  /*62a0*/  @!PT LDS RZ, [RZ] ;  /* 0x00000000fffff984 */ /* 0x000fe20000000800 */
[----:B--2---:R2:W-:Y:S02]  /*62b0*/  LDGSTS.E.BYPASS.LTC128B.128 [R0+0x1100], [R14.64], !P1 ;  /* 0x011000000e007fae */ /* 0x0045e4000c901d56 */
[----:B--2---:R-:W-:Y:S05]  /*62c0*/  IADD3 R14, P0, R13, R20, RZ ;  /* 0x000000140d0e7210 */ /* 0x004fea0007f1e0ff */
[----:B------:R-:W-:Y:S01]  /*62d0*/  IMAD.X R15, R7, 0x1, R12, P0 ;  /* 0x00000001070f7824 */ /* 0x000fe200000e060c */
[----:B------:R-:W-:Y:S04]  /*62e0*/  IADD3 R20, P0, R13, R4, RZ ;  /* 0x000000040d147210 */ /* 0x000fe80007f1e0ff */
[----:B------:R2:W-:Y:S01]  /*62f0*/  LDGSTS.E.BYPASS.LTC128B.128 [R0+0x2900], [R14.64], !P6 ;  /* 0x029000000e007fae */ /* 0x0005e2000f101d56 */
[----:B------:R-:W-:Y:S01]  /*6300*/  IMAD.X R21, R7, 0x1, R2, P0 ;  /* 0x0000000107157824 */ /* 0x000fe200000e0602 */
[----:B------:R-:W-:Y:S04]  /*6310*/  IADD3 R6, P0, R13, R6, RZ ;  /* 0x000000060d067210 */ /* 0x000fe80007f1e0ff */
[----:B------:R2:W-:Y:S01]  /*6320*/  LDGSTS.E.BYPASS.LTC128B.128 [R0+0x4100], [R20.64], !P5 ;  /* 0x0410000014007fae */ /* 0x0005e2000e901d56 */
[----:B------:R-:W-:Y:S05]  /*6330*/  IMAD.X R7, R7, 0x1, R5, P0 ;  /* 0x0000000107077824 */ /* 0x000fea00000e0605 */
[----:B------:R2:W-:Y:S03]  /*6340*/  LDGSTS.E.BYPASS.LTC128B.128 [R0+0x5900], [R6.64], !P4 ;  /* 0x0590000006007fae */ /* 0x0005e6000e101d56 */
.L_x_407:
[----:B------:R-:W-:Y:S05]  /*6350*/  BSYNC B0 ;  /* 0x0000000000007941 */ /* 0x000fea0003800000 */
.L_x_406:
[----:B--2-4-:R-:W2:Y:S04]  /*6360*/  LDL R0, [R1+0x4] ;  /* 0x0000040001007983 */ /* 0x014ea80000100800 */
[----:B------:R-:W0:Y:S01]  /*6370*/  LDGDEPBAR ;  /* 0x00000000000079af */ /* 0x000e220000000000 */
[----:B------:R-:W-:Y:S01]  /*6380*/  WARPSYNC 0xffffffff ;  /* 0xffffffff00007948 */ /* 0x000fe20003800000 */
[C---:B-1----:R-:W-:Y:S01]  /*6390*/  HMMA.16816.F32.BF16 R4, R160.reuse, R8, RZ ;  /* 0x00000008a004723c */ /* 0x042fe200000418ff */
[----:B------:R-:W-:Y:S06]  /*63a0*/  UISETP.GT.AND UP0, UPT, UR5, UR8, UPT ;  /* 0x000000080500728c */ /* 0x000fec000bf04270 */
[----:B------:R-:W-:Y:S01]  /*63b0*/  PLOP3.LUT P0, PT, PT, PT, UP0, 0x40, 0x0 ;  /* 0x000000000000781c */ /* 0x000fe20003f0e808 */
[C---:B------:R-:W-:Y:S08]  /*63c0*/  HMMA.16816.F32.BF16 R8, R160.reuse, R10, RZ ;  /* 0x0000000aa008723c */ /* 0x040ff000000418ff */
[C---:B------:R-:W-:Y:S08]  /*63d0*/  HMMA.16816.F32.BF16 R12, R160.reuse, R16, RZ ;  /* 0x00000010a00c723c */ /* 0x040ff000000418ff */
[C---:B------:R-:W-:Y:S08]  /*63e0*/  HMMA.16816.F32.BF16 R16, R160.reuse, R18, RZ ;  /* 0x00000012a010723c */ /* 0x040ff000000418ff */
[C---:B------:R-:W-:Y:S08]  /*63f0*/  HMMA.16816.F32.BF16 R20, R160.reuse, R24, RZ ;  /* 0x00000018a014723c */ /* 0x040ff000000418ff */
[----:B------:R-:W-:Y:S08]  /*6400*/  HMMA.16816.F32.BF16 R24, R160, R26, RZ ;  /* 0x0000001aa018723c */ /* 0x000ff000000418ff */
[C---:B---3--:R-:W-:Y:S08]  /*6410*/  HMMA.16816.F32.BF16 R4, R164.reuse, R168, R4 ;  /* 0x000000a8a404723c */ /* 0x048ff00000041804 */
[C---:B------:R-:W-:Y:S01]  /*6420*/  HMMA.16816.F32.BF16 R8, R164.reuse, R170, R8 ;  /* 0x000000aaa408723c */ /* 0x040fe20000041808 */
[----:B------:R-:W1:Y:S07]  /*6430*/  LDSM.16.M88.4 R168, [R251+0x10100] ;  /* 0x01010000fba8783b */ /* 0x000e6e0000000200 */
[C---:B------:R-:W-:Y:S08]  /*6440*/  HMMA.16816.F32.BF16 R12, R164.reuse, R172, R12 ;  /* 0x000000aca40c723c */ /* 0x040ff0000004180c */
[C---:B------:R-:W-:Y:S01]  /*6450*/  HMMA.16816.F32.BF16 R16, R164.reuse, R174, R16 ;  /* 0x000000aea410723c */ /* 0x040fe20000041810 */
[----:B------:R-:W3:Y:S07]  /*6460*/  LDSM.16.M88.4 R172, [R251+0x10900] ;  /* 0x01090000fbac783b */ /* 0x000eee0000000200 */
[C---:B------:R-:W-:Y:S08]  /*6470*/  HMMA.16816.F32.BF16 R20, R164.reuse, R176, R20 ;  /* 0x000000b0a414723c */ /* 0x040ff00000041814 */
[----:B------:R-:W-:Y:S08]  /*6480*/  HMMA.16816.F32.BF16 R24, R164, R178, R24 ;  /* 0x000000b2a418723c */ /* 0x000ff00000041818 */
[C---:B-1----:R-:W-:Y:S08]  /*6490*/  HMMA.16816.F32.BF16 R4, R180.reuse, R168, R4 ;  /* 0x000000a8b404723c */ /* 0x042ff00000041804 */
[C---:B------:R-:W-:Y:S01]  /*64a0*/  HMMA.16816.F32.BF16 R8, R180.reuse, R170, R8 ;  /* 0x000000aab408723c */ /* 0x040fe20000041808 */
[----:B------:R-:W1:Y:S07]  /*64b0*/  LDSM.16.M88.4 R168, [R251+0x11100] ;  /* 0x01110000fba8783b */ /* 0x000e6e0000000200 */
[C---:B---3--:R-:W-:Y:S08]  /*64c0*/  HMMA.16816.F32.BF16 R12, R180.reuse, R172, R12 ;  /* 0x000000acb40c723c */ /* 0x048ff0000004180c */
[C---:B------:R-:W-:Y:S01]  /*64d0*/  HMMA.16816.F32.BF16 R16, R180.reuse, R174, R16 ;  /* 0x000000aeb410723c */ /* 0x040fe20000041810 */
[----:B------:R-:W3:Y:S07]  /*64e0*/  LDSM.16.M88.4 R172, [R245] ;  /* 0x00000000f5ac783b */ /* 0x000eee0000000200 */
[C---:B-1----:R-:W-:Y:S08]  /*64f0*/  HMMA.16816.F32.BF16 R20, R180.reuse, R168, R20 ;  /* 0x000000a8b414723c */ /* 0x042ff00000041814 */
[----:B------:R-:W-:Y:S01]  /*6500*/  HMMA.16816.F32.BF16 R24, R180, R170, R24 ;  /* 0x000000aab418723c */ /* 0x000fe20000041818 */
[----:B------:R-:W1:Y:S07]  /*6510*/  LDSM.16.M88.4 R168, [R245+0x800] ;  /* 0x00080000f5a8783b */ /* 0x000e6e0000000200 */
[C---:B---3--:R-:W-:Y:S08]  /*6520*/  HMMA.16816.F32.BF16 R4, R184.reuse, R172, R4 ;  /* 0x000000acb804723c */ /* 0x048ff00000041804 */
[C---:B------:R-:W-:Y:S01]  /*6530*/  HMMA.16816.F32.BF16 R8, R184.reuse, R174, R8 ;  /* 0x000000aeb808723c */ /* 0x040fe20000041808 */
[----:B------:R-:W3:Y:S07]  /*6540*/  LDSM.16.M88.4 R172, [R245+0x1000] ;  /* 0x00100000f5ac783b */ /* 0x000eee0000000200 */
[C---:B-1----:R-:W-:Y:S08]  /*6550*/  HMMA.16816.F32.BF16 R12, R184.reuse, R168, R12 ;  /* 0x000000a8b80c723c */ /* 0x042ff0000004180c */
[C---:B------:R-:W-:Y:S08]  /*6560*/  HMMA.16816.F32.BF16 R16, R184.reuse, R170, R16 ;  /* 0x000000aab810723c */ /* 0x040ff00000041810 */
[C---:B---3--:R-:W-:Y:S08]  /*6570*/  HMMA.16816.F32.BF16 R20, R184.reuse, R172, R20 ;  /* 0x000000acb814723c */ /* 0x048ff00000041814 */
[----:B------:R-:W-:Y:S01]  /*6580*/  HMMA.16816.F32.BF16 R24, R184, R174, R24 ;  /* 0x000000aeb818723c */ /* 0x000fe20000041818 */
[----:B--2---:R-:W1:Y:S08]  /*6590*/  LDSM.16.M88.4 R168, [R0+0x11900] ;  /* 0x0119000000a8783b */ /* 0x004e700000000200 */
[----:B------:R-:W2:Y:S01]  /*65a0*/  LDSM.16.M88.4 R172, [R0+0x12100] ;  /* 0x0121000000ac783b */ /* 0x000ea20000000200 */
        /* <DEDUP_REMOVED lines=8> */
[----:B------:R-:W1:Y:S07]  /*6630*/  LDSM.16.M88.4 R168, [R243] ;  /* 0x00000000f3a8783b */ /* 0x000e6e0000000200 */
[C---:B--2---:R-:W-:Y:S08]  /*6640*/  HMMA.16816.F32.BF16 R4, R192.reuse, R172, R4 ;  /* 0x000000acc004723c */ /* 0x044ff00000041804 */
[C---:B------:R-:W-:Y:S01]  /*6650*/  HMMA.16816.F32.BF16 R8, R192.reuse, R174, R8 ;  /* 0x000000aec008723c */ /* 0x040fe20000041808 */
[----:B------:R-:W2:Y:S07]  /*6660*/  LDSM.16.M88.4 R172, [R242] ;  /* 0x00000000f2ac783b */ /* 0x000eae0000000200 */
        /* <DEDUP_REMOVED lines=88> */
[C---:B------:R-:W-:Y:S11]  /*6bf0*/  HMMA.16816.F32.BF16 R8, R232.reuse, R174, R8 ;  /* 0x000000aee808723c */ /* 0x040ff60000041808 */
[----:B------:R-:W-:Y:S05]  /*6c00*/  @!UPT UIADD3 URZ, URZ, URZ, URZ ;  /* 0x0000003f3f3ff290 */ /* 0x000fea000fffe03f */
[----:B------:R-:W-:Y:S02]  /*6c10*/  FMUL.FTZ R6, R6, c[0x0][0x320] ;  /* 0x0000c80006067a20 */ /* 0x000fe40000410000 */
[----:B------:R-:W-:Y:S02]  /*6c20*/  FMUL.FTZ R7, R7, c[0x0][0x320] ;  /* 0x0000c80007077a20 */ /* 0x000fe40000410000 */
[----:B------:R-:W2:Y:S01]  /*6c30*/  MUFU.TANH R158, R6 ;  /* 0x00000006009e7308 */ /* 0x000ea20000002400 */
[----:B------:R-:W-:Y:S02]  /*6c40*/  FMUL.FTZ R0, R4, c[0x0][0x320] ;  /* 0x0000c80004007a20 */ /* 0x000fe40000410000 */
[----:B------:R-:W-:Y:S02]  /*6c50*/  FMUL.FTZ R2, R5, c[0x0][0x320] ;  /* 0x0000c80005027a20 */ /* 0x000fe40000410000 */
[----:B------:R-:W-:Y:S01]  /*6c60*/  FMUL.FTZ R9, R9, c[0x0][0x320] ;  /* 0x0000c80009097a20 */ /* 0x000fe20000410000 */
[C---:B-1----:R-:W-:Y:S03]  /*6c70*/  HMMA.16816.F32.BF16 R12, R232.reuse, R168, R12 ;  /* 0x000000a8e80c723c */ /* 0x042fe6000004180c */
[----:B------:R-:W-:Y:S01]  /*6c80*/  FMUL.FTZ R11, R11, c[0x0][0x320] ;  /* 0x0000c8000b0b7a20 */ /* 0x000fe20000410000 */
[----:B------:R1:W3:Y:S01]  /*6c90*/  MUFU.TANH R157, R7 ;  /* 0x00000007009d7308 */ /* 0x0002e20000002400 */
[----:B------:R-:W-:Y:S02]  /*6ca0*/  FMUL.FTZ R8, R8, c[0x0][0x320] ;  /* 0x0000c80008087a20 */ /* 0x000fe40000410000 */
[----:B------:R-:W-:Y:S01]  /*6cb0*/  FMUL.FTZ R10, R10, c[0x0][0x320] ;  /* 0x0000c8000a0a7a20 */ /* 0x000fe20000410000 */
[C---:B------:R-:W-:Y:S06]  /*6cc0*/  HMMA.16816.F32.BF16 R16, R232.reuse, R170, R16 ;  /* 0x000000aae810723c */ /* 0x040fec0000041810 */
[----:B------:R4:W2:Y:S10]  /*6cd0*/  MUFU.TANH R159, R9 ;  /* 0x00000009009f7308 */ /* 0x0008b40000002400 */
[----:B------:R5:W2:Y:S01]  /*6ce0*/  MUFU.TANH R169, R11 ;  /* 0x0000000b00a97308 */ /* 0x000aa20000002400 */
[----:B------:R-:W-:Y:S01]  /*6cf0*/  FMUL.FTZ R15, R15, c[0x0][0x320] ;  /* 0x0000c8000f0f7a20 */ /* 0x000fe20000410000 */
[----:B-1----:R-:W1:Y:S01]  /*6d00*/  LDSM.16.M88.4 R4, [R245+0x5800] ;  /* 0x00580000f504783b */ /* 0x002e620000000200 */
[----:B------:R-:W-:Y:S05]  /*6d10*/  DEPBAR.LE SB0, 0x0 ;  /* 0x000080000000791a */ /* 0x000fea0000000000 */
[----:B------:R-:W-:Y:S02]  /*6d20*/  FMUL.FTZ R18, R18, c[0x0][0x320] ;  /* 0x0000c80012127a20 */ /* 0x000fe40000410000 */
[----:B------:R-:W1:Y:S01]  /*6d30*/  MUFU.TANH R0, R0 ;  /* 0x0000000000007308 */ /* 0x000e620000002400 */
[----:B------:R-:W-:Y:S01]  /*6d40*/  FMUL.FTZ R19, R19, c[0x0][0x320] ;  /* 0x0000c80013137a20 */ /* 0x000fe20000410000 */
[----:B------:R-:W-:Y:S01]  /*6d50*/  BAR.SYNC.DEFER_BLOCKING 0x0 ;  /* 0x0000000000007b1d */ /* 0x000fe20000010000 */
[----:B----4-:R-:W-:Y:S02]  /*6d60*/  FMUL.FTZ R9, R14, c[0x0][0x320] ;  /* 0x0000c8000e097a20 */ /* 0x010fe40000410000 */
[----:B------:R-:W-:Y:S05]  /*6d70*/  FMUL.FTZ R14, R17, c[0x0][0x320] ;  /* 0x0000c800110e7a20 */ /* 0x000fea0000410000 */
[----:B------:R-:W4:Y:S01]  /*6d80*/  MUFU.TANH R2, R2 ;  /* 0x0000000200027308 */ /* 0x000f220000002400 */
[----:B-----5:R-:W-:Y:S02]  /*6d90*/  FMUL.FTZ R11, R12, c[0x0][0x320] ;  /* 0x0000c8000c0b7a20 */ /* 0x020fe40000410000 */
[----:B------:R-:W-:Y:S02]  /*6da0*/  FMUL.FTZ R12, R13, c[0x0][0x320] ;  /* 0x0000c8000d0c7a20 */ /* 0x000fe40000410000 */
[----:B------:R-:W-:Y:S05]  /*6db0*/  FMUL.FTZ R13, R16, c[0x0][0x320] ;  /* 0x0000c800100d7a20 */ /* 0x000fea0000410000 */
[----:B------:R-:W2:Y:S10]  /*6dc0*/  MUFU.TANH R8, R8 ;  /* 0x0000000800087308 */ /* 0x000eb40000002400 */
[----:B------:R-:W2:Y:S01]  /*6dd0*/  MUFU.TANH R10, R10 ;  /* 0x0000000a000a7308 */ /* 0x000ea20000002400 */
[C---:B-1----:R-:W-:Y:S09]  /*6de0*/  HMMA.16816.F32.BF16 R20, R232.reuse, R4, R20 ;  /* 0x00000004e814723c */ /* 0x042ff20000041814 */
[----:B------:R-:W1:Y:S01]  /*6df0*/  MUFU.TANH R11, R11 ;  /* 0x0000000b000b7308 */ /* 0x000e620000002400 */
[----:B------:R-:W-:Y:S09]  /*6e00*/  HMMA.16816.F32.BF16 R24, R232, R6, R24 ;  /* 0x00000006e818723c */ /* 0x000ff20000041818 */
[----:B------:R-:W1:Y:S05]  /*6e10*/  MUFU.TANH R12, R12 ;  /* 0x0000000c000c7308 */ /* 0x000e6a0000002400 */
[----:B------:R-:W-:Y:S05]  /*6e20*/  FMUL.FTZ R5, R22, c[0x0][0x320] ;  /* 0x0000c80016057a20 */ /* 0x000fea0000410000 */
[----:B------:R-:W1:Y:S01]  /*6e30*/  MUFU.TANH R9, R9 ;  /* 0x0000000900097308 */ /* 0x000e620000002400 */
[----:B------:R-:W-:Y:S02]  /*6e40*/  FMUL.FTZ R4, R23, c[0x0][0x320] ;  /* 0x0000c80017047a20 */ /* 0x000fe40000410000 */
[----:B------:R-:W-:Y:S02]  /*6e50*/  FMUL.FTZ R20, R20, c[0x0][0x320] ;  /* 0x0000c80014147a20 */ /* 0x000fe40000410000 */
[----:B------:R-:W-:Y:S02]  /*6e60*/  FMUL.FTZ R21, R21, c[0x0][0x320] ;  /* 0x0000c80015157a20 */ /* 0x000fe40000410000 */
[----:B------:R-:W-:Y:S02]  /*6e70*/  FMUL.FTZ R16, R25, c[0x0][0x320] ;  /* 0x0000c80019107a20 */ /* 0x000fe40000410000 */
[----:B------:R-:W-:Y:S01]  /*6e80*/  FMUL.FTZ R7, R26, c[0x0][0x320] ;  /* 0x0000c8001a077a20 */ /* 0x000fe20000410000 */
[----:B------:R1:W1:Y:S01]  /*6e90*/  MUFU.TANH R179, R15 ;  /* 0x0000000f00b37308 */ /* 0x0002620000002400 */
[----:B------:R-:W-:Y:S02]  /*6ea0*/  FMUL.FTZ R6, R27, c[0x0][0x320] ;  /* 0x0000c8001b067a20 */ /* 0x000fe40000410000 */
[----:B------:R-:W-:Y:S07]  /*6eb0*/  FMUL.FTZ R24, R24, c[0x0][0x320] ;  /* 0x0000c80018187a20 */ /* 0x000fee0000410000 */
[----:B------:R-:W1:Y:S10]  /*6ec0*/  MUFU.TANH R13, R13 ;  /* 0x0000000d000d7308 */ /* 0x000e740000002400 */
[----:B------:R-:W1:Y:S10]  /*6ed0*/  MUFU.TANH R14, R14 ;  /* 0x0000000e000e7308 */ /* 0x000e740000002400 */
[----:B------:R1:W1:Y:S10]  /*6ee0*/  MUFU.TANH R178, R18 ;  /* 0x0000001200b27308 */ /* 0x0002740000002400 */
[----:B------:R1:W1:Y:S10]  /*6ef0*/  MUFU.TANH R176, R19 ;  /* 0x0000001300b07308 */ /* 0x0002740000002400 */
[----:B------:R1:W1:Y:S10]  /*6f00*/  MUFU.TANH R175, R20 ;  /* 0x0000001400af7308 */ /* 0x0002740000002400 */
[----:B------:R1:W1:Y:S10]  /*6f10*/  MUFU.TANH R174, R21 ;  /* 0x0000001500ae7308 */ /* 0x0002740000002400 */
[----:B------:R-:W1:Y:S10]  /*6f20*/  MUFU.TANH R5, R5 ;  /* 0x0000000500057308 */ /* 0x000e740000002400 */
[----:B------:R-:W1:Y:S10]  /*6f30*/  MUFU.TANH R4, R4 ;  /* 0x0000000400047308 */ /* 0x000e740000002400 */
[----:B------:R1:W1:Y:S10]  /*6f40*/  MUFU.TANH R173, R24 ;  /* 0x0000001800ad7308 */ /* 0x0002740000002400 */
[----:B------:R-:W1:Y:S10]  /*6f50*/  MUFU.TANH R16, R16 ;  /* 0x0000001000107308 */ /* 0x000e740000002400 */
[----:B------:R-:W1:Y:S10]  /*6f60*/  MUFU.TANH R7, R7 ;  /* 0x0000000700077308 */ /* 0x000e740000002400 */
[----:B------:R-:W1:Y:S01]  /*6f70*/  MUFU.TANH R6, R6 ;  /* 0x0000000600067308 */ /* 0x000e620000002400 */
[----:B------:R-:W-:-:S05]  /*6f80*/  @P0 BRA `(.L_x_409) ;  /* 0x0000051000000947 */ /* 0x000fca0003800000 */
[----:B--234-:R-:W2:Y:S01]  /*6f90*/  LDL R177, [R1+0x20] ;  /* 0x0000200001b17983 */ /* 0x01cea20000100800 */
[----:B------:R-:W-:Y:S01]  /*6fa0*/  IMAD.MOV.U32 R172, RZ, RZ, c[0x0][0x2b8] ;  /* 0x0000ae00ffac7624 */ /* 0x000fe200078e00ff */
[----:B------:R-:W-:Y:S01]  /*6fb0*/  UIMAD UR24, UR5, 0x30, UR10 ;  /* 0x00000030051878a4 */ /* 0x000fe2000f8e020a */
[----:B-1----:R-:W-:Y:S01]  /*6fc0*/  IMAD.MOV.U32 R21, RZ, RZ, RZ ;  /* 0x000000ffff157224 */ /* 0x002fe200078e00ff */
[----:B------:R1:W-:Y:S02]  /*6fd0*/  STL [R1+0x58], R0 ;  /* 0x0000580001007387 */ /* 0x0003e40000100800 */
[----:B------:R-:W-:Y:S02]  /*6fe0*/  ISETP.NE.AND P1, PT, R172, 0x1, PT ;  /* 0x00000001ac00780c */ /* 0x000fe40003f25270 */
[----:B------:R-:W3:Y:S01]  /*6ff0*/  LDL R22, [R1+0x24] ;  /* 0x0000240001167983 */ /* 0x000ee20000100800 */
[----:B------:R-:W-:Y:S03]  /*7000*/  IMAD.U32 R15, RZ, RZ, UR24 ;  /* 0x00000018ff0f7e24 */ /* 0x000fe6000f8e00ff */
[----:B------:R-:W4:Y:S04]  /*7010*/  LDL R170, [R1+0x48] ;  /* 0x0000480001aa7983 */ /* 0x000f280000100800 */
[----:B------:R-:W4:Y:S04]  /*7020*/  LDL R171, [R1+0x54] ;  /* 0x0000540001ab7983 */ /* 0x000f280000100800 */
[----:B------:R-:W4:Y:S04]  /*7030*/  LDL R172, [R1+0x50] ;  /* 0x0000500001ac7983 */ /* 0x000f280000100800 */
[----:B------:R-:W2:Y:S04]  /*7040*/  S2R R24, SR_TID.X ;  /* 0x0000000000187919 */ /* 0x000ea80000002100 */
[----:B-1----:R-:W4:Y:S01]  /*7050*/  LDL R0, [R1+0x4c] ;  /* 0x00004c0001007983 */ /* 0x002f220000100800 */
[----:B--2---:R-:W-:Y:S03]  /*7060*/  IADD3 R15, R15, -0x30, R177 ;  /* 0xffffffd00f0f7810 */ /* 0x004fe60007ffe0b1 */
[----:B------:R-:W2:Y:S02]  /*7070*/  LDL R177, [R1+0x1c] ;  /* 0x00001c0001b17983 */ /* 0x000ea40000100800 */
[----:B------:R-:W-:Y:S01]  /*7080*/  @P1 IMAD.HI.U32 R18, R15, c[0x0][0x2bc], RZ ;  /* 0x0000af000f121a27 */ /* 0x000fe200078e00ff */
[----:B---3--:R-:W-:Y:S03]  /*7090*/  ISETP.GE.AND P2, PT, R22, c[0x0][0x1d4], PT ;  /* 0x0000750016007a0c */ /* 0x008fe60003f46270 */
        /* <DEDUP_REMOVED lines=8> */
[----:B------:R1:W-:Y:S01]  /*7120*/  STL [R1+0xc], R23 ;  /* 0x00000c1701007387 */ /* 0x0003e20000100800 */
[----:B------:R-:W-:Y:S03]  /*7130*/  SHF.R.S32.HI R15, RZ, 0x1f, R23 ;  /* 0x0000001fff0f7819 */ /* 0x000fe60000011417 */
[----:B------:R3:W2:Y:S02]  /*7140*/  @!P3 LDG.E R21, [R18.64] ;  /* 0x000000161215b981 */ /* 0x0006a4000c1e1900 */
[----:B------:R-:W-:Y:S04]  /*7150*/  IMAD R15, R15, c[0x0][0x1e0], RZ ;  /* 0x000078000f0f7a24 */ /* 0x000fe800078e02ff */
[C---:B------:R-:W-:Y:S02]  /*7160*/  IMAD R15, R23.reuse, c[0x0][0x1e4], R15 ;  /* 0x00007900170f7a24 */ /* 0x040fe400078e020f */
[----:B---3--:R-:W-:Y:S01]  /*7170*/  IMAD.WIDE.U32 R18, R23, c[0x0][0x1e0], RZ ;  /* 0x0000780017127a25 */ /* 0x008fe200078e00ff */
[----:B-1----:R-:W-:Y:S03]  /*7180*/  SHF.R.S32.HI R23, RZ, 0x1f, R24 ;  /* 0x0000001fff177819 */ /* 0x002fe60000011418 */
[----:B------:R-:W-:Y:S01]  /*7190*/  IMAD.IADD R19, R19, 0x1, R15 ;  /* 0x0000000113137824 */ /* 0x000fe200078e020f */
[----:B------:R-:W-:Y:S04]  /*71a0*/  LEA.HI R23, R23, R24, RZ, 0x3 ;  /* 0x0000001817177211 */ /* 0x000fe800078f18ff */
[----:B------:R-:W-:Y:S01]  /*71b0*/  SHF.R.S32.HI R23, RZ, 0x3, R23 ;  /* 0x00000003ff177819 */ /* 0x000fe20000011417 */
[----:B--2---:R1:W-:Y:S01]  /*71c0*/  STL [R1+0x8], R21 ;  /* 0x0000081501007387 */ /* 0x0043e20000100800 */
[----:B------:R-:W-:Y:S01]  /*71d0*/  SHF.R.S32.HI R15, RZ, 0x1f, R21 ;  /* 0x0000001fff0f7819 */ /* 0x000fe20000011415 */
[----:B------:R-:W-:Y:S02]  /*71e0*/  IMAD.WIDE.U32 R18, R21, c[0x0][0x1f0], R18 ;  /* 0x00007c0015127a25 */ /* 0x000fe400078e0012 */
[----:B------:R-:W2:Y:S02]  /*71f0*/  LDL R168, [R1+0x2c] ;  /* 0x00002c0001a87983 */ /* 0x000ea40000100800 */
[----:B------:R-:W-:Y:S01]  /*7200*/  IMAD R15, R15, c[0x0][0x1f0], RZ ;  /* 0x00007c000f0f7a24 */ /* 0x000fe200078e02ff */
[----:B------:R-:W-:Y:S01]  /*7210*/  IADD3 R18, P0, R18, UR18, RZ ;  /* 0x0000001212127c10 */ /* 0x000fe2000ff1e0ff */
[----:B------:R-:W3:Y:S02]  /*7220*/  LDL R26, [R1+0x10] ;  /* 0x00001000011a7983 */ /* 0x000ee40000100800 */
[----:B------:R-:W-:Y:S02]  /*7230*/  IMAD R15, R21, c[0x0][0x1f4], R15 ;  /* 0x00007d00150f7a24 */ /* 0x000fe400078e020f */
[----:B------:R-:W2:Y:S03]  /*7240*/  LDL R27, [R1+0x28] ;  /* 0x00002800011b7983 */ /* 0x000ea60000100800 */
[----:B------:R-:W-:Y:S02]  /*7250*/  IADD3.X R15, R19, UR6, R15, P0, !PT ;  /* 0x00000006130f7c10 */ /* 0x000fe400087fe40f */
[C---:B------:R-:W-:Y:S04]  /*7260*/  LEA R17, P0, R18.reuse, c[0x0][0x1c8], 0x1 ;  /* 0x0000720012117a11 */ /* 0x040fe800078008ff */
[----:B------:R-:W-:Y:S01]  /*7270*/  LEA.HI.X R15, R18, c[0x0][0x1cc], R15, 0x1, P0 ;  /* 0x00007300120f7a11 */ /* 0x000fe200000f0c0f */
[----:B------:R-:W4:Y:S01]  /*7280*/  SHFL.IDX PT, R19, R17, RZ, 0x181f ;  /* 0x00181fff11137589 */ /* 0x000f2200000e0000 */
[----:B------:R-:W-:Y:S03]  /*7290*/  IADD3 R18, -R23, 0x30, RZ ;  /* 0x0000003017127810 */ /* 0x000fe60007ffe1ff */
[----:B-1----:R-:W2:Y:S01]  /*72a0*/  LDL R21, [R1+0x14] ;  /* 0x0000140001157983 */ /* 0x002ea20000100800 */
[----:B------:R-:W-:Y:S03]  /*72b0*/  ISETP.GE.AND P0, PT, R18, 0x1, PT ;  /* 0x000000011200780c */ /* 0x000fe60003f06270 */
[----:B------:R-:W1:Y:S04]  /*72c0*/  SHFL.IDX PT, R20, R15, RZ, 0x181f ;  /* 0x00181fff0f147589 */ /* 0x000e6800000e0000 */
[----:B------:R-:W2:Y:S04]  /*72d0*/  SHFL.IDX PT, R17, R17, 0x1, 0x181f ;  /* 0x00381f0011117f89 */ /* 0x000ea800000e0000 */
[----:B------:R-:W2:Y:S02]  /*72e0*/  SHFL.IDX PT, R15, R15, 0x1, 0x181f ;  /* 0x00381f000f0f7f89 */ /* 0x000ea400000e0000 */
[C---:B----4-:R-:W-:Y:S05]  /*72f0*/  @P0 IADD3 R22, P1, R19.reuse, R0, RZ ;  /* 0x0000000013160210 */ /* 0x050fea0007f3e0ff */
[C---:B-1----:R-:W-:Y:S05]  /*7300*/  @P0 IMAD.X R23, R20.reuse, 0x1, R170, P1 ;  /* 0x0000000114170824 */ /* 0x042fea00008e06aa */
[----:B------:R1:W-:Y:S02]  /*7310*/  @P0 LDGSTS.E.BYPASS.LTC128B.128 [R177+0x10100], [R22.64], !P2 ;  /* 0x1010000016b10fae */ /* 0x0003e4000d101d56 */
[----:B-1----:R-:W-:Y:S05]  /*7320*/  @P0 IADD3 R22, P1, R19, R171, RZ ;  /* 0x000000ab13160210 */ /* 0x002fea0007f3e0ff */
[----:B------:R-:W-:Y:S05]  /*7330*/  @P0 IMAD.X R23, R20, 0x1, R172, P1 ;  /* 0x0000000114170824 */ /* 0x000fea00008e06ac */
[----:B------:R2:W-:Y:S02]  /*7340*/  @P0 LDGSTS.E.BYPASS.LTC128B.128 [R177+0x11900], [R22.64], !P6 ;  /* 0x1190000016b10fae */ /* 0x0005e4000f101d56 */
[CC--:B--2---:R-:W-:Y:S04]  /*7350*/  @P0 LEA R22, P1, R21.reuse, R19.reuse, 0x1 ;  /* 0x0000001315160211 */ /* 0x0c4fe800078208ff */
[-C--:B------:R-:W-:Y:S02]  /*7360*/  @P0 LEA.HI.X R23, R21, R20.reuse, R168, 0x1, P1 ;  /* 0x0000001415170211 */ /* 0x080fe400008f0ca8 */
[C---:B---3--:R-:W-:Y:S03]  /*7370*/  @P0 LEA R24, P1, R26.reuse, R19, 0x1 ;  /* 0x000000131a180211 */ /* 0x048fe600078208ff */
[----:B------:R1:W-:Y:S01]  /*7380*/  @P0 LDGSTS.E.BYPASS.LTC128B.128 [R177+0x13100], [R22.64], !P5 ;  /* 0x1310000016b10fae */ /* 0x0003e2000e901d56 */
[--C-:B------:R-:W-:Y:S05]  /*7390*/  @P0 LEA.HI.X R25, R26, R20, R27.reuse, 0x1, P1 ;  /* 0x000000141a190211 */ /* 0x100fea00008f0c1b */
[----:B------:R1:W-:Y:S01]  /*73a0*/  @P0 LDGSTS.E.BYPASS.LTC128B.128 [R177+0x14900], [R24.64], !P4 ;  /* 0x1490000018b10fae */ /* 0x0003e2000e101d56 */
[----:B------:R-:W-:Y:S11]  /*73b0*/  ISETP.GE.AND P0, PT, R18, 0x21, PT ;  /* 0x000000211200780c */ /* 0x000ff60003f06270 */
[----:B------:R-:W-:Y:S02]  /*73c0*/  @!UPT UIADD3 URZ, URZ, URZ, URZ ;  /* 0x0000003f3f3ff290 */ /* 0x000fe4000fffe03f */
[----:B------:R-:W-:Y:S02]  /*73d0*/  @P0 IADD3 R18, P1, R17, R0, RZ ;  /* 0x0000000011120210 */ /* 0x000fe40007f3e0ff */
[----:B------:R1:W5:Y:S03]  /*73e0*/  LDL.LU R0, [R1+0x58] ;  /* 0x0000580001007983 */ /* 0x0003660000300800 */
[----:B------:R-:W-:Y:S05]  /*73f0*/  @P0 IMAD.X R19, R15, 0x1, R170, P1 ;  /* 0x000000010f130824 */ /* 0x000fea00008e06aa */
[----:B------:R2:W-:Y:S02]  /*7400*/  @P0 LDGSTS.E.BYPASS.LTC128B.128 [R177+0x11100], [R18.64], !P2 ;  /* 0x1110000012b10fae */ /* 0x0005e4000d101d56 */
[----:B--2---:R-:W-:Y:S05]  /*7410*/  @P0 IADD3 R18, P1, R17, R171, RZ ;  /* 0x000000ab11120210 */ /* 0x004fea0007f3e0ff */
[----:B------:R-:W-:Y:S05]  /*7420*/  @P0 IMAD.X R19, R15, 0x1, R172, P1 ;  /* 0x000000010f130824 */ /* 0x000fea00008e06ac */
[----:B------:R2:W-:Y:S02]  /*7430*/  @P0 LDGSTS.E.BYPASS.LTC128B.128 [R177+0x12900], [R18.64], !P6 ;  /* 0x1290000012b10fae */ /* 0x0005e4000f101d56 */
[C---:B--2---:R-:W-:Y:S04]  /*7440*/  @P0 LEA R18, P1, R21.reuse, R17, 0x1 ;  /* 0x0000001115120211 */ /* 0x044fe800078208ff */
[----:B------:R-:W-:Y:S02]  /*7450*/  @P0 LEA.HI.X R19, R21, R15, R168, 0x1, P1 ;  /* 0x0000000f15130211 */ /* 0x000fe400008f0ca8 */
[C---:B------:R-:W-:Y:S03]  /*7460*/  @P0 LEA R20, P1, R26.reuse, R17, 0x1 ;  /* 0x000000111a140211 */ /* 0x040fe600078208ff */
[----:B------:R1:W-:Y:S01]  /*7470*/  @P0 LDGSTS.E.BYPASS.LTC128B.128 [R177+0x14100], [R18.64], !P5 ;  /* 0x1410000012b10fae */ /* 0x0003e2000e901d56 */
[----:B------:R-:W-:Y:S05]  /*7480*/  @P0 LEA.HI.X R21, R26, R15, R27, 0x1, P1 ;  /* 0x0000000f1a150211 */ /* 0x000fea00008f0c1b */
[----:B------:R1:W-:Y:S04]  /*7490*/  @P0 LDGSTS.E.BYPASS.LTC128B.128 [R177+0x15900], [R20.64], !P4 ;  /* 0x1590000014b10fae */ /* 0x0003e8000e101d56 */
.L_x_409:
[----:B--234-:R-:W2:Y:S01]  /*74a0*/  LDL R17, [R1+0x34] ;  /* 0x0000340001117983 */ /* 0x01cea20000100800 */
[----:B------:R-:W-:Y:S02]  /*74b0*/  UISETP.NE.AND UP1, UPT, UR13, URZ, UPT ;  /* 0x0000003f0d00728c */ /* 0x000fe4000bf25270 */
[----:B------:R-:W-:Y:S01]  /*74c0*/  UIMAD UR24, UR5, -0x30, URZ ;  /* 0xffffffd0051878a4 */ /* 0x000fe2000f8e023f */
[----:B------:R-:W3:Y:S01]  /*74d0*/  LDL R26, [R1+0x38] ;  /* 0x00003800011a7983 */ /* 0x000ee20000100800 */
[----:B------:R-:W-:Y:S02]  /*74e0*/  UISETP.NE.AND UP0, UPT, UR12, URZ, UPT ;  /* 0x0000003f0c00728c */ /* 0x000fe4000bf05270 */
[----:B------:R-:W-:Y:S01]  /*74f0*/  PLOP3.LUT P0, PT, PT, PT, UP1, 0x80, 0x0 ;  /* 0x000000000000781c */ /* 0x000fe20003f0f018 */
[----:B------:R-:W0:Y:S11]  /*7500*/  LDGDEPBAR ;  /* 0x00000000000079af */ /* 0x000e360000000000 */
[----:B------:R-:W-:Y:S01]  /*7510*/  @!UPT UIADD3 URZ, URZ, URZ, URZ ;  /* 0x0000003f3f3ff290 */ /* 0x000fe2000fffe03f */
[----:B-12---:R-:W-:Y:S01]  /*7520*/  @P0 IMAD.HI.U32 R15, R17, c[0x0][0x2c8], RZ ;  /* 0x0000b200110f0a27 */ /* 0x006fe200078e00ff */
[----:B------:R-:W-:Y:S03]  /*7530*/  PLOP3.LUT P0, PT, PT, PT, UP1, 0x80, 0x0 ;  /* 0x000000000000781c */ /* 0x000fe60003f0f018 */
[----:B------:R-:W-:Y:S02]  /*7540*/  IMAD.MOV.U32 R23, RZ, RZ, R17 ;  /* 0x000000ffff177224 */ /* 0x000fe400078e0011 */
[----:B------:R-:W-:Y:S08]  /*7550*/  IMAD.MOV.U32 R17, RZ, RZ, c[0x0][0x2ac] ;  /* 0x0000ab00ff117624 */ /* 0x000ff000078e00ff */
[----:B------:R-:W-:Y:S01]  /*7560*/  @P0 SHF.R.U32.HI R23, RZ, c[0x0][0x2cc], R15 ;  /* 0x0000b300ff170a19 */ /* 0x000fe2000001160f */
[----:B------:R-:W-:Y:S01]  /*7570*/  IMAD.U32 R15, RZ, RZ, UR24 ;  /* 0x00000018ff0f7e24 */ /* 0x000fe2000f8e00ff */
[----:B------:R-:W-:Y:S03]  /*7580*/  PLOP3.LUT P0, PT, PT, PT, UP0, 0x40, 0x0 ;  /* 0x000000000000781c */ /* 0x000fe60003f0e808 */
[----:B------:R-:W1:Y:S01]  /*7590*/  SHFL.IDX PT, R18, R23, RZ, 0x1c1f ;  /* 0x001c1fff17127589 */ /* 0x000e6200000e0000 */
[----:B---3--:R-:W-:Y:S05]  /*75a0*/  IADD3 R15, -R26, 0x1, R15 ;  /* 0x000000011a0f7810 */ /* 0x008fea0007ffe10f */
[----:B------:R-:W-:Y:S05]  /*75b0*/  IMAD R15, R17, c[0x0][0x1d0], R15 ;  /* 0x00007400110f7a24 */ /* 0x000fea00078e020f */
[----:B------:R-:W-:Y:S04]  /*75c0*/  IADD3 R15, R15, -c[0x0][0x168], RZ ;  /* 0x80005a000f0f7a10 */ /* 0x000fe80007ffe0ff */
[C---:B------:R-:W-:Y:S02]  /*75d0*/  IADD3 R22, R15.reuse, c[0x0][0x328], RZ ;  /* 0x0000ca000f167a10 */ /* 0x040fe40007ffe0ff */
[----:B------:R-:W-:Y:S03]  /*75e0*/  IADD3 R15, R15, UR17, RZ ;  /* 0x000000110f0f7c10 */ /* 0x000fe6000fffe0ff */
[--C-:B-1----:R-:W-:Y:S02]  /*75f0*/  IMAD.IADD R25, R22, 0x1, R18.reuse ;  /* 0x0000000116197824 */ /* 0x102fe400078e0212 */
[----:B------:R-:W-:Y:S01]  /*7600*/  IMAD.IADD R24, R15, 0x1, R18 ;  /* 0x000000010f187824 */ /* 0x000fe200078e0212 */
[----:B------:R-:W-:-:S05]  /*7610*/  @P0 BRA `(.L_x_410) ;  /* 0x000001a000000947 */ /* 0x000fca0003800000 */
[----:B------:R-:W-:Y:S01]  /*7620*/  MOV R17, c[0x0][0x2ac] ;  /* 0x0000ab0000117a02 */ /* 0x000fe20000000f00 */
[----:B------:R-:W-:Y:S04]  /*7630*/  BSSY B0, `(.L_x_411) ;  /* 0x0000013000007945 */ /* 0x000fe80003800000 */
[----:B------:R-:W-:Y:S05]  /*7640*/  IMAD R18, R17, c[0x0][0x1d0], R18 ;  /* 0x0000740011127a24 */ /* 0x000fea00078e0212 */
[----:B------:R-:W-:Y:S04]  /*7650*/  IADD3 R18, R18, -c[0x0][0x168], RZ ;  /* 0x80005a0012127a10 */ /* 0x000fe80007ffe0ff */
[----:B------:R-:W-:Y:S11]  /*7660*/  ISETP.GT.AND P0, PT, R18, -0x1, PT ;  /* 0xffffffff1200780c */ /* 0x000ff60003f04270 */
[----:B------:R-:W-:Y:S02]  /*7670*/  @!UPT UIADD3 URZ, URZ, URZ, URZ ;  /* 0x0000003f3f3ff290 */ /* 0x000fe4000fffe03f */
[----:B------:R-:W-:-:S05]  /*7680*/  @P0 BRA `(.L_x_412) ;  /* 0x0000008000000947 */ /* 0x000fca0003800000 */
[----:B------:R-:W-:Y:S01]  /*7690*/  LOP3.LUT R18, RZ, R18, RZ, 0x33, !PT ;  /* 0x00000012ff127212 */ /* 0x000fe200078e33ff */
[----:B------:R-:W-:Y:S05]  /*76a0*/  IMAD.MOV.U32 R17, RZ, RZ, c[0x0][0x32c] ;  /* 0x0000cb00ff117624 */ /* 0x000fea00078e00ff */
[----:B------:R-:W-:Y:S11]  /*76b0*/  ISETP.NE.AND P0, PT, R17, 0x1, PT ;  /* 0x000000011100780c */ /* 0x000ff60003f05270 */
[----:B------:R-:W-:Y:S02]  /*76c0*/  @!UPT UIADD3 URZ, URZ, URZ, URZ ;  /* 0x0000003f3f3ff290 */ /* 0x000fe4000fffe03f */
[----:B------:R-:W-:Y:S05]  /*76d0*/  @P0 IMAD.HI.U32 R17, R18, c[0x0][0x330], RZ ;  /* 0x0000cc0012110a27 */ /* 0x000fea00078e00ff */
[----:B------:R-:W-:Y:S04]  /*76e0*/  @P0 SHF.R.U32.HI R18, RZ, c[0x0][0x334], R17 ;  /* 0x0000cd00ff120a19 */ /* 0x000fe80000011611 */
[----:B------:R-:W-:Y:S01]  /*76f0*/  LOP3.LUT R18, RZ, R18, RZ, 0x33, !PT ;  /* 0x00000012ff127212 */ /* 0x000fe200078e33ff */
[----:B------:R-:W-:-:S05]  /*7700*/  BRA `(.L_x_413) ;  /* 0x0000005000007947 */ /* 0x000fca0003800000 */
.L_x_412:
[----:B------:R-:W-:Y:S04]  /*7710*/  MOV R17, c[0x0][0x32c] ;  /* 0x0000cb0000117a02 */ /* 0x000fe80000000f00 */
[----:B------:R-:W-:Y:S11]  /*7720*/  ISETP.NE.AND P0, PT, R17, 0x1, PT ;  /* 0x000000011100780c */ /* 0x000ff60003f05270 */
[----:B------:R-:W-:Y:S02]  /*7730*/  @!UPT UIADD3 URZ, URZ, URZ, URZ ;  /* 0x0000003f3f3ff290 */ /* 0x000fe4000fffe03f */
[----:B------:R-:W-:Y:S05]  /*7740*/  @P0 IMAD.HI.U32 R17, R18, c[0x0][0x330], RZ ;  /* 0x0000cc0012110a27 */ /* 0x000fea00078e00ff */
[----:B------:R-:W-:Y:S02]  /*7750*/  @P0 SHF.R.U32.HI R18, RZ, c[0x0][0x334], R17 ;  /* 0x0000cd00ff120a19 */ /* 0x000fe40000011611 */
.L_x_413:
[----:B------:R-:W-:Y:S05]  /*7760*/  BSYNC B0 ;  /* 0x0000000000007941 */ /* 0x000fea0003800000 */
.L_x_411:
[----:B------:R-:W-:Y:S05]  /*7770*/  IADD3 R17, -R26, UR24, RZ ;  /* 0x000000181a117c10 */ /* 0x000fea000fffe1ff */
[----:B------:R-:W-:Y:S05]  /*7780*/  IMAD R17, R18, c[0x0][0x32c], R17 ;  /* 0x0000cb0012117a24 */ /* 0x000fea00078e0211 */
[----:B------:R-:W-:Y:S02]  /*7790*/  IMNMX R24, R24, R17, !PT ;  /* 0x0000001118187217 */ /* 0x000fe40007800200 */
[----:B------:R-:W-:Y:S04]  /*77a0*/  IADD3 R17, R17, c[0x0][0x32c], RZ ;  /* 0x0000cb0011117a10 */ /* 0x000fe80007ffe0ff */
[----:B------:R-:W-:Y:S02]  /*77b0*/  IMNMX R25, R25, R17, PT ;  /* 0x0000001119197217 */ /* 0x000fe40003800200 */
.L_x_410:
[----:B------:R-:W-:Y:S02]  /*77c0*/  UISETP.GE.AND UP0, UPT, UR24, 0x1, UPT ;  /* 0x000000011800788c */ /* 0x000fe4000bf06270 */
[----:B------:R-:W-:Y:S02]  /*77d0*/  UISETP.GE.AND UP6, UPT, UR24, 0x12, UPT ;  /* 0x000000121800788c */ /* 0x000fe4000bfc6270 */
[----:B------:R-:W-:Y:S02]  /*77e0*/  UP2UR UR29, UPR, URZ, 0x1 ;  /* 0x000000013f1d7883 */ /* 0x000fe40008000000 */
[----:B------:R-:W-:Y:S01]  /*77f0*/  PLOP3.LUT P0, PT, PT, PT, UP0, 0x40, 0x0 ;  /* 0x000000000000781c */ /* 0x000fe20003f0e808 */
[----:B------:R-:W-:Y:S02]  /*7800*/  UISETP.GE.AND UP0, UPT, UR24, 0x2, UPT ;  /* 0x000000021800788c */ /* 0x000fe4000bf06270 */
[----:B------:R-:W-:Y:S01]  /*7810*/  UISETP.GE.AND UP5, UPT, UR24, 0x19, UPT ;  /* 0x000000191800788c */ /* 0x000fe2000bfa6270 */
[----:B------:R-:W-:Y:S01]  /*7820*/  ISETP.GT.AND P0, PT, R24, RZ, P0 ;  /* 0x000000ff1800720c */ /* 0x000fe20000704270 */
[----:B------:R-:W-:Y:S02]  /*7830*/  UP2UR UR28, UPR, URZ, 0x1 ;  /* 0x000000013f1c7883 */ /* 0x000fe40008000000 */
[----:B------:R-:W-:Y:S01]  /*7840*/  UISETP.GE.AND UP4, UPT, UR24, 0x1a, UPT ;  /* 0x0000001a1800788c */ /* 0x000fe2000bf86270 */
[C---:B------:R-:W-:Y:S01]  /*7850*/  ISETP.LT.OR P0, PT, R25.reuse, 0x1, P0 ;  /* 0x000000011900780c */ /* 0x040fe20000701670 */
[----:B------:R-:W-:Y:S02]  /*7860*/  UISETP.GE.AND UP3, UPT, UR24, 0x21, UPT ;  /* 0x000000211800788c */ /* 0x000fe4000bf66270 */
[----:B------:R-:W-:Y:S01]  /*7870*/  UISETP.GE.AND UP2, UPT, UR24, 0x22, UPT ;  /* 0x000000221800788c */ /* 0x000fe2000bf46270 */
[----:B-----5:R-:W-:Y:S01]  /*7880*/  FSEL R17, R0, -INF , !P0 ;  /* 0xff80000000117808 */ /* 0x020fe20004000000 */
[----:B------:R-:W-:Y:S01]  /*7890*/  UISETP.GE.AND UP1, UPT, UR24, 0x29, UPT ;  /* 0x000000291800788c */ /* 0x000fe2000bf26270 */
[----:B------:R-:W-:Y:S01]  /*78a0*/  PLOP3.LUT P0, PT, PT, PT, UP0, 0x40, 0x0 ;  /* 0x000000000000781c */ /* 0x000fe20003f0e808 */
[----:B------:R-:W-:Y:S01]  /*78b0*/  UISETP.GE.AND UP0, UPT, UR24, 0x9, UPT ;  /* 0x000000091800788c */ /* 0x000fe2000bf06270 */
[----:B------:R-:W1:Y:S01]  /*78c0*/  SHFL.IDX PT, R0, R23, 0x1, 0x1c1f ;  /* 0x003c1f0017007f89 */ /* 0x000e6200000e0000 */
[----:B------:R-:W-:Y:S01]  /*78d0*/  UP2UR UR30, UPR, URZ, 0x40 ;  /* 0x000000403f1e7883 */ /* 0x000fe20008000000 */
[----:B------:R-:W-:Y:S01]  /*78e0*/  ISETP.GT.AND P0, PT, R24, 0x1, P0 ;  /* 0x000000011800780c */ /* 0x000fe20000704270 */
[----:B------:R-:W-:Y:S03]  /*78f0*/  UP2UR UR27, UPR, URZ, 0x1 ;  /* 0x000000013f1b7883 */ /* 0x000fe60008000000 */
[C---:B------:R-:W-:Y:S04]  /*7900*/  ISETP.LT.OR P0, PT, R25.reuse, 0x2, P0 ;  /* 0x000000021900780c */ /* 0x040fe80000701670 */
[----:B------:R-:W-:Y:S02]  /*7910*/  FSEL R21, R2, -INF , !P0 ;  /* 0xff80000002157808 */ /* 0x000fe40004000000 */
[----:B------:R-:W-:Y:S01]  /*7920*/  PLOP3.LUT P0, PT, PT, PT, UP0, 0x40, 0x0 ;  /* 0x000000000000781c */ /* 0x000fe20003f0e808 */
[----:B------:R-:W-:Y:S03]  /*7930*/  UISETP.GE.AND UP0, UPT, UR24, 0xa, UPT ;  /* 0x0000000a1800788c */ /* 0x000fe6000bf06270 */
[----:B------:R-:W-:Y:S01]  /*7940*/  ISETP.GT.AND P0, PT, R24, 0x8, P0 ;  /* 0x000000081800780c */ /* 0x000fe20000704270 */
[----:B------:R-:W-:Y:S03]  /*7950*/  UP2UR UR26, UPR, URZ, 0x1 ;  /* 0x000000013f1a7883 */ /* 0x000fe60008000000 */
[----:B------:R-:W-:Y:S04]  /*7960*/  ISETP.LT.OR P0, PT, R25, 0x9, P0 ;  /* 0x000000091900780c */ /* 0x000fe80000701670 */
[----:B------:R-:W-:Y:S01]  /*7970*/  FSEL R8, R8, -INF , !P0 ;  /* 0xff80000008087808 */ /* 0x000fe20004000000 */
[--C-:B-1----:R-:W-:Y:S01]  /*7980*/  IMAD.IADD R15, R15, 0x1, R0.reuse ;  /* 0x000000010f0f7824 */ /* 0x102fe200078e0200 */
[----:B------:R-:W-:Y:S01]  /*7990*/  PLOP3.LUT P0, PT, PT, PT, UP0, 0x40, 0x0 ;  /* 0x000000000000781c */ /* 0x000fe20003f0e808 */
[----:B------:R-:W-:Y:S03]  /*79a0*/  UISETP.GE.AND UP0, UPT, UR24, 0x11, UPT ;  /* 0x000000111800788c */ /* 0x000fe6000bf06270 */
[C---:B------:R-:W-:Y:S01]  /*79b0*/  ISETP.GT.AND P0, PT, R24.reuse, 0x9, P0 ;  /* 0x000000091800780c */ /* 0x040fe20000704270 */
[----:B------:R-:W-:Y:S03]  /*79c0*/  UP2UR UR25, UPR, URZ, 0x1 ;  /* 0x000000013f197883 */ /* 0x000fe60008000000 */
[----:B------:R-:W-:Y:S04]  /*79d0*/  ISETP.LT.OR P0, PT, R25, 0xa, P0 ;  /* 0x0000000a1900780c */ /* 0x000fe80000701670 */
[----:B------:R-:W-:Y:S02]  /*79e0*/  FSEL R159, R159, -INF , !P0 ;  /* 0xff8000009f9f7808 */ /* 0x000fe40004000000 */
[----:B------:R-:W-:Y:S01]  /*79f0*/  PLOP3.LUT P0, PT, PT, PT, UP0, 0x40, 0x0 ;  /* 0x000000000000781c */ /* 0x000fe20003f0e808 */
[----:B------:R-:W-:Y:S03]  /*7a00*/  UISETP.GE.AND UP0, UPT, UR24, 0x2a, UPT ;  /* 0x0000002a1800788c */ /* 0x000fe6000bf06270 */
[C---:B------:R-:W-:Y:S04]  /*7a10*/  ISETP.GT.AND P0, PT, R24.reuse, 0x10, P0 ;  /* 0x000000101800780c */ /* 0x040fe80000704270 */
[----:B------:R-:W-:Y:S04]  /*7a20*/  ISETP.LT.OR P0, PT, R25, 0x11, P0 ;  /* 0x000000111900780c */ /* 0x000fe80000701670 */
[----:B------:R-:W-:Y:S02]  /*7a30*/  FSEL R20, R11, -INF , !P0 ;  /* 0xff8000000b147808 */ /* 0x000fe40004000000 */
[----:B------:R-:W-:Y:S01]  /*7a40*/  PLOP3.LUT P0, PT, PT, PT, UP6, 0x40, 0x0 ;  /* 0x000000000000781c */ /* 0x000fe20003f0e868 */
[----:B------:R-:W-:Y:S03]  /*7a50*/  UISETP.NE.AND UP6, UPT, UR12, URZ, UPT ;  /* 0x0000003f0c00728c */ /* 0x000fe6000bfc5270 */
[----:B------:R-:W-:Y:S04]  /*7a60*/  ISETP.GT.AND P0, PT, R24, 0x11, P0 ;  /* 0x000000111800780c */ /* 0x000fe80000704270 */
[C---:B------:R-:W-:Y:S04]  /*7a70*/  ISETP.LT.OR P0, PT, R25.reuse, 0x12, P0 ;  /* 0x000000121900780c */ /* 0x040fe80000701670 */
[----:B------:R-:W-:Y:S02]  /*7a80*/  FSEL R19, R12, -INF , !P0 ;  /* 0xff8000000c137808 */ /* 0x000fe40004000000 */
[----:B------:R-:W-:Y:S04]  /*7a90*/  PLOP3.LUT P0, PT, PT, PT, UP5, 0x40, 0x0 ;  /* 0x000000000000781c */ /* 0x000fe80003f0e858 */
[C---:B------:R-:W-:Y:S04]  /*7aa0*/  ISETP.GT.AND P0, PT, R24.reuse, 0x18, P0 ;  /* 0x000000181800780c */ /* 0x040fe80000704270 */
[----:B------:R-:W-:Y:S04]  /*7ab0*/  ISETP.LT.OR P0, PT, R25, 0x19, P0 ;  /* 0x000000191900780c */ /* 0x000fe80000701670 */
[----:B------:R-:W-:Y:S02]  /*7ac0*/  FSEL R18, R13, -INF , !P0 ;  /* 0xff8000000d127808 */ /* 0x000fe40004000000 */
[----:B------:R-:W-:Y:S04]  /*7ad0*/  PLOP3.LUT P0, PT, PT, PT, UP4, 0x40, 0x0 ;  /* 0x000000000000781c */ /* 0x000fe80003f0e848 */
        /* <DEDUP_REMOVED lines=17> */
[----:B------:R-:W-:Y:S04]  /*7bf0*/  ISETP.LT.OR P0, PT, R25, 0x2a, P0 ;  /* 0x0000002a1900780c */ /* 0x000fe80000701670 */
[----:B------:R-:W-:Y:S01]  /*7c00*/  FSEL R11, R16, -INF , !P0 ;  /* 0xff800000100b7808 */ /* 0x000fe20004000000 */
[----:B------:R-:W-:Y:S01]  /*7c10*/  IMAD.IADD R16, R22, 0x1, R0 ;  /* 0x0000000116107824 */ /* 0x000fe200078e0200 */
[----:B------:R-:W-:Y:S01]  /*7c20*/  PLOP3.LUT P0, PT, PT, PT, UP6, 0x40, 0x0 ;  /* 0x000000000000781c */ /* 0x000fe20003f0e868 */
[----:B------:R-:W-:Y:S11]  /*7c30*/  UISETP.NE.AND UP6, UPT, UR30, URZ, UPT ;  /* 0x0000003f1e00728c */ /* 0x000ff6000bfc5270 */
[----:B------:R-:W-:Y:S01]  /*7c40*/  @!UPT UIADD3 URZ, URZ, URZ, URZ ;  /* 0x0000003f3f3ff290 */ /* 0x000fe2000fffe03f */
        /* <DEDUP_REMOVED lines=9> */
[----:B------:R-:W-:Y:S05]  /*7ce0*/  IMAD.MOV.U32 R0, RZ, RZ, 0x1 ;  /* 0x00000001ff007424 */ /* 0x000fea00078e00ff */
[----:B------:R-:W-:Y:S11]  /*7cf0*/  ISETP.NE.AND P0, PT, R0, c[0x0][0x32c], PT ;  /* 0x0000cb0000007a0c */ /* 0x000ff60003f05270 */
[----:B------:R-:W-:Y:S02]  /*7d00*/  @!UPT UIADD3 URZ, URZ, URZ, URZ ;  /* 0x0000003f3f3ff290 */ /* 0x000fe4000fffe03f */
[----:B------:R-:W-:Y:S05]  /*7d10*/  @P0 IMAD.HI.U32 R0, R2, c[0x0][0x330], RZ ;  /* 0x0000cc0002000a27 */ /* 0x000fea00078e00ff */
[----:B------:R-:W-:Y:S04]  /*7d20*/  @P0 SHF.R.U32.HI R2, RZ, c[0x0][0x334], R0 ;  /* 0x0000cd00ff020a19 */ /* 0x000fe80000011600 */
[----:B------:R-:W-:Y:S01]  /*7d30*/  LOP3.LUT R2, RZ, R2, RZ, 0x33, !PT ;  /* 0x00000002ff027212 */ /* 0x000fe200078e33ff */
[----:B------:R-:W-:-:S05]  /*7d40*/  BRA `(.L_x_417) ;  /* 0x0000005000007947 */ /* 0x000fca0003800000 */
.L_x_416:
[----:B------:R-:W-:Y:S04]  /*7d50*/  MOV R0, 0x1 ;  /* 0x0000000100007802 */ /* 0x000fe80000000f00 */
[----:B------:R-:W-:Y:S11]  /*7d60*/  ISETP.NE.AND P0, PT, R0, c[0x0][0x32c], PT ;  /* 0x0000cb0000007a0c */ /* 0x000ff60003f05270 */
[----:B------:R-:W-:Y:S02]  /*7d70*/  @!UPT UIADD3 URZ, URZ, URZ, URZ ;  /* 0x0000003f3f3ff290 */ /* 0x000fe4000fffe03f */
[----:B------:R-:W-:Y:S05]  /*7d80*/  @P0 IMAD.HI.U32 R0, R2, c[0x0][0x330], RZ ;  /* 0x0000cc0002000a27 */ /* 0x000fea00078e00ff */
[----:B------:R-:W-:Y:S02]  /*7d90*/  @P0 SHF.R.U32.HI R2, RZ, c[0x0][0x334], R0 ;  /* 0x0000cd00ff020a19 */ /* 0x000fe40000011600 */
.L_x_417:
[----:B------:R-:W-:Y:S05]  /*7da0*/  BSYNC B0 ;  /* 0x0000000000007941 */ /* 0x000fea0003800000 */
.L_x_415:
[----:B------:R-:W-:Y:S05]  /*7db0*/  IADD3 R0, -R26, UR24, RZ ;  /* 0x000000181a007c10 */ /* 0x000fea000fffe1ff */
[----:B------:R-:W-:Y:S05]  /*7dc0*/  IMAD R0, R2, c[0x0][0x32c], R0 ;  /* 0x0000cb0002007a24 */ /* 0x000fea00078e0200 */
[----:B------:R-:W-:Y:S02]  /*7dd0*/  IMNMX R15, R15, R0, !PT ;  /* 0x000000000f0f7217 */ /* 0x000fe40007800200 */
[----:B------:R-:W-:Y:S04]  /*7de0*/  IADD3 R0, R0, c[0x0][0x32c], RZ ;  /* 0x0000cb0000007a10 */ /* 0x000fe80007ffe0ff */
[----:B------:R-:W-:Y:S02]  /*7df0*/  IMNMX R16, R16, R0, PT ;  /* 0x0000000010107217 */ /* 0x000fe40003800200 */
.L_x_414:
[----:B------:R-:W-:Y:S01]  /*7e00*/  FMNMX.FTZ R0, R17, R3, !PT ;  /* 0x0000000311007209 */ /* 0x000fe20007810000 */
[----:B------:R-:W-:Y:S01]  /*7e10*/  UP2UR UR24, UPR, URZ, 0x10 ;  /* 0x000000103f187883 */ /* 0x000fe20008000000 */
[----:B------:R-:W2:Y:S01]  /*7e20*/  LDL.LU R26, [R1+0x44] ;  /* 0x00004400011a7983 */ /* 0x000ea20000300800 */
[----:B------:R-:W-:Y:S01]  /*7e30*/  UISETP.NE.AND UP4, UPT, UR29, URZ, UPT ;  /* 0x0000003f1d00728c */ /* 0x000fe2000bf85270 */
[----:B------:R-:W-:Y:S01]  /*7e40*/  FMNMX.FTZ R0, R21, R0, !PT ;  /* 0x0000000015007209 */ /* 0x000fe20007810000 */
[----:B------:R-:W-:Y:S02]  /*7e50*/  UP2UR UR29, UPR, URZ, 0x8 ;  /* 0x000000083f1d7883 */ /* 0x000fe40008000000 */
        /* <DEDUP_REMOVED lines=20> */
[----:B-1----:R-:W-:Y:S04]  /*7fa0*/  FMNMX.FTZ R0, R0, R2, !PT ;  /* 0x0000000200007209 */ /* 0x002fe80007810000 */
[C---:B------:R-:W-:Y:S01]  /*7fb0*/  FSETP.NEU.FTZ.AND P0, PT, R0.reuse, -INF , PT ;  /* 0xff8000000000780b */ /* 0x040fe20003f1d000 */
[C---:B------:R-:W-:Y:S03]  /*7fc0*/  FMUL.FTZ R172, R0.reuse, c[0x0][0x2d0] ;  /* 0x0000b40000ac7a20 */ /* 0x040fe60000410000 */
[----:B------:R-:W-:Y:S02]  /*7fd0*/  FSEL R2, R0, RZ, P0 ;  /* 0x000000ff00027208 */ /* 0x000fe40000000000 */
[----:B------:R-:W-:Y:S02]  /*7fe0*/  FSEL R172, R172, RZ, P0 ;  /* 0x000000ffacac7208 */ /* 0x000fe40000000000 */
[----:B------:R-:W-:Y:S01]  /*7ff0*/  PLOP3.LUT P0, PT, PT, PT, UP4, 0x40, 0x0 ;  /* 0x000000000000781c */ /* 0x000fe20003f0e848 */
[----:B------:R-:W-:Y:S01]  /*8000*/  UISETP.NE.AND UP4, UPT, UR24, URZ, UPT ;  /* 0x0000003f1800728c */ /* 0x000fe2000bf85270 */
[----:B------:R-:W-:Y:S01]  /*8010*/  FADD.FTZ R2, -R2, R3 ;  /* 0x0000000302027221 */ /* 0x000fe20000010100 */
[----:B------:R-:W-:Y:S01]  /*8020*/  UIADD3 UR24, UR5, -0x1, URZ ;  /* 0xffffffff05187890 */ /* 0x000fe2000fffe03f */
[----:B------:R-:W-:Y:S01]  /*8030*/  ISETP.GT.AND P0, PT, R15, RZ, P0 ;  /* 0x000000ff0f00720c */ /* 0x000fe20000704270 */
[--C-:B------:R-:W-:Y:S02]  /*8040*/  FFMA.FTZ R23, R14, c[0x0][0x2d0], -R172.reuse ;  /* 0x0000b4000e177a23 */ /* 0x100fe400000108ac */
[--C-:B------:R-:W-:Y:S01]  /*8050*/  FFMA.FTZ R171, R20, c[0x0][0x2d0], -R172.reuse ;  /* 0x0000b40014ab7a23 */ /* 0x100fe200000108ac */
[----:B------:R-:W-:Y:S01]  /*8060*/  ISETP.LT.OR P0, PT, R16, 0x1, P0 ;  /* 0x000000011000780c */ /* 0x000fe20000701670 */
[--C-:B------:R-:W-:Y:S02]  /*8070*/  FFMA.FTZ R25, R19, c[0x0][0x2d0], -R172.reuse ;  /* 0x0000b40013197a23 */ /* 0x100fe400000108ac */
[--C-:B------:R-:W-:Y:S01]  /*8080*/  FFMA.FTZ R24, R18, c[0x0][0x2d0], -R172.reuse ;  /* 0x0000b40012187a23 */ /* 0x100fe200000108ac */
[----:B------:R-:W-:Y:S01]  /*8090*/  FSEL R14, R158, -INF , !P0 ;  /* 0xff8000009e0e7808 */ /* 0x000fe20004000000 */
[--C-:B------:R-:W-:Y:S01]  /*80a0*/  FFMA.FTZ R13, R21, c[0x0][0x2d0], -R172.reuse ;  /* 0x0000b400150d7a23 */ /* 0x100fe200000108ac */
[----:B------:R-:W-:Y:S01]  /*80b0*/  PLOP3.LUT P0, PT, PT, PT, UP3, 0x40, 0x0 ;  /* 0x000000000000781c */ /* 0x000fe20003f0e838 */
[--C-:B------:R-:W-:Y:S01]  /*80c0*/  FFMA.FTZ R17, R17, c[0x0][0x2d0], -R172.reuse ;  /* 0x0000b40011117a23 */ /* 0x100fe200000108ac */
[----:B------:R-:W-:Y:S01]  /*80d0*/  UISETP.NE.AND UP3, UPT, UR29, URZ, UPT ;  /* 0x0000003f1d00728c */ /* 0x000fe2000bf65270 */
[--C-:B------:R-:W-:Y:S01]  /*80e0*/  FFMA.FTZ R12, R8, c[0x0][0x2d0], -R172.reuse ;  /* 0x0000b400080c7a23 */ /* 0x100fe200000108ac */
[----:B------:R-:W-:Y:S01]  /*80f0*/  ISETP.GT.AND P0, PT, R15, 0x1, P0 ;  /* 0x000000010f00780c */ /* 0x000fe20000704270 */
[--C-:B------:R-:W-:Y:S01]  /*8100*/  FFMA.FTZ R8, R159, c[0x0][0x2d0], -R172.reuse ;  /* 0x0000b4009f087a23 */ /* 0x100fe200000108ac */
[----:B------:R-:W-:Y:S01]  /*8110*/  MUFU.EX2 R13, R13 ;  /* 0x0000000d000d7308 */ /* 0x000fe20000000800 */
[--C-:B------:R-:W-:Y:S01]  /*8120*/  FFMA.FTZ R175, R175, c[0x0][0x2d0], -R172.reuse ;  /* 0x0000b400afaf7a23 */ /* 0x100fe200000108ac */
[----:B------:R-:W-:Y:S01]  /*8130*/  ISETP.LT.OR P0, PT, R16, 0x2, P0 ;  /* 0x000000021000780c */ /* 0x000fe20000701670 */
[--C-:B------:R-:W-:Y:S02]  /*8140*/  FFMA.FTZ R174, R174, c[0x0][0x2d0], -R172.reuse ;  /* 0x0000b400aeae7a23 */ /* 0x100fe400000108ac */
[--C-:B------:R-:W-:Y:S02]  /*8150*/  FFMA.FTZ R173, R173, c[0x0][0x2d0], -R172.reuse ;  /* 0x0000b400adad7a23 */ /* 0x100fe400000108ac */
[----:B------:R-:W-:Y:S01]  /*8160*/  FFMA.FTZ R172, R11, c[0x0][0x2d0], -R172 ;  /* 0x0000b4000bac7a23 */ /* 0x000fe200000108ac */
[----:B------:R-:W-:Y:S01]  /*8170*/  FSEL R11, R157, -INF , !P0 ;  /* 0xff8000009d0b7808 */ /* 0x000fe20004000000 */
[----:B------:R-:W-:Y:S01]  /*8180*/  FMUL.FTZ R2, R2, c[0x0][0x2d0] ;  /* 0x0000b40002027a20 */ /* 0x000fe20000410000 */
[----:B------:R-:W-:Y:S01]  /*8190*/  PLOP3.LUT P0, PT, PT, PT, UP2, 0x40, 0x0 ;  /* 0x000000000000781c */ /* 0x000fe20003f0e828 */
[----:B------:R-:W-:Y:S01]  /*81a0*/  UISETP.NE.AND UP2, UPT, UR28, URZ, UPT ;  /* 0x0000003f1c00728c */ /* 0x000fe2000bf45270 */
[----:B------:R-:W1:Y:S02]  /*81b0*/  MUFU.EX2 R17, R17 ;  /* 0x0000001100117308 */ /* 0x000e640000000800 */
[C---:B------:R-:W-:Y:S04]  /*81c0*/  ISETP.GT.AND P0, PT, R15.reuse, 0x8, P0 ;  /* 0x000000080f00780c */ /* 0x040fe80000704270 */
[----:B------:R-:W-:Y:S04]  /*81d0*/  ISETP.LT.OR P0, PT, R16, 0x9, P0 ;  /* 0x000000091000780c */ /* 0x000fe80000701670 */
[----:B------:R-:W-:Y:S01]  /*81e0*/  FSEL R10, R10, -INF , !P0 ;  /* 0xff8000000a0a7808 */ /* 0x000fe20004000000 */
[----:B------:R-:W-:Y:S01]  /*81f0*/  MUFU.EX2 R12, R12 ;  /* 0x0000000c000c7308 */ /* 0x000fe20000000800 */
[----:B------:R-:W-:Y:S01]  /*8200*/  PLOP3.LUT P0, PT, PT, PT, UP1, 0x40, 0x0 ;  /* 0x000000000000781c */ /* 0x000fe20003f0e818 */
[----:B------:R-:W-:Y:S03]  /*8210*/  UISETP.NE.AND UP1, UPT, UR27, URZ, UPT ;  /* 0x0000003f1b00728c */ /* 0x000fe6000bf25270 */
[----:B------:R-:W-:Y:S04]  /*8220*/  ISETP.GT.AND P0, PT, R15, 0x9, P0 ;  /* 0x000000090f00780c */ /* 0x000fe80000704270 */
[C---:B------:R-:W-:Y:S01]  /*8230*/  ISETP.LT.OR P0, PT, R16.reuse, 0xa, P0 ;  /* 0x0000000a1000780c */ /* 0x040fe20000701670 */
[----:B------:R-:W3:Y:S03]  /*8240*/  MUFU.EX2 R8, R8 ;  /* 0x0000000800087308 */ /* 0x000ee60000000800 */
[----:B------:R-:W-:Y:S02]  /*8250*/  FSEL R169, R169, -INF , !P0 ;  /* 0xff800000a9a97808 */ /* 0x000fe40004000000 */
[----:B------:R-:W-:Y:S01]  /*8260*/  PLOP3.LUT P0, PT, PT, PT, UP0, 0x40, 0x0 ;  /* 0x000000000000781c */ /* 0x000fe20003f0e808 */
[----:B------:R-:W-:Y:S01]  /*8270*/  UISETP.NE.AND UP0, UPT, UR26, URZ, UPT ;  /* 0x0000003f1a00728c */ /* 0x000fe2000bf05270 */
[----:B-1----:R-:W-:Y:S02]  /*8280*/  F2FP.BF16.PACK_AB R168, R13, R17 ;  /* 0x000000110da8723e */ /* 0x002fe400000010ff */
[----:B------:R-:W-:Y:S01]  /*8290*/  ISETP.GT.AND P0, PT, R15, 0x10, P0 ;  /* 0x000000100f00780c */ /* 0x000fe20000704270 */
[----:B------:R-:W-:Y:S03]  /*82a0*/  MUFU.EX2 R172, R172 ;  /* 0x000000ac00ac7308 */ /* 0x000fe60000000800 */
[----:B------:R-:W-:Y:S04]  /*82b0*/  ISETP.LT.OR P0, PT, R16, 0x11, P0 ;  /* 0x000000111000780c */ /* 0x000fe80000701670 */
[----:B------:R-:W-:Y:S02]  /*82c0*/  FSEL R22, R9, -INF , !P0 ;  /* 0xff80000009167808 */ /* 0x000fe40004000000 */
[----:B------:R-:W-:Y:S01]  /*82d0*/  PLOP3.LUT P0, PT, PT, PT, UP6, 0x40, 0x0 ;  /* 0x000000000000781c */ /* 0x000fe20003f0e868 */
[----:B------:R-:W-:Y:S03]  /*82e0*/  MUFU.EX2 R175, R175 ;  /* 0x000000af00af7308 */ /* 0x000fe60000000800 */
[----:B------:R-:W-:Y:S02]  /*82f0*/  ISETP.GT.AND P0, PT, R15, 0x11, P0 ;  /* 0x000000110f00780c */ /* 0x000fe40000704270 */
[----:B---3--:R-:W-:Y:S02]  /*8300*/  F2FP.BF16.PACK_AB R170, R8, R12 ;  /* 0x0000000c08aa723e */ /* 0x008fe400000010ff */
[C---:B------:R-:W-:Y:S03]  /*8310*/  ISETP.LT.OR P0, PT, R16.reuse, 0x12, P0 ;  /* 0x000000121000780c */ /* 0x040fe60000701670 */
[----:B------:R-:W-:Y:S01]  /*8320*/  MUFU.EX2 R174, R174 ;  /* 0x000000ae00ae7308 */ /* 0x000fe20000000800 */
[----:B------:R-:W-:Y:S02]  /*8330*/  FSEL R179, R179, -INF , !P0 ;  /* 0xff800000b3b37808 */ /* 0x000fe40004000000 */
[----:B------:R-:W-:Y:S04]  /*8340*/  PLOP3.LUT P0, PT, PT, PT, UP5, 0x40, 0x0 ;  /* 0x000000000000781c */ /* 0x000fe80003f0e858 */
[C---:B------:R-:W-:Y:S03]  /*8350*/  ISETP.GT.AND P0, PT, R15.reuse, 0x18, P0 ;  /* 0x000000180f00780c */ /* 0x040fe60000704270 */
[----:B------:R-:W-:Y:S01]  /*8360*/  MUFU.EX2 R173, R173 ;  /* 0x000000ad00ad7308 */ /* 0x000fe20000000800 */
[----:B------:R-:W-:Y:S04]  /*8370*/  ISETP.LT.OR P0, PT, R16, 0x19, P0 ;  /* 0x000000191000780c */ /* 0x000fe80000701670 */
        /* <DEDUP_REMOVED lines=17> */
[----:B------:R-:W-:Y:S01]  /*8490*/  PLOP3.LUT P0, PT, PT, PT, UP0, 0x40, 0x0 ;  /* 0x000000000000781c */ /* 0x000fe20003f0e808 */
[----:B------:R-:W-:Y:S03]  /*84a0*/  UISETP.GT.AND UP0, UPT, UR5, UR4, UPT ;  /* 0x000000040500728c */ /* 0x000fe6000bf04270 */
[----:B------:R-:W-:Y:S01]  /*84b0*/  ISETP.GT.AND P0, PT, R15, 0x29, P0 ;  /* 0x000000290f00780c */ /* 0x000fe20000704270 */
[----:B------:R-:W-:Y:S03]  /*84c0*/  UMOV UR5, UR24 ;  /* 0x0000001800057c82 */ /* 0x000fe60008000000 */
[----:B------:R-:W-:Y:S04]  /*84d0*/  ISETP.LT.OR P0, PT, R16, 0x2a, P0 ;  /* 0x0000002a1000780c */ /* 0x000fe80000701670 */
[----:B------:R-:W-:Y:S02]  /*84e0*/  FSEL R3, R6, -INF , !P0 ;  /* 0xff80000006037808 */ /* 0x000fe40004000000 */
[----:B------:R-:W1:Y:S02]  /*84f0*/  MUFU.EX2 R6, R2 ;  /* 0x0000000200067308 */ /* 0x000e640000000800 */
[----:B-1----:R-:W-:Y:S01]  /*8500*/  FMUL.FTZ R20, R6, R148 ;  /* 0x0000009406147220 */ /* 0x002fe20000410000 */
[----:B------:R-:W-:Y:S01]  /*8510*/  FMNMX.FTZ R2, R14, R156, !PT ;  /* 0x0000009c0e027209 */ /* 0x000fe20007810000 */
[----:B------:R-:W3:Y:S01]  /*8520*/  LDL.LU R148, [R1+0x40] ;  /* 0x0000400001947983 */ /* 0x000ee20000300800 */
[C---:B--2---:R-:W-:Y:S02]  /*8530*/  FFMA.FTZ R5, R6.reuse, R26, R17 ;  /* 0x0000001a06057223 */ /* 0x044fe40000010011 */
[----:B------:R-:W-:Y:S01]  /*8540*/  FMNMX.FTZ R2, R11, R2, !PT ;  /* 0x000000020b027209 */ /* 0x000fe20007810000 */
[----:B------:R-:W-:Y:S01]  /*8550*/  FMUL.FTZ R9, R6, R137 ;  /* 0x0000008906097220 */ /* 0x000fe20000410000 */
[----:B------:R-:W-:Y:S01]  /*8560*/  MOV R137, R22 ;  /* 0x0000001600897202 */ /* 0x000fe20000000f00 */
[----:B------:R-:W-:Y:S01]  /*8570*/  FADD.FTZ R5, R13, R5 ;  /* 0x000000050d057221 */ /* 0x000fe20000010000 */
[----:B------:R-:W-:Y:S01]  /*8580*/  FMNMX.FTZ R2, R10, R2, !PT ;  /* 0x000000020a027209 */ /* 0x000fe20007810000 */
[----:B------:R-:W-:Y:S02]  /*8590*/  FMUL.FTZ R13, R6, R141 ;  /* 0x0000008d060d7220 */ /* 0x000fe40000410000 */
[----:B------:R-:W-:Y:S01]  /*85a0*/  FADD.FTZ R5, R12, R5 ;  /* 0x000000050c057221 */ /* 0x000fe20000010000 */
[----:B------:R-:W-:Y:S01]  /*85b0*/  FMNMX.FTZ R2, R169, R2, !PT ;  /* 0x00000002a9027209 */ /* 0x000fe20007810000 */
[----:B------:R-:W-:Y:S01]  /*85c0*/  FMUL.FTZ R12, R6, R140 ;  /* 0x0000008c060c7220 */ /* 0x000fe20000410000 */
[----:B------:R-:W-:Y:S01]  /*85d0*/  MOV R140, R24 ;  /* 0x00000018008c7202 */ /* 0x000fe20000000f00 */
[----:B------:R-:W-:Y:S01]  /*85e0*/  FADD.FTZ R177, R8, R5 ;  /* 0x0000000508b17221 */ /* 0x000fe20000010000 */
[----:B------:R-:W-:Y:S01]  /*85f0*/  FMNMX.FTZ R2, R22, R2, !PT ;  /* 0x0000000216027209 */ /* 0x000fe20007810000 */
[C---:B------:R-:W-:Y:S02]  /*8600*/  FMUL.FTZ R8, R6.reuse, R136 ;  /* 0x0000008806087220 */ /* 0x040fe40000410000 */
[C---:B------:R-:W-:Y:S01]  /*8610*/  FMUL.FTZ R5, R6.reuse, R133 ;  /* 0x0000008506057220 */ /* 0x040fe20000410000 */
[----:B------:R-:W-:Y:S01]  /*8620*/  FMNMX.FTZ R2, R179, R2, !PT ;  /* 0x00000002b3027209 */ /* 0x000fe20007810000 */
[C---:B------:R-:W-:Y:S01]  /*8630*/  FMUL.FTZ R16, R6.reuse, R144 ;  /* 0x0000009006107220 */ /* 0x040fe20000410000 */
[----:B------:R-:W-:Y:S01]  /*8640*/  MOV R133, R25 ;  /* 0x0000001900857202 */ /* 0x000fe20000000f00 */
[----:B------:R-:W-:Y:S01]  /*8650*/  FMUL.FTZ R25, R6, R153 ;  /* 0x0000009906197220 */ /* 0x000fe20000410000 */
[----:B------:R-:W-:Y:S01]  /*8660*/  FMNMX.FTZ R2, R178, R2, !PT ;  /* 0x00000002b2027209 */ /* 0x000fe20007810000 */
[C---:B------:R-:W-:Y:S01]  /*8670*/  FMUL.FTZ R17, R6.reuse, R145 ;  /* 0x0000009106117220 */ /* 0x040fe20000410000 */
[----:B------:R-:W-:Y:S01]  /*8680*/  MOV R145, R23 ;  /* 0x0000001700917202 */ /* 0x000fe20000000f00 */
[----:B------:R-:W-:Y:S01]  /*8690*/  FMUL.FTZ R21, R6, R149 ;  /* 0x0000009506157220 */ /* 0x000fe20000410000 */
[----:B------:R-:W-:Y:S01]  /*86a0*/  FMNMX.FTZ R2, R176, R2, !PT ;  /* 0x00000002b0027209 */ /* 0x000fe20007810000 */
[C---:B------:R-:W-:Y:S01]  /*86b0*/  FMUL.FTZ R24, R6.reuse, R152 ;  /* 0x0000009806187220 */ /* 0x040fe20000410000 */
[----:B------:R-:W-:Y:S01]  /*86c0*/  MOV R149, R133 ;  /* 0x0000008500957202 */ /* 0x000fe20000000f00 */
[C---:B------:R-:W-:Y:S01]  /*86d0*/  FMUL.FTZ R28, R6.reuse, R28 ;  /* 0x0000001c061c7220 */ /* 0x040fe20000410000 */
[----:B------:R-:W-:Y:S01]  /*86e0*/  FMNMX.FTZ R2, R159, R2, !PT ;  /* 0x000000029f027209 */ /* 0x000fe20007810000 */
[C---:B------:R-:W-:Y:S01]  /*86f0*/  FMUL.FTZ R29, R6.reuse, R29 ;  /* 0x0000001d061d7220 */ /* 0x040fe20000410000 */
[----:B------:R-:W-:Y:S01]  /*8700*/  MOV R152, R171 ;  /* 0x000000ab00987202 */ /* 0x000fe20000000f00 */
[----:B------:R-:W-:Y:S01]  /*8710*/  FMUL.FTZ R32, R6, R32 ;  /* 0x0000002006207220 */ /* 0x000fe20000410000 */
[----:B------:R-:W-:Y:S01]  /*8720*/  FMNMX.FTZ R2, R158, R2, !PT ;  /* 0x000000029e027209 */ /* 0x000fe20007810000 */
[C---:B------:R-:W-:Y:S02]  /*8730*/  FMUL.FTZ R33, R6.reuse, R33 ;  /* 0x0000002106217220 */ /* 0x040fe40000410000 */
[C---:B------:R-:W-:Y:S01]  /*8740*/  FMUL.FTZ R36, R6.reuse, R36 ;  /* 0x0000002406247220 */ /* 0x040fe20000410000 */
[----:B------:R-:W-:Y:S01]  /*8750*/  FMNMX.FTZ R2, R157, R2, !PT ;  /* 0x000000029d027209 */ /* 0x000fe20007810000 */
[C---:B------:R-:W-:Y:S02]  /*8760*/  FMUL.FTZ R37, R6.reuse, R37 ;  /* 0x0000002506257220 */ /* 0x040fe40000410000 */
[C---:B------:R-:W-:Y:S01]  /*8770*/  FMUL.FTZ R40, R6.reuse, R40 ;  /* 0x0000002806287220 */ /* 0x040fe20000410000 */
[----:B------:R-:W-:Y:S01]  /*8780*/  FMNMX.FTZ R2, R3, R2, !PT ;  /* 0x0000000203027209 */ /* 0x000fe20007810000 */
[C---:B------:R-:W-:Y:S02]  /*8790*/  FMUL.FTZ R41, R6.reuse, R41 ;  /* 0x0000002906297220 */ /* 0x040fe40000410000 */
[C---:B------:R-:W-:Y:S02]  /*87a0*/  FMUL.FTZ R44, R6.reuse, R44 ;  /* 0x0000002c062c7220 */ /* 0x040fe40000410000 */
[----:B------:R-:W1:Y:S01]  /*87b0*/  SHFL.BFLY PT, R4, R2, 0x2, 0x1f ;  /* 0x0c401f0002047f89 */ /* 0x000e6200000e0000 */
        /* <DEDUP_REMOVED lines=11> */
[----:B------:R-:W-:Y:S01]  /*8870*/  FMUL.FTZ R68, R6, R68 ;  /* 0x0000004406447220 */ /* 0x000fe20000410000 */
[----:B-1----:R-:W-:Y:S01]  /*8880*/  FMNMX.FTZ R4, R2, R4, !PT ;  /* 0x0000000402047209 */ /* 0x002fe20007810000 */
        /* <DEDUP_REMOVED lines=17> */
[----:B------:R-:W-:Y:S01]  /*89a0*/  FMUL.FTZ R97, R6, R97 ;  /* 0x0000006106617220 */ /* 0x000fe20000410000 */
[----:B------:R-:W-:Y:S01]  /*89b0*/  FSETP.NEU.FTZ.AND P0, PT, R2, -INF , PT ;  /* 0xff8000000200780b */ /* 0x000fe20003f1d000 */
[C---:B------:R-:W-:Y:S02]  /*89c0*/  FMUL.FTZ R100, R6.reuse, R100 ;  /* 0x0000006406647220 */ /* 0x040fe40000410000 */
[----:B------:R-:W-:Y:S01]  /*89d0*/  FMUL.FTZ R101, R6, R101 ;  /* 0x0000006506657220 */ /* 0x000fe20000410000 */
[----:B------:R-:W-:Y:S01]  /*89e0*/  FSEL R7, R2, RZ, P0 ;  /* 0x000000ff02077208 */ /* 0x000fe20000000000 */
[C---:B------:R-:W-:Y:S02]  /*89f0*/  FMUL.FTZ R104, R6.reuse, R104 ;  /* 0x0000006806687220 */ /* 0x040fe40000410000 */
[----:B------:R-:W-:Y:S02]  /*8a00*/  FMUL.FTZ R105, R6, R105 ;  /* 0x0000006906697220 */ /* 0x000fe40000410000 */
[----:B------:R-:W-:Y:S02]  /*8a10*/  FADD.FTZ R7, -R7, R156 ;  /* 0x0000009c07077221 */ /* 0x000fe40000010100 */
[----:B------:R-:W-:Y:S02]  /*8a20*/  FMUL.FTZ R156, R2, c[0x0][0x2d0] ;  /* 0x0000b400029c7a20 */ /* 0x000fe40000410000 */
[----:B------:R-:W-:Y:S02]  /*8a30*/  FMUL.FTZ R7, R7, c[0x0][0x2d0] ;  /* 0x0000b40007077a20 */ /* 0x000fe40000410000 */
[----:B------:R-:W-:Y:S01]  /*8a40*/  FMUL.FTZ R108, R6, R108 ;  /* 0x0000006c066c7220 */ /* 0x000fe20000410000 */
[----:B------:R-:W-:Y:S01]  /*8a50*/  FSEL R156, R156, RZ, P0 ;  /* 0x000000ff9c9c7208 */ /* 0x000fe20000000000 */
[----:B------:R-:W1:Y:S01]  /*8a60*/  MUFU.EX2 R132, R7 ;  /* 0x0000000700847308 */ /* 0x000e620000000800 */
[C---:B------:R-:W-:Y:S01]  /*8a70*/  FMUL.FTZ R109, R6.reuse, R109 ;  /* 0x0000006d066d7220 */ /* 0x040fe20000410000 */
[----:B------:R-:W-:Y:S01]  /*8a80*/  PLOP3.LUT P0, PT, PT, PT, UP0, 0x80, 0x0 ;  /* 0x000000000000781c */ /* 0x000fe20003f0f008 */
[----:B------:R-:W-:Y:S02]  /*8a90*/  FMUL.FTZ R112, R6, R112 ;  /* 0x0000007006707220 */ /* 0x000fe40000410000 */
[--C-:B------:R-:W-:Y:S02]  /*8aa0*/  FFMA.FTZ R136, R14, c[0x0][0x2d0], -R156.reuse ;  /* 0x0000b4000e887a23 */ /* 0x100fe4000001089c */
[C---:B------:R-:W-:Y:S02]  /*8ab0*/  FMUL.FTZ R113, R6.reuse, R113 ;  /* 0x0000007106717220 */ /* 0x040fe40000410000 */
[C---:B------:R-:W-:Y:S02]  /*8ac0*/  FMUL.FTZ R116, R6.reuse, R116 ;  /* 0x0000007406747220 */ /* 0x040fe40000410000 */
[----:B------:R-:W-:Y:S01]  /*8ad0*/  MUFU.EX2 R136, R136 ;  /* 0x0000008800887308 */ /* 0x000fe20000000800 */
[C---:B------:R-:W-:Y:S02]  /*8ae0*/  FMUL.FTZ R117, R6.reuse, R117 ;  /* 0x0000007506757220 */ /* 0x040fe40000410000 */
[C---:B------:R-:W-:Y:S02]  /*8af0*/  FMUL.FTZ R120, R6.reuse, R120 ;  /* 0x0000007806787220 */ /* 0x040fe40000410000 */
[C---:B------:R-:W-:Y:S02]  /*8b00*/  FMUL.FTZ R121, R6.reuse, R121 ;  /* 0x0000007906797220 */ /* 0x040fe40000410000 */
[C---:B------:R-:W-:Y:S02]  /*8b10*/  FMUL.FTZ R124, R6.reuse, R124 ;  /* 0x0000007c067c7220 */ /* 0x040fe40000410000 */
[----:B------:R-:W-:Y:S02]  /*8b20*/  FMUL.FTZ R125, R6, R125 ;  /* 0x0000007d067d7220 */ /* 0x000fe40000410000 */
[--C-:B------:R-:W-:Y:S02]  /*8b30*/  FFMA.FTZ R144, R11, c[0x0][0x2d0], -R156.reuse ;  /* 0x0000b4000b907a23 */ /* 0x100fe4000001089c */
[C---:B-1----:R-:W-:Y:S02]  /*8b40*/  FMUL.FTZ R7, R132.reuse, R135 ;  /* 0x0000008784077220 */ /* 0x042fe40000410000 */
        /* <DEDUP_REMOVED lines=14> */
[----:B------:R1:W2:Y:S01]  /*8c30*/  MUFU.EX2 R150, R152 ;  /* 0x0000009800967308 */ /* 0x0002a20000000800 */
        /* <DEDUP_REMOVED lines=11> */
[C---:B------:R-:W-:Y:S01]  /*8cf0*/  FMUL.FTZ R58, R132.reuse, R58 ;  /* 0x0000003a843a7220 */ /* 0x040fe20000410000 */
[----:B-1----:R-:W-:Y:S01]  /*8d00*/  LDSM.16.MT88.4 R152, [R249+0x1100] ;  /* 0x00110000f998783b */ /* 0x002fe20000004200 */
        /* <DEDUP_REMOVED lines=36> */
[----:B------:R-:W-:Y:S02]  /*8f50*/  FMUL.FTZ R131, R132, R131 ;  /* 0x0000008384837220 */ /* 0x000fe40000410000 */
[C---:B------:R-:W-:Y:S02]  /*8f60*/  FMUL.FTZ R128, R6.reuse, R128 ;  /* 0x0000008006807220 */ /* 0x040fe40000410000 */
[----:B------:R-:W-:Y:S02]  /*8f70*/  FMUL.FTZ R129, R6, R129 ;  /* 0x0000008106817220 */ /* 0x000fe40000410000 */
[----:B------:R-:W-:Y:S02]  /*8f80*/  FMUL.FTZ R6, R132, R134 ;  /* 0x0000008684067220 */ /* 0x000fe40000410000 */
[--C-:B------:R-:W-:Y:S02]  /*8f90*/  FFMA.FTZ R141, R10, c[0x0][0x2d0], -R156.reuse ;  /* 0x0000b4000a8d7a23 */ /* 0x100fe4000001089c */
[----:B------:R-:W-:Y:S02]  /*8fa0*/  FMUL.FTZ R10, R132, R138 ;  /* 0x0000008a840a7220 */ /* 0x000fe40000410000 */
[--C-:B------:R-:W-:Y:S02]  /*8fb0*/  FFMA.FTZ R147, R179, c[0x0][0x2d0], -R156.reuse ;  /* 0x0000b400b3937a23 */ /* 0x100fe4000001089c */
[----:B------:R-:W1:Y:S01]  /*8fc0*/  MUFU.EX2 R141, R141 ;  /* 0x0000008d008d7308 */ /* 0x000e620000000800 */
[----:B------:R-:W-:Y:S02]  /*8fd0*/  FFMA.FTZ R149, R178, c[0x0][0x2d0], -R156 ;  /* 0x0000b400b2957a23 */ /* 0x000fe4000001089c */
[----:B--2---:R-:W-:Y:S07]  /*8fe0*/  FADD.FTZ R177, R150, R177 ;  /* 0x000000b196b17221 */ /* 0x004fee0000010000 */
[----:B------:R-:W-:Y:S01]  /*8ff0*/  MUFU.EX2 R147, R147 ;  /* 0x0000009300937308 */ /* 0x000fe20000000800 */
[----:B---3--:R-:W-:Y:S01]  /*9000*/  FFMA.FTZ R142, R132, R148, R136 ;  /* 0x00000094848e7223 */ /* 0x008fe20000010088 */
[----:B------:R-:W-:Y:S01]  /*9010*/  MOV R148, R145 ;  /* 0x0000009100947202 */ /* 0x000fe20000000f00 */
[----:B------:R-:W2:Y:S01]  /*9020*/  LDSM.16.MT88.4 R132, [R252+0x100] ;  /* 0x00010000fc84783b */ /* 0x000ea20000004200 */
[----:B------:R-:W-:Y:S01]  /*9030*/  MOV R145, R140 ;  /* 0x0000008c00917202 */ /* 0x000fe20000000f00 */
[----:B------:R-:W-:Y:S01]  /*9040*/  FFMA.FTZ R140, R169, c[0x0][0x2d0], -R156 ;  /* 0x0000b400a98c7a23 */ /* 0x000fe2000001089c */
[C---:B------:R-:W-:Y:S04]  /*9050*/  F2FP.BF16.PACK_AB R169, R144.reuse, R136 ;  /* 0x0000008890a9723e */ /* 0x040fe800000010ff */
[----:B------:R3:W-:Y:S01]  /*9060*/  MUFU.EX2 R146, R148 ;  /* 0x0000009400927308 */ /* 0x0007e20000000800 */
[----:B------:R-:W-:Y:S02]  /*9070*/  FADD.FTZ R142, R144, R142 ;  /* 0x0000008e908e7221 */ /* 0x000fe40000010000 */
[----:B------:R-:W-:Y:S02]  /*9080*/  FADD.FTZ R144, R143, R177 ;  /* 0x000000b18f907221 */ /* 0x000fe40000010000 */
[----:B-1----:R-:W-:Y:S05]  /*9090*/  FADD.FTZ R142, R141, R142 ;  /* 0x0000008e8d8e7221 */ /* 0x002fea0000010000 */
[----:B------:R-:W1:Y:S10]  /*90a0*/  MUFU.EX2 R140, R140 ;  /* 0x0000008c008c7308 */ /* 0x000e740000000800 */
[----:B------:R-:W4:Y:S01]  /*90b0*/  MUFU.EX2 R145, R145 ;  /* 0x0000009100917308 */ /* 0x000f220000000800 */
[----:B---3--:R-:W-:Y:S02]  /*90c0*/  FFMA.FTZ R148, R137, c[0x0][0x2d0], -R156 ;  /* 0x0000b40089947a23 */ /* 0x008fe4000001089c */
[----:B------:R-:W-:Y:S07]  /*90d0*/  LDSM.16.MT88.4 R136, [R252+0x900] ;  /* 0x00090000fc88783b */ /* 0x000fee0000004200 */
[----:B------:R-:W3:Y:S01]  /*90e0*/  MUFU.EX2 R148, R148 ;  /* 0x0000009400947308 */ /* 0x000ee20000000800 */
[C---:B-1----:R-:W-:Y:S09]  /*90f0*/  F2FP.BF16.PACK_AB R171, R140.reuse, R141 ;  /* 0x0000008d8cab723e */ /* 0x042ff200000010ff */
[----:B------:R-:W1:Y:S01]  /*9100*/  MUFU.EX2 R149, R149 ;  /* 0x0000009500957308 */ /* 0x000e620000000800 */
[C---:B--2---:R-:W-:Y:S05]  /*9110*/  HMMA.16816.F32.BF16 R4, R168.reuse, R132, R4 ;  /* 0x00000084a804723c */ /* 0x044fea0000041804 */
[----:B----4-:R-:W-:Y:S03]  /*9120*/  FADD.FTZ R144, R145, R144 ;  /* 0x0000009091907221 */ /* 0x010fe60000010000 */
[C---:B------:R-:W-:Y:S01]  /*9130*/  HMMA.16816.F32.BF16 R8, R168.reuse, R134, R8 ;  /* 0x00000086a808723c */ /* 0x040fe20000041808 */
[----:B------:R-:W2:Y:S07]  /*9140*/  LDSM.16.MT88.4 R132, [R250+0x100] ;  /* 0x00010000fa84783b */ /* 0x000eae0000004200 */
[C---:B--2---:R-:W-:Y:S08]  /*9150*/  HMMA.16816.F32.BF16 R12, R168.reuse, R132, R12 ;  /* 0x00000084a80c723c */ /* 0x044ff0000004180c */
        /* <DEDUP_REMOVED lines=41> */
[C---:B--2---:R-:W-:Y:S07]  /*93f0*/  HMMA.16816.F32.BF16 R124, R168.reuse, R132, R124 ;  /* 0x00000084a87c723c */ /* 0x044fee000004187c */
[----:B------:R-:W-:Y:S01]  /*9400*/  F2FP.BF16.PACK_AB R132, R143, R150 ;  /* 0x000000968f84723e */ /* 0x000fe200000010ff */
[----:B------:R-:W-:Y:S04]  /*9410*/  HMMA.16816.F32.BF16 R128, R168, R134, R128 ;  /* 0x00000086a880723c */ /* 0x000fe80000041880 */
[----:B---3--:R-:W-:Y:S01]  /*9420*/  F2FP.BF16.PACK_AB R133, R147, R148 ;  /* 0x000000949385723e */ /* 0x008fe200000010ff */
[----:B------:R-:W-:Y:S02]  /*9430*/  FADD.FTZ R150, R140, R142 ;  /* 0x0000008e8c967221 */ /* 0x000fe40000010000 */
[----:B------:R-:W-:Y:S01]  /*9440*/  FFMA.FTZ R168, R176, c[0x0][0x2d0], -R156 ;  /* 0x0000b400b0a87a23 */ /* 0x000fe2000001089c */
[C---:B------:R-:W-:Y:S01]  /*9450*/  F2FP.BF16.PACK_AB R134, R146.reuse, R145 ;  /* 0x000000919286723e */ /* 0x040fe200000010ff */
[----:B------:R-:W-:Y:S03]  /*9460*/  LDSM.16.MT88.4 R140, [R248+0x5100] ;  /* 0x00510000f88c783b */ /* 0x000fe60000004200 */
[----:B------:R-:W-:Y:S01]  /*9470*/  FADD.FTZ R176, R146, R144 ;  /* 0x0000009092b07221 */ /* 0x000fe20000010000 */
[----:B------:R-:W2:Y:S01]  /*9480*/  MUFU.EX2 R168, R168 ;  /* 0x000000a800a87308 */ /* 0x000ea20000000800 */
[----:B------:R-:W-:Y:S02]  /*9490*/  FADD.FTZ R148, R148, R150 ;  /* 0x0000009694947221 */ /* 0x000fe40000010000 */
[----:B------:R-:W-:Y:S02]  /*94a0*/  FFMA.FTZ R169, R159, c[0x0][0x2d0], -R156 ;  /* 0x0000b4009fa97a23 */ /* 0x000fe4000001089c */
[----:B------:R-:W-:Y:S02]  /*94b0*/  FADD.FTZ R148, R147, R148 ;  /* 0x0000009493947221 */ /* 0x000fe40000010000 */
[----:B------:R-:W-:Y:S01]  /*94c0*/  LDSM.16.MT88.4 R144, [R250+0x1100] ;  /* 0x00110000fa90783b */ /* 0x000fe20000004200 */
[--C-:B------:R-:W-:Y:S01]  /*94d0*/  FFMA.FTZ R170, R158, c[0x0][0x2d0], -R156.reuse ;  /* 0x0000b4009eaa7a23 */ /* 0x100fe2000001089c */
[----:B------:R-:W-:Y:S01]  /*94e0*/  F2FP.BF16.PACK_AB R158, R172, R173 ;  /* 0x000000adac9e723e */ /* 0x000fe200000010ff */
[--C-:B------:R-:W-:Y:S01]  /*94f0*/  FFMA.FTZ R171, R157, c[0x0][0x2d0], -R156.reuse ;  /* 0x0000b4009dab7a23 */ /* 0x100fe2000001089c */
[----:B------:R-:W3:Y:S01]  /*9500*/  MUFU.EX2 R169, R169 ;  /* 0x000000a900a97308 */ /* 0x000ee20000000800 */
[----:B------:R-:W-:Y:S02]  /*9510*/  FFMA.FTZ R156, R3, c[0x0][0x2d0], -R156 ;  /* 0x0000b400039c7a23 */ /* 0x000fe4000001089c */
[----:B-1----:R-:W-:Y:S02]  /*9520*/  FADD.FTZ R177, R149, R148 ;  /* 0x0000009495b17221 */ /* 0x002fe40000010000 */
[----:B------:R-:W-:Y:S04]  /*9530*/  FADD.FTZ R176, R175, R176 ;  /* 0x000000b0afb07221 */ /* 0x000fe80000010000 */
[----:B------:R-:W-:Y:S01]  /*9540*/  FADD.FTZ R176, R174, R176 ;  /* 0x000000b0aeb07221 */ /* 0x000fe20000010000 */
[----:B------:R1:W-:Y:S01]  /*9550*/  MUFU.EX2 R3, R156 ;  /* 0x0000009c00037308 */ /* 0x0003e20000000800 */
[C---:B--2---:R-:W-:Y:S02]  /*9560*/  F2FP.BF16.PACK_AB R135, R168.reuse, R149 ;  /* 0x00000095a887723e */ /* 0x044fe400000010ff */
[----:B------:R-:W-:Y:S02]  /*9570*/  FADD.FTZ R173, R173, R176 ;  /* 0x000000b0adad7221 */ /* 0x000fe40000010000 */
[----:B------:R-:W-:Y:S03]  /*9580*/  FADD.FTZ R177, R168, R177 ;  /* 0x000000b1a8b17221 */ /* 0x000fe60000010000 */
[C---:B------:R-:W-:Y:S02]  /*9590*/  HMMA.16816.F32.BF16 R4, R132.reuse, R136, R4 ;  /* 0x000000888404723c */ /* 0x040fe40000041804 */
[----:B------:R-:W2:Y:S03]  /*95a0*/  MUFU.EX2 R170, R170 ;  /* 0x000000aa00aa7308 */ /* 0x000ea60000000800 */
[----:B---3--:R-:W-:Y:S03]  /*95b0*/  FADD.FTZ R177, R169, R177 ;  /* 0x000000b1a9b17221 */ /* 0x008fe60000010000 */
[C---:B------:R-:W-:Y:S01]  /*95c0*/  HMMA.16816.F32.BF16 R8, R132.reuse, R138, R8 ;  /* 0x0000008a8408723c */ /* 0x040fe20000041808 */
[----:B------:R-:W3:Y:S03]  /*95d0*/  LDSM.16.MT88.4 R136, [R250+0x900] ;  /* 0x00090000fa88783b */ /* 0x000ee60000004200 */
[----:B------:R-:W4:Y:S01]  /*95e0*/  MUFU.EX2 R171, R171 ;  /* 0x000000ab00ab7308 */ /* 0x000f220000000800 */
[----:B-1----:R-:W-:Y:S02]  /*95f0*/  F2FP.BF16.PACK_AB R156, R174, R175 ;  /* 0x000000afae9c723e */ /* 0x002fe400000010ff */
[C---:B--2---:R-:W-:Y:S01]  /*9600*/  F2FP.BF16.PACK_AB R157, R170.reuse, R169 ;  /* 0x000000a9aa9d723e */ /* 0x044fe200000010ff */
[----:B------:R-:W-:Y:S01]  /*9610*/  FADD.FTZ R170, R170, R177 ;  /* 0x000000b1aaaa7221 */ /* 0x000fe20000010000 */
[----:B----4-:R-:W-:Y:S03]  /*9620*/  F2FP.BF16.PACK_AB R159, R3, R171 ;  /* 0x000000ab039f723e */ /* 0x010fe600000010ff */
[----:B------:R-:W-:Y:S01]  /*9630*/  FADD.FTZ R170, R171, R170 ;  /* 0x000000aaabaa7221 */ /* 0x000fe20000010000 */
[C---:B---3--:R-:W-:Y:S08]  /*9640*/  HMMA.16816.F32.BF16 R12, R132.reuse, R136, R12 ;  /* 0x00000088840c723c */ /* 0x048ff0000004180c */
        /* <DEDUP_REMOVED lines=41> */
[C---:B------:R-:W-:Y:S08]  /*98e0*/  HMMA.16816.F32.BF16 R124, R132.reuse, R140, R124 ;  /* 0x0000008c847c723c */ /* 0x040ff0000004187c */
[----:B------:R-:W-:Y:S08]  /*98f0*/  HMMA.16816.F32.BF16 R128, R132, R142, R128 ;  /* 0x0000008e8480723c */ /* 0x000ff00000041880 */
[C---:B-1----:R-:W-:Y:S01]  /*9900*/  HMMA.16816.F32.BF16 R132, R156.reuse, R136, R4 ;  /* 0x000000889c84723c */ /* 0x042fe20000041804 */
[----:B------:R-:W1:Y:S07]  /*9910*/  LDSM.16.MT88.4 R4, [R248+0x1100] ;  /* 0x00110000f804783b */ /* 0x000e6e0000004200 */
[C---:B------:R-:W-:Y:S01]  /*9920*/  HMMA.16816.F32.BF16 R136, R156.reuse, R138, R8 ;  /* 0x0000008a9c88723c */ /* 0x040fe20000041808 */
[----:B------:R-:W2:Y:S07]  /*9930*/  LDSM.16.MT88.4 R8, [R252+0x2900] ;  /* 0x00290000fc08783b */ /* 0x000eae0000004200 */
[C---:B------:R-:W-:Y:S01]  /*9940*/  HMMA.16816.F32.BF16 R140, R156.reuse, R144, R12 ;  /* 0x000000909c8c723c */ /* 0x040fe2000004180c */
[----:B------:R-:W3:Y:S07]  /*9950*/  LDSM.16.MT88.4 R12, [R250+0x2900] ;  /* 0x00290000fa0c783b */ /* 0x000eee0000004200 */
[C---:B------:R-:W-:Y:S08]  /*9960*/  HMMA.16816.F32.BF16 R144, R156.reuse, R146, R16 ;  /* 0x000000929c90723c */ /* 0x040ff00000041810 */
[C---:B------:R-:W-:Y:S08]  /*9970*/  HMMA.16816.F32.BF16 R148, R156.reuse, R152, R20 ;  /* 0x000000989c94723c */ /* 0x040ff00000041814 */
[C---:B------:R-:W-:Y:S08]  /*9980*/  HMMA.16816.F32.BF16 R152, R156.reuse, R154, R24 ;  /* 0x0000009a9c98723c */ /* 0x040ff00000041818 */
        /* <DEDUP_REMOVED lines=31> */
[C---:B------:R-:W-:Y:S08]  /*9b80*/  HMMA.16816.F32.BF16 R112, R156.reuse, R10, R112 ;  /* 0x0000000a9c70723c */ /* 0x040ff00000041870 */
[C---:B---3--:R-:W-:Y:S08]  /*9b90*/  HMMA.16816.F32.BF16 R116, R156.reuse, R12, R116 ;  /* 0x0000000c9c74723c */ /* 0x048ff00000041874 */
[C---:B------:R-:W-:Y:S08]  /*9ba0*/  HMMA.16816.F32.BF16 R120, R156.reuse, R14, R120 ;  /* 0x0000000e9c78723c */ /* 0x040ff00000041878 */
[C---:B-1----:R-:W-:Y:S07]  /*9bb0*/  HMMA.16816.F32.BF16 R124, R156.reuse, R4, R124 ;  /* 0x000000049c7c723c */ /* 0x042fee000004187c */
[----:B------:R-:W-:Y:S01]  /*9bc0*/  FADD.FTZ R5, R172, R173 ;  /* 0x000000adac057221 */ /* 0x000fe20000010000 */
[----:B------:R-:W-:Y:S04]  /*9bd0*/  HMMA.16816.F32.BF16 R128, R156, R6, R128 ;  /* 0x000000069c80723c */ /* 0x000fe80000041880 */
[----:B------:R1:W-:Y:S01]  /*9be0*/  STL [R1+0x44], R5 ;  /* 0x0000440501007387 */ /* 0x0003e20000100800 */
[----:B------:R-:W-:Y:S01]  /*9bf0*/  FADD.FTZ R4, R3, R170 ;  /* 0x000000aa03047221 */ /* 0x000fe20000010000 */
[----:B------:R-:W-:Y:S02]  /*9c00*/  MOV R3, R0 ;  /* 0x0000000000037202 */ /* 0x000fe40000000f00 */
[----:B------:R-:W-:Y:S02]  /*9c10*/  MOV R156, R2 ;  /* 0x00000002009c7202 */ /* 0x000fe40000000f00 */
[----:B------:R1:W-:Y:S02]  /*9c20*/  STL [R1+0x40], R4 ;  /* 0x0000400401007387 */ /* 0x0003e40000100800 */
[----:B-1----:R-:W-:-:S05]  /*9c30*/  @P0 BRA `(.L_x_418) ;  /* 0xffffc1a000000947 */ /* 0x002fca000383ffff */
.L_x_405:
[----:B------:R-:W2:Y:S01]  /*9c40*/  S2UR UR28, SR_CTAID.X ;  /* 0x00000000001c79c3 */ /* 0x000ea20000002500 */
[----:B------:R-:W-:-:S02]  /*9c50*/  UISETP.NE.AND UP1, UPT, UR13, URZ, UPT ;  /* 0x0000003f0d00728c */ /* 0x000fc4000bf25270 */
[----:B------:R-:W-:Y:S02]  /*9c60*/  UISETP.NE.AND UP0, UPT, UR12, URZ, UPT ;  /* 0x0000003f0c00728c */ /* 0x000fe4000bf05270 */
[----:B------:R-:W-:Y:S02]  /*9c70*/  UMOV UR27, 0x1 ;  /* 0x00000001001b7882 */ /* 0x000fe40000000000 */
[----:B------:R-:W-:Y:S02]  /*9c80*/  ULDC UR25, c[0x0][0x168] ;  /* 0x00005a0000197ab9 */ /* 0x000fe40000000800 */
[----:B------:R-:W-:Y:S01]  /*9c90*/  ULDC.64 UR4, c[0x0][0x2c8] ;  /* 0x0000b20000047ab9 */ /* 0x000fe20000000a00 */
[----:B------:R-:W-:Y:S01]  /*9ca0*/  PLOP3.LUT P0, PT, PT, PT, UP0, 0x40, 0x0 ;  /* 0x000000000000781c */ /* 0x000fe20003f0e808 */
[----:B------:R-:W-:Y:S02]  /*9cb0*/  UIADD3 UR25, UR27, -UR25, URZ ;  /* 0x800000191b197290 */ /* 0x000fe4000fffe03f */
[----:B------:R-:W-:-:S02]  /*9cc0*/  ULDC UR26, c[0x0][0x2ac] ;  /* 0x0000ab00001a7ab9 */ /* 0x000fc40000000800 */
[----:B--2---:R-:W-:-:S04]  /*9cd0*/  ULEA UR28, UR28, 0x7f, 0x7 ;  /* 0x0000007f1c1c7891 */ /* 0x004fc8000f8e383f */
[----:B------:R-:W-:-:S03]  /*9ce0*/  UIMAD.WIDE.U32 UR30, UR28, UR4, URZ ;  /* 0x000000041c1e72a5 */ /* 0x000fc6000f8e003f */
[----:B------:R-:W-:Y:S02]  /*9cf0*/  ULDC UR4, c[0x0][0x1d0] ;  /* 0x0000740000047ab9 */ /* 0x000fe40000000800 */
[----:B------:R-:W-:Y:S02]  /*9d00*/  UIMAD UR4, UR26, UR4, UR25 ;  /* 0x000000041a0472a4 */ /* 0x000fe4000f8e0219 */
[----:B------:R-:W-:Y:S02]  /*9d10*/  @UP1 USHF.R.U32.HI UR28, URZ, UR5, UR31 ;  /* 0x000000053f1c1299 */ /* 0x000fe4000801161f */
[----:B------:R-:W-:Y:S02]  /*9d20*/  ULDC UR25, c[0x0][0x324] ;  /* 0x0000c90000197ab9 */ /* 0x000fe40000000800 */
[----:B------:R-:W-:-:S04]  /*9d30*/  UIADD3 UR26, UR4, UR28, URZ ;  /* 0x0000001c041a7290 */ /* 0x000fc8000fffe03f */
[----:B------:R-:W-:Y:S01]  /*9d40*/  UIADD3 UR25, UR26, -UR25, URZ ;  /* 0x800000191a197290 */ /* 0x000fe2000fffe03f */
[----:B------:R-:W-:Y:S05]  /*9d50*/  @P0 BRA `(.L_x_419) ;  /* 0x0000016000000947 */ /* 0x000fea0003800000 */
[----:B------:R-:W-:-:S06]  /*9d60*/  UISETP.GT.AND UP0, UPT, UR26, -0x1, UPT ;  /* 0xffffffff1a00788c */ /* 0x000fcc000bf04270 */
[----:B------:R-:W-:-:S13]  /*9d70*/  PLOP3.LUT P0, PT, PT, PT, UP0, 0x80, 0x0 ;  /* 0x000000000000781c */ /* 0x000fda0003f0f008 */
[----:B------:R-:W-:Y:S05]  /*9d80*/  @P0 BRA `(.L_x_420) ;  /* 0x0000009000000947 */ /* 0x000fea0003800000 */
[----:B------:R-:W-:Y:S02]  /*9d90*/  ULDC UR4, c[0x0][0x32c] ;  /* 0x0000cb0000047ab9 */ /* 0x000fe40000000800 */
[----:B------:R-:W-:Y:S02]  /*9da0*/  UISETP.NE.AND UP0, UPT, UR27, UR4, UPT ;  /* 0x000000041b00728c */ /* 0x000fe4000bf05270 */
[----:B------:R-:W-:Y:S02]  /*9db0*/  ULOP3.LUT UR26, URZ, UR26, URZ, 0x33, !UPT ;  /* 0x0000001a3f1a7292 */ /* 0x000fe4000f8e333f */
[----:B------:R-:W-:Y:S02]  /*9dc0*/  ULDC.64 UR4, c[0x0][0x330] ;  /* 0x0000cc0000047ab9 */ /* 0x000fe40000000a00 */
[----:B------:R-:W-:-:S07]  /*9dd0*/  UIMAD.WIDE.U32 UR28, UR26, UR4, URZ ;  /* 0x000000041a1c72a5 */ /* 0x000fce000f8e003f */
[----:B------:R-:W-:Y:S02]  /*9de0*/  @UP0 UMOV UR27, UR29 ;  /* 0x0000001d001b0c82 */ /* 0x000fe40008000000 */
[----:B------:R-:W-:-:S04]  /*9df0*/  @UP0 USHF.R.U32.HI UR26, URZ, UR5, UR27 ;  /* 0x000000053f1a0299 */ /* 0x000fc8000801161b */
[----:B------:R-:W-:Y:S01]  /*9e00*/  ULOP3.LUT UR26, URZ, UR26, URZ, 0x33, !UPT ;  /* 0x0000001a3f1a7292 */ /* 0x000fe2000f8e333f */
[----:B------:R-:W-:Y:S05]  /*9e10*/  BRA `(.L_x_421) ;  /* 0x0000006000007947 */ /* 0x000fea0003800000 */
.L_x_420:
[----:B------:R-:W-:Y:S02]  /*9e20*/  ULDC UR4, c[0x0][0x32c] ;  /* 0x0000cb0000047ab9 */ /* 0x000fe40000000800 */
[----:B------:R-:W-:-:S03]  /*9e30*/  UISETP.NE.AND UP0, UPT, UR27, UR4, UPT ;  /* 0x000000041b00728c */ /* 0x000fc6000bf05270 */
[----:B------:R-:W-:Y:S02]  /*9e40*/  ULDC.64 UR4, c[0x0][0x330] ;  /* 0x0000cc0000047ab9 */ /* 0x000fe40000000a00 */
[----:B------:R-:W-:-:S07]  /*9e50*/  UIMAD.WIDE.U32 UR28, UR26, UR4, URZ ;  /* 0x000000041a1c72a5 */ /* 0x000fce000f8e003f */
[----:B------:R-:W-:Y:S02]  /*9e60*/  @UP0 UMOV UR27, UR29 ;  /* 0x0000001d001b0c82 */ /* 0x000fe40008000000 */
[----:B------:R-:W-:Y:S02]  /*9e70*/  @UP0 USHF.R.U32.HI UR26, URZ, UR5, UR27 ;  /* 0x000000053f1a0299 */ /* 0x000fe4000801161b */
.L_x_421:
[----:B------:R-:W-:Y:S02]  /*9e80*/  ULDC UR4, c[0x0][0x32c] ;  /* 0x0000cb0000047ab9 */ /* 0x000fe40000000800 */
[----:B------:R-:W-:-:S04]  /*9e90*/  UIMAD UR4, UR26, UR4, URZ ;  /* 0x000000041a0472a4 */ /* 0x000fc8000f8e023f */
[----:B------:R-:W-:-:S04]  /*9ea0*/  UISETP.LT.AND UP0, UPT, UR25, UR4, UPT ;  /* 0x000000041900728c */ /* 0x000fc8000bf01270 */
[----:B------:R-:W-:-:S04]  /*9eb0*/  USEL UR25, UR25, UR4, !UP0 ;  /* 0x0000000419197287 */ /* 0x000fc8000c000000 */
.L_x_419:
[----:B------:R-:W-:-:S04]  /*9ec0*/  UIADD3 UR25, UR25, 0x2f, URZ ;  /* 0x0000002f19197890 */ /* 0x000fc8000fffe03f */
        /* <DEDUP_REMOVED lines=9> */
[----:B------:R-:W2:Y:S04]  /*9f60*/  LDL R5, [R1+0x24] ;  /* 0x0000240001057983 */ /* 0x000ea80000100800 */
[----:B-1----:R-:W3:Y:S04]  /*9f70*/  LDL R4, [R1+0x30] ;  /* 0x0000300001047983 */ /* 0x002ee80000100800 */
[----:B------:R-:W3:Y:S01]  /*9f80*/  LDL R3, [R1+0x18] ;  /* 0x0000180001037983 */ /* 0x000ee20000100800 */
[C---:B--2---:R-:W-:Y:S01]  /*9f90*/  SHF.L.U64.HI R179, R5.reuse, 0x1, R6 ;  /* 0x0000000105b37819 */ /* 0x044fe20000010206 */
[----:B------:R-:W-:Y:S01]  /*9fa0*/  IMAD.SHL.U32 R178, R5, 0x2, RZ ;  /* 0x0000000205b27824 */ /* 0x000fe200078e00ff */
[C---:B---3--:R-:W-:Y:S01]  /*9fb0*/  SHF.L.U64.HI R177, R3.reuse, 0x1, R4 ;  /* 0x0000000103b17819 */ /* 0x048fe20000010204 */
[----:B------:R-:W-:-:S02]  /*9fc0*/  IMAD.SHL.U32 R176, R3, 0x2, RZ ;  /* 0x0000000203b07824 */ /* 0x000fc400078e00ff */
.L_x_427:
[----:B------:R-:W2:Y:S01]  /*9fd0*/  LDL R4, [R1+0x4] ;  /* 0x0000040001047983 */ /* 0x000ea20000100800 */
[----:B------:R-:W-:Y:S04]  /*9fe0*/  DEPBAR.LE SB0, 0x0 ;  /* 0x000080000000791a */ /* 0x000fe80000000000 */
[----:B------:R-:W3:Y:S01]  /*9ff0*/  LDL R3, [R1] ;  /* 0x0000000001037983 */ /* 0x000ee20000100800 */
[----:B------:R-:W-:Y:S03]  /*a000*/  UISETP.GT.AND UP0, UPT, UR8, UR24, UPT ;  /* 0x000000180800728c */ /* 0x000fe6000bf04270 */
[----:B------:R-:W-:Y:S03]  /*a010*/  BAR.SYNC.DEFER_BLOCKING 0x0 ;  /* 0x0000000000007b1d */ /* 0x000fe60000010000 */
[----:B------:R-:W-:Y:S03]  /*a020*/  PLOP3.LUT P0, PT, PT, PT, UP0, 0x80, 0x0 ;  /* 0x000000000000781c */ /* 0x000fe60003f0f008 */
[----:B------:R-:W1:Y:S04]  /*a030*/  LDSM.16.M88.4 R168, [R247] ;  /* 0x00000000f7a8783b */ /* 0x000e680000000200 */
[----:B------:R-:W4:Y:S04]  /*a040*/  LDSM.16.M88.4 R172, [R246] ;  /* 0x00000000f6ac783b */ /* 0x000f280000000200 */
[----:B--2---:R-:W2:Y:S04]  /*a050*/  LDSM.16.M88.4 R8, [R4+0x10100] ;  /* 0x010100000408783b */ /* 0x004ea80000000200 */
[----:B------:R-:W1:Y:S04]  /*a060*/  LDSM.16.M88.4 R16, [R4+0x10900] ;  /* 0x010900000410783b */ /* 0x000e680000000200 */
[----:B------:R-:W1:Y:S04]  /*a070*/  LDSM.16.M88.4 R24, [R4+0x11100] ;  /* 0x011100000418783b */ /* 0x000e680000000200 */
[----:B---3--:R3:W1:Y:S02]  /*a080*/  LDSM.16.M88.4 R156, [R3] ;  /* 0x00000000039c783b */ /* 0x0086640000000200 */
[----:B---3--:R-:W-:Y:S01]  /*a090*/  MOV R3, R0 ;  /* 0x0000000000037202 */ /* 0x008fe20000000f00 */
[----:B------:R-:W-:-:S05]  /*a0a0*/  @P0 BRA `(.L_x_423) ;  /* 0x0000043000000947 */ /* 0x000fca0003800000 */
[----:B----4-:R-:W3:Y:S01]  /*a0b0*/  LDL R4, [R1+0xc] ;  /* 0x00000c0001047983 */ /* 0x010ee20000100800 */
[----:B------:R-:W-:Y:S03]  /*a0c0*/  BSSY B0, `(.L_x_423) ;  /* 0x0000041000007945 */ /* 0x000fe60003800000 */
[----:B------:R-:W4:Y:S04]  /*a0d0*/  LDL R14, [R1+0x8] ;  /* 0x00000800010e7983 */ /* 0x000f280000100800 */
[----:B------:R-:W5:Y:S04]  /*a0e0*/  LDL R12, [R1+0x24] ;  /* 0x00002400010c7983 */ /* 0x000f680000100800 */
[----:B--2---:R-:W2:Y:S04]  /*a0f0*/  LDL R13, [R1+0x1c] ;  /* 0x00001c00010d7983 */ /* 0x004ea80000100800 */
[----:B------:R-:W2:Y:S04]  /*a100*/  LDL R21, [R1+0x10] ;  /* 0x0000100001157983 */ /* 0x000ea80000100800 */
[----:B------:R-:W2:Y:S01]  /*a110*/  LDL R23, [R1+0x28] ;  /* 0x0000280001177983 */ /* 0x000ea20000100800 */
[----:B---3--:R-:W-:Y:S01]  /*a120*/  SHF.R.S32.HI R5, RZ, 0x1f, R4 ;  /* 0x0000001fff057819 */ /* 0x008fe20000011404 */
[----:B------:R-:W-:Y:S04]  /*a130*/  IMAD.WIDE.U32 R6, R4, c[0x0][0x208], RZ ;  /* 0x0000820004067a25 */ /* 0x000fe800078e00ff */
        /* <DEDUP_REMOVED lines=8> */
[----:B------:R-:W-:Y:S01]  /*a1c0*/  IADD3 R15, P0, R6, UR14, RZ ;  /* 0x0000000e060f7c10 */ /* 0x000fe2000ff1e0ff */
[----:B------:R-:W3:Y:S03]  /*a1d0*/  LDL R14, [R1+0x14] ;  /* 0x00001400010e7983 */ /* 0x000ee60000100800 */
[----:B------:R-:W-:Y:S02]  /*a1e0*/  IADD3.X R4, R7, UR16, R4, P0, !PT ;  /* 0x0000001007047c10 */ /* 0x000fe400087fe404 */
[C---:B------:R-:W-:Y:S04]  /*a1f0*/  LEA R20, P0, R15.reuse, c[0x0][0x1f8], 0x1 ;  /* 0x00007e000f147a11 */ /* 0x040fe800078008ff */
[----:B------:R-:W-:Y:S01]  /*a200*/  LEA.HI.X R15, R15, c[0x0][0x1fc], R4, 0x1, P0 ;  /* 0x00007f000f0f7a11 */ /* 0x000fe200000f0c04 */
[----:B------:R-:W4:Y:S04]  /*a210*/  SHFL.IDX PT, R22, R20, RZ, 0x181f ;  /* 0x00181fff14167589 */ /* 0x000f2800000e0000 */
[----:B------:R-:W5:Y:S01]  /*a220*/  SHFL.IDX PT, R12, R15, RZ, 0x181f ;  /* 0x00181fff0f0c7589 */ /* 0x000f6200000e0000 */
[----:B----4-:R-:W-:Y:S05]  /*a230*/  IADD3 R6, P0, R22, R178, RZ ;  /* 0x000000b216067210 */ /* 0x010fea0007f1e0ff */
[----:B-----5:R-:W-:Y:S01]  /*a240*/  IMAD.X R7, R12, 0x1, R179, P0 ;  /* 0x000000010c077824 */ /* 0x020fe200000e06b3 */
[----:B------:R-:W-:Y:S04]  /*a250*/  IADD3 R4, P0, R22, R176, RZ ;  /* 0x000000b016047210 */ /* 0x000fe80007f1e0ff */
[----:B------:R-:W-:Y:S01]  /*a260*/  @!PT LDS RZ, [RZ] ;  /* 0x00000000fffff984 */ /* 0x000fe20000000800 */
[----:B--2---:R2:W-:Y:S01]  /*a270*/  LDGSTS.E.BYPASS.LTC128B.128 [R13+0x100], [R6.64], !P1 ;  /* 0x00100000060d7fae */ /* 0x0045e2000c901d56 */
[----:B------:R-:W-:Y:S05]  /*a280*/  IMAD.X R5, R12, 0x1, R177, P0 ;  /* 0x000000010c057824 */ /* 0x000fea00000e06b1 */
[----:B------:R4:W-:Y:S04]  /*a290*/  LDGSTS.E.BYPASS.LTC128B.128 [R13+0x1900], [R4.64], !P6 ;  /* 0x01900000040d7fae */ /* 0x0009e8000f101d56 */
[----:B--2---:R-:W2:Y:S01]  /*a2a0*/  LDL R7, [R1+0x2c] ;  /* 0x00002c0001077983 */ /* 0x004ea20000100800 */
[----:B---3--:R-:W-:Y:S05]  /*a2b0*/  IMAD.SHL.U32 R6, R14, 0x2, RZ ;  /* 0x000000020e067824 */ /* 0x008fea00078e00ff */
[----:B----4-:R-:W-:Y:S02]  /*a2c0*/  IADD3 R4, P0, R22, R6, RZ ;  /* 0x0000000616047210 */ /* 0x010fe40007f1e0ff */
[----:B--2---:R-:W-:Y:S02]  /*a2d0*/  SHF.L.U64.HI R7, R14, 0x1, R7 ;  /* 0x000000010e077819 */ /* 0x004fe40000010207 */
[----:B------:R-:W2:Y:S03]  /*a2e0*/  S2R R14, SR_TID.X ;  /* 0x00000000000e7919 */ /* 0x000ea60000002100 */
[----:B------:R-:W-:Y:S05]  /*a2f0*/  IMAD.X R5, R12, 0x1, R7, P0 ;  /* 0x000000010c057824 */ /* 0x000fea00000e0607 */
[----:B------:R3:W-:Y:S01]  /*a300*/  LDGSTS.E.BYPASS.LTC128B.128 [R13+0x3100], [R4.64], !P5 ;  /* 0x03100000040d7fae */ /* 0x0007e2000e901d56 */
[----:B--2---:R-:W-:Y:S01]  /*a310*/  ISETP.GT.AND P1, PT, R14, 0x7f, PT ;  /* 0x0000007f0e00780c */ /* 0x004fe20003f24270 */
[C---:B---3--:R-:W-:Y:S01]  /*a320*/  IMAD.SHL.U32 R4, R21.reuse, 0x2, RZ ;  /* 0x0000000215047824 */ /* 0x048fe200078e00ff */
[----:B------:R-:W-:Y:S04]  /*a330*/  SHF.L.U64.HI R5, R21, 0x1, R23 ;  /* 0x0000000115057819 */ /* 0x000fe80000010217 */
[----:B------:R-:W-:Y:S05]  /*a340*/  IADD3 R22, P0, R22, R4, RZ ;  /* 0x0000000416167210 */ /* 0x000fea0007f1e0ff */
[----:B------:R-:W-:Y:S05]  /*a350*/  IMAD.X R23, R12, 0x1, R5, P0 ;  /* 0x000000010c177824 */ /* 0x000fea00000e0605 */
[----:B------:R2:W-:Y:S01]  /*a360*/  LDGSTS.E.BYPASS.LTC128B.128 [R13+0x4900], [R22.64], !P4 ;  /* 0x04900000160d7fae */ /* 0x0005e2000e101d56 */
[----:B------:R-:W-:-:S05]  /*a370*/  @P1 BRA `(.L_x_424) ;  /* 0x0000015000001947 */ /* 0x000fca0003800000 */
[----:B------:R-:W-:-:S05]  /*a380*/  BRA.DIV ~URZ, `(.L_x_425) ;  /* 0x000099b27f007947 */ /* 0x000fca000b800000 */
[----:B------:R3:W4:Y:S04]  /*a390*/  SHFL.IDX PT, R21, R15, 0x1, 0x181f ;  /* 0x00381f000f157f89 */ /* 0x00072800000e0000 */
[----:B--2---:R3:W2:Y:S02]  /*a3a0*/  SHFL.IDX PT, R13, R20, 0x1, 0x181f ;  /* 0x00381f00140d7f89 */ /* 0x0046a400000e0000 */
.L_x_447:
[----:B------:R-:W5:Y:S04]  /*a3b0*/  LDL R14, [R1+0x24] ;  /* 0x00002400010e7983 */ /* 0x000f680000100800 */
[----:B---3--:R-:W3:Y:S01]  /*a3c0*/  LDL R12, [R1+0x1c] ;  /* 0x00001c00010c7983 */ /* 0x008ee20000100800 */
[----:B-----5:R-:W-:Y:S02]  /*a3d0*/  ISETP.GE.AND P1, PT, R14, c[0x0][0x1d4], PT ;  /* 0x000075000e007a0c */ /* 0x020fe40003f26270 */
[----:B--2---:R-:W-:Y:S05]  /*a3e0*/  IADD3 R14, P0, R13, R178, RZ ;  /* 0x000000b20d0e7210 */ /* 0x004fea0007f1e0ff */
[----:B----4-:R-:W-:Y:S06]  /*a3f0*/  IMAD.X R15, R21, 0x1, R179, P0 ;  /* 0x00000001150f7824 */ /* 0x010fec00000e06b3 */
[----:B------:R-:W-:Y:S01]  /*a400*/  @!PT LDS RZ, [RZ] ;  /* 0x00000000fffff984 */ /* 0x000fe20000000800 */
[----:B------:R-:W-:Y:S01]  /*a410*/  @!PT LDS RZ, [RZ] ;  /* 0x00000000fffff984 */ /* 0x000fe20000000800 */
[----:B------:R-:W-:Y:S01]  /*a420*/  @!PT LDS RZ, [RZ] ;  /* 0x00000000fffff984 */ /* 0x000fe20000000800 */
[----:B---3--:R2:W-:Y:S02]  /*a430*/  LDGSTS.E.BYPASS.LTC128B.128 [R12+0x1100], [R14.64], !P1 ;  /* 0x011000000e0c7fae */ /* 0x0085e4000c901d56 */
        /* <DEDUP_REMOVED lines=9> */
.L_x_424:
[----:B------:R-:W-:Y:S05]  /*a4d0*/  BSYNC B0 ;  /* 0x0000000000007941 */ /* 0x000fea0003800000 */
.L_x_423:
[----:B----4-:R-:W0:Y:S01]  /*a4e0*/  LDGDEPBAR ;  /* 0x00000000000079af */ /* 0x010e220000000000 */
[----:B------:R-:W-:Y:S01]  /*a4f0*/  WARPSYNC 0xffffffff ;  /* 0xffffffff00007948 */ /* 0x000fe20003800000 */
[C---:B--2---:R-:W-:Y:S01]  /*a500*/  HMMA.16816.F32.BF16 R4, R160.reuse, R8, RZ ;  /* 0x00000008a004723c */ /* 0x044fe200000418ff */
[----:B------:R-:W-:Y:S06]  /*a510*/  UISETP.GT.AND UP0, UPT, UR24, UR8, UPT ;  /* 0x000000081800728c */ /* 0x000fec000bf04270 */
[----:B------:R-:W-:Y:S01]  /*a520*/  PLOP3.LUT P0, PT, PT, PT, UP0, 0x40, 0x0 ;  /* 0x000000000000781c */ /* 0x000fe20003f0e808 */
[C---:B------:R-:W-:Y:S08]  /*a530*/  HMMA.16816.F32.BF16 R8, R160.reuse, R10, RZ ;  /* 0x0000000aa008723c */ /* 0x040ff000000418ff */
[C---:B-1----:R-:W-:Y:S08]  /*a540*/  HMMA.16816.F32.BF16 R12, R160.reuse, R16, RZ ;  /* 0x00000010a00c723c */ /* 0x042ff000000418ff */
[C---:B------:R-:W-:Y:S08]  /*a550*/  HMMA.16816.F32.BF16 R16, R160.reuse, R18, RZ ;  /* 0x00000012a010723c */ /* 0x040ff000000418ff */
[C---:B------:R-:W-:Y:S08]  /*a560*/  HMMA.16816.F32.BF16 R20, R160.reuse, R24, RZ ;  /* 0x00000018a014723c */ /* 0x040ff000000418ff */
[----:B------:R-:W-:Y:S08]  /*a570*/  HMMA.16816.F32.BF16 R24, R160, R26, RZ ;  /* 0x0000001aa018723c */ /* 0x000ff000000418ff */
[C---:B------:R-:W-:Y:S08]  /*a580*/  HMMA.16816.F32.BF16 R4, R164.reuse, R156, R4 ;  /* 0x0000009ca404723c */ /* 0x040ff00000041804 */
[C---:B------:R-:W-:Y:S01]  /*a590*/  HMMA.16816.F32.BF16 R8, R164.reuse, R158, R8 ;  /* 0x0000009ea408723c */ /* 0x040fe20000041808 */
[----:B------:R-:W1:Y:S07]  /*a5a0*/  LDSM.16.M88.4 R156, [R251+0x10100] ;  /* 0x01010000fb9c783b */ /* 0x000e6e0000000200 */
[C---:B------:R-:W-:Y:S08]  /*a5b0*/  HMMA.16816.F32.BF16 R12, R164.reuse, R168, R12 ;  /* 0x000000a8a40c723c */ /* 0x040ff0000004180c */
[C---:B------:R-:W-:Y:S01]  /*a5c0*/  HMMA.16816.F32.BF16 R16, R164.reuse, R170, R16 ;  /* 0x000000aaa410723c */ /* 0x040fe20000041810 */
[----:B------:R-:W2:Y:S07]  /*a5d0*/  LDSM.16.M88.4 R168, [R251+0x10900] ;  /* 0x01090000fba8783b */ /* 0x000eae0000000200 */
[C---:B------:R-:W-:Y:S01]  /*a5e0*/  HMMA.16816.F32.BF16 R20, R164.reuse, R172, R20 ;  /* 0x000000aca414723c */ /* 0x040fe20000041814 */
[----:B------:R-:W3:Y:S07]  /*a5f0*/  LDL R173, [R1+0x4] ;  /* 0x0000040001ad7983 */ /* 0x000eee0000100800 */
[----:B------:R-:W-:Y:S08]  /*a600*/  HMMA.16816.F32.BF16 R24, R164, R174, R24 ;  /* 0x000000aea418723c */ /* 0x000ff00000041818 */
        /* <DEDUP_REMOVED lines=13> */
[C---:B------:R-:W-:Y:S08]  /*a6e0*/  HMMA.16816.F32.BF16 R16, R184.reuse, R158, R16 ;  /* 0x0000009eb810723c */ /* 0x040ff00000041810 */
[C---:B--2---:R-:W-:Y:S08]  /*a6f0*/  HMMA.16816.F32.BF16 R20, R184.reuse, R168, R20 ;  /* 0x000000a8b814723c */ /* 0x044ff00000041814 */
[----:B------:R-:W-:Y:S01]  /*a700*/  HMMA.16816.F32.BF16 R24, R184, R170, R24 ;  /* 0x000000aab818723c */ /* 0x000fe20000041818 */
[----:B---3--:R-:W1:Y:S08]  /*a710*/  LDSM.16.M88.4 R156, [R173+0x11900] ;  /* 0x01190000ad9c783b */ /* 0x008e700000000200 */
        /* <DEDUP_REMOVED lines=107> */
[----:B------:R-:W-:Y:S01]  /*add0*/  FMUL.FTZ R7, R7, c[0x0][0x320] ;  /* 0x0000c80007077a20 */ /* 0x000fe20000410000 */
[C---:B-1----:R-:W-:Y:S03]  /*ade0*/  HMMA.16816.F32.BF16 R12, R232.reuse, R156, R12 ;  /* 0x0000009ce80c723c */ /* 0x042fe6000004180c */
[----:B------:R-:W-:Y:S03]  /*adf0*/  FMUL.FTZ R8, R8, c[0x0][0x320] ;  /* 0x0000c80008087a20 */ /* 0x000fe60000410000 */
[----:B------:R-:W1:Y:S01]  /*ae00*/  MUFU.TANH R170, R5 ;  /* 0x0000000500aa7308 */ /* 0x000e620000002400 */
[----:B------:R-:W-:Y:S01]  /*ae10*/  FMUL.FTZ R9, R9, c[0x0][0x320] ;  /* 0x0000c80009097a20 */ /* 0x000fe20000410000 */
[C---:B------:R-:W-:Y:S08]  /*ae20*/  HMMA.16816.F32.BF16 R16, R232.reuse, R158, R16 ;  /* 0x0000009ee810723c */ /* 0x040ff00000041810 */
[----:B------:R-:W3:Y:S08]  /*ae30*/  MUFU.TANH R173, R6 ;  /* 0x0000000600ad7308 */ /* 0x000ef00000002400 */
[----:B------:R-:W-:Y:S02]  /*ae40*/  FMUL.FTZ R12, R12, c[0x0][0x320] ;  /* 0x0000c8000c0c7a20 */ /* 0x000fe40000410000 */
[----:B------:R4:W1:Y:S01]  /*ae50*/  MUFU.TANH R174, R7 ;  /* 0x0000000700ae7308 */ /* 0x0008620000002400 */
[----:B------:R-:W-:Y:S09]  /*ae60*/  FMUL.FTZ R13, R13, c[0x0][0x320] ;  /* 0x0000c8000d0d7a20 */ /* 0x000ff20000410000 */
[----:B------:R5:W1:Y:S10]  /*ae70*/  MUFU.TANH R171, R8 ;  /* 0x0000000800ab7308 */ /* 0x000a740000002400 */
[----:B------:R1:W1:Y:S01]  /*ae80*/  MUFU.TANH R156, R9 ;  /* 0x00000009009c7308 */ /* 0x0002620000002400 */
[----:B----4-:R-:W4:Y:S01]  /*ae90*/  LDSM.16.M88.4 R4, [R245+0x5800] ;  /* 0x00580000f504783b */ /* 0x010f220000000200 */
[----:B------:R-:W-:Y:S08]  /*aea0*/  DEPBAR.LE SB0, 0x0 ;  /* 0x000080000000791a */ /* 0x000ff00000000000 */
[----:B------:R2:W2:Y:S01]  /*aeb0*/  MUFU.TANH R158, R12 ;  /* 0x0000000c009e7308 */ /* 0x0004a20000002400 */
[----:B------:R-:W-:Y:S01]  /*aec0*/  BAR.SYNC.DEFER_BLOCKING 0x0 ;  /* 0x0000000000007b1d */ /* 0x000fe20000010000 */
[----:B-----5:R-:W-:Y:S02]  /*aed0*/  FMUL.FTZ R8, R11, c[0x0][0x320] ;  /* 0x0000c8000b087a20 */ /* 0x020fe40000410000 */
[----:B------:R-:W-:Y:S06]  /*aee0*/  FMUL.FTZ R11, R14, c[0x0][0x320] ;  /* 0x0000c8000e0b7a20 */ /* 0x000fec0000410000 */
[----:B------:R5:W3:Y:S01]  /*aef0*/  MUFU.TANH R157, R13 ;  /* 0x0000000d009d7308 */ /* 0x000ae20000002400 */
[----:B-1----:R-:W-:Y:S02]  /*af00*/  FMUL.FTZ R9, R10, c[0x0][0x320] ;  /* 0x0000c8000a097a20 */ /* 0x002fe40000410000 */
[----:B------:R-:W-:Y:S02]  /*af10*/  FMUL.FTZ R10, R15, c[0x0][0x320] ;  /* 0x0000c8000f0a7a20 */ /* 0x000fe40000410000 */
[----:B------:R-:W-:Y:S05]  /*af20*/  FMUL.FTZ R15, R16, c[0x0][0x320] ;  /* 0x0000c800100f7a20 */ /* 0x000fea0000410000 */
[----:B------:R-:W1:Y:S01]  /*af30*/  MUFU.TANH R9, R9 ;  /* 0x0000000900097308 */ /* 0x000e620000002400 */
[----:B------:R-:W-:Y:S02]  /*af40*/  FMUL.FTZ R16, R17, c[0x0][0x320] ;  /* 0x0000c80011107a20 */ /* 0x000fe40000410000 */
[----:B--2---:R-:W-:Y:S07]  /*af50*/  FMUL.FTZ R12, R19, c[0x0][0x320] ;  /* 0x0000c800130c7a20 */ /* 0x004fee0000410000 */
[----:B------:R-:W2:Y:S01]  /*af60*/  MUFU.TANH R8, R8 ;  /* 0x0000000800087308 */ /* 0x000ea20000002400 */
[C---:B----4-:R-:W-:Y:S05]  /*af70*/  HMMA.16816.F32.BF16 R20, R232.reuse, R4, R20 ;  /* 0x00000004e814723c */ /* 0x050fea0000041814 */
[----:B-----5:R-:W-:Y:S04]  /*af80*/  FMUL.FTZ R13, R18, c[0x0][0x320] ;  /* 0x0000c800120d7a20 */ /* 0x020fe80000410000 */
[----:B------:R-:W4:Y:S01]  /*af90*/  MUFU.TANH R11, R11 ;  /* 0x0000000b000b7308 */ /* 0x000f220000002400 */
        /* <DEDUP_REMOVED lines=9> */
[----:B------:R-:W1:Y:S01]  /*b030*/  MUFU.TANH R16, R16 ;  /* 0x0000001000107308 */ /* 0x000e620000002400 */
[----:B------:R-:W-:Y:S02]  /*b040*/  FMUL.FTZ R5, R26, c[0x0][0x320] ;  /* 0x0000c8001a057a20 */ /* 0x000fe40000410000 */
[----:B------:R-:W-:Y:S07]  /*b050*/  FMUL.FTZ R4, R27, c[0x0][0x320] ;  /* 0x0000c8001b047a20 */ /* 0x000fee0000410000 */
[----:B------:R-:W1:Y:S10]  /*b060*/  MUFU.TANH R13, R13 ;  /* 0x0000000d000d7308 */ /* 0x000e740000002400 */
[----:B------:R-:W1:Y:S10]  /*b070*/  MUFU.TANH R12, R12 ;  /* 0x0000000c000c7308 */ /* 0x000e740000002400 */
[----:B------:R1:W1:Y:S10]  /*b080*/  MUFU.TANH R172, R20 ;  /* 0x0000001400ac7308 */ /* 0x0002740000002400 */
[----:B------:R-:W1:Y:S10]  /*b090*/  MUFU.TANH R7, R7 ;  /* 0x0000000700077308 */ /* 0x000e740000002400 */
[----:B------:R1:W1:Y:S10]  /*b0a0*/  MUFU.TANH R175, R22 ;  /* 0x0000001600af7308 */ /* 0x0002740000002400 */
[----:B------:R-:W1:Y:S10]  /*b0b0*/  MUFU.TANH R14, R14 ;  /* 0x0000000e000e7308 */ /* 0x000e740000002400 */
[----:B------:R-:W1:Y:S10]  /*b0c0*/  MUFU.TANH R18, R18 ;  /* 0x0000001200127308 */ /* 0x000e740000002400 */
[----:B------:R-:W1:Y:S10]  /*b0d0*/  MUFU.TANH R17, R17 ;  /* 0x0000001100117308 */ /* 0x000e740000002400 */
[----:B------:R-:W1:Y:S10]  /*b0e0*/  MUFU.TANH R5, R5 ;  /* 0x0000000500057308 */ /* 0x000e740000002400 */
[----:B------:R-:W1:Y:S01]  /*b0f0*/  MUFU.TANH R4, R4 ;  /* 0x0000000400047308 */ /* 0x000e620000002400 */
[----:B------:R-:W-:-:S05]  /*b100*/  @P0 BRA `(.L_x_426) ;  /* 0x000004d000000947 */ /* 0x000fca0003800000 */
[----:B--234-:R-:W2:Y:S01]  /*b110*/  LDL R169, [R1+0x20] ;  /* 0x0000200001a97983 */ /* 0x01cea20000100800 */
[----:B------:R-:W-:Y:S01]  /*b120*/  IMAD.MOV.U32 R159, RZ, RZ, c[0x0][0x2b8] ;  /* 0x0000ae00ff9f7624 */ /* 0x000fe200078e00ff */
[----:B------:R-:W-:Y:S02]  /*b130*/  UIMAD UR5, UR24, 0x30, UR10 ;  /* 0x00000030180578a4 */ /* 0x000fe4000f8e020a */
[----:B------:R-:W3:Y:S02]  /*b140*/  S2R R26, SR_TID.X ;  /* 0x00000000001a7919 */ /* 0x000ee40000002100 */
[----:B------:R-:W-:Y:S02]  /*b150*/  ISETP.NE.AND P1, PT, R159, 0x1, PT ;  /* 0x000000019f00780c */ /* 0x000fe40003f25270 */
[----:B------:R4:W-:Y:S01]  /*b160*/  STL [R1+0x58], R0 ;  /* 0x0000580001007387 */ /* 0x0009e20000100800 */
[----:B------:R-:W-:Y:S03]  /*b170*/  IMAD.U32 R6, RZ, RZ, UR5 ;  /* 0x00000005ff067e24 */ /* 0x000fe6000f8e00ff */
[----:B------:R-:W2:Y:S01]  /*b180*/  LDL R24, [R1+0x24] ;  /* 0x0000240001187983 */ /* 0x000ea20000100800 */
[----:B----4-:R-:W-:Y:S01]  /*b190*/  IMAD.MOV.U32 R0, RZ, RZ, RZ ;  /* 0x000000ffff007224 */ /* 0x010fe200078e00ff */
[----:B--2---:R-:W-:Y:S02]  /*b1a0*/  ISETP.GE.AND P2, PT, R24, c[0x0][0x1d4], PT ;  /* 0x0000750018007a0c */ /* 0x004fe40003f46270 */
[----:B------:R-:W-:Y:S02]  /*b1b0*/  IADD3 R6, R6, -0x30, R169 ;  /* 0xffffffd006067810 */ /* 0x000fe40007ffe0a9 */
[----:B------:R-:W2:Y:S01]  /*b1c0*/  LDL R169, [R1+0x1c] ;  /* 0x00001c0001a97983 */ /* 0x000ea20000100800 */
[----:B---3--:R-:W-:Y:S02]  /*b1d0*/  SHF.R.S32.HI R25, RZ, 0x1f, R26 ;  /* 0x0000001fff197819 */ /* 0x008fe4000001141a */
[----:B-1----:R-:W-:Y:S02]  /*b1e0*/  @P1 IMAD.HI.U32 R20, R6, c[0x0][0x2bc], RZ ;  /* 0x0000af0006141a27 */ /* 0x002fe400078e00ff */
[----:B------:R-:W-:Y:S02]  /*b1f0*/  LEA.HI R25, R25, R26, RZ, 0x3 ;  /* 0x0000001a19197211 */ /* 0x000fe400078f18ff */
[----:B------:R-:W-:Y:S01]  /*b200*/  IMAD.MOV.U32 R19, RZ, RZ, R6 ;  /* 0x000000ffff137224 */ /* 0x000fe200078e0006 */
[----:B------:R-:W-:Y:S02]  /*b210*/  @P1 SHF.R.U32.HI R19, RZ, c[0x0][0x2c0], R20 ;  /* 0x0000b000ff131a19 */ /* 0x000fe40000011614 */
[----:B------:R-:W-:Y:S02]  /*b220*/  SHF.R.S32.HI R25, RZ, 0x3, R25 ;  /* 0x00000003ff197819 */ /* 0x000fe40000011419 */
        /* <DEDUP_REMOVED lines=8> */
[----:B------:R3:W4:Y:S02]  /*b2b0*/  @!P3 LDG.E R0, [R20.64] ;  /* 0x000000161400b981 */ /* 0x000724000c1e1900 */
[----:B------:R-:W-:Y:S04]  /*b2c0*/  IMAD R6, R6, c[0x0][0x1e0], RZ ;  /* 0x0000780006067a24 */ /* 0x000fe800078e02ff */
[C---:B------:R-:W-:Y:S02]  /*b2d0*/  IMAD R6, R23.reuse, c[0x0][0x1e4], R6 ;  /* 0x0000790017067a24 */ /* 0x040fe400078e0206 */
[----:B---3--:R-:W-:Y:S04]  /*b2e0*/  IMAD.WIDE.U32 R20, R23, c[0x0][0x1e0], RZ ;  /* 0x0000780017147a25 */ /* 0x008fe800078e00ff */
[----:B------:R-:W-:Y:S01]  /*b2f0*/  IMAD.IADD R21, R21, 0x1, R6 ;  /* 0x0000000115157824 */ /* 0x000fe200078e0206 */
[----:B----4-:R3:W-:Y:S01]  /*b300*/  STL [R1+0x8], R0 ;  /* 0x0000080001007387 */ /* 0x0107e20000100800 */
[----:B------:R-:W-:Y:S02]  /*b310*/  SHF.R.S32.HI R6, RZ, 0x1f, R0 ;  /* 0x0000001fff067819 */ /* 0x000fe40000011400 */
[----:B------:R-:W-:Y:S01]  /*b320*/  IMAD.WIDE.U32 R20, R0, c[0x0][0x1f0], R20 ;  /* 0x00007c0000147a25 */ /* 0x000fe200078e0014 */
[----:B-1----:R-:W4:Y:S03]  /*b330*/  LDL R23, [R1+0x14] ;  /* 0x0000140001177983 */ /* 0x002f260000100800 */
[----:B------:R-:W-:Y:S01]  /*b340*/  IMAD R6, R6, c[0x0][0x1f0], RZ ;  /* 0x00007c0006067a24 */ /* 0x000fe200078e02ff */
[----:B------:R-:W-:Y:S01]  /*b350*/  IADD3 R20, P0, R20, UR18, RZ ;  /* 0x0000001214147c10 */ /* 0x000fe2000ff1e0ff */
[----:B------:R-:W4:Y:S02]  /*b360*/  LDL R159, [R1+0x10] ;  /* 0x00001000019f7983 */ /* 0x000f240000100800 */
[----:B------:R-:W-:Y:S05]  /*b370*/  IMAD R6, R0, c[0x0][0x1f4], R6 ;  /* 0x00007d0000067a24 */ /* 0x000fea00078e0206 */
[----:B------:R-:W-:Y:S02]  /*b380*/  IADD3.X R6, R21, UR6, R6, P0, !PT ;  /* 0x0000000615067c10 */ /* 0x000fe400087fe406 */
[C---:B------:R-:W-:Y:S04]  /*b390*/  LEA R19, P0, R20.reuse, c[0x0][0x1c8], 0x1 ;  /* 0x0000720014137a11 */ /* 0x040fe800078008ff */
[----:B------:R-:W-:Y:S01]  /*b3a0*/  LEA.HI.X R6, R20, c[0x0][0x1cc], R6, 0x1, P0 ;  /* 0x0000730014067a11 */ /* 0x000fe200000f0c06 */
[----:B------:R-:W1:Y:S01]  /*b3b0*/  SHFL.IDX PT, R21, R19, RZ, 0x181f ;  /* 0x00181fff13157589 */ /* 0x000e6200000e0000 */
[----:B------:R-:W-:Y:S03]  /*b3c0*/  IADD3 R20, -R25, 0x30, RZ ;  /* 0x0000003019147810 */ /* 0x000fe60007ffe1ff */
[----:B---3--:R-:W3:Y:S01]  /*b3d0*/  LDL R0, [R1+0x2c] ;  /* 0x00002c0001007983 */ /* 0x008ee20000100800 */
[----:B------:R-:W-:Y:S03]  /*b3e0*/  ISETP.GE.AND P0, PT, R20, 0x1, PT ;  /* 0x000000011400780c */ /* 0x000fe60003f06270 */
[----:B------:R-:W2:Y:S04]  /*b3f0*/  SHFL.IDX PT, R22, R6, RZ, 0x181f ;  /* 0x00181fff06167589 */ /* 0x000ea800000e0000 */
[----:B------:R-:W3:Y:S04]  /*b400*/  SHFL.IDX PT, R19, R19, 0x1, 0x181f ;  /* 0x00381f0013137f89 */ /* 0x000ee800000e0000 */
[----:B------:R-:W3:Y:S02]  /*b410*/  SHFL.IDX PT, R6, R6, 0x1, 0x181f ;  /* 0x00381f0006067f89 */ /* 0x000ee400000e0000 */
[C---:B-1----:R-:W-:Y:S05]  /*b420*/  @P0 IADD3 R24, P1, R21.reuse, R178, RZ ;  /* 0x000000b215180210 */ /* 0x042fea0007f3e0ff */
[C---:B--2---:R-:W-:Y:S05]  /*b430*/  @P0 IMAD.X R25, R22.reuse, 0x1, R179, P1 ;  /* 0x0000000116190824 */ /* 0x044fea00008e06b3 */
[----:B------:R1:W-:Y:S02]  /*b440*/  @P0 LDGSTS.E.BYPASS.LTC128B.128 [R169+0x10100], [R24.64], !P2 ;  /* 0x1010000018a90fae */ /* 0x0003e4000d101d56 */
[----:B-1----:R-:W-:Y:S05]  /*b450*/  @P0 IADD3 R24, P1, R21, R176, RZ ;  /* 0x000000b015180210 */ /* 0x002fea0007f3e0ff */
[----:B------:R-:W-:Y:S05]  /*b460*/  @P0 IMAD.X R25, R22, 0x1, R177, P1 ;  /* 0x0000000116190824 */ /* 0x000fea00008e06b1 */
[----:B------:R4:W-:Y:S02]  /*b470*/  @P0 LDGSTS.E.BYPASS.LTC128B.128 [R169+0x11900], [R24.64], !P6 ;  /* 0x1190000018a90fae */ /* 0x0009e4000f101d56 */
[CC--:B----4-:R-:W-:Y:S04]  /*b480*/  @P0 LEA R24, P1, R23.reuse, R21.reuse, 0x1 ;  /* 0x0000001517180211 */ /* 0x0d0fe800078208ff */
[-CC-:B---3--:R-:W-:Y:S02]  /*b490*/  @P0 LEA.HI.X R25, R23, R22.reuse, R0.reuse, 0x1, P1 ;  /* 0x0000001617190211 */ /* 0x188fe400008f0c00 */
[C---:B------:R-:W-:Y:S03]  /*b4a0*/  @P0 LEA R26, P1, R159.reuse, R21, 0x1 ;  /* 0x000000159f1a0211 */ /* 0x040fe600078208ff */
[----:B------:R1:W-:Y:S04]  /*b4b0*/  @P0 LDGSTS.E.BYPASS.LTC128B.128 [R169+0x13100], [R24.64], !P5 ;  /* 0x1310000018a90fae */ /* 0x0003e8000e901d56 */
[----:B-1----:R-:W2:Y:S02]  /*b4c0*/  LDL R25, [R1+0x28] ;  /* 0x0000280001197983 */ /* 0x002ea40000100800 */
[----:B--2---:R-:W-:Y:S05]  /*b4d0*/  @P0 LEA.HI.X R27, R159, R22, R25, 0x1, P1 ;  /* 0x000000169f1b0211 */ /* 0x004fea00008f0c19 */
[----:B------:R1:W-:Y:S01]  /*b4e0*/  @P0 LDGSTS.E.BYPASS.LTC128B.128 [R169+0x14900], [R26.64], !P4 ;  /* 0x149000001aa90fae */ /* 0x0003e2000e101d56 */
[----:B------:R-:W-:Y:S11]  /*b4f0*/  ISETP.GE.AND P0, PT, R20, 0x21, PT ;  /* 0x000000211400780c */ /* 0x000ff60003f06270 */
[----:B------:R-:W-:Y:S02]  /*b500*/  @!UPT UIADD3 URZ, URZ, URZ, URZ ;  /* 0x0000003f3f3ff290 */ /* 0x000fe4000fffe03f */
[C---:B------:R-:W-:Y:S05]  /*b510*/  @P0 IADD3 R20, P1, R19.reuse, R178, RZ ;  /* 0x000000b213140210 */ /* 0x040fea0007f3e0ff */
[C---:B------:R-:W-:Y:S05]  /*b520*/  @P0 IMAD.X R21, R6.reuse, 0x1, R179, P1 ;  /* 0x0000000106150824 */ /* 0x040fea00008e06b3 */
[----:B------:R2:W-:Y:S02]  /*b530*/  @P0 LDGSTS.E.BYPASS.LTC128B.128 [R169+0x11100], [R20.64], !P2 ;  /* 0x1110000014a90fae */ /* 0x0005e4000d101d56 */
[----:B--2---:R-:W-:Y:S05]  /*b540*/  @P0 IADD3 R20, P1, R19, R176, RZ ;  /* 0x000000b013140210 */ /* 0x004fea0007f3e0ff */
[----:B------:R-:W-:Y:S05]  /*b550*/  @P0 IMAD.X R21, R6, 0x1, R177, P1 ;  /* 0x0000000106150824 */ /* 0x000fea00008e06b1 */
[----:B------:R2:W-:Y:S02]  /*b560*/  @P0 LDGSTS.E.BYPASS.LTC128B.128 [R169+0x12900], [R20.64], !P6 ;  /* 0x1290000014a90fae */ /* 0x0005e4000f101d56 */
[CC--:B--2---:R-:W-:Y:S04]  /*b570*/  @P0 LEA R20, P1, R23.reuse, R19.reuse, 0x1 ;  /* 0x0000001317140211 */ /* 0x0c4fe800078208ff */
[-C--:B------:R-:W-:Y:S02]  /*b580*/  @P0 LEA.HI.X R21, R23, R6.reuse, R0, 0x1, P1 ;  /* 0x0000000617150211 */ /* 0x080fe400008f0c00 */
[----:B------:R1:W5:Y:S01]  /*b590*/  LDL.LU R0, [R1+0x58] ;  /* 0x0000580001007983 */ /* 0x0003620000300800 */
[C---:B------:R-:W-:Y:S03]  /*b5a0*/  @P0 LEA R22, P1, R159.reuse, R19, 0x1 ;  /* 0x000000139f160211 */ /* 0x040fe600078208ff */
[----:B------:R1:W-:Y:S01]  /*b5b0*/  @P0 LDGSTS.E.BYPASS.LTC128B.128 [R169+0x14100], [R20.64], !P5 ;  /* 0x1410000014a90fae */ /* 0x0003e2000e901d56 */
[----:B------:R-:W-:Y:S05]  /*b5c0*/  @P0 LEA.HI.X R23, R159, R6, R25, 0x1, P1 ;  /* 0x000000069f170211 */ /* 0x000fea00008f0c19 */
[----:B------:R1:W-:Y:S04]  /*b5d0*/  @P0 LDGSTS.E.BYPASS.LTC128B.128 [R169+0x15900], [R22.64], !P4 ;  /* 0x1590000016a90fae */ /* 0x0003e8000e101d56 */
.L_x_426:
[----:B-1234-:R-:W2:Y:S01]  /*b5e0*/  LDL.LU R23, [R1+0x44] ;  /* 0x0000440001177983 */ /* 0x01eea20000300800 */
[----:B-----5:R-:W-:Y:S01]  /*b5f0*/  FMNMX.FTZ R0, R168, R0, !PT ;  /* 0x00000000a8007209 */ /* 0x020fe20007810000 */
[----:B------:R-:W-:Y:S02]  /*b600*/  UISETP.GT.AND UP0, UPT, UR24, UR4, UPT ;  /* 0x000000041800728c */ /* 0x000fe4000bf04270 */
[----:B------:R-:W0:Y:S01]  /*b610*/  LDGDEPBAR ;  /* 0x00000000000079af */ /* 0x000e220000000000 */
[----:B------:R-:W-:Y:S01]  /*b620*/  FMNMX.FTZ R0, R170, R0, !PT ;  /* 0x00000000aa007209 */ /* 0x000fe20007810000 */
[----:B------:R-:W-:Y:S02]  /*b630*/  UIADD3 UR5, UR24, -0x1, URZ ;  /* 0xffffffff18057890 */ /* 0x000fe4000fffe03f */
[----:B------:R-:W-:Y:S02]  /*b640*/  PLOP3.LUT P0, PT, PT, PT, UP0, 0x80, 0x0 ;  /* 0x000000000000781c */ /* 0x000fe40003f0f008 */
[----:B------:R-:W-:Y:S03]  /*b650*/  FMNMX.FTZ R0, R171, R0, !PT ;  /* 0x00000000ab007209 */ /* 0x000fe60007810000 */
[----:B------:R-:W-:Y:S01]  /*b660*/  UMOV UR24, UR5 ;  /* 0x0000000500187c82 */ /* 0x000fe20008000000 */
        /* <DEDUP_REMOVED lines=13> */
[C---:B------:R-:W-:Y:S02]  /*b740*/  FMUL.FTZ R169, R0.reuse, c[0x0][0x2d0] ;  /* 0x0000b40000a97a20 */ /* 0x040fe40000410000 */
[----:B------:R-:W-:Y:S02]  /*b750*/  FADD.FTZ R3, -R0, R3 ;  /* 0x0000000300037221 */ /* 0x000fe40000010100 */
[--C-:B------:R-:W-:Y:S02]  /*b760*/  FFMA.FTZ R168, R168, c[0x0][0x2d0], -R169.reuse ;  /* 0x0000b400a8a87a23 */ /* 0x100fe400000108a9 */
[--C-:B------:R-:W-:Y:S02]  /*b770*/  FFMA.FTZ R19, R170, c[0x0][0x2d0], -R169.reuse ;  /* 0x0000b400aa137a23 */ /* 0x100fe400000108a9 */
[--C-:B------:R-:W-:Y:S02]  /*b780*/  FFMA.FTZ R20, R171, c[0x0][0x2d0], -R169.reuse ;  /* 0x0000b400ab147a23 */ /* 0x100fe400000108a9 */
[--C-:B------:R-:W-:Y:S01]  /*b790*/  FFMA.FTZ R156, R156, c[0x0][0x2d0], -R169.reuse ;  /* 0x0000b4009c9c7a23 */ /* 0x100fe200000108a9 */
[----:B------:R-:W-:Y:S01]  /*b7a0*/  MUFU.EX2 R168, R168 ;  /* 0x000000a800a87308 */ /* 0x000fe20000000800 */
[--C-:B------:R-:W-:Y:S02]  /*b7b0*/  FFMA.FTZ R22, R158, c[0x0][0x2d0], -R169.reuse ;  /* 0x0000b4009e167a23 */ /* 0x100fe400000108a9 */
[--C-:B------:R-:W-:Y:S02]  /*b7c0*/  FFMA.FTZ R21, R157, c[0x0][0x2d0], -R169.reuse ;  /* 0x0000b4009d157a23 */ /* 0x100fe400000108a9 */
[--C-:B------:R-:W-:Y:S02]  /*b7d0*/  FFMA.FTZ R24, R15, c[0x0][0x2d0], -R169.reuse ;  /* 0x0000b4000f187a23 */ /* 0x100fe400000108a9 */
[--C-:B------:R-:W-:Y:S01]  /*b7e0*/  FFMA.FTZ R25, R16, c[0x0][0x2d0], -R169.reuse ;  /* 0x0000b40010197a23 */ /* 0x100fe200000108a9 */
[----:B------:R-:W-:Y:S01]  /*b7f0*/  MOV R16, R22 ;  /* 0x0000001600107202 */ /* 0x000fe20000000f00 */
[--C-:B------:R-:W-:Y:S01]  /*b800*/  FFMA.FTZ R172, R172, c[0x0][0x2d0], -R169.reuse ;  /* 0x0000b400acac7a23 */ /* 0x100fe200000108a9 */
[----:B------:R-:W-:Y:S01]  /*b810*/  MUFU.EX2 R19, R19 ;  /* 0x0000001300137308 */ /* 0x000fe20000000800 */
[--C-:B------:R-:W-:Y:S02]  /*b820*/  FFMA.FTZ R171, R7, c[0x0][0x2d0], -R169.reuse ;  /* 0x0000b40007ab7a23 */ /* 0x100fe400000108a9 */
[--C-:B------:R-:W-:Y:S02]  /*b830*/  FFMA.FTZ R170, R18, c[0x0][0x2d0], -R169.reuse ;  /* 0x0000b40012aa7a23 */ /* 0x100fe400000108a9 */
[----:B------:R-:W-:Y:S02]  /*b840*/  FFMA.FTZ R169, R17, c[0x0][0x2d0], -R169 ;  /* 0x0000b40011a97a23 */ /* 0x000fe400000108a9 */
[----:B------:R-:W3:Y:S01]  /*b850*/  LDL.LU R17, [R1+0x40] ;  /* 0x0000400001117983 */ /* 0x000ee20000300800 */
[----:B------:R-:W-:Y:S02]  /*b860*/  FMUL.FTZ R3, R3, c[0x0][0x2d0] ;  /* 0x0000b40003037a20 */ /* 0x000fe40000410000 */
[----:B------:R-:W-:Y:S10]  /*b870*/  MUFU.EX2 R20, R20 ;  /* 0x0000001400147308 */ /* 0x000ff40000000800 */
[----:B------:R-:W1:Y:S10]  /*b880*/  MUFU.EX2 R6, R3 ;  /* 0x0000000300067308 */ /* 0x000e740000000800 */
[----:B------:R4:W2:Y:S10]  /*b890*/  MUFU.EX2 R158, R156 ;  /* 0x0000009c009e7308 */ /* 0x0008b40000000800 */
[----:B------:R-:W-:Y:S01]  /*b8a0*/  MUFU.EX2 R169, R169 ;  /* 0x000000a900a97308 */ /* 0x000fe20000000800 */
[C---:B-1----:R-:W-:Y:S02]  /*b8b0*/  FMUL.FTZ R28, R6.reuse, R28 ;  /* 0x0000001c061c7220 */ /* 0x042fe40000410000 */
[C---:B------:R-:W-:Y:S02]  /*b8c0*/  FMUL.FTZ R29, R6.reuse, R29 ;  /* 0x0000001d061d7220 */ /* 0x040fe40000410000 */
[C---:B------:R-:W-:Y:S02]  /*b8d0*/  FMUL.FTZ R32, R6.reuse, R32 ;  /* 0x0000002006207220 */ /* 0x040fe40000410000 */
[C---:B------:R-:W-:Y:S03]  /*b8e0*/  FMUL.FTZ R33, R6.reuse, R33 ;  /* 0x0000002106217220 */ /* 0x040fe60000410000 */
[----:B------:R-:W-:Y:S01]  /*b8f0*/  MUFU.EX2 R171, R171 ;  /* 0x000000ab00ab7308 */ /* 0x000fe20000000800 */
[C---:B------:R-:W-:Y:S01]  /*b900*/  FMUL.FTZ R36, R6.reuse, R36 ;  /* 0x0000002406247220 */ /* 0x040fe20000410000 */
[C---:B----4-:R-:W-:Y:S01]  /*b910*/  F2FP.BF16.PACK_AB R156, R19.reuse, R168 ;  /* 0x000000a8139c723e */ /* 0x050fe200000010ff */
        /* <DEDUP_REMOVED lines=48> */
[----:B------:R-:W-:Y:S04]  /*bc20*/  FADD.FTZ R3, R19, R3 ;  /* 0x0000000313037221 */ /* 0x000fe80000010000 */
[----:B------:R-:W-:Y:S04]  /*bc30*/  FADD.FTZ R3, R20, R3 ;  /* 0x0000000314037221 */ /* 0x000fe80000010000 */
[C---:B------:R-:W-:Y:S01]  /*bc40*/  FADD.FTZ R22, R158.reuse, R3 ;  /* 0x000000039e167221 */ /* 0x040fe20000010000 */
[----:B------:R-:W-:Y:S02]  /*bc50*/  FMNMX.FTZ R3, R173, R2, !PT ;  /* 0x00000002ad037209 */ /* 0x000fe40007810000 */
[----:B------:R-:W-:Y:S01]  /*bc60*/  F2FP.BF16.PACK_AB R158, R158, R20 ;  /* 0x000000149e9e723e */ /* 0x000fe200000010ff */
[----:B------:R-:W-:Y:S01]  /*bc70*/  FMUL.FTZ R20, R6, R148 ;  /* 0x0000009406147220 */ /* 0x000fe20000410000 */
        /* <DEDUP_REMOVED lines=18> */
[----:B------:R-:W-:Y:S02]  /*bda0*/  FMUL.FTZ R2, R2, c[0x0][0x2d0] ;  /* 0x0000b40002027a20 */ /* 0x000fe40000410000 */
[--C-:B------:R-:W-:Y:S02]  /*bdb0*/  FFMA.FTZ R15, R174, c[0x0][0x2d0], -R168.reuse ;  /* 0x0000b400ae0f7a23 */ /* 0x100fe400000108a8 */
[----:B------:R-:W-:Y:S01]  /*bdc0*/  MUFU.EX2 R7, R7 ;  /* 0x0000000700077308 */ /* 0x000fe20000000800 */
[--C-:B------:R-:W-:Y:S02]  /*bdd0*/  FFMA.FTZ R18, R9, c[0x0][0x2d0], -R168.reuse ;  /* 0x0000b40009127a23 */ /* 0x100fe400000108a8 */
[--C-:B------:R-:W-:Y:S02]  /*bde0*/  FFMA.FTZ R159, R8, c[0x0][0x2d0], -R168.reuse ;  /* 0x0000b400089f7a23 */ /* 0x100fe400000108a8 */
[--C-:B------:R-:W-:Y:S02]  /*bdf0*/  FFMA.FTZ R19, R11, c[0x0][0x2d0], -R168.reuse ;  /* 0x0000b4000b137a23 */ /* 0x100fe400000108a8 */
[--C-:B------:R-:W-:Y:S02]  /*be00*/  FFMA.FTZ R27, R10, c[0x0][0x2d0], -R168.reuse ;  /* 0x0000b4000a1b7a23 */ /* 0x100fe400000108a8 */
[--C-:B------:R-:W-:Y:S01]  /*be10*/  FFMA.FTZ R26, R13, c[0x0][0x2d0], -R168.reuse ;  /* 0x0000b4000d1a7a23 */ /* 0x100fe200000108a8 */
[----:B------:R-:W3:Y:S01]  /*be20*/  MUFU.EX2 R2, R2 ;  /* 0x0000000200027308 */ /* 0x000ee20000000800 */
[--C-:B------:R-:W-:Y:S01]  /*be30*/  FFMA.FTZ R23, R12, c[0x0][0x2d0], -R168.reuse ;  /* 0x0000b4000c177a23 */ /* 0x100fe200000108a8 */
[----:B------:R-:W-:Y:S01]  /*be40*/  MOV R148, R19 ;  /* 0x0000001300947202 */ /* 0x000fe20000000f00 */
[--C-:B------:R-:W-:Y:S02]  /*be50*/  FFMA.FTZ R173, R5, c[0x0][0x2d0], -R168.reuse ;  /* 0x0000b40005ad7a23 */ /* 0x100fe400000108a8 */
[--C-:B------:R-:W-:Y:S02]  /*be60*/  FFMA.FTZ R175, R175, c[0x0][0x2d0], -R168.reuse ;  /* 0x0000b400afaf7a23 */ /* 0x100fe400000108a8 */
[--C-:B------:R-:W-:Y:S01]  /*be70*/  FFMA.FTZ R174, R14, c[0x0][0x2d0], -R168.reuse ;  /* 0x0000b4000eae7a23 */ /* 0x100fe200000108a8 */
[----:B------:R-:W-:Y:S01]  /*be80*/  MOV R14, R25 ;  /* 0x00000019000e7202 */ /* 0x000fe20000000f00 */
[----:B------:R-:W-:Y:S01]  /*be90*/  FFMA.FTZ R168, R4, c[0x0][0x2d0], -R168 ;  /* 0x0000b40004a87a23 */ /* 0x000fe200000108a8 */
[----:B------:R-:W1:Y:S01]  /*bea0*/  MUFU.EX2 R15, R15 ;  /* 0x0000000f000f7308 */ /* 0x000e620000000800 */
[C---:B------:R-:W-:Y:S02]  /*beb0*/  FMUL.FTZ R5, R6.reuse, R133 ;  /* 0x0000008506057220 */ /* 0x040fe40000410000 */
[C---:B------:R-:W-:Y:S01]  /*bec0*/  FMUL.FTZ R8, R6.reuse, R136 ;  /* 0x0000008806087220 */ /* 0x040fe20000410000 */
[----:B------:R-:W-:Y:S01]  /*bed0*/  MOV R136, R26 ;  /* 0x0000001a00887202 */ /* 0x000fe20000000f00 */
[C---:B------:R-:W-:Y:S01]  /*bee0*/  FMUL.FTZ R9, R6.reuse, R137 ;  /* 0x0000008906097220 */ /* 0x040fe20000410000 */
[----:B------:R-:W-:Y:S01]  /*bef0*/  MOV R137, R27 ;  /* 0x0000001b00897202 */ /* 0x000fe20000000f00 */
[C---:B------:R-:W-:Y:S02]  /*bf00*/  FMUL.FTZ R12, R6.reuse, R140 ;  /* 0x0000008c060c7220 */ /* 0x040fe40000410000 */
[C---:B------:R-:W-:Y:S01]  /*bf10*/  FMUL.FTZ R13, R6.reuse, R141 ;  /* 0x0000008d060d7220 */ /* 0x040fe20000410000 */
[----:B------:R-:W-:Y:S01]  /*bf20*/  MOV R141, R16 ;  /* 0x00000010008d7202 */ /* 0x000fe20000000f00 */
[C---:B------:R-:W-:Y:S01]  /*bf30*/  FMUL.FTZ R16, R6.reuse, R144 ;  /* 0x0000009006107220 */ /* 0x040fe20000410000 */
[----:B------:R-:W-:Y:S01]  /*bf40*/  MUFU.EX2 R168, R168 ;  /* 0x000000a800a87308 */ /* 0x000fe20000000800 */
[----:B------:R-:W-:Y:S01]  /*bf50*/  FMUL.FTZ R25, R6, R153 ;  /* 0x0000009906197220 */ /* 0x000fe20000410000 */
[----:B------:R-:W-:Y:S01]  /*bf60*/  MOV R153, R23 ;  /* 0x0000001700997202 */ /* 0x000fe20000000f00 */
[C---:B---3--:R-:W-:Y:S02]  /*bf70*/  FFMA.FTZ R4, R2.reuse, R17, R7 ;  /* 0x0000001102047223 */ /* 0x048fe40000010007 */
[C---:B------:R-:W-:Y:S02]  /*bf80*/  FMUL.FTZ R10, R2.reuse, R138 ;  /* 0x0000008a020a7220 */ /* 0x040fe40000410000 */
[C---:B------:R-:W-:Y:S02]  /*bf90*/  FMUL.FTZ R19, R2.reuse, R147 ;  /* 0x0000009302137220 */ /* 0x040fe40000410000 */
[C---:B------:R-:W-:Y:S01]  /*bfa0*/  FMUL.FTZ R26, R2.reuse, R154 ;  /* 0x0000009a021a7220 */ /* 0x040fe20000410000 */
[----:B------:R-:W2:Y:S01]  /*bfb0*/  MUFU.EX2 R141, R141 ;  /* 0x0000008d008d7308 */ /* 0x000ea20000000800 */
[----:B------:R-:W-:Y:S01]  /*bfc0*/  FMUL.FTZ R27, R2, R155 ;  /* 0x0000009b021b7220 */ /* 0x000fe20000410000 */
[C---:B-1----:R-:W-:Y:S01]  /*bfd0*/  F2FP.BF16.PACK_AB R157, R15.reuse, R7 ;  /* 0x000000070f9d723e */ /* 0x042fe200000010ff */
[----:B------:R-:W-:Y:S01]  /*bfe0*/  FADD.FTZ R11, R15, R4 ;  /* 0x000000040f0b7221 */ /* 0x000fe20000010000 */
[----:B------:R-:W-:Y:S01]  /*bff0*/  MOV R15, R24 ;  /* 0x00000018000f7202 */ /* 0x000fe20000000f00 */
[----:B------:R-:W-:Y:S01]  /*c000*/  FMUL.FTZ R4, R6, R132 ;  /* 0x0000008406047220 */ /* 0x000fe20000410000 */
[----:B------:R-:W-:Y:S01]  /*c010*/  MOV R132, R21 ;  /* 0x0000001500847202 */ /* 0x000fe20000000f00 */
[----:B------:R-:W-:Y:S01]  /*c020*/  FMUL.FTZ R7, R2, R135 ;  /* 0x0000008702077220 */ /* 0x000fe20000410000 */
[----:B------:R-:W-:Y:S01]  /*c030*/  MOV R140, R15 ;  /* 0x0000000f008c7202 */ /* 0x000fe20000000f00 */
[C---:B------:R-:W-:Y:S01]  /*c040*/  FMUL.FTZ R17, R6.reuse, R145 ;  /* 0x0000009106117220 */ /* 0x040fe20000410000 */
        /* <DEDUP_REMOVED lines=11> */
[C---:B------:R-:W-:Y:S02]  /*c100*/  FMUL.FTZ R15, R2.reuse, R143 ;  /* 0x0000008f020f7220 */ /* 0x040fe40000410000 */
[C---:B------:R-:W-:Y:S02]  /*c110*/  FMUL.FTZ R18, R2.reuse, R146 ;  /* 0x0000009202127220 */ /* 0x040fe40000410000 */
[C---:B------:R-:W-:Y:S02]  /*c120*/  FMUL.FTZ R22, R2.reuse, R150 ;  /* 0x0000009602167220 */ /* 0x040fe40000410000 */
[C---:B------:R-:W-:Y:S02]  /*c130*/  FMUL.FTZ R23, R2.reuse, R151 ;  /* 0x0000009702177220 */ /* 0x040fe40000410000 */
[C---:B------:R-:W-:Y:S01]  /*c140*/  FMUL.FTZ R30, R2.reuse, R30 ;  /* 0x0000001e021e7220 */ /* 0x040fe20000410000 */
[----:B------:R-:W1:Y:S01]  /*c150*/  MUFU.EX2 R143, R138 ;  /* 0x0000008a008f7308 */ /* 0x000e620000000800 */
        /* <DEDUP_REMOVED lines=17> */
[----:B------:R-:W3:Y:S01]  /*c270*/  MUFU.EX2 R140, R140 ;  /* 0x0000008c008c7308 */ /* 0x000ee20000000800 */
[C---:B------:R-:W-:Y:S02]  /*c280*/  FMUL.FTZ R62, R2.reuse, R62 ;  /* 0x0000003e023e7220 */ /* 0x040fe40000410000 */
[C---:B------:R-:W-:Y:S02]  /*c290*/  FMUL.FTZ R63, R2.reuse, R63 ;  /* 0x0000003f023f7220 */ /* 0x040fe40000410000 */
[C---:B------:R-:W-:Y:S02]  /*c2a0*/  FMUL.FTZ R66, R2.reuse, R66 ;  /* 0x0000004202427220 */ /* 0x040fe40000410000 */
[C---:B------:R-:W-:Y:S02]  /*c2b0*/  FMUL.FTZ R67, R2.reuse, R67 ;  /* 0x0000004302437220 */ /* 0x040fe40000410000 */
[C---:B------:R-:W-:Y:S01]  /*c2c0*/  FMUL.FTZ R70, R2.reuse, R70 ;  /* 0x0000004602467220 */ /* 0x040fe20000410000 */
[----:B------:R4:W-:Y:S01]  /*c2d0*/  MUFU.EX2 R150, R153 ;  /* 0x0000009900967308 */ /* 0x0009e20000000800 */
        /* <DEDUP_REMOVED lines=35> */
[----:B------:R3:W3:Y:S01]  /*c510*/  MUFU.EX2 R2, R132 ;  /* 0x0000008400027308 */ /* 0x0006e20000000800 */
[----:B--2---:R-:W-:Y:S02]  /*c520*/  FADD.FTZ R146, R141, R152 ;  /* 0x000000988d927221 */ /* 0x004fe40000010000 */
[----:B----4-:R-:W-:Y:S02]  /*c530*/  LDSM.16.MT88.4 R152, [R249+0x1100] ;  /* 0x00110000f998783b */ /* 0x010fe40000004200 */
[----:B-1----:R-:W-:Y:S04]  /*c540*/  FADD.FTZ R146, R143, R146 ;  /* 0x000000928f927221 */ /* 0x002fe80000010000 */
[----:B---3--:R-:W-:Y:S04]  /*c550*/  FADD.FTZ R146, R140, R146 ;  /* 0x000000928c927221 */ /* 0x008fe80000010000 */
[----:B------:R-:W-:Y:S01]  /*c560*/  FADD.FTZ R146, R142, R146 ;  /* 0x000000928e927221 */ /* 0x000fe20000010000 */
[----:B------:R-:W1:Y:S01]  /*c570*/  LDSM.16.MT88.4 R132, [R252+0x100] ;  /* 0x00010000fc84783b */ /* 0x000e620000004200 */
[----:B------:R-:W-:Y:S01]  /*c580*/  F2FP.BF16.PACK_AB R159, R145, R2 ;  /* 0x00000002919f723e */ /* 0x000fe200000010ff */
[----:B------:R-:W-:Y:S02]  /*c590*/  FADD.FTZ R144, R2, R144 ;  /* 0x0000009002907221 */ /* 0x000fe40000010000 */
[----:B------:R2:W3:Y:S04]  /*c5a0*/  MUFU.EX2 R2, R137 ;  /* 0x0000008900027308 */ /* 0x0004e80000000800 */
[----:B--2---:R-:W-:Y:S01]  /*c5b0*/  LDSM.16.MT88.4 R136, [R252+0x900] ;  /* 0x00090000fc88783b */ /* 0x004fe20000004200 */
        /* <DEDUP_REMOVED lines=48> */
[----:B------:R1:W2:Y:S03]  /*c8c0*/  MUFU.EX2 R156, R172 ;  /* 0x000000ac009c7308 */ /* 0x0002a60000000800 */
[----:B---3--:R-:W-:Y:S03]  /*c8d0*/  F2FP.BF16.PACK_AB R133, R2, R148 ;  /* 0x000000940285723e */ /* 0x008fe600000010ff */
[----:B------:R-:W-:Y:S02]  /*c8e0*/  F2FP.BF16.PACK_AB R134, R142, R140 ;  /* 0x0000008c8e86723e */ /* 0x000fe400000010ff */
[----:B------:R-:W3:Y:S02]  /*c8f0*/  LDSM.16.MT88.4 R140, [R250+0x900] ;  /* 0x00090000fa8c783b */ /* 0x000ee40000004200 */
[----:B------:R4:W2:Y:S01]  /*c900*/  MUFU.EX2 R158, R170 ;  /* 0x000000aa009e7308 */ /* 0x0008a20000000800 */
[----:B------:R-:W-:Y:S02]  /*c910*/  F2FP.BF16.PACK_AB R135, R150, R149 ;  /* 0x000000959687723e */ /* 0x000fe400000010ff */
[----:B------:R-:W-:Y:S02]  /*c920*/  F2FP.BF16.PACK_AB R157, R174, R175 ;  /* 0x000000afae9d723e */ /* 0x000fe400000010ff */
[----:B------:R-:W-:Y:S03]  /*c930*/  F2FP.BF16.PACK_AB R159, R168, R173 ;  /* 0x000000ada89f723e */ /* 0x000fe600000010ff */
[C---:B------:R-:W-:Y:S05]  /*c940*/  HMMA.16816.F32.BF16 R4, R132.reuse, R136, R4 ;  /* 0x000000888404723c */ /* 0x040fea0000041804 */
[----:B-1----:R-:W-:Y:S03]  /*c950*/  MOV R172, R150 ;  /* 0x0000009600ac7202 */ /* 0x002fe60000000f00 */
[C---:B------:R-:W-:Y:S01]  /*c960*/  HMMA.16816.F32.BF16 R8, R132.reuse, R138, R8 ;  /* 0x0000008a8408723c */ /* 0x040fe20000041808 */
[----:B------:R-:W1:Y:S03]  /*c970*/  LDSM.16.MT88.4 R136, [R249+0x900] ;  /* 0x00090000f988783b */ /* 0x000e660000004200 */
[----:B----4-:R-:W-:Y:S04]  /*c980*/  MOV R170, R149 ;  /* 0x0000009500aa7202 */ /* 0x010fe80000000f00 */
[C---:B---3--:R-:W-:Y:S08]  /*c990*/  HMMA.16816.F32.BF16 R12, R132.reuse, R140, R12 ;  /* 0x0000008c840c723c */ /* 0x048ff0000004180c */
[C---:B------:R-:W-:Y:S01]  /*c9a0*/  HMMA.16816.F32.BF16 R16, R132.reuse, R142, R16 ;  /* 0x0000008e8410723c */ /* 0x040fe20000041810 */
[----:B------:R-:W3:Y:S07]  /*c9b0*/  LDSM.16.MT88.4 R140, [R248+0x900] ;  /* 0x00090000f88c783b */ /* 0x000eee0000004200 */
[C---:B-1----:R-:W-:Y:S08]  /*c9c0*/  HMMA.16816.F32.BF16 R20, R132.reuse, R136, R20 ;  /* 0x000000888414723c */ /* 0x042ff00000041814 */
[C---:B------:R-:W-:Y:S01]  /*c9d0*/  HMMA.16816.F32.BF16 R24, R132.reuse, R138, R24 ;  /* 0x0000008a8418723c */ /* 0x040fe20000041818 */
[----:B------:R-:W1:Y:S07]  /*c9e0*/  LDSM.16.MT88.4 R136, [R252+0x2100] ;  /* 0x00210000fc88783b */ /* 0x000e6e0000004200 */
        /* <DEDUP_REMOVED lines=36> */
[C---:B---3--:R-:W-:Y:S07]  /*cc30*/  HMMA.16816.F32.BF16 R124, R132.reuse, R140, R124 ;  /* 0x0000008c847c723c */ /* 0x048fee000004187c */
[----:B--2---:R-:W-:Y:S01]  /*cc40*/  FADD.FTZ R141, R156, R146 ;  /* 0x000000929c8d7221 */ /* 0x004fe20000010000 */
[----:B------:R-:W-:Y:S04]  /*cc50*/  HMMA.16816.F32.BF16 R128, R132, R142, R128 ;  /* 0x0000008e8480723c */ /* 0x000fe80000041880 */
[C---:B------:R-:W-:Y:S01]  /*cc60*/  FADD.FTZ R141, R171.reuse, R141 ;  /* 0x0000008dab8d7221 */ /* 0x040fe20000010000 */
[----:B------:R-:W-:Y:S01]  /*cc70*/  F2FP.BF16.PACK_AB R156, R171, R156 ;  /* 0x0000009cab9c723e */ /* 0x000fe200000010ff */
[----:B------:R-:W-:Y:S02]  /*cc80*/  FADD.FTZ R140, R145, R144 ;  /* 0x00000090918c7221 */ /* 0x000fe40000010000 */
[----:B------:R-:W-:Y:S01]  /*cc90*/  FADD.FTZ R141, R158, R141 ;  /* 0x0000008d9e8d7221 */ /* 0x000fe20000010000 */
[----:B------:R-:W2:Y:S03]  /*cca0*/  LDSM.16.MT88.4 R144, [R250+0x1100] ;  /* 0x00110000fa90783b */ /* 0x000ea60000004200 */
[C---:B------:R-:W-:Y:S01]  /*ccb0*/  FADD.FTZ R132, R169.reuse, R141 ;  /* 0x0000008da9847221 */ /* 0x040fe20000010000 */
[----:B------:R-:W-:Y:S01]  /*ccc0*/  F2FP.BF16.PACK_AB R158, R169, R158 ;  /* 0x0000009ea99e723e */ /* 0x000fe200000010ff */
[----:B------:R-:W-:Y:S03]  /*ccd0*/  FADD.FTZ R169, R148, R140 ;  /* 0x0000008c94a97221 */ /* 0x000fe60000010000 */
[----:B------:R1:W-:Y:S01]  /*cce0*/  STL [R1+0x44], R132 ;  /* 0x0000448401007387 */ /* 0x0003e20000100800 */
[----:B------:R-:W-:Y:S04]  /*ccf0*/  FADD.FTZ R169, R2, R169 ;  /* 0x000000a902a97221 */ /* 0x000fe80000010000 */
[----:B------:R-:W-:Y:S04]  /*cd00*/  FADD.FTZ R2, R170, R169 ;  /* 0x000000a9aa027221 */ /* 0x000fe80000010000 */
[----:B------:R-:W-:Y:S04]  /*cd10*/  FADD.FTZ R2, R172, R2 ;  /* 0x00000002ac027221 */ /* 0x000fe80000010000 */
[----:B------:R-:W-:Y:S04]  /*cd20*/  FADD.FTZ R2, R175, R2 ;  /* 0x00000002af027221 */ /* 0x000fe80000010000 */
[----:B------:R-:W-:Y:S01]  /*cd30*/  FADD.FTZ R174, R174, R2 ;  /* 0x00000002aeae7221 */ /* 0x000fe20000010000 */
[----:B------:R-:W-:Y:S03]  /*cd40*/  MOV R2, R3 ;  /* 0x0000000300027202 */ /* 0x000fe60000000f00 */
[----:B------:R-:W-:Y:S01]  /*cd50*/  FADD.FTZ R174, R173, R174 ;  /* 0x000000aeadae7221 */ /* 0x000fe20000010000 */
[C---:B-1----:R-:W-:Y:S01]  /*cd60*/  HMMA.16816.F32.BF16 R132, R156.reuse, R136, R4 ;  /* 0x000000889c84723c */ /* 0x042fe20000041804 */
[----:B------:R-:W1:Y:S07]  /*cd70*/  LDSM.16.MT88.4 R4, [R248+0x1100] ;  /* 0x00110000f804783b */ /* 0x000e6e0000004200 */
[C---:B------:R-:W-:Y:S01]  /*cd80*/  HMMA.16816.F32.BF16 R136, R156.reuse, R138, R8 ;  /* 0x0000008a9c88723c */ /* 0x040fe20000041808 */
[----:B------:R-:W3:Y:S07]  /*cd90*/  LDSM.16.MT88.4 R8, [R252+0x2900] ;  /* 0x00290000fc08783b */ /* 0x000eee0000004200 */
[C---:B--2---:R-:W-:Y:S01]  /*cda0*/  HMMA.16816.F32.BF16 R140, R156.reuse, R144, R12 ;  /* 0x000000909c8c723c */ /* 0x044fe2000004180c */
[----:B------:R-:W2:Y:S07]  /*cdb0*/  LDSM.16.MT88.4 R12, [R250+0x2900] ;  /* 0x00290000fa0c783b */ /* 0x000eae0000004200 */
[C---:B------:R-:W-:Y:S08]  /*cdc0*/  HMMA.16816.F32.BF16 R144, R156.reuse, R146, R16 ;  /* 0x000000929c90723c */ /* 0x040ff00000041810 */
[C---:B------:R-:W-:Y:S08]  /*cdd0*/  HMMA.16816.F32.BF16 R148, R156.reuse, R152, R20 ;  /* 0x000000989c94723c */ /* 0x040ff00000041814 */
[C---:B------:R-:W-:Y:S08]  /*cde0*/  HMMA.16816.F32.BF16 R152, R156.reuse, R154, R24 ;  /* 0x0000009a9c98723c */ /* 0x040ff00000041818 */
[C---:B-1----:R-:W-:Y:S08]  /*cdf0*/  HMMA.16816.F32.BF16 R28, R156.reuse, R4, R28 ;  /* 0x000000049c1c723c */ /* 0x042ff0000004181c */
[C---:B------:R-:W-:Y:S01]  /*ce00*/  HMMA.16816.F32.BF16 R32, R156.reuse, R6, R32 ;  /* 0x000000069c20723c */ /* 0x040fe20000041820 */
[----:B------:R-:W1:Y:S07]  /*ce10*/  LDSM.16.MT88.4 R4, [R249+0x2900] ;  /* 0x00290000f904783b */ /* 0x000e6e0000004200 */
[C---:B---3--:R-:W-:Y:S08]  /*ce20*/  HMMA.16816.F32.BF16 R36, R156.reuse, R8, R36 ;  /* 0x000000089c24723c */ /* 0x048ff00000041824 */
[C---:B------:R-:W-:Y:S01]  /*ce30*/  HMMA.16816.F32.BF16 R40, R156.reuse, R10, R40 ;  /* 0x0000000a9c28723c */ /* 0x040fe20000041828 */
[----:B------:R-:W3:Y:S07]  /*ce40*/  LDSM.16.MT88.4 R8, [R248+0x2900] ;  /* 0x00290000f808783b */ /* 0x000eee0000004200 */
[C---:B--2---:R-:W-:Y:S08]  /*ce50*/  HMMA.16816.F32.BF16 R44, R156.reuse, R12, R44 ;  /* 0x0000000c9c2c723c */ /* 0x044ff0000004182c */
[C---:B------:R-:W-:Y:S01]  /*ce60*/  HMMA.16816.F32.BF16 R48, R156.reuse, R14, R48 ;  /* 0x0000000e9c30723c */ /* 0x040fe20000041830 */
[----:B------:R-:W2:Y:S07]  /*ce70*/  LDSM.16.MT88.4 R12, [R252+0x4100] ;  /* 0x00410000fc0c783b */ /* 0x000eae0000004200 */
        /* <DEDUP_REMOVED lines=22> */
[C---:B------:R-:W-:Y:S08]  /*cfe0*/  HMMA.16816.F32.BF16 R112, R156.reuse, R10, R112 ;  /* 0x0000000a9c70723c */ /* 0x040ff00000041870 */
[C---:B--2---:R-:W-:Y:S08]  /*cff0*/  HMMA.16816.F32.BF16 R116, R156.reuse, R12, R116 ;  /* 0x0000000c9c74723c */ /* 0x044ff00000041874 */
[C---:B------:R-:W-:Y:S08]  /*d000*/  HMMA.16816.F32.BF16 R120, R156.reuse, R14, R120 ;  /* 0x0000000e9c78723c */ /* 0x040ff00000041878 */
[C---:B-1----:R-:W-:Y:S07]  /*d010*/  HMMA.16816.F32.BF16 R124, R156.reuse, R4, R124 ;  /* 0x000000049c7c723c */ /* 0x042fee000004187c */
[----:B------:R-:W-:Y:S01]  /*d020*/  FADD.FTZ R4, R168, R174 ;  /* 0x000000aea8047221 */ /* 0x000fe20000010000 */
[----:B------:R-:W-:Y:S04]  /*d030*/  HMMA.16816.F32.BF16 R128, R156, R6, R128 ;  /* 0x000000069c80723c */ /* 0x000fe80000041880 */
[----:B------:R1:W-:Y:S04]  /*d040*/  STL [R1+0x40], R4 ;  /* 0x0000400401007387 */ /* 0x0003e80000100800 */
[----:B-1----:R-:W-:-:S05]  /*d050*/  @P0 BRA `(.L_x_427) ;  /* 0xffffcf7000000947 */ /* 0x002fca000383ffff */
.L_x_422:
[----:B------:R-:W-:-:S06]  /*d060*/  UISETP.GE.AND UP0, UPT, UR24, UR8, UPT ;  /* 0x000000081800728c */ /* 0x000fcc000bf06270 */
[----:B------:R-:W-:-:S13]  /*d070*/  PLOP3.LUT P0, PT, PT, PT, UP0, 0x40, 0x0 ;  /* 0x000000000000781c */ /* 0x000fda0003f0e808 */
[----:B------:R-:W-:Y:S05]  /*d080*/  @P0 BRA `(.L_x_428) ;  /* 0x00003ec000000947 */ /* 0x000fea0003800000 */
[----:B-1----:R-:W1:Y:S04]  /*d090*/  S2R R3, SR_TID.X ;  /* 0x0000000000037919 */ /* 0x002e680000002100 */
[----:B------:R-:W2:Y:S01]  /*d0a0*/  LDL.LU R4, [R1+0x3c] ;  /* 0x00003c0001047983 */ /* 0x000ea20000300800 */
[----:B-1----:R-:W-:-:S04]  /*d0b0*/  SHF.R.S32.HI R5, RZ, 0x1f, R3 ;  /* 0x0000001fff057819 */ /* 0x002fc80000011403 */
[----:B------:R-:W-:Y:S02]  /*d0c0*/  LEA.HI R5, R5, R3, RZ, 0x3 ;  /* 0x0000000305057211 */ /* 0x000fe400078f18ff */
[----:B------:R-:W2:Y:S02]  /*d0d0*/  LDL R3, [R1+0x24] ;  /* 0x0000240001037983 */ /* 0x000ea40000100800 */
[----:B------:R-:W-:-:S04]  /*d0e0*/  SHF.R.S32.HI R5, RZ, 0x3, R5 ;  /* 0x00000003ff057819 */ /* 0x000fc80000011405 */
[----:B------:R-:W-:Y:S01]  /*d0f0*/  IADD3 R6, -R5, 0x30, RZ ;  /* 0x0000003005067810 */ /* 0x000fe20007ffe1ff */
[----:B------:R-:W-:Y:S01]  /*d100*/  IMAD.MOV.U32 R156, RZ, RZ, R2 ;  /* 0x000000ffff9c7224 */ /* 0x000fe200078e0002 */
[C---:B--2---:R-:W-:Y:S01]  /*d110*/  SHF.L.U64.HI R5, R3.reuse, 0x1, R4 ;  /* 0x0000000103057819 */ /* 0x044fe20000010204 */
[----:B------:R-:W-:-:S04]  /*d120*/  IMAD.SHL.U32 R4, R3, 0x2, RZ ;  /* 0x0000000203047824 */ /* 0x000fc800078e00ff */
[----:B------:R1:W-:Y:S04]  /*d130*/  STL [R1+0x48], R5 ;  /* 0x0000480501007387 */ /* 0x0003e80000100800 */
[----:B------:R1:W-:Y:S01]  /*d140*/  STL [R1+0x3c], R4 ;  /* 0x00003c0401007387 */ /* 0x0003e20000100800 */
[----:B------:R-:W-:-:S03]  /*d150*/  IMAD.MOV.U32 R3, RZ, RZ, R0 ;  /* 0x000000ffff037224 */ /* 0x000fc600078e0000 */
.L_x_441:
[----:B------:R-:W2:Y:S01]  /*d160*/  LDL R0, [R1+0xc] ;  /* 0x00000c0001007983 */ /* 0x000ea20000100800 */
[----:B------:R-:W-:Y:S04]  /*d170*/  DEPBAR.LE SB0, 0x0 ;  /* 0x000080000000791a */ /* 0x000fe80000000000 */
[----:B------:R-:W3:Y:S01]  /*d180*/  LDL R9, [R1+0x3c] ;  /* 0x00003c0001097983 */ /* 0x000ee20000100800 */
[----:B------:R-:W-:Y:S03]  /*d190*/  BSSY B0, `(.L_x_429) ;  /* 0x0000055000007945 */ /* 0x000fe60003800000 */
[----:B------:R-:W4:Y:S04]  /*d1a0*/  LDL R6, [R1+0x8] ;  /* 0x0000080001067983 */ /* 0x000f280000100800 */
[----:B------:R-:W5:Y:S04]  /*d1b0*/  LDL R8, [R1+0x48] ;  /* 0x0000480001087983 */ /* 0x000f680000100800 */
[----:B------:R-:W2:Y:S04]  /*d1c0*/  LDL R157, [R1+0x24] ;  /* 0x00002400019d7983 */ /* 0x000ea80000100800 */
[----:B------:R-:W2:Y:S04]  /*d1d0*/  LDL R7, [R1+0x4] ;  /* 0x0000040001077983 */ /* 0x000ea80000100800 */
[----:B------:R-:W3:Y:S04]  /*d1e0*/  LDL R14, [R1+0x1c] ;  /* 0x00001c00010e7983 */ /* 0x000ee80000100800 */
[----:B------:R-:W3:Y:S04]  /*d1f0*/  LDL R23, [R1] ;  /* 0x0000000001177983 */ /* 0x000ee80000100800 */
[----:B------:R-:W5:Y:S04]  /*d200*/  LDL R21, [R1+0x18] ;  /* 0x0000180001157983 */ /* 0x000f680000100800 */
[----:B------:R-:W5:Y:S04]  /*d210*/  LDL R22, [R1+0x30] ;  /* 0x0000300001167983 */ /* 0x000f680000100800 */
[----:B------:R-:W5:Y:S04]  /*d220*/  LDL R20, [R1+0x2c] ;  /* 0x00002c0001147983 */ /* 0x000f680000100800 */
[----:B------:R-:W-:Y:S06]  /*d230*/  BAR.SYNC.DEFER_BLOCKING 0x0 ;  /* 0x0000000000007b1d */ /* 0x000fec0000010000 */
[----:B------:R-:W-:Y:S04]  /*d240*/  LDSM.16.M88.4 R172, [R247] ;  /* 0x00000000f7ac783b */ /* 0x000fe80000000200 */
[----:B------:R-:W-:Y:S04]  /*d250*/  LDSM.16.M88.4 R176, [R246] ;  /* 0x00000000f6b0783b */ /* 0x000fe80000000200 */
[----:B--2---:R-:W-:Y:S01]  /*d260*/  LDSM.16.M88.4 R16, [R7+0x10900] ;  /* 0x010900000710783b */ /* 0x004fe20000000200 */
[----:B------:R-:W-:Y:S01]  /*d270*/  SHF.R.S32.HI R2, RZ, 0x1f, R0 ;  /* 0x0000001fff027819 */ /* 0x000fe20000011400 */
[----:B-1----:R-:W-:Y:S01]  /*d280*/  IMAD.WIDE.U32 R4, R0, c[0x0][0x208], RZ ;  /* 0x0000820000047a25 */ /* 0x002fe200078e00ff */
[----:B------:R-:W-:Y:S01]  /*d290*/  ISETP.GE.AND P1, PT, R157, c[0x0][0x1d4], PT ;  /* 0x000075009d007a0c */ /* 0x000fe20003f26270 */
[----:B------:R-:W-:Y:S02]  /*d2a0*/  LDSM.16.M88.4 R24, [R7+0x11100] ;  /* 0x011100000718783b */ /* 0x000fe40000000200 */
[----:B------:R-:W-:Y:S02]  /*d2b0*/  IMAD R2, R2, c[0x0][0x208], RZ ;  /* 0x0000820002027a24 */ /* 0x000fe400078e02ff */
[----:B---3--:R-:W-:Y:S02]  /*d2c0*/  LDSM.16.M88.4 R168, [R23] ;  /* 0x0000000017a8783b */ /* 0x008fe40000000200 */
[----:B------:R-:W-:Y:S01]  /*d2d0*/  IMAD R2, R0, c[0x0][0x20c], R2 ;  /* 0x0000830000027a24 */ /* 0x000fe200078e0202 */
[----:B----4-:R-:W-:Y:S01]  /*d2e0*/  SHF.R.S32.HI R0, RZ, 0x1f, R6 ;  /* 0x0000001fff007819 */ /* 0x010fe20000011406 */
[----:B-----5:R-:W-:Y:S02]  /*d2f0*/  IMAD.SHL.U32 R159, R21, 0x2, RZ ;  /* 0x00000002159f7824 */ /* 0x020fe400078e00ff */
[----:B------:R-:W-:Y:S02]  /*d300*/  IMAD.IADD R5, R5, 0x1, R2 ;  /* 0x0000000105057824 */ /* 0x000fe400078e0202 */
[----:B------:R-:W2:Y:S01]  /*d310*/  LDL R2, [R1+0x10] ;  /* 0x0000100001027983 */ /* 0x000ea20000100800 */
[----:B------:R-:W-:Y:S01]  /*d320*/  IMAD R0, R0, c[0x0][0x218], RZ ;  /* 0x0000860000007a24 */ /* 0x000fe200078e02ff */
[----:B------:R-:W-:Y:S01]  /*d330*/  SHF.L.U64.HI R21, R21, 0x1, R22 ;  /* 0x0000000115157819 */ /* 0x000fe20000010216 */
[C---:B------:R-:W-:Y:S04]  /*d340*/  IMAD.WIDE.U32 R4, R6.reuse, c[0x0][0x218], R4 ;  /* 0x0000860006047a25 */ /* 0x040fe800078e0004 */
[----:B------:R-:W-:Y:S01]  /*d350*/  IMAD R0, R6, c[0x0][0x21c], R0 ;  /* 0x0000870006007a24 */ /* 0x000fe200078e0200 */
[----:B------:R-:W-:Y:S04]  /*d360*/  IADD3 R15, P0, R4, UR14, RZ ;  /* 0x0000000e040f7c10 */ /* 0x000fe8000ff1e0ff */
[----:B------:R-:W-:Y:S02]  /*d370*/  IADD3.X R0, R5, UR16, R0, P0, !PT ;  /* 0x0000001005007c10 */ /* 0x000fe400087fe400 */
[C---:B------:R-:W-:Y:S04]  /*d380*/  LEA R4, P0, R15.reuse, c[0x0][0x1f8], 0x1 ;  /* 0x00007e000f047a11 */ /* 0x040fe800078008ff */
[----:B------:R-:W-:Y:S01]  /*d390*/  LEA.HI.X R15, R15, c[0x0][0x1fc], R0, 0x1, P0 ;  /* 0x00007f000f0f7a11 */ /* 0x000fe200000f0c00 */
[----:B------:R-:W1:Y:S04]  /*d3a0*/  SHFL.IDX PT, R6, R4, RZ, 0x181f ;  /* 0x00181fff04067589 */ /* 0x000e6800000e0000 */
[----:B------:R-:W3:Y:S04]  /*d3b0*/  LDL R0, [R1+0x14] ;  /* 0x0000140001007983 */ /* 0x000ee80000100800 */
[----:B------:R-:W4:Y:S01]  /*d3c0*/  SHFL.IDX PT, R5, R15, RZ, 0x181f ;  /* 0x00181fff0f057589 */ /* 0x000f2200000e0000 */
[C---:B-1----:R-:W-:Y:S05]  /*d3d0*/  IADD3 R12, P0, R6.reuse, R9, RZ ;  /* 0x00000009060c7210 */ /* 0x042fea0007f1e0ff */
[C---:B----4-:R-:W-:Y:S02]  /*d3e0*/  IMAD.X R13, R5.reuse, 0x1, R8, P0 ;  /* 0x00000001050d7824 */ /* 0x050fe400000e0608 */
[----:B------:R1:W4:Y:S04]  /*d3f0*/  LDSM.16.M88.4 R8, [R7+0x10100] ;  /* 0x010100000708783b */ /* 0x0003280000000200 */
[----:B------:R-:W-:Y:S01]  /*d400*/  @!PT LDS RZ, [RZ] ;  /* 0x00000000fffff984 */ /* 0x000fe20000000800 */
[----:B------:R-:W-:Y:S01]  /*d410*/  @!PT LDS RZ, [RZ] ;  /* 0x00000000fffff984 */ /* 0x000fe20000000800 */
[----:B------:R-:W-:Y:S01]  /*d420*/  @!PT LDS RZ, [RZ] ;  /* 0x00000000fffff984 */ /* 0x000fe20000000800 */
[----:B------:R5:W-:Y:S04]  /*d430*/  LDGSTS.E.BYPASS.LTC128B.128 [R14+0x100], [R12.64], !P1 ;  /* 0x001000000c0e7fae */ /* 0x000be8000c901d56 */
[----:B-1----:R-:W4:Y:S04]  /*d440*/  LDL R7, [R1+0x28] ;  /* 0x0000280001077983 */ /* 0x002f280000100800 */
[----:B------:R1:W-:Y:S01]  /*d450*/  STL [R1+0x4c], R21 ;  /* 0x00004c1501007387 */ /* 0x0003e20000100800 */
[----:B-----5:R-:W-:Y:S05]  /*d460*/  IADD3 R12, P0, R6, R159, RZ ;  /* 0x0000009f060c7210 */ /* 0x020fea0007f1e0ff */
[C---:B------:R-:W-:Y:S05]  /*d470*/  IMAD.X R13, R5.reuse, 0x1, R21, P0 ;  /* 0x00000001050d7824 */ /* 0x040fea00000e0615 */
[----:B------:R5:W-:Y:S01]  /*d480*/  LDGSTS.E.BYPASS.LTC128B.128 [R14+0x1900], [R12.64], !P6 ;  /* 0x019000000c0e7fae */ /* 0x000be2000f101d56 */
[C---:B---3--:R-:W-:Y:S01]  /*d490*/  SHF.L.U64.HI R158, R0.reuse, 0x1, R20 ;  /* 0x00000001009e7819 */ /* 0x048fe20000010214 */
[----:B------:R-:W-:Y:S02]  /*d4a0*/  IMAD.SHL.U32 R157, R0, 0x2, RZ ;  /* 0x00000002009d7824 */ /* 0x000fe400078e00ff */
[----:B------:R-:W3:Y:S01]  /*d4b0*/  S2R R20, SR_TID.X ;  /* 0x0000000000147919 */ /* 0x000ee20000002100 */
[----:B--2---:R-:W-:Y:S02]  /*d4c0*/  IMAD.SHL.U32 R0, R2, 0x2, RZ ;  /* 0x0000000202007824 */ /* 0x004fe400078e00ff */
[C---:B-----5:R-:W-:Y:S05]  /*d4d0*/  IADD3 R12, P0, R6.reuse, R157, RZ ;  /* 0x0000009d060c7210 */ /* 0x060fea0007f1e0ff */
[C---:B------:R-:W-:Y:S01]  /*d4e0*/  IMAD.X R13, R5.reuse, 0x1, R158, P0 ;  /* 0x00000001050d7824 */ /* 0x040fe200000e069e */
[----:B------:R-:W-:Y:S04]  /*d4f0*/  IADD3 R6, P0, R6, R0, RZ ;  /* 0x0000000006067210 */ /* 0x000fe80007f1e0ff */
[----:B------:R1:W-:Y:S01]  /*d500*/  LDGSTS.E.BYPASS.LTC128B.128 [R14+0x3100], [R12.64], !P5 ;  /* 0x031000000c0e7fae */ /* 0x0003e2000e901d56 */
[----:B---3--:R-:W-:Y:S02]  /*d510*/  ISETP.GT.AND P1, PT, R20, 0x7f, PT ;  /* 0x0000007f1400780c */ /* 0x008fe40003f24270 */
[----:B----4-:R-:W-:Y:S05]  /*d520*/  SHF.L.U64.HI R2, R2, 0x1, R7 ;  /* 0x0000000102027819 */ /* 0x010fea0000010207 */
[----:B------:R-:W-:Y:S05]  /*d530*/  IMAD.X R7, R5, 0x1, R2, P0 ;  /* 0x0000000105077824 */ /* 0x000fea00000e0602 */
[----:B------:R1:W-:Y:S01]  /*d540*/  LDGSTS.E.BYPASS.LTC128B.128 [R14+0x4900], [R6.64], !P4 ;  /* 0x04900000060e7fae */ /* 0x0003e2000e101d56 */
[----:B------:R-:W-:-:S05]  /*d550*/  @P1 BRA `(.L_x_430) ;  /* 0x0000018000001947 */ /* 0x000fca0003800000 */
[----:B------:R-:W-:-:S05]  /*d560*/  BRA.DIV ~URZ, `(.L_x_431) ;  /* 0x000068827f007947 */ /* 0x000fca000b800000 */
[----:B------:R2:W3:Y:S04]  /*d570*/  SHFL.IDX PT, R5, R15, 0x1, 0x181f ;  /* 0x00381f000f057f89 */ /* 0x0004e800000e0000 */
[----:B-1----:R2:W1:Y:S02]  /*d580*/  SHFL.IDX PT, R13, R4, 0x1, 0x181f ;  /* 0x00381f00040d7f89 */ /* 0x00246400000e0000 */
.L_x_448:
[----:B------:R-:W4:Y:S04]  /*d590*/  LDL R7, [R1+0x24] ;  /* 0x0000240001077983 */ /* 0x000f280000100800 */
[----:B------:R-:W5:Y:S04]  /*d5a0*/  LDL R6, [R1+0x3c] ;  /* 0x00003c0001067983 */ /* 0x000f680000100800 */
[----:B--2---:R-:W2:Y:S04]  /*d5b0*/  LDL R14, [R1+0x48] ;  /* 0x00004800010e7983 */ /* 0x004ea80000100800 */
[----:B---3--:R-:W3:Y:S04]  /*d5c0*/  LDL R12, [R1+0x1c] ;  /* 0x00001c00010c7983 */ /* 0x008ee80000100800 */
[----:B------:R-:W3:Y:S01]  /*d5d0*/  LDL R4, [R1+0x4c] ;  /* 0x00004c0001047983 */ /* 0x000ee20000100800 */
[----:B----4-:R-:W-:Y:S02]  /*d5e0*/  ISETP.GE.AND P1, PT, R7, c[0x0][0x1d4], PT ;  /* 0x0000750007007a0c */ /* 0x010fe40003f26270 */
[----:B-1---5:R-:W-:Y:S05]  /*d5f0*/  IADD3 R6, P0, R13, R6, RZ ;  /* 0x000000060d067210 */ /* 0x022fea0007f1e0ff */
[----:B--2---:R-:W-:Y:S06]  /*d600*/  IMAD.X R7, R5, 0x1, R14, P0 ;  /* 0x0000000105077824 */ /* 0x004fec00000e060e */
[----:B------:R-:W-:Y:S01]  /*d610*/  @!PT LDS RZ, [RZ] ;  /* 0x00000000fffff984 */ /* 0x000fe20000000800 */
[----:B------:R-:W-:Y:S01]  /*d620*/  @!PT LDS RZ, [RZ] ;  /* 0x00000000fffff984 */ /* 0x000fe20000000800 */
[----:B------:R-:W-:Y:S01]  /*d630*/  @!PT LDS RZ, [RZ] ;  /* 0x00000000fffff984 */ /* 0x000fe20000000800 */
[----:B---3--:R1:W-:Y:S02]  /*d640*/  LDGSTS.E.BYPASS.LTC128B.128 [R12+0x1100], [R6.64], !P1 ;  /* 0x01100000060c7fae */ /* 0x0083e4000c901d56 */
[----:B-1----:R-:W-:Y:S05]  /*d650*/  IADD3 R6, P0, R13, R159, RZ ;  /* 0x0000009f0d067210 */ /* 0x002fea0007f1e0ff */
[----:B------:R-:W-:Y:S05]  /*d660*/  IMAD.X R7, R5, 0x1, R4, P0 ;  /* 0x0000000105077824 */ /* 0x000fea00000e0604 */
[----:B------:R1:W-:Y:S02]  /*d670*/  LDGSTS.E.BYPASS.LTC128B.128 [R12+0x2900], [R6.64], !P6 ;  /* 0x02900000060c7fae */ /* 0x0003e4000f101d56 */
[----:B-1----:R-:W-:Y:S05]  /*d680*/  IADD3 R6, P0, R13, R157, RZ ;  /* 0x0000009d0d067210 */ /* 0x002fea0007f1e0ff */
[----:B------:R-:W-:Y:S01]  /*d690*/  IMAD.X R7, R5, 0x1, R158, P0 ;  /* 0x0000000105077824 */ /* 0x000fe200000e069e */
[----:B------:R-:W-:Y:S04]  /*d6a0*/  IADD3 R4, P0, R13, R0, RZ ;  /* 0x000000000d047210 */ /* 0x000fe80007f1e0ff */
[----:B------:R1:W-:Y:S01]  /*d6b0*/  LDGSTS.E.BYPASS.LTC128B.128 [R12+0x4100], [R6.64], !P5 ;  /* 0x04100000060c7fae */ /* 0x0003e2000e901d56 */
[----:B------:R-:W-:Y:S05]  /*d6c0*/  IMAD.X R5, R5, 0x1, R2, P0 ;  /* 0x0000000105057824 */ /* 0x000fea00000e0602 */
[----:B------:R1:W-:Y:S03]  /*d6d0*/  LDGSTS.E.BYPASS.LTC128B.128 [R12+0x5900], [R4.64], !P4 ;  /* 0x05900000040c7fae */ /* 0x0003e6000e101d56 */
.L_x_430:
[----:B------:R-:W-:Y:S05]  /*d6e0*/  BSYNC B0 ;  /* 0x0000000000007941 */ /* 0x000fea0003800000 */
.L_x_429:
        /* <DEDUP_REMOVED lines=147> */
[----:B------:R-:W1:Y:S01]  /*e020*/  MUFU.TANH R173, R5 ;  /* 0x0000000500ad7308 */ /* 0x000e620000002400 */
[----:B------:R-:W-:Y:S02]  /*e030*/  FMUL.FTZ R8, R8, c[0x0][0x320] ;  /* 0x0000c80008087a20 */ /* 0x000fe40000410000 */
[----:B------:R-:W-:Y:S01]  /*e040*/  FMUL.FTZ R10, R10, c[0x0][0x320] ;  /* 0x0000c8000a0a7a20 */ /* 0x000fe20000410000 */
[C---:B------:R-:W-:Y:S06]  /*e050*/  HMMA.16816.F32.BF16 R16, R232.reuse, R170, R16 ;  /* 0x000000aae810723c */ /* 0x040fec0000041810 */
[----:B------:R-:W3:Y:S10]  /*e060*/  MUFU.TANH R177, R6 ;  /* 0x0000000600b17308 */ /* 0x000ef40000002400 */
[----:B------:R4:W1:Y:S01]  /*e070*/  MUFU.TANH R176, R7 ;  /* 0x0000000700b07308 */ /* 0x0008620000002400 */
[----:B------:R-:W-:Y:S07]  /*e080*/  FMUL.FTZ R15, R15, c[0x0][0x320] ;  /* 0x0000c8000f0f7a20 */ /* 0x000fee0000410000 */
[----:B------:R-:W-:Y:S02]  /*e090*/  FMUL.FTZ R18, R18, c[0x0][0x320] ;  /* 0x0000c80012127a20 */ /* 0x000fe40000410000 */
[----:B------:R5:W1:Y:S10]  /*e0a0*/  MUFU.TANH R168, R9 ;  /* 0x0000000900a87308 */ /* 0x000a740000002400 */
[----:B------:R1:W1:Y:S01]  /*e0b0*/  MUFU.TANH R169, R11 ;  /* 0x0000000b00a97308 */ /* 0x0002620000002400 */
[----:B----4-:R-:W4:Y:S01]  /*e0c0*/  LDSM.16.M88.4 R4, [R245+0x5800] ;  /* 0x00580000f504783b */ /* 0x010f220000000200 */
[----:B------:R-:W-:Y:S08]  /*e0d0*/  DEPBAR.LE SB0, 0x0 ;  /* 0x000080000000791a */ /* 0x000ff00000000000 */
[----:B------:R-:W2:Y:S01]  /*e0e0*/  MUFU.TANH R179, R15 ;  /* 0x0000000f00b37308 */ /* 0x000ea20000002400 */
[----:B------:R-:W-:Y:S01]  /*e0f0*/  BAR.SYNC.DEFER_BLOCKING 0x0 ;  /* 0x0000000000007b1d */ /* 0x000fe20000010000 */
[----:B-----5:R-:W-:Y:S02]  /*e100*/  FMUL.FTZ R9, R14, c[0x0][0x320] ;  /* 0x0000c8000e097a20 */ /* 0x020fe40000410000 */
[----:B------:R-:W-:Y:S06]  /*e110*/  FMUL.FTZ R14, R17, c[0x0][0x320] ;  /* 0x0000c800110e7a20 */ /* 0x000fec0000410000 */
[----:B------:R5:W2:Y:S01]  /*e120*/  MUFU.TANH R178, R18 ;  /* 0x0000001200b27308 */ /* 0x000aa20000002400 */
[----:B-1----:R-:W-:Y:S02]  /*e130*/  FMUL.FTZ R11, R12, c[0x0][0x320] ;  /* 0x0000c8000c0b7a20 */ /* 0x002fe40000410000 */
[----:B------:R-:W-:Y:S02]  /*e140*/  FMUL.FTZ R12, R13, c[0x0][0x320] ;  /* 0x0000c8000d0c7a20 */ /* 0x000fe40000410000 */
[----:B------:R-:W-:Y:S05]  /*e150*/  FMUL.FTZ R13, R16, c[0x0][0x320] ;  /* 0x0000c800100d7a20 */ /* 0x000fea0000410000 */
[----:B------:R-:W1:Y:S10]  /*e160*/  MUFU.TANH R8, R8 ;  /* 0x0000000800087308 */ /* 0x000e740000002400 */
[----:B------:R-:W1:Y:S01]  /*e170*/  MUFU.TANH R10, R10 ;  /* 0x0000000a000a7308 */ /* 0x000e620000002400 */
[C---:B----4-:R-:W-:Y:S09]  /*e180*/  HMMA.16816.F32.BF16 R20, R232.reuse, R4, R20 ;  /* 0x00000004e814723c */ /* 0x050ff20000041814 */
[----:B------:R-:W4:Y:S03]  /*e190*/  MUFU.TANH R11, R11 ;  /* 0x0000000b000b7308 */ /* 0x000f260000002400 */
[----:B------:R-:W-:Y:S01]  /*e1a0*/  FMUL.FTZ R4, R19, c[0x0][0x320] ;  /* 0x0000c80013047a20 */ /* 0x000fe20000410000 */
[----:B------:R-:W-:Y:S06]  /*e1b0*/  HMMA.16816.F32.BF16 R24, R232, R6, R24 ;  /* 0x00000006e818723c */ /* 0x000fec0000041818 */
[----:B------:R-:W1:Y:S06]  /*e1c0*/  MUFU.TANH R12, R12 ;  /* 0x0000000c000c7308 */ /* 0x000e6c0000002400 */
[----:B------:R-:W-:Y:S04]  /*e1d0*/  FMUL.FTZ R16, R20, c[0x0][0x320] ;  /* 0x0000c80014107a20 */ /* 0x000fe80000410000 */
[----:B------:R-:W1:Y:S01]  /*e1e0*/  MUFU.TANH R9, R9 ;  /* 0x0000000900097308 */ /* 0x000e620000002400 */
[----:B------:R-:W-:Y:S02]  /*e1f0*/  FMUL.FTZ R17, R21, c[0x0][0x320] ;  /* 0x0000c80015117a20 */ /* 0x000fe40000410000 */
[----:B------:R-:W-:Y:S02]  /*e200*/  FMUL.FTZ R6, R22, c[0x0][0x320] ;  /* 0x0000c80016067a20 */ /* 0x000fe40000410000 */
[----:B------:R-:W-:Y:S03]  /*e210*/  FMUL.FTZ R5, R23, c[0x0][0x320] ;  /* 0x0000c80017057a20 */ /* 0x000fe60000410000 */
[----:B-----5:R-:W-:Y:S02]  /*e220*/  FMUL.FTZ R18, R24, c[0x0][0x320] ;  /* 0x0000c80018127a20 */ /* 0x020fe40000410000 */
[----:B------:R-:W-:Y:S01]  /*e230*/  FMUL.FTZ R19, R25, c[0x0][0x320] ;  /* 0x0000c80019137a20 */ /* 0x000fe20000410000 */
[----:B------:R-:W1:Y:S01]  /*e240*/  MUFU.TANH R13, R13 ;  /* 0x0000000d000d7308 */ /* 0x000e620000002400 */
[----:B------:R-:W-:Y:S02]  /*e250*/  FMUL.FTZ R15, R26, c[0x0][0x320] ;  /* 0x0000c8001a0f7a20 */ /* 0x000fe40000410000 */
[----:B------:R-:W-:Y:S07]  /*e260*/  FMUL.FTZ R7, R27, c[0x0][0x320] ;  /* 0x0000c8001b077a20 */ /* 0x000fee0000410000 */
        /* <DEDUP_REMOVED lines=13> */
[----:B------:R-:W-:Y:S01]  /*e340*/  UIMAD UR4, UR24, 0x30, UR10 ;  /* 0x00000030180478a4 */ /* 0x000fe2000f8e020a */
[----:B------:R-:W-:Y:S01]  /*e350*/  IMAD.MOV.U32 R25, RZ, RZ, RZ ;  /* 0x000000ffff197224 */ /* 0x000fe200078e00ff */
[----:B------:R-:W3:Y:S02]  /*e360*/  LDL R171, [R1+0x24] ;  /* 0x0000240001ab7983 */ /* 0x000ee40000100800 */
[----:B------:R-:W-:Y:S02]  /*e370*/  ISETP.NE.AND P1, PT, R174, 0x1, PT ;  /* 0x00000001ae00780c */ /* 0x000fe40003f25270 */
[----:B------:R-:W4:Y:S01]  /*e380*/  LDL.LU R26, [R1+0x4c] ;  /* 0x00004c00011a7983 */ /* 0x000f220000300800 */
[----:B------:R-:W-:Y:S03]  /*e390*/  IMAD.U32 R20, RZ, RZ, UR4 ;  /* 0x00000004ff147e24 */ /* 0x000fe6000f8e00ff */
[----:B------:R-:W5:Y:S04]  /*e3a0*/  LDL R170, [R1+0x3c] ;  /* 0x00003c0001aa7983 */ /* 0x000f680000100800 */
[----:B------:R-:W4:Y:S01]  /*e3b0*/  LDL R174, [R1+0x48] ;  /* 0x0000480001ae7983 */ /* 0x000f220000100800 */
[----:B--2---:R-:W-:Y:S03]  /*e3c0*/  IADD3 R20, R20, -0x30, R175 ;  /* 0xffffffd014147810 */ /* 0x004fe60007ffe0af */
[----:B------:R-:W2:Y:S01]  /*e3d0*/  LDL R175, [R1+0x1c] ;  /* 0x00001c0001af7983 */ /* 0x000ea20000100800 */
[----:B---3--:R-:W-:Y:S01]  /*e3e0*/  ISETP.GE.AND P2, PT, R171, c[0x0][0x1d4], PT ;  /* 0x00007500ab007a0c */ /* 0x008fe20003f46270 */
        /* <DEDUP_REMOVED lines=14> */
[----:B---3--:R-:W-:Y:S04]  /*e4d0*/  IMAD.WIDE.U32 R22, R27, c[0x0][0x1e0], RZ ;  /* 0x000078001b167a25 */ /* 0x008fe800078e00ff */
[----:B------:R-:W-:Y:S01]  /*e4e0*/  IMAD.IADD R23, R23, 0x1, R20 ;  /* 0x0000000117177824 */ /* 0x000fe200078e0214 */
[----:B--2---:R2:W-:Y:S01]  /*e4f0*/  STL [R1+0x8], R25 ;  /* 0x0000081901007387 */ /* 0x0045e20000100800 */
[----:B------:R-:W-:Y:S02]  /*e500*/  SHF.R.S32.HI R20, RZ, 0x1f, R25 ;  /* 0x0000001fff147819 */ /* 0x000fe40000011419 */
[C---:B------:R-:W-:Y:S04]  /*e510*/  IMAD.WIDE.U32 R22, R25.reuse, c[0x0][0x1f0], R22 ;  /* 0x00007c0019167a25 */ /* 0x040fe800078e0016 */
[----:B------:R-:W-:Y:S01]  /*e520*/  IMAD R20, R20, c[0x0][0x1f0], RZ ;  /* 0x00007c0014147a24 */ /* 0x000fe200078e02ff */
[----:B------:R-:W-:Y:S03]  /*e530*/  IADD3 R22, P0, R22, UR18, RZ ;  /* 0x0000001216167c10 */ /* 0x000fe6000ff1e0ff */
[----:B------:R-:W-:Y:S05]  /*e540*/  IMAD R20, R25, c[0x0][0x1f4], R20 ;  /* 0x00007d0019147a24 */ /* 0x000fea00078e0214 */
[----:B------:R-:W-:Y:S02]  /*e550*/  IADD3.X R20, R23, UR6, R20, P0, !PT ;  /* 0x0000000617147c10 */ /* 0x000fe400087fe414 */
[C---:B------:R-:W-:Y:S04]  /*e560*/  LEA R21, P0, R22.reuse, c[0x0][0x1c8], 0x1 ;  /* 0x0000720016157a11 */ /* 0x040fe800078008ff */
[----:B------:R-:W-:Y:S02]  /*e570*/  LEA.HI.X R20, R22, c[0x0][0x1cc], R20, 0x1, P0 ;  /* 0x0000730016147a11 */ /* 0x000fe400000f0c14 */
[----:B------:R-:W5:Y:S04]  /*e580*/  SHFL.IDX PT, R22, R21, RZ, 0x181f ;  /* 0x00181fff15167589 */ /* 0x000f6800000e0000 */
[----:B--2---:R-:W2:Y:S04]  /*e590*/  S2R R25, SR_TID.X ;  /* 0x0000000000197919 */ /* 0x004ea80000002100 */
[----:B------:R-:W4:Y:S04]  /*e5a0*/  SHFL.IDX PT, R23, R20, RZ, 0x181f ;  /* 0x00181fff14177589 */ /* 0x000f2800000e0000 */
[----:B------:R-:W3:Y:S04]  /*e5b0*/  SHFL.IDX PT, R21, R21, 0x1, 0x181f ;  /* 0x00381f0015157f89 */ /* 0x000ee800000e0000 */
[----:B------:R-:W1:Y:S01]  /*e5c0*/  SHFL.IDX PT, R20, R20, 0x1, 0x181f ;  /* 0x00381f0014147f89 */ /* 0x000e6200000e0000 */
[----:B--2---:R-:W-:Y:S04]  /*e5d0*/  SHF.R.S32.HI R27, RZ, 0x1f, R25 ;  /* 0x0000001fff1b7819 */ /* 0x004fe80000011419 */
[----:B------:R-:W-:Y:S04]  /*e5e0*/  LEA.HI R27, R27, R25, RZ, 0x3 ;  /* 0x000000191b1b7211 */ /* 0x000fe800078f18ff */
[----:B------:R-:W-:Y:S04]  /*e5f0*/  SHF.R.S32.HI R27, RZ, 0x3, R27 ;  /* 0x00000003ff1b7819 */ /* 0x000fe8000001141b */
[----:B------:R-:W-:Y:S04]  /*e600*/  IADD3 R27, -R27, 0x30, RZ ;  /* 0x000000301b1b7810 */ /* 0x000fe80007ffe1ff */
[----:B------:R-:W-:Y:S11]  /*e610*/  ISETP.GE.AND P1, PT, R27, 0x1, PT ;  /* 0x000000011b00780c */ /* 0x000ff60003f26270 */
[----:B------:R-:W-:Y:S02]  /*e620*/  @!UPT UIADD3 URZ, URZ, URZ, URZ ;  /* 0x0000003f3f3ff290 */ /* 0x000fe4000fffe03f */
[C---:B-----5:R-:W-:Y:S05]  /*e630*/  @P1 IADD3 R24, P0, R22.reuse, R170, RZ ;  /* 0x000000aa16181210 */ /* 0x060fea0007f1e0ff */
[C---:B----4-:R-:W-:Y:S05]  /*e640*/  @P1 IMAD.X R25, R23.reuse, 0x1, R174, P0 ;  /* 0x0000000117191824 */ /* 0x050fea00000e06ae */
[----:B------:R2:W-:Y:S02]  /*e650*/  @P1 LDGSTS.E.BYPASS.LTC128B.128 [R175+0x10100], [R24.64], !P2 ;  /* 0x1010000018af1fae */ /* 0x0005e4000d101d56 */
[C---:B--2---:R-:W-:Y:S05]  /*e660*/  @P1 IADD3 R24, P0, R22.reuse, R159, RZ ;  /* 0x0000009f16181210 */ /* 0x044fea0007f1e0ff */
[C---:B------:R-:W-:Y:S05]  /*e670*/  @P1 IMAD.X R25, R23.reuse, 0x1, R26, P0 ;  /* 0x0000000117191824 */ /* 0x040fea00000e061a */
[----:B------:R2:W-:Y:S02]  /*e680*/  @P1 LDGSTS.E.BYPASS.LTC128B.128 [R175+0x11900], [R24.64], !P6 ;  /* 0x1190000018af1fae */ /* 0x0005e4000f101d56 */
[C---:B--2---:R-:W-:Y:S05]  /*e690*/  @P1 IADD3 R24, P0, R22.reuse, R157, RZ ;  /* 0x0000009d16181210 */ /* 0x044fea0007f1e0ff */
[C---:B------:R-:W-:Y:S01]  /*e6a0*/  @P1 IMAD.X R25, R23.reuse, 0x1, R158, P0 ;  /* 0x0000000117191824 */ /* 0x040fe200000e069e */
[----:B------:R-:W-:Y:S04]  /*e6b0*/  @P1 IADD3 R22, P0, R22, R0, RZ ;  /* 0x0000000016161210 */ /* 0x000fe80007f1e0ff */
[----:B------:R3:W-:Y:S01]  /*e6c0*/  @P1 LDGSTS.E.BYPASS.LTC128B.128 [R175+0x13100], [R24.64], !P5 ;  /* 0x1310000018af1fae */ /* 0x0007e2000e901d56 */
[----:B------:R-:W-:Y:S01]  /*e6d0*/  @P1 IMAD.X R23, R23, 0x1, R2, P0 ;  /* 0x0000000117171824 */ /* 0x000fe200000e0602 */
[----:B------:R-:W-:Y:S04]  /*e6e0*/  ISETP.GE.AND P0, PT, R27, 0x21, PT ;  /* 0x000000211b00780c */ /* 0x000fe80003f06270 */
[----:B------:R2:W-:Y:S09]  /*e6f0*/  @P1 LDGSTS.E.BYPASS.LTC128B.128 [R175+0x14900], [R22.64], !P4 ;  /* 0x1490000016af1fae */ /* 0x0005f2000e101d56 */
[C---:B---3--:R-:W-:Y:S05]  /*e700*/  @P0 IADD3 R24, P2, R21.reuse, R159, RZ ;  /* 0x0000009f15180210 */ /* 0x048fea0007f5e0ff */
[C---:B-1----:R-:W-:Y:S01]  /*e710*/  @P0 IMAD.X R25, R20.reuse, 0x1, R26, P2 ;  /* 0x0000000114190824 */ /* 0x042fe200010e061a */
[C---:B------:R-:W-:Y:S02]  /*e720*/  @P0 IADD3 R26, P2, R21.reuse, R157, RZ ;  /* 0x0000009d151a0210 */ /* 0x040fe40007f5e0ff */
[----:B--2---:R-:W-:Y:S03]  /*e730*/  @P0 IADD3 R22, P1, R21, R170, RZ ;  /* 0x000000aa15160210 */ /* 0x004fe60007f3e0ff */
[C---:B------:R-:W-:Y:S01]  /*e740*/  @P0 IMAD.X R27, R20.reuse, 0x1, R158, P2 ;  /* 0x00000001141b0824 */ /* 0x040fe200010e069e */
[----:B------:R-:W-:Y:S01]  /*e750*/  ISETP.GE.AND P2, PT, R171, c[0x0][0x1d4], PT ;  /* 0x00007500ab007a0c */ /* 0x000fe20003f46270 */
[C---:B------:R-:W-:Y:S01]  /*e760*/  @P0 IMAD.X R23, R20.reuse, 0x1, R174, P1 ;  /* 0x0000000114170824 */ /* 0x040fe200008e06ae */
[----:B------:R-:W-:Y:S05]  /*e770*/  @P0 IADD3 R158, P1, R21, R0, RZ ;  /* 0x00000000159e0210 */ /* 0x000fea0007f3e0ff */
[----:B------:R-:W-:Y:S06]  /*e780*/  @P0 IMAD.X R159, R20, 0x1, R2, P1 ;  /* 0x00000001149f0824 */ /* 0x000fec00008e0602 */
[----:B------:R1:W-:Y:S04]  /*e790*/  @P0 LDGSTS.E.BYPASS.LTC128B.128 [R175+0x11100], [R22.64], !P2 ;  /* 0x1110000016af0fae */ /* 0x0003e8000d101d56 */
[----:B------:R1:W-:Y:S04]  /*e7a0*/  @P0 LDGSTS.E.BYPASS.LTC128B.128 [R175+0x12900], [R24.64], !P6 ;  /* 0x1290000018af0fae */ /* 0x0003e8000f101d56 */
[----:B------:R1:W-:Y:S04]  /*e7b0*/  @P0 LDGSTS.E.BYPASS.LTC128B.128 [R175+0x14100], [R26.64], !P5 ;  /* 0x141000001aaf0fae */ /* 0x0003e8000e901d56 */
[----:B------:R1:W-:Y:S02]  /*e7c0*/  @P0 LDGSTS.E.BYPASS.LTC128B.128 [R175+0x15900], [R158.64], !P4 ;  /* 0x159000009eaf0fae */ /* 0x0003e4000e101d56 */
.L_x_432:
        /* <DEDUP_REMOVED lines=8> */
[----:B--2---:R-:W-:Y:S01]  /*e850*/  @P0 IMAD.HI.U32 R0, R2, c[0x0][0x2c8], RZ ;  /* 0x0000b20002000a27 */ /* 0x004fe200078e00ff */
[----:B------:R-:W-:Y:S03]  /*e860*/  PLOP3.LUT P0, PT, PT, PT, UP1, 0x80, 0x0 ;  /* 0x000000000000781c */ /* 0x000fe60003f0f018 */
[----:B-1----:R-:W-:Y:S02]  /*e870*/  IMAD.MOV.U32 R25, RZ, RZ, R2 ;  /* 0x000000ffff197224 */ /* 0x002fe400078e0002 */
[----:B------:R-:W-:Y:S05]  /*e880*/  IMAD.U32 R2, RZ, RZ, UR4 ;  /* 0x00000004ff027e24 */ /* 0x000fea000f8e00ff */
[----:B---3--:R-:W-:Y:S03]  /*e890*/  IADD3 R2, -R20, 0x1, R2 ;  /* 0x0000000114027810 */ /* 0x008fe60007ffe102 */
[----:B------:R-:W-:Y:S01]  /*e8a0*/  @P0 SHF.R.U32.HI R25, RZ, c[0x0][0x2cc], R0 ;  /* 0x0000b300ff190a19 */ /* 0x000fe20000011600 */
[----:B------:R-:W-:Y:S01]  /*e8b0*/  IMAD.U32 R0, RZ, RZ, UR9 ;  /* 0x00000009ff007e24 */ /* 0x000fe2000f8e00ff */
[----:B------:R-:W-:Y:S03]  /*e8c0*/  PLOP3.LUT P0, PT, PT, PT, UP0, 0x40, 0x0 ;  /* 0x000000000000781c */ /* 0x000fe60003f0e808 */
[----:B------:R-:W1:Y:S01]  /*e8d0*/  SHFL.IDX PT, R21, R25, RZ, 0x1c1f ;  /* 0x001c1fff19157589 */ /* 0x000e6200000e0000 */
[----:B------:R-:W-:Y:S04]  /*e8e0*/  IADD3 R0, R2, -c[0x0][0x168], R0 ;  /* 0x80005a0002007a10 */ /* 0x000fe80007ffe000 */
[C---:B------:R-:W-:Y:S02]  /*e8f0*/  IADD3 R24, R0.reuse, c[0x0][0x328], RZ ;  /* 0x0000ca0000187a10 */ /* 0x040fe40007ffe0ff */
[----:B------:R-:W-:Y:S02]  /*e900*/  IADD3 R2, R0, UR17, RZ ;  /* 0x0000001100027c10 */ /* 0x000fe4000fffe0ff */
[----:B------:R-:W-:Y:S01]  /*e910*/  IADD3 R0, -R20, UR4, RZ ;  /* 0x0000000414007c10 */ /* 0x000fe2000fffe1ff */
        /* <DEDUP_REMOVED lines=18> */
.L_x_435:
[----:B------:R-:W-:Y:S04]  /*ea40*/  MOV R20, c[0x0][0x32c] ;  /* 0x0000cb0000147a02 */ /* 0x000fe80000000f00 */
[----:B------:R-:W-:Y:S11]  /*ea50*/  ISETP.NE.AND P0, PT, R20, 0x1, PT ;  /* 0x000000011400780c */ /* 0x000ff60003f05270 */
[----:B------:R-:W-:Y:S02]  /*ea60*/  @!UPT UIADD3 URZ, URZ, URZ, URZ ;  /* 0x0000003f3f3ff290 */ /* 0x000fe4000fffe03f */
[----:B------:R-:W-:Y:S05]  /*ea70*/  @P0 IMAD.HI.U32 R20, R21, c[0x0][0x330], RZ ;  /* 0x0000cc0015140a27 */ /* 0x000fea00078e00ff */
[----:B------:R-:W-:Y:S02]  /*ea80*/  @P0 SHF.R.U32.HI R21, RZ, c[0x0][0x334], R20 ;  /* 0x0000cd00ff150a19 */ /* 0x000fe40000011614 */
.L_x_436:
[----:B------:R-:W-:Y:S05]  /*ea90*/  BSYNC B0 ;  /* 0x0000000000007941 */ /* 0x000fea0003800000 */
.L_x_434:
[----:B------:R-:W-:Y:S05]  /*eaa0*/  IMAD R20, R21, c[0x0][0x32c], R0 ;  /* 0x0000cb0015147a24 */ /* 0x000fea00078e0200 */
[----:B------:R-:W-:Y:S02]  /*eab0*/  IMNMX R26, R26, R20, !PT ;  /* 0x000000141a1a7217 */ /* 0x000fe40007800200 */
[----:B------:R-:W-:Y:S04]  /*eac0*/  IADD3 R20, R20, c[0x0][0x32c], RZ ;  /* 0x0000cb0014147a10 */ /* 0x000fe80007ffe0ff */
[----:B------:R-:W-:Y:S02]  /*ead0*/  IMNMX R27, R27, R20, PT ;  /* 0x000000141b1b7217 */ /* 0x000fe40003800200 */
.L_x_433:
        /* <DEDUP_REMOVED lines=12> */
[----:B------:R-:W-:Y:S01]  /*eba0*/  FSEL R23, R172, -INF , !P0 ;  /* 0xff800000ac177808 */ /* 0x000fe20004000000 */
[----:B------:R-:W-:Y:S01]  /*ebb0*/  UISETP.GE.AND UP1, UPT, UR4, 0x29, UPT ;  /* 0x000000290400788c */ /* 0x000fe2000bf26270 */
[----:B------:R-:W-:Y:S01]  /*ebc0*/  PLOP3.LUT P0, PT, PT, PT, UP0, 0x40, 0x0 ;  /* 0x000000000000781c */ /* 0x000fe20003f0e808 */
[----:B------:R-:W-:Y:S02]  /*ebd0*/  UISETP.GE.AND UP0, UPT, UR4, 0x9, UPT ;  /* 0x000000090400788c */ /* 0x000fe4000bf06270 */
[----:B------:R-:W-:Y:S01]  /*ebe0*/  UP2UR UR29, UPR, URZ, 0x40 ;  /* 0x000000403f1d7883 */ /* 0x000fe20008000000 */
[C---:B------:R-:W-:Y:S01]  /*ebf0*/  ISETP.GT.AND P0, PT, R26.reuse, 0x1, P0 ;  /* 0x000000011a00780c */ /* 0x040fe20000704270 */
[----:B------:R-:W-:Y:S03]  /*ec00*/  UP2UR UR26, UPR, URZ, 0x1 ;  /* 0x000000013f1a7883 */ /* 0x000fe60008000000 */
[----:B------:R-:W-:Y:S04]  /*ec10*/  ISETP.LT.OR P0, PT, R27, 0x2, P0 ;  /* 0x000000021b00780c */ /* 0x000fe80000701670 */
[----:B------:R-:W-:Y:S02]  /*ec20*/  FSEL R22, R173, -INF , !P0 ;  /* 0xff800000ad167808 */ /* 0x000fe40004000000 */
[----:B------:R-:W-:Y:S01]  /*ec30*/  PLOP3.LUT P0, PT, PT, PT, UP0, 0x40, 0x0 ;  /* 0x000000000000781c */ /* 0x000fe20003f0e808 */
[----:B------:R-:W-:Y:S03]  /*ec40*/  UISETP.GE.AND UP0, UPT, UR4, 0xa, UPT ;  /* 0x0000000a0400788c */ /* 0x000fe6000bf06270 */
        /* <DEDUP_REMOVED lines=20> */
[----:B------:R-:W-:Y:S01]  /*ed90*/  PLOP3.LUT P0, PT, PT, PT, UP5, 0x40, 0x0 ;  /* 0x000000000000781c */ /* 0x000fe20003f0e858 */
[----:B------:R-:W1:Y:S03]  /*eda0*/  SHFL.IDX PT, R12, R25, 0x1, 0x1c1f ;  /* 0x003c1f00190c7f89 */ /* 0x000e6600000e0000 */
        /* <DEDUP_REMOVED lines=8> */
[----:B------:R-:W-:Y:S04]  /*ee30*/  ISETP.GT.AND P0, PT, R26, 0x20, P0 ;  /* 0x000000201a00780c */ /* 0x000fe80000704270 */
[C---:B------:R-:W-:Y:S04]  /*ee40*/  ISETP.LT.OR P0, PT, R27.reuse, 0x21, P0 ;  /* 0x000000211b00780c */ /* 0x040fe80000701670 */
[----:B------:R-:W-:Y:S01]  /*ee50*/  FSEL R175, R16, -INF , !P0 ;  /* 0xff80000010af7808 */ /* 0x000fe20004000000 */
[--C-:B-1----:R-:W-:Y:S01]  /*ee60*/  IMAD.IADD R16, R2, 0x1, R12.reuse ;  /* 0x0000000102107824 */ /* 0x102fe200078e020c */
[----:B------:R-:W-:Y:S04]  /*ee70*/  PLOP3.LUT P0, PT, PT, PT, UP2, 0x40, 0x0 ;  /* 0x000000000000781c */ /* 0x000fe80003f0e828 */
[----:B------:R-:W-:Y:S04]  /*ee80*/  ISETP.GT.AND P0, PT, R26, 0x21, P0 ;  /* 0x000000211a00780c */ /* 0x000fe80000704270 */
[----:B------:R-:W-:Y:S04]  /*ee90*/  ISETP.LT.OR P0, PT, R27, 0x22, P0 ;  /* 0x000000221b00780c */ /* 0x000fe80000701670 */
[----:B------:R-:W-:Y:S01]  /*eea0*/  FSEL R174, R17, -INF , !P0 ;  /* 0xff80000011ae7808 */ /* 0x000fe20004000000 */
[----:B------:R-:W-:Y:S01]  /*eeb0*/  IMAD.IADD R17, R24, 0x1, R12 ;  /* 0x0000000118117824 */ /* 0x000fe200078e020c */
[----:B------:R-:W-:Y:S04]  /*eec0*/  PLOP3.LUT P0, PT, PT, PT, UP1, 0x40, 0x0 ;  /* 0x000000000000781c */ /* 0x000fe80003f0e818 */
[----:B------:R-:W-:Y:S04]  /*eed0*/  ISETP.GT.AND P0, PT, R26, 0x28, P0 ;  /* 0x000000281a00780c */ /* 0x000fe80000704270 */
[C---:B------:R-:W-:Y:S04]  /*eee0*/  ISETP.LT.OR P0, PT, R27.reuse, 0x29, P0 ;  /* 0x000000291b00780c */ /* 0x040fe80000701670 */
[----:B------:R-:W-:Y:S02]  /*eef0*/  FSEL R173, R18, -INF , !P0 ;  /* 0xff80000012ad7808 */ /* 0x000fe40004000000 */
[----:B------:R-:W-:Y:S04]  /*ef00*/  PLOP3.LUT P0, PT, PT, PT, UP0, 0x40, 0x0 ;  /* 0x000000000000781c */ /* 0x000fe80003f0e808 */
[----:B------:R-:W-:Y:S04]  /*ef10*/  ISETP.GT.AND P0, PT, R26, 0x29, P0 ;  /* 0x000000291a00780c */ /* 0x000fe80000704270 */
[----:B------:R-:W-:Y:S04]  /*ef20*/  ISETP.LT.OR P0, PT, R27, 0x2a, P0 ;  /* 0x0000002a1b00780c */ /* 0x000fe80000701670 */
[----:B------:R-:W-:Y:S02]  /*ef30*/  FSEL R19, R19, -INF , !P0 ;  /* 0xff80000013137808 */ /* 0x000fe40004000000 */
        /* <DEDUP_REMOVED lines=19> */
.L_x_439:
[----:B------:R-:W-:Y:S04]  /*f070*/  MOV R2, 0x1 ;  /* 0x0000000100027802 */ /* 0x000fe80000000f00 */
[----:B------:R-:W-:Y:S11]  /*f080*/  ISETP.NE.AND P0, PT, R2, c[0x0][0x32c], PT ;  /* 0x0000cb0002007a0c */ /* 0x000ff60003f05270 */
[----:B------:R-:W-:Y:S02]  /*f090*/  @!UPT UIADD3 URZ, URZ, URZ, URZ ;  /* 0x0000003f3f3ff290 */ /* 0x000fe4000fffe03f */
[----:B------:R-:W-:Y:S05]  /*f0a0*/  @P0 IMAD.HI.U32 R2, R12, c[0x0][0x330], RZ ;  /* 0x0000cc000c020a27 */ /* 0x000fea00078e00ff */
[----:B------:R-:W-:Y:S02]  /*f0b0*/  @P0 SHF.R.U32.HI R12, RZ, c[0x0][0x334], R2 ;  /* 0x0000cd00ff0c0a19 */ /* 0x000fe40000011602 */
.L_x_440:
[----:B------:R-:W-:Y:S05]  /*f0c0*/  BSYNC B0 ;  /* 0x0000000000007941 */ /* 0x000fea0003800000 */
.L_x_438:
[----:B------:R-:W-:Y:S05]  /*f0d0*/  IMAD R0, R12, c[0x0][0x32c], R0 ;  /* 0x0000cb000c007a24 */ /* 0x000fea00078e0200 */
[----:B------:R-:W-:Y:S02]  /*f0e0*/  IMNMX R16, R16, R0, !PT ;  /* 0x0000000010107217 */ /* 0x000fe40007800200 */
[----:B------:R-:W-:Y:S04]  /*f0f0*/  IADD3 R0, R0, c[0x0][0x32c], RZ ;  /* 0x0000cb0000007a10 */ /* 0x000fe80007ffe0ff */
[----:B------:R-:W-:Y:S02]  /*f100*/  IMNMX R17, R17, R0, PT ;  /* 0x0000000011117217 */ /* 0x000fe40003800200 */
.L_x_437:
        /* <DEDUP_REMOVED lines=39> */
[----:B------:R-:W-:Y:S02]  /*f380*/  FMUL.FTZ R2, R2, c[0x0][0x2d0] ;  /* 0x0000b40002027a20 */ /* 0x000fe40000410000 */
[--C-:B------:R-:W-:Y:S01]  /*f390*/  FFMA.FTZ R27, R20, c[0x0][0x2d0], -R172.reuse ;  /* 0x0000b400141b7a23 */ /* 0x100fe200000108ac */
[----:B------:R-:W-:Y:S01]  /*f3a0*/  FSEL R14, R177, -INF , !P0 ;  /* 0xff800000b10e7808 */ /* 0x000fe20004000000 */
[--C-:B------:R-:W-:Y:S01]  /*f3b0*/  FFMA.FTZ R18, R23, c[0x0][0x2d0], -R172.reuse ;  /* 0x0000b40017127a23 */ /* 0x100fe200000108ac */
[----:B------:R-:W-:Y:S01]  /*f3c0*/  PLOP3.LUT P0, PT, PT, PT, UP3, 0x40, 0x0 ;  /* 0x000000000000781c */ /* 0x000fe20003f0e838 */
[----:B------:R-:W-:Y:S01]  /*f3d0*/  UISETP.NE.AND UP3, UPT, UR28, URZ, UPT ;  /* 0x0000003f1c00728c */ /* 0x000fe2000bf65270 */
[--C-:B------:R-:W-:Y:S02]  /*f3e0*/  FFMA.FTZ R13, R22, c[0x0][0x2d0], -R172.reuse ;  /* 0x0000b400160d7a23 */ /* 0x100fe400000108ac */
[----:B------:R-:W-:Y:S01]  /*f3f0*/  ISETP.GT.AND P0, PT, R16, 0x1, P0 ;  /* 0x000000011000780c */ /* 0x000fe20000704270 */
[----:B------:R-:W-:Y:S01]  /*f400*/  MUFU.EX2 R18, R18 ;  /* 0x0000001200127308 */ /* 0x000fe20000000800 */
[--C-:B------:R-:W-:Y:S02]  /*f410*/  FFMA.FTZ R12, R8, c[0x0][0x2d0], -R172.reuse ;  /* 0x0000b400080c7a23 */ /* 0x100fe400000108ac */
[----:B------:R-:W-:Y:S01]  /*f420*/  ISETP.LT.OR P0, PT, R17, 0x2, P0 ;  /* 0x000000021100780c */ /* 0x000fe20000701670 */
[--C-:B------:R-:W-:Y:S02]  /*f430*/  FFMA.FTZ R8, R168, c[0x0][0x2d0], -R172.reuse ;  /* 0x0000b400a8087a23 */ /* 0x100fe400000108ac */
[--C-:B------:R-:W-:Y:S01]  /*f440*/  FFMA.FTZ R171, R21, c[0x0][0x2d0], -R172.reuse ;  /* 0x0000b40015ab7a23 */ /* 0x100fe200000108ac */
[----:B------:R-:W-:Y:S01]  /*f450*/  FSEL R11, R176, -INF , !P0 ;  /* 0xff800000b00b7808 */ /* 0x000fe20004000000 */
[--C-:B------:R-:W-:Y:S01]  /*f460*/  FFMA.FTZ R175, R175, c[0x0][0x2d0], -R172.reuse ;  /* 0x0000b400afaf7a23 */ /* 0x100fe200000108ac */
[----:B------:R-:W-:Y:S01]  /*f470*/  PLOP3.LUT P0, PT, PT, PT, UP2, 0x40, 0x0 ;  /* 0x000000000000781c */ /* 0x000fe20003f0e828 */
[----:B------:R-:W-:Y:S01]  /*f480*/  UISETP.NE.AND UP2, UPT, UR27, URZ, UPT ;  /* 0x0000003f1b00728c */ /* 0x000fe2000bf45270 */
[----:B------:R-:W1:Y:S01]  /*f490*/  MUFU.EX2 R13, R13 ;  /* 0x0000000d000d7308 */ /* 0x000e620000000800 */
[--C-:B------:R-:W-:Y:S01]  /*f4a0*/  FFMA.FTZ R174, R174, c[0x0][0x2d0], -R172.reuse ;  /* 0x0000b400aeae7a23 */ /* 0x100fe200000108ac */
[----:B------:R-:W-:Y:S01]  /*f4b0*/  ISETP.GT.AND P0, PT, R16, 0x8, P0 ;  /* 0x000000081000780c */ /* 0x000fe20000704270 */
[--C-:B------:R-:W-:Y:S02]  /*f4c0*/  FFMA.FTZ R173, R173, c[0x0][0x2d0], -R172.reuse ;  /* 0x0000b400adad7a23 */ /* 0x100fe400000108ac */
[----:B------:R-:W-:Y:S01]  /*f4d0*/  FFMA.FTZ R172, R19, c[0x0][0x2d0], -R172 ;  /* 0x0000b40013ac7a23 */ /* 0x000fe200000108ac */
[C---:B------:R-:W-:Y:S04]  /*f4e0*/  ISETP.LT.OR P0, PT, R17.reuse, 0x9, P0 ;  /* 0x000000091100780c */ /* 0x040fe80000701670 */
[----:B------:R-:W-:Y:S01]  /*f4f0*/  FSEL R10, R10, -INF , !P0 ;  /* 0xff8000000a0a7808 */ /* 0x000fe20004000000 */
[----:B------:R-:W-:Y:S01]  /*f500*/  MUFU.EX2 R12, R12 ;  /* 0x0000000c000c7308 */ /* 0x000fe20000000800 */
[----:B------:R-:W-:Y:S01]  /*f510*/  PLOP3.LUT P0, PT, PT, PT, UP1, 0x40, 0x0 ;  /* 0x000000000000781c */ /* 0x000fe20003f0e818 */
[----:B------:R-:W-:Y:S03]  /*f520*/  UISETP.NE.AND UP1, UPT, UR26, URZ, UPT ;  /* 0x0000003f1a00728c */ /* 0x000fe6000bf25270 */
[C---:B------:R-:W-:Y:S04]  /*f530*/  ISETP.GT.AND P0, PT, R16.reuse, 0x9, P0 ;  /* 0x000000091000780c */ /* 0x040fe80000704270 */
[----:B------:R-:W-:Y:S01]  /*f540*/  ISETP.LT.OR P0, PT, R17, 0xa, P0 ;  /* 0x0000000a1100780c */ /* 0x000fe20000701670 */
[----:B------:R-:W-:Y:S03]  /*f550*/  MUFU.EX2 R8, R8 ;  /* 0x0000000800087308 */ /* 0x000fe60000000800 */
[----:B------:R-:W-:Y:S02]  /*f560*/  FSEL R169, R169, -INF , !P0 ;  /* 0xff800000a9a97808 */ /* 0x000fe40004000000 */
[----:B------:R-:W-:Y:S01]  /*f570*/  PLOP3.LUT P0, PT, PT, PT, UP0, 0x40, 0x0 ;  /* 0x000000000000781c */ /* 0x000fe20003f0e808 */
[----:B------:R-:W-:Y:S01]  /*f580*/  UISETP.NE.AND UP0, UPT, UR25, URZ, UPT ;  /* 0x0000003f1900728c */ /* 0x000fe2000bf05270 */
[----:B-1----:R-:W-:Y:S02]  /*f590*/  F2FP.BF16.PACK_AB R168, R13, R18 ;  /* 0x000000120da8723e */ /* 0x002fe400000010ff */
[C---:B------:R-:W-:Y:S01]  /*f5a0*/  ISETP.GT.AND P0, PT, R16.reuse, 0x10, P0 ;  /* 0x000000101000780c */ /* 0x040fe20000704270 */
[----:B------:R-:W-:Y:S03]  /*f5b0*/  MUFU.EX2 R172, R172 ;  /* 0x000000ac00ac7308 */ /* 0x000fe60000000800 */
[----:B------:R-:W-:Y:S04]  /*f5c0*/  ISETP.LT.OR P0, PT, R17, 0x11, P0 ;  /* 0x000000111100780c */ /* 0x000fe80000701670 */
[----:B------:R-:W-:Y:S02]  /*f5d0*/  FSEL R24, R9, -INF , !P0 ;  /* 0xff80000009187808 */ /* 0x000fe40004000000 */
[----:B------:R-:W-:Y:S01]  /*f5e0*/  PLOP3.LUT P0, PT, PT, PT, UP6, 0x40, 0x0 ;  /* 0x000000000000781c */ /* 0x000fe20003f0e868 */
[----:B------:R-:W-:Y:S03]  /*f5f0*/  MUFU.EX2 R175, R175 ;  /* 0x000000af00af7308 */ /* 0x000fe60000000800 */
[C---:B------:R-:W-:Y:S04]  /*f600*/  ISETP.GT.AND P0, PT, R16.reuse, 0x11, P0 ;  /* 0x000000111000780c */ /* 0x040fe80000704270 */
[----:B------:R-:W-:Y:S03]  /*f610*/  ISETP.LT.OR P0, PT, R17, 0x12, P0 ;  /* 0x000000121100780c */ /* 0x000fe60000701670 */
[----:B------:R-:W-:Y:S01]  /*f620*/  MUFU.EX2 R174, R174 ;  /* 0x000000ae00ae7308 */ /* 0x000fe20000000800 */
[----:B------:R-:W-:Y:S02]  /*f630*/  FSEL R179, R179, -INF , !P0 ;  /* 0xff800000b3b37808 */ /* 0x000fe40004000000 */
[----:B------:R-:W-:Y:S04]  /*f640*/  PLOP3.LUT P0, PT, PT, PT, UP5, 0x40, 0x0 ;  /* 0x000000000000781c */ /* 0x000fe80003f0e858 */
[----:B------:R-:W-:Y:S03]  /*f650*/  ISETP.GT.AND P0, PT, R16, 0x18, P0 ;  /* 0x000000181000780c */ /* 0x000fe60000704270 */
[----:B------:R-:W-:Y:S01]  /*f660*/  MUFU.EX2 R173, R173 ;  /* 0x000000ad00ad7308 */ /* 0x000fe20000000800 */
[C---:B------:R-:W-:Y:S04]  /*f670*/  ISETP.LT.OR P0, PT, R17.reuse, 0x19, P0 ;  /* 0x000000191100780c */ /* 0x040fe80000701670 */
        /* <DEDUP_REMOVED lines=8> */
[----:B------:R-:W-:Y:S02]  /*f700*/  FSEL R159, R6, -INF , !P0 ;  /* 0xff800000069f7808 */ /* 0x000fe40004000000 */
[----:B------:R-:W1:Y:S01]  /*f710*/  MUFU.EX2 R6, R2 ;  /* 0x0000000200067308 */ /* 0x000e620000000800 */
[----:B------:R-:W-:Y:S04]  /*f720*/  PLOP3.LUT P0, PT, PT, PT, UP2, 0x40, 0x0 ;  /* 0x000000000000781c */ /* 0x000fe80003f0e828 */
[C---:B------:R-:W-:Y:S04]  /*f730*/  ISETP.GT.AND P0, PT, R16.reuse, 0x21, P0 ;  /* 0x000000211000780c */ /* 0x040fe80000704270 */
[----:B------:R-:W-:Y:S04]  /*f740*/  ISETP.LT.OR P0, PT, R17, 0x22, P0 ;  /* 0x000000221100780c */ /* 0x000fe80000701670 */
[----:B------:R-:W-:Y:S02]  /*f750*/  FSEL R158, R5, -INF , !P0 ;  /* 0xff800000059e7808 */ /* 0x000fe40004000000 */
[----:B------:R-:W-:Y:S04]  /*f760*/  PLOP3.LUT P0, PT, PT, PT, UP1, 0x40, 0x0 ;  /* 0x000000000000781c */ /* 0x000fe80003f0e818 */
[----:B------:R-:W-:Y:S04]  /*f770*/  ISETP.GT.AND P0, PT, R16, 0x28, P0 ;  /* 0x000000281000780c */ /* 0x000fe80000704270 */
[----:B------:R-:W-:Y:S01]  /*f780*/  ISETP.LT.OR P0, PT, R17, 0x29, P0 ;  /* 0x000000291100780c */ /* 0x000fe20000701670 */
[----:B-1----:R-:W-:Y:S01]  /*f790*/  FMUL.FTZ R20, R6, R148 ;  /* 0x0000009406147220 */ /* 0x002fe20000410000 */
[----:B------:R-:W-:Y:S01]  /*f7a0*/  FMNMX.FTZ R2, R14, R156, !PT ;  /* 0x0000009c0e027209 */ /* 0x000fe20007810000 */
[----:B------:R-:W3:Y:S01]  /*f7b0*/  LDL.LU R148, [R1+0x40] ;  /* 0x0000400001947983 */ /* 0x000ee20000300800 */
[----:B------:R-:W-:Y:S01]  /*f7c0*/  FSEL R157, R15, -INF , !P0 ;  /* 0xff8000000f9d7808 */ /* 0x000fe20004000000 */
[C---:B------:R-:W-:Y:S01]  /*f7d0*/  FMUL.FTZ R9, R6.reuse, R137 ;  /* 0x0000008906097220 */ /* 0x040fe20000410000 */
[----:B------:R-:W-:Y:S01]  /*f7e0*/  FMNMX.FTZ R2, R11, R2, !PT ;  /* 0x000000020b027209 */ /* 0x000fe20007810000 */
[C---:B------:R-:W-:Y:S01]  /*f7f0*/  FMUL.FTZ R21, R6.reuse, R149 ;  /* 0x0000009506157220 */ /* 0x040fe20000410000 */
[----:B------:R-:W-:Y:S01]  /*f800*/  PLOP3.LUT P0, PT, PT, PT, UP0, 0x40, 0x0 ;  /* 0x000000000000781c */ /* 0x000fe20003f0e808 */
[----:B------:R-:W-:Y:S01]  /*f810*/  FMUL.FTZ R28, R6, R28 ;  /* 0x0000001c061c7220 */ /* 0x000fe20000410000 */
[----:B------:R-:W-:Y:S01]  /*f820*/  FMNMX.FTZ R2, R10, R2, !PT ;  /* 0x000000020a027209 */ /* 0x000fe20007810000 */
[----:B------:R-:W-:Y:S01]  /*f830*/  FMUL.FTZ R29, R6, R29 ;  /* 0x0000001d061d7220 */ /* 0x000fe20000410000 */
[----:B------:R-:W-:Y:S01]  /*f840*/  ISETP.GT.AND P0, PT, R16, 0x29, P0 ;  /* 0x000000291000780c */ /* 0x000fe20000704270 */
[C---:B------:R-:W-:Y:S01]  /*f850*/  FMUL.FTZ R16, R6.reuse, R144 ;  /* 0x0000009006107220 */ /* 0x040fe20000410000 */
[----:B------:R-:W-:Y:S01]  /*f860*/  FMNMX.FTZ R2, R169, R2, !PT ;  /* 0x00000002a9027209 */ /* 0x000fe20007810000 */
[C---:B------:R-:W-:Y:S01]  /*f870*/  FMUL.FTZ R32, R6.reuse, R32 ;  /* 0x0000002006207220 */ /* 0x040fe20000410000 */
[----:B------:R-:W-:Y:S01]  /*f880*/  ISETP.LT.OR P0, PT, R17, 0x2a, P0 ;  /* 0x0000002a1100780c */ /* 0x000fe20000701670 */
[----:B------:R-:W-:Y:S01]  /*f890*/  FMUL.FTZ R17, R6, R145 ;  /* 0x0000009106117220 */ /* 0x000fe20000410000 */
[----:B------:R-:W-:Y:S01]  /*f8a0*/  FMNMX.FTZ R2, R24, R2, !PT ;  /* 0x0000000218027209 */ /* 0x000fe20007810000 */
[C---:B------:R-:W-:Y:S01]  /*f8b0*/  FMUL.FTZ R33, R6.reuse, R33 ;  /* 0x0000002106217220 */ /* 0x040fe20000410000 */
[----:B------:R-:W-:Y:S01]  /*f8c0*/  FSEL R3, R7, -INF , !P0 ;  /* 0xff80000007037808 */ /* 0x000fe20004000000 */
        /* <DEDUP_REMOVED lines=15> */
[----:B------:R-:W-:Y:S01]  /*f9c0*/  UISETP.GT.AND UP0, UPT, UR24, UR8, UPT ;  /* 0x000000081800728c */ /* 0x000fe2000bf04270 */
[----:B------:R-:W-:Y:S01]  /*f9d0*/  FMUL.FTZ R48, R6, R48 ;  /* 0x0000003006307220 */ /* 0x000fe20000410000 */
[----:B------:R-:W-:Y:S01]  /*f9e0*/  FMNMX.FTZ R2, R158, R2, !PT ;  /* 0x000000029e027209 */ /* 0x000fe20007810000 */
[----:B--2---:R-:W-:Y:S01]  /*f9f0*/  FFMA.FTZ R5, R6, R170, R18 ;  /* 0x000000aa06057223 */ /* 0x004fe20000010012 */
[----:B------:R-:W-:Y:S01]  /*fa00*/  F2FP.BF16.PACK_AB R170, R8, R12 ;  /* 0x0000000c08aa723e */ /* 0x000fe200000010ff */
[C---:B------:R-:W-:Y:S01]  /*fa10*/  FMUL.FTZ R49, R6.reuse, R49 ;  /* 0x0000003106317220 */ /* 0x040fe20000410000 */
[----:B------:R-:W-:Y:S01]  /*fa20*/  FMNMX.FTZ R2, R157, R2, !PT ;  /* 0x000000029d027209 */ /* 0x000fe20007810000 */
[----:B------:R-:W-:Y:S01]  /*fa30*/  FADD.FTZ R5, R13, R5 ;  /* 0x000000050d057221 */ /* 0x000fe20000010000 */
[----:B------:R-:W-:Y:S01]  /*fa40*/  UMOV UR24, UR4 ;  /* 0x0000000400187c82 */ /* 0x000fe20008000000 */
[----:B------:R-:W-:Y:S01]  /*fa50*/  FMUL.FTZ R13, R6, R141 ;  /* 0x0000008d060d7220 */ /* 0x000fe20000410000 */
[----:B------:R-:W-:Y:S01]  /*fa60*/  FMNMX.FTZ R2, R3, R2, !PT ;  /* 0x0000000203027209 */ /* 0x000fe20007810000 */
[----:B------:R-:W-:Y:S02]  /*fa70*/  FADD.FTZ R5, R12, R5 ;  /* 0x000000050c057221 */ /* 0x000fe40000010000 */
[----:B------:R-:W-:Y:S01]  /*fa80*/  FMUL.FTZ R12, R6, R140 ;  /* 0x0000008c060c7220 */ /* 0x000fe20000410000 */
[----:B------:R-:W-:Y:S01]  /*fa90*/  MOV R140, R26 ;  /* 0x0000001a008c7202 */ /* 0x000fe20000000f00 */
[----:B------:R-:W1:Y:S01]  /*faa0*/  SHFL.BFLY PT, R4, R2, 0x2, 0x1f ;  /* 0x0c401f0002047f89 */ /* 0x000e6200000e0000 */
[----:B------:R-:W-:Y:S02]  /*fab0*/  FADD.FTZ R177, R8, R5 ;  /* 0x0000000508b17221 */ /* 0x000fe40000010000 */
[C---:B------:R-:W-:Y:S02]  /*fac0*/  FMUL.FTZ R8, R6.reuse, R136 ;  /* 0x0000008806087220 */ /* 0x040fe40000410000 */
[C---:B------:R-:W-:Y:S01]  /*fad0*/  FMUL.FTZ R5, R6.reuse, R133 ;  /* 0x0000008506057220 */ /* 0x040fe20000410000 */
[----:B------:R-:W-:Y:S01]  /*fae0*/  MOV R133, R27 ;  /* 0x0000001b00857202 */ /* 0x000fe20000000f00 */
[C---:B------:R-:W-:Y:S02]  /*faf0*/  FMUL.FTZ R52, R6.reuse, R52 ;  /* 0x0000003406347220 */ /* 0x040fe40000410000 */
[C---:B------:R-:W-:Y:S01]  /*fb00*/  FMUL.FTZ R53, R6.reuse, R53 ;  /* 0x0000003506357220 */ /* 0x040fe20000410000 */
[----:B------:R-:W-:Y:S01]  /*fb10*/  MOV R149, R133 ;  /* 0x0000008500957202 */ /* 0x000fe20000000f00 */
        /* <DEDUP_REMOVED lines=323> */
.L_x_428:
[----:B------:R-:W2:Y:S04]  /*10f50*/  LDL.LU R6, [R1+0x44] ;  /* 0x0000440001067983 */ /* 0x000ea80000300800 */
[----:B-1----:R-:W3:Y:S01]  /*10f60*/  LDL.LU R4, [R1+0x40] ;  /* 0x0000400001047983 */ /* 0x002ee20000300800 */
[----:B------:R-:W-:-:S03]  /*10f70*/  PLOP3.LUT P2, PT, PT, PT, PT, 0x8, 0x0 ;  /* 0x000000000000781c */ /* 0x000fc60003f4e170 */
        /* <DEDUP_REMOVED lines=13> */
[----:B------:R-:W-:-:S03]  /*11050*/  @P1 MOV R8, 0x3f317218 ;  /* 0x3f31721800081802 */ /* 0x000fc60000000f00 */
[----:B------:R-:W-:Y:S02]  /*11060*/  @P0 MOV R10, 0x3f317218 ;  /* 0x3f317218000a0802 */ /* 0x000fe40000000f00 */
[----:B------:R-:W-:Y:S02]  /*11070*/  @P1 FMUL.FTZ R8, R8, c[0x0][0x2d0] ;  /* 0x0000b40008081a20 */ /* 0x000fe40000410000 */
[----:B------:R-:W2:Y:S08]  /*11080*/  @P0 MUFU.LG2 R7, R4 ;  /* 0x0000000400070308 */ /* 0x000eb00000000c00 */
[----:B------:R-:W3:Y:S01]  /*11090*/  @P1 MUFU.LG2 R5, R5 ;  /* 0x0000000500051308 */ /* 0x000ee20000000c00 */
[----:B-1----:R-:W-:-:S02]  /*110a0*/  FMUL.FTZ R132, R6, R132 ;  /* 0x0000008406847220 */ /* 0x002fc40000410000 */
[C---:B------:R-:W-:Y:S02]  /*110b0*/  FMUL.FTZ R133, R6.reuse, R133 ;  /* 0x0000008506857220 */ /* 0x040fe40000410000 */
[C---:B------:R-:W-:Y:S02]  /*110c0*/  FMUL.FTZ R136, R6.reuse, R136 ;  /* 0x0000008806887220 */ /* 0x040fe40000410000 */
[----:B------:R-:W-:Y:S01]  /*110d0*/  FMUL.FTZ R137, R6, R137 ;  /* 0x0000008906897220 */ /* 0x000fe20000410000 */
[----:B------:R1:W4:Y:S01]  /*110e0*/  @P0 MUFU.RCP R3, R4 ;  /* 0x0000000400030308 */ /* 0x0003220000001000 */
[----:B--2---:R-:W-:Y:S02]  /*110f0*/  @P0 FMUL.FTZ R9, R7, 0.69314718246459960938 ;  /* 0x3f31721807090820 */ /* 0x004fe40000410000 */
[----:B------:R-:W-:Y:S02]  /*11100*/  @P0 FMUL.FTZ R7, R10, c[0x0][0x2d0] ;  /* 0x0000b4000a070a20 */ /* 0x000fe40000410000 */
[----:B------:R-:W-:-:S02]  /*11110*/  FMUL.FTZ R140, R6, R140 ;  /* 0x0000008c068c7220 */ /* 0x000fc40000410000 */
[C---:B------:R-:W-:Y:S02]  /*11120*/  FMUL.FTZ R141, R6.reuse, R141 ;  /* 0x0000008d068d7220 */ /* 0x040fe40000410000 */
[----:B---3--:R-:W-:Y:S02]  /*11130*/  @P1 FMUL.FTZ R5, R5, 0.69314718246459960938 ;  /* 0x3f31721805051820 */ /* 0x008fe40000410000 */
[C---:B------:R-:W-:Y:S02]  /*11140*/  FMUL.FTZ R144, R6.reuse, R144 ;  /* 0x0000009006907220 */ /* 0x040fe40000410000 */
[C---:B------:R-:W-:Y:S02]  /*11150*/  FMUL.FTZ R145, R6.reuse, R145 ;  /* 0x0000009106917220 */ /* 0x040fe40000410000 */
[C---:B------:R-:W-:Y:S01]  /*11160*/  FMUL.FTZ R148, R6.reuse, R148 ;  /* 0x0000009406947220 */ /* 0x040fe20000410000 */
[----:B-1----:R-:W-:Y:S01]  /*11170*/  MOV R4, 0xff800000 ;  /* 0xff80000000047802 */ /* 0x002fe20000000f00 */
        /* <DEDUP_REMOVED lines=54> */
[----:B------:R-:W-:Y:S01]  /*114e0*/  FMUL.FTZ R129, R6, R129 ;  /* 0x0000008106817220 */ /* 0x000fe20000410000 */
[----:B------:R-:W-:Y:S01]  /*114f0*/  MOV R6, 0xff800000 ;  /* 0xff80000000067802 */ /* 0x000fe20000000f00 */
[----:B----4-:R-:W-:-:S02]  /*11500*/  FMUL.FTZ R134, R3, R134 ;  /* 0x0000008603867220 */ /* 0x010fc40000410000 */
        /* <DEDUP_REMOVED lines=62> */
[----:B------:R-:W-:Y:S02]  /*118f0*/  FMUL.FTZ R131, R3, R131 ;  /* 0x0000008303837220 */ /* 0x000fe40000410000 */
[----:B------:R-:W-:Y:S02]  /*11900*/  @P1 FFMA.FTZ R4, R8, R0, R5 ;  /* 0x0000000008041223 */ /* 0x000fe40000010005 */
[----:B------:R-:W-:Y:S02]  /*11910*/  @P0 FFMA.FTZ R6, R7, R2, R9 ;  /* 0x0000000207060223 */ /* 0x000fe40000010009 */
.L_x_386:
[----:B------:R-:W-:Y:S05]  /*11920*/  @P2 BRA `(.L_x_442) ;  /* 0x00001f7000002947 */ /* 0x000fea0003800000 */
[----:B------:R-:W3:Y:S01]  /*11930*/  S2R R3, SR_TID.X ;  /* 0x0000000000037919 */ /* 0x000ee20000002100 */
[----:B------:R-:W-:Y:S01]  /*11940*/  IMAD R7, RZ, RZ, -UR11 ;  /* 0x8000000bff077e24 */ /* 0x000fe2000f8e02ff */
[----:B------:R-:W-:Y:S01]  /*11950*/  USHF.R.S32.HI UR6, URZ, 0x1f, UR11 ;  /* 0x0000001f3f067899 */ /* 0x000fe2000801140b */
[----:B------:R-:W-:Y:S01]  /*11960*/  IMAD.MOV.U32 R11, RZ, RZ, c[0x0][0x4e8] ;  /* 0x00013a00ff0b7624 */ /* 0x000fe200078e00ff */
[----:B------:R-:W4:Y:S01]  /*11970*/  S2R R0, SR_CTAID.Y ;  /* 0x0000000000007919 */ /* 0x000f220000002600 */
[----:B------:R-:W-:Y:S01]  /*11980*/  ULDC.64 UR4, c[0x0][0x4d0] ;  /* 0x0001340000047ab9 */ /* 0x000fe20000000a00 */
[----:B------:R-:W-:Y:S01]  /*11990*/  BSSY B0, `(.L_x_443) ;  /* 0x000012d000007945 */ /* 0x000fe20003800000 */
[----:B------:R-:W-:Y:S01]  /*119a0*/  UIMAD UR7, UR6, UR4, URZ ;  /* 0x00000004060772a4 */ /* 0x000fe2000f8e023f */
[----:B------:R-:W5:Y:S01]  /*119b0*/  S2R R9, SR_CTAID.Z ;  /* 0x0000000000097919 */ /* 0x000f620000002700 */
[----:B------:R-:W-:Y:S01]  /*119c0*/  UIMAD.WIDE.U32 UR8, UR11, UR4, URZ ;  /* 0x000000040b0872a5 */ /* 0x000fe2000f8e003f */
[C---:B------:R-:W-:Y:S01]  /*119d0*/  ISETP.NE.AND P1, PT, R11.reuse, 0x1, PT ;  /* 0x000000010b00780c */ /* 0x040fe20003f25270 */
[----:B------:R-:W-:Y:S01]  /*119e0*/  UIMAD UR7, UR11, UR5, UR7 ;  /* 0x000000050b0772a4 */ /* 0x000fe2000f8e0207 */
[----:B------:R-:W1:Y:S01]  /*119f0*/  S2R R10, SR_CTAID.X ;  /* 0x00000000000a7919 */ /* 0x000e620000002500 */
[----:B------:R-:W-:Y:S01]  /*11a00*/  IMAD R11, R11, c[0x0][0x388], RZ ;  /* 0x0000e2000b0b7a24 */ /* 0x000fe200078e02ff */
[----:B------:R-:W-:Y:S01]  /*11a10*/  ULDC.64 UR4, c[0x0][0x438] ;  /* 0x00010e0000047ab9 */ /* 0x000fe20000000a00 */
[----:B------:R-:W-:Y:S01]  /*11a20*/  MOV R17, UR9 ;  /* 0x0000000900117c02 */ /* 0x000fe20008000f00 */
[----:B------:R-:W-:Y:S01]  /*11a30*/  UIMAD.WIDE.U32 UR12, UR11, UR4, URZ ;  /* 0x000000040b0c72a5 */ /* 0x000fe2000f8e003f */
[----:B------:R-:W-:Y:S01]  /*11a40*/  IMAD.U32 R16, RZ, RZ, UR8 ;  /* 0x00000008ff107e24 */ /* 0x000fe2000f8e00ff */
[----:B------:R-:W-:-:S02]  /*11a50*/  UIMAD UR4, UR6, UR4, URZ ;  /* 0x00000004060472a4 */ /* 0x000fc4000f8e023f */
[----:B------:R-:W-:Y:S02]  /*11a60*/  UIADD3 UR7, UR9, UR7, URZ ;  /* 0x0000000709077290 */ /* 0x000fe4000fffe03f */
[----:B------:R-:W-:Y:S01]  /*11a70*/  UIMAD UR4, UR11, UR5, UR4 ;  /* 0x000000050b0472a4 */ /* 0x000fe2000f8e0204 */
[----:B------:R-:W-:Y:S01]  /*11a80*/  MOV R14, UR12 ;  /* 0x0000000c000e7c02 */ /* 0x000fe20008000f00 */
[----:B------:R-:W-:Y:S01]  /*11a90*/  IMAD.U32 R15, RZ, RZ, UR13 ;  /* 0x0000000dff0f7e24 */ /* 0x000fe2000f8e00ff */
[----:B-1-3--:R-:W-:Y:S01]  /*11aa0*/  SHF.R.S32.HI R2, RZ, 0x1f, R3 ;  /* 0x0000001fff027819 */ /* 0x00afe20000011403 */
[----:B------:R-:W-:Y:S01]  /*11ab0*/  UIADD3 UR4, UR13, UR4, URZ ;  /* 0x000000040d047290 */ /* 0x000fe2000fffe03f */
[----:B------:R-:W-:Y:S02]  /*11ac0*/  IMAD.U32 R17, RZ, RZ, UR7 ;  /* 0x00000007ff117e24 */ /* 0x000fe4000f8e00ff */
[----:B----4-:R-:W-:Y:S01]  /*11ad0*/  IMAD R7, R7, c[0x0][0x550], R0 ;  /* 0x0001540007077a24 */ /* 0x010fe200078e0200 */
[----:B------:R-:W-:-:S02]  /*11ae0*/  LEA.HI R0, R2, R3, RZ, 0x5 ;  /* 0x0000000302007211 */ /* 0x000fc400078f28ff */
[----:B------:R-:W-:Y:S01]  /*11af0*/  LEA.HI R2, R2, R3, RZ, 0x2 ;  /* 0x0000000302027211 */ /* 0x000fe200078f10ff */
[----:B------:R-:W-:Y:S01]  /*11b00*/  IMAD.U32 R15, RZ, RZ, UR4 ;  /* 0x00000004ff0f7e24 */ /* 0x000fe2000f8e00ff */
[----:B------:R-:W-:Y:S01]  /*11b10*/  LOP3.LUT R5, R0, 0xffffffe0, RZ, 0xc0, !PT ;  /* 0xffffffe000057812 */ /* 0x000fe200078ec0ff */
[----:B-----5:R-:W-:Y:S01]  /*11b20*/  IMAD.WIDE.U32 R16, R9, c[0x0][0x4d8], R16 ;  /* 0x0001360009107a25 */ /* 0x020fe200078e0010 */
[--C-:B------:R-:W-:Y:S02]  /*11b30*/  SHF.R.S32.HI R13, RZ, 0x5, R0.reuse ;  /* 0x00000005ff0d7819 */ /* 0x100fe40000011400 */
[----:B------:R-:W-:Y:S01]  /*11b40*/  SHF.R.S32.HI R0, RZ, 0x1f, R0 ;  /* 0x0000001fff007819 */ /* 0x000fe20000011400 */
[----:B------:R-:W-:Y:S01]  /*11b50*/  IMAD.IADD R5, R3, 0x1, -R5 ;  /* 0x0000000103057824 */ /* 0x000fe200078e0a05 */
[----:B------:R-:W-:Y:S01]  /*11b60*/  LOP3.LUT R2, R2, 0xfffffffc, RZ, 0xc0, !PT ;  /* 0xfffffffc02027812 */ /* 0x000fe200078ec0ff */
[----:B------:R-:W-:Y:S01]  /*11b70*/  IMAD.WIDE.U32 R14, R9, c[0x0][0x440], R14 ;  /* 0x00011000090e7a25 */ /* 0x000fe200078e000e */
[----:B------:R-:W-:-:S02]  /*11b80*/  LEA.HI R0, R0, R13, RZ, 0x3 ;  /* 0x0000000d00007211 */ /* 0x000fc400078f18ff */
[----:B------:R-:W-:Y:S02]  /*11b90*/  IADD3 R2, -R2, R3, RZ ;  /* 0x0000000302027210 */ /* 0x000fe40007ffe1ff */
[----:B------:R-:W-:Y:S02]  /*11ba0*/  LOP3.LUT R0, R0, 0xffffff8, RZ, 0xc0, !PT ;  /* 0x0ffffff800007812 */ /* 0x000fe400078ec0ff */
[----:B------:R-:W-:Y:S02]  /*11bb0*/  SHF.R.S32.HI R3, RZ, 0x1f, R5 ;  /* 0x0000001fff037819 */ /* 0x000fe40000011405 */
[----:B------:R-:W-:Y:S01]  /*11bc0*/  SHF.R.S32.HI R8, RZ, 0x1f, R9 ;  /* 0x0000001fff087819 */ /* 0x000fe20000011409 */
[----:B------:R-:W-:Y:S01]  /*11bd0*/  IMAD.IADD R13, R13, 0x1, -R0 ;  /* 0x000000010d0d7824 */ /* 0x000fe200078e0a00 */
[----:B------:R-:W-:Y:S02]  /*11be0*/  LEA.HI R0, R2, R2, RZ, 0x1 ;  /* 0x0000000202007211 */ /* 0x000fe400078f08ff */
[----:B------:R-:W-:-:S02]  /*11bf0*/  LEA.HI R3, R3, R5, RZ, 0x2 ;  /* 0x0000000503037211 */ /* 0x000fc400078f10ff */
[----:B------:R-:W-:Y:S02]  /*11c00*/  LOP3.LUT R0, R0, 0x1ffffffe, RZ, 0xc0, !PT ;  /* 0x1ffffffe00007812 */ /* 0x000fe400078ec0ff */
[----:B------:R-:W-:Y:S02]  /*11c10*/  SHF.R.S32.HI R12, RZ, 0x2, R3 ;  /* 0x00000002ff0c7819 */ /* 0x000fe40000011403 */
[----:B------:R-:W-:Y:S01]  /*11c20*/  IADD3 R0, R2, -R0, RZ ;  /* 0x8000000002007210 */ /* 0x000fe20007ffe0ff */
[C---:B------:R-:W-:Y:S01]  /*11c30*/  IMAD R2, R8.reuse, c[0x0][0x4d8], RZ ;  /* 0x0001360008027a24 */ /* 0x040fe200078e02ff */
[----:B------:R-:W-:Y:S01]  /*11c40*/  LOP3.LUT R3, R3, 0x7ffffffc, RZ, 0xc0, !PT ;  /* 0x7ffffffc03037812 */ /* 0x000fe200078ec0ff */
[----:B------:R-:W-:Y:S02]  /*11c50*/  IMAD R12, R13, 0x10, R12 ;  /* 0x000000100d0c7824 */ /* 0x000fe400078e020c */
[----:B------:R-:W-:Y:S02]  /*11c60*/  IMAD R8, R8, c[0x0][0x440], RZ ;  /* 0x0001100008087a24 */ /* 0x000fe400078e02ff */
[----:B------:R-:W-:-:S02]  /*11c70*/  IMAD R0, R0, 0x8, R12 ;  /* 0x0000000800007824 */ /* 0x000fc400078e020c */
[C---:B------:R-:W-:Y:S02]  /*11c80*/  IMAD R2, R9.reuse, c[0x0][0x4dc], R2 ;  /* 0x0001370009027a24 */ /* 0x040fe400078e0202 */
[----:B------:R-:W-:Y:S01]  /*11c90*/  IMAD R8, R9, c[0x0][0x444], R8 ;  /* 0x0001110009087a24 */ /* 0x000fe200078e0208 */
[----:B------:R-:W-:Y:S01]  /*11ca0*/  LEA R0, R10, R0, 0x7 ;  /* 0x000000000a007211 */ /* 0x000fe200078e38ff */
[----:B------:R-:W-:Y:S01]  /*11cb0*/  IMAD.IADD R17, R17, 0x1, R2 ;  /* 0x0000000111117824 */ /* 0x000fe200078e0202 */
[----:B------:R-:W-:Y:S01]  /*11cc0*/  SHF.R.S32.HI R2, RZ, 0x1f, R7 ;  /* 0x0000001fff027819 */ /* 0x000fe20000011407 */
[----:B------:R-:W-:Y:S01]  /*11cd0*/  IMAD.IADD R15, R15, 0x1, R8 ;  /* 0x000000010f0f7824 */ /* 0x000fe200078e0208 */
[----:B------:R-:W-:Y:S01]  /*11ce0*/  MOV R9, R0 ;  /* 0x0000000000097202 */ /* 0x000fe20000000f00 */
[----:B------:R-:W-:Y:S01]  /*11cf0*/  @P1 IMAD.HI.U32 R8, R0, c[0x0][0x4ec], RZ ;  /* 0x00013b0000081a27 */ /* 0x000fe200078e00ff */
[----:B------:R-:W-:-:S03]  /*11d00*/  LEA R10, R10, R12, 0x7 ;  /* 0x0000000c0a0a7211 */ /* 0x000fc600078e38ff */
[C---:B------:R-:W-:Y:S01]  /*11d10*/  IMAD R13, R2.reuse, c[0x0][0x4e0], RZ ;  /* 0x00013800020d7a24 */ /* 0x040fe200078e02ff */
[----:B------:R-:W-:Y:S01]  /*11d20*/  @P1 SHF.R.U32.HI R9, RZ, c[0x0][0x4f0], R8 ;  /* 0x00013c00ff091a19 */ /* 0x000fe20000011608 */
[----:B------:R-:W-:Y:S02]  /*11d30*/  IMAD R2, R2, c[0x0][0x448], RZ ;  /* 0x0001120002027a24 */ /* 0x000fe400078e02ff */
[C---:B------:R-:W-:Y:S02]  /*11d40*/  IMAD R13, R7.reuse, c[0x0][0x4e4], R13 ;  /* 0x00013900070d7a24 */ /* 0x040fe400078e020d */
[C---:B------:R-:W-:Y:S02]  /*11d50*/  IMAD R8, R7.reuse, c[0x0][0x44c], R2 ;  /* 0x0001130007087a24 */ /* 0x040fe400078e0202 */
[----:B------:R-:W-:Y:S02]  /*11d60*/  IMAD.MOV R2, RZ, RZ, -R9 ;  /* 0x000000ffff027224 */ /* 0x000fe400078e0a09 */
[----:B------:R-:W-:-:S04]  /*11d70*/  IMAD.WIDE.U32 R14, R7, c[0x0][0x448], R14 ;  /* 0x00011200070e7a25 */ /* 0x000fc800078e000e */
[----:B------:R-:W-:Y:S01]  /*11d80*/  IMAD.WIDE.U32 R18, R7, c[0x0][0x4e0], R16 ;  /* 0x0001380007127a25 */ /* 0x000fe200078e0010 */
[----:B------:R-:W-:Y:S02]  /*11d90*/  IADD3 R15, R15, R8, RZ ;  /* 0x000000080f0f7210 */ /* 0x000fe40007ffe0ff */
[----:B------:R-:W-:Y:S01]  /*11da0*/  SHF.R.S32.HI R8, RZ, 0x1f, R9 ;  /* 0x0000001fff087819 */ /* 0x000fe20000011409 */
[----:B------:R-:W-:Y:S01]  /*11db0*/  @P1 IMAD.HI.U32 R7, R0, c[0x0][0x4ec], RZ ;  /* 0x00013b0000071a27 */ /* 0x000fe200078e00ff */
[----:B------:R-:W-:Y:S01]  /*11dc0*/  BAR.SYNC.DEFER_BLOCKING 0x1, 0x100 ;  /* 0x0044000000007b1d */ /* 0x000fe20000010000 */
[----:B------:R-:W-:Y:S02]  /*11dd0*/  IADD3 R18, P0, R9, R18, RZ ;  /* 0x0000001209127210 */ /* 0x000fe40007f1e0ff */
[--C-:B------:R-:W-:Y:S02]  /*11de0*/  IMAD R2, R2, c[0x0][0x4e8], R0.reuse ;  /* 0x00013a0002027a24 */ /* 0x100fe400078e0200 */
[----:B------:R-:W-:Y:S01]  /*11df0*/  IMAD.MOV.U32 R16, RZ, RZ, R0 ;  /* 0x000000ffff107224 */ /* 0x000fe200078e0000 */
[----:B------:R-:W-:-:S02]  /*11e00*/  @P1 SHF.R.U32.HI R16, RZ, c[0x0][0x4f0], R7 ;  /* 0x00013c00ff101a19 */ /* 0x000fc40000011607 */
[----:B------:R-:W-:Y:S02]  /*11e10*/  SHF.R.S32.HI R7, RZ, 0x1f, R2 ;  /* 0x0000001fff077819 */ /* 0x000fe40000011402 */
[----:B------:R-:W-:Y:S01]  /*11e20*/  IADD3.X R19, R8, R19, R13, P0, !PT ;  /* 0x0000001308137210 */ /* 0x000fe200007fe40d */
[--C-:B------:R-:W-:Y:S01]  /*11e30*/  IMAD.MOV R8, RZ, RZ, -R16.reuse ;  /* 0x000000ffff087224 */ /* 0x100fe200078e0a10 */
[----:B------:R-:W-:Y:S01]  /*11e40*/  SHF.R.S32.HI R9, RZ, 0x1f, R16 ;  /* 0x0000001fff097819 */ /* 0x000fe20000011410 */
[----:B------:R-:W-:Y:S02]  /*11e50*/  IMAD R7, R7, c[0x0][0x4c8], RZ ;  /* 0x0001320007077a24 */ /* 0x000fe400078e02ff */
[----:B------:R-:W-:-:S04]  /*11e60*/  IMAD.WIDE.U32 R18, R2, c[0x0][0x4c8], R18 ;  /* 0x0001320002127a25 */ /* 0x000fc800078e0012 */
[----:B------:R-:W-:Y:S02]  /*11e70*/  IMAD R7, R2, c[0x0][0x4cc], R7 ;  /* 0x0001330002077a24 */ /* 0x000fe400078e0207 */
[----:B------:R-:W-:Y:S01]  /*11e80*/  IMAD R8, R8, c[0x0][0x4e8], R0 ;  /* 0x00013a0008087a24 */ /* 0x000fe200078e0200 */
[----:B------:R-:W-:Y:S01]  /*11e90*/  LEA R0, P0, R18, c[0x0][0x4a8], 0x2 ;  /* 0x00012a0012007a11 */ /* 0x000fe200078010ff */
[----:B------:R-:W-:Y:S02]  /*11ea0*/  IMAD.IADD R7, R19, 0x1, R7 ;  /* 0x0000000113077824 */ /* 0x000fe400078e0207 */
[----:B------:R-:W-:Y:S01]  /*11eb0*/  IMAD R9, R9, c[0x0][0x430], RZ ;  /* 0x00010c0009097a24 */ /* 0x000fe200078e02ff */
[----:B------:R-:W-:Y:S01]  /*11ec0*/  SHF.R.S32.HI R2, RZ, 0x1f, R8 ;  /* 0x0000001fff027819 */ /* 0x000fe20000011408 */
[----:B------:R-:W-:Y:S01]  /*11ed0*/  IMAD.WIDE.U32 R14, R16, c[0x0][0x430], R14 ;  /* 0x00010c00100e7a25 */ /* 0x000fe200078e000e */
[----:B------:R-:W-:Y:S01]  /*11ee0*/  LEA.HI.X R7, R18, c[0x0][0x4ac], R7, 0x2, P0 ;  /* 0x00012b0012077a11 */ /* 0x000fe200000f1407 */
[----:B------:R-:W-:Y:S01]  /*11ef0*/  SHFL.IDX PT, R12, R0, RZ, 0x1c1f ;  /* 0x001c1fff000c7589 */ /* 0x000fe200000e0000 */
[----:B------:R-:W-:Y:S01]  /*11f00*/  LOP3.LUT P0, RZ, R5, 0x3, RZ, 0xc0, !PT ;  /* 0x0000000305ff7812 */ /* 0x000fe2000780c0ff */
[----:B------:R-:W-:-:S02]  /*11f10*/  IMAD R9, R16, c[0x0][0x434], R9 ;  /* 0x00010d0010097a24 */ /* 0x000fc400078e0209 */
[----:B------:R-:W1:Y:S01]  /*11f20*/  SHFL.IDX PT, R13, R7, RZ, 0x1c1f ;  /* 0x001c1fff070d7589 */ /* 0x000e6200000e0000 */
[----:B------:R-:W-:Y:S01]  /*11f30*/  ISETP.GE.OR P2, PT, R10, R11, P0 ;  /* 0x0000000b0a00720c */ /* 0x000fe20000746670 */
[----:B------:R-:W-:Y:S02]  /*11f40*/  IMAD R2, R2, c[0x0][0x428], RZ ;  /* 0x00010a0002027a24 */ /* 0x000fe400078e02ff */
[----:B------:R3:W-:Y:S01]  /*11f50*/  SHFL.IDX PT, R16, R0, 0x1, 0x1c1f ;  /* 0x003c1f0000107f89 */ /* 0x0007e200000e0000 */
[----:B------:R-:W-:Y:S02]  /*11f60*/  IMAD.IADD R15, R15, 0x1, R9 ;  /* 0x000000010f0f7824 */ /* 0x000fe400078e0209 */
[C---:B------:R-:W-:Y:S01]  /*11f70*/  IMAD R2, R8.reuse, c[0x0][0x42c], R2 ;  /* 0x00010b0008027a24 */ /* 0x040fe200078e0202 */
[----:B------:R4:W5:Y:S01]  /*11f80*/  SHFL.IDX PT, R17, R7, 0x1, 0x1c1f ;  /* 0x003c1f0007117f89 */ /* 0x00096200000e0000 */
[----:B------:R-:W-:-:S05]  /*11f90*/  IMAD.WIDE.U32 R8, R8, c[0x0][0x428], R14 ;  /* 0x00010a0008087a25 */ /* 0x000fca00078e000e */
[----:B-1----:R1:W-:Y:S01]  /*11fa0*/  @!P2 ST.E [R12.64], R4 ;  /* 0x000000040c00a985 */ /* 0x0023e2000c101916 */
[----:B---3--:R-:W-:-:S04]  /*11fb0*/  IADD3 R0, R10, 0x8, RZ ;  /* 0x000000080a007810 */ /* 0x008fc80007ffe0ff */
[----:B------:R-:W-:Y:S02]  /*11fc0*/  ISETP.GE.OR P0, PT, R0, R11, P0 ;  /* 0x0000000b0000720c */ /* 0x000fe40000706670 */
[----:B----4-:R-:W-:Y:S02]  /*11fd0*/  IADD3 R7, R9, R2, RZ ;  /* 0x0000000209077210 */ /* 0x010fe40007ffe0ff */
[----:B------:R-:W-:-:S04]  /*11fe0*/  LEA R2, P1, R8, c[0x0][0x400], 0x2 ;  /* 0x0001000008027a11 */ /* 0x000fc800078210ff */
[----:B------:R-:W-:Y:S02]  /*11ff0*/  LEA.HI.X R7, R8, c[0x0][0x404], R7, 0x2, P1 ;  /* 0x0001010008077a11 */ /* 0x000fe400008f1407 */
[-C--:B------:R-:W-:Y:S01]  /*12000*/  ISETP.GE.AND P1, PT, R0, R11.reuse, PT ;  /* 0x0000000b0000720c */ /* 0x080fe20003f26270 */
[----:B------:R-:W-:Y:S01]  /*12010*/  IMAD.IADD R0, R5, 0x1, -R3 ;  /* 0x0000000105007824 */ /* 0x000fe200078e0a03 */
[----:B------:R1:W3:Y:S02]  /*12020*/  SHFL.IDX PT, R8, R2, RZ, 0x1c1f ;  /* 0x001c1fff02087589 */ /* 0x0002e400000e0000 */
[----:B------:R-:W-:Y:S02]  /*12030*/  P2R R5, PR, RZ, 0x2 ;  /* 0x00000002ff057803 */ /* 0x000fe40000000000 */
[----:B-----5:R1:W-:Y:S01]  /*12040*/  @!P0 ST.E [R16.64], R6 ;  /* 0x0000000610008985 */ /* 0x0203e2000c101916 */
[----:B------:R-:W-:Y:S02]  /*12050*/  ISETP.GE.AND P0, PT, R10, R11, PT ;  /* 0x0000000b0a00720c */ /* 0x000fe40003f06270 */
[----:B------:R-:W-:Y:S01]  /*12060*/  SHF.L.U32 R0, R0, 0x1, RZ ;  /* 0x0000000100007819 */ /* 0x000fe200000006ff */
[----:B------:R1:W4:Y:S10]  /*12070*/  SHFL.IDX PT, R9, R7, RZ, 0x1c1f ;  /* 0x001c1fff07097589 */ /* 0x00033400000e0000 */
[----:B------:R-:W-:Y:S05]  /*12080*/  @P0 BRA `(.L_x_444) ;  /* 0x00000bd000000947 */ /* 0x000fea0003800000 */
[C---:B------:R-:W-:Y:S02]  /*12090*/  ISETP.GE.AND P0, PT, R0.reuse, c[0x0][0x3c8], PT ;  /* 0x0000f20000007a0c */ /* 0x040fe40003f06270 */
[----:B------:R-:W-:-:S02]  /*120a0*/  IADD3 R3, R0, 0x10, RZ ;  /* 0x0000001000037810 */ /* 0x000fc40007ffe0ff */
[----:B-1----:R-:W-:Y:S02]  /*120b0*/  IADD3 R4, R0, 0x8, RZ ;  /* 0x0000000800047810 */ /* 0x002fe40007ffe0ff */
[----:B------:R-:W-:Y:S02]  /*120c0*/  ISETP.GE.AND P4, PT, R3, c[0x0][0x3c8], PT ;  /* 0x0000f20003007a0c */ /* 0x000fe40003f86270 */
[----:B------:R-:W-:Y:S02]  /*120d0*/  ISETP.GE.AND P5, PT, R4, c[0x0][0x3c8], PT ;  /* 0x0000f20004007a0c */ /* 0x000fe40003fa6270 */
[----:B------:R-:W-:-:S03]  /*120e0*/  IADD3 R6, R0, 0x28, RZ ;  /* 0x0000002800067810 */ /* 0x000fc60007ffe0ff */
[----:B---34-:R-:W-:Y:S01]  /*120f0*/  @!P0 IMAD.WIDE R10, R0, 0x4, R8 ;  /* 0x00000004000a8825 */ /* 0x018fe200078e0208 */
[----:B------:R-:W-:-:S04]  /*12100*/  ISETP.GE.AND P1, PT, R6, c[0x0][0x3c8], PT ;  /* 0x0000f20006007a0c */ /* 0x000fc80003f26270 */
[----:B------:R1:W-:Y:S01]  /*12110*/  @!P0 ST.E.64 [R10.64], R132 ;  /* 0x000000840a008985 */ /* 0x0003e2000c101b16 */
[----:B------:R-:W-:Y:S02]  /*12120*/  @!P4 LEA.HI R12, R3, R3, RZ, 0x1 ;  /* 0x00000003030cc211 */ /* 0x000fe400078f08ff */
[----:B------:R-:W-:Y:S02]  /*12130*/  IADD3 R3, R0, 0x30, RZ ;  /* 0x0000003000037810 */ /* 0x000fe40007ffe0ff */
[----:B------:R-:W-:Y:S02]  /*12140*/  @!P5 LEA.HI R4, R4, R4, RZ, 0x1 ;  /* 0x000000040404d211 */ /* 0x000fe400078f08ff */
[----:B------:R-:W-:Y:S02]  /*12150*/  ISETP.GE.AND P0, PT, R3, c[0x0][0x3c8], PT ;  /* 0x0000f20003007a0c */ /* 0x000fe40003f06270 */
[----:B------:R-:W-:Y:S02]  /*12160*/  @!P5 LOP3.LUT R4, R4, 0xfffffffe, RZ, 0xc0, !PT ;  /* 0xfffffffe0404d812 */ /* 0x000fe400078ec0ff */
[----:B------:R-:W-:-:S02]  /*12170*/  @!P4 LOP3.LUT R12, R12, 0xfffffffe, RZ, 0xc0, !PT ;  /* 0xfffffffe0c0cc812 */ /* 0x000fc400078ec0ff */
[----:B------:R-:W-:Y:S01]  /*12180*/  @!P1 LEA.HI R6, R6, R6, RZ, 0x1 ;  /* 0x0000000606069211 */ /* 0x000fe200078f08ff */
[--C-:B------:R-:W-:Y:S01]  /*12190*/  @!P5 IMAD.WIDE R14, R4, 0x4, R8.reuse ;  /* 0x00000004040ed825 */ /* 0x100fe200078e0208 */
[----:B------:R-:W-:Y:S02]  /*121a0*/  IADD3 R4, R0, 0x38, RZ ;  /* 0x0000003800047810 */ /* 0x000fe40007ffe0ff */
[----:B------:R-:W-:Y:S01]  /*121b0*/  @!P1 LOP3.LUT R6, R6, 0xfffffffe, RZ, 0xc0, !PT ;  /* 0xfffffffe06069812 */ /* 0x000fe200078ec0ff */
[--C-:B------:R-:W-:Y:S01]  /*121c0*/  @!P4 IMAD.WIDE R12, R12, 0x4, R8.reuse ;  /* 0x000000040c0cc825 */ /* 0x100fe200078e0208 */
[----:B------:R-:W-:Y:S01]  /*121d0*/  @!P5 ST.E.64 [R14.64], R136 ;  /* 0x000000880e00d985 */ /* 0x000fe2000c101b16 */
[----:B------:R-:W-:Y:S02]  /*121e0*/  @!P0 LEA.HI R3, R3, R3, RZ, 0x1 ;  /* 0x0000000303038211 */ /* 0x000fe400078f08ff */
[----:B------:R-:W-:Y:S01]  /*121f0*/  ISETP.GE.AND P5, PT, R4, c[0x0][0x3c8], PT ;  /* 0x0000f20004007a0c */ /* 0x000fe20003fa6270 */
[----:B------:R3:W-:Y:S01]  /*12200*/  @!P4 ST.E.64 [R12.64], R140 ;  /* 0x0000008c0c00c985 */ /* 0x0007e2000c101b16 */
[----:B------:R-:W-:Y:S01]  /*12210*/  @!P0 LOP3.LUT R3, R3, 0xfffffffe, RZ, 0xc0, !PT ;  /* 0xfffffffe03038812 */ /* 0x000fe200078ec0ff */
[----:B------:R-:W-:Y:S01]  /*12220*/  @!P1 IMAD.WIDE R16, R6, 0x4, R8 ;  /* 0x0000000406109825 */ /* 0x000fe200078e0208 */
[----:B------:R-:W-:-:S02]  /*12230*/  IADD3 R6, R0, 0x50, RZ ;  /* 0x0000005000067810 */ /* 0x000fc40007ffe0ff */
[C---:B-1----:R-:W-:Y:S01]  /*12240*/  IADD3 R11, R0.reuse, 0x18, RZ ;  /* 0x00000018000b7810 */ /* 0x042fe20007ffe0ff */
[----:B------:R-:W-:Y:S01]  /*12250*/  @!P0 IMAD.WIDE R18, R3, 0x4, R8 ;  /* 0x0000000403128825 */ /* 0x000fe200078e0208 */
[----:B------:R-:W-:Y:S02]  /*12260*/  IADD3 R10, R0, 0x20, RZ ;  /* 0x00000020000a7810 */ /* 0x000fe40007ffe0ff */
[----:B------:R-:W-:Y:S02]  /*12270*/  ISETP.GE.AND P3, PT, R11, c[0x0][0x3c8], PT ;  /* 0x0000f2000b007a0c */ /* 0x000fe40003f66270 */
[----:B------:R-:W-:Y:S02]  /*12280*/  ISETP.GE.AND P2, PT, R10, c[0x0][0x3c8], PT ;  /* 0x0000f2000a007a0c */ /* 0x000fe40003f46270 */
[----:B------:R-:W-:Y:S02]  /*12290*/  IADD3 R3, R0, 0x58, RZ ;  /* 0x0000005800037810 */ /* 0x000fe40007ffe0ff */
[----:B------:R-:W-:-:S04]  /*122a0*/  @!P5 LEA.HI R4, R4, R4, RZ, 0x1 ;  /* 0x000000040404d211 */ /* 0x000fc800078f08ff */
[----:B------:R-:W-:-:S03]  /*122b0*/  @!P5 LOP3.LUT R4, R4, 0xfffffffe, RZ, 0xc0, !PT ;  /* 0xfffffffe0404d812 */ /* 0x000fc600078ec0ff */
[----:B------:R-:W-:Y:S02]  /*122c0*/  @!P3 LEA.HI R11, R11, R11, RZ, 0x1 ;  /* 0x0000000b0b0bb211 */ /* 0x000fe400078f08ff */
[----:B------:R-:W-:Y:S02]  /*122d0*/  @!P2 LEA.HI R10, R10, R10, RZ, 0x1 ;  /* 0x0000000a0a0aa211 */ /* 0x000fe400078f08ff */
[----:B------:R-:W-:Y:S02]  /*122e0*/  @!P3 LOP3.LUT R11, R11, 0xfffffffe, RZ, 0xc0, !PT ;  /* 0xfffffffe0b0bb812 */ /* 0x000fe400078ec0ff */
[----:B------:R-:W-:Y:S02]  /*122f0*/  @!P2 LOP3.LUT R10, R10, 0xfffffffe, RZ, 0xc0, !PT ;  /* 0xfffffffe0a0aa812 */ /* 0x000fe400078ec0ff */
[----:B---3--:R-:W-:Y:S01]  /*12300*/  IADD3 R12, R0, 0x40, RZ ;  /* 0x00000040000c7810 */ /* 0x008fe20007ffe0ff */
[----:B------:R-:W-:-:S03]  /*12310*/  @!P3 IMAD.WIDE R14, R11, 0x4, R8 ;  /* 0x000000040b0eb825 */ /* 0x000fc600078e0208 */
[----:B------:R-:W-:Y:S01]  /*12320*/  ISETP.GE.AND P4, PT, R12, c[0x0][0x3c8], PT ;  /* 0x0000f2000c007a0c */ /* 0x000fe20003f86270 */
[----:B------:R-:W-:Y:S01]  /*12330*/  @!P2 IMAD.WIDE R10, R10, 0x4, R8 ;  /* 0x000000040a0aa825 */ /* 0x000fe200078e0208 */
[----:B------:R1:W-:Y:S04]  /*12340*/  @!P3 ST.E.64 [R14.64], R144 ;  /* 0x000000900e00b985 */ /* 0x0003e8000c101b16 */
[----:B------:R3:W-:Y:S01]  /*12350*/  @!P2 ST.E.64 [R10.64], R148 ;  /* 0x000000940a00a985 */ /* 0x0007e2000c101b16 */
[----:B------:R-:W-:-:S03]  /*12360*/  ISETP.GE.AND P2, PT, R6, c[0x0][0x3c8], PT ;  /* 0x0000f20006007a0c */ /* 0x000fc60003f46270 */
[----:B------:R4:W-:Y:S01]  /*12370*/  @!P1 ST.E.64 [R16.64], R152 ;  /* 0x0000009810009985 */ /* 0x0009e2000c101b16 */
[----:B------:R-:W-:Y:S02]  /*12380*/  ISETP.GE.AND P1, PT, R3, c[0x0][0x3c8], PT ;  /* 0x0000f20003007a0c */ /* 0x000fe40003f26270 */
[----:B------:R-:W-:Y:S01]  /*12390*/  @!P4 LEA.HI R12, R12, R12, RZ, 0x1 ;  /* 0x0000000c0c0cc211 */ /* 0x000fe200078f08ff */
[----:B------:R5:W-:Y:S03]  /*123a0*/  @!P0 ST.E.64 [R18.64], R28 ;  /* 0x0000001c12008985 */ /* 0x000be6000c101b16 */
[----:B------:R-:W-:-:S03]  /*123b0*/  @!P4 LOP3.LUT R12, R12, 0xfffffffe, RZ, 0xc0, !PT ;  /* 0xfffffffe0c0cc812 */ /* 0x000fc600078ec0ff */
[----:B------:R-:W-:Y:S02]  /*123c0*/  @!P2 LEA.HI R6, R6, R6, RZ, 0x1 ;  /* 0x000000060606a211 */ /* 0x000fe400078f08ff */
[--C-:B------:R-:W-:Y:S02]  /*123d0*/  @!P4 IMAD.WIDE R12, R12, 0x4, R8.reuse ;  /* 0x000000040c0cc825 */ /* 0x100fe400078e0208 */
[----:B------:R-:W-:Y:S02]  /*123e0*/  @!P1 LEA.HI R3, R3, R3, RZ, 0x1 ;  /* 0x0000000303039211 */ /* 0x000fe400078f08ff */
[----:B------:R-:W-:Y:S02]  /*123f0*/  @!P2 LOP3.LUT R6, R6, 0xfffffffe, RZ, 0xc0, !PT ;  /* 0xfffffffe0606a812 */ /* 0x000fe400078ec0ff */
[----:B------:R-:W-:Y:S01]  /*12400*/  @!P1 LOP3.LUT R3, R3, 0xfffffffe, RZ, 0xc0, !PT ;  /* 0xfffffffe03039812 */ /* 0x000fe200078ec0ff */
[----:B-1----:R-:W-:Y:S01]  /*12410*/  @!P5 IMAD.WIDE R14, R4, 0x4, R8 ;  /* 0x00000004040ed825 */ /* 0x002fe200078e0208 */
[----:B------:R-:W-:-:S02]  /*12420*/  IADD3 R4, R0, 0x68, RZ ;  /* 0x0000006800047810 */ /* 0x000fc40007ffe0ff */
[C---:B---3--:R-:W-:Y:S02]  /*12430*/  IADD3 R10, R0.reuse, 0x48, RZ ;  /* 0x00000048000a7810 */ /* 0x048fe40007ffe0ff */
[----:B------:R1:W-:Y:S01]  /*12440*/  @!P5 ST.E.64 [R14.64], R32 ;  /* 0x000000200e00d985 */ /* 0x0003e2000c101b16 */
[----:B------:R-:W-:Y:S02]  /*12450*/  IADD3 R11, R0, 0x60, RZ ;  /* 0x00000060000b7810 */ /* 0x000fe40007ffe0ff */
[----:B------:R-:W-:Y:S01]  /*12460*/  ISETP.GE.AND P3, PT, R10, c[0x0][0x3c8], PT ;  /* 0x0000f2000a007a0c */ /* 0x000fe20003f66270 */
[--C-:B----4-:R-:W-:Y:S01]  /*12470*/  @!P2 IMAD.WIDE R16, R6, 0x4, R8.reuse ;  /* 0x000000040610a825 */ /* 0x110fe200078e0208 */
[----:B------:R-:W-:Y:S01]  /*12480*/  ISETP.GE.AND P0, PT, R11, c[0x0][0x3c8], PT ;  /* 0x0000f2000b007a0c */ /* 0x000fe20003f06270 */
[----:B------:R3:W-:Y:S01]  /*12490*/  @!P4 ST.E.64 [R12.64], R36 ;  /* 0x000000240c00c985 */ /* 0x0007e2000c101b16 */
[----:B------:R-:W-:Y:S01]  /*124a0*/  ISETP.GE.AND P5, PT, R4, c[0x0][0x3c8], PT ;  /* 0x0000f20004007a0c */ /* 0x000fe20003fa6270 */
[----:B-----5:R-:W-:Y:S01]  /*124b0*/  @!P1 IMAD.WIDE R18, R3, 0x4, R8 ;  /* 0x0000000403129825 */ /* 0x020fe200078e0208 */
[----:B------:R-:W-:-:S02]  /*124c0*/  IADD3 R6, R0, 0x88, RZ ;  /* 0x0000008800067810 */ /* 0x000fc40007ffe0ff */
[----:B------:R-:W-:-:S05]  /*124d0*/  IADD3 R3, R0, 0x90, RZ ;  /* 0x0000009000037810 */ /* 0x000fca0007ffe0ff */
[----:B------:R-:W-:Y:S02]  /*124e0*/  @!P3 LEA.HI R10, R10, R10, RZ, 0x1 ;  /* 0x0000000a0a0ab211 */ /* 0x000fe400078f08ff */
[----:B------:R-:W-:Y:S02]  /*124f0*/  @!P0 LEA.HI R11, R11, R11, RZ, 0x1 ;  /* 0x0000000b0b0b8211 */ /* 0x000fe400078f08ff */
[----:B------:R-:W-:Y:S02]  /*12500*/  @!P3 LOP3.LUT R10, R10, 0xfffffffe, RZ, 0xc0, !PT ;  /* 0xfffffffe0a0ab812 */ /* 0x000fe400078ec0ff */
[----:B------:R-:W-:Y:S02]  /*12510*/  @!P0 LOP3.LUT R11, R11, 0xfffffffe, RZ, 0xc0, !PT ;  /* 0xfffffffe0b0b8812 */ /* 0x000fe400078ec0ff */
[----:B------:R-:W-:-:S04]  /*12520*/  @!P5 LEA.HI R4, R4, R4, RZ, 0x1 ;  /* 0x000000040404d211 */ /* 0x000fc800078f08ff */
[----:B------:R-:W-:Y:S01]  /*12530*/  @!P5 LOP3.LUT R4, R4, 0xfffffffe, RZ, 0xc0, !PT ;  /* 0xfffffffe0404d812 */ /* 0x000fe200078ec0ff */
[----:B-1----:R-:W-:-:S04]  /*12540*/  @!P3 IMAD.WIDE R14, R10, 0x4, R8 ;  /* 0x000000040a0eb825 */ /* 0x002fc800078e0208 */
[----:B------:R-:W-:Y:S01]  /*12550*/  @!P0 IMAD.WIDE R10, R11, 0x4, R8 ;  /* 0x000000040b0a8825 */ /* 0x000fe200078e0208 */
[----:B------:R1:W-:Y:S01]  /*12560*/  @!P3 ST.E.64 [R14.64], R40 ;  /* 0x000000280e00b985 */ /* 0x0003e2000c101b16 */
[----:B---3--:R-:W-:-:S03]  /*12570*/  IADD3 R12, R0, 0x70, RZ ;  /* 0x00000070000c7810 */ /* 0x008fc60007ffe0ff */
[----:B------:R3:W-:Y:S01]  /*12580*/  @!P2 ST.E.64 [R16.64], R44 ;  /* 0x0000002c1000a985 */ /* 0x0007e2000c101b16 */
[----:B------:R-:W-:-:S03]  /*12590*/  ISETP.GE.AND P4, PT, R12, c[0x0][0x3c8], PT ;  /* 0x0000f2000c007a0c */ /* 0x000fc60003f86270 */
[----:B------:R-:W-:Y:S01]  /*125a0*/  @!P1 ST.E.64 [R18.64], R48 ;  /* 0x0000003012009985 */ /* 0x000fe2000c101b16 */
[----:B------:R-:W-:-:S03]  /*125b0*/  ISETP.GE.AND P1, PT, R6, c[0x0][0x3c8], PT ;  /* 0x0000f20006007a0c */ /* 0x000fc60003f26270 */
[----:B------:R4:W-:Y:S01]  /*125c0*/  @!P0 ST.E.64 [R10.64], R52 ;  /* 0x000000340a008985 */ /* 0x0009e2000c101b16 */
[----:B------:R-:W-:-:S05]  /*125d0*/  ISETP.GE.AND P0, PT, R3, c[0x0][0x3c8], PT ;  /* 0x0000f20003007a0c */ /* 0x000fca0003f06270 */
[----:B------:R-:W-:-:S04]  /*125e0*/  @!P4 LEA.HI R12, R12, R12, RZ, 0x1 ;  /* 0x0000000c0c0cc211 */ /* 0x000fc800078f08ff */
[----:B------:R-:W-:Y:S02]  /*125f0*/  @!P4 LOP3.LUT R12, R12, 0xfffffffe, RZ, 0xc0, !PT ;  /* 0xfffffffe0c0cc812 */ /* 0x000fe400078ec0ff */
[----:B------:R-:W-:Y:S02]  /*12600*/  @!P1 LEA.HI R6, R6, R6, RZ, 0x1 ;  /* 0x0000000606069211 */ /* 0x000fe400078f08ff */
[----:B------:R-:W-:Y:S01]  /*12610*/  @!P0 LEA.HI R3, R3, R3, RZ, 0x1 ;  /* 0x0000000303038211 */ /* 0x000fe200078f08ff */
[----:B------:R-:W-:-:S03]  /*12620*/  @!P4 IMAD.WIDE R12, R12, 0x4, R8 ;  /* 0x000000040c0cc825 */ /* 0x000fc600078e0208 */
[----:B------:R-:W-:Y:S01]  /*12630*/  @!P0 LOP3.LUT R3, R3, 0xfffffffe, RZ, 0xc0, !PT ;  /* 0xfffffffe03038812 */ /* 0x000fe200078ec0ff */
[----:B-1----:R-:W-:Y:S01]  /*12640*/  @!P5 IMAD.WIDE R14, R4, 0x4, R8 ;  /* 0x00000004040ed825 */ /* 0x002fe200078e0208 */
[----:B------:R-:W-:-:S03]  /*12650*/  IADD3 R4, R0, 0x98, RZ ;  /* 0x0000009800047810 */ /* 0x000fc60007ffe0ff */
[----:B---3--:R-:W-:Y:S01]  /*12660*/  @!P0 IMAD.WIDE R16, R3, 0x4, R8 ;  /* 0x0000000403108825 */ /* 0x008fe200078e0208 */
[----:B------:R1:W-:Y:S01]  /*12670*/  @!P5 ST.E.64 [R14.64], R56 ;  /* 0x000000380e00d985 */ /* 0x0003e2000c101b16 */
[----:B------:R-:W-:Y:S02]  /*12680*/  ISETP.GE.AND P5, PT, R4, c[0x0][0x3c8], PT ;  /* 0x0000f20004007a0c */ /* 0x000fe40003fa6270 */
[C---:B------:R-:W-:Y:S01]  /*12690*/  IADD3 R3, R0.reuse, 0xb8, RZ ;  /* 0x000000b800037810 */ /* 0x040fe20007ffe0ff */
[----:B------:R3:W-:Y:S01]  /*126a0*/  @!P4 ST.E.64 [R12.64], R60 ;  /* 0x0000003c0c00c985 */ /* 0x0007e2000c101b16 */
[C---:B----4-:R-:W-:Y:S02]  /*126b0*/  IADD3 R11, R0.reuse, 0x78, RZ ;  /* 0x00000078000b7810 */ /* 0x050fe40007ffe0ff */
[----:B------:R-:W-:Y:S02]  /*126c0*/  IADD3 R10, R0, 0x80, RZ ;  /* 0x00000080000a7810 */ /* 0x000fe40007ffe0ff */
[----:B------:R-:W-:-:S02]  /*126d0*/  ISETP.GE.AND P3, PT, R11, c[0x0][0x3c8], PT ;  /* 0x0000f2000b007a0c */ /* 0x000fc40003f66270 */
[----:B------:R-:W-:-:S03]  /*126e0*/  ISETP.GE.AND P2, PT, R10, c[0x0][0x3c8], PT ;  /* 0x0000f2000a007a0c */ /* 0x000fc60003f46270 */
[----:B------:R-:W-:-:S08]  /*126f0*/  @!P5 LEA.HI R4, R4, R4, RZ, 0x1 ;  /* 0x000000040404d211 */ /* 0x000fd000078f08ff */
[----:B------:R-:W-:Y:S02]  /*12700*/  @!P3 LEA.HI R11, R11, R11, RZ, 0x1 ;  /* 0x0000000b0b0bb211 */ /* 0x000fe400078f08ff */
[----:B------:R-:W-:Y:S02]  /*12710*/  @!P2 LEA.HI R10, R10, R10, RZ, 0x1 ;  /* 0x0000000a0a0aa211 */ /* 0x000fe400078f08ff */
[----:B------:R-:W-:Y:S02]  /*12720*/  @!P3 LOP3.LUT R11, R11, 0xfffffffe, RZ, 0xc0, !PT ;  /* 0xfffffffe0b0bb812 */ /* 0x000fe400078ec0ff */
[----:B------:R-:W-:-:S03]  /*12730*/  @!P2 LOP3.LUT R10, R10, 0xfffffffe, RZ, 0xc0, !PT ;  /* 0xfffffffe0a0aa812 */ /* 0x000fc600078ec0ff */
[--C-:B-1----:R-:W-:Y:S01]  /*12740*/  @!P3 IMAD.WIDE R14, R11, 0x4, R8.reuse ;  /* 0x000000040b0eb825 */ /* 0x102fe200078e0208 */
[----:B---3--:R-:W-:Y:S02]  /*12750*/  @!P1 LOP3.LUT R12, R6, 0xfffffffe, RZ, 0xc0, !PT ;  /* 0xfffffffe060c9812 */ /* 0x008fe400078ec0ff */
[----:B------:R-:W-:Y:S01]  /*12760*/  IADD3 R6, R0, 0xa0, RZ ;  /* 0x000000a000067810 */ /* 0x000fe20007ffe0ff */
[--C-:B------:R-:W-:Y:S01]  /*12770*/  @!P2 IMAD.WIDE R10, R10, 0x4, R8.reuse ;  /* 0x000000040a0aa825 */ /* 0x100fe200078e0208 */
[----:B------:R-:W-:Y:S02]  /*12780*/  @!P3 ST.E.64 [R14.64], R64 ;  /* 0x000000400e00b985 */ /* 0x000fe4000c101b16 */
[----:B------:R-:W-:Y:S01]  /*12790*/  ISETP.GE.AND P6, PT, R6, c[0x0][0x3c8], PT ;  /* 0x0000f20006007a0c */ /* 0x000fe20003fc6270 */
[----:B------:R-:W-:Y:S01]  /*127a0*/  @!P1 IMAD.WIDE R12, R12, 0x4, R8 ;  /* 0x000000040c0c9825 */ /* 0x000fe200078e0208 */
[----:B------:R1:W-:Y:S01]  /*127b0*/  @!P2 ST.E.64 [R10.64], R68 ;  /* 0x000000440a00a985 */ /* 0x0003e2000c101b16 */
[----:B------:R-:W-:-:S03]  /*127c0*/  ISETP.GE.AND P2, PT, R3, c[0x0][0x3c8], PT ;  /* 0x0000f20003007a0c */ /* 0x000fc60003f46270 */
[----:B------:R3:W-:Y:S04]  /*127d0*/  @!P1 ST.E.64 [R12.64], R72 ;  /* 0x000000480c009985 */ /* 0x0007e8000c101b16 */
[----:B------:R4:W-:Y:S03]  /*127e0*/  @!P0 ST.E.64 [R16.64], R76 ;  /* 0x0000004c10008985 */ /* 0x0009e6000c101b16 */
[----:B------:R-:W-:-:S03]  /*127f0*/  @!P6 LEA.HI R6, R6, R6, RZ, 0x1 ;  /* 0x000000060606e211 */ /* 0x000fc600078f08ff */
[----:B------:R-:W-:Y:S02]  /*12800*/  @!P2 LEA.HI R3, R3, R3, RZ, 0x1 ;  /* 0x000000030303a211 */ /* 0x000fe400078f08ff */
[----:B------:R-:W-:Y:S02]  /*12810*/  @!P6 LOP3.LUT R6, R6, 0xfffffffe, RZ, 0xc0, !PT ;  /* 0xfffffffe0606e812 */ /* 0x000fe400078ec0ff */
[----:B------:R-:W-:Y:S02]  /*12820*/  @!P2 LOP3.LUT R3, R3, 0xfffffffe, RZ, 0xc0, !PT ;  /* 0xfffffffe0303a812 */ /* 0x000fe400078ec0ff */
[C---:B-1----:R-:W-:Y:S02]  /*12830*/  IADD3 R11, R0.reuse, 0xa8, RZ ;  /* 0x000000a8000b7810 */ /* 0x042fe40007ffe0ff */
[----:B------:R-:W-:Y:S02]  /*12840*/  IADD3 R10, R0, 0xb0, RZ ;  /* 0x000000b0000a7810 */ /* 0x000fe40007ffe0ff */
[----:B------:R-:W-:-:S02]  /*12850*/  ISETP.GE.AND P4, PT, R11, c[0x0][0x3c8], PT ;  /* 0x0000f2000b007a0c */ /* 0x000fc40003f86270 */
[----:B------:R-:W-:Y:S02]  /*12860*/  ISETP.GE.AND P3, PT, R10, c[0x0][0x3c8], PT ;  /* 0x0000f2000a007a0c */ /* 0x000fe40003f66270 */
[----:B---3--:R-:W-:Y:S01]  /*12870*/  @!P5 LOP3.LUT R13, R4, 0xfffffffe, RZ, 0xc0, !PT ;  /* 0xfffffffe040dd812 */ /* 0x008fe200078ec0ff */
[--C-:B----4-:R-:W-:Y:S01]  /*12880*/  @!P2 IMAD.WIDE R16, R3, 0x4, R8.reuse ;  /* 0x000000040310a825 */ /* 0x110fe200078e0208 */
[C---:B------:R-:W-:Y:S02]  /*12890*/  IADD3 R12, R0.reuse, 0xc0, RZ ;  /* 0x000000c0000c7810 */ /* 0x040fe40007ffe0ff */
[----:B------:R-:W-:Y:S01]  /*128a0*/  IADD3 R4, R0, 0xc8, RZ ;  /* 0x000000c800047810 */ /* 0x000fe20007ffe0ff */
[----:B------:R-:W-:Y:S01]  /*128b0*/  @!P5 IMAD.WIDE R14, R13, 0x4, R8 ;  /* 0x000000040d0ed825 */ /* 0x000fe200078e0208 */
[----:B------:R-:W-:Y:S02]  /*128c0*/  ISETP.GE.AND P1, PT, R12, c[0x0][0x3c8], PT ;  /* 0x0000f2000c007a0c */ /* 0x000fe40003f26270 */
[----:B------:R-:W-:-:S02]  /*128d0*/  ISETP.GE.AND P0, PT, R4, c[0x0][0x3c8], PT ;  /* 0x0000f20004007a0c */ /* 0x000fc40003f06270 */
[----:B------:R-:W-:Y:S01]  /*128e0*/  @!P4 LEA.HI R11, R11, R11, RZ, 0x1 ;  /* 0x0000000b0b0bc211 */ /* 0x000fe200078f08ff */
[----:B------:R1:W-:Y:S01]  /*128f0*/  @!P5 ST.E.64 [R14.64], R80 ;  /* 0x000000500e00d985 */ /* 0x0003e2000c101b16 */
[----:B------:R-:W-:Y:S02]  /*12900*/  @!P3 LEA.HI R10, R10, R10, RZ, 0x1 ;  /* 0x0000000a0a0ab211 */ /* 0x000fe400078f08ff */
[----:B------:R-:W-:Y:S02]  /*12910*/  @!P4 LOP3.LUT R11, R11, 0xfffffffe, RZ, 0xc0, !PT ;  /* 0xfffffffe0b0bc812 */ /* 0x000fe400078ec0ff */
[----:B------:R-:W-:Y:S02]  /*12920*/  @!P3 LOP3.LUT R10, R10, 0xfffffffe, RZ, 0xc0, !PT ;  /* 0xfffffffe0a0ab812 */ /* 0x000fe400078ec0ff */
[----:B------:R-:W-:Y:S02]  /*12930*/  IADD3 R3, R0, 0xd0, RZ ;  /* 0x000000d000037810 */ /* 0x000fe40007ffe0ff */
[----:B------:R-:W-:-:S02]  /*12940*/  @!P1 LEA.HI R12, R12, R12, RZ, 0x1 ;  /* 0x0000000c0c0c9211 */ /* 0x000fc400078f08ff */
[----:B------:R-:W-:Y:S02]  /*12950*/  @!P0 LEA.HI R4, R4, R4, RZ, 0x1 ;  /* 0x0000000404048211 */ /* 0x000fe400078f08ff */
[----:B------:R-:W-:Y:S02]  /*12960*/  @!P1 LOP3.LUT R12, R12, 0xfffffffe, RZ, 0xc0, !PT ;  /* 0xfffffffe0c0c9812 */ /* 0x000fe400078ec0ff */
[----:B------:R-:W-:Y:S02]  /*12970*/  @!P0 LOP3.LUT R4, R4, 0xfffffffe, RZ, 0xc0, !PT ;  /* 0xfffffffe04048812 */ /* 0x000fe400078ec0ff */
[----:B------:R-:W-:Y:S01]  /*12980*/  ISETP.GE.AND P5, PT, R3, c[0x0][0x3c8], PT ;  /* 0x0000f20003007a0c */ /* 0x000fe20003fa6270 */
[----:B------:R-:W-:-:S04]  /*12990*/  @!P1 IMAD.WIDE R12, R12, 0x4, R8 ;  /* 0x000000040c0c9825 */ /* 0x000fc800078e0208 */
[----:B-1----:R-:W-:Y:S01]  /*129a0*/  @!P6 IMAD.WIDE R14, R6, 0x4, R8 ;  /* 0x00000004060ee825 */ /* 0x002fe200078e0208 */
[----:B------:R-:W-:-:S07]  /*129b0*/  IADD3 R6, R0, 0xf8, RZ ;  /* 0x000000f800067810 */ /* 0x000fce0007ffe0ff */
[----:B------:R-:W-:Y:S01]  /*129c0*/  @!P5 LEA.HI R3, R3, R3, RZ, 0x1 ;  /* 0x000000030303d211 */ /* 0x000fe200078f08ff */
[----:B------:R1:W-:Y:S03]  /*129d0*/  @!P6 ST.E.64 [R14.64], R84 ;  /* 0x000000540e00e985 */ /* 0x0003e6000c101b16 */
[----:B------:R-:W-:Y:S01]  /*129e0*/  @!P5 LOP3.LUT R3, R3, 0xfffffffe, RZ, 0xc0, !PT ;  /* 0xfffffffe0303d812 */ /* 0x000fe200078ec0ff */
[----:B-1----:R-:W-:-:S04]  /*129f0*/  @!P4 IMAD.WIDE R14, R11, 0x4, R8 ;  /* 0x000000040b0ec825 */ /* 0x002fc800078e0208 */
[--C-:B------:R-:W-:Y:S01]  /*12a00*/  @!P3 IMAD.WIDE R10, R10, 0x4, R8.reuse ;  /* 0x000000040a0ab825 */ /* 0x100fe200078e0208 */
[----:B------:R1:W-:Y:S04]  /*12a10*/  @!P4 ST.E.64 [R14.64], R88 ;  /* 0x000000580e00c985 */ /* 0x0003e8000c101b16 */
[----:B------:R3:W-:Y:S04]  /*12a20*/  @!P3 ST.E.64 [R10.64], R92 ;  /* 0x0000005c0a00b985 */ /* 0x0007e8000c101b16 */
[----:B------:R-:W-:Y:S04]  /*12a30*/  @!P2 ST.E.64 [R16.64], R96 ;  /* 0x000000601000a985 */ /* 0x000fe8000c101b16 */
[----:B------:R4:W-:Y:S01]  /*12a40*/  @!P1 ST.E.64 [R12.64], R100 ;  /* 0x000000640c009985 */ /* 0x0009e2000c101b16 */
[----:B-1----:R-:W-:-:S04]  /*12a50*/  @!P5 IMAD.WIDE R14, R3, 0x4, R8 ;  /* 0x00000004030ed825 */ /* 0x002fc800078e0208 */
[----:B---3--:R-:W-:Y:S01]  /*12a60*/  @!P0 IMAD.WIDE R10, R4, 0x4, R8 ;  /* 0x00000004040a8825 */ /* 0x008fe200078e0208 */
[----:B------:R-:W-:-:S04]  /*12a70*/  IADD3 R4, R0, 0xd8, RZ ;  /* 0x000000d800047810 */ /* 0x000fc80007ffe0ff */
[----:B------:R1:W-:Y:S01]  /*12a80*/  @!P0 ST.E.64 [R10.64], R104 ;  /* 0x000000680a008985 */ /* 0x0003e2000c101b16 */
[----:B------:R-:W-:Y:S02]  /*12a90*/  ISETP.GE.AND P4, PT, R4, c[0x0][0x3c8], PT ;  /* 0x0000f20004007a0c */ /* 0x000fe40003f86270 */
[----:B----4-:R-:W-:Y:S01]  /*12aa0*/  IADD3 R12, R0, 0xe0, RZ ;  /* 0x000000e0000c7810 */ /* 0x010fe20007ffe0ff */
[----:B------:R3:W-:Y:S01]  /*12ab0*/  @!P5 ST.E.64 [R14.64], R108 ;  /* 0x0000006c0e00d985 */ /* 0x0007e2000c101b16 */
[----:B------:R-:W-:Y:S02]  /*12ac0*/  ISETP.GE.AND P0, PT, R6, c[0x0][0x3c8], PT ;  /* 0x0000f20006007a0c */ /* 0x000fe40003f06270 */
[----:B------:R-:W-:-:S07]  /*12ad0*/  ISETP.GE.AND P3, PT, R12, c[0x0][0x3c8], PT ;  /* 0x0000f2000c007a0c */ /* 0x000fce0003f66270 */
[----:B------:R-:W-:-:S04]  /*12ae0*/  @!P4 LEA.HI R4, R4, R4, RZ, 0x1 ;  /* 0x000000040404c211 */ /* 0x000fc800078f08ff */
[----:B------:R-:W-:Y:S02]  /*12af0*/  @!P0 LEA.HI R6, R6, R6, RZ, 0x1 ;  /* 0x0000000606068211 */ /* 0x000fe400078f08ff */
[----:B------:R-:W-:Y:S02]  /*12b00*/  @!P3 LEA.HI R12, R12, R12, RZ, 0x1 ;  /* 0x0000000c0c0cb211 */ /* 0x000fe400078f08ff */
[----:B------:R-:W-:Y:S02]  /*12b10*/  @!P4 LOP3.LUT R4, R4, 0xfffffffe, RZ, 0xc0, !PT ;  /* 0xfffffffe0404c812 */ /* 0x000fe400078ec0ff */
[----:B------:R-:W-:Y:S02]  /*12b20*/  @!P3 LOP3.LUT R12, R12, 0xfffffffe, RZ, 0xc0, !PT ;  /* 0xfffffffe0c0cb812 */ /* 0x000fe400078ec0ff */
[----:B------:R-:W-:Y:S01]  /*12b30*/  @!P0 LOP3.LUT R6, R6, 0xfffffffe, RZ, 0xc0, !PT ;  /* 0xfffffffe06068812 */ /* 0x000fe200078ec0ff */
[----:B------:R-:W-:Y:S01]  /*12b40*/  @!P4 IMAD.WIDE R16, R4, 0x4, R8 ;  /* 0x000000040410c825 */ /* 0x000fe200078e0208 */
[----:B-1----:R-:W-:-:S02]  /*12b50*/  IADD3 R11, R0, 0xe8, RZ ;  /* 0x000000e8000b7810 */ /* 0x002fc40007ffe0ff */
[----:B------:R-:W-:Y:S01]  /*12b60*/  IADD3 R10, R0, 0xf0, RZ ;  /* 0x000000f0000a7810 */ /* 0x000fe20007ffe0ff */
[----:B------:R-:W-:Y:S01]  /*12b70*/  @!P3 IMAD.WIDE R12, R12, 0x4, R8 ;  /* 0x000000040c0cb825 */ /* 0x000fe200078e0208 */
[----:B------:R-:W-:Y:S01]  /*12b80*/  ISETP.GE.AND P2, PT, R11, c[0x0][0x3c8], PT ;  /* 0x0000f2000b007a0c */ /* 0x000fe20003f46270 */
[----:B------:R3:W-:Y:S01]  /*12b90*/  @!P4 ST.E.64 [R16.64], R112 ;  /* 0x000000701000c985 */ /* 0x0007e2000c101b16 */
[----:B------:R-:W-:-:S03]  /*12ba0*/  ISETP.GE.AND P1, PT, R10, c[0x0][0x3c8], PT ;  /* 0x0000f2000a007a0c */ /* 0x000fc60003f26270 */
[----:B------:R3:W-:Y:S08]  /*12bb0*/  @!P3 ST.E.64 [R12.64], R116 ;  /* 0x000000740c00b985 */ /* 0x0007f0000c101b16 */
[----:B------:R-:W-:Y:S02]  /*12bc0*/  @!P2 LEA.HI R11, R11, R11, RZ, 0x1 ;  /* 0x0000000b0b0ba211 */ /* 0x000fe400078f08ff */
[----:B------:R-:W-:-:S02]  /*12bd0*/  @!P1 LEA.HI R10, R10, R10, RZ, 0x1 ;  /* 0x0000000a0a0a9211 */ /* 0x000fc400078f08ff */
[----:B------:R-:W-:Y:S02]  /*12be0*/  @!P2 LOP3.LUT R11, R11, 0xfffffffe, RZ, 0xc0, !PT ;  /* 0xfffffffe0b0ba812 */ /* 0x000fe400078ec0ff */
[----:B------:R-:W-:-:S03]  /*12bf0*/  @!P1 LOP3.LUT R10, R10, 0xfffffffe, RZ, 0xc0, !PT ;  /* 0xfffffffe0a0a9812 */ /* 0x000fc600078ec0ff */
[----:B------:R-:W-:-:S04]  /*12c00*/  @!P2 IMAD.WIDE R18, R11, 0x4, R8 ;  /* 0x000000040b12a825 */ /* 0x000fc800078e0208 */
[--C-:B------:R-:W-:Y:S01]  /*12c10*/  @!P1 IMAD.WIDE R10, R10, 0x4, R8.reuse ;  /* 0x000000040a0a9825 */ /* 0x100fe200078e0208 */
[----:B------:R3:W-:Y:S03]  /*12c20*/  @!P2 ST.E.64 [R18.64], R120 ;  /* 0x000000781200a985 */ /* 0x0007e6000c101b16 */
[----:B------:R-:W-:Y:S01]  /*12c30*/  @!P0 IMAD.WIDE R8, R6, 0x4, R8 ;  /* 0x0000000406088825 */ /* 0x000fe200078e0208 */
[----:B------:R3:W-:Y:S04]  /*12c40*/  @!P1 ST.E.64 [R10.64], R124 ;  /* 0x0000007c0a009985 */ /* 0x0007e8000c101b16 */
[----:B------:R3:W-:Y:S02]  /*12c50*/  @!P0 ST.E.64 [R8.64], R128 ;  /* 0x0000008008008985 */ /* 0x0007e4000c101b16 */
.L_x_444:
[----:B------:R-:W-:Y:S05]  /*12c60*/  BSYNC B0 ;  /* 0x0000000000007941 */ /* 0x000fea0003800000 */
.L_x_443:
[----:B------:R-:W-:Y:S01]  /*12c70*/  ISETP.NE.AND P0, PT, R5, RZ, PT ;  /* 0x000000ff0500720c */ /* 0x000fe20003f05270 */
[----:B-1----:R-:W1:Y:S04]  /*12c80*/  SHFL.IDX PT, R7, R7, 0x1, 0x1c1f ;  /* 0x003c1f0007077f89 */ /* 0x002e6800000e0000 */
[----:B------:R4:W3:Y:S08]  /*12c90*/  SHFL.IDX PT, R6, R2, 0x1, 0x1c1f ;  /* 0x003c1f0002067f89 */ /* 0x0008f000000e0000 */
[----:B------:R-:W-:Y:S05]  /*12ca0*/  @P0 EXIT ;  /* 0x000000000000094d */ /* 0x000fea0003800000 */
[C---:B------:R-:W-:Y:S02]  /*12cb0*/  IADD3 R5, R0.reuse, 0x8, RZ ;  /* 0x0000000800057810 */ /* 0x040fe40007ffe0ff */
[----:B------:R-:W-:-:S02]  /*12cc0*/  IADD3 R4, R0, 0x10, RZ ;  /* 0x0000001000047810 */ /* 0x000fc40007ffe0ff */
[----:B------:R-:W-:Y:S02]  /*12cd0*/  ISETP.GE.AND P1, PT, R5, c[0x0][0x3c8], PT ;  /* 0x0000f20005007a0c */ /* 0x000fe40003f26270 */
[----:B------:R-:W-:Y:S02]  /*12ce0*/  ISETP.GE.AND P0, PT, R4, c[0x0][0x3c8], PT ;  /* 0x0000f20004007a0c */ /* 0x000fe40003f06270 */
[C---:B------:R-:W-:Y:S02]  /*12cf0*/  ISETP.GE.AND P2, PT, R0.reuse, c[0x0][0x3c8], PT ;  /* 0x0000f20000007a0c */ /* 0x040fe40003f46270 */
[C---:B------:R-:W-:Y:S02]  /*12d00*/  IADD3 R3, R0.reuse, 0x18, RZ ;  /* 0x0000001800037810 */ /* 0x040fe40007ffe0ff */
[----:B----4-:R-:W-:Y:S02]  /*12d10*/  IADD3 R2, R0, 0x20, RZ ;  /* 0x0000002000027810 */ /* 0x010fe40007ffe0ff */
[----:B------:R-:W-:-:S02]  /*12d20*/  ISETP.GE.AND P6, PT, R3, c[0x0][0x3c8], PT ;  /* 0x0000f20003007a0c */ /* 0x000fc40003fc6270 */
[----:B------:R-:W-:Y:S02]  /*12d30*/  ISETP.GE.AND P5, PT, R2, c[0x0][0x3c8], PT ;  /* 0x0000f20002007a0c */ /* 0x000fe40003fa6270 */
[----:B------:R-:W-:Y:S02]  /*12d40*/  @!P1 LEA.HI R5, R5, R5, RZ, 0x1 ;  /* 0x0000000505059211 */ /* 0x000fe400078f08ff */
[----:B------:R-:W-:Y:S01]  /*12d50*/  @!P0 LEA.HI R4, R4, R4, RZ, 0x1 ;  /* 0x0000000404048211 */ /* 0x000fe200078f08ff */
[--C-:B-1-3--:R-:W-:Y:S01]  /*12d60*/  @!P2 IMAD.WIDE R8, R0, 0x4, R6.reuse ;  /* 0x000000040008a825 */ /* 0x10afe200078e0206 */
[----:B------:R-:W-:Y:S02]  /*12d70*/  @!P1 LOP3.LUT R5, R5, 0xfffffffe, RZ, 0xc0, !PT ;  /* 0xfffffffe05059812 */ /* 0x000fe400078ec0ff */
[----:B------:R-:W-:Y:S02]  /*12d80*/  @!P0 LOP3.LUT R4, R4, 0xfffffffe, RZ, 0xc0, !PT ;  /* 0xfffffffe04048812 */ /* 0x000fe400078ec0ff */
[----:B------:R1:W-:Y:S01]  /*12d90*/  @!P2 ST.E.64 [R8.64], R134 ;  /* 0x000000860800a985 */ /* 0x0003e2000c101b16 */
[----:B------:R-:W-:Y:S01]  /*12da0*/  @!P1 IMAD.WIDE R10, R5, 0x4, R6 ;  /* 0x00000004050a9825 */ /* 0x000fe200078e0206 */
[----:B------:R-:W-:-:S02]  /*12db0*/  @!P6 LEA.HI R3, R3, R3, RZ, 0x1 ;  /* 0x000000030303e211 */ /* 0x000fc400078f08ff */
[----:B------:R-:W-:Y:S01]  /*12dc0*/  @!P5 LEA.HI R2, R2, R2, RZ, 0x1 ;  /* 0x000000020202d211 */ /* 0x000fe200078f08ff */
[--C-:B------:R-:W-:Y:S01]  /*12dd0*/  @!P0 IMAD.WIDE R4, R4, 0x4, R6.reuse ;  /* 0x0000000404048825 */ /* 0x100fe200078e0206 */
[----:B------:R3:W-:Y:S01]  /*12de0*/  @!P1 ST.E.64 [R10.64], R138 ;  /* 0x0000008a0a009985 */ /* 0x0007e2000c101b16 */
[----:B------:R-:W-:Y:S02]  /*12df0*/  @!P6 LOP3.LUT R3, R3, 0xfffffffe, RZ, 0xc0, !PT ;  /* 0xfffffffe0303e812 */ /* 0x000fe400078ec0ff */
[----:B------:R-:W-:Y:S01]  /*12e00*/  @!P5 LOP3.LUT R2, R2, 0xfffffffe, RZ, 0xc0, !PT ;  /* 0xfffffffe0202d812 */ /* 0x000fe200078ec0ff */
[----:B------:R4:W-:Y:S02]  /*12e10*/  @!P0 ST.E.64 [R4.64], R142 ;  /* 0x0000008e04008985 */ /* 0x0009e4000c101b16 */
[----:B------:R-:W-:Y:S01]  /*12e20*/  @!P6 IMAD.WIDE R12, R3, 0x4, R6 ;  /* 0x00000004030ce825 */ /* 0x000fe200078e0206 */
[----:B------:R-:W-:-:S03]  /*12e30*/  IADD3 R3, R0, 0x50, RZ ;  /* 0x0000005000037810 */ /* 0x000fc60007ffe0ff */
[----:B------:R-:W-:Y:S01]  /*12e40*/  @!P5 IMAD.WIDE R14, R2, 0x4, R6 ;  /* 0x00000004020ed825 */ /* 0x000fe200078e0206 */
[----:B------:R5:W-:Y:S01]  /*12e50*/  @!P6 ST.E.64 [R12.64], R146 ;  /* 0x000000920c00e985 */ /* 0x000be2000c101b16 */
[----:B------:R-:W-:Y:S02]  /*12e60*/  IADD3 R2, R0, 0x58, RZ ;  /* 0x0000005800027810 */ /* 0x000fe40007ffe0ff */
[----:B------:R-:W-:Y:S01]  /*12e70*/  ISETP.GE.AND P6, PT, R3, c[0x0][0x3c8], PT ;  /* 0x0000f20003007a0c */ /* 0x000fe20003fc6270 */
[----:B------:R2:W-:Y:S01]  /*12e80*/  @!P5 ST.E.64 [R14.64], R150 ;  /* 0x000000960e00d985 */ /* 0x0005e2000c101b16 */
[----:B------:R-:W-:Y:S02]  /*12e90*/  ISETP.GE.AND P5, PT, R2, c[0x0][0x3c8], PT ;  /* 0x0000f20002007a0c */ /* 0x000fe40003fa6270 */
[C---:B-1----:R-:W-:Y:S02]  /*12ea0*/  IADD3 R9, R0.reuse, 0x30, RZ ;  /* 0x0000003000097810 */ /* 0x042fe40007ffe0ff */
[----:B------:R-:W-:-:S02]  /*12eb0*/  IADD3 R8, R0, 0x38, RZ ;  /* 0x0000003800087810 */ /* 0x000fc40007ffe0ff */
[----:B------:R-:W-:Y:S02]  /*12ec0*/  ISETP.GE.AND P3, PT, R9, c[0x0][0x3c8], PT ;  /* 0x0000f20009007a0c */ /* 0x000fe40003f66270 */
[----:B---3--:R-:W-:Y:S02]  /*12ed0*/  IADD3 R10, R0, 0x28, RZ ;  /* 0x00000028000a7810 */ /* 0x008fe40007ffe0ff */
[----:B------:R-:W-:Y:S02]  /*12ee0*/  ISETP.GE.AND P2, PT, R8, c[0x0][0x3c8], PT ;  /* 0x0000f20008007a0c */ /* 0x000fe40003f46270 */
[C---:B----4-:R-:W-:Y:S02]  /*12ef0*/  IADD3 R5, R0.reuse, 0x40, RZ ;  /* 0x0000004000057810 */ /* 0x050fe40007ffe0ff */
[----:B------:R-:W-:Y:S02]  /*12f00*/  IADD3 R4, R0, 0x48, RZ ;  /* 0x0000004800047810 */ /* 0x000fe40007ffe0ff */
[----:B------:R-:W-:-:S02]  /*12f10*/  ISETP.GE.AND P4, PT, R10, c[0x0][0x3c8], PT ;  /* 0x0000f2000a007a0c */ /* 0x000fc40003f86270 */
[----:B------:R-:W-:Y:S02]  /*12f20*/  ISETP.GE.AND P1, PT, R5, c[0x0][0x3c8], PT ;  /* 0x0000f20005007a0c */ /* 0x000fe40003f26270 */
[----:B------:R-:W-:Y:S02]  /*12f30*/  ISETP.GE.AND P0, PT, R4, c[0x0][0x3c8], PT ;  /* 0x0000f20004007a0c */ /* 0x000fe40003f06270 */
[----:B------:R-:W-:Y:S02]  /*12f40*/  @!P3 LEA.HI R9, R9, R9, RZ, 0x1 ;  /* 0x000000090909b211 */ /* 0x000fe400078f08ff */
[----:B------:R-:W-:Y:S02]  /*12f50*/  @!P2 LEA.HI R8, R8, R8, RZ, 0x1 ;  /* 0x000000080808a211 */ /* 0x000fe400078f08ff */
[----:B------:R-:W-:Y:S02]  /*12f60*/  @!P3 LOP3.LUT R9, R9, 0xfffffffe, RZ, 0xc0, !PT ;  /* 0xfffffffe0909b812 */ /* 0x000fe400078ec0ff */
[----:B------:R-:W-:-:S02]  /*12f70*/  @!P2 LOP3.LUT R8, R8, 0xfffffffe, RZ, 0xc0, !PT ;  /* 0xfffffffe0808a812 */ /* 0x000fc400078ec0ff */
[----:B------:R-:W-:Y:S01]  /*12f80*/  @!P4 LEA.HI R10, R10, R10, RZ, 0x1 ;  /* 0x0000000a0a0ac211 */ /* 0x000fe200078f08ff */
[--C-:B-----5:R-:W-:Y:S01]  /*12f90*/  @!P3 IMAD.WIDE R12, R9, 0x4, R6.reuse ;  /* 0x00000004090cb825 */ /* 0x120fe200078e0206 */
[----:B------:R-:W-:Y:S02]  /*12fa0*/  @!P1 LEA.HI R5, R5, R5, RZ, 0x1 ;  /* 0x0000000505059211 */ /* 0x000fe400078f08ff */
[----:B------:R-:W-:Y:S01]  /*12fb0*/  @!P0 LEA.HI R4, R4, R4, RZ, 0x1 ;  /* 0x0000000404048211 */ /* 0x000fe200078f08ff */
[--C-:B------:R-:W-:Y:S01]  /*12fc0*/  @!P2 IMAD.WIDE R8, R8, 0x4, R6.reuse ;  /* 0x000000040808a825 */ /* 0x100fe200078e0206 */
[----:B------:R-:W-:Y:S02]  /*12fd0*/  @!P4 LOP3.LUT R10, R10, 0xfffffffe, RZ, 0xc0, !PT ;  /* 0xfffffffe0a0ac812 */ /* 0x000fe400078ec0ff */
[----:B------:R-:W-:Y:S02]  /*12fe0*/  @!P1 LOP3.LUT R5, R5, 0xfffffffe, RZ, 0xc0, !PT ;  /* 0xfffffffe05059812 */ /* 0x000fe400078ec0ff */
[----:B------:R-:W-:Y:S01]  /*12ff0*/  @!P0 LOP3.LUT R4, R4, 0xfffffffe, RZ, 0xc0, !PT ;  /* 0xfffffffe04048812 */ /* 0x000fe200078ec0ff */
[----:B------:R-:W-:Y:S01]  /*13000*/  @!P4 IMAD.WIDE R10, R10, 0x4, R6 ;  /* 0x000000040a0ac825 */ /* 0x000fe200078e0206 */
[----:B------:R-:W-:-:S02]  /*13010*/  @!P6 LEA.HI R3, R3, R3, RZ, 0x1 ;  /* 0x000000030303e211 */ /* 0x000fc400078f08ff */
[----:B------:R-:W-:Y:S01]  /*13020*/  @!P5 LEA.HI R2, R2, R2, RZ, 0x1 ;  /* 0x000000020202d211 */ /* 0x000fe200078f08ff */
[--C-:B--2---:R-:W-:Y:S01]  /*13030*/  @!P1 IMAD.WIDE R14, R5, 0x4, R6.reuse ;  /* 0x00000004050e9825 */ /* 0x104fe200078e0206 */
[----:B------:R1:W-:Y:S01]  /*13040*/  @!P4 ST.E.64 [R10.64], R154 ;  /* 0x0000009a0a00c985 */ /* 0x0003e2000c101b16 */
[----:B------:R-:W-:Y:S02]  /*13050*/  @!P6 LOP3.LUT R3, R3, 0xfffffffe, RZ, 0xc0, !PT ;  /* 0xfffffffe0303e812 */ /* 0x000fe400078ec0ff */
[----:B------:R-:W-:Y:S01]  /*13060*/  @!P0 IMAD.WIDE R4, R4, 0x4, R6 ;  /* 0x0000000404048825 */ /* 0x000fe200078e0206 */
[----:B------:R2:W-:Y:S01]  /*13070*/  @!P3 ST.E.64 [R12.64], R30 ;  /* 0x0000001e0c00b985 */ /* 0x0005e2000c101b16 */
[----:B------:R-:W-:-:S03]  /*13080*/  @!P5 LOP3.LUT R2, R2, 0xfffffffe, RZ, 0xc0, !PT ;  /* 0xfffffffe0202d812 */ /* 0x000fc600078ec0ff */
[----:B------:R3:W-:Y:S04]  /*13090*/  @!P2 ST.E.64 [R8.64], R34 ;  /* 0x000000220800a985 */ /* 0x0007e8000c101b16 */
[----:B------:R4:W-:Y:S04]  /*130a0*/  @!P1 ST.E.64 [R14.64], R38 ;  /* 0x000000260e009985 */ /* 0x0009e8000c101b16 */
[----:B------:R5:W-:Y:S01]  /*130b0*/  @!P0 ST.E.64 [R4.64], R42 ;  /* 0x0000002a04008985 */ /* 0x000be2000c101b16 */
[----:B-1----:R-:W-:-:S04]  /*130c0*/  IADD3 R10, R0, 0x60, RZ ;  /* 0x00000060000a7810 */ /* 0x002fc80007ffe0ff */
[----:B------:R-:W-:Y:S01]  /*130d0*/  ISETP.GE.AND P4, PT, R10, c[0x0][0x3c8], PT ;  /* 0x0000f2000a007a0c */ /* 0x000fe20003f86270 */
[--C-:B--2---:R-:W-:Y:S01]  /*130e0*/  @!P6 IMAD.WIDE R12, R3, 0x4, R6.reuse ;  /* 0x00000004030ce825 */ /* 0x104fe200078e0206 */
[C---:B------:R-:W-:Y:S02]  /*130f0*/  IADD3 R3, R0.reuse, 0x88, RZ ;  /* 0x0000008800037810 */ /* 0x040fe40007ffe0ff */
[C---:B---3--:R-:W-:Y:S02]  /*13100*/  IADD3 R9, R0.reuse, 0x68, RZ ;  /* 0x0000006800097810 */ /* 0x048fe40007ffe0ff */
[----:B------:R-:W-:Y:S01]  /*13110*/  IADD3 R8, R0, 0x70, RZ ;  /* 0x0000007000087810 */ /* 0x000fe20007ffe0ff */
[----:B------:R1:W-:Y:S01]  /*13120*/  @!P6 ST.E.64 [R12.64], R46 ;  /* 0x0000002e0c00e985 */ /* 0x0003e2000c101b16 */
[----:B------:R-:W-:Y:S01]  /*13130*/  ISETP.GE.AND P3, PT, R9, c[0x0][0x3c8], PT ;  /* 0x0000f20009007a0c */ /* 0x000fe20003f66270 */
[----:B----4-:R-:W-:Y:S01]  /*13140*/  @!P5 IMAD.WIDE R14, R2, 0x4, R6 ;  /* 0x00000004020ed825 */ /* 0x010fe200078e0206 */
[----:B------:R-:W-:-:S02]  /*13150*/  ISETP.GE.AND P2, PT, R8, c[0x0][0x3c8], PT ;  /* 0x0000f20008007a0c */ /* 0x000fc40003f46270 */
[C---:B-----5:R-:W-:Y:S02]  /*13160*/  IADD3 R5, R0.reuse, 0x78, RZ ;  /* 0x0000007800057810 */ /* 0x060fe40007ffe0ff */
[----:B------:R-:W-:Y:S01]  /*13170*/  IADD3 R4, R0, 0x80, RZ ;  /* 0x0000008000047810 */ /* 0x000fe20007ffe0ff */
[----:B------:R2:W-:Y:S01]  /*13180*/  @!P5 ST.E.64 [R14.64], R50 ;  /* 0x000000320e00d985 */ /* 0x0005e2000c101b16 */
[----:B------:R-:W-:Y:S02]  /*13190*/  ISETP.GE.AND P1, PT, R5, c[0x0][0x3c8], PT ;  /* 0x0000f20005007a0c */ /* 0x000fe40003f26270 */
[----:B------:R-:W-:Y:S02]  /*131a0*/  ISETP.GE.AND P0, PT, R4, c[0x0][0x3c8], PT ;  /* 0x0000f20004007a0c */ /* 0x000fe40003f06270 */
[----:B------:R-:W-:Y:S02]  /*131b0*/  @!P4 LEA.HI R10, R10, R10, RZ, 0x1 ;  /* 0x0000000a0a0ac211 */ /* 0x000fe400078f08ff */
[----:B------:R-:W-:-:S02]  /*131c0*/  @!P3 LEA.HI R9, R9, R9, RZ, 0x1 ;  /* 0x000000090909b211 */ /* 0x000fc400078f08ff */
[----:B------:R-:W-:Y:S02]  /*131d0*/  @!P2 LEA.HI R8, R8, R8, RZ, 0x1 ;  /* 0x000000080808a211 */ /* 0x000fe400078f08ff */
[----:B------:R-:W-:Y:S02]  /*131e0*/  @!P4 LOP3.LUT R10, R10, 0xfffffffe, RZ, 0xc0, !PT ;  /* 0xfffffffe0a0ac812 */ /* 0x000fe400078ec0ff */
[----:B------:R-:W-:Y:S02]  /*131f0*/  @!P3 LOP3.LUT R9, R9, 0xfffffffe, RZ, 0xc0, !PT ;  /* 0xfffffffe0909b812 */ /* 0x000fe400078ec0ff */
[----:B------:R-:W-:Y:S01]  /*13200*/  @!P1 LEA.HI R5, R5, R5, RZ, 0x1 ;  /* 0x0000000505059211 */ /* 0x000fe200078f08ff */
[----:B------:R-:W-:Y:S01]  /*13210*/  @!P4 IMAD.WIDE R10, R10, 0x4, R6 ;  /* 0x000000040a0ac825 */ /* 0x000fe200078e0206 */
[----:B------:R-:W-:Y:S02]  /*13220*/  @!P0 LEA.HI R4, R4, R4, RZ, 0x1 ;  /* 0x0000000404048211 */ /* 0x000fe400078f08ff */
[----:B------:R-:W-:-:S02]  /*13230*/  @!P2 LOP3.LUT R8, R8, 0xfffffffe, RZ, 0xc0, !PT ;  /* 0xfffffffe0808a812 */ /* 0x000fc400078ec0ff */
[----:B------:R-:W-:Y:S01]  /*13240*/  @!P1 LOP3.LUT R5, R5, 0xfffffffe, RZ, 0xc0, !PT ;  /* 0xfffffffe05059812 */ /* 0x000fe200078ec0ff */
[--C-:B-1----:R-:W-:Y:S01]  /*13250*/  @!P3 IMAD.WIDE R12, R9, 0x4, R6.reuse ;  /* 0x00000004090cb825 */ /* 0x102fe200078e0206 */
[----:B------:R-:W-:Y:S01]  /*13260*/  @!P0 LOP3.LUT R4, R4, 0xfffffffe, RZ, 0xc0, !PT ;  /* 0xfffffffe04048812 */ /* 0x000fe200078ec0ff */
[----:B------:R1:W-:Y:S01]  /*13270*/  @!P4 ST.E.64 [R10.64], R54 ;  /* 0x000000360a00c985 */ /* 0x0003e2000c101b16 */
[----:B------:R-:W-:Y:S01]  /*13280*/  IADD3 R2, R0, 0x90, RZ ;  /* 0x0000009000027810 */ /* 0x000fe20007ffe0ff */
[--C-:B------:R-:W-:Y:S01]  /*13290*/  @!P2 IMAD.WIDE R8, R8, 0x4, R6.reuse ;  /* 0x000000040808a825 */ /* 0x100fe200078e0206 */
[----:B------:R-:W-:Y:S01]  /*132a0*/  ISETP.GE.AND P6, PT, R3, c[0x0][0x3c8], PT ;  /* 0x0000f20003007a0c */ /* 0x000fe20003fc6270 */
[----:B------:R3:W-:Y:S01]  /*132b0*/  @!P3 ST.E.64 [R12.64], R58 ;  /* 0x0000003a0c00b985 */ /* 0x0007e2000c101b16 */
[----:B------:R-:W-:Y:S01]  /*132c0*/  ISETP.GE.AND P5, PT, R2, c[0x0][0x3c8], PT ;  /* 0x0000f20002007a0c */ /* 0x000fe20003fa6270 */
[--C-:B--2---:R-:W-:Y:S02]  /*132d0*/  @!P1 IMAD.WIDE R14, R5, 0x4, R6.reuse ;  /* 0x00000004050e9825 */ /* 0x104fe400078e0206 */
[----:B------:R2:W-:Y:S02]  /*132e0*/  @!P2 ST.E.64 [R8.64], R62 ;  /* 0x0000003e0800a985 */ /* 0x0005e4000c101b16 */
[----:B------:R-:W-:-:S02]  /*132f0*/  @!P0 IMAD.WIDE R4, R4, 0x4, R6 ;  /* 0x0000000404048825 */ /* 0x000fc400078e0206 */
[----:B------:R4:W-:Y:S04]  /*13300*/  @!P1 ST.E.64 [R14.64], R66 ;  /* 0x000000420e009985 */ /* 0x0009e8000c101b16 */
[----:B------:R5:W-:Y:S01]  /*13310*/  @!P0 ST.E.64 [R4.64], R70 ;  /* 0x0000004604008985 */ /* 0x000be2000c101b16 */
[----:B------:R-:W-:Y:S02]  /*13320*/  @!P6 LEA.HI R3, R3, R3, RZ, 0x1 ;  /* 0x000000030303e211 */ /* 0x000fe400078f08ff */
[----:B------:R-:W-:Y:S02]  /*13330*/  @!P5 LEA.HI R2, R2, R2, RZ, 0x1 ;  /* 0x000000020202d211 */ /* 0x000fe400078f08ff */
[----:B------:R-:W-:Y:S02]  /*13340*/  @!P6 LOP3.LUT R3, R3, 0xfffffffe, RZ, 0xc0, !PT ;  /* 0xfffffffe0303e812 */ /* 0x000fe400078ec0ff */
[----:B------:R-:W-:-:S02]  /*13350*/  @!P5 LOP3.LUT R2, R2, 0xfffffffe, RZ, 0xc0, !PT ;  /* 0xfffffffe0202d812 */ /* 0x000fc400078ec0ff */
[----:B-1----:R-:W-:-:S04]  /*13360*/  IADD3 R10, R0, 0x98, RZ ;  /* 0x00000098000a7810 */ /* 0x002fc80007ffe0ff */
[----:B------:R-:W-:Y:S01]  /*13370*/  ISETP.GE.AND P4, PT, R10, c[0x0][0x3c8], PT ;  /* 0x0000f2000a007a0c */ /* 0x000fe20003f86270 */
[--C-:B---3--:R-:W-:Y:S01]  /*13380*/  @!P6 IMAD.WIDE R12, R3, 0x4, R6.reuse ;  /* 0x00000004030ce825 */ /* 0x108fe200078e0206 */
[C---:B------:R-:W-:Y:S02]  /*13390*/  IADD3 R3, R0.reuse, 0xc0, RZ ;  /* 0x000000c000037810 */ /* 0x040fe40007ffe0ff */
[C---:B--2---:R-:W-:Y:S02]  /*133a0*/  IADD3 R9, R0.reuse, 0xa0, RZ ;  /* 0x000000a000097810 */ /* 0x044fe40007ffe0ff */
        /* <DEDUP_REMOVED lines=31> */
[----:B------:R-:W-:Y:S04]  /*135a0*/  @!P1 ST.E.64 [R14.64], R94 ;  /* 0x0000005e0e009985 */ /* 0x000fe8000c101b16 */
[----:B------:R4:W-:Y:S01]  /*135b0*/  @!P0 ST.E.64 [R4.64], R98 ;  /* 0x0000006204008985 */ /* 0x0009e2000c101b16 */
[----:B------:R-:W-:Y:S02]  /*135c0*/  @!P6 LEA.HI R3, R3, R3, RZ, 0x1 ;  /* 0x000000030303e211 */ /* 0x000fe400078f08ff */
[----:B------:R-:W-:Y:S02]  /*135d0*/  @!P5 LEA.HI R2, R2, R2, RZ, 0x1 ;  /* 0x000000020202d211 */ /* 0x000fe400078f08ff */
[----:B------:R-:W-:Y:S02]  /*135e0*/  @!P6 LOP3.LUT R3, R3, 0xfffffffe, RZ, 0xc0, !PT ;  /* 0xfffffffe0303e812 */ /* 0x000fe400078ec0ff */
[----:B------:R-:W-:-:S02]  /*135f0*/  @!P5 LOP3.LUT R2, R2, 0xfffffffe, RZ, 0xc0, !PT ;  /* 0xfffffffe0202d812 */ /* 0x000fc400078ec0ff */
[----:B-1----:R-:W-:-:S04]  /*13600*/  IADD3 R10, R0, 0xd0, RZ ;  /* 0x000000d0000a7810 */ /* 0x002fc80007ffe0ff */
[----:B------:R-:W-:Y:S01]  /*13610*/  ISETP.GE.AND P4, PT, R10, c[0x0][0x3c8], PT ;  /* 0x0000f2000a007a0c */ /* 0x000fe20003f86270 */
[----:B---3--:R-:W-:Y:S01]  /*13620*/  @!P6 IMAD.WIDE R12, R3, 0x4, R6 ;  /* 0x00000004030ce825 */ /* 0x008fe200078e0206 */
[----:B--2---:R-:W-:-:S03]  /*13630*/  IADD3 R9, R0, 0xd8, RZ ;  /* 0x000000d800097810 */ /* 0x004fc60007ffe0ff */
[----:B------:R-:W-:Y:S01]  /*13640*/  @!P5 IMAD.WIDE R2, R2, 0x4, R6 ;  /* 0x000000040202d825 */ /* 0x000fe200078e0206 */
[----:B------:R-:W-:Y:S01]  /*13650*/  IADD3 R8, R0, 0xe0, RZ ;  /* 0x000000e000087810 */ /* 0x000fe20007ffe0ff */
[----:B------:R-:W-:Y:S01]  /*13660*/  @!P6 ST.E.64 [R12.64], R102 ;  /* 0x000000660c00e985 */ /* 0x000fe2000c101b16 */
[----:B------:R-:W-:Y:S02]  /*13670*/  ISETP.GE.AND P3, PT, R9, c[0x0][0x3c8], PT ;  /* 0x0000f20009007a0c */ /* 0x000fe40003f66270 */
[----:B------:R-:W-:Y:S01]  /*13680*/  ISETP.GE.AND P2, PT, R8, c[0x0][0x3c8], PT ;  /* 0x0000f20008007a0c */ /* 0x000fe20003f46270 */
[----:B------:R1:W-:Y:S01]  /*13690*/  @!P5 ST.E.64 [R2.64], R106 ;  /* 0x0000006a0200d985 */ /* 0x0003e2000c101b16 */
[C---:B----4-:R-:W-:Y:S02]  /*136a0*/  IADD3 R5, R0.reuse, 0xe8, RZ ;  /* 0x000000e800057810 */ /* 0x050fe40007ffe0ff */
[----:B------:R-:W-:Y:S02]  /*136b0*/  IADD3 R4, R0, 0xf0, RZ ;  /* 0x000000f000047810 */ /* 0x000fe40007ffe0ff */
[----:B------:R-:W-:-:S02]  /*136c0*/  ISETP.GE.AND P1, PT, R5, c[0x0][0x3c8], PT ;  /* 0x0000f20005007a0c */ /* 0x000fc40003f26270 */
[----:B------:R-:W-:Y:S02]  /*136d0*/  ISETP.GE.AND P0, PT, R4, c[0x0][0x3c8], PT ;  /* 0x0000f20004007a0c */ /* 0x000fe40003f06270 */
[----:B------:R-:W-:Y:S02]  /*136e0*/  @!P4 LEA.HI R10, R10, R10, RZ, 0x1 ;  /* 0x0000000a0a0ac211 */ /* 0x000fe400078f08ff */
[----:B------:R-:W-:Y:S02]  /*136f0*/  @!P3 LEA.HI R9, R9, R9, RZ, 0x1 ;  /* 0x000000090909b211 */ /* 0x000fe400078f08ff */
[----:B------:R-:W-:Y:S02]  /*13700*/  @!P2 LEA.HI R8, R8, R8, RZ, 0x1 ;  /* 0x000000080808a211 */ /* 0x000fe400078f08ff */
[----:B------:R-:W-:Y:S02]  /*13710*/  @!P4 LOP3.LUT R10, R10, 0xfffffffe, RZ, 0xc0, !PT ;  /* 0xfffffffe0a0ac812 */ /* 0x000fe400078ec0ff */
[----:B------:R-:W-:-:S02]  /*13720*/  @!P3 LOP3.LUT R9, R9, 0xfffffffe, RZ, 0xc0, !PT ;  /* 0xfffffffe0909b812 */ /* 0x000fc400078ec0ff */
[----:B------:R-:W-:Y:S01]  /*13730*/  @!P1 LEA.HI R5, R5, R5, RZ, 0x1 ;  /* 0x0000000505059211 */ /* 0x000fe200078f08ff */
[--C-:B------:R-:W-:Y:S01]  /*13740*/  @!P4 IMAD.WIDE R10, R10, 0x4, R6.reuse ;  /* 0x000000040a0ac825 */ /* 0x100fe200078e0206 */
[----:B------:R-:W-:Y:S02]  /*13750*/  @!P0 LEA.HI R4, R4, R4, RZ, 0x1 ;  /* 0x0000000404048211 */ /* 0x000fe400078f08ff */
[----:B------:R-:W-:Y:S02]  /*13760*/  @!P2 LOP3.LUT R8, R8, 0xfffffffe, RZ, 0xc0, !PT ;  /* 0xfffffffe0808a812 */ /* 0x000fe400078ec0ff */
[----:B------:R-:W-:Y:S01]  /*13770*/  @!P1 LOP3.LUT R5, R5, 0xfffffffe, RZ, 0xc0, !PT ;  /* 0xfffffffe05059812 */ /* 0x000fe200078ec0ff */
[----:B------:R2:W-:Y:S01]  /*13780*/  @!P4 ST.E.64 [R10.64], R110 ;  /* 0x0000006e0a00c985 */ /* 0x0005e2000c101b16 */
[----:B------:R-:W-:Y:S01]  /*13790*/  @!P0 LOP3.LUT R4, R4, 0xfffffffe, RZ, 0xc0, !PT ;  /* 0xfffffffe04048812 */ /* 0x000fe200078ec0ff */
[----:B-1----:R-:W-:Y:S01]  /*137a0*/  @!P3 IMAD.WIDE R2, R9, 0x4, R6 ;  /* 0x000000040902b825 */ /* 0x002fe200078e0206 */
[----:B------:R-:W-:-:S03]  /*137b0*/  IADD3 R0, R0, 0xf8, RZ ;  /* 0x000000f800007810 */ /* 0x000fc60007ffe0ff */
        /* <DEDUP_REMOVED lines=14> */
.L_x_442:
[----:B------:R-:W3:Y:S02]  /*138a0*/  S2R R3, SR_TID.X ;  /* 0x0000000000037919 */ /* 0x000ee40000002100 */
[----:B---3--:R-:W-:-:S13]  /*138b0*/  ISETP.GT.AND P0, PT, R3, 0x7f, PT ;  /* 0x0000007f0300780c */ /* 0x008fda0003f04270 */
[----:B------:R-:W-:Y:S05]  /*138c0*/  @P0 EXIT ;  /* 0x000000000000094d */ /* 0x000fea0003800000 */
[----:B------:R-:W3:Y:S01]  /*138d0*/  S2R R7, SR_CTAID.X ;  /* 0x0000000000077919 */ /* 0x000ee20000002500 */
[----:B------:R-:W-:-:S05]  /*138e0*/  MOV R0, c[0x0][0x4e8] ;  /* 0x00013a0000007a02 */ /* 0x000fca0000000f00 */
[----:B-1----:R-:W-:Y:S01]  /*138f0*/  IMAD R2, R0, c[0x0][0x388], RZ ;  /* 0x0000e20000027a24 */ /* 0x002fe200078e02ff */
[----:B---3--:R-:W-:-:S04]  /*13900*/  LEA R7, R7, R3, 0x7 ;  /* 0x0000000307077211 */ /* 0x008fc800078e38ff */
[----:B------:R-:W-:-:S13]  /*13910*/  ISETP.GE.AND P0, PT, R7, R2, PT ;  /* 0x000000020700720c */ /* 0x000fda0003f06270 */
[----:B------:R-:W-:Y:S05]  /*13920*/  @P0 EXIT ;  /* 0x000000000000094d */ /* 0x000fea0003800000 */
[----:B------:R-:W1:Y:S01]  /*13930*/  S2R R4, SR_CTAID.Z ;  /* 0x0000000000047919 */ /* 0x000e620000002700 */
[----:B------:R-:W-:Y:S01]  /*13940*/  USHF.R.S32.HI UR6, URZ, 0x1f, UR11 ;  /* 0x0000001f3f067899 */ /* 0x000fe2000801140b */
[----:B------:R-:W-:Y:S01]  /*13950*/  ISETP.NE.AND P0, PT, R0, 0x1, PT ;  /* 0x000000010000780c */ /* 0x000fe20003f05270 */
[----:B------:R-:W-:Y:S01]  /*13960*/  ULDC.64 UR4, c[0x0][0x4d0] ;  /* 0x0001340000047ab9 */ /* 0x000fe20000000a00 */
[----:B------:R-:W3:Y:S01]  /*13970*/  S2R R3, SR_CTAID.Y ;  /* 0x0000000000037919 */ /* 0x000ee20000002600 */
        /* <DEDUP_REMOVED lines=14> */
[----:B---3--:R-:W-:Y:S02]  /*13a60*/  IMAD R2, R2, c[0x0][0x550], R3 ;  /* 0x0001540002027a24 */ /* 0x008fe400078e0203 */
[----:B------:R-:W-:Y:S01]  /*13a70*/  IMAD R0, R4, c[0x0][0x4dc], R0 ;  /* 0x0001370004007a24 */ /* 0x000fe200078e0200 */
[----:B------:R-:W-:Y:S02]  /*13a80*/  IADD3 R4, -R6, RZ, RZ ;  /* 0x000000ff06047210 */ /* 0x000fe40007ffe1ff */
[----:B------:R-:W-:Y:S01]  /*13a90*/  SHF.R.S32.HI R3, RZ, 0x1f, R2 ;  /* 0x0000001fff037819 */ /* 0x000fe20000011402 */
[----:B------:R-:W-:Y:S01]  /*13aa0*/  IMAD.IADD R9, R0, 0x1, R9 ;  /* 0x0000000100097824 */ /* 0x000fe200078e0209 */
[----:B------:R-:W-:Y:S01]  /*13ab0*/  SHF.R.S32.HI R0, RZ, 0x1f, R6 ;  /* 0x0000001fff007819 */ /* 0x000fe20000011406 */
[----:B------:R-:W-:-:S02]  /*13ac0*/  IMAD R4, R4, c[0x0][0x4e8], R7 ;  /* 0x00013a0004047a24 */ /* 0x000fc400078e0207 */
[----:B------:R-:W-:Y:S02]  /*13ad0*/  IMAD R3, R3, c[0x0][0x4e0], RZ ;  /* 0x0001380003037a24 */ /* 0x000fe400078e02ff */
[----:B------:R-:W-:-:S04]  /*13ae0*/  IMAD.WIDE.U32 R8, R2, c[0x0][0x4e0], R8 ;  /* 0x0001380002087a25 */ /* 0x000fc800078e0008 */
[----:B------:R-:W-:Y:S01]  /*13af0*/  IMAD R3, R2, c[0x0][0x4e4], R3 ;  /* 0x0001390002037a24 */ /* 0x000fe200078e0203 */
[----:B------:R-:W-:Y:S02]  /*13b00*/  SHF.R.S32.HI R2, RZ, 0x1f, R4 ;  /* 0x0000001fff027819 */ /* 0x000fe40000011404 */
[----:B------:R-:W-:-:S03]  /*13b10*/  IADD3 R6, P0, R6, R8, RZ ;  /* 0x0000000806067210 */ /* 0x000fc60007f1e0ff */
[----:B------:R-:W-:Y:S01]  /*13b20*/  IMAD R2, R2, c[0x0][0x4c8], RZ ;  /* 0x0001320002027a24 */ /* 0x000fe200078e02ff */
[----:B------:R-:W-:Y:S02]  /*13b30*/  IADD3.X R7, R0, R9, R3, P0, !PT ;  /* 0x0000000900077210 */ /* 0x000fe400007fe403 */
[----:B------:R-:W-:Y:S01]  /*13b40*/  MOV R0, 0xff800000 ;  /* 0xff80000000007802 */ /* 0x000fe20000000f00 */
[C---:B------:R-:W-:Y:S02]  /*13b50*/  IMAD R2, R4.reuse, c[0x0][0x4cc], R2 ;  /* 0x0001330004027a24 */ /* 0x040fe400078e0202 */
[----:B------:R-:W-:-:S05]  /*13b60*/  IMAD.WIDE.U32 R6, R4, c[0x0][0x4c8], R6 ;  /* 0x0001320004067a25 */ /* 0x000fca00078e0006 */
[----:B------:R-:W-:Y:S02]  /*13b70*/  IADD3 R2, R7, R2, RZ ;  /* 0x0000000207027210 */ /* 0x000fe40007ffe0ff */
[----:B------:R-:W-:-:S04]  /*13b80*/  LEA R4, P0, R6, c[0x0][0x4a8], 0x2 ;  /* 0x00012a0006047a11 */ /* 0x000fc800078010ff */
[----:B------:R-:W-:-:S05]  /*13b90*/  LEA.HI.X R5, R6, c[0x0][0x4ac], R2, 0x2, P0 ;  /* 0x00012b0006057a11 */ /* 0x000fca00000f1402 */
[----:B------:R-:W-:Y:S01]  /*13ba0*/  STG.E [R4.64], R0 ;  /* 0x0000000004007986 */ /* 0x000fe2000c101916 */
[----:B------:R-:W-:Y:S05]  /*13bb0*/  EXIT ;  /* 0x000000000000794d */ /* 0x000fea0003800000 */
.L_x_389:
[----:B------:R-:W-:Y:S01]  /*13bc0*/  IMAD.MOV.U32 R15, RZ, RZ, R11 ;  /* 0x000000ffff0f7224 */ /* 0x000fe200078e000b */
[----:B------:R-:W-:Y:S01]  /*13bd0*/  MOV R14, 0x1 ;  /* 0x00000001000e7802 */ /* 0x000fe20000000f00 */
[----:B---3--:R-:W-:Y:S01]  /*13be0*/  IMAD.MOV.U32 R13, RZ, RZ, 0x181f ;  /* 0x0000181fff0d7424 */ /* 0x008fe200078e00ff */
[----:B------:R-:W-:Y:S02]  /*13bf0*/  MOV R12, 0x13c10 ;  /* 0x00013c10000c7802 */ /* 0x000fe40000000f00 */
[----:B------:R-:W-:Y:S05]  /*13c00*/  CALL.REL.NOINC `($__internal_8_$__cuda_sm70_shflsync_idx_p) ;  /* 0x0000029000007944 */ /* 0x000fea0003c00000 */
[----:B------:R-:W-:Y:S01]  /*13c10*/  IMAD.MOV.U32 R11, RZ, RZ, R13 ;  /* 0x000000ffff0b7224 */ /* 0x000fe200078e000d */
[----:B------:R-:W-:Y:S01]  /*13c20*/  MOV R14, 0x1 ;  /* 0x00000001000e7802 */ /* 0x000fe20000000f00 */
[----:B------:R-:W-:Y:S01]  /*13c30*/  IMAD.MOV.U32 R15, RZ, RZ, R8 ;  /* 0x000000ffff0f7224 */ /* 0x000fe200078e0008 */
[----:B------:R-:W-:Y:S02]  /*13c40*/  MOV R13, 0x181f ;  /* 0x0000181f000d7802 */ /* 0x000fe40000000f00 */
[----:B------:R-:W-:Y:S02]  /*13c50*/  MOV R12, 0x13c70 ;  /* 0x00013c70000c7802 */ /* 0x000fe40000000f00 */
[----:B-1---5:R-:W-:Y:S05]  /*13c60*/  CALL.REL.NOINC `($__internal_8_$__cuda_sm70_shflsync_idx_p) ;  /* 0x0000023000007944 */ /* 0x022fea0003c00000 */
[----:B------:R-:W-:Y:S01]  /*13c70*/  MOV R8, R13 ;  /* 0x0000000d00087202 */ /* 0x000fe20000000f00 */
[----:B-1---5:R-:W-:Y:S05]  /*13c80*/  BRA `(.L_x_445) ;  /* 0xfffee93000007947 */ /* 0x022fea000383ffff */
.L_x_408:
[----:B--2---:R-:W-:Y:S01]  /*13c90*/  MOV R13, 0x181f ;  /* 0x0000181f000d7802 */ /* 0x004fe20000000f00 */
[----:B------:R-:W-:Y:S01]  /*13ca0*/  IMAD.MOV.U32 R14, RZ, RZ, 0x1 ;  /* 0x00000001ff0e7424 */ /* 0x000fe200078e00ff */
[----:B------:R-:W-:Y:S02]  /*13cb0*/  MOV R12, 0x13cd0 ;  /* 0x00013cd0000c7802 */ /* 0x000fe40000000f00 */
[----:B-1----:R-:W-:Y:S05]  /*13cc0*/  CALL.REL.NOINC `($__internal_8_$__cuda_sm70_shflsync_idx_p) ;  /* 0x000001d000007944 */ /* 0x002fea0003c00000 */
[----:B------:R-:W-:Y:S01]  /*13cd0*/  MOV R14, 0x1 ;  /* 0x00000001000e7802 */ /* 0x000fe20000000f00 */
[----:B------:R-:W-:Y:S01]  /*13ce0*/  IMAD.MOV.U32 R7, RZ, RZ, R13 ;  /* 0x000000ffff077224 */ /* 0x000fe200078e000d */
[----:B------:R-:W-:Y:S01]  /*13cf0*/  MOV R13, 0x181f ;  /* 0x0000181f000d7802 */ /* 0x000fe20000000f00 */
[----:B-----5:R-:W-:Y:S01]  /*13d00*/  IMAD.MOV.U32 R15, RZ, RZ, R0 ;  /* 0x000000ffff0f7224 */ /* 0x020fe200078e0000 */
[----:B------:R-:W-:Y:S02]  /*13d10*/  MOV R12, 0x13d30 ;  /* 0x00013d30000c7802 */ /* 0x000fe40000000f00 */
[----:B-1----:R-:W-:Y:S05]  /*13d20*/  CALL.REL.NOINC `($__internal_8_$__cuda_sm70_shflsync_idx_p) ;  /* 0x0000017000007944 */ /* 0x002fea0003c00000 */
[----:B-1---5:R-:W-:-:S05]  /*13d30*/  BRA `(.L_x_446) ;  /* 0xffff24b000007947 */ /* 0x022fca000383ffff */
.L_x_425:
[----:B--2---:R-:W-:Y:S01]  /*13d40*/  MOV R13, 0x181f ;  /* 0x0000181f000d7802 */ /* 0x004fe20000000f00 */
[----:B------:R-:W-:Y:S01]  /*13d50*/  IMAD.MOV.U32 R14, RZ, RZ, 0x1 ;  /* 0x00000001ff0e7424 */ /* 0x000fe200078e00ff */
[----:B------:R-:W-:Y:S02]  /*13d60*/  MOV R12, 0x13d80 ;  /* 0x00013d80000c7802 */ /* 0x000fe40000000f00 */
[----:B-1----:R-:W-:Y:S05]  /*13d70*/  CALL.REL.NOINC `($__internal_8_$__cuda_sm70_shflsync_idx_p) ;  /* 0x0000012000007944 */ /* 0x002fea0003c00000 */
[----:B------:R-:W-:Y:S01]  /*13d80*/  MOV R14, 0x1 ;  /* 0x00000001000e7802 */ /* 0x000fe20000000f00 */
[----:B------:R-:W-:Y:S01]  /*13d90*/  IMAD.MOV.U32 R21, RZ, RZ, R13 ;  /* 0x000000ffff157224 */ /* 0x000fe200078e000d */
[----:B------:R-:W-:Y:S01]  /*13da0*/  MOV R13, 0x181f ;  /* 0x0000181f000d7802 */ /* 0x000fe20000000f00 */
[----:B------:R-:W-:Y:S01]  /*13db0*/  IMAD.MOV.U32 R15, RZ, RZ, R20 ;  /* 0x000000ffff0f7224 */ /* 0x000fe200078e0014 */
[----:B------:R-:W-:Y:S02]  /*13dc0*/  MOV R12, 0x13de0 ;  /* 0x00013de0000c7802 */ /* 0x000fe40000000f00 */
[----:B-1---5:R-:W-:Y:S05]  /*13dd0*/  CALL.REL.NOINC `($__internal_8_$__cuda_sm70_shflsync_idx_p) ;  /* 0x000000c000007944 */ /* 0x022fea0003c00000 */
[----:B-1---5:R-:W-:-:S05]  /*13de0*/  BRA `(.L_x_447) ;  /* 0xffff65c000007947 */ /* 0x022fca000383ffff */
.L_x_431:
[----:B-1----:R-:W-:Y:S01]  /*13df0*/  MOV R13, 0x181f ;  /* 0x0000181f000d7802 */ /* 0x002fe20000000f00 */
[----:B------:R-:W-:Y:S01]  /*13e00*/  IMAD.MOV.U32 R14, RZ, RZ, 0x1 ;  /* 0x00000001ff0e7424 */ /* 0x000fe200078e00ff */
[----:B------:R-:W-:Y:S02]  /*13e10*/  MOV R12, 0x13e30 ;  /* 0x00013e30000c7802 */ /* 0x000fe40000000f00 */
[----:B------:R-:W-:Y:S05]  /*13e20*/  CALL.REL.NOINC `($__internal_8_$__cuda_sm70_shflsync_idx_p) ;  /* 0x0000007000007944 */ /* 0x000fea0003c00000 */
[----:B------:R-:W-:Y:S01]  /*13e30*/  MOV R14, 0x1 ;  /* 0x00000001000e7802 */ /* 0x000fe20000000f00 */
[----:B------:R-:W-:Y:S01]  /*13e40*/  IMAD.MOV.U32 R5, RZ, RZ, R13 ;  /* 0x000000ffff057224 */ /* 0x000fe200078e000d */
[----:B------:R-:W-:Y:S01]  /*13e50*/  MOV R13, 0x181f ;  /* 0x0000181f000d7802 */ /* 0x000fe20000000f00 */
[----:B------:R-:W-:Y:S01]  /*13e60*/  IMAD.MOV.U32 R15, RZ, RZ, R4 ;  /* 0x000000ffff0f7224 */ /* 0x000fe200078e0004 */
[----:B------:R-:W-:Y:S02]  /*13e70*/  MOV R12, 0x13e90 ;  /* 0x00013e90000c7802 */ /* 0x000fe40000000f00 */
[----:B-1---5:R-:W-:Y:S05]  /*13e80*/  CALL.REL.NOINC `($__internal_8_$__cuda_sm70_shflsync_idx_p) ;  /* 0x0000001000007944 */ /* 0x022fea0003c00000 */
[----:B-1---5:R-:W-:-:S05]  /*13e90*/  BRA `(.L_x_448) ;  /* 0xffff96f000007947 */ /* 0x022fca000383ffff */
        .weak           $__internal_8_$__cuda_sm70_shflsync_idx_p
        .type           $__internal_8_$__cuda_sm70_shflsync_idx_p,@function
        .size           $__internal_8_$__cuda_sm70_shflsync_idx_p,(.L_x_6496 - $__internal_8_$__cuda_sm70_shflsync_idx_p)
$__internal_8_$__cuda_sm70_shflsync_idx_p:
[----:B------:R1:W-:Y:S02]  /*13ea0*/  STL [R1+0x58], R0 ;  /* 0x0000580001007387 */ /* 0x0003e40000100800 */
[----:B-1----:R-:W-:-:S04]  /*13eb0*/  MOV R0, 0xffffffff ;  /* 0xffffffff00007802 */ /* 0x002fc80000000f00 */
[----:B------:R-:W-:Y:S04]  /*13ec0*/  WARPSYNC R0 ;  /* 0x0000000000007348 */ /* 0x000fe80003800000 */
[----:B------:R1:W2:Y:S04]  /*13ed0*/  SHFL.IDX PT, R13, R15, R14, R13 ;  /* 0x0000000e0f0d7389 */ /* 0x0002a800000e000d */
[----:B-1----:R1:W5:Y:S01]  /*13ee0*/  LDL.LU R0, [R1+0x58] ;  /* 0x0000580001007983 */ /* 0x0023620000300800 */
[----:B------:R-:W-:Y:S02]  /*13ef0*/  MOV R14, R12 ;  /* 0x0000000c000e7202 */ /* 0x000fe40000000f00 */
[----:B------:R-:W-:-:S04]  /*13f00*/  MOV R15, 0x0 ;  /* 0x00000000000f7802 */ /* 0x000fc80000000f00 */
[----:B--2---:R-:W-:Y:S05]  /*13f10*/  RET.REL.NODEC R14 `(_ZN7cutlass13device_kernelIN5flash19enable_sm80_to_sm89INS1_16FlashAttnFwdSm80INS1_25CollectiveMainloopFwdSm80ILi8ELi1ELb1EN4cute5tupleIJNS5_1CILi128EEENS7_ILi48EEENS7_ILi256EEEEEELi256ENS_10bfloat16_tEfNS_4arch4Sm80ELb0ELb1ELb1ELb0ELb1ELb0ELb1ELb1EEENS1_21CollectiveEpilogueFwdINS6_IJS8_SA_S9_EEENS6_IJNS7_ILi1EEESI_SI_EEESC_SE_Li256ELb0ELb1ELb1ELb0EEENS1_19SingleTileSchedulerILb0ELb1ELb1ELi128EEEEEEEEEvNT_6ParamsE) ;  /* 0xfffec0e00e007950 */ /* 0x004fea0003c3ffff */
.L_x_449:
        /* <DEDUP_REMOVED lines=14> */
.L_x_6496:


//--------------------- .text._ZN7cutlass13device_kernelIN5flash19enable_sm80_to_sm89INS1_16FlashAttnFwdSm80INS1_25CollectiveMainloopFwdSm80ILi8ELi1ELb1EN4cute5tupleIJNS5_1CILi128EEENS7_ILi48EEENS7_ILi256EEEEEELi256ENS_10bfloat16_tEfNS_4arch4Sm80ELb0ELb1ELb1ELb1ELb1ELb0ELb1ELb1EEENS1_21CollectiveEpilogueFwdINS6_IJS8_SA_S9_EEENS6_IJNS7_ILi1EEESI_SI_EEESC_SE_Li256ELb1ELb1ELb1ELb0EEENS1_36VarlenDynamicPersistentTileSchedulerILi128ELi48ELi256ELi256ELb1ELb1ELb0ELb1ELb0ELb1EEEEEEEEEvNT_6ParamsE --------------------------
	.section	.text._ZN7cutlass13device_kernelIN5flash19enable_sm80_to_sm89INS1_16FlashAttnFwdSm80INS1_25CollectiveMainloopFwdSm80ILi8ELi1ELb1EN4cute5tupleIJNS5_1CILi128EEENS7_ILi48EEENS7_ILi256EEEEEELi256ENS_10bfloat16_tEfNS_4arch4Sm80ELb0ELb1ELb1ELb1ELb1ELb0ELb1ELb1EEENS1_21CollectiveEpilogueFwdINS6_IJS8_SA_S9_EEENS6_IJNS7_ILi1EEESI_SI_EEESC_SE_Li256ELb1ELb1ELb1ELb0EEENS1_36VarlenDynamicPersistentTileSchedulerILi128ELi48ELi256ELi256ELb1ELb1ELb0ELb1ELb0ELb1EEEEEEEEEvNT_6ParamsE,"ax",@progbits
	.sectioninfo	@"SHI_REGISTERS=255"
	.align	128
.text._ZN7cutlass13device_kernelIN5flash19enable_sm80_to_sm89INS1_16FlashAttnFwdSm80INS1_25CollectiveMainloopFwdSm80ILi8ELi1ELb1EN4cute5tupleIJNS5_1CILi128EEENS7_ILi48EEENS7_ILi256EEEEEELi256ENS_10bfloat16_tEfNS_4arch4Sm80ELb0ELb1ELb1ELb1ELb1ELb0ELb1ELb1EEENS1_21CollectiveEpilogueFwdINS6_IJS8_SA_S9_EEENS6_IJNS7_ILi1EEESI_SI_EEESC_SE_Li256ELb1ELb1ELb1ELb0EEENS1_36VarlenDynamicPersistentTileSchedulerILi128ELi48ELi256ELi256ELb1ELb1ELb0ELb1ELb0ELb1EEEEEEEEEvNT_6ParamsE:
        .type           _ZN7cutlass13device_kernelIN5flash19enable_sm80_to_sm89INS1_16FlashAttnFwdSm80INS1_25CollectiveMainloopFwdSm80ILi8ELi1ELb1EN4cute5tupleIJNS5_1CILi128EEENS7_ILi48EEENS7_ILi256EEEEEELi256ENS_10bfloat16_tEfNS_4arch4Sm80ELb0ELb1ELb1ELb1ELb1ELb0ELb1ELb1EEENS1_21CollectiveEpilogueFwdINS6_IJS8_SA_S9_EEENS6_IJNS7_ILi1EEESI_SI_EEESC_SE_Li256ELb1ELb1ELb1ELb0EEENS1_36VarlenDynamicPersistentTileSchedulerILi128ELi48ELi256ELi256ELb1ELb1ELb0ELb1ELb0ELb1EEEEEEEEEvNT_6ParamsE,@function
        .size           _ZN7cutlass13device_kernelIN5flash19enable_sm80_to_sm89INS1_16FlashAttnFwdSm80INS1_25CollectiveMainloopFwdSm80ILi8ELi1ELb1EN4cute5tupleIJNS5_1CILi128EEENS7_ILi48EEENS7_ILi256EEEEEELi256ENS_10bfloat16_tEfNS_4arch4Sm80ELb0ELb1ELb1ELb1ELb1ELb0ELb1ELb1EEENS1_21CollectiveEpilogueFwdINS6_IJS8_SA_S9_EEENS6_IJNS7_ILi1EEESI_SI_EEESC_SE_Li256ELb1ELb1ELb1ELb0EEENS1_36VarlenDynamicPersistentTileSchedulerILi128ELi48ELi256ELi256ELb1ELb1ELb0ELb1ELb0ELb1EEEEEEEEEvNT_6ParamsE,(.L_x_6498 - _ZN7cutlass13device_kernelIN5flash19enable_sm80_to_sm89INS1_16FlashAttnFwdSm80INS1_25CollectiveMainloopFwdSm80ILi8ELi1ELb1EN4cute5tupleIJNS5_1CILi128EEENS7_ILi48EEENS7_ILi256EEEEEELi256ENS_10bfloat16_tEfNS_4arch4Sm80ELb0ELb1ELb1ELb1ELb1ELb0ELb1ELb1EEENS1_21CollectiveEpilogueFwdINS6_IJS8_SA_S9_EEENS6_IJNS7_ILi1EEESI_SI_EEESC_SE_Li256ELb1ELb1ELb1ELb0EEENS1_36VarlenDynamicPersistentTileSchedulerILi128ELi48ELi256ELi256ELb1ELb1ELb0ELb1ELb0ELb1EEEEEEEEEvNT_6ParamsE)
        .other          _ZN7cutlass13device_kernelIN5flash19enable_sm80_to_sm89INS1_16FlashAttnFwdSm80INS1_25CollectiveMainloopFwdSm80ILi8ELi1ELb1EN4cute5tupleIJNS5_1CILi128EEENS7_ILi48EEENS7_ILi256EEEEEELi256ENS_10bfloat16_tEfNS_4arch4Sm80ELb0ELb1ELb1ELb1ELb1ELb0ELb1ELb1EEENS1_21CollectiveEpilogueFwdINS6_IJS8_SA_S9_EEENS6_IJNS7_ILi1EEESI_SI_EEESC_SE_Li256ELb1ELb1ELb1ELb0EEENS1_36VarlenDynamicPersistentTileSchedulerILi128ELi48ELi256ELi256ELb1ELb1ELb0ELb1ELb0ELb1EEEEEEEEEvNT_6ParamsE,@"STO_CUDA_ENTRY STV_DEFAULT"
_ZN7cutlass13device_kernelIN5flash19enable_sm80_to_sm89INS1_16FlashAttnFwdSm80INS1_25CollectiveMainloopFwdSm80ILi8ELi1ELb1EN4cute5tupleIJNS5_1CILi128EEENS7_ILi48EEENS7_ILi256EEEEEELi256ENS_10bfloat16_tEfNS_4arch4Sm80ELb0ELb1ELb1ELb1ELb1ELb0ELb1ELb1EEENS1_21CollectiveEpilogueFwdINS6_IJS8_SA_S9_EEENS6_IJNS7_ILi1EEESI_SI_EEESC_SE_Li256ELb1ELb1ELb1ELb0EEENS1_36VarlenDynamicPersistentTileSchedulerILi128ELi48ELi256ELi256ELb1ELb1ELb0ELb1ELb0ELb1EEEEEEEEEvNT_6ParamsE:
        /* <DEDUP_REMOVED lines=15> */
[----:B------:R-:W-:-:S03]  /*00f0*/  CS2R R8, SRZ ;  /* 0x0000000000087805 */ /* 0x000fc6000001ff00 */
[----:B------:R-:W-:-:S04]  /*0100*/  ISETP.NE.AND P6, PT, R13, 0x1f, PT ;  /* 0x0000001f0d00780c */ /* 0x000fc80003fc5270 */
[----:B------:R-:W-:-:S13]  /*0110*/  ISETP.GE.OR P0, PT, R13, c[0x0][0x53c], !P6 ;  /* 0x00014f000d007a0c */ /* 0x000fda0007706670 */
[----:B-1----:R-:W-:Y:S02]  /*0120*/  @!P0 IMAD.MOV.U32 R4, RZ, RZ, 0x4 ;  /* 0x00000004ff048424 */ /* 0x002fe400078e00ff */
[----:B------:R-:W-:Y:S02]  /*0130*/  @!P0 IMAD.MOV.U32 R2, RZ, RZ, 0x4 ;  /* 0x00000004ff028424 */ /* 0x000fe400078e00ff */
[----:B------:R-:W-:-:S04]  /*0140*/  @!P0 IMAD.WIDE.U32 R4, R13, R4, c[0x0][0x580] ;  /* 0x000160000d048625 */ /* 0x000fc800078e0004 */
[C---:B------:R-:W-:Y:S01]  /*0150*/  @!P0 IMAD.WIDE.U32 R2, R13.reuse, R2, c[0x0][0x578] ;  /* 0x00015e000d028625 */ /* 0x040fe200078e0002 */
[----:B------:R-:W2:Y:S04]  /*0160*/  @!P0 LDG.E R9, [R4.64] ;  /* 0x0000000604098981 */ /* 0x000ea8000c1e1900 */
[----:B------:R-:W2:Y:S01]  /*0170*/  @!P0 LDG.E R8, [R2.64] ;  /* 0x0000000602088981 */ /* 0x000ea2000c1e1900 */
[C---:B------:R-:W-:Y:S01]  /*0180*/  ISETP.NE.AND P5, PT, R13.reuse, RZ, PT ;  /* 0x000000ff0d00720c */ /* 0x040fe20003fa5270 */
[----:B------:R-:W1:Y:S01]  /*0190*/  S2UR UR4, SR_CTAID.X ;  /* 0x00000000000479c3 */ /* 0x000e620000002500 */
[C---:B------:R-:W-:Y:S01]  /*01a0*/  ISETP.GE.U32.AND P4, PT, R13.reuse, 0x2, PT ;  /* 0x000000020d00780c */ /* 0x040fe20003f86070 */
[----:B------:R-:W-:Y:S01]  /*01b0*/  IMAD.MOV.U32 R7, RZ, RZ, RZ ;  /* 0x000000ffff077224 */ /* 0x000fe200078e00ff */
        /* <DEDUP_REMOVED lines=26> */
.L_x_455:
[----:B------:R-:W-:-:S04]  /*0360*/  IADD3 R0, R7, 0x1f, RZ ;  /* 0x0000001f07007810 */ /* 0x000fc80007ffe0ff */
[----:B------:R-:W-:-:S13]  /*0370*/  ISETP.GE.AND P0, PT, R0, c[0x0][0x53c], PT ;  /* 0x00014f0000007a0c */ /* 0x000fda0003f06270 */
[----:B------:R-:W-:Y:S05]  /*0380*/  @P0 BRA `(.L_x_452) ;  /* 0x00000c4000000947 */ /* 0x000fea0003800000 */
[----:B------:R-:W-:Y:S01]  /*0390*/  MOV R7, R0 ;  /* 0x0000000000077202 */ /* 0x000fe20000000f00 */
[----:B------:R-:W-:-:S03]  /*03a0*/  CS2R R8, SRZ ;  /* 0x0000000000087805 */ /* 0x000fc6000001ff00 */
[----:B------:R-:W-:-:S04]  /*03b0*/  IADD3 R0, R13, R7, RZ ;  /* 0x000000070d007210 */ /* 0x000fc80007ffe0ff */
[----:B------:R-:W-:-:S13]  /*03c0*/  ISETP.GE.OR P0, PT, R0, c[0x0][0x53c], !P6 ;  /* 0x00014f0000007a0c */ /* 0x000fda0007706670 */
[----:B------:R-:W-:Y:S02]  /*03d0*/  @!P0 MOV R2, 0x4 ;  /* 0x0000000400028802 */ /* 0x000fe40000000f00 */
[----:B------:R-:W-:-:S03]  /*03e0*/  @!P0 MOV R3, 0x4 ;  /* 0x0000000400038802 */ /* 0x000fc60000000f00 */
[----:B------:R-:W-:-:S04]  /*03f0*/  @!P0 IMAD.WIDE R4, R0, R2, c[0x0][0x580] ;  /* 0x0001600000048625 */ /* 0x000fc800078e0202 */
[----:B------:R-:W-:Y:S01]  /*0400*/  @!P0 IMAD.WIDE R2, R0, R3, c[0x0][0x578] ;  /* 0x00015e0000028625 */ /* 0x000fe200078e0203 */
[----:B------:R-:W2:Y:S04]  /*0410*/  @!P0 LDG.E R9, [R4.64] ;  /* 0x0000000604098981 */ /* 0x000ea8000c1e1900 */
[----:B------:R-:W2:Y:S02]  /*0420*/  @!P0 LDG.E R8, [R2.64] ;  /* 0x0000000602088981 */ /* 0x000ea4000c1e1900 */
[----:B--2---:R-:W-:Y:S01]  /*0430*/  IMAD R5, R9, R8, RZ ;  /* 0x0000000809057224 */ /* 0x004fe200078e02ff */
[----:B------:R-:W-:Y:S05]  /*0440*/  BRA.DIV ~URZ, `(.L_x_453) ;  /* 0x000198727f007947 */ /* 0x000fea000b800000 */
[----:B------:R1:W2:Y:S02]  /*0450*/  SHFL.UP PT, R0, R5, 0x1, RZ ;  /* 0x0420000005007989 */ /* 0x0002a400000e00ff */
.L_x_633:
        /* <DEDUP_REMOVED lines=16> */
.L_x_634:
[----:B--2---:R-:W-:-:S05]  /*0560*/  IMAD R0, R0, c[0x0][0x538], RZ ;  /* 0x00014e0000007a24 */ /* 0x004fca00078e02ff */
[----:B------:R-:W-:-:S04]  /*0570*/  IADD3 R6, R0, R6, RZ ;  /* 0x0000000600067210 */ /* 0x000fc80007ffe0ff */
[----:B------:R-:W-:-:S13]  /*0580*/  ISETP.GT.AND P0, PT, R6, UR4, PT ;  /* 0x0000000406007c0c */ /* 0x000fda000bf04270 */
[----:B-1----:R-:W-:Y:S05]  /*0590*/  @!P0 BRA `(.L_x_455) ;  /* 0xfffffdc000008947 */ /* 0x002fea000383ffff */
.L_x_451:
[----:B------:R-:W-:-:S05]  /*05a0*/  IADD3 R10, -R0, R6, RZ ;  /* 0x00000006000a7210 */ /* 0x000fca0007ffe1ff */
[----:B------:R-:W-:-:S05]  /*05b0*/  IMAD R0, R4, c[0x0][0x538], R10 ;  /* 0x00014e0004007a24 */ /* 0x000fca00078e020a */
[----:B------:R-:W-:Y:S01]  /*05c0*/  ISETP.GT.AND P0, PT, R0, UR4, PT ;  /* 0x0000000400007c0c */ /* 0x000fe2000bf04270 */
[----:B------:R-:W-:-:S12]  /*05d0*/  BRA.DIV ~URZ, `(.L_x_456) ;  /* 0x000199227f007947 */ /* 0x000fd8000b800000 */
[----:B------:R-:W-:-:S04]  /*05e0*/  VOTE.ANY R6, PT, !P0 ;  /* 0x0000000000067806 */ /* 0x000fc800040e0100 */
.L_x_635:
[----:B------:R-:W1:Y:S02]  /*05f0*/  POPC R0, R6 ;  /* 0x0000000600007309 */ /* 0x000e640000000000 */
[----:B-1----:R-:W-:-:S05]  /*0600*/  IADD3 R2, R0, R7, RZ ;  /* 0x0000000700027210 */ /* 0x002fca0007ffe0ff */
[----:B------:R1:W-:Y:S01]  /*0610*/  STL [R1+0xcc], R2 ;  /* 0x0000cc0201007387 */ /* 0x0003e20000100800 */
[----:B------:R-:W-:Y:S05]  /*0620*/  BRA.DIV ~URZ, `(.L_x_457) ;  /* 0x000199227f007947 */ /* 0x000fea000b800000 */
[----:B------:R2:W3:Y:S01]  /*0630*/  SHFL.IDX PT, R12, R9, R0, 0x1f ;  /* 0x00001f00090c7589 */ /* 0x0004e200000e0000 */
[----:B------:R-:W-:-:S03]  /*0640*/  MOV R5, RZ ;  /* 0x000000ff00057202 */ /* 0x000fc60000000f00 */
[----:B------:R2:W4:Y:S04]  /*0650*/  SHFL.IDX PT, R9, R8, R0, 0x1f ;  /* 0x00001f0008097589 */ /* 0x00052800000e0000 */
.L_x_636:
[----:B------:R-:W-:Y:S01]  /*0660*/  ISETP.NE.AND P0, PT, R6, RZ, PT ;  /* 0x000000ff0600720c */ /* 0x000fe20003f05270 */
[----:B------:R-:W-:-:S12]  /*0670*/  BSSY B0, `(.L_x_458) ;  /* 0x0000005000007945 */ /* 0x000fd80003800000 */
[----:B------:R-:W-:Y:S05]  /*0680*/  @!P0 BRA `(.L_x_459) ;  /* 0x0000003000008947 */ /* 0x000fea0003800000 */
[----:B--2---:R-:W-:Y:S01]  /*0690*/  IADD3 R0, R0, -0x1, RZ ;  /* 0xffffffff00007810 */ /* 0x004fe20007ffe0ff */
[----:B------:R-:W-:Y:S05]  /*06a0*/  BRA.DIV ~URZ, `(.L_x_460) ;  /* 0x000199c27f007947 */ /* 0x000fea000b800000 */
[----:B------:R2:W1:Y:S02]  /*06b0*/  SHFL.IDX PT, R5, R4, R0, 0x1f ;  /* 0x00001f0004057589 */ /* 0x00046400000e0000 */
.L_x_459:
[----:B------:R-:W-:Y:S05]  /*06c0*/  BSYNC B0 ;  /* 0x0000000000007941 */ /* 0x000fea0003800000 */
.L_x_458:
[----:B-12---:R-:W-:Y:S01]  /*06d0*/  IMAD R0, R5, c[0x0][0x538], R10 ;  /* 0x00014e0005007a24 */ /* 0x006fe200078e020a */
[----:B----4-:R-:W-:Y:S01]  /*06e0*/  ISETP.NE.AND P0, PT, R9, 0x1, PT ;  /* 0x000000010900780c */ /* 0x010fe20003f05270 */
[----:B------:R-:W-:Y:S03]  /*06f0*/  BSSY B0, `(.L_x_461) ;  /* 0x0000089000007945 */ /* 0x000fe60003800000 */
[----:B------:R1:W-:Y:S01]  /*0700*/  STL [R1+0xc0], R0 ;  /* 0x0000c00001007387 */ /* 0x0003e20000100800 */
[----:B------:R-:W-:-:S08]  /*0710*/  IADD3 R11, -R0, UR4, RZ ;  /* 0x00000004000b7c10 */ /* 0x000fd0000fffe1ff */
[----:B------:R-:W-:Y:S05]  /*0720*/  @!P0 BRA `(.L_x_462) ;  /* 0x000003f000008947 */ /* 0x000fea0003800000 */
[-C--:B-1-3--:R-:W-:Y:S02]  /*0730*/  IABS R0, R12.reuse ;  /* 0x0000000c00007213 */ /* 0x08afe40000000000 */
[----:B------:R-:W-:-:S03]  /*0740*/  IABS R6, R12 ;  /* 0x0000000c00067213 */ /* 0x000fc60000000000 */
[----:B------:R-:W-:Y:S01]  /*0750*/  IMAD.MOV.U32 R5, RZ, RZ, R0 ;  /* 0x000000ffff057224 */ /* 0x000fe200078e0000 */
[----:B------:R-:W-:-:S03]  /*0760*/  IABS R0, R9 ;  /* 0x0000000900007213 */ /* 0x000fc60000000000 */
[----:B------:R-:W1:Y:S02]  /*0770*/  I2F.RP R2, R5 ;  /* 0x0000000500027306 */ /* 0x000e640000209400 */
[----:B------:R-:W-:Y:S01]  /*0780*/  IMAD.MOV.U32 R8, RZ, RZ, R0 ;  /* 0x000000ffff087224 */ /* 0x000fe200078e0000 */
[----:B------:R-:W-:-:S05]  /*0790*/  IABS R0, R11 ;  /* 0x0000000b00007213 */ /* 0x000fca0000000000 */
[----:B------:R-:W-:Y:S08]  /*07a0*/  I2F.RP R7, R8 ;  /* 0x0000000800077306 */ /* 0x000ff00000209400 */
[----:B-1----:R-:W1:Y:S02]  /*07b0*/  MUFU.RCP R2, R2 ;  /* 0x0000000200027308 */ /* 0x002e640000001000 */
[----:B-1----:R-:W-:-:S06]  /*07c0*/  IADD3 R2, R2, 0xffffffe, RZ ;  /* 0x0ffffffe02027810 */ /* 0x002fcc0007ffe0ff */
[----:B------:R-:W1:Y:S02]  /*07d0*/  F2I.FTZ.U32.TRUNC.NTZ R3, R2 ;  /* 0x0000000200037305 */ /* 0x000e64000021f000 */
[----:B-1----:R-:W-:-:S04]  /*07e0*/  IMAD.MOV R2, RZ, RZ, -R3 ;  /* 0x000000ffff027224 */ /* 0x002fc800078e0a03 */
[----:B------:R-:W-:Y:S02]  /*07f0*/  IMAD R4, R2, R5, RZ ;  /* 0x0000000502047224 */ /* 0x000fe400078e02ff */
[----:B------:R-:W-:-:S04]  /*0800*/  IMAD.MOV.U32 R2, RZ, RZ, RZ ;  /* 0x000000ffff027224 */ /* 0x000fc800078e00ff */
[----:B------:R-:W-:Y:S01]  /*0810*/  IMAD.HI.U32 R2, R3, R4, R2 ;  /* 0x0000000403027227 */ /* 0x000fe200078e0002 */
[----:B------:R-:W-:-:S03]  /*0820*/  MOV R3, R0 ;  /* 0x0000000000037202 */ /* 0x000fc60000000f00 */
[----:B------:R-:W-:Y:S02]  /*0830*/  IMAD.MOV R0, RZ, RZ, -R6 ;  /* 0x000000ffff007224 */ /* 0x000fe400078e0a06 */
        /* <DEDUP_REMOVED lines=28> */
[----:B------:R-:W-:-:S03]  /*0a00*/  IMAD.MOV R5, RZ, RZ, -R4 ;  /* 0x000000ffff057224 */ /* 0x000fc600078e0a04 */
        /* <DEDUP_REMOVED lines=10> */
[----:B------:R-:W-:-:S04]  /*0ab0*/  IMAD.MOV R2, RZ, RZ, -R0 ;  /* 0x000000ffff027224 */ /* 0x000fc800078e0a00 */
[C---:B------:R-:W-:Y:S01]  /*0ac0*/  IMAD R3, R9.reuse, R2, R4 ;  /* 0x0000000209037224 */ /* 0x040fe200078e0204 */
[----:B------:R-:W-:Y:S01]  /*0ad0*/  LEA R2, R9, R0, 0x18 ;  /* 0x0000000009027211 */ /* 0x000fe200078ec0ff */
[----:B------:R-:W-:-:S04]  /*0ae0*/  IMAD R0, R12, R5, R11 ;  /* 0x000000050c007224 */ /* 0x000fc800078e020b */
[----:B------:R-:W-:-:S05]  /*0af0*/  IMAD R2, R3, 0x10000, R2 ;  /* 0x0001000003027824 */ /* 0x000fca00078e0202 */
[----:B------:R1:W-:Y:S01]  /*0b00*/  STL [R1+0xc8], R2 ;  /* 0x0000c80201007387 */ /* 0x0003e20000100800 */
[----:B------:R-:W-:Y:S05]  /*0b10*/  BRA `(.L_x_463) ;  /* 0x0000046000007947 */ /* 0x000fea0003800000 */
.L_x_462:
[----:B------:R-:W2:Y:S01]  /*0b20*/  LDL R3, [R1+0xcc] ;  /* 0x0000cc0001037983 */ /* 0x000ea20000100800 */
[----:B------:R-:W-:-:S04]  /*0b30*/  IMAD.MOV.U32 R2, RZ, RZ, 0x4 ;  /* 0x00000004ff027424 */ /* 0x000fc800078e00ff */
[----:B--2---:R-:W-:-:S05]  /*0b40*/  IMAD.WIDE R2, R3, R2, c[0x0][0x590] ;  /* 0x0001640003027625 */ /* 0x004fca00078e0202 */
[----:B------:R-:W2:Y:S02]  /*0b50*/  LDG.E R7, [R2.64] ;  /* 0x0000000602077981 */ /* 0x000ea4000c1e1900 */
[----:B--23--:R-:W-:-:S05]  /*0b60*/  IMAD R9, R7, R12, RZ ;  /* 0x0000000c07097224 */ /* 0x00cfca00078e02ff */
[-C--:B-1----:R-:W-:Y:S02]  /*0b70*/  IABS R0, R9.reuse ;  /* 0x0000000900007213 */ /* 0x082fe40000000000 */
[----:B------:R-:W-:-:S03]  /*0b80*/  IABS R8, R9 ;  /* 0x0000000900087213 */ /* 0x000fc60000000000 */
[----:B------:R-:W-:-:S04]  /*0b90*/  IMAD.MOV.U32 R6, RZ, RZ, R0 ;  /* 0x000000ffff067224 */ /* 0x000fc800078e0000 */
[----:B------:R-:W1:Y:S08]  /*0ba0*/  I2F.RP R2, R6 ;  /* 0x0000000600027306 */ /* 0x000e700000209400 */
[----:B-1----:R-:W1:Y:S02]  /*0bb0*/  MUFU.RCP R2, R2 ;  /* 0x0000000200027308 */ /* 0x002e640000001000 */
[----:B-1----:R-:W-:-:S06]  /*0bc0*/  IADD3 R2, R2, 0xffffffe, RZ ;  /* 0x0ffffffe02027810 */ /* 0x002fcc0007ffe0ff */
[----:B------:R-:W1:Y:S02]  /*0bd0*/  F2I.FTZ.U32.TRUNC.NTZ R3, R2 ;  /* 0x0000000200037305 */ /* 0x000e64000021f000 */
[----:B-1----:R-:W-:-:S04]  /*0be0*/  IMAD.MOV R0, RZ, RZ, -R3 ;  /* 0x000000ffff007224 */ /* 0x002fc800078e0a03 */
[----:B------:R-:W-:Y:S01]  /*0bf0*/  IMAD.MOV.U32 R2, RZ, RZ, R0 ;  /* 0x000000ffff027224 */ /* 0x000fe200078e0000 */
[----:B------:R-:W-:-:S03]  /*0c00*/  IABS R0, R11 ;  /* 0x0000000b00007213 */ /* 0x000fc60000000000 */
[----:B------:R-:W-:Y:S01]  /*0c10*/  IMAD R4, R2, R6, RZ ;  /* 0x0000000602047224 */ /* 0x000fe200078e02ff */
[----:B------:R-:W-:Y:S01]  /*0c20*/  MOV R5, R0 ;  /* 0x0000000000057202 */ /* 0x000fe20000000f00 */
[----:B------:R-:W-:-:S04]  /*0c30*/  IMAD.MOV.U32 R2, RZ, RZ, RZ ;  /* 0x000000ffff027224 */ /* 0x000fc800078e00ff */
[----:B------:R-:W-:-:S04]  /*0c40*/  IMAD.HI.U32 R0, R3, R4, R2 ;  /* 0x0000000403007227 */ /* 0x000fc800078e0002 */
[----:B------:R-:W-:Y:S02]  /*0c50*/  IMAD.MOV R2, RZ, RZ, -R8 ;  /* 0x000000ffff027224 */ /* 0x000fe400078e0a08 */
        /* <DEDUP_REMOVED lines=9> */
[----:B------:R-:W-:-:S04]  /*0cf0*/  @P2 IADD3 R0, R0, 0x1, RZ ;  /* 0x0000000100002810 */ /* 0x000fc80007ffe0ff */
[----:B------:R-:W-:-:S05]  /*0d00*/  MOV R4, R0 ;  /* 0x0000000000047202 */ /* 0x000fca0000000f00 */
[----:B------:R-:W-:Y:S01]  /*0d10*/  @!P1 IMAD.MOV R4, RZ, RZ, -R4 ;  /* 0x000000ffff049224 */ /* 0x000fe200078e0a04 */
[----:B------:R-:W-:-:S05]  /*0d20*/  @!P0 LOP3.LUT R4, RZ, R9, RZ, 0x33, !PT ;  /* 0x00000009ff048212 */ /* 0x000fca00078e33ff */
[----:B------:R-:W-:-:S05]  /*0d30*/  IMAD R10, R7, R4, RZ ;  /* 0x00000004070a7224 */ /* 0x000fca00078e02ff */
[----:B------:R-:W-:-:S04]  /*0d40*/  IADD3 R0, -R10, c[0x0][0x538], RZ ;  /* 0x00014e000a007a10 */ /* 0x000fc80007ffe1ff */
[----:B------:R-:W-:-:S04]  /*0d50*/  IMNMX R6, R7, R0, PT ;  /* 0x0000000007067217 */ /* 0x000fc80003800200 */
[----:B------:R-:W-:-:S05]  /*0d60*/  IABS R0, R6 ;  /* 0x0000000600007213 */ /* 0x000fca0000000000 */
[----:B------:R-:W-:-:S04]  /*0d70*/  IMAD.MOV.U32 R5, RZ, RZ, R0 ;  /* 0x000000ffff057224 */ /* 0x000fc800078e0000 */
[----:B------:R-:W1:Y:S08]  /*0d80*/  I2F.RP R2, R5 ;  /* 0x0000000500027306 */ /* 0x000e700000209400 */
[----:B-1----:R-:W1:Y:S02]  /*0d90*/  MUFU.RCP R2, R2 ;  /* 0x0000000200027308 */ /* 0x002e640000001000 */
[----:B-1----:R-:W-:-:S06]  /*0da0*/  IADD3 R2, R2, 0xffffffe, RZ ;  /* 0x0ffffffe02027810 */ /* 0x002fcc0007ffe0ff */
[----:B------:R1:W2:Y:S02]  /*0db0*/  F2I.FTZ.U32.TRUNC.NTZ R3, R2 ;  /* 0x0000000200037305 */ /* 0x0002a4000021f000 */
[----:B-1----:R-:W-:Y:S01]  /*0dc0*/  IMAD.MOV R2, RZ, RZ, -R4 ;  /* 0x000000ffff027224 */ /* 0x002fe200078e0a04 */
[----:B--2---:R-:W-:-:S03]  /*0dd0*/  IADD3 R0, RZ, -R3, RZ ;  /* 0x80000003ff007210 */ /* 0x004fc60007ffe0ff */
[----:B------:R-:W-:Y:S01]  /*0de0*/  IMAD R8, R9, R2, R11 ;  /* 0x0000000209087224 */ /* 0x000fe200078e020b */
[----:B------:R-:W-:Y:S01]  /*0df0*/  IABS R9, R6 ;  /* 0x0000000600097213 */ /* 0x000fe20000000000 */
[----:B------:R-:W-:-:S03]  /*0e00*/  IMAD.MOV.U32 R2, RZ, RZ, R0 ;  /* 0x000000ffff027224 */ /* 0x000fc600078e0000 */
[----:B------:R-:W-:Y:S01]  /*0e10*/  IABS R0, R8 ;  /* 0x0000000800007213 */ /* 0x000fe20000000000 */
[----:B------:R-:W-:Y:S02]  /*0e20*/  IMAD R7, R2, R5, RZ ;  /* 0x0000000502077224 */ /* 0x000fe400078e02ff */
[----:B------:R-:W-:Y:S02]  /*0e30*/  IMAD.MOV.U32 R2, RZ, RZ, RZ ;  /* 0x000000ffff027224 */ /* 0x000fe400078e00ff */
[----:B------:R-:W-:Y:S01]  /*0e40*/  IMAD.MOV.U32 R4, RZ, RZ, R0 ;  /* 0x000000ffff047224 */ /* 0x000fe200078e0000 */
[----:B------:R-:W-:Y:S01]  /*0e50*/  IADD3 R0, RZ, -R9, RZ ;  /* 0x80000009ff007210 */ /* 0x000fe20007ffe0ff */
[----:B------:R-:W-:-:S04]  /*0e60*/  IMAD.HI.U32 R3, R3, R7, R2 ;  /* 0x0000000703037227 */ /* 0x000fc800078e0002 */
[----:B------:R-:W-:Y:S02]  /*0e70*/  IMAD.MOV.U32 R2, RZ, RZ, R0 ;  /* 0x000000ffff027224 */ /* 0x000fe400078e0000 */
[----:B------:R-:W-:Y:S01]  /*0e80*/  IMAD.HI.U32 R0, R3, R4, RZ ;  /* 0x0000000403007227 */ /* 0x000fe200078e00ff */
[----:B------:R-:W-:-:S03]  /*0e90*/  IADD3 R3, R10, 0x1000000, R8 ;  /* 0x010000000a037810 */ /* 0x000fc60007ffe008 */
[----:B------:R-:W-:-:S05]  /*0ea0*/  IMAD R2, R0, R2, R4 ;  /* 0x0000000200027224 */ /* 0x000fca00078e0204 */
[----:B------:R-:W-:-:S13]  /*0eb0*/  ISETP.GT.U32.AND P0, PT, R5, R2, PT ;  /* 0x000000020500720c */ /* 0x000fda0003f04070 */
[----:B------:R-:W-:Y:S01]  /*0ec0*/  @!P0 IMAD.IADD R2, R2, 0x1, -R5 ;  /* 0x0000000102028824 */ /* 0x000fe200078e0a05 */
[----:B------:R-:W-:Y:S02]  /*0ed0*/  @!P0 IADD3 R0, R0, 0x1, RZ ;  /* 0x0000000100008810 */ /* 0x000fe40007ffe0ff */
[----:B------:R-:W-:Y:S02]  /*0ee0*/  ISETP.NE.AND P0, PT, R6, RZ, PT ;  /* 0x000000ff0600720c */ /* 0x000fe40003f05270 */
[----:B------:R-:W-:Y:S02]  /*0ef0*/  ISETP.GE.U32.AND P2, PT, R2, R5, PT ;  /* 0x000000050200720c */ /* 0x000fe40003f46070 */
[----:B------:R-:W-:-:S04]  /*0f00*/  LOP3.LUT R2, R8, R6, RZ, 0x3c, !PT ;  /* 0x0000000608027212 */ /* 0x000fc800078e3cff */
[----:B------:R-:W-:Y:S01]  /*0f10*/  ISETP.GE.AND P1, PT, R2, RZ, PT ;  /* 0x000000ff0200720c */ /* 0x000fe20003f26270 */
[----:B------:R-:W-:-:S06]  /*0f20*/  IMAD.MOV R2, RZ, RZ, -R6 ;  /* 0x000000ffff027224 */ /* 0x000fcc00078e0a06 */
[----:B------:R-:W-:-:S06]  /*0f30*/  @P2 IADD3 R0, R0, 0x1, RZ ;  /* 0x0000000100002810 */ /* 0x000fcc0007ffe0ff */
[----:B------:R-:W-:Y:S02]  /*0f40*/  @!P1 IADD3 R0, -R0, RZ, RZ ;  /* 0x000000ff00009210 */ /* 0x000fe40007ffe1ff */
[----:B------:R-:W-:-:S05]  /*0f50*/  @!P0 LOP3.LUT R0, RZ, R6, RZ, 0x33, !PT ;  /* 0x00000006ff008212 */ /* 0x000fca00078e33ff */
[----:B------:R-:W-:-:S05]  /*0f60*/  IMAD R2, R0, R2, R3 ;  /* 0x0000000200027224 */ /* 0x000fca00078e0203 */
[----:B------:R1:W-:Y:S02]  /*0f70*/  STL [R1+0xc8], R2 ;  /* 0x0000c80201007387 */ /* 0x0003e40000100800 */
.L_x_463:
[----:B------:R-:W-:Y:S05]  /*0f80*/  BSYNC B0 ;  /* 0x0000000000007941 */ /* 0x000fea0003800000 */
.L_x_461:
[----:B------:R-:W-:-:S04]  /*0f90*/  LOP3.LUT R0, RZ, R0, RZ, 0x33, !PT ;  /* 0x00000000ff007212 */ /* 0x000fc800078e33ff */
[----:B------:R-:W-:-:S05]  /*0fa0*/  IADD3 R0, R0, R12, RZ ;  /* 0x0000000c00007210 */ /* 0x000fca0007ffe0ff */
[----:B------:R2:W-:Y:S01]  /*0fb0*/  STL [R1+0xc4], R0 ;  /* 0x0000c40001007387 */ /* 0x0005e20000100800 */
[----:B------:R-:W-:Y:S05]  /*0fc0*/  BRA `(.L_x_464) ;  /* 0x0000006000007947 */ /* 0x000fea0003800000 */
.L_x_452:
[----:B------:R-:W-:Y:S01]  /*0fd0*/  MOV R0, UR4 ;  /* 0x0000000400007c02 */ /* 0x000fe20008000f00 */
[----:B------:R-:W-:Y:S04]  /*0fe0*/  STL [R1+0xc4], RZ ;  /* 0x0000c4ff01007387 */ /* 0x000fe80000100800 */
[----:B------:R-:W-:Y:S04]  /*0ff0*/  STL [R1+0xc8], RZ ;  /* 0x0000c8ff01007387 */ /* 0x000fe80000100800 */
[----:B------:R1:W-:Y:S02]  /*1000*/  STL [R1+0xc0], R0 ;  /* 0x0000c00001007387 */ /* 0x0003e40000100800 */
[----:B-1----:R-:W-:-:S05]  /*1010*/  MOV R0, c[0x0][0x53c] ;  /* 0x00014f0000007a02 */ /* 0x002fca0000000f00 */
[----:B------:R1:W-:Y:S02]  /*1020*/  STL [R1+0xcc], R0 ;  /* 0x0000cc0001007387 */ /* 0x0003e40000100800 */
.L_x_464:
[----:B------:R-:W3:Y:S04]  /*1030*/  LDL R4, [R1+0xc0] ;  /* 0x0000c00001047983 */ /* 0x000ee80000100800 */
[----:B------:R-:W3:Y:S04]  /*1040*/  LDL R5, [R1+0xc4] ;  /* 0x0000c40001057983 */ /* 0x000ee80000100800 */
[----:B------:R-:W3:Y:S04]  /*1050*/  LDL R6, [R1+0xc8] ;  /* 0x0000c80001067983 */ /* 0x000ee80000100800 */
[----:B------:R-:W3:Y:S01]  /*1060*/  LDL R7, [R1+0xcc] ;  /* 0x0000cc0001077983 */ /* 0x000ee20000100800 */
[----:B------:R-:W-:Y:S01]  /*1070*/  ISETP.NE.AND P0, PT, R13, RZ, PT ;  /* 0x000000ff0d00720c */ /* 0x000fe20003f05270 */
[----:B------:R-:W-:-:S12]  /*1080*/  WARPSYNC 0xffffffff ;  /* 0xffffffff00007948 */ /* 0x000fd80003800000 */
[----:B---3--:R3:W-:Y:S04]  /*1090*/  @!P0 STS.128 [0x1a080], R4 ;  /* 0x01a08004ff008388 */ /* 0x0087e80000000c00 */
[----:B------:R-:W-:Y:S06]  /*10a0*/  BAR.ARV 0x5, 0x100 ;  /* 0x0144000000007b1d */ /* 0x000fec0000002000 */
.L_x_450:
[----:B-12---:R-:W2:Y:S02]  /*10b0*/  LDL R0, [R1+0xcc] ;  /* 0x0000cc0001007983 */ /* 0x006ea40000100800 */
[----:B--2---:R-:W-:-:S13]  /*10c0*/  ISETP.GE.AND P0, PT, R0, c[0x0][0x53c], PT ;  /* 0x00014f0000007a0c */ /* 0x004fda0003f06270 */
[----:B------:R-:W-:Y:S05]  /*10d0*/  @P0 EXIT ;  /* 0x000000000000094d */ /* 0x000fea0003800000 */
[----:B------:R-:W1:Y:S01]  /*10e0*/  S2R R16, SR_TID.X ;  /* 0x0000000000107919 */ /* 0x000e620000002100 */
[----:B------:R-:W-:Y:S02]  /*10f0*/  ULDC UR5, c[0x0][0x2ac] ;  /* 0x0000ab0000057ab9 */ /* 0x000fe40000000800 */
[----:B------:R-:W-:Y:S02]  /*1100*/  ULDC UR4, c[0x0][0x1d0] ;  /* 0x0000740000047ab9 */ /* 0x000fe40000000800 */
[----:B------:R-:W-:Y:S01]  /*1110*/  UIMAD UR5, UR5, UR4, URZ ;  /* 0x00000004050572a4 */ /* 0x000fe2000f8e023f */
[----:B-1-3--:R-:W-:-:S04]  /*1120*/  SHF.R.S32.HI R7, RZ, 0x1f, R16 ;  /* 0x0000001fff077819 */ /* 0x00afc80000011410 */
        /* <DEDUP_REMOVED lines=17> */
[----:B------:R-:W-:Y:S01]  /*1240*/  LEA.HI R7, R7, R16, RZ, 0x6 ;  /* 0x0000001007077211 */ /* 0x000fe200078f30ff */
[----:B------:R-:W-:Y:S01]  /*1250*/  IMAD.IADD R20, R16, 0x1, -R4 ;  /* 0x0000000110147824 */ /* 0x000fe200078e0a04 */
[----:B------:R-:W-:Y:S01]  /*1260*/  SHF.R.S32.HI R4, RZ, 0x1f, R2 ;  /* 0x0000001fff047819 */ /* 0x000fe20000011402 */
[----:B------:R-:W-:Y:S01]  /*1270*/  IMAD.IADD R8, R8, 0x1, -R0 ;  /* 0x0000000108087824 */ /* 0x000fe200078e0a00 */
[----:B------:R-:W-:Y:S01]  /*1280*/  LOP3.LUT R0, R3, 0x1c0, RZ, 0xc0, !PT ;  /* 0x000001c003007812 */ /* 0x000fe200078ec0ff */
[----:B------:R-:W-:Y:S01]  /*1290*/  IMAD.SHL.U32 R19, R20, 0x8, RZ ;  /* 0x0000000814137824 */ /* 0x000fe200078e00ff */
[----:B------:R-:W-:Y:S01]  /*12a0*/  LEA.HI R14, R4, R2, RZ, 0x3 ;  /* 0x00000002040e7211 */ /* 0x000fe200078f18ff */
[----:B------:R-:W-:Y:S01]  /*12b0*/  IMAD.SHL.U32 R6, R20, 0x40, RZ ;  /* 0x0000004014067824 */ /* 0x000fe200078e00ff */
[----:B------:R-:W-:Y:S01]  /*12c0*/  SHF.R.U32.HI R5, RZ, 0x3, R0 ;  /* 0x00000003ff057819 */ /* 0x000fe20000011600 */
[----:B------:R-:W-:Y:S01]  /*12d0*/  IMAD.SHL.U32 R7, R7, 0x8, RZ ;  /* 0x0000000807077824 */ /* 0x000fe200078e00ff */
[----:B------:R-:W-:Y:S01]  /*12e0*/  LOP3.LUT R3, R0, 0x38, R19, 0xf8, !PT ;  /* 0x0000003800037812 */ /* 0x000fe200078ef813 */
[----:B------:R-:W-:Y:S01]  /*12f0*/  STL [R1+0x40], R19 ;  /* 0x0000401301007387 */ /* 0x000fe20000100800 */
[----:B------:R-:W-:-:S02]  /*1300*/  LOP3.LUT R4, R14, 0xfffffff8, RZ, 0xc0, !PT ;  /* 0xfffffff80e047812 */ /* 0x000fc400078ec0ff */
[----:B------:R-:W-:Y:S02]  /*1310*/  LOP3.LUT R12, R3, R5, RZ, 0x3c, !PT ;  /* 0x00000005030c7212 */ /* 0x000fe400078e3cff */
[----:B------:R-:W-:Y:S01]  /*1320*/  LOP3.LUT R3, R10, 0xffffffe0, RZ, 0xc0, !PT ;  /* 0xffffffe00a037812 */ /* 0x000fe200078ec0ff */
[----:B------:R-:W-:Y:S01]  /*1330*/  IMAD.IADD R5, R2, 0x1, -R4 ;  /* 0x0000000102057824 */ /* 0x000fe200078e0a04 */
[----:B------:R-:W-:Y:S02]  /*1340*/  LOP3.LUT R0, R6, 0x1c0, RZ, 0xc0, !PT ;  /* 0x000001c006007812 */ /* 0x000fe400078ec0ff */
[----:B------:R-:W-:Y:S01]  /*1350*/  LOP3.LUT R6, R8, 0x1, RZ, 0xc0, !PT ;  /* 0x0000000108067812 */ /* 0x000fe200078ec0ff */
[----:B------:R-:W-:Y:S01]  /*1360*/  IMAD.IADD R18, R16, 0x1, -R3 ;  /* 0x0000000110127824 */ /* 0x000fe200078e0a03 */
[----:B------:R-:W-:Y:S02]  /*1370*/  LOP3.LUT R4, R0, 0x8, R9, 0xf8, !PT ;  /* 0x0000000800047812 */ /* 0x000fe400078ef809 */
[----:B------:R-:W-:-:S02]  /*1380*/  SHF.R.U32.HI R2, RZ, 0x3, R0 ;  /* 0x00000003ff027819 */ /* 0x000fc40000011600 */
[--C-:B------:R-:W-:Y:S02]  /*1390*/  SHF.R.S32.HI R9, RZ, 0x5, R10.reuse ;  /* 0x00000005ff097819 */ /* 0x100fe4000001140a */
[----:B------:R-:W-:Y:S02]  /*13a0*/  SHF.R.S32.HI R0, RZ, 0x1f, R10 ;  /* 0x0000001fff007819 */ /* 0x000fe4000001140a */
[----:B------:R-:W-:Y:S02]  /*13b0*/  SHF.R.S32.HI R11, RZ, 0x1f, R18 ;  /* 0x0000001fff0b7819 */ /* 0x000fe40000011412 */
[----:B------:R-:W-:Y:S02]  /*13c0*/  LEA.HI R0, R0, R9, RZ, 0x3 ;  /* 0x0000000900007211 */ /* 0x000fe400078f18ff */
[----:B------:R-:W-:Y:S01]  /*13d0*/  LOP3.LUT R3, R15, 0xfffffffc, RZ, 0xc0, !PT ;  /* 0xfffffffc0f037812 */ /* 0x000fe200078ec0ff */
[----:B------:R-:W-:Y:S01]  /*13e0*/  IMAD.MOV.U32 R15, RZ, RZ, 0x20 ;  /* 0x00000020ff0f7424 */ /* 0x000fe200078e00ff */
[----:B------:R-:W-:-:S02]  /*13f0*/  LOP3.LUT R0, R0, 0xffffff8, RZ, 0xc0, !PT ;  /* 0x0ffffff800007812 */ /* 0x000fc400078ec0ff */
[----:B------:R-:W-:Y:S01]  /*1400*/  LEA.HI R11, R11, R18, RZ, 0x2 ;  /* 0x000000120b0b7211 */ /* 0x000fe200078f10ff */
[----:B------:R-:W-:Y:S01]  /*1410*/  IMAD.IADD R3, R16, 0x1, -R3 ;  /* 0x0000000110037824 */ /* 0x000fe200078e0a03 */
[----:B------:R-:W-:Y:S01]  /*1420*/  LOP3.LUT R10, R4, R2, RZ, 0x3c, !PT ;  /* 0x00000002040a7212 */ /* 0x000fe200078e3cff */
[----:B------:R-:W-:Y:S01]  /*1430*/  IMAD.IADD R4, R9, 0x1, -R0 ;  /* 0x0000000109047824 */ /* 0x000fe200078e0a00 */
[----:B------:R-:W-:Y:S01]  /*1440*/  SHF.R.S32.HI R2, RZ, 0x2, R11 ;  /* 0x00000002ff027819 */ /* 0x000fe2000001140b */
[----:B------:R-:W-:Y:S01]  /*1450*/  IMAD.MOV.U32 R16, RZ, RZ, 0x10 ;  /* 0x00000010ff107424 */ /* 0x000fe200078e00ff */
[----:B------:R-:W-:Y:S02]  /*1460*/  ISETP.NE.U32.AND P4, PT, R6, 0x1, PT ;  /* 0x000000010600780c */ /* 0x000fe40003f85070 */
[----:B------:R-:W-:Y:S01]  /*1470*/  LEA.HI R0, R3, R3, RZ, 0x1 ;  /* 0x0000000303007211 */ /* 0x000fe200078f08ff */
[----:B------:R-:W-:Y:S01]  /*1480*/  IMAD R17, R4, 0x10, R2 ;  /* 0x0000001004117824 */ /* 0x000fe200078e0202 */
[----:B------:R-:W-:Y:S01]  /*1490*/  R2P PR, R8, 0x6 ;  /* 0x0000000608007804 */ /* 0x000fe20000000000 */
[C---:B------:R-:W-:Y:S01]  /*14a0*/  IMAD.SHL.U32 R2, R5.reuse, 0x40, RZ ;  /* 0x0000004005027824 */ /* 0x040fe200078e00ff */
[----:B------:R-:W-:Y:S01]  /*14b0*/  LOP3.LUT R6, R0, 0x1ffffffe, RZ, 0xc0, !PT ;  /* 0x1ffffffe00067812 */ /* 0x000fe200078ec0ff */
[----:B------:R-:W-:Y:S01]  /*14c0*/  IMAD.SHL.U32 R4, R8, 0x40, RZ ;  /* 0x0000004008047824 */ /* 0x000fe200078e00ff */
[C---:B------:R-:W-:Y:S01]  /*14d0*/  LOP3.LUT P3, RZ, R5.reuse, 0x2, RZ, 0xc0, !PT ;  /* 0x0000000205ff7812 */ /* 0x040fe2000786c0ff */
[----:B------:R-:W-:Y:S01]  /*14e0*/  STL [R1+0x1fc], R17 ;  /* 0x0001fc1101007387 */ /* 0x000fe20000100800 */
[----:B------:R-:W-:Y:S01]  /*14f0*/  LOP3.LUT P0, RZ, R5, 0x4, RZ, 0xc0, !PT ;  /* 0x0000000405ff7812 */ /* 0x000fe2000780c0ff */
[----:B------:R-:W-:Y:S01]  /*1500*/  IMAD.SHL.U32 R5, R13, 0x8, RZ ;  /* 0x000000080d057824 */ /* 0x000fe200078e00ff */
[----:B------:R-:W-:Y:S01]  /*1510*/  LOP3.LUT R2, R2, 0x1c0, RZ, 0xc0, !PT ;  /* 0x000001c002027812 */ /* 0x000fe200078ec0ff */
[----:B------:R-:W-:Y:S01]  /*1520*/  IMAD.IADD R8, R3, 0x1, -R6 ;  /* 0x0000000103087824 */ /* 0x000fe200078e0a06 */
[----:B------:R-:W-:Y:S01]  /*1530*/  LOP3.LUT R4, R4, 0x1c0, RZ, 0xc0, !PT ;  /* 0x000001c004047812 */ /* 0x000fe200078ec0ff */
[----:B------:R-:W-:Y:S01]  /*1540*/  IMAD R0, R13, 0x200, R10 ;  /* 0x000002000d007824 */ /* 0x000fe200078e020a */
[----:B------:R-:W-:Y:S01]  /*1550*/  LOP3.LUT R12, R12, 0x7ffffe00, R7, 0xf8, !PT ;  /* 0x7ffffe000c0c7812 */ /* 0x000fe200078ef807 */
[----:B------:R-:W-:Y:S01]  /*1560*/  IMAD R7, R9, 0x200, R3 ;  /* 0x0000020009077824 */ /* 0x000fe200078e0203 */
[----:B------:R-:W-:Y:S01]  /*1570*/  LOP3.LUT R6, R2, 0x8, R5, 0xf8, !PT ;  /* 0x0000000802067812 */ /* 0x000fe200078ef805 */
[----:B------:R-:W-:Y:S01]  /*1580*/  IMAD R8, R8, 0x8, R17 ;  /* 0x0000000808087824 */ /* 0x000fe200078e0211 */
[----:B------:R-:W-:Y:S01]  /*1590*/  SHF.R.U32.HI R3, RZ, 0x3, R2 ;  /* 0x00000003ff037819 */ /* 0x000fe20000011602 */
[----:B------:R-:W-:Y:S01]  /*15a0*/  IMAD.SHL.U32 R12, R12, 0x2, RZ ;  /* 0x000000020c0c7824 */ /* 0x000fe200078e00ff */
[----:B------:R-:W-:Y:S01]  /*15b0*/  LEA.HI R2, R4, R4, RZ, 0x1d ;  /* 0x0000000404027211 */ /* 0x000fe200078fe8ff */
[----:B------:R-:W-:Y:S01]  /*15c0*/  IMAD.MOV.U32 R10, RZ, RZ, 0x40 ;  /* 0x00000040ff0a7424 */ /* 0x000fe200078e00ff */
[----:B------:R-:W-:Y:S01]  /*15d0*/  LOP3.LUT R3, R6, R3, RZ, 0x3c, !PT ;  /* 0x0000000306037212 */ /* 0x000fe200078e3cff */
[----:B------:R-:W-:Y:S01]  /*15e0*/  IMAD.SHL.U32 R6, R14, 0x40, RZ ;  /* 0x000000400e067824 */ /* 0x000fe200078e00ff */
[----:B------:R-:W-:Y:S01]  /*15f0*/  SEL R5, R16, 0xfffffff0, !P3 ;  /* 0xfffffff010057807 */ /* 0x000fe20005800000 */
[----:B------:R-:W-:Y:S01]  /*1600*/  IMAD.U32 R7, R7, 0x2, R2 ;  /* 0x0000000207077824 */ /* 0x000fe200078e0002 */
[----:B------:R-:W-:Y:S01]  /*1610*/  SEL R4, R15, 0xffffffe0, !P0 ;  /* 0xffffffe00f047807 */ /* 0x000fe20004000000 */
[----:B------:R-:W-:Y:S01]  /*1620*/  IMAD R2, R20, 0x20, R21 ;  /* 0x0000002014027824 */ /* 0x000fe200078e0215 */
[----:B------:R-:W-:-:S02]  /*1630*/  IADD3 R13, R19, 0x40, RZ ;  /* 0x00000040130d7810 */ /* 0x000fc40007ffe0ff */
[----:B------:R-:W-:Y:S01]  /*1640*/  LOP3.LUT R3, R3, 0x7ffffe00, R6, 0xf8, !PT ;  /* 0x7ffffe0003037812 */ /* 0x000fe200078ef806 */
[----:B------:R-:W-:Y:S01]  /*1650*/  IMAD.IADD R4, R5, 0x1, R4 ;  /* 0x0000000105047824 */ /* 0x000fe200078e0204 */
[----:B------:R1:W-:Y:S01]  /*1660*/  STL [R1+0x178], R2 ;  /* 0x0001780201007387 */ /* 0x0003e20000100800 */
[----:B------:R-:W-:Y:S02]  /*1670*/  SHF.R.S32.HI R14, RZ, 0x1f, R19 ;  /* 0x0000001fff0e7819 */ /* 0x000fe40000011413 */
[C---:B------:R-:W-:Y:S01]  /*1680*/  IADD3 R6, R19.reuse, 0x80, RZ ;  /* 0x0000008013067810 */ /* 0x040fe20007ffe0ff */
[----:B------:R-:W-:Y:S01]  /*1690*/  STL [R1+0x68], R13 ;  /* 0x0000680d01007387 */ /* 0x000fe20000100800 */
[----:B------:R-:W-:Y:S02]  /*16a0*/  IADD3 R5, R19, 0xc0, RZ ;  /* 0x000000c013057810 */ /* 0x000fe40007ffe0ff */
[----:B------:R-:W-:Y:S01]  /*16b0*/  LEA R236, R0, 0x14080, 0x1 ;  /* 0x0001408000ec7811 */ /* 0x000fe200078e08ff */
[----:B------:R-:W-:Y:S01]  /*16c0*/  STL [R1+0x20c], R14 ;  /* 0x00020c0e01007387 */ /* 0x000fe20000100800 */
[----:B------:R-:W-:-:S02]  /*16d0*/  SEL R0, R10, 0xffffffc0, !P0 ;  /* 0xffffffc00a007807 */ /* 0x000fc40004000000 */
[----:B------:R-:W-:Y:S01]  /*16e0*/  LEA R239, R3, 0x4080, 0x1 ;  /* 0x0000408003ef7811 */ /* 0x000fe200078e08ff */
[----:B------:R2:W-:Y:S04]  /*16f0*/  STL [R1+0x64], R6 ;  /* 0x0000640601007387 */ /* 0x0005e80000100800 */
[----:B------:R3:W-:Y:S01]  /*1700*/  STL [R1+0x6c], R5 ;  /* 0x00006c0501007387 */ /* 0x0007e20000100800 */
[----:B------:R-:W-:Y:S01]  /*1710*/  IMAD.IADD R240, R239, 0x1, R0 ;  /* 0x00000001eff07824 */ /* 0x000fe200078e0200 */
[----:B-1----:R-:W-:Y:S02]  /*1720*/  LOP3.LUT R2, R11, 0x7ffffffc, RZ, 0xc0, !PT ;  /* 0x7ffffffc0b027812 */ /* 0x002fe400078ec0ff */
[----:B------:R-:W-:-:S03]  /*1730*/  SHF.R.S32.HI R11, RZ, 0x1f, R13 ;  /* 0x0000001fff0b7819 */ /* 0x000fc6000001140d */
[----:B------:R-:W-:Y:S02]  /*1740*/  IMAD.IADD R2, R18, 0x1, -R2 ;  /* 0x0000000112027824 */ /* 0x000fe400078e0a02 */
[----:B------:R1:W-:Y:S01]  /*1750*/  STL [R1+0x208], R11 ;  /* 0x0002080b01007387 */ /* 0x0003e20000100800 */
[----:B--2---:R-:W-:Y:S02]  /*1760*/  SHF.R.S32.HI R6, RZ, 0x1f, R6 ;  /* 0x0000001fff067819 */ /* 0x004fe40000011406 */
[----:B---3--:R-:W-:-:S03]  /*1770*/  SHF.R.S32.HI R5, RZ, 0x1f, R5 ;  /* 0x0000001fff057819 */ /* 0x008fc60000011405 */
[----:B------:R-:W-:Y:S04]  /*1780*/  STL [R1+0x204], R6 ;  /* 0x0002040601007387 */ /* 0x000fe80000100800 */
[----:B------:R2:W-:Y:S04]  /*1790*/  STL [R1+0x200], R5 ;  /* 0x0002000501007387 */ /* 0x0005e80000100800 */
[----:B------:R3:W-:Y:S04]  /*17a0*/  STL [R1+0x1c], R12 ;  /* 0x00001c0c01007387 */ /* 0x0007e80000100800 */
[----:B------:R-:W-:Y:S01]  /*17b0*/  STL [R1+0xb4], R8 ;  /* 0x0000b40801007387 */ /* 0x000fe20000100800 */
[----:B-1----:R-:W-:Y:S01]  /*17c0*/  IMAD.SHL.U32 R11, R2, 0x2, RZ ;  /* 0x00000002020b7824 */ /* 0x002fe200078e00ff */
[----:B------:R-:W-:-:S04]  /*17d0*/  SEL R2, R15, 0xffffffe0, !P3 ;  /* 0xffffffe00f027807 */ /* 0x000fc80005800000 */
[C---:B------:R-:W-:Y:S01]  /*17e0*/  IADD3 R42, R11.reuse, 0x8, RZ ;  /* 0x000000080b2a7810 */ /* 0x040fe20007ffe0ff */
[----:B------:R1:W-:Y:S01]  /*17f0*/  STL [R1+0x7c], R11 ;  /* 0x00007c0b01007387 */ /* 0x0003e20000100800 */
[----:B------:R-:W-:Y:S01]  /*1800*/  IADD3 R41, R11, 0x10, RZ ;  /* 0x000000100b297810 */ /* 0x000fe20007ffe0ff */
[----:B------:R-:W-:Y:S01]  /*1810*/  IMAD.IADD R241, R239, 0x1, R2 ;  /* 0x00000001eff17824 */ /* 0x000fe200078e0202 */
[C---:B------:R-:W-:Y:S01]  /*1820*/  IADD3 R40, R11.reuse, 0x18, RZ ;  /* 0x000000180b287810 */ /* 0x040fe20007ffe0ff */
[----:B------:R-:W-:Y:S01]  /*1830*/  STL [R1+0x174], R42 ;  /* 0x0001742a01007387 */ /* 0x000fe20000100800 */
[C---:B------:R-:W-:Y:S02]  /*1840*/  IADD3 R39, R11.reuse, 0x20, RZ ;  /* 0x000000200b277810 */ /* 0x040fe40007ffe0ff */
        /* <DEDUP_REMOVED lines=36> */
[----:B--2---:R-:W-:Y:S01]  /*1a90*/  SEL R5, R10, 0xffffffc0, !P2 ;  /* 0xffffffc00a057807 */ /* 0x004fe20005000000 */
[----:B------:R-:W-:Y:S01]  /*1aa0*/  STL [R1+0x148], R29 ;  /* 0x0001481d01007387 */ /* 0x000fe20000100800 */
[----:B------:R-:W-:-:S02]  /*1ab0*/  IADD3 R13, R11, 0xe8, RZ ;  /* 0x000000e80b0d7810 */ /* 0x000fc40007ffe0ff */
[----:B---3--:R-:W-:Y:S01]  /*1ac0*/  IADD3 R12, R11, 0xf0, RZ ;  /* 0x000000f00b0c7810 */ /* 0x008fe20007ffe0ff */
[----:B------:R-:W-:Y:S01]  /*1ad0*/  STL [R1+0x144], R28 ;  /* 0x0001441c01007387 */ /* 0x000fe20000100800 */
[----:B------:R-:W-:Y:S02]  /*1ae0*/  LEA R10, R7, 0x80, 0x1 ;  /* 0x00000080070a7811 */ /* 0x000fe400078e08ff */
[----:B------:R-:W-:Y:S01]  /*1af0*/  SHF.R.S32.HI R7, RZ, 0x1f, R42 ;  /* 0x0000001fff077819 */ /* 0x000fe2000001142a */
[----:B------:R-:W-:Y:S01]  /*1b00*/  STL [R1+0x140], R27 ;  /* 0x0001401b01007387 */ /* 0x000fe20000100800 */
[----:B-1----:R-:W-:Y:S02]  /*1b10*/  IADD3 R11, R11, 0xf8, RZ ;  /* 0x000000f80b0b7810 */ /* 0x002fe40007ffe0ff */
[----:B------:R-:W-:Y:S01]  /*1b20*/  SHF.R.S32.HI R8, RZ, 0x1f, R41 ;  /* 0x0000001fff087819 */ /* 0x000fe20000011429 */
[----:B------:R-:W-:Y:S01]  /*1b30*/  STL [R1+0x13c], R26 ;  /* 0x00013c1a01007387 */ /* 0x000fe20000100800 */
[----:B------:R-:W-:-:S02]  /*1b40*/  SEL R6, R15, 0xffffffe0, !P1 ;  /* 0xffffffe00f067807 */ /* 0x000fc40004800000 */
[----:B------:R-:W-:Y:S01]  /*1b50*/  SHF.R.S32.HI R15, RZ, 0x1f, R39 ;  /* 0x0000001fff0f7819 */ /* 0x000fe20000011427 */
[----:B------:R-:W-:Y:S01]  /*1b60*/  STL [R1+0x138], R25 ;  /* 0x0001381901007387 */ /* 0x000fe20000100800 */
[----:B------:R-:W-:-:S03]  /*1b70*/  IADD3 R242, R0, R239, R2 ;  /* 0x000000ef00f27210 */ /* 0x000fc60007ffe002 */
[----:B------:R-:W-:Y:S04]  /*1b80*/  STL [R1+0x134], R24 ;  /* 0x0001341801007387 */ /* 0x000fe80000100800 */
        /* <DEDUP_REMOVED lines=8> */
[----:B------:R1:W-:Y:S04]  /*1c10*/  STL [R1+0x110], R14 ;  /* 0x0001100e01007387 */ /* 0x0003e80000100800 */
[----:B------:R-:W-:Y:S04]  /*1c20*/  STL [R1+0x10c], R13 ;  /* 0x00010c0d01007387 */ /* 0x000fe80000100800 */
[----:B------:R2:W-:Y:S04]  /*1c30*/  STL [R1+0x108], R12 ;  /* 0x0001080c01007387 */ /* 0x0005e80000100800 */
[----:B------:R3:W-:Y:S04]  /*1c40*/  STL [R1+0x1f4], R7 ;  /* 0x0001f40701007387 */ /* 0x0007e80000100800 */
[----:B------:R4:W-:Y:S04]  /*1c50*/  STL [R1+0x104], R11 ;  /* 0x0001040b01007387 */ /* 0x0009e80000100800 */
[----:B------:R5:W-:Y:S04]  /*1c60*/  STL [R1+0x1f0], R8 ;  /* 0x0001f00801007387 */ /* 0x000be80000100800 */
[----:B------:R-:W-:Y:S01]  /*1c70*/  STL [R1+0xd4], R10 ;  /* 0x0000d40a01007387 */ /* 0x000fe20000100800 */
[----:B-1----:R-:W-:-:S02]  /*1c80*/  SHF.R.S32.HI R14, RZ, 0x1f, R14 ;  /* 0x0000001fff0e7819 */ /* 0x002fc4000001140e */
[----:B--2---:R-:W-:Y:S02]  /*1c90*/  SHF.R.S32.HI R12, RZ, 0x1f, R12 ;  /* 0x0000001fff0c7819 */ /* 0x004fe4000001140c */
[----:B---3--:R-:W-:Y:S02]  /*1ca0*/  SHF.R.S32.HI R7, RZ, 0x1f, R40 ;  /* 0x0000001fff077819 */ /* 0x008fe40000011428 */
[----:B----4-:R-:W-:-:S03]  /*1cb0*/  SHF.R.S32.HI R11, RZ, 0x1f, R11 ;  /* 0x0000001fff0b7819 */ /* 0x010fc6000001140b */
[----:B------:R1:W-:Y:S01]  /*1cc0*/  STL [R1+0x1ec], R7 ;  /* 0x0001ec0701007387 */ /* 0x0003e20000100800 */
[----:B-----5:R-:W-:-:S03]  /*1cd0*/  SHF.R.S32.HI R8, RZ, 0x1f, R37 ;  /* 0x0000001fff087819 */ /* 0x020fc60000011425 */
[----:B------:R2:W-:Y:S01]  /*1ce0*/  STL [R1+0x1e8], R15 ;  /* 0x0001e80f01007387 */ /* 0x0005e20000100800 */
[----:B-1----:R-:W-:Y:S02]  /*1cf0*/  SHF.R.S32.HI R7, RZ, 0x1f, R38 ;  /* 0x0000001fff077819 */ /* 0x002fe40000011426 */
[----:B--2---:R-:W-:-:S03]  /*1d00*/  SHF.R.S32.HI R15, RZ, 0x1f, R36 ;  /* 0x0000001fff0f7819 */ /* 0x004fc60000011424 */
[----:B------:R1:W-:Y:S04]  /*1d10*/  STL [R1+0x1e4], R7 ;  /* 0x0001e40701007387 */ /* 0x0003e80000100800 */
[----:B------:R2:W-:Y:S04]  /*1d20*/  STL [R1+0x1e0], R8 ;  /* 0x0001e00801007387 */ /* 0x0005e80000100800 */
[----:B------:R3:W-:Y:S01]  /*1d30*/  STL [R1+0x1dc], R15 ;  /* 0x0001dc0f01007387 */ /* 0x0007e20000100800 */
[----:B-1----:R-:W-:Y:S02]  /*1d40*/  SHF.R.S32.HI R7, RZ, 0x1f, R35 ;  /* 0x0000001fff077819 */ /* 0x002fe40000011423 */
[----:B--2---:R-:W-:-:S03]  /*1d50*/  SHF.R.S32.HI R8, RZ, 0x1f, R34 ;  /* 0x0000001fff087819 */ /* 0x004fc60000011422 */
[----:B------:R1:W-:Y:S01]  /*1d60*/  STL [R1+0x1d8], R7 ;  /* 0x0001d80701007387 */ /* 0x0003e20000100800 */
[----:B---3--:R-:W-:-:S03]  /*1d70*/  SHF.R.S32.HI R15, RZ, 0x1f, R33 ;  /* 0x0000001fff0f7819 */ /* 0x008fc60000011421 */
        /* <DEDUP_REMOVED lines=31> */
[----:B------:R-:W-:Y:S01]  /*1f70*/  STL [R1+0x194], R15 ;  /* 0x0001940f01007387 */ /* 0x000fe20000100800 */
[----:B-1----:R-:W-:Y:S02]  /*1f80*/  SHF.R.S32.HI R7, RZ, 0x1f, R17 ;  /* 0x0000001fff077819 */ /* 0x002fe40000011411 */
[----:B--2---:R-:W-:-:S03]  /*1f90*/  SHF.R.S32.HI R8, RZ, 0x1f, R16 ;  /* 0x0000001fff087819 */ /* 0x004fc60000011410 */
[----:B------:R1:W-:Y:S04]  /*1fa0*/  STL [R1+0x190], R7 ;  /* 0x0001900701007387 */ /* 0x0003e80000100800 */
[----:B------:R2:W-:Y:S04]  /*1fb0*/  STL [R1+0x18c], R8 ;  /* 0x00018c0801007387 */ /* 0x0005e80000100800 */
[----:B------:R-:W-:Y:S01]  /*1fc0*/  STL [R1+0x188], R14 ;  /* 0x0001880e01007387 */ /* 0x000fe20000100800 */
[----:B-1----:R-:W-:Y:S02]  /*1fd0*/  SHF.R.S32.HI R7, RZ, 0x1f, R13 ;  /* 0x0000001fff077819 */ /* 0x002fe4000001140d */
[----:B--2---:R-:W-:-:S03]  /*1fe0*/  IADD3 R8, R10, -0x10, RZ ;  /* 0xfffffff00a087810 */ /* 0x004fc60007ffe0ff */
[----:B------:R1:W-:Y:S01]  /*1ff0*/  STL [R1+0x184], R7 ;  /* 0x0001840701007387 */ /* 0x0003e20000100800 */
[----:B------:R-:W-:-:S03]  /*2000*/  @P4 IADD3 R8, R10, 0x10, RZ ;  /* 0x000000100a084810 */ /* 0x000fc60007ffe0ff */
[----:B------:R-:W-:Y:S04]  /*2010*/  STL [R1+0x180], R12 ;  /* 0x0001800c01007387 */ /* 0x000fe80000100800 */
[----:B------:R-:W-:Y:S01]  /*2020*/  STL [R1+0x17c], R11 ;  /* 0x00017c0b01007387 */ /* 0x000fe20000100800 */
[C---:B-1----:R-:W-:Y:S02]  /*2030*/  IMAD.IADD R7, R10.reuse, 0x1, R6 ;  /* 0x000000010a077824 */ /* 0x042fe400078e0206 */
[--C-:B------:R-:W-:Y:S02]  /*2040*/  IMAD.IADD R10, R10, 0x1, R5.reuse ;  /* 0x000000010a0a7824 */ /* 0x100fe400078e0205 */
[----:B------:R-:W-:Y:S01]  /*2050*/  IMAD.IADD R3, R7, 0x1, R5 ;  /* 0x0000000107037824 */ /* 0x000fe200078e0205 */
[----:B------:R1:W-:Y:S04]  /*2060*/  STL [R1+0xe0], R7 ;  /* 0x0000e00701007387 */ /* 0x0003e80000100800 */
[----:B------:R-:W-:Y:S04]  /*2070*/  STL [R1+0xf0], R10 ;  /* 0x0000f00a01007387 */ /* 0x000fe80000100800 */
[----:B------:R2:W-:Y:S04]  /*2080*/  STL [R1+0xd8], R8 ;  /* 0x0000d80801007387 */ /* 0x0005e80000100800 */
[----:B------:R3:W-:Y:S01]  /*2090*/  STL [R1+0xec], R3 ;  /* 0x0000ec0301007387 */ /* 0x0007e20000100800 */
[----:B-1----:R-:W-:-:S02]  /*20a0*/  IMAD.IADD R7, R6, 0x1, R8 ;  /* 0x0000000106077824 */ /* 0x002fc400078e0208 */
[--C-:B------:R-:W-:Y:S02]  /*20b0*/  IMAD R6, R9, 0x800, R239.reuse ;  /* 0x0000080009067824 */ /* 0x100fe400078e02ef */
[----:B--2---:R-:W-:Y:S02]  /*20c0*/  IMAD.IADD R8, R5, 0x1, R8 ;  /* 0x0000000105087824 */ /* 0x004fe400078e0208 */
[----:B---3--:R-:W-:-:S03]  /*20d0*/  IMAD R3, R4, 0x2, R239 ;  /* 0x0000000204037824 */ /* 0x008fc600078e02ef */
[----:B------:R-:W-:Y:S01]  /*20e0*/  STL [R1+0xe8], R8 ;  /* 0x0000e80801007387 */ /* 0x000fe20000100800 */
[----:B------:R-:W-:-:S03]  /*20f0*/  IMAD.IADD R4, R7, 0x1, R5 ;  /* 0x0000000107047824 */ /* 0x000fc600078e0205 */
[----:B------:R-:W-:Y:S04]  /*2100*/  STL [R1+0xdc], R7 ;  /* 0x0000dc0701007387 */ /* 0x000fe80000100800 */
[----:B------:R1:W-:Y:S04]  /*2110*/  STL [R1], R3 ;  /* 0x0000000301007387 */ /* 0x0003e80000100800 */
[----:B------:R2:W-:Y:S01]  /*2120*/  STL [R1+0xe4], R4 ;  /* 0x0000e40401007387 */ /* 0x0005e20000100800 */
[--C-:B-1----:R-:W-:Y:S02]  /*2130*/  IMAD.IADD R3, R2, 0x1, R6.reuse ;  /* 0x0000000102037824 */ /* 0x102fe400078e0206 */
[----:B------:R-:W-:-:S02]  /*2140*/  IMAD.IADD R2, R0, 0x1, R6 ;  /* 0x0000000100027824 */ /* 0x000fc400078e0206 */
[----:B------:R-:W-:Y:S01]  /*2150*/  IMAD.IADD R0, R0, 0x1, R3 ;  /* 0x0000000100007824 */ /* 0x000fe200078e0203 */
[----:B------:R2:W-:Y:S04]  /*2160*/  STL [R1+0xc], R3 ;  /* 0x00000c0301007387 */ /* 0x0005e80000100800 */
[----:B------:R2:W-:Y:S04]  /*2170*/  STL [R1+0x14], R2 ;  /* 0x0000140201007387 */ /* 0x0005e80000100800 */
[----:B------:R2:W-:Y:S02]  /*2180*/  STL [R1+0x10], R0 ;  /* 0x0000100001007387 */ /* 0x0005e40000100800 */
.L_x_632:
[----:B------:R-:W3:Y:S01]  /*2190*/  LDL R107, [R1+0xcc] ;  /* 0x0000cc00016b7983 */ /* 0x000ee20000100800 */
[----:B------:R-:W-:Y:S01]  /*21a0*/  ISETP.NE.U32.AND P0, PT, RZ, c[0x0][0x370], PT ;  /* 0x0000dc00ff007a0c */ /* 0x000fe20003f05070 */
[----:B------:R-:W-:Y:S01]  /*21b0*/  IMAD.MOV.U32 R13, RZ, RZ, 0x4 ;  /* 0x00000004ff0d7424 */ /* 0x000fe200078e00ff */
[----:B------:R-:W-:Y:S01]  /*21c0*/  ISETP.NE.U32.AND P2, PT, RZ, c[0x0][0x360], PT ;  /* 0x0000d800ff007a0c */ /* 0x000fe20003f45070 */
[----:B------:R-:W-:Y:S01]  /*21d0*/  IMAD.MOV.U32 R17, RZ, RZ, RZ ;  /* 0x000000ffff117224 */ /* 0x000fe200078e00ff */
[----:B------:R-:W-:Y:S01]  /*21e0*/  ISETP.NE.AND.EX P1, PT, RZ, c[0x0][0x374], PT, P0 ;  /* 0x0000dd00ff007a0c */ /* 0x000fe20003f25300 */
[----:B------:R-:W-:Y:S01]  /*21f0*/  IMAD.MOV.U32 R12, RZ, RZ, RZ ;  /* 0x000000ffff0c7224 */ /* 0x000fe200078e00ff */
[----:B------:R-:W-:-:S02]  /*2200*/  ISETP.NE.AND.EX P0, PT, RZ, c[0x0][0x364], PT, P2 ;  /* 0x0000d900ff007a0c */ /* 0x000fc40003f05320 */
[----:B------:R-:W-:-:S04]  /*2210*/  ISETP.NE.U32.AND P3, PT, RZ, c[0x0][0x348], PT ;  /* 0x0000d200ff007a0c */ /* 0x000fc80003f65070 */
[----:B------:R-:W-:-:S05]  /*2220*/  ISETP.NE.AND.EX P3, PT, RZ, c[0x0][0x34c], PT, P3 ;  /* 0x0000d300ff007a0c */ /* 0x000fca0003f65330 */
[----:B---3--:R-:W-:-:S04]  /*2230*/  @P1 IMAD.WIDE R6, R107, R13, c[0x0][0x370] ;  /* 0x0000dc006b061625 */ /* 0x008fc800078e020d */
[CC--:B--2---:R-:W-:Y:S01]  /*2240*/  @P0 IMAD.WIDE R4, R107.reuse, R13.reuse, c[0x0][0x360] ;  /* 0x0000d8006b040625 */ /* 0x0c4fe200078e020d */
[----:B------:R-:W2:Y:S03]  /*2250*/  @P1 LDG.E R17, [R6.64] ;  /* 0x0000000606111981 */ /* 0x000ea6000c1e1900 */
[----:B------:R-:W-:Y:S01]  /*2260*/  IMAD.WIDE R2, R107, R13, c[0x0][0x348] ;  /* 0x0000d2006b027625 */ /* 0x000fe200078e020d */
[----:B------:R-:W3:Y:S04]  /*2270*/  @P0 LDG.E R0, [R4.64] ;  /* 0x0000000604000981 */ /* 0x000ee8000c1e1900 */
[----:B------:R1:W5:Y:S01]  /*2280*/  @P3 LDG.E R12, [R2.64] ;  /* 0x00000006020c3981 */ /* 0x000362000c1e1900 */
[----:B------:R-:W-:Y:S03]  /*2290*/  YIELD ;  /* 0x0000000000007946 */ /* 0x000fe60003800000 */
[----:B--2---:R1:W-:Y:S04]  /*22a0*/  STL [R1+0x84], R17 ;  /* 0x0000841101007387 */ /* 0x0043e80000100800 */
[----:B---3--:R1:W-:Y:S01]  /*22b0*/  @P0 STL [R1+0x74], R0 ;  /* 0x0000740001000387 */ /* 0x0083e20000100800 */
[----:B------:R-:W-:Y:S05]  /*22c0*/  @P0 BRA `(.L_x_465) ;  /* 0x0000007000000947 */ /* 0x000fea0003800000 */
[----:B-1----:R-:W-:-:S05]  /*22d0*/  MOV R0, c[0x0][0x168] ;  /* 0x00005a0000007a02 */ /* 0x002fca0000000f00 */
[----:B------:R1:W-:Y:S01]  /*22e0*/  STL [R1+0x74], R0 ;  /* 0x0000740001007387 */ /* 0x0003e20000100800 */
[----:B------:R-:W-:Y:S05]  /*22f0*/  @!P3 BRA `(.L_x_465) ;  /* 0x000000400000b947 */ /* 0x000fea0003800000 */
[----:B-1----:R1:W2:Y:S04]  /*2300*/  LDG.E R0, [R2.64] ;  /* 0x0000000602007981 */ /* 0x0022a8000c1e1900 */
[----:B-1----:R-:W2:Y:S02]  /*2310*/  LDG.E R2, [R2.64+0x4] ;  /* 0x0000040602027981 */ /* 0x002ea4000c1e1900 */
[----:B--2---:R-:W-:-:S05]  /*2320*/  IADD3 R0, -R0, R2, RZ ;  /* 0x0000000200007210 */ /* 0x004fca0007ffe1ff */
[----:B------:R1:W-:Y:S02]  /*2330*/  STL [R1+0x74], R0 ;  /* 0x0000740001007387 */ /* 0x0003e40000100800 */
.L_x_465:
[----:B------:R-:W-:-:S04]  /*2340*/  ISETP.NE.U32.AND P0, PT, RZ, c[0x0][0x368], PT ;  /* 0x0000da00ff007a0c */ /* 0x000fc80003f05070 */
[----:B------:R-:W-:-:S13]  /*2350*/  ISETP.NE.AND.EX P0, PT, RZ, c[0x0][0x36c], PT, P0 ;  /* 0x0000db00ff007a0c */ /* 0x000fda0003f05300 */
[----:B------:R-:W-:Y:S05]  /*2360*/  @!P0 BRA `(.L_x_466) ;  /* 0x0000003000008947 */ /* 0x000fea0003800000 */
[----:B-1----:R-:W-:-:S05]  /*2370*/  IMAD.WIDE R2, R107, R13, c[0x0][0x368] ;  /* 0x0000da006b027625 */ /* 0x002fca00078e020d */
[----:B------:R1:W5:Y:S01]  /*2380*/  LDG.E R0, [R2.64] ;  /* 0x0000000602007981 */ /* 0x000362000c1e1900 */
[----:B------:R-:W-:Y:S05]  /*2390*/  BRA `(.L_x_467) ;  /* 0x0000008000007947 */ /* 0x000fea0003800000 */
.L_x_466:
[----:B------:R-:W-:Y:S01]  /*23a0*/  ISETP.NE.U32.AND P0, PT, RZ, c[0x0][0x350], PT ;  /* 0x0000d400ff007a0c */ /* 0x000fe20003f05070 */
[----:B-1----:R-:W-:-:S03]  /*23b0*/  IMAD.U32 R0, RZ, RZ, UR5 ;  /* 0x00000005ff007e24 */ /* 0x002fc6000f8e00ff */
[----:B------:R-:W-:-:S13]  /*23c0*/  ISETP.NE.AND.EX P0, PT, RZ, c[0x0][0x354], PT, P0 ;  /* 0x0000d500ff007a0c */ /* 0x000fda0003f05300 */
[----:B------:R-:W-:Y:S05]  /*23d0*/  @!P0 BRA `(.L_x_467) ;  /* 0x0000004000008947 */ /* 0x000fea0003800000 */
[----:B------:R-:W-:-:S05]  /*23e0*/  IMAD.WIDE R2, R107, R13, c[0x0][0x350] ;  /* 0x0000d4006b027625 */ /* 0x000fca00078e020d */
[----:B------:R-:W2:Y:S04]  /*23f0*/  LDG.E R4, [R2.64] ;  /* 0x0000000602047981 */ /* 0x000ea8000c1e1900 */
[----:B------:R-:W2:Y:S02]  /*2400*/  LDG.E R0, [R2.64+0x4] ;  /* 0x0000040602007981 */ /* 0x000ea4000c1e1900 */
[----:B--2---:R-:W-:Y:S02]  /*2410*/  IADD3 R0, -R4, R0, RZ ;  /* 0x0000000004007210 */ /* 0x004fe40007ffe1ff */
.L_x_467:
[----:B-1----:R-:W2:Y:S04]  /*2420*/  LDL R3, [R1+0x74] ;  /* 0x0000740001037983 */ /* 0x002ea80000100800 */
[----:B------:R-:W3:Y:S04]  /*2430*/  LDL.LU R2, [R1+0xc4] ;  /* 0x0000c40001027983 */ /* 0x000ee80000300800 */
[----:B------:R-:W4:Y:S01]  /*2440*/  LDL.LU R106, [R1+0x18] ;  /* 0x00001800016a7983 */ /* 0x000f220000300800 */
[----:B------:R-:W-:-:S02]  /*2450*/  IMAD.MOV.U32 R6, RZ, RZ, c[0x0][0x32c] ;  /* 0x0000cb00ff067624 */ /* 0x000fc400078e00ff */
[----:B-----5:R-:W-:-:S03]  /*2460*/  IMAD.IADD R111, R0, 0x1, -R17 ;  /* 0x00000001006f7824 */ /* 0x020fc600078e0a11 */
[----:B------:R-:W-:Y:S01]  /*2470*/  ISETP.GE.AND P1, PT, R6, 0x1, PT ;  /* 0x000000010600780c */ /* 0x000fe20003f26270 */
[----:B--2---:R-:W-:Y:S02]  /*2480*/  IMAD.MOV.U32 R19, RZ, RZ, R3 ;  /* 0x000000ffff137224 */ /* 0x004fe400078e0003 */
[----:B------:R-:W-:Y:S02]  /*2490*/  IMAD.MOV.U32 R3, RZ, RZ, c[0x0][0x2c4] ;  /* 0x0000b100ff037624 */ /* 0x000fe400078e00ff */
[----:B---3--:R-:W-:-:S03]  /*24a0*/  IMAD.SHL.U32 R14, R2, 0x80, RZ ;  /* 0x00000080020e7824 */ /* 0x008fc600078e00ff */
[----:B------:R-:W-:Y:S02]  /*24b0*/  ISETP.NE.AND P4, PT, R3, 0x1, PT ;  /* 0x000000010300780c */ /* 0x000fe40003f85270 */
[----:B----4-:R-:W-:Y:S01]  /*24c0*/  LOP3.LUT R106, R106, 0xfffffeff, RZ, 0xc0, !PT ;  /* 0xfffffeff6a6a7812 */ /* 0x010fe200078ec0ff */
[----:B------:R1:W-:Y:S01]  /*24d0*/  STL [R1+0xb0], R14 ;  /* 0x0000b00e01007387 */ /* 0x0003e20000100800 */
[----:B------:R-:W-:-:S03]  /*24e0*/  IADD3 R2, R14, 0x7f, RZ ;  /* 0x0000007f0e027810 */ /* 0x000fc60007ffe0ff */
[----:B------:R1:W-:Y:S02]  /*24f0*/  STL [R1+0x78], R111 ;  /* 0x0000786f01007387 */ /* 0x0003e40000100800 */
[----:B------:R-:W-:-:S04]  /*2500*/  IMAD.MOV.U32 R0, RZ, RZ, R2 ;  /* 0x000000ffff007224 */ /* 0x000fc800078e0002 */
[----:B------:R-:W-:Y:S01]  /*2510*/  @P4 LOP3.LUT R106, R106, 0x100, RZ, 0xfc, !PT ;  /* 0x000001006a6a4812 */ /* 0x000fe200078efcff */
[----:B------:R-:W-:Y:S01]  /*2520*/  @P4 IMAD.HI.U32 R3, R2, c[0x0][0x2c8], RZ ;  /* 0x0000b20002034a27 */ /* 0x000fe200078e00ff */
[----:B------:R-:W-:Y:S02]  /*2530*/  IADD3 R2, R111, 0x1, -R19 ;  /* 0x000000016f027810 */ /* 0x000fe40007ffe813 */
[----:B------:R-:W-:Y:S02]  /*2540*/  LOP3.LUT R106, R106, 0xfffffdff, RZ, 0xc0, !PT ;  /* 0xfffffdff6a6a7812 */ /* 0x000fe400078ec0ff */
[----:B------:R-:W-:Y:S02]  /*2550*/  @P4 SHF.R.U32.HI R0, RZ, c[0x0][0x2cc], R3 ;  /* 0x0000b300ff004a19 */ /* 0x000fe40000011603 */
[----:B------:R-:W-:-:S03]  /*2560*/  @P1 LOP3.LUT R106, R106, 0x200, RZ, 0xfc, !PT ;  /* 0x000002006a6a1812 */ /* 0x000fc600078efcff */
[----:B------:R-:W-:Y:S02]  /*2570*/  IMAD.IADD R0, R2, 0x1, R0 ;  /* 0x0000000102007824 */ /* 0x000fe400078e0200 */
[----:B------:R1:W-:Y:S03]  /*2580*/  STL [R1+0x18], R106 ;  /* 0x0000186a01007387 */ /* 0x0003e60000100800 */
[----:B------:R-:W-:Y:S01]  /*2590*/  IADD3 R3, R0, c[0x0][0x328], RZ ;  /* 0x0000ca0000037a10 */ /* 0x000fe20007ffe0ff */
[----:B------:R-:W-:Y:S05]  /*25a0*/  @!P1 BRA `(.L_x_468) ;  /* 0x0000010000009947 */ /* 0x000fea0003800000 */
[C---:B------:R-:W-:Y:S01]  /*25b0*/  ISETP.GT.AND P0, PT, R0.reuse, RZ, PT ;  /* 0x000000ff0000720c */ /* 0x040fe20003f04270 */
[----:B------:R-:W-:Y:S01]  /*25c0*/  BSSY B0, `(.L_x_469) ;  /* 0x000000c000007945 */ /* 0x000fe20003800000 */
[----:B------:R-:W-:-:S11]  /*25d0*/  IADD3 R2, R0, -0x1, RZ ;  /* 0xffffffff00027810 */ /* 0x000fd60007ffe0ff */
[----:B------:R-:W-:Y:S05]  /*25e0*/  @P0 BRA `(.L_x_470) ;  /* 0x0000006000000947 */ /* 0x000fea0003800000 */
[----:B------:R-:W-:Y:S01]  /*25f0*/  ISETP.NE.AND P0, PT, R6, 0x1, PT ;  /* 0x000000010600780c */ /* 0x000fe20003f05270 */
[----:B------:R-:W-:-:S12]  /*2600*/  IMAD.MOV R0, RZ, RZ, -R0 ;  /* 0x000000ffff007224 */ /* 0x000fd800078e0a00 */
[----:B------:R-:W-:-:S05]  /*2610*/  @P0 IMAD.HI.U32 R2, R0, c[0x0][0x330], RZ ;  /* 0x0000cc0000020a27 */ /* 0x000fca00078e00ff */
[----:B------:R-:W-:-:S04]  /*2620*/  @P0 SHF.R.U32.HI R0, RZ, c[0x0][0x334], R2 ;  /* 0x0000cd00ff000a19 */ /* 0x000fc80000011602 */
[----:B------:R-:W-:Y:S01]  /*2630*/  LOP3.LUT R2, RZ, R0, RZ, 0x33, !PT ;  /* 0x00000000ff027212 */ /* 0x000fe200078e33ff */
[----:B------:R-:W-:Y:S05]  /*2640*/  BRA `(.L_x_471) ;  /* 0x0000003000007947 */ /* 0x000fea0003800000 */
.L_x_470:
[----:B------:R-:W-:-:S13]  /*2650*/  ISETP.NE.AND P0, PT, R6, 0x1, PT ;  /* 0x000000010600780c */ /* 0x000fda0003f05270 */
[----:B------:R-:W-:-:S05]  /*2660*/  @P0 IMAD.HI.U32 R0, R2, c[0x0][0x330], RZ ;  /* 0x0000cc0002000a27 */ /* 0x000fca00078e00ff */
[----:B------:R-:W-:Y:S02]  /*2670*/  @P0 SHF.R.U32.HI R2, RZ, c[0x0][0x334], R0 ;  /* 0x0000cd00ff020a19 */ /* 0x000fe40000011600 */
.L_x_471:
[----:B------:R-:W-:Y:S05]  /*2680*/  BSYNC B0 ;  /* 0x0000000000007941 */ /* 0x000fea0003800000 */
.L_x_469:
[----:B------:R-:W-:-:S05]  /*2690*/  IMAD R2, R2, R6, c[0x0][0x32c] ;  /* 0x0000cb0002027624 */ /* 0x000fca00078e0206 */
[----:B------:R-:W-:-:S03]  /*26a0*/  IMNMX R3, R3, R2, PT ;  /* 0x0000000203037217 */ /* 0x000fc60003800200 */
.L_x_468:
[----:B------:R-:W-:Y:S01]  /*26b0*/  IMAD.IADD R7, R111, 0x1, -R19 ;  /* 0x000000016f077824 */ /* 0x000fe200078e0a13 */
[----:B------:R-:W-:Y:S01]  /*26c0*/  IADD3 R3, R3, 0x2f, RZ ;  /* 0x0000002f03037810 */ /* 0x000fe20007ffe0ff */
[----:B------:R-:W-:Y:S01]  /*26d0*/  @P4 IMAD.HI.U32 R4, R14, c[0x0][0x2c8], RZ ;  /* 0x0000b2000e044a27 */ /* 0x000fe200078e00ff */
[----:B------:R-:W-:Y:S02]  /*26e0*/  IADD3 R2, R111, 0x2f, RZ ;  /* 0x0000002f6f027810 */ /* 0x000fe40007ffe0ff */
[----:B------:R2:W-:Y:S01]  /*26f0*/  STL [R1+0x24], R7 ;  /* 0x0000240701007387 */ /* 0x0005e20000100800 */
[----:B------:R-:W-:-:S04]  /*2700*/  IMAD.HI R5, R3, 0x2aaaaaab, RZ ;  /* 0x2aaaaaab03057827 */ /* 0x000fc800078e02ff */
[----:B------:R-:W-:-:S04]  /*2710*/  IMAD.HI R2, R2, 0x2aaaaaab, RZ ;  /* 0x2aaaaaab02027827 */ /* 0x000fc800078e02ff */
[----:B------:R-:W-:Y:S01]  /*2720*/  IMAD.MOV.U32 R0, RZ, RZ, R14 ;  /* 0x000000ffff007224 */ /* 0x000fe200078e000e */
[----:B------:R-:W-:Y:S02]  /*2730*/  @P4 SHF.R.U32.HI R0, RZ, c[0x0][0x2cc], R4 ;  /* 0x0000b300ff004a19 */ /* 0x000fe40000011604 */
[----:B------:R-:W-:Y:S02]  /*2740*/  SHF.R.U32.HI R4, RZ, 0x1f, R5 ;  /* 0x0000001fff047819 */ /* 0x000fe40000011605 */
[----:B------:R-:W-:Y:S01]  /*2750*/  SHF.R.U32.HI R3, RZ, 0x1f, R2 ;  /* 0x0000001fff037819 */ /* 0x000fe20000011602 */
[----:B------:R-:W-:Y:S01]  /*2760*/  IMAD.IADD R0, R7, 0x1, R0 ;  /* 0x0000000107007824 */ /* 0x000fe200078e0200 */
[----:B------:R-:W-:Y:S02]  /*2770*/  LEA.HI.SX32 R4, R5, R4, 0x1d ;  /* 0x0000000405047211 */ /* 0x000fe400078feaff */
[----:B------:R-:W-:Y:S02]  /*2780*/  LEA.HI.SX32 R3, R2, R3, 0x1d ;  /* 0x0000000302037211 */ /* 0x000fe400078feaff */
[----:B------:R-:W-:-:S02]  /*2790*/  IADD3 R2, R0, -c[0x0][0x324], RZ ;  /* 0x8000c90000027a10 */ /* 0x000fc40007ffe0ff */
[----:B------:R-:W-:Y:S01]  /*27a0*/  IMNMX R11, R3, R4, PT ;  /* 0x00000004030b7217 */ /* 0x000fe20003800200 */
[----:B------:R-:W-:Y:S05]  /*27b0*/  @!P1 BRA `(.L_x_472) ;  /* 0x000000f000009947 */ /* 0x000fea0003800000 */
[----:B------:R-:W-:Y:S01]  /*27c0*/  ISETP.GT.AND P0, PT, R0, -0x1, PT ;  /* 0xffffffff0000780c */ /* 0x000fe20003f04270 */
[----:B------:R-:W-:-:S12]  /*27d0*/  BSSY B0, `(.L_x_473) ;  /* 0x000000b000007945 */ /* 0x000fd80003800000 */
[----:B------:R-:W-:Y:S05]  /*27e0*/  @P0 BRA `(.L_x_474) ;  /* 0x0000006000000947 */ /* 0x000fea0003800000 */
[----:B------:R-:W-:Y:S02]  /*27f0*/  ISETP.NE.AND P0, PT, R6, 0x1, PT ;  /* 0x000000010600780c */ /* 0x000fe40003f05270 */
[----:B------:R-:W-:-:S11]  /*2800*/  LOP3.LUT R0, RZ, R0, RZ, 0x33, !PT ;  /* 0x00000000ff007212 */ /* 0x000fd600078e33ff */
[----:B------:R-:W-:-:S05]  /*2810*/  @P0 IMAD.HI.U32 R3, R0, c[0x0][0x330], RZ ;  /* 0x0000cc0000030a27 */ /* 0x000fca00078e00ff */
[----:B------:R-:W-:-:S04]  /*2820*/  @P0 SHF.R.U32.HI R0, RZ, c[0x0][0x334], R3 ;  /* 0x0000cd00ff000a19 */ /* 0x000fc80000011603 */
[----:B------:R-:W-:Y:S01]  /*2830*/  LOP3.LUT R0, RZ, R0, RZ, 0x33, !PT ;  /* 0x00000000ff007212 */ /* 0x000fe200078e33ff */
[----:B------:R-:W-:Y:S05]  /*2840*/  BRA `(.L_x_475) ;  /* 0x0000003000007947 */ /* 0x000fea0003800000 */
.L_x_474:
[----:B------:R-:W-:-:S13]  /*2850*/  ISETP.NE.AND P0, PT, R6, 0x1, PT ;  /* 0x000000010600780c */ /* 0x000fda0003f05270 */
[----:B------:R-:W-:-:S05]  /*2860*/  @P0 IMAD.HI.U32 R3, R0, c[0x0][0x330], RZ ;  /* 0x0000cc0000030a27 */ /* 0x000fca00078e00ff */
[----:B------:R-:W-:Y:S02]  /*2870*/  @P0 SHF.R.U32.HI R0, RZ, c[0x0][0x334], R3 ;  /* 0x0000cd00ff000a19 */ /* 0x000fe40000011603 */
.L_x_475:
[----:B------:R-:W-:Y:S05]  /*2880*/  BSYNC B0 ;  /* 0x0000000000007941 */ /* 0x000fea0003800000 */
.L_x_473:
[----:B------:R-:W-:-:S05]  /*2890*/  IMAD R0, R0, c[0x0][0x32c], RZ ;  /* 0x0000cb0000007a24 */ /* 0x000fca00078e02ff */
[----:B------:R-:W-:-:S04]  /*28a0*/  IMNMX R2, R2, R0, !PT ;  /* 0x0000000002027217 */ /* 0x000fc80007800200 */
.L_x_472:
[----:B------:R-:W3:Y:S01]  /*28b0*/  LDL R16, [R1+0xc8] ;  /* 0x0000c80001107983 */ /* 0x000ee20000100800 */
[----:B------:R-:W-:Y:S01]  /*28c0*/  IMAD.HI R2, R2, 0x2aaaaaab, RZ ;  /* 0x2aaaaaab02027827 */ /* 0x000fe200078e02ff */
[----:B------:R-:W-:Y:S04]  /*28d0*/  BSSY B0, `(.L_x_476) ;  /* 0x000002e000007945 */ /* 0x000fe80003800000 */
[----:B------:R-:W-:-:S04]  /*28e0*/  SHF.R.U32.HI R0, RZ, 0x1f, R2 ;  /* 0x0000001fff007819 */ /* 0x000fc80000011602 */
[----:B------:R-:W-:-:S04]  /*28f0*/  LEA.HI.SX32 R2, R2, R0, 0x1d ;  /* 0x0000000002027211 */ /* 0x000fc800078feaff */
[----:B------:R-:W-:Y:S01]  /*2900*/  IMNMX R6, RZ, R2, !PT ;  /* 0x00000002ff067217 */ /* 0x000fe20007800200 */
[----:B------:R-:W-:-:S03]  /*2910*/  IMAD.MOV.U32 R2, RZ, RZ, RZ ;  /* 0x000000ffff027224 */ /* 0x000fc600078e00ff */
[----:B------:R-:W-:Y:S02]  /*2920*/  ISETP.GT.AND P0, PT, R11, R6, PT ;  /* 0x000000060b00720c */ /* 0x000fe40003f04270 */
[C---:B---3--:R-:W-:Y:S02]  /*2930*/  LOP3.LUT R0, R16.reuse, 0xff000000, RZ, 0xc0, !PT ;  /* 0xff00000010007812 */ /* 0x048fe400078ec0ff */
        /* <DEDUP_REMOVED lines=8> */
[----:B------:R-:W-:-:S04]  /*29c0*/  ISETP.NE.AND P0, PT, R5, RZ, PT ;  /* 0x000000ff0500720c */ /* 0x000fc80003f05270 */
[----:B------:R-:W-:-:S04]  /*29d0*/  SEL R0, R5, c[0x0][0x338], P0 ;  /* 0x0000ce0005007a07 */ /* 0x000fc80000000000 */
[----:B------:R-:W-:Y:S02]  /*29e0*/  IABS R3, R0 ;  /* 0x0000000000037213 */ /* 0x000fe40000000000 */
[----:B--2---:R-:W-:Y:S02]  /*29f0*/  IADD3 R7, R0, -0x1, R11 ;  /* 0xffffffff00077810 */ /* 0x004fe40007ffe00b */
[----:B------:R-:W2:Y:S03]  /*2a00*/  I2F.RP R2, R3 ;  /* 0x0000000300027306 */ /* 0x000ea60000209400 */
[----:B------:R-:W-:-:S05]  /*2a10*/  IMAD.IADD R7, R7, 0x1, -R6 ;  /* 0x0000000107077824 */ /* 0x000fca00078e0a06 */
[----:B------:R-:W-:Y:S01]  /*2a20*/  IABS R10, R7 ;  /* 0x00000007000a7213 */ /* 0x000fe20000000000 */
[----:B--2---:R-:W2:Y:S02]  /*2a30*/  MUFU.RCP R2, R2 ;  /* 0x0000000200027308 */ /* 0x004ea40000001000 */
[----:B--2---:R-:W-:-:S06]  /*2a40*/  IADD3 R2, R2, 0xffffffe, RZ ;  /* 0x0ffffffe02027810 */ /* 0x004fcc0007ffe0ff */
[----:B---3--:R-:W2:Y:S02]  /*2a50*/  F2I.FTZ.U32.TRUNC.NTZ R5, R2 ;  /* 0x0000000200057305 */ /* 0x008ea4000021f000 */
[----:B--2---:R-:W-:-:S04]  /*2a60*/  IMAD.MOV R2, RZ, RZ, -R5 ;  /* 0x000000ffff027224 */ /* 0x004fc800078e0a05 */
        /* <DEDUP_REMOVED lines=20> */
.L_x_477:
[----:B------:R-:W-:Y:S05]  /*2bb0*/  BSYNC B0 ;  /* 0x0000000000007941 */ /* 0x000fea0003800000 */
.L_x_476:
[----:B------:R-:W-:Y:S01]  /*2bc0*/  IMAD R3, R15, R2, R6 ;  /* 0x000000020f037224 */ /* 0x000fe200078e0206 */
[----:B------:R-:W-:Y:S01]  /*2bd0*/  PRMT R0, RZ, 0x7610, R0 ;  /* 0x00007610ff007816 */ /* 0x000fe20000000000 */
[----:B---3--:R-:W-:Y:S01]  /*2be0*/  IMAD.MOV.U32 R15, RZ, RZ, RZ ;  /* 0x000000ffff0f7224 */ /* 0x008fe200078e00ff */
[----:B------:R-:W-:Y:S01]  /*2bf0*/  MOV R18, RZ ;  /* 0x000000ff00127202 */ /* 0x000fe20000000f00 */
        /* <DEDUP_REMOVED lines=10> */
[----:B------:R3:W-:Y:S01]  /*2ca0*/  STL [R1+0x20], R110 ;  /* 0x0000206e01007387 */ /* 0x0007e20000100800 */
        /* <DEDUP_REMOVED lines=59> */
[----:B---3--:R-:W-:-:S04]  /*3060*/  ISETP.NE.U32.AND P0, PT, RZ, c[0x0][0x340], PT ;  /* 0x0000d000ff007a0c */ /* 0x008fc80003f05070 */
[----:B------:R-:W-:-:S13]  /*3070*/  ISETP.NE.AND.EX P0, PT, RZ, c[0x0][0x344], PT, P0 ;  /* 0x0000d100ff007a0c */ /* 0x000fda0003f05300 */
[----:B------:R-:W-:-:S05]  /*3080*/  @P0 IMAD.WIDE R2, R107, R13, c[0x0][0x340] ;  /* 0x0000d0006b020625 */ /* 0x000fca00078e020d */
[----:B------:R3:W5:Y:S01]  /*3090*/  @P0 LDG.E R0, [R2.64] ;  /* 0x0000000602000981 */ /* 0x000762000c1e1900 */
[----:B------:R-:W-:Y:S01]  /*30a0*/  WARPSYNC 0xffffffff ;  /* 0xffffffff00007948 */ /* 0x000fe20003800000 */
[----:B--2---:R-:W-:Y:S02]  /*30b0*/  SEL R7, R107, RZ, !P3 ;  /* 0x000000ff6b077207 */ /* 0x004fe40005800000 */
[----:B---3--:R-:W-:-:S04]  /*30c0*/  SHF.R.S32.HI R2, RZ, 0x1f, R107 ;  /* 0x0000001fff027819 */ /* 0x008fc8000001146b */
[----:B------:R-:W-:Y:S01]  /*30d0*/  SEL R5, R2, RZ, !P3 ;  /* 0x000000ff02057207 */ /* 0x000fe20005800000 */
[----:B------:R-:W-:-:S03]  /*30e0*/  @!P0 IMAD.MOV.U32 R0, RZ, RZ, R107 ;  /* 0x000000ffff008224 */ /* 0x000fc600078e006b */
[----:B------:R-:W2:Y:S01]  /*30f0*/  LDL R107, [R1+0x178] ;  /* 0x00017800016b7983 */ /* 0x000ea20000100800 */
[----:B------:R-:W-:Y:S01]  /*3100*/  IMAD.MOV.U32 R23, RZ, RZ, 0x30 ;  /* 0x00000030ff177424 */ /* 0x000fe200078e00ff */
[----:B-----5:R-:W-:Y:S01]  /*3110*/  SHF.R.S32.HI R3, RZ, 0x1f, R0 ;  /* 0x0000001fff037819 */ /* 0x020fe20000011400 */
[----:B------:R-:W-:Y:S01]  /*3120*/  IMAD.MOV.U32 R2, RZ, RZ, c[0x0][0x2b8] ;  /* 0x0000ae00ff027624 */ /* 0x000fe200078e00ff */
[----:B-1----:R-:W-:Y:S01]  /*3130*/  LOP3.LUT R106, R106, 0xffffff7f, RZ, 0xc0, !PT ;  /* 0xffffff7f6a6a7812 */ /* 0x002fe200078ec0ff */
[----:B------:R-:W-:Y:S02]  /*3140*/  IMAD R57, R110, R23, -0x30 ;  /* 0xffffffd06e397424 */ /* 0x000fe400078e0217 */
[----:B------:R-:W-:Y:S01]  /*3150*/  IMAD.WIDE.U32 R8, R0, c[0x0][0x2b0], RZ ;  /* 0x0000ac0000087a25 */ /* 0x000fe200078e00ff */
[----:B------:R-:W-:-:S03]  /*3160*/  ISETP.NE.AND P1, PT, R2, 0x1, PT ;  /* 0x000000010200780c */ /* 0x000fc60003f25270 */
[----:B------:R-:W-:Y:S01]  /*3170*/  IMAD.MOV.U32 R27, RZ, RZ, RZ ;  /* 0x000000ffff1b7224 */ /* 0x000fe200078e00ff */
[----:B------:R-:W-:Y:S09]  /*3180*/  STL.64 [R1+0x98], R8 ;  /* 0x0000980801007387 */ /* 0x000ff20000100a00 */
[----:B------:R-:W-:-:S02]  /*3190*/  @P1 LOP3.LUT R106, R106, 0x80, RZ, 0xfc, !PT ;  /* 0x000000806a6a1812 */ /* 0x000fc400078efcff */
[----:B------:R-:W-:Y:S01]  /*31a0*/  LOP3.LUT R22, R16, 0xffff, RZ, 0xc0, !PT ;  /* 0x0000ffff10167812 */ /* 0x000fe200078ec0ff */
[----:B------:R-:W-:Y:S01]  /*31b0*/  IMAD R5, R5, c[0x0][0x1c0], RZ ;  /* 0x0000700005057a24 */ /* 0x000fe200078e02ff */
[----:B------:R-:W-:Y:S01]  /*31c0*/  BAR.SYNC.DEFER_BLOCKING 0x0 ;  /* 0x0000000000007b1d */ /* 0x000fe20000010000 */
[----:B--2---:R-:W-:-:S04]  /*31d0*/  IMAD.IADD R2, R107, 0x1, R57 ;  /* 0x000000016b027824 */ /* 0x004fc800078e0239 */
[C---:B------:R-:W-:Y:S01]  /*31e0*/  IMAD.IADD R21, R2.reuse, 0x1, R17 ;  /* 0x0000000102157824 */ /* 0x040fe200078e0211 */
[----:B------:R-:W-:Y:S01]  /*31f0*/  ISETP.GE.AND P0, PT, R2, R111, PT ;  /* 0x0000006f0200720c */ /* 0x000fe20003f06270 */
[----:B------:R-:W-:Y:S02]  /*3200*/  IMAD R2, R3, c[0x0][0x2b0], RZ ;  /* 0x0000ac0003027a24 */ /* 0x000fe400078e02ff */
[----:B------:R-:W-:Y:S01]  /*3210*/  @P1 IMAD.HI.U32 R3, R21, c[0x0][0x2bc], RZ ;  /* 0x0000af0015031a27 */ /* 0x000fe200078e00ff */
[----:B------:R-:W-:-:S03]  /*3220*/  ISETP.GT.OR P0, PT, R107, 0x2f, P0 ;  /* 0x0000002f6b00780c */ /* 0x000fc60000704670 */
[----:B------:R-:W-:Y:S02]  /*3230*/  IMAD R2, R0, c[0x0][0x2b4], R2 ;  /* 0x0000ad0000027a24 */ /* 0x000fe400078e0202 */
[----:B------:R-:W-:Y:S01]  /*3240*/  IMAD.MOV.U32 R20, RZ, RZ, R21 ;  /* 0x000000ffff147224 */ /* 0x000fe200078e0015 */
[----:B------:R-:W-:Y:S01]  /*3250*/  @P1 SHF.R.U32.HI R20, RZ, c[0x0][0x2c0], R3 ;  /* 0x0000b000ff141a19 */ /* 0x000fe20000011603 */
[----:B------:R-:W-:-:S05]  /*3260*/  IMAD.IADD R4, R9, 0x1, R2 ;  /* 0x0000000109047824 */ /* 0x000fca00078e0202 */
[----:B------:R1:W-:Y:S01]  /*3270*/  STL [R1+0xac], R4 ;  /* 0x0000ac0401007387 */ /* 0x0003e20000100800 */
[----:B------:R-:W-:-:S03]  /*3280*/  @!P0 IADD3 R0, P1, R20, R8, RZ ;  /* 0x0000000814008210 */ /* 0x000fc60007f3e0ff */
[----:B------:R-:W2:Y:S01]  /*3290*/  LDL R49, [R1+0x68] ;  /* 0x0000680001317983 */ /* 0x000ea20000100800 */
[----:B------:R-:W-:Y:S02]  /*32a0*/  @!P0 LEA.HI.X.SX32 R3, R20, R4, 0x1, P1 ;  /* 0x0000000414038211 */ /* 0x000fe400008f0eff */
[C---:B------:R-:W-:Y:S01]  /*32b0*/  @!P0 LEA R2, P1, R0.reuse, c[0x0][0x2a0], 0x2 ;  /* 0x0000a80000028a11 */ /* 0x040fe200078210ff */
[----:B------:R-:W3:Y:S03]  /*32c0*/  LDL R25, [R1+0x40] ;  /* 0x0000400001197983 */ /* 0x000ee60000100800 */
[----:B------:R-:W-:Y:S01]  /*32d0*/  @!P0 LEA.HI.X R3, R0, c[0x0][0x2a4], R3, 0x2, P1 ;  /* 0x0000a90000038a11 */ /* 0x000fe200008f1403 */
[----:B------:R-:W4:Y:S04]  /*32e0*/  LDL R50, [R1+0x208] ;  /* 0x0002080001327983 */ /* 0x000f280000100800 */
[----:B------:R-:W4:Y:S04]  /*32f0*/  LDL R35, [R1+0x64] ;  /* 0x0000640001237983 */ /* 0x000f280000100800 */
[----:B------:R-:W4:Y:S04]  /*3300*/  LDL R26, [R1+0x20c] ;  /* 0x00020c00011a7983 */ /* 0x000f280000100800 */
[----:B------:R-:W4:Y:S04]  /*3310*/  LDL R33, [R1+0x6c] ;  /* 0x00006c0001217983 */ /* 0x000f280000100800 */
[----:B------:R-:W4:Y:S04]  /*3320*/  LDL R48, [R1+0x204] ;  /* 0x0002040001307983 */ /* 0x000f280000100800 */
[----:B------:R-:W4:Y:S04]  /*3330*/  LDL R34, [R1+0x200] ;  /* 0x0002000001227983 */ /* 0x000f280000100800 */
[----:B------:R-:W4:Y:S04]  /*3340*/  LDL R32, [R1+0x1c] ;  /* 0x00001c0001207983 */ /* 0x000f280000100800 */
[----:B------:R1:W4:Y:S01]  /*3350*/  @!P0 LDG.E R27, [R2.64] ;  /* 0x00000006021b8981 */ /* 0x000322000c1e1900 */
[----:B------:R-:W-:-:S05]  /*3360*/  SHF.R.S32.HI R0, RZ, 0x1f, R12 ;  /* 0x0000001fff007819 */ /* 0x000fca000001140c */
[----:B------:R-:W-:-:S04]  /*3370*/  IMAD R0, R0, c[0x0][0x178], RZ ;  /* 0x00005e0000007a24 */ /* 0x000fc800078e02ff */
[----:B------:R-:W-:Y:S02]  /*3380*/  IMAD R0, R12, c[0x0][0x17c], R0 ;  /* 0x00005f000c007a24 */ /* 0x000fe400078e0200 */
[----:B-1----:R-:W-:-:S04]  /*3390*/  IMAD.IADD R4, R107, 0x1, R14 ;  /* 0x000000016b047824 */ /* 0x002fc800078e020e */
[----:B------:R-:W-:-:S04]  /*33a0*/  @P4 IMAD.HI.U32 R6, R4, c[0x0][0x2c8], RZ ;  /* 0x0000b20004064a27 */ /* 0x000fc800078e00ff */
[----:B------:R-:W-:-:S04]  /*33b0*/  IMAD.WIDE.U32 R2, R12, c[0x0][0x178], RZ ;  /* 0x00005e000c027a25 */ /* 0x000fc800078e00ff */
[----:B------:R-:W-:-:S04]  /*33c0*/  IMAD.IADD R3, R3, 0x1, R0 ;  /* 0x0000000103037824 */ /* 0x000fc800078e0200 */
[----:B------:R-:W-:-:S04]  /*33d0*/  IMAD.WIDE.U32 R2, R22, c[0x0][0x1b8], R2 ;  /* 0x00006e0016027a25 */ /* 0x000fc800078e0002 */
[----:B------:R-:W-:Y:S01]  /*33e0*/  IMAD.MOV.U32 R0, RZ, RZ, R4 ;  /* 0x000000ffff007224 */ /* 0x000fe200078e0004 */
[----:B------:R-:W-:Y:S01]  /*33f0*/  @P4 SHF.R.U32.HI R0, RZ, c[0x0][0x2cc], R6 ;  /* 0x0000b300ff004a19 */ /* 0x000fe20000011606 */
[----:B------:R-:W-:Y:S01]  /*3400*/  IMAD R3, R22, c[0x0][0x1bc], R3 ;  /* 0x00006f0016037a24 */ /* 0x000fe200078e0203 */
[----:B------:R-:W1:Y:S01]  /*3410*/  S2R R8, SR_TID.X ;  /* 0x0000000000087919 */ /* 0x000e620000002100 */
[C---:B------:R-:W-:Y:S02]  /*3420*/  IMAD R6, R7.reuse, c[0x0][0x1c4], R5 ;  /* 0x0000710007067a24 */ /* 0x040fe400078e0205 */
[----:B------:R-:W-:Y:S01]  /*3430*/  IMAD.WIDE.U32 R2, R7, c[0x0][0x1c0], R2 ;  /* 0x0000700007027a25 */ /* 0x000fe200078e0002 */
[----:B------:R-:W-:-:S03]  /*3440*/  SHF.R.S32.HI R7, RZ, 0x1f, R0 ;  /* 0x0000001fff077819 */ /* 0x000fc60000011400 */
        /* <DEDUP_REMOVED lines=10> */
[----:B------:R-:W-:Y:S01]  /*34f0*/  IMAD.WIDE.U32 R2, R4, c[0x0][0x1a8], R2 ;  /* 0x00006a0004027a25 */ /* 0x000fe200078e0002 */
[----:B-1----:R-:W-:-:S03]  /*3500*/  SHF.R.S32.HI R24, RZ, 0x1f, R8 ;  /* 0x0000001fff187819 */ /* 0x002fc60000011408 */
[----:B------:R-:W-:Y:S01]  /*3510*/  IMAD.IADD R0, R3, 0x1, R0 ;  /* 0x0000000103007824 */ /* 0x000fe200078e0200 */
[----:B------:R-:W-:Y:S02]  /*3520*/  LEA R17, P0, R2, c[0x0][0x160], 0x1 ;  /* 0x0000580002117a11 */ /* 0x000fe400078008ff */
[----:B------:R-:W-:Y:S02]  /*3530*/  LEA.HI R24, R24, R8, RZ, 0x3 ;  /* 0x0000000818187211 */ /* 0x000fe400078f18ff */
[----:B------:R-:W-:Y:S01]  /*3540*/  LEA.HI.X R16, R2, c[0x0][0x164], R0, 0x1, P0 ;  /* 0x0000590002107a11 */ /* 0x000fe200000f0c00 */
[----:B------:R-:W2:Y:S01]  /*3550*/  SHFL.IDX PT, R3, R17, RZ, 0x181f ;  /* 0x00181fff11037589 */ /* 0x000ea200000e0000 */
[----:B------:R-:W-:Y:S01]  /*3560*/  SHF.R.S32.HI R24, RZ, 0x3, R24 ;  /* 0x00000003ff187819 */ /* 0x000fe20000011418 */
[----:B------:R-:W-:Y:S02]  /*3570*/  IMAD R19, R19, c[0x0][0x2c4], RZ ;  /* 0x0000b10013137a24 */ /* 0x000fe400078e02ff */
[----:B------:R-:W4:Y:S02]  /*3580*/  SHFL.IDX PT, R4, R16, RZ, 0x181f ;  /* 0x00181fff10047589 */ /* 0x000f2400000e0000 */
[----:B------:R-:W-:-:S05]  /*3590*/  IMAD.IADD R18, R24, 0x1, R14 ;  /* 0x0000000118127824 */ /* 0x000fca00078e020e */
[C---:B------:R-:W-:Y:S01]  /*35a0*/  ISETP.GE.AND P0, PT, R18.reuse, R19, PT ;  /* 0x000000131200720c */ /* 0x040fe20003f06270 */
[----:B------:R-:W1:Y:S01]  /*35b0*/  SHFL.IDX PT, R0, R17, 0x1, 0x181f ;  /* 0x00381f0011007f89 */ /* 0x000e6200000e0000 */
[----:B------:R-:W-:-:S03]  /*35c0*/  IADD3 R5, R18, 0x20, RZ ;  /* 0x0000002012057810 */ /* 0x000fc60007ffe0ff */
[----:B------:R-:W1:Y:S01]  /*35d0*/  SHFL.IDX PT, R2, R16, 0x1, 0x181f ;  /* 0x00381f0010027f89 */ /* 0x000e6200000e0000 */
[----:B------:R-:W-:-:S04]  /*35e0*/  IMAD.WIDE.U32 R30, R22, c[0x0][0x1e8], RZ ;  /* 0x00007a00161e7a25 */ /* 0x000fc800078e00ff */
[----:B------:R-:W-:-:S03]  /*35f0*/  IMAD R28, R22, c[0x0][0x1ec], R31 ;  /* 0x00007b00161c7a24 */ /* 0x000fc600078e021f */
[CC--:B--2---:R-:W-:Y:S02]  /*3600*/  @!P0 LEA R10, P2, R49.reuse, R3.reuse, 0x1 ;  /* 0x00000003310a8211 */ /* 0x0c4fe400078408ff */
[----:B------:R-:W-:Y:S02]  /*3610*/  ISETP.GE.AND P3, PT, R49, c[0x0][0x198], PT ;  /* 0x0000660031007a0c */ /* 0x000fe40003f66270 */
[CC--:B---3--:R-:W-:Y:S02]  /*3620*/  @!P0 LEA R12, P1, R25.reuse, R3.reuse, 0x1 ;  /* 0x00000003190c8211 */ /* 0x0c8fe400078208ff */
[----:B------:R-:W-:Y:S02]  /*3630*/  ISETP.GE.AND P4, PT, R25, c[0x0][0x198], PT ;  /* 0x0000660019007a0c */ /* 0x000fe40003f86270 */
[----:B----4-:R-:W-:Y:S02]  /*3640*/  @!P0 LEA.HI.X R11, R49, R4, R50, 0x1, P2 ;  /* 0x00000004310b8211 */ /* 0x010fe400010f0c32 */
[----:B------:R-:W-:-:S02]  /*3650*/  @!P0 LEA R8, P2, R35, R3, 0x1 ;  /* 0x0000000323088211 */ /* 0x000fc400078408ff */
[----:B------:R-:W-:Y:S02]  /*3660*/  ISETP.GE.AND P5, PT, R35, c[0x0][0x198], PT ;  /* 0x0000660023007a0c */ /* 0x000fe40003fa6270 */
[-C--:B------:R-:W-:Y:S02]  /*3670*/  @!P0 LEA.HI.X R13, R25, R4.reuse, R26, 0x1, P1 ;  /* 0x00000004190d8211 */ /* 0x080fe400008f0c1a */
[----:B------:R-:W-:Y:S02]  /*3680*/  ISETP.GE.AND P1, PT, R5, R19, PT ;  /* 0x000000130500720c */ /* 0x000fe40003f26270 */
[----:B------:R-:W-:Y:S02]  /*3690*/  ISETP.GE.AND P6, PT, R33, c[0x0][0x198], PT ;  /* 0x0000660021007a0c */ /* 0x000fe40003fc6270 */
[----:B------:R-:W-:Y:S02]  /*36a0*/  @!P0 LEA.HI.X R9, R35, R4, R48, 0x1, P2 ;  /* 0x0000000423098211 */ /* 0x000fe400010f0c30 */
[----:B------:R-:W-:-:S04]  /*36b0*/  @!P0 LEA R6, P2, R33, R3, 0x1 ;  /* 0x0000000321068211 */ /* 0x000fc800078408ff */
[----:B------:R-:W-:Y:S01]  /*36c0*/  @!P0 LEA.HI.X R7, R33, R4, R34, 0x1, P2 ;  /* 0x0000000421078211 */ /* 0x000fe200010f0c22 */
[----:B------:R2:W-:Y:S04]  /*36d0*/  @!P0 LDGSTS.E.BYPASS.LTC128B.128 [R32+0x4080], [R12.64], !P4 ;  /* 0x040800000c208fae */ /* 0x0005e8000e101d46 */
[----:B------:R3:W-:Y:S04]  /*36e0*/  @!P0 LDGSTS.E.BYPASS.LTC128B.128 [R32+0x8080], [R10.64], !P3 ;  /* 0x080800000a208fae */ /* 0x0007e8000d901d46 */
[----:B------:R4:W-:Y:S04]  /*36f0*/  @!P0 LDGSTS.E.BYPASS.LTC128B.128 [R32+0xc080], [R8.64], !P5 ;  /* 0x0c08000008208fae */ /* 0x0009e8000e901d46 */
[----:B------:R2:W-:Y:S01]  /*3700*/  @!P0 LDGSTS.E.BYPASS.LTC128B.128 [R32+0x10080], [R6.64], !P6 ;  /* 0x1008000006208fae */ /* 0x0005e2000f101d46 */
[----:B-1----:R-:W-:-:S04]  /*3710*/  @!P1 LEA R14, P2, R25, R0, 0x1 ;  /* 0x00000000190e9211 */ /* 0x002fc800078408ff */
[----:B------:R-:W-:Y:S02]  /*3720*/  @!P1 LEA.HI.X R15, R25, R2, R26, 0x1, P2 ;  /* 0x00000002190f9211 */ /* 0x000fe400010f0c1a */
[----:B------:R-:W-:-:S03]  /*3730*/  IADD3 R3, R18, 0x40, RZ ;  /* 0x0000004012037810 */ /* 0x000fc60007ffe0ff */
[----:B------:R1:W-:Y:S01]  /*3740*/  @!P1 LDGSTS.E.BYPASS.LTC128B.128 [R32+0x5080], [R14.64], !P4 ;  /* 0x050800000e209fae */ /* 0x0003e2000e101d46 */
[----:B----4-:R-:W-:-:S04]  /*3750*/  @!P1 LEA R8, P0, R49, R0, 0x1 ;  /* 0x0000000031089211 */ /* 0x010fc800078008ff */
[----:B------:R-:W-:Y:S02]  /*3760*/  @!P1 LEA.HI.X R9, R49, R2, R50, 0x1, P0 ;  /* 0x0000000231099211 */ /* 0x000fe400000f0c32 */
[----:B--2---:R-:W-:-:S03]  /*3770*/  @!P1 LEA R6, P0, R35, R0, 0x1 ;  /* 0x0000000023069211 */ /* 0x004fc600078008ff */
[----:B------:R2:W-:Y:S01]  /*3780*/  @!P1 LDGSTS.E.BYPASS.LTC128B.128 [R32+0x9080], [R8.64], !P3 ;  /* 0x0908000008209fae */ /* 0x0005e2000d901d46 */
[----:B------:R-:W-:Y:S02]  /*3790*/  @!P1 LEA.HI.X R7, R35, R2, R48, 0x1, P0 ;  /* 0x0000000223079211 */ /* 0x000fe400000f0c30 */
[C---:B------:R-:W-:Y:S02]  /*37a0*/  @!P1 LEA R4, P0, R33.reuse, R0, 0x1 ;  /* 0x0000000021049211 */ /* 0x040fe400078008ff */
[----:B------:R-:W2:Y:S02]  /*37b0*/  SHFL.IDX PT, R0, R17, 0x2, 0x181f ;  /* 0x00581f0011007f89 */ /* 0x000ea400000e0000 */
[----:B------:R-:W-:Y:S02]  /*37c0*/  @!P1 LEA.HI.X R5, R33, R2, R34, 0x1, P0 ;  /* 0x0000000221059211 */ /* 0x000fe400000f0c22 */
[----:B------:R-:W4:Y:S01]  /*37d0*/  SHFL.IDX PT, R2, R16, 0x2, 0x181f ;  /* 0x00581f0010027f89 */ /* 0x000f2200000e0000 */
[----:B------:R-:W-:-:S03]  /*37e0*/  ISETP.GE.AND P0, PT, R3, R19, PT ;  /* 0x000000130300720c */ /* 0x000fc60003f06270 */
[----:B------:R1:W-:Y:S04]  /*37f0*/  @!P1 LDGSTS.E.BYPASS.LTC128B.128 [R32+0xd080], [R6.64], !P5 ;  /* 0x0d08000006209fae */ /* 0x0003e8000e901d46 */
[----:B------:R1:W-:Y:S04]  /*3800*/  @!P1 LDGSTS.E.BYPASS.LTC128B.128 [R32+0x11080], [R4.64], !P6 ;  /* 0x1108000004209fae */ /* 0x0003e8000f101d46 */
[----:B---3--:R-:W3:Y:S02]  /*3810*/  SHFL.IDX PT, R10, R17, 0x3, 0x181f ;  /* 0x00781f00110a7f89 */ /* 0x008ee400000e0000 */
[----:B--2---:R-:W-:-:S04]  /*3820*/  @!P0 LEA R8, P1, R49, R0, 0x1 ;  /* 0x0000000031088211 */ /* 0x004fc800078208ff */
[----:B----4-:R-:W-:Y:S01]  /*3830*/  @!P0 LEA.HI.X R9, R49, R2, R50, 0x1, P1 ;  /* 0x0000000231098211 */ /* 0x010fe200008f0c32 */
[----:B------:R-:W2:Y:S01]  /*3840*/  SHFL.IDX PT, R11, R16, 0x3, 0x181f ;  /* 0x00781f00100b7f89 */ /* 0x000ea200000e0000 */
[-C--:B------:R-:W-:Y:S02]  /*3850*/  @!P0 LEA R12, P2, R25, R0.reuse, 0x1 ;  /* 0x00000000190c8211 */ /* 0x080fe400078408ff */
[----:B-1----:R-:W-:-:S04]  /*3860*/  @!P0 LEA R6, P1, R35, R0, 0x1 ;  /* 0x0000000023068211 */ /* 0x002fc800078208ff */
[----:B------:R-:W-:Y:S02]  /*3870*/  @!P0 LEA.HI.X R7, R35, R2, R48, 0x1, P1 ;  /* 0x0000000223078211 */ /* 0x000fe400008f0c30 */
[----:B------:R-:W-:Y:S02]  /*3880*/  @!P0 LEA R4, P1, R33, R0, 0x1 ;  /* 0x0000000021048211 */ /* 0x000fe400078208ff */
[----:B------:R-:W-:Y:S02]  /*3890*/  IADD3 R0, R18, 0x60, RZ ;  /* 0x0000006012007810 */ /* 0x000fe40007ffe0ff */
[-C--:B------:R-:W-:Y:S02]  /*38a0*/  @!P0 LEA.HI.X R13, R25, R2.reuse, R26, 0x1, P2 ;  /* 0x00000002190d8211 */ /* 0x080fe400010f0c1a */
[----:B------:R-:W-:Y:S01]  /*38b0*/  ISETP.GE.AND P2, PT, R0, R19, PT ;  /* 0x000000130000720c */ /* 0x000fe20003f46270 */
[----:B------:R-:W-:Y:S01]  /*38c0*/  IMAD.MOV R0, RZ, RZ, -R20 ;  /* 0x000000ffff007224 */ /* 0x000fe200078e0a14 */
[----:B------:R-:W-:Y:S01]  /*38d0*/  @!P0 LEA.HI.X R5, R33, R2, R34, 0x1, P1 ;  /* 0x0000000221058211 */ /* 0x000fe200008f0c22 */
[----:B------:R1:W-:Y:S02]  /*38e0*/  @!P0 LDGSTS.E.BYPASS.LTC128B.128 [R32+0x6080], [R12.64], !P4 ;  /* 0x060800000c208fae */ /* 0x0003e4000e101d46 */
[----:B------:R-:W-:-:S02]  /*38f0*/  IMAD R21, R0, c[0x0][0x2b8], R21 ;  /* 0x0000ae0000157a24 */ /* 0x000fc400078e0215 */
[----:B------:R4:W-:Y:S04]  /*3900*/  @!P0 LDGSTS.E.BYPASS.LTC128B.128 [R32+0xa080], [R8.64], !P3 ;  /* 0x0a08000008208fae */ /* 0x0009e8000d901d46 */
[----:B------:R1:W-:Y:S02]  /*3910*/  @!P0 LDGSTS.E.BYPASS.LTC128B.128 [R32+0xe080], [R6.64], !P5 ;  /* 0x0e08000006208fae */ /* 0x0003e4000e901d46 */
[C---:B---3--:R-:W-:Y:S02]  /*3920*/  @!P2 LEA R2, P1, R25.reuse, R10, 0x1 ;  /* 0x0000000a1902a211 */ /* 0x048fe400078208ff */
[----:B------:R3:W-:Y:S02]  /*3930*/  @!P0 LDGSTS.E.BYPASS.LTC128B.128 [R32+0x12080], [R4.64], !P6 ;  /* 0x1208000004208fae */ /* 0x0007e4000f101d46 */
[----:B--2---:R-:W-:-:S05]  /*3940*/  @!P2 LEA.HI.X R3, R25, R11, R26, 0x1, P1 ;  /* 0x0000000b1903a211 */ /* 0x004fca00008f0c1a */
[----:B------:R2:W-:Y:S01]  /*3950*/  @!P2 LDGSTS.E.BYPASS.LTC128B.128 [R32+0x7080], [R2.64], !P4 ;  /* 0x070800000220afae */ /* 0x0005e2000e101d46 */
[----:B------:R-:W-:Y:S02]  /*3960*/  SHF.R.S32.HI R14, RZ, 0x1f, R27 ;  /* 0x0000001fff0e7819 */ /* 0x000fe4000001141b */
[----:B-1----:R-:W-:-:S05]  /*3970*/  SHF.R.S32.HI R7, RZ, 0x1f, R21 ;  /* 0x0000001fff077819 */ /* 0x002fca0000011415 */
[----:B------:R-:W-:Y:S01]  /*3980*/  IMAD R0, R7, c[0x0][0x1e0], RZ ;  /* 0x0000780007007a24 */ /* 0x000fe200078e02ff */
[----:B---3--:R-:W-:-:S03]  /*3990*/  @!P2 LEA R4, P0, R49, R10, 0x1 ;  /* 0x0000000a3104a211 */ /* 0x008fc600078008ff */
[C---:B------:R-:W-:Y:S02]  /*39a0*/  IMAD R0, R21.reuse, c[0x0][0x1e4], R0 ;  /* 0x0000790015007a24 */ /* 0x040fe400078e0200 */
[----:B--2---:R-:W-:Y:S01]  /*39b0*/  IMAD.WIDE.U32 R2, R21, c[0x0][0x1e0], RZ ;  /* 0x0000780015027a25 */ /* 0x004fe200078e00ff */
[----:B------:R-:W-:-:S03]  /*39c0*/  @!P2 LEA.HI.X R5, R49, R11, R50, 0x1, P0 ;  /* 0x0000000b3105a211 */ /* 0x000fc600000f0c32 */
[----:B------:R-:W-:Y:S02]  /*39d0*/  IMAD.IADD R3, R3, 0x1, R0 ;  /* 0x0000000103037824 */ /* 0x000fe400078e0200 */
[----:B------:R-:W-:Y:S01]  /*39e0*/  IMAD R0, R14, c[0x0][0x1f0], RZ ;  /* 0x00007c000e007a24 */ /* 0x000fe200078e02ff */
[----:B------:R1:W-:Y:S01]  /*39f0*/  @!P2 LDGSTS.E.BYPASS.LTC128B.128 [R32+0xb080], [R4.64], !P3 ;  /* 0x0b0800000420afae */ /* 0x0003e2000d901d46 */
[----:B------:R-:W-:-:S04]  /*3a00*/  IMAD.WIDE.U32 R2, R27, c[0x0][0x1f0], R2 ;  /* 0x00007c001b027a25 */ /* 0x000fc800078e0002 */
[----:B------:R-:W-:-:S04]  /*3a10*/  IMAD R12, R110, -0x30, R23 ;  /* 0xffffffd06e0c7824 */ /* 0x000fc800078e0217 */
[----:B------:R-:W-:Y:S02]  /*3a20*/  IMAD.IADD R56, R111, 0x1, R12 ;  /* 0x000000016f387824 */ /* 0x000fe400078e020c */
[----:B-1----:R-:W-:Y:S01]  /*3a30*/  IMAD R4, R27, c[0x0][0x1f4], R0 ;  /* 0x00007d001b047a24 */ /* 0x002fe200078e0200 */
[----:B------:R-:W-:-:S04]  /*3a40*/  IADD3 R0, P0, R2, R30, RZ ;  /* 0x0000001e02007210 */ /* 0x000fc80007f1e0ff */
[----:B------:R-:W-:Y:S02]  /*3a50*/  IADD3.X R2, R28, R3, R4, P0, !PT ;  /* 0x000000031c027210 */ /* 0x000fe400007fe404 */
[----:B------:R-:W-:Y:S02]  /*3a60*/  LEA R6, P0, R0, c[0x0][0x1c8], 0x1 ;  /* 0x0000720000067a11 */ /* 0x000fe400078008ff */
[----:B------:R-:W-:Y:S02]  /*3a70*/  IMNMX R3, R56, 0x30, PT ;  /* 0x0000003038037817 */ /* 0x000fe40003800200 */
[----:B------:R-:W-:Y:S02]  /*3a80*/  LEA.HI.X R15, R0, c[0x0][0x1cc], R2, 0x1, P0 ;  /* 0x00007300000f7a11 */ /* 0x000fe400000f0c02 */
[----:B------:R-:W1:Y:S01]  /*3a90*/  SHFL.IDX PT, R0, R6, RZ, 0x181f ;  /* 0x00181fff06007589 */ /* 0x000e6200000e0000 */
[----:B------:R-:W-:Y:S01]  /*3aa0*/  @!P2 LEA R2, P0, R35, R10, 0x1 ;  /* 0x0000000a2302a211 */ /* 0x000fe200078008ff */
[----:B------:R-:W-:-:S02]  /*3ab0*/  IMAD.IADD R13, R3, 0x1, -R24 ;  /* 0x00000001030d7824 */ /* 0x000fc400078e0a18 */
[----:B----4-:R-:W2:Y:S01]  /*3ac0*/  SHFL.IDX PT, R8, R15, RZ, 0x181f ;  /* 0x00181fff0f087589 */ /* 0x010ea200000e0000 */
[----:B------:R-:W-:Y:S02]  /*3ad0*/  @!P2 LEA.HI.X R3, R35, R11, R48, 0x1, P0 ;  /* 0x0000000b2303a211 */ /* 0x000fe400000f0c30 */
[----:B------:R-:W-:-:S03]  /*3ae0*/  ISETP.GE.AND P1, PT, R13, 0x1, PT ;  /* 0x000000010d00780c */ /* 0x000fc60003f26270 */
[----:B------:R3:W-:Y:S02]  /*3af0*/  @!P2 LDGSTS.E.BYPASS.LTC128B.128 [R32+0xf080], [R2.64], !P5 ;  /* 0x0f0800000220afae */ /* 0x0007e4000e901d46 */
[----:B---3--:R-:W-:-:S04]  /*3b00*/  @!P2 LEA R2, P0, R33, R10, 0x1 ;  /* 0x0000000a2102a211 */ /* 0x008fc800078008ff */
[----:B------:R-:W-:-:S05]  /*3b10*/  @!P2 LEA.HI.X R3, R33, R11, R34, 0x1, P0 ;  /* 0x0000000b2103a211 */ /* 0x000fca00000f0c22 */
[----:B------:R1:W-:Y:S01]  /*3b20*/  @!P2 LDGSTS.E.BYPASS.LTC128B.128 [R32+0x13080], [R2.64], !P6 ;  /* 0x130800000220afae */ /* 0x0003e2000f101d46 */
[----:B------:R-:W-:Y:S02]  /*3b30*/  @P1 ISETP.GE.AND P2, PT, R25, c[0x0][0x1d4], PT ;  /* 0x0000750019001a0c */ /* 0x000fe40003f46270 */
[----:B------:R-:W-:Y:S01]  /*3b40*/  @P1 ISETP.GE.AND P3, PT, R49, c[0x0][0x1d4], PT ;  /* 0x0000750031001a0c */ /* 0x000fe20003f66270 */
[----:B------:R-:W0:Y:S01]  /*3b50*/  LDGDEPBAR ;  /* 0x00000000000079af */ /* 0x000e220000000000 */
[----:B------:R-:W-:Y:S01]  /*3b60*/  IMAD.WIDE.U32 R16, R22, c[0x0][0x210], RZ ;  /* 0x0000840016107a25 */ /* 0x000fe200078e00ff */
[----:B-1----:R-:W-:-:S04]  /*3b70*/  @P1 LEA R2, P0, R25, R0, 0x1 ;  /* 0x0000000019021211 */ /* 0x002fc800078008ff */
[----:B--2---:R-:W-:Y:S02]  /*3b80*/  @P1 LEA.HI.X R3, R25, R8, R26, 0x1, P0 ;  /* 0x0000000819031211 */ /* 0x004fe400000f0c1a */
[----:B------:R-:W-:-:S03]  /*3b90*/  @P1 LEA R4, P0, R49, R0, 0x1 ;  /* 0x0000000031041211 */ /* 0x000fc600078008ff */
[----:B------:R1:W-:Y:S01]  /*3ba0*/  @P1 LDGSTS.E.BYPASS.LTC128B.128 [R32+0x14080], [R2.64], !P2 ;  /* 0x1408000002201fae */ /* 0x0003e2000d101d46 */
[----:B------:R-:W-:Y:S02]  /*3bb0*/  @P1 ISETP.GE.AND P2, PT, R35, c[0x0][0x1d4], PT ;  /* 0x0000750023001a0c */ /* 0x000fe40003f46270 */
[----:B------:R-:W-:Y:S01]  /*3bc0*/  @P1 LEA.HI.X R5, R49, R8, R50, 0x1, P0 ;  /* 0x0000000831051211 */ /* 0x000fe200000f0c32 */
[----:B------:R-:W-:Y:S01]  /*3bd0*/  STL [R1+0x28], R27 ;  /* 0x0000281b01007387 */ /* 0x000fe20000100800 */
[----:B------:R-:W-:-:S03]  /*3be0*/  IMAD R11, R22, c[0x0][0x214], R17 ;  /* 0x00008500160b7a24 */ /* 0x000fc600078e0211 */
[----:B------:R2:W-:Y:S04]  /*3bf0*/  @P1 LDGSTS.E.BYPASS.LTC128B.128 [R32+0x15880], [R4.64], !P3 ;  /* 0x1588000004201fae */ /* 0x0005e8000d901d46 */
[----:B------:R-:W-:Y:S04]  /*3c00*/  STL [R1+0x38], R21 ;  /* 0x0000381501007387 */ /* 0x000fe80000100800 */
[----:B------:R-:W-:Y:S01]  /*3c10*/  STL.64 [R1+0x90], R30 ;  /* 0x0000901e01007387 */ /* 0x000fe20000100a00 */
[----:B-1----:R-:W-:-:S04]  /*3c20*/  @P1 LEA R2, P0, R35, R0, 0x1 ;  /* 0x0000000023021211 */ /* 0x002fc800078008ff */
[----:B------:R-:W-:Y:S01]  /*3c30*/  @P1 LEA.HI.X R3, R35, R8, R48, 0x1, P0 ;  /* 0x0000000823031211 */ /* 0x000fe200000f0c30 */
[----:B--2---:R-:W-:Y:S01]  /*3c40*/  IMAD R4, R7, c[0x0][0x208], RZ ;  /* 0x0000820007047a24 */ /* 0x004fe200078e02ff */
[----:B------:R-:W-:Y:S01]  /*3c50*/  STL [R1+0x88], R28 ;  /* 0x0000881c01007387 */ /* 0x000fe20000100800 */
[----:B------:R-:W-:Y:S02]  /*3c60*/  ISETP.GE.AND P0, PT, R13, 0x21, PT ;  /* 0x000000210d00780c */ /* 0x000fe40003f06270 */
[----:B------:R-:W-:Y:S01]  /*3c70*/  IMAD R5, R21, c[0x0][0x20c], R4 ;  /* 0x0000830015057a24 */ /* 0x000fe200078e0204 */
[----:B------:R1:W-:Y:S01]  /*3c80*/  @P1 LDGSTS.E.BYPASS.LTC128B.128 [R32+0x17080], [R2.64], !P2 ;  /* 0x1708000002201fae */ /* 0x0003e2000d101d46 */
[C---:B------:R-:W-:Y:S01]  /*3c90*/  @P1 LEA R4, P2, R33.reuse, R0, 0x1 ;  /* 0x0000000021041211 */ /* 0x040fe200078408ff */
[----:B------:R-:W-:Y:S02]  /*3ca0*/  IMAD R0, R14, c[0x0][0x218], RZ ;  /* 0x000086000e007a24 */ /* 0x000fe400078e02ff */
[----:B------:R-:W-:Y:S04]  /*3cb0*/  STL.64 [R1+0xa0], R16 ;  /* 0x0000a01001007387 */ /* 0x000fe80000100a00 */
[----:B------:R2:W-:Y:S04]  /*3cc0*/  SHFL.IDX PT, R10, R15, 0x1, 0x181f ;  /* 0x00381f000f0a7f89 */ /* 0x0005e800000e0000 */
[----:B------:R-:W-:Y:S04]  /*3cd0*/  STL [R1+0xa8], R11 ;  /* 0x0000a80b01007387 */ /* 0x000fe80000100800 */
[----:B------:R-:W3:Y:S04]  /*3ce0*/  LDL R14, [R1+0x14] ;  /* 0x00001400010e7983 */ /* 0x000ee80000100800 */
[----:B------:R-:W4:Y:S04]  /*3cf0*/  LDL R13, [R1+0x10] ;  /* 0x00001000010d7983 */ /* 0x000f280000100800 */
[----:B--2---:R-:W2:Y:S04]  /*3d00*/  LDL R15, [R1+0xc] ;  /* 0x00000c00010f7983 */ /* 0x004ea80000100800 */
[----:B------:R1:W1:Y:S01]  /*3d10*/  SHFL.IDX PT, R9, R6, 0x1, 0x181f ;  /* 0x00381f0006097f89 */ /* 0x00026200000e0000 */
[----:B------:R-:W-:Y:S01]  /*3d20*/  @P1 ISETP.GE.AND P3, PT, R33, c[0x0][0x1d4], PT ;  /* 0x0000750021001a0c */ /* 0x000fe20003f66270 */
[----:B-1----:R-:W-:-:S04]  /*3d30*/  IMAD.WIDE.U32 R6, R21, c[0x0][0x208], RZ ;  /* 0x0000820015067a25 */ /* 0x002fc800078e00ff */
[----:B------:R-:W-:Y:S01]  /*3d40*/  IMAD.IADD R3, R7, 0x1, R5 ;  /* 0x0000000107037824 */ /* 0x000fe200078e0205 */
[----:B------:R-:W-:Y:S01]  /*3d50*/  @P1 LEA.HI.X R5, R33, R8, R34, 0x1, P2 ;  /* 0x0000000821051211 */ /* 0x000fe200010f0c22 */
[----:B------:R-:W-:-:S06]  /*3d60*/  IMAD.MOV.U32 R2, RZ, RZ, R6 ;  /* 0x000000ffff027224 */ /* 0x000fcc00078e0006 */
[----:B------:R1:W-:Y:S01]  /*3d70*/  @P1 LDGSTS.E.BYPASS.LTC128B.128 [R32+0x18880], [R4.64], !P3 ;  /* 0x1888000004201fae */ /* 0x0003e2000d901d46 */
[----:B------:R-:W-:Y:S01]  /*3d80*/  IMAD.WIDE.U32 R2, R27, c[0x0][0x218], R2 ;  /* 0x000086001b027a25 */ /* 0x000fe200078e0002 */
[----:B------:R-:W-:Y:S02]  /*3d90*/  @P0 ISETP.GE.AND P3, PT, R25, c[0x0][0x1d4], PT ;  /* 0x0000750019000a0c */ /* 0x000fe40003f66270 */
[----:B------:R-:W-:Y:S01]  /*3da0*/  @P0 LEA R6, P2, R49, R9, 0x1 ;  /* 0x0000000931060211 */ /* 0x000fe200078408ff */
[----:B------:R-:W-:-:S03]  /*3db0*/  IMAD R8, R27, c[0x0][0x21c], R0 ;  /* 0x000087001b087a24 */ /* 0x000fc600078e0200 */
[C---:B------:R-:W-:Y:S02]  /*3dc0*/  @P0 LEA.HI.X R7, R49.reuse, R10, R50, 0x1, P2 ;  /* 0x0000000a31070211 */ /* 0x040fe400010f0c32 */
[----:B------:R-:W-:Y:S02]  /*3dd0*/  @P0 ISETP.GE.AND P2, PT, R49, c[0x0][0x1d4], PT ;  /* 0x0000750031000a0c */ /* 0x000fe40003f46270 */
[----:B-1----:R-:W-:-:S04]  /*3de0*/  @P0 LEA R4, P1, R25, R9, 0x1 ;  /* 0x0000000919040211 */ /* 0x002fc800078208ff */
[----:B------:R-:W-:Y:S02]  /*3df0*/  @P0 LEA.HI.X R5, R25, R10, R26, 0x1, P1 ;  /* 0x0000000a19050211 */ /* 0x000fe400008f0c1a */
[----:B------:R-:W-:-:S03]  /*3e00*/  IADD3 R0, P1, R2, R16, RZ ;  /* 0x0000001002007210 */ /* 0x000fc60007f3e0ff */
[----:B------:R1:W-:Y:S01]  /*3e10*/  @P0 LDGSTS.E.BYPASS.LTC128B.128 [R32+0x15080], [R4.64], !P3 ;  /* 0x1508000004200fae */ /* 0x0003e2000d901d46 */
[----:B------:R-:W-:Y:S02]  /*3e20*/  IADD3.X R2, R11, R3, R8, P1, !PT ;  /* 0x000000030b027210 */ /* 0x000fe40000ffe408 */
[C---:B------:R-:W-:Y:S01]  /*3e30*/  LEA R11, P1, R0.reuse, c[0x0][0x1f8], 0x1 ;  /* 0x00007e00000b7a11 */ /* 0x040fe200078208ff */
[----:B------:R-:W1:Y:S03]  /*3e40*/  S2R R17, SR_TID.X ;  /* 0x0000000000117919 */ /* 0x000e660000002100 */
[----:B------:R-:W-:Y:S01]  /*3e50*/  LEA.HI.X R8, R0, c[0x0][0x1fc], R2, 0x1, P1 ;  /* 0x00007f0000087a11 */ /* 0x000fe200008f0c02 */
[----:B------:R1:W-:Y:S01]  /*3e60*/  @P0 LDGSTS.E.BYPASS.LTC128B.128 [R32+0x16880], [R6.64], !P2 ;  /* 0x1688000006200fae */ /* 0x0003e2000d101d46 */
[----:B------:R-:W-:Y:S02]  /*3e70*/  @P0 ISETP.GE.AND P3, PT, R35, c[0x0][0x1d4], PT ;  /* 0x0000750023000a0c */ /* 0x000fe40003f66270 */
[----:B------:R-:W-:-:S02]  /*3e80*/  @P0 LEA R2, P2, R33, R9, 0x1 ;  /* 0x0000000921020211 */ /* 0x000fc400078408ff */
[----:B-1----:R-:W-:-:S04]  /*3e90*/  @P0 LEA R4, P1, R35, R9, 0x1 ;  /* 0x0000000923040211 */ /* 0x002fc800078208ff */
[-C--:B------:R-:W-:Y:S02]  /*3ea0*/  @P0 LEA.HI.X R5, R35, R10.reuse, R48, 0x1, P1 ;  /* 0x0000000a23050211 */ /* 0x080fe400008f0c30 */
[C---:B------:R-:W-:Y:S02]  /*3eb0*/  @P0 ISETP.GE.AND P1, PT, R33.reuse, c[0x0][0x1d4], PT ;  /* 0x0000750021000a0c */ /* 0x040fe40003f26270 */
[----:B------:R-:W-:Y:S01]  /*3ec0*/  @P0 LEA.HI.X R3, R33, R10, R34, 0x1, P2 ;  /* 0x0000000a21030211 */ /* 0x000fe200010f0c22 */
[----:B------:R1:W-:Y:S10]  /*3ed0*/  @P0 LDGSTS.E.BYPASS.LTC128B.128 [R32+0x18080], [R4.64], !P3 ;  /* 0x1808000004200fae */ /* 0x0003f4000d901d46 */
[----:B------:R1:W-:Y:S04]  /*3ee0*/  @P0 LDGSTS.E.BYPASS.LTC128B.128 [R32+0x19880], [R2.64], !P1 ;  /* 0x1988000002200fae */ /* 0x0003e8000c901d46 */
[----:B------:R-:W0:Y:S01]  /*3ef0*/  LDGDEPBAR ;  /* 0x00000000000079af */ /* 0x000e220000000000 */
[----:B------:R-:W-:-:S04]  /*3f00*/  SHF.R.S32.HI R16, RZ, 0x1f, R17 ;  /* 0x0000001fff107819 */ /* 0x000fc80000011411 */
[----:B------:R-:W-:-:S04]  /*3f10*/  LEA.HI R16, R16, R17, RZ, 0x3 ;  /* 0x0000001110107211 */ /* 0x000fc800078f18ff */
[----:B------:R-:W-:-:S05]  /*3f20*/  LOP3.LUT R16, R16, 0xfffffff8, RZ, 0xc0, !PT ;  /* 0xfffffff810107812 */ /* 0x000fca00078ec0ff */
[----:B------:R-:W-:Y:S01]  /*3f30*/  IMAD.IADD R16, R17, 0x1, -R16 ;  /* 0x0000000111107824 */ /* 0x000fe200078e0a10 */
[----:B------:R-:W-:-:S04]  /*3f40*/  DEPBAR.LE SB0, 0x1 ;  /* 0x000080400000791a */ /* 0x000fc80000000000 */
[----:B------:R-:W-:Y:S01]  /*3f50*/  BAR.SYNC.DEFER_BLOCKING 0x0 ;  /* 0x0000000000007b1d */ /* 0x000fe20000010000 */
[----:B------:R-:W-:Y:S02]  /*3f60*/  LOP3.LUT P1, RZ, R16, 0x2, RZ, 0xc0, !PT ;  /* 0x0000000210ff7812 */ /* 0x000fe4000782c0ff */
[----:B------:R-:W-:-:S04]  /*3f70*/  SHF.R.S32.HI R16, RZ, 0x1f, R17 ;  /* 0x0000001fff107819 */ /* 0x000fc80000011411 */
[----:B------:R-:W-:-:S04]  /*3f80*/  LEA.HI R16, R16, R17, RZ, 0x5 ;  /* 0x0000001110107211 */ /* 0x000fc800078f28ff */
[----:B------:R-:W-:-:S05]  /*3f90*/  SHF.R.S32.HI R16, RZ, 0x5, R16 ;  /* 0x00000005ff107819 */ /* 0x000fca0000011410 */
[----:B------:R-:W-:-:S05]  /*3fa0*/  IMAD R16, R16, 0x800, R239 ;  /* 0x0000080010107824 */ /* 0x000fca00078e02ef */
[----:B------:R-:W-:Y:S04]  /*3fb0*/  LDSM.16.M88.4 R160, [R16] ;  /* 0x0000000010a0783b */ /* 0x000fe80000000200 */
[----:B------:R-:W-:Y:S04]  /*3fc0*/  LDSM.16.M88.4 R188, [R16+0x4000] ;  /* 0x0040000010bc783b */ /* 0x000fe80000000200 */
[----:B------:R-:W-:Y:S04]  /*3fd0*/  LDSM.16.M88.4 R204, [R16+0x8000] ;  /* 0x0080000010cc783b */ /* 0x000fe80000000200 */
[----:B------:R-:W-:Y:S04]  /*3fe0*/  LDSM.16.M88.4 R220, [R16+0xc000] ;  /* 0x00c0000010dc783b */ /* 0x000fe80000000200 */
[----:B------:R-:W1:Y:S04]  /*3ff0*/  SHFL.IDX PT, R7, R11, RZ, 0x181f ;  /* 0x00181fff0b077589 */ /* 0x000e6800000e0000 */
[----:B------:R-:W1:Y:S01]  /*4000*/  SHFL.IDX PT, R6, R8, RZ, 0x181f ;  /* 0x00181fff08067589 */ /* 0x000e6200000e0000 */
[C---:B------:R-:W-:Y:S01]  /*4010*/  IMAD.SHL.U32 R0, R25.reuse, 0x2, RZ ;  /* 0x0000000219007824 */ /* 0x040fe200078e00ff */
[----:B-1----:R-:W-:-:S02]  /*4020*/  SHF.L.U64.HI R4, R25, 0x1, R26 ;  /* 0x0000000119047819 */ /* 0x002fc4000001021a */
[----:B------:R-:W-:Y:S02]  /*4030*/  ISETP.GE.AND P3, PT, R25, c[0x0][0x1d4], PT ;  /* 0x0000750019007a0c */ /* 0x000fe40003f66270 */
[----:B------:R1:W-:Y:S01]  /*4040*/  STL [R1+0xc4], R0 ;  /* 0x0000c40001007387 */ /* 0x0003e20000100800 */
[----:B------:R-:W-:Y:S02]  /*4050*/  IADD3 R243, R236, 0x20, RZ ;  /* 0x00000020ecf37810 */ /* 0x000fe40007ffe0ff */
[----:B------:R-:W-:-:S05]  /*4060*/  IADD3 R2, P0, R7, R0, RZ ;  /* 0x0000000007027210 */ /* 0x000fca0007f1e0ff */
[----:B------:R-:W-:Y:S02]  /*4070*/  IMAD.X R3, R6, 0x1, R4, P0 ;  /* 0x0000000106037824 */ /* 0x000fe400000e0604 */
[----:B-1----:R-:W-:-:S05]  /*4080*/  IMAD.IADD R0, R56, 0x1, -R24 ;  /* 0x0000000138007824 */ /* 0x002fca00078e0a18 */
[----:B------:R-:W-:Y:S01]  /*4090*/  ISETP.LT.OR P0, PT, R0, 0x1, P3 ;  /* 0x000000010000780c */ /* 0x000fe20001f01670 */
[----:B------:R1:W-:Y:S01]  /*40a0*/  STL [R1+0x44], R4 ;  /* 0x0000440401007387 */ /* 0x0003e20000100800 */
[C---:B------:R-:W-:Y:S02]  /*40b0*/  ISETP.GE.AND P4, PT, R49.reuse, c[0x0][0x1d4], PT ;  /* 0x0000750031007a0c */ /* 0x040fe40003f86270 */
[----:B------:R-:W-:Y:S01]  /*40c0*/  @P1 IADD3 R243, R236, -0x20, RZ ;  /* 0xffffffe0ecf31810 */ /* 0x000fe20007ffe0ff */
[----:B---3--:R-:W3:Y:S04]  /*40d0*/  LDSM.16.M88.4 R180, [R14] ;  /* 0x000000000eb4783b */ /* 0x008ee80000000200 */
[----:B----4-:R-:W4:Y:S04]  /*40e0*/  LDSM.16.M88.4 R184, [R13] ;  /* 0x000000000db8783b */ /* 0x010f280000000200 */
[----:B------:R-:W1:Y:S04]  /*40f0*/  LDSM.16.M88.4 R196, [R14+0x4000] ;  /* 0x004000000ec4783b */ /* 0x000e680000000200 */
[----:B------:R-:W3:Y:S04]  /*4100*/  LDSM.16.M88.4 R200, [R13+0x4000] ;  /* 0x004000000dc8783b */ /* 0x000ee80000000200 */
[----:B--2---:R-:W2:Y:S04]  /*4110*/  LDSM.16.M88.4 R164, [R15] ;  /* 0x000000000fa4783b */ /* 0x004ea80000000200 */
[----:B------:R-:W2:Y:S04]  /*4120*/  LDSM.16.M88.4 R192, [R15+0x4000] ;  /* 0x004000000fc0783b */ /* 0x000ea80000000200 */
[----:B------:R-:W2:Y:S04]  /*4130*/  LDSM.16.M88.4 R208, [R15+0x8000] ;  /* 0x008000000fd0783b */ /* 0x000ea80000000200 */
[----:B------:R-:W2:Y:S04]  /*4140*/  LDSM.16.M88.4 R212, [R14+0x8000] ;  /* 0x008000000ed4783b */ /* 0x000ea80000000200 */
[----:B------:R-:W2:Y:S04]  /*4150*/  LDSM.16.M88.4 R216, [R13+0x8000] ;  /* 0x008000000dd8783b */ /* 0x000ea80000000200 */
[----:B------:R-:W2:Y:S04]  /*4160*/  LDSM.16.M88.4 R224, [R15+0xc000] ;  /* 0x00c000000fe0783b */ /* 0x000ea80000000200 */
[----:B------:R-:W2:Y:S04]  /*4170*/  LDSM.16.M88.4 R228, [R14+0xc000] ;  /* 0x00c000000ee4783b */ /* 0x000ea80000000200 */
[----:B------:R-:W2:Y:S04]  /*4180*/  LDSM.16.M88.4 R232, [R13+0xc000] ;  /* 0x00c000000de8783b */ /* 0x000ea80000000200 */
[----:B------:R-:W-:Y:S01]  /*4190*/  BAR.SYNC.DEFER_BLOCKING 0x0 ;  /* 0x0000000000007b1d */ /* 0x000fe20000010000 */
[----:B-1----:R-:W-:-:S05]  /*41a0*/  IMAD.SHL.U32 R4, R49, 0x2, RZ ;  /* 0x0000000231047824 */ /* 0x002fca00078e00ff */
[----:B------:R-:W-:-:S04]  /*41b0*/  DEPBAR.LE SB0, 0x0 ;  /* 0x000080000000791a */ /* 0x000fc80000000000 */
[----:B------:R-:W-:Y:S01]  /*41c0*/  BAR.SYNC.DEFER_BLOCKING 0x0 ;  /* 0x0000000000007b1d */ /* 0x000fe20000010000 */
[----:B------:R-:W-:Y:S02]  /*41d0*/  ISETP.LT.OR P1, PT, R0, 0x1, P4 ;  /* 0x000000010000780c */ /* 0x000fe40002721670 */
[----:B------:R-:W-:-:S03]  /*41e0*/  SHF.L.U64.HI R5, R49, 0x1, R50 ;  /* 0x0000000131057819 */ /* 0x000fc60000010232 */
[----:B------:R1:W-:Y:S01]  /*41f0*/  STL [R1+0xd0], R4 ;  /* 0x0000d00401007387 */ /* 0x0003e20000100800 */
[----:B------:R-:W-:-:S03]  /*4200*/  SHF.L.U64.HI R9, R35, 0x1, R48 ;  /* 0x0000000123097819 */ /* 0x000fc60000010230 */
[----:B------:R-:W-:Y:S04]  /*4210*/  STL [R1+0x48], R5 ;  /* 0x0000480501007387 */ /* 0x000fe80000100800 */
[----:B------:R-:W1:Y:S04]  /*4220*/  LDSM.16.M88.4 R16, [R236] ;  /* 0x00000000ec10783b */ /* 0x000e680000000200 */
[----:B------:R-:W1:Y:S04]  /*4230*/  LDSM.16.M88.4 R28, [R236+0x800] ;  /* 0x00080000ec1c783b */ /* 0x000e680000000200 */
[----:B------:R-:W1:Y:S04]  /*4240*/  LDSM.16.M88.4 R40, [R236+0x1000] ;  /* 0x00100000ec28783b */ /* 0x000e680000000200 */
[----:B------:R-:W1:Y:S04]  /*4250*/  LDSM.16.M88.4 R24, [R243] ;  /* 0x00000000f318783b */ /* 0x000e680000000200 */
[----:B------:R-:W2:Y:S04]  /*4260*/  LDSM.16.M88.4 R36, [R243+0x800] ;  /* 0x00080000f324783b */ /* 0x000ea80000000200 */
[----:B------:R-:W2:Y:S04]  /*4270*/  LDSM.16.M88.4 R44, [R243+0x1000] ;  /* 0x00100000f32c783b */ /* 0x000ea80000000200 */
[----:B------:R-:W-:Y:S01]  /*4280*/  @!PT LDS RZ, [RZ] ;  /* 0x00000000fffff984 */ /* 0x000fe20000000800 */
[----:B------:R-:W-:Y:S01]  /*4290*/  @!PT LDS RZ, [RZ] ;  /* 0x00000000fffff984 */ /* 0x000fe20000000800 */
[----:B------:R-:W-:Y:S01]  /*42a0*/  @!PT LDS RZ, [RZ] ;  /* 0x00000000fffff984 */ /* 0x000fe20000000800 */
[----:B------:R3:W-:Y:S02]  /*42b0*/  LDGSTS.E.BYPASS.LTC128B.128 [R32+0x4080], [R2.64], !P0 ;  /* 0x0408000002207fae */ /* 0x0007e4000c101d46 */
[----:B---3--:R-:W-:Y:S01]  /*42c0*/  IADD3 R2, P0, R7, R4, RZ ;  /* 0x0000000407027210 */ /* 0x008fe20007f1e0ff */
[----:B-1----:R-:W-:-:S04]  /*42d0*/  IMAD.SHL.U32 R4, R35, 0x2, RZ ;  /* 0x0000000223047824 */ /* 0x002fc800078e00ff */
[----:B------:R-:W-:Y:S01]  /*42e0*/  IMAD.X R3, R6, 0x1, R5, P0 ;  /* 0x0000000106037824 */ /* 0x000fe200000e0605 */
[----:B------:R1:W-:Y:S04]  /*42f0*/  STL [R1+0xbc], R4 ;  /* 0x0000bc0401007387 */ /* 0x0003e80000100800 */
[----:B------:R3:W-:Y:S01]  /*4300*/  LDGSTS.E.BYPASS.LTC128B.128 [R32+0x5880], [R2.64], !P1 ;  /* 0x0588000002207fae */ /* 0x0007e2000c901d46 */
[----:B------:R-:W-:Y:S02]  /*4310*/  ISETP.GE.AND P1, PT, R35, c[0x0][0x1d4], PT ;  /* 0x0000750023007a0c */ /* 0x000fe40003f26270 */
[----:B-1----:R-:W-:-:S05]  /*4320*/  IADD3 R4, P0, R7, R4, RZ ;  /* 0x0000000407047210 */ /* 0x002fca0007f1e0ff */
[----:B------:R-:W-:Y:S01]  /*4330*/  IMAD.X R5, R6, 0x1, R9, P0 ;  /* 0x0000000106057824 */ /* 0x000fe200000e0609 */
[----:B------:R-:W-:Y:S01]  /*4340*/  ISETP.LT.OR P0, PT, R0, 0x1, P1 ;  /* 0x000000010000780c */ /* 0x000fe20000f01670 */
[C---:B---3--:R-:W-:Y:S01]  /*4350*/  IMAD.SHL.U32 R2, R33.reuse, 0x2, RZ ;  /* 0x0000000221027824 */ /* 0x048fe200078e00ff */
[----:B------:R1:W-:Y:S04]  /*4360*/  STL [R1+0x4c], R9 ;  /* 0x00004c0901007387 */ /* 0x0003e80000100800 */
[----:B------:R3:W-:Y:S07]  /*4370*/  STL [R1+0xb8], R2 ;  /* 0x0000b80201007387 */ /* 0x0007ee0000100800 */
[----:B------:R2:W-:Y:S01]  /*4380*/  LDGSTS.E.BYPASS.LTC128B.128 [R32+0x7080], [R4.64], !P0 ;  /* 0x0708000004207fae */ /* 0x0005e2000c101d46 */
[----:B------:R-:W-:-:S02]  /*4390*/  ISETP.GE.AND P2, PT, R33, c[0x0][0x1d4], PT ;  /* 0x0000750021007a0c */ /* 0x000fc40003f46270 */
[----:B-1----:R-:W-:Y:S02]  /*43a0*/  SHF.L.U64.HI R9, R33, 0x1, R34 ;  /* 0x0000000121097819 */ /* 0x002fe40000010222 */
[----:B---3--:R-:W-:-:S03]  /*43b0*/  IADD3 R2, P0, R7, R2, RZ ;  /* 0x0000000207027210 */ /* 0x008fc60007f1e0ff */
[----:B------:R1:W-:Y:S02]  /*43c0*/  STL [R1+0x50], R9 ;  /* 0x0000500901007387 */ /* 0x0003e40000100800 */
[----:B------:R-:W-:Y:S01]  /*43d0*/  IMAD.X R3, R6, 0x1, R9, P0 ;  /* 0x0000000106037824 */ /* 0x000fe200000e0609 */
[----:B------:R-:W-:Y:S02]  /*43e0*/  ISETP.LT.OR P0, PT, R0, 0x1, P2 ;  /* 0x000000010000780c */ /* 0x000fe40001701670 */
[----:B------:R-:W-:Y:S02]  /*43f0*/  ISETP.GT.AND P5, PT, R107, 0x2f, PT ;  /* 0x0000002f6b00780c */ /* 0x000fe40003fa4270 */
[----:B------:R-:W-:-:S09]  /*4400*/  LOP3.LUT R106, R106, 0xfffffbff, RZ, 0xc0, !PT ;  /* 0xfffffbff6a6a7812 */ /* 0x000fd200078ec0ff */
[----:B------:R3:W-:Y:S04]  /*4410*/  LDGSTS.E.BYPASS.LTC128B.128 [R32+0x8880], [R2.64], !P0 ;  /* 0x0888000002207fae */ /* 0x0007e8000c101d46 */
[----:B-1----:R-:W1:Y:S01]  /*4420*/  S2R R9, SR_TID.X ;  /* 0x0000000000097919 */ /* 0x002e620000002100 */
[----:B------:R-:W-:-:S04]  /*4430*/  LOP3.LUT R106, R106, 0xffffffbf, RZ, 0xc0, !PT ;  /* 0xffffffbf6a6a7812 */ /* 0x000fc800078ec0ff */
[----:B------:R-:W-:Y:S02]  /*4440*/  @P5 LOP3.LUT R106, R106, 0x40, RZ, 0xfc, !PT ;  /* 0x000000406a6a5812 */ /* 0x000fe400078efcff */
[----:B-1----:R-:W-:Y:S02]  /*4450*/  ISETP.GT.AND P0, PT, R9, 0x7f, PT ;  /* 0x0000007f0900780c */ /* 0x002fe40003f04270 */
[C---:B---3--:R-:W-:Y:S02]  /*4460*/  IADD3 R3, R243.reuse, 0x1000, RZ ;  /* 0x00001000f3037810 */ /* 0x048fe40007ffe0ff */
[----:B------:R-:W-:-:S03]  /*4470*/  IADD3 R2, R243, 0x800, RZ ;  /* 0x00000800f3027810 */ /* 0x000fc60007ffe0ff */
[----:B------:R1:W-:Y:S06]  /*4480*/  STL [R1+0x8], R3 ;  /* 0x0000080301007387 */ /* 0x0003ec0000100800 */
[----:B------:R-:W-:Y:S01]  /*4490*/  @P0 LOP3.LUT R106, R106, 0x400, RZ, 0xfc, !PT ;  /* 0x000004006a6a0812 */ /* 0x000fe200078efcff */
[----:B------:R1:W-:Y:S04]  /*44a0*/  STL [R1+0x4], R2 ;  /* 0x0000040201007387 */ /* 0x0003e80000100800 */
[----:B------:R1:W-:Y:S01]  /*44b0*/  STL [R1+0x18], R106 ;  /* 0x0000186a01007387 */ /* 0x0003e20000100800 */
[----:B------:R-:W-:Y:S01]  /*44c0*/  BSSY B0, `(.L_x_479) ;  /* 0x0000022000007945 */ /* 0x000fe20003800000 */
[----:B------:R-:W-:Y:S01]  /*44d0*/  IADD3 R58, R110, -0x1, RZ ;  /* 0xffffffff6e3a7810 */ /* 0x000fe20007ffe0ff */
[----:B------:R-:W-:Y:S05]  /*44e0*/  @P0 BRA `(.L_x_480) ;  /* 0x000001f000000947 */ /* 0x000fea0003800000 */
[----:B--2-4-:R-:W-:Y:S05]  /*44f0*/  BRA.DIV ~URZ, `(.L_x_481) ;  /* 0x00015c027f007947 */ /* 0x014fea000b800000 */
[----:B------:R2:W3:Y:S04]  /*4500*/  SHFL.IDX PT, R4, R8, 0x1, 0x181f ;  /* 0x00381f0008047f89 */ /* 0x0004e800000e0000 */
[----:B-1----:R2:W1:Y:S02]  /*4510*/  SHFL.IDX PT, R2, R11, 0x1, 0x181f ;  /* 0x00381f000b027f89 */ /* 0x00246400000e0000 */
.L_x_637:
[----:B------:R-:W4:Y:S04]  /*4520*/  LDL R6, [R1+0xc4] ;  /* 0x0000c40001067983 */ /* 0x000f280000100800 */
[----:B------:R-:W5:Y:S04]  /*4530*/  LDL R14, [R1+0x44] ;  /* 0x00004400010e7983 */ /* 0x000f680000100800 */
[----:B--2---:R-:W2:Y:S04]  /*4540*/  LDL R5, [R1+0x1c] ;  /* 0x00001c0001057983 */ /* 0x004ea80000100800 */
[----:B---3--:R-:W3:Y:S04]  /*4550*/  LDL R13, [R1+0xd0] ;  /* 0x0000d000010d7983 */ /* 0x008ee80000100800 */
[----:B------:R-:W2:Y:S04]  /*4560*/  LDL R11, [R1+0x48] ;  /* 0x00004800010b7983 */ /* 0x000ea80000100800 */
[----:B------:R-:W3:Y:S04]  /*4570*/  LDL R10, [R1+0xbc] ;  /* 0x0000bc00010a7983 */ /* 0x000ee80000100800 */
[----:B------:R-:W3:Y:S04]  /*4580*/  LDL R9, [R1+0x4c] ;  /* 0x00004c0001097983 */ /* 0x000ee80000100800 */
[----:B------:R-:W3:Y:S04]  /*4590*/  LDL R3, [R1+0xb8] ;  /* 0x0000b80001037983 */ /* 0x000ee80000100800 */
[----:B------:R-:W3:Y:S01]  /*45a0*/  LDL R8, [R1+0x50] ;  /* 0x0000500001087983 */ /* 0x000ee20000100800 */
[----:B------:R-:W-:-:S02]  /*45b0*/  ISETP.LT.OR P1, PT, R0, 0x21, P1 ;  /* 0x000000210000780c */ /* 0x000fc40000f21670 */
[----:B-1--4-:R-:W-:-:S05]  /*45c0*/  IADD3 R6, P0, R2, R6, RZ ;  /* 0x0000000602067210 */ /* 0x012fca0007f1e0ff */
[----:B-----5:R-:W-:Y:S01]  /*45d0*/  IMAD.X R7, R4, 0x1, R14, P0 ;  /* 0x0000000104077824 */ /* 0x020fe200000e060e */
[----:B------:R-:W-:-:S13]  /*45e0*/  ISETP.LT.OR P0, PT, R0, 0x21, P3 ;  /* 0x000000210000780c */ /* 0x000fda0001f01670 */
[----:B------:R-:W-:Y:S01]  /*45f0*/  @!PT LDS RZ, [RZ] ;  /* 0x00000000fffff984 */ /* 0x000fe20000000800 */
[----:B------:R-:W-:Y:S01]  /*4600*/  @!PT LDS RZ, [RZ] ;  /* 0x00000000fffff984 */ /* 0x000fe20000000800 */
[----:B------:R-:W-:Y:S01]  /*4610*/  @!PT LDS RZ, [RZ] ;  /* 0x00000000fffff984 */ /* 0x000fe20000000800 */
[----:B--2---:R3:W-:Y:S02]  /*4620*/  LDGSTS.E.BYPASS.LTC128B.128 [R5+0x5080], [R6.64], !P0 ;  /* 0x0508000006057fae */ /* 0x0047e4000c101d46 */
[----:B---3--:R-:W-:-:S05]  /*4630*/  IADD3 R6, P0, R2, R13, RZ ;  /* 0x0000000d02067210 */ /* 0x008fca0007f1e0ff */
[----:B------:R-:W-:Y:S01]  /*4640*/  IMAD.X R7, R4, 0x1, R11, P0 ;  /* 0x0000000104077824 */ /* 0x000fe200000e060b */
[----:B------:R-:W-:-:S13]  /*4650*/  ISETP.LT.OR P0, PT, R0, 0x21, P4 ;  /* 0x000000210000780c */ /* 0x000fda0002701670 */
[----:B------:R1:W-:Y:S02]  /*4660*/  LDGSTS.E.BYPASS.LTC128B.128 [R5+0x6880], [R6.64], !P0 ;  /* 0x0688000006057fae */ /* 0x0003e4000c101d46 */
[----:B-1----:R-:W-:-:S05]  /*4670*/  IADD3 R6, P0, R2, R10, RZ ;  /* 0x0000000a02067210 */ /* 0x002fca0007f1e0ff */
[----:B------:R-:W-:Y:S01]  /*4680*/  IMAD.X R7, R4, 0x1, R9, P0 ;  /* 0x0000000104077824 */ /* 0x000fe200000e0609 */
[----:B------:R-:W-:-:S04]  /*4690*/  IADD3 R2, P0, R2, R3, RZ ;  /* 0x0000000302027210 */ /* 0x000fc80007f1e0ff */
[----:B------:R1:W-:Y:S01]  /*46a0*/  LDGSTS.E.BYPASS.LTC128B.128 [R5+0x8080], [R6.64], !P1 ;  /* 0x0808000006057fae */ /* 0x0003e2000c901d46 */
[----:B------:R-:W-:Y:S01]  /*46b0*/  IMAD.X R3, R4, 0x1, R8, P0 ;  /* 0x0000000104037824 */ /* 0x000fe200000e0608 */
[----:B------:R-:W-:-:S13]  /*46c0*/  ISETP.LT.OR P0, PT, R0, 0x21, P2 ;  /* 0x000000210000780c */ /* 0x000fda0001701670 */
[----:B------:R1:W-:Y:S02]  /*46d0*/  LDGSTS.E.BYPASS.LTC128B.128 [R5+0x9880], [R2.64], !P0 ;  /* 0x0988000002057fae */ /* 0x0003e4000c101d46 */
.L_x_480:
[----:B--2-4-:R-:W-:Y:S05]  /*46e0*/  BSYNC B0 ;  /* 0x0000000000007941 */ /* 0x014fea0003800000 */
.L_x_479:
[----:B-1----:R-:W1:Y:S04]  /*46f0*/  S2R R2, SR_TID.X ;  /* 0x0000000000027919 */ /* 0x002e680000002100 */
[----:B------:R-:W0:Y:S01]  /*4700*/  LDGDEPBAR ;  /* 0x00000000000079af */ /* 0x000e220000000000 */
[----:B-1----:R-:W-:-:S04]  /*4710*/  SHF.R.S32.HI R0, RZ, 0x1f, R2 ;  /* 0x0000001fff007819 */ /* 0x002fc80000011402 */
[----:B------:R-:W-:-:S04]  /*4720*/  LEA.HI R0, R0, R2, RZ, 0x3 ;  /* 0x0000000200007211 */ /* 0x000fc800078f18ff */
[----:B------:R-:W-:-:S04]  /*4730*/  LOP3.LUT R0, R0, 0xfffffff8, RZ, 0xc0, !PT ;  /* 0xfffffff800007812 */ /* 0x000fc800078ec0ff */
[----:B------:R-:W-:Y:S01]  /*4740*/  IADD3 R0, -R0, R2, RZ ;  /* 0x0000000200007210 */ /* 0x000fe20007ffe1ff */
[----:B------:R-:W-:Y:S01]  /*4750*/  WARPSYNC 0xffffffff ;  /* 0xffffffff00007948 */ /* 0x000fe20003800000 */
[----:B------:R-:W2:Y:S02]  /*4760*/  LDL R2, [R1+0x70] ;  /* 0x0000700001027983 */ /* 0x000ea40000100800 */
[----:B------:R-:W-:Y:S02]  /*4770*/  LOP3.LUT P0, RZ, R0, 0x4, RZ, 0xc0, !PT ;  /* 0x0000000400ff7812 */ /* 0x000fe4000780c0ff */
[----:B------:R-:W-:Y:S01]  /*4780*/  MOV R0, 0x40 ;  /* 0x0000004000007802 */ /* 0x000fe20000000f00 */
[----:B------:R-:W-:Y:S03]  /*4790*/  HMMA.16816.F32.BF16 R4, R160, R16, RZ ;  /* 0x00000010a004723c */ /* 0x000fe600000418ff */
[----:B------:R-:W-:-:S04]  /*47a0*/  SEL R0, R0, 0xffffffc0, !P0 ;  /* 0xffffffc000007807 */ /* 0x000fc80004000000 */
[-C--:B------:R-:W-:Y:S01]  /*47b0*/  IADD3 R238, R236, R0.reuse, RZ ;  /* 0x00000000ecee7210 */ /* 0x080fe20007ffe0ff */
[----:B------:R-:W-:Y:S04]  /*47c0*/  HMMA.16816.F32.BF16 R8, R160, R18, RZ ;  /* 0x00000012a008723c */ /* 0x000fe800000418ff */
[----:B------:R-:W1:Y:S11]  /*47d0*/  LDSM.16.M88.4 R20, [R238] ;  /* 0x00000000ee14783b */ /* 0x000e760000000200 */
[----:B------:R-:W-:Y:S01]  /*47e0*/  @!UPT UIADD3 URZ, URZ, URZ, URZ ;  /* 0x0000003f3f3ff290 */ /* 0x000fe2000fffe03f */
[C---:B------:R-:W-:Y:S08]  /*47f0*/  HMMA.16816.F32.BF16 R4, R164.reuse, R24, R4 ;  /* 0x00000018a404723c */ /* 0x040ff00000041804 */
[----:B------:R-:W-:Y:S08]  /*4800*/  HMMA.16816.F32.BF16 R8, R164, R26, R8 ;  /* 0x0000001aa408723c */ /* 0x000ff00000041808 */
[----:B------:R-:W-:Y:S08]  /*4810*/  HMMA.16816.F32.BF16 R16, R160, R30, RZ ;  /* 0x0000001ea010723c */ /* 0x000ff000000418ff */
[----:B-1----:R-:W-:Y:S08]  /*4820*/  HMMA.16816.F32.BF16 R24, R180, R20, R4 ;  /* 0x00000014b418723c */ /* 0x002ff00000041804 */
[----:B------:R-:W-:Y:S08]  /*4830*/  HMMA.16816.F32.BF16 R4, R160, R28, RZ ;  /* 0x0000001ca004723c */ /* 0x000ff000000418ff */
[----:B------:R-:W-:Y:S01]  /*4840*/  HMMA.16816.F32.BF16 R32, R180, R22, R8 ;  /* 0x00000016b420723c */ /* 0x000fe20000041808 */
[----:B------:R-:W1:Y:S11]  /*4850*/  LDSM.16.M88.4 R20, [R238+0x800] ;  /* 0x00080000ee14783b */ /* 0x000e760000000200 */
[----:B------:R-:W-:Y:S04]  /*4860*/  @!UPT UIADD3 URZ, URZ, URZ, URZ ;  /* 0x0000003f3f3ff290 */ /* 0x000fe8000fffe03f */
[C---:B------:R-:W-:Y:S08]  /*4870*/  HMMA.16816.F32.BF16 R8, R164.reuse, R36, R4 ;  /* 0x00000024a408723c */ /* 0x040ff00000041804 */
[----:B------:R-:W-:Y:S08]  /*4880*/  HMMA.16816.F32.BF16 R4, R164, R38, R16 ;  /* 0x00000026a404723c */ /* 0x000ff00000041810 */
[----:B------:R-:W-:Y:S08]  /*4890*/  HMMA.16816.F32.BF16 R16, R160, R40, RZ ;  /* 0x00000028a010723c */ /* 0x000ff000000418ff */
[C---:B-1----:R-:W-:Y:S08]  /*48a0*/  HMMA.16816.F32.BF16 R48, R180.reuse, R20, R8 ;  /* 0x00000014b430723c */ /* 0x042ff00000041808 */
[----:B------:R-:W-:Y:S08]  /*48b0*/  HMMA.16816.F32.BF16 R36, R180, R22, R4 ;  /* 0x00000016b424723c */ /* 0x000ff00000041804 */
[----:B------:R-:W-:Y:S08]  /*48c0*/  HMMA.16816.F32.BF16 R4, R160, R42, RZ ;  /* 0x0000002aa004723c */ /* 0x000ff000000418ff */
[C---:B------:R-:W-:Y:S01]  /*48d0*/  HMMA.16816.F32.BF16 R8, R164.reuse, R44, R16 ;  /* 0x0000002ca408723c */ /* 0x040fe20000041810 */
[----:B------:R-:W1:Y:S11]  /*48e0*/  LDSM.16.M88.4 R16, [R238+0x1000] ;  /* 0x00100000ee10783b */ /* 0x000e760000000200 */
[----:B------:R-:W-:Y:S04]  /*48f0*/  @!UPT UIADD3 URZ, URZ, URZ, URZ ;  /* 0x0000003f3f3ff290 */ /* 0x000fe8000fffe03f */
[----:B------:R-:W-:Y:S01]  /*4900*/  HMMA.16816.F32.BF16 R4, R164, R46, R4 ;  /* 0x0000002ea404723c */ /* 0x000fe20000041804 */
[----:B------:R-:W-:-:S05]  /*4910*/  IADD3 R237, R243, R0, RZ ;  /* 0x00000000f3ed7210 */ /* 0x000fca0007ffe0ff */
[----:B------:R-:W3:Y:S02]  /*4920*/  LDSM.16.M88.4 R20, [R237] ;  /* 0x00000000ed14783b */ /* 0x000ee40000000200 */
[C---:B-1----:R-:W-:Y:S11]  /*4930*/  HMMA.16816.F32.BF16 R28, R180.reuse, R16, R8 ;  /* 0x00000010b41c723c */ /* 0x042ff60000041808 */
[----:B------:R-:W-:Y:S05]  /*4940*/  @!UPT UIADD3 URZ, URZ, URZ, URZ ;  /* 0x0000003f3f3ff290 */ /* 0x000fea000fffe03f */
[----:B------:R-:W-:Y:S01]  /*4950*/  HMMA.16816.F32.BF16 R8, R180, R18, R4 ;  /* 0x00000012b408723c */ /* 0x000fe20000041804 */
[----:B------:R-:W1:Y:S04]  /*4960*/  LDSM.16.M88.4 R4, [R237+0x800] ;  /* 0x00080000ed04783b */ /* 0x000e680000000200 */
[----:B------:R-:W4:Y:S03]  /*4970*/  LDSM.16.M88.4 R16, [R237+0x1000] ;  /* 0x00100000ed10783b */ /* 0x000f260000000200 */
[C---:B---3--:R-:W-:Y:S08]  /*4980*/  HMMA.16816.F32.BF16 R24, R184.reuse, R20, R24 ;  /* 0x00000014b818723c */ /* 0x048ff00000041818 */
[C---:B-1----:R-:W-:Y:S08]  /*4990*/  HMMA.16816.F32.BF16 R48, R184.reuse, R4, R48 ;  /* 0x00000004b830723c */ /* 0x042ff00000041830 */
[C---:B------:R-:W-:Y:S01]  /*49a0*/  HMMA.16816.F32.BF16 R36, R184.reuse, R6, R36 ;  /* 0x00000006b824723c */ /* 0x040fe20000041824 */
[----:B------:R-:W1:Y:S07]  /*49b0*/  LDSM.16.M88.4 R4, [R236+0x1800] ;  /* 0x00180000ec04783b */ /* 0x000e6e0000000200 */
[C---:B----4-:R-:W-:Y:S08]  /*49c0*/  HMMA.16816.F32.BF16 R40, R184.reuse, R16, R28 ;  /* 0x00000010b828723c */ /* 0x050ff0000004181c */
[C---:B------:R-:W-:Y:S01]  /*49d0*/  HMMA.16816.F32.BF16 R28, R184.reuse, R18, R8 ;  /* 0x00000012b81c723c */ /* 0x040fe20000041808 */
[----:B------:R-:W3:Y:S04]  /*49e0*/  LDSM.16.M88.4 R8, [R236+0x2000] ;  /* 0x00200000ec08783b */ /* 0x000ee80000000200 */
[----:B------:R-:W4:Y:S03]  /*49f0*/  LDSM.16.M88.4 R16, [R236+0x2800] ;  /* 0x00280000ec10783b */ /* 0x000f260000000200 */
[----:B------:R-:W-:Y:S08]  /*4a00*/  HMMA.16816.F32.BF16 R20, R184, R22, R32 ;  /* 0x00000016b814723c */ /* 0x000ff00000041820 */
[C---:B-1----:R-:W-:Y:S08]  /*4a10*/  HMMA.16816.F32.BF16 R32, R188.reuse, R4, R24 ;  /* 0x00000004bc20723c */ /* 0x042ff00000041818 */
[C---:B---3--:R-:W-:Y:S08]  /*4a20*/  HMMA.16816.F32.BF16 R48, R188.reuse, R8, R48 ;  /* 0x00000008bc30723c */ /* 0x048ff00000041830 */
[C---:B------:R-:W-:Y:S01]  /*4a30*/  HMMA.16816.F32.BF16 R24, R188.reuse, R10, R36 ;  /* 0x0000000abc18723c */ /* 0x040fe20000041824 */
[----:B------:R-:W1:Y:S07]  /*4a40*/  LDSM.16.M88.4 R8, [R243+0x1800] ;  /* 0x00180000f308783b */ /* 0x000e6e0000000200 */
[C---:B------:R-:W-:Y:S01]  /*4a50*/  HMMA.16816.F32.BF16 R4, R188.reuse, R6, R20 ;  /* 0x00000006bc04723c */ /* 0x040fe20000041814 */
[----:B------:R-:W-:Y:S07]  /*4a60*/  LDSM.16.M88.4 R20, [R243+0x2000] ;  /* 0x00200000f314783b */ /* 0x000fee0000000200 */
[C---:B----4-:R-:W-:Y:S08]  /*4a70*/  HMMA.16816.F32.BF16 R36, R188.reuse, R16, R40 ;  /* 0x00000010bc24723c */ /* 0x050ff00000041828 */
[----:B------:R-:W-:Y:S01]  /*4a80*/  HMMA.16816.F32.BF16 R28, R188, R18, R28 ;  /* 0x00000012bc1c723c */ /* 0x000fe2000004181c */
[----:B------:R-:W3:Y:S07]  /*4a90*/  LDSM.16.M88.4 R16, [R243+0x2800] ;  /* 0x00280000f310783b */ /* 0x000eee0000000200 */
[C---:B-1----:R-:W-:Y:S08]  /*4aa0*/  HMMA.16816.F32.BF16 R32, R192.reuse, R8, R32 ;  /* 0x00000008c020723c */ /* 0x042ff00000041820 */
[C---:B------:R-:W-:Y:S01]  /*4ab0*/  HMMA.16816.F32.BF16 R4, R192.reuse, R10, R4 ;  /* 0x0000000ac004723c */ /* 0x040fe20000041804 */
[----:B------:R-:W1:Y:S07]  /*4ac0*/  LDSM.16.M88.4 R8, [R238+0x1800] ;  /* 0x00180000ee08783b */ /* 0x000e6e0000000200 */
[C---:B---3--:R-:W-:Y:S08]  /*4ad0*/  HMMA.16816.F32.BF16 R36, R192.reuse, R16, R36 ;  /* 0x00000010c024723c */ /* 0x048ff00000041824 */
[----:B------:R-:W-:Y:S01]  /*4ae0*/  HMMA.16816.F32.BF16 R28, R192, R18, R28 ;  /* 0x00000012c01c723c */ /* 0x000fe2000004181c */
[----:B------:R-:W3:Y:S07]  /*4af0*/  LDSM.16.M88.4 R16, [R238+0x2800] ;  /* 0x00280000ee10783b */ /* 0x000eee0000000200 */
[C---:B-1----:R-:W-:Y:S08]  /*4b00*/  HMMA.16816.F32.BF16 R32, R196.reuse, R8, R32 ;  /* 0x00000008c420723c */ /* 0x042ff00000041820 */
[----:B------:R-:W-:Y:S01]  /*4b10*/  HMMA.16816.F32.BF16 R4, R196, R10, R4 ;  /* 0x0000000ac404723c */ /* 0x000fe20000041804 */
[----:B------:R-:W1:Y:S07]  /*4b20*/  LDSM.16.M88.4 R8, [R237+0x1800] ;  /* 0x00180000ed08783b */ /* 0x000e6e0000000200 */
[C---:B------:R-:W-:Y:S08]  /*4b30*/  HMMA.16816.F32.BF16 R48, R192.reuse, R20, R48 ;  /* 0x00000014c030723c */ /* 0x040ff00000041830 */
[----:B------:R-:W-:Y:S01]  /*4b40*/  HMMA.16816.F32.BF16 R24, R192, R22, R24 ;  /* 0x00000016c018723c */ /* 0x000fe20000041818 */
[----:B------:R-:W4:Y:S07]  /*4b50*/  LDSM.16.M88.4 R20, [R238+0x2000] ;  /* 0x00200000ee14783b */ /* 0x000f2e0000000200 */
[C---:B---3--:R-:W-:Y:S08]  /*4b60*/  HMMA.16816.F32.BF16 R36, R196.reuse, R16, R36 ;  /* 0x00000010c424723c */ /* 0x048ff00000041824 */
[----:B------:R-:W-:Y:S01]  /*4b70*/  HMMA.16816.F32.BF16 R28, R196, R18, R28 ;  /* 0x00000012c41c723c */ /* 0x000fe2000004181c */
[----:B------:R-:W3:Y:S07]  /*4b80*/  LDSM.16.M88.4 R16, [R237+0x2800] ;  /* 0x00280000ed10783b */ /* 0x000eee0000000200 */
[C---:B-1----:R-:W-:Y:S08]  /*4b90*/  HMMA.16816.F32.BF16 R32, R200.reuse, R8, R32 ;  /* 0x00000008c820723c */ /* 0x042ff00000041820 */
[----:B------:R-:W-:Y:S01]  /*4ba0*/  HMMA.16816.F32.BF16 R4, R200, R10, R4 ;  /* 0x0000000ac804723c */ /* 0x000fe20000041804 */
[----:B------:R-:W1:Y:S07]  /*4bb0*/  LDSM.16.M88.4 R8, [R236+0x3000] ;  /* 0x00300000ec08783b */ /* 0x000e6e0000000200 */
[C---:B----4-:R-:W-:Y:S08]  /*4bc0*/  HMMA.16816.F32.BF16 R48, R196.reuse, R20, R48 ;  /* 0x00000014c430723c */ /* 0x050ff00000041830 */
        /* <DEDUP_REMOVED lines=18> */
[----:B------:R-:W-:Y:S11]  /*4cf0*/  HMMA.16816.F32.BF16 R20, R204, R22, R24 ;  /* 0x00000016cc14723c */ /* 0x000ff60000041818 */
[----:B------:R-:W-:Y:S05]  /*4d00*/  @!UPT UIADD3 URZ, URZ, URZ, URZ ;  /* 0x0000003f3f3ff290 */ /* 0x000fea000fffe03f */
[C---:B---3--:R-:W-:Y:S08]  /*4d10*/  HMMA.16816.F32.BF16 R48, R208.reuse, R16, R48 ;  /* 0x00000010d030723c */ /* 0x048ff00000041830 */
[C---:B------:R-:W-:Y:S01]  /*4d20*/  HMMA.16816.F32.BF16 R20, R208.reuse, R18, R20 ;  /* 0x00000012d014723c */ /* 0x040fe20000041814 */
[----:B------:R-:W3:Y:S07]  /*4d30*/  LDSM.16.M88.4 R16, [R238+0x3000] ;  /* 0x00300000ee10783b */ /* 0x000eee0000000200 */
[C---:B-1----:R-:W-:Y:S08]  /*4d40*/  HMMA.16816.F32.BF16 R36, R208.reuse, R8, R36 ;  /* 0x00000008d024723c */ /* 0x042ff00000041824 */
[----:B------:R-:W-:Y:S01]  /*4d50*/  HMMA.16816.F32.BF16 R28, R208, R10, R28 ;  /* 0x0000000ad01c723c */ /* 0x000fe2000004181c */
[----:B------:R-:W1:Y:S07]  /*4d60*/  LDSM.16.M88.4 R8, [R238+0x3800] ;  /* 0x00380000ee08783b */ /* 0x000e6e0000000200 */
[C---:B---3--:R-:W-:Y:S01]  /*4d70*/  HMMA.16816.F32.BF16 R24, R212.reuse, R18, R4 ;  /* 0x00000012d418723c */ /* 0x048fe20000041804 */
[----:B------:R-:W3:Y:S07]  /*4d80*/  LDSM.16.M88.4 R4, [R238+0x4000] ;  /* 0x00400000ee04783b */ /* 0x000eee0000000200 */
[C---:B------:R-:W-:Y:S01]  /*4d90*/  HMMA.16816.F32.BF16 R32, R212.reuse, R16, R32 ;  /* 0x00000010d420723c */ /* 0x040fe20000041820 */
[----:B------:R-:W4:Y:S07]  /*4da0*/  LDSM.16.M88.4 R16, [R237+0x3000] ;  /* 0x00300000ed10783b */ /* 0x000f2e0000000200 */
[C---:B-1----:R-:W-:Y:S08]  /*4db0*/  HMMA.16816.F32.BF16 R48, R212.reuse, R8, R48 ;  /* 0x00000008d430723c */ /* 0x042ff00000041830 */
[C---:B------:R-:W-:Y:S01]  /*4dc0*/  HMMA.16816.F32.BF16 R20, R212.reuse, R10, R20 ;  /* 0x0000000ad414723c */ /* 0x040fe20000041814 */
[----:B------:R-:W1:Y:S07]  /*4dd0*/  LDSM.16.M88.4 R8, [R237+0x3800] ;  /* 0x00380000ed08783b */ /* 0x000e6e0000000200 */
[C---:B---3--:R-:W-:Y:S08]  /*4de0*/  HMMA.16816.F32.BF16 R44, R212.reuse, R4, R36 ;  /* 0x00000004d42c723c */ /* 0x048ff00000041824 */
[----:B------:R-:W-:Y:S01]  /*4df0*/  HMMA.16816.F32.BF16 R36, R212, R6, R28 ;  /* 0x00000006d424723c */ /* 0x000fe2000004181c */
[----:B------:R-:W3:Y:S07]  /*4e00*/  LDSM.16.M88.4 R4, [R237+0x4000] ;  /* 0x00400000ed04783b */ /* 0x000eee0000000200 */
[C---:B----4-:R-:W-:Y:S08]  /*4e10*/  HMMA.16816.F32.BF16 R40, R216.reuse, R16, R32 ;  /* 0x00000010d828723c */ /* 0x050ff00000041820 */
[C---:B------:R-:W-:Y:S01]  /*4e20*/  HMMA.16816.F32.BF16 R28, R216.reuse, R18, R24 ;  /* 0x00000012d81c723c */ /* 0x040fe20000041818 */
[----:B------:R-:W-:Y:S07]  /*4e30*/  LDSM.16.M88.4 R16, [R236+0x5000] ;  /* 0x00500000ec10783b */ /* 0x000fee0000000200 */
[C---:B-1----:R-:W-:Y:S08]  /*4e40*/  HMMA.16816.F32.BF16 R32, R216.reuse, R8, R48 ;  /* 0x00000008d820723c */ /* 0x042ff00000041830 */
[C---:B------:R-:W-:Y:S01]  /*4e50*/  HMMA.16816.F32.BF16 R24, R216.reuse, R10, R20 ;  /* 0x0000000ad818723c */ /* 0x040fe20000041814 */
[----:B------:R-:W1:Y:S07]  /*4e60*/  LDSM.16.M88.4 R8, [R236+0x4800] ;  /* 0x00480000ec08783b */ /* 0x000e6e0000000200 */
[----:B---3--:R-:W-:Y:S08]  /*4e70*/  HMMA.16816.F32.BF16 R20, R216, R4, R44 ;  /* 0x00000004d814723c */ /* 0x008ff0000004182c */
[C---:B-1----:R-:W-:Y:S08]  /*4e80*/  HMMA.16816.F32.BF16 R48, R220.reuse, R8, R40 ;  /* 0x00000008dc30723c */ /* 0x042ff00000041828 */
[C---:B------:R-:W-:Y:S01]  /*4e90*/  HMMA.16816.F32.BF16 R44, R220.reuse, R10, R28 ;  /* 0x0000000adc2c723c */ /* 0x040fe2000004181c */
[----:B------:R-:W1:Y:S07]  /*4ea0*/  LDSM.16.M88.4 R8, [R236+0x5800] ;  /* 0x00580000ec08783b */ /* 0x000e6e0000000200 */
[----:B------:R-:W-:Y:S01]  /*4eb0*/  HMMA.16816.F32.BF16 R40, R220, R16, R32 ;  /* 0x00000010dc28723c */ /* 0x000fe20000041820 */
[----:B------:R-:W3:Y:S07]  /*4ec0*/  LDSM.16.M88.4 R32, [R243+0x4800] ;  /* 0x00480000f320783b */ /* 0x000eee0000000200 */
[----:B------:R-:W-:Y:S08]  /*4ed0*/  HMMA.16816.F32.BF16 R4, R216, R6, R36 ;  /* 0x00000006d804723c */ /* 0x000ff00000041824 */
[C---:B------:R-:W-:Y:S01]  /*4ee0*/  HMMA.16816.F32.BF16 R36, R220.reuse, R18, R24 ;  /* 0x00000012dc24723c */ /* 0x040fe20000041818 */
[----:B------:R-:W-:Y:S04]  /*4ef0*/  LDSM.16.M88.4 R16, [R243+0x5800] ;  /* 0x00580000f310783b */ /* 0x000fe80000000200 */
[----:B------:R-:W-:Y:S03]  /*4f00*/  LDSM.16.M88.4 R24, [R238+0x4800] ;  /* 0x00480000ee18783b */ /* 0x000fe60000000200 */
[C---:B-1----:R-:W-:Y:S01]  /*4f10*/  HMMA.16816.F32.BF16 R28, R220.reuse, R8, R20 ;  /* 0x00000008dc1c723c */ /* 0x042fe20000041814 */
[----:B------:R-:W1:Y:S07]  /*4f20*/  LDSM.16.M88.4 R20, [R243+0x5000] ;  /* 0x00500000f314783b */ /* 0x000e6e0000000200 */
[----:B------:R-:W-:Y:S08]  /*4f30*/  HMMA.16816.F32.BF16 R8, R220, R10, R4 ;  /* 0x0000000adc08723c */ /* 0x000ff00000041804 */
[C---:B---3--:R-:W-:Y:S08]  /*4f40*/  HMMA.16816.F32.BF16 R4, R224.reuse, R32, R48 ;  /* 0x00000020e004723c */ /* 0x048ff00000041830 */
[C---:B------:R-:W-:Y:S08]  /*4f50*/  HMMA.16816.F32.BF16 R32, R224.reuse, R34, R44 ;  /* 0x00000022e020723c */ /* 0x040ff0000004182c */
[C---:B-1----:R-:W-:Y:S08]  /*4f60*/  HMMA.16816.F32.BF16 R52, R224.reuse, R20, R40 ;  /* 0x00000014e034723c */ /* 0x042ff00000041828 */
[C---:B------:R-:W-:Y:S01]  /*4f70*/  HMMA.16816.F32.BF16 R48, R224.reuse, R22, R36 ;  /* 0x00000016e030723c */ /* 0x040fe20000041824 */
[----:B------:R-:W1:Y:S04]  /*4f80*/  LDSM.16.M88.4 R20, [R237+0x4800] ;  /* 0x00480000ed14783b */ /* 0x000e680000000200 */
[----:B------:R-:W-:Y:S03]  /*4f90*/  LDSM.16.M88.4 R36, [R238+0x5800] ;  /* 0x00580000ee24783b */ /* 0x000fe60000000200 */
[C---:B------:R-:W-:Y:S08]  /*4fa0*/  HMMA.16816.F32.BF16 R40, R224.reuse, R16, R28 ;  /* 0x00000010e028723c */ /* 0x040ff0000004181c */
[----:B------:R-:W-:Y:S01]  /*4fb0*/  HMMA.16816.F32.BF16 R44, R224, R18, R8 ;  /* 0x00000012e02c723c */ /* 0x000fe20000041808 */
[----:B------:R-:W3:Y:S07]  /*4fc0*/  LDSM.16.M88.4 R16, [R238+0x5000] ;  /* 0x00500000ee10783b */ /* 0x000eee0000000200 */
[C---:B------:R-:W-:Y:S08]  /*4fd0*/  HMMA.16816.F32.BF16 R4, R228.reuse, R24, R4 ;  /* 0x00000018e404723c */ /* 0x040ff00000041804 */
[----:B------:R-:W-:Y:S01]  /*4fe0*/  HMMA.16816.F32.BF16 R28, R228, R26, R32 ;  /* 0x0000001ae41c723c */ /* 0x000fe20000041820 */
[----:B------:R-:W4:Y:S11]  /*4ff0*/  LDSM.16.M88.4 R32, [R237+0x5000] ;  /* 0x00500000ed20783b */ /* 0x000f360000000200 */
[----:B------:R-:W-:Y:S04]  /*5000*/  @!UPT UIADD3 URZ, URZ, URZ, URZ ;  /* 0x0000003f3f3ff290 */ /* 0x000fe8000fffe03f */
[----:B-1----:R-:W-:Y:S08]  /*5010*/  HMMA.16816.F32.BF16 R24, R232, R20, R4 ;  /* 0x00000014e818723c */ /* 0x002ff00000041804 */
[----:B---3--:R-:W-:Y:S08]  /*5020*/  HMMA.16816.F32.BF16 R8, R228, R16, R52 ;  /* 0x00000010e408723c */ /* 0x008ff00000041834 */
[----:B------:R-:W-:Y:S08]  /*5030*/  HMMA.16816.F32.BF16 R20, R232, R22, R28 ;  /* 0x00000016e814723c */ /* 0x000ff0000004181c */
[----:B------:R-:W-:Y:S01]  /*5040*/  FMUL.FTZ R0, R24, c[0x0][0x320] ;  /* 0x0000c80018007a20 */ /* 0x000fe20000410000 */
[C---:B------:R-:W-:Y:S08]  /*5050*/  HMMA.16816.F32.BF16 R40, R228.reuse, R36, R40 ;  /* 0x00000024e428723c */ /* 0x040ff00000041828 */
[C---:B------:R-:W-:Y:S01]  /*5060*/  HMMA.16816.F32.BF16 R36, R228.reuse, R38, R44 ;  /* 0x00000026e424723c */ /* 0x040fe2000004182c */
[----:B------:R1:W3:Y:S07]  /*5070*/  MUFU.TANH R45, R0 ;  /* 0x00000000002d7308 */ /* 0x0002ee0000002400 */
[----:B------:R-:W-:Y:S01]  /*5080*/  HMMA.16816.F32.BF16 R4, R228, R18, R48 ;  /* 0x00000012e404723c */ /* 0x000fe20000041830 */
[----:B-1----:R-:W-:-:S04]  /*5090*/  FMUL.FTZ R0, R25, c[0x0][0x320] ;  /* 0x0000c80019007a20 */ /* 0x002fc80000410000 */
[----:B------:R1:W1:Y:S03]  /*50a0*/  MUFU.TANH R15, R0 ;  /* 0x00000000000f7308 */ /* 0x0002660000002400 */
[----:B----4-:R-:W-:Y:S01]  /*50b0*/  HMMA.16816.F32.BF16 R16, R232, R32, R8 ;  /* 0x00000020e810723c */ /* 0x010fe20000041808 */
[----:B------:R-:W4:Y:S01]  /*50c0*/  LDSM.16.M88.4 R8, [R237+0x5800] ;  /* 0x00580000ed08783b */ /* 0x000f220000000200 */
[----:B--2---:R-:W-:Y:S01]  /*50d0*/  ISETP.GT.AND P0, PT, R58, R2, PT ;  /* 0x000000023a00720c */ /* 0x004fe20003f04270 */
[----:B------:R-:W-:-:S04]  /*50e0*/  DEPBAR.LE SB0, 0x0 ;  /* 0x000080000000791a */ /* 0x000fc80000000000 */
[----:B-1----:R-:W-:-:S04]  /*50f0*/  FMUL.FTZ R0, R26, c[0x0][0x320] ;  /* 0x0000c8001a007a20 */ /* 0x002fc80000410000 */
[----:B------:R1:W2:Y:S02]  /*5100*/  MUFU.TANH R46, R0 ;  /* 0x00000000002e7308 */ /* 0x0002a40000002400 */
[----:B-1----:R-:W-:-:S06]  /*5110*/  FMUL.FTZ R0, R27, c[0x0][0x320] ;  /* 0x0000c8001b007a20 */ /* 0x002fcc0000410000 */
[----:B------:R1:W1:Y:S01]  /*5120*/  MUFU.TANH R44, R0 ;  /* 0x00000000002c7308 */ /* 0x0002620000002400 */
[----:B------:R-:W-:Y:S01]  /*5130*/  HMMA.16816.F32.BF16 R4, R232, R34, R4 ;  /* 0x00000022e804723c */ /* 0x000fe20000041804 */
        /* <DEDUP_REMOVED lines=14> */
[----:B-1----:R-:W-:Y:S02]  /*5220*/  FMUL.FTZ R0, R19, c[0x0][0x320] ;  /* 0x0000c80013007a20 */ /* 0x002fe40000410000 */
[----:B----4-:R-:W-:Y:S04]  /*5230*/  HMMA.16816.F32.BF16 R16, R232, R8, R40 ;  /* 0x00000008e810723c */ /* 0x010fe80000041828 */
[----:B------:R1:W4:Y:S02]  /*5240*/  MUFU.TANH R32, R0 ;  /* 0x0000000000207308 */ /* 0x0003240000002400 */
[----:B-1----:R-:W-:-:S06]  /*5250*/  FMUL.FTZ R0, R4, c[0x0][0x320] ;  /* 0x0000c80004007a20 */ /* 0x002fcc0000410000 */
        /* <DEDUP_REMOVED lines=22> */
[----:B------:R-:W-:Y:S01]  /*53c0*/  BSSY B1, `(.L_x_482) ;  /* 0x0000085000017945 */ /* 0x000fe20003800000 */
[----:B-1----:R-:W-:-:S06]  /*53d0*/  FMUL.FTZ R0, R7, c[0x0][0x320] ;  /* 0x0000c80007007a20 */ /* 0x002fcc0000410000 */
[----:B------:R1:W1:Y:S01]  /*53e0*/  MUFU.TANH R25, R0 ;  /* 0x0000000000197308 */ /* 0x0002620000002400 */
[C---:B------:R-:W-:Y:S02]  /*53f0*/  IADD3 R252, R243.reuse, 0x4800, RZ ;  /* 0x00004800f3fc7810 */ /* 0x040fe40007ffe0ff */
[C---:B------:R-:W-:Y:S02]  /*5400*/  IADD3 R251, R243.reuse, 0x5800, RZ ;  /* 0x00005800f3fb7810 */ /* 0x040fe40007ffe0ff */
[C---:B------:R-:W-:Y:S02]  /*5410*/  IADD3 R250, R243.reuse, 0x5000, RZ ;  /* 0x00005000f3fa7810 */ /* 0x040fe40007ffe0ff */
[C---:B------:R-:W-:Y:S02]  /*5420*/  IADD3 R249, R243.reuse, 0x3000, RZ ;  /* 0x00003000f3f97810 */ /* 0x040fe40007ffe0ff */
[C---:B------:R-:W-:Y:S02]  /*5430*/  IADD3 R248, R243.reuse, 0x4000, RZ ;  /* 0x00004000f3f87810 */ /* 0x040fe40007ffe0ff */
[----:B------:R-:W-:-:S02]  /*5440*/  IADD3 R247, R243, 0x3800, RZ ;  /* 0x00003800f3f77810 */ /* 0x000fc40007ffe0ff */
[C---:B------:R-:W-:Y:S02]  /*5450*/  IADD3 R246, R243.reuse, 0x1800, RZ ;  /* 0x00001800f3f67810 */ /* 0x040fe40007ffe0ff */
[C---:B------:R-:W-:Y:S02]  /*5460*/  IADD3 R245, R243.reuse, 0x2800, RZ ;  /* 0x00002800f3f57810 */ /* 0x040fe40007ffe0ff */
[----:B------:R-:W-:Y:S01]  /*5470*/  IADD3 R244, R243, 0x2000, RZ ;  /* 0x00002000f3f47810 */ /* 0x000fe20007ffe0ff */
[----:B------:R-:W-:Y:S06]  /*5480*/  BAR.SYNC.DEFER_BLOCKING 0x0 ;  /* 0x0000000000007b1d */ /* 0x000fec0000010000 */
[----:B------:R-:W-:Y:S05]  /*5490*/  @!P0 BRA `(.L_x_483) ;  /* 0x0000077000008947 */ /* 0x000fea0003800000 */
[----:B-1234-:R-:W2:Y:S04]  /*54a0*/  LDL R2, [R1+0x84] ;  /* 0x0000840001027983 */ /* 0x01eea80000100800 */
[----:B------:R-:W2:Y:S04]  /*54b0*/  LDL R3, [R1+0x178] ;  /* 0x0001780001037983 */ /* 0x000ea80000100800 */
[----:B------:R-:W3:Y:S01]  /*54c0*/  LDL.64 R60, [R1+0x98] ;  /* 0x00009800013c7983 */ /* 0x000ee20000100a00 */
[----:B------:R-:W-:-:S03]  /*54d0*/  IMAD.MOV.U32 R62, RZ, RZ, c[0x0][0x2b8] ;  /* 0x0000ae00ff3e7624 */ /* 0x000fc600078e00ff */
[----:B------:R-:W4:Y:S02]  /*54e0*/  LDL R59, [R1+0xac] ;  /* 0x0000ac00013b7983 */ /* 0x000f240000100800 */
[----:B------:R-:W-:Y:S01]  /*54f0*/  ISETP.NE.AND P2, PT, R62, 0x1, PT ;  /* 0x000000013e00780c */ /* 0x000fe20003f45270 */
[----:B------:R-:W-:Y:S01]  /*5500*/  IMAD.MOV.U32 R16, RZ, RZ, RZ ;  /* 0x000000ffff107224 */ /* 0x000fe200078e00ff */
[----:B------:R-:W5:Y:S04]  /*5510*/  LDL.64 R8, [R1+0x90] ;  /* 0x0000900001087983 */ /* 0x000f680000100a00 */
[----:B------:R-:W3:Y:S01]  /*5520*/  LDL R7, [R1+0x88] ;  /* 0x0000880001077983 */ /* 0x000ee20000100800 */
[C---:B--2---:R-:W-:Y:S02]  /*5530*/  IADD3 R2, R3.reuse, R57, R2 ;  /* 0x0000003903027210 */ /* 0x044fe40007ffe002 */
[----:B------:R-:W-:-:S02]  /*5540*/  ISETP.GT.AND P1, PT, R3, 0x2f, PT ;  /* 0x0000002f0300780c */ /* 0x000fc40003f24270 */
        /* <DEDUP_REMOVED lines=9> */
[----:B------:R-:W-:-:S03]  /*55e0*/  IMAD.MOV R0, RZ, RZ, -R0 ;  /* 0x000000ffff007224 */ /* 0x000fc600078e0a00 */
[----:B------:R-:W1:Y:S01]  /*55f0*/  S2R R17, SR_TID.X ;  /* 0x0000000000117919 */ /* 0x000e620000002100 */
[----:B------:R-:W-:-:S05]  /*5600*/  IMAD R2, R0, c[0x0][0x2b8], R2 ;  /* 0x0000ae0000027a24 */ /* 0x000fca00078e0202 */
[----:B------:R-:W-:Y:S01]  /*5610*/  SHF.R.S32.HI R0, RZ, 0x1f, R2 ;  /* 0x0000001fff007819 */ /* 0x000fe20000011402 */
[----:B------:R3:W-:Y:S04]  /*5620*/  STL [R1+0x38], R2 ;  /* 0x0000380201007387 */ /* 0x0007e80000100800 */
[----:B------:R-:W-:-:S04]  /*5630*/  IMAD R0, R0, c[0x0][0x1e0], RZ ;  /* 0x0000780000007a24 */ /* 0x000fc800078e02ff */
[----:B------:R-:W-:Y:S01]  /*5640*/  IMAD R0, R2, c[0x0][0x1e4], R0 ;  /* 0x0000790002007a24 */ /* 0x000fe200078e0200 */
[----:B-1----:R-:W-:-:S04]  /*5650*/  SHF.R.S32.HI R6, RZ, 0x1f, R17 ;  /* 0x0000001fff067819 */ /* 0x002fc80000011411 */
[----:B------:R-:W-:Y:S01]  /*5660*/  LEA.HI R6, R6, R17, RZ, 0x3 ;  /* 0x0000001106067211 */ /* 0x000fe200078f18ff */
[----:B---3--:R-:W-:-:S03]  /*5670*/  IMAD.WIDE.U32 R2, R2, c[0x0][0x1e0], RZ ;  /* 0x0000780002027a25 */ /* 0x008fc600078e00ff */
[----:B------:R-:W-:Y:S01]  /*5680*/  SHF.R.S32.HI R6, RZ, 0x3, R6 ;  /* 0x00000003ff067819 */ /* 0x000fe20000011406 */
[----:B------:R-:W-:Y:S01]  /*5690*/  IMAD.IADD R3, R3, 0x1, R0 ;  /* 0x0000000103037824 */ /* 0x000fe200078e0200 */
[----:B--2---:R1:W-:Y:S01]  /*56a0*/  STL [R1+0x28], R16 ;  /* 0x0000281001007387 */ /* 0x0043e20000100800 */
[----:B------:R-:W-:Y:S02]  /*56b0*/  SHF.R.S32.HI R0, RZ, 0x1f, R16 ;  /* 0x0000001fff007819 */ /* 0x000fe40000011410 */
[----:B------:R-:W-:-:S04]  /*56c0*/  IMAD.WIDE.U32 R2, R16, c[0x0][0x1f0], R2 ;  /* 0x00007c0010027a25 */ /* 0x000fc800078e0002 */
[----:B------:R-:W-:-:S04]  /*56d0*/  IMAD R0, R0, c[0x0][0x1f0], RZ ;  /* 0x00007c0000007a24 */ /* 0x000fc800078e02ff */
[----:B------:R-:W-:Y:S01]  /*56e0*/  IMAD R4, R16, c[0x0][0x1f4], R0 ;  /* 0x00007d0010047a24 */ /* 0x000fe200078e0200 */
[----:B-----5:R-:W-:-:S04]  /*56f0*/  IADD3 R0, P0, R8, R2, RZ ;  /* 0x0000000208007210 */ /* 0x020fc80007f1e0ff */
[----:B------:R-:W-:Y:S02]  /*5700*/  IADD3.X R2, R7, R3, R4, P0, !PT ;  /* 0x0000000307027210 */ /* 0x000fe400007fe404 */
[----:B------:R-:W-:Y:S02]  /*5710*/  IADD3 R7, -R6, 0x30, RZ ;  /* 0x0000003006077810 */ /* 0x000fe40007ffe1ff */
[C---:B------:R-:W-:Y:S02]  /*5720*/  LEA R6, P0, R0.reuse, c[0x0][0x1c8], 0x1 ;  /* 0x0000720000067a11 */ /* 0x040fe400078008ff */
[----:B------:R-:W-:Y:S02]  /*5730*/  ISETP.GE.AND P1, PT, R7, 0x1, PT ;  /* 0x000000010700780c */ /* 0x000fe40003f26270 */
[----:B------:R-:W-:Y:S01]  /*5740*/  LEA.HI.X R5, R0, c[0x0][0x1cc], R2, 0x1, P0 ;  /* 0x0000730000057a11 */ /* 0x000fe200000f0c02 */
[----:B------:R-:W-:Y:S08]  /*5750*/  BRA.DIV ~URZ, `(.L_x_484) ;  /* 0x00014ab27f007947 */ /* 0x000ff0000b800000 */
[----:B------:R2:W3:Y:S02]  /*5760*/  SHFL.IDX PT, R4, R5, RZ, 0x181f ;  /* 0x00181fff05047589 */ /* 0x0004e400000e0000 */
.L_x_638:
[----:B------:R-:W-:Y:S05]  /*5770*/  BRA.DIV ~URZ, `(.L_x_485) ;  /* 0x00014b227f007947 */ /* 0x000fea000b800000 */
[----:B------:R4:W1:Y:S02]  /*5780*/  SHFL.IDX PT, R0, R6, RZ, 0x181f ;  /* 0x00181fff06007589 */ /* 0x00086400000e0000 */
.L_x_639:
[----:B------:R-:W-:Y:S01]  /*5790*/  BSSY B0, `(.L_x_486) ;  /* 0x0000022000007945 */ /* 0x000fe20003800000 */
[----:B------:R-:W-:Y:S05]  /*57a0*/  @!P1 BRA `(.L_x_487) ;  /* 0x0000020000009947 */ /* 0x000fea0003800000 */
[----:B------:R-:W5:Y:S04]  /*57b0*/  LDL R3, [R1+0x40] ;  /* 0x0000400001037983 */ /* 0x000f680000100800 */
[----:B--2---:R-:W2:Y:S04]  /*57c0*/  LDL R2, [R1+0xc4] ;  /* 0x0000c40001027983 */ /* 0x004ea80000100800 */
[----:B----4-:R-:W4:Y:S04]  /*57d0*/  LDL R40, [R1+0x44] ;  /* 0x0000440001287983 */ /* 0x010f280000100800 */
        /* <DEDUP_REMOVED lines=8> */
[----:B-1----:R-:W3:Y:S04]  /*5860*/  LDL R16, [R1+0xb8] ;  /* 0x0000b80001107983 */ /* 0x002ee80000100800 */
[----:B------:R-:W3:Y:S01]  /*5870*/  LDL R9, [R1+0x50] ;  /* 0x0000500001097983 */ /* 0x000ee20000100800 */
[----:B-----5:R-:W-:-:S02]  /*5880*/  ISETP.GE.AND P0, PT, R3, c[0x0][0x1d4], PT ;  /* 0x0000750003007a0c */ /* 0x020fc40003f06270 */
[----:B--2---:R-:W-:-:S05]  /*5890*/  IADD3 R2, P1, R0, R2, RZ ;  /* 0x0000000200027210 */ /* 0x004fca0007f3e0ff */
[----:B----4-:R-:W-:-:S06]  /*58a0*/  IMAD.X R3, R4, 0x1, R40, P1 ;  /* 0x0000000104037824 */ /* 0x010fcc00008e0628 */
[----:B------:R-:W-:Y:S01]  /*58b0*/  @!PT LDS RZ, [RZ] ;  /* 0x00000000fffff984 */ /* 0x000fe20000000800 */
[----:B------:R-:W-:Y:S01]  /*58c0*/  @!PT LDS RZ, [RZ] ;  /* 0x00000000fffff984 */ /* 0x000fe20000000800 */
[----:B------:R-:W-:Y:S01]  /*58d0*/  @!PT LDS RZ, [RZ] ;  /* 0x00000000fffff984 */ /* 0x000fe20000000800 */
[----:B---3--:R1:W-:Y:S01]  /*58e0*/  LDGSTS.E.BYPASS.LTC128B.128 [R8+0x14080], [R2.64], !P0 ;  /* 0x1408000002087fae */ /* 0x0083e2000c101d46 */
[----:B------:R-:W-:Y:S02]  /*58f0*/  ISETP.GE.AND P0, PT, R39, c[0x0][0x1d4], PT ;  /* 0x0000750027007a0c */ /* 0x000fe40003f06270 */
[----:B-1----:R-:W-:-:S05]  /*5900*/  IADD3 R2, P1, R0, R38, RZ ;  /* 0x0000002600027210 */ /* 0x002fca0007f3e0ff */
[----:B------:R-:W-:-:S06]  /*5910*/  IMAD.X R3, R4, 0x1, R37, P1 ;  /* 0x0000000104037824 */ /* 0x000fcc00008e0625 */
[----:B------:R1:W-:Y:S01]  /*5920*/  LDGSTS.E.BYPASS.LTC128B.128 [R8+0x15880], [R2.64], !P0 ;  /* 0x1588000002087fae */ /* 0x0003e2000c101d46 */
[----:B------:R-:W-:Y:S02]  /*5930*/  ISETP.GE.AND P0, PT, R36, c[0x0][0x1d4], PT ;  /* 0x0000750024007a0c */ /* 0x000fe40003f06270 */
[----:B-1----:R-:W-:-:S05]  /*5940*/  IADD3 R2, P1, R0, R19, RZ ;  /* 0x0000001300027210 */ /* 0x002fca0007f3e0ff */
[----:B------:R-:W-:-:S06]  /*5950*/  IMAD.X R3, R4, 0x1, R18, P1 ;  /* 0x0000000104037824 */ /* 0x000fcc00008e0612 */
[----:B------:R1:W-:Y:S01]  /*5960*/  LDGSTS.E.BYPASS.LTC128B.128 [R8+0x17080], [R2.64], !P0 ;  /* 0x1708000002087fae */ /* 0x0003e2000c101d46 */
[----:B------:R-:W-:Y:S02]  /*5970*/  ISETP.GE.AND P0, PT, R17, c[0x0][0x1d4], PT ;  /* 0x0000750011007a0c */ /* 0x000fe40003f06270 */
[----:B-1----:R-:W-:-:S05]  /*5980*/  IADD3 R2, P1, R0, R16, RZ ;  /* 0x0000001000027210 */ /* 0x002fca0007f3e0ff */
[----:B------:R-:W-:-:S06]  /*5990*/  IMAD.X R3, R4, 0x1, R9, P1 ;  /* 0x0000000104037824 */ /* 0x000fcc00008e0609 */
[----:B------:R1:W-:Y:S02]  /*59a0*/  LDGSTS.E.BYPASS.LTC128B.128 [R8+0x18880], [R2.64], !P0 ;  /* 0x1888000002087fae */ /* 0x0003e4000c101d46 */
.L_x_487:
[----:B------:R-:W-:Y:S05]  /*59b0*/  BSYNC B0 ;  /* 0x0000000000007941 */ /* 0x000fea0003800000 */
.L_x_486:
[----:B------:R-:W-:Y:S01]  /*59c0*/  ISETP.GE.AND P0, PT, R7, 0x21, PT ;  /* 0x000000210700780c */ /* 0x000fe20003f06270 */
[----:B------:R-:W-:Y:S06]  /*59d0*/  BRA.DIV ~URZ, `(.L_x_488) ;  /* 0x000149527f007947 */ /* 0x000fec000b800000 */
[----:B---3--:R3:W2:Y:S04]  /*59e0*/  SHFL.IDX PT, R4, R5, 0x1, 0x181f ;  /* 0x00381f0005047f89 */ /* 0x0086a800000e0000 */
[----:B-1----:R3:W1:Y:S02]  /*59f0*/  SHFL.IDX PT, R0, R6, 0x1, 0x181f ;  /* 0x00381f0006007f89 */ /* 0x00266400000e0000 */
.L_x_640:
[----:B------:R-:W-:Y:S05]  /*5a00*/  @!P0 BRA `(.L_x_483) ;  /* 0x0000020000008947 */ /* 0x000fea0003800000 */
        /* <DEDUP_REMOVED lines=14> */
[----:B-1-3--:R-:W-:-:S05]  /*5af0*/  IADD3 R2, P1, R0, R2, RZ ;  /* 0x0000000200027210 */ /* 0x00afca0007f3e0ff */
[----:B----4-:R-:W-:-:S06]  /*5b00*/  IMAD.X R3, R4, 0x1, R37, P1 ;  /* 0x0000000104037824 */ /* 0x010fcc00008e0625 */
[----:B------:R-:W-:Y:S01]  /*5b10*/  @!PT LDS RZ, [RZ] ;  /* 0x00000000fffff984 */ /* 0x000fe20000000800 */
[----:B------:R-:W-:Y:S01]  /*5b20*/  @!PT LDS RZ, [RZ] ;  /* 0x00000000fffff984 */ /* 0x000fe20000000800 */
[----:B------:R-:W-:Y:S01]  /*5b30*/  @!PT LDS RZ, [RZ] ;  /* 0x00000000fffff984 */ /* 0x000fe20000000800 */
[----:B--2---:R1:W-:Y:S01]  /*5b40*/  LDGSTS.E.BYPASS.LTC128B.128 [R5+0x15080], [R2.64], !P0 ;  /* 0x1508000002057fae */ /* 0x0043e2000c101d46 */
        /* <DEDUP_REMOVED lines=12> */
.L_x_483:
[----:B-1234-:R-:W-:Y:S05]  /*5c10*/  BSYNC B1 ;  /* 0x0000000000017941 */ /* 0x01efea0003800000 */
.L_x_482:
[----:B------:R-:W2:Y:S01]  /*5c20*/  LDL R2, [R1+0xb0] ;  /* 0x0000b00001027983 */ /* 0x000ea20000100800 */
[----:B------:R-:W-:-:S03]  /*5c30*/  IMAD.MOV.U32 R4, RZ, RZ, c[0x0][0x2c4] ;  /* 0x0000b100ff047624 */ /* 0x000fc600078e00ff */
[----:B------:R-:W2:Y:S04]  /*5c40*/  LDL R0, [R1+0xb4] ;  /* 0x0000b40001007983 */ /* 0x000ea80000100800 */
[----:B------:R-:W3:Y:S04]  /*5c50*/  LDL R3, [R1+0x7c] ;  /* 0x00007c0001037983 */ /* 0x000ee80000100800 */
[----:B------:R-:W4:Y:S01]  /*5c60*/  LDL R5, [R1+0x74] ;  /* 0x0000740001057983 */ /* 0x000f220000100800 */
[----:B------:R-:W-:Y:S01]  /*5c70*/  ISETP.NE.AND P0, PT, R4, 0x1, PT ;  /* 0x000000010400780c */ /* 0x000fe20003f05270 */
[----:B------:R-:W-:-:S02]  /*5c80*/  ULDC UR4, c[0x0][0x324] ;  /* 0x0000c90000047ab9 */ /* 0x000fc40000000800 */
[----:B------:R-:W-:Y:S01]  /*5c90*/  ULOP3.LUT UR4, URZ, UR4, URZ, 0x33, !UPT ;  /* 0x000000043f047292 */ /* 0x000fe2000f8e333f */
[----:B------:R-:W0:Y:S01]  /*5ca0*/  LDGDEPBAR ;  /* 0x00000000000079af */ /* 0x000e220000000000 */
[----:B--2---:R-:W-:-:S08]  /*5cb0*/  IMAD.IADD R0, R0, 0x1, R2 ;  /* 0x0000000100007824 */ /* 0x004fd000078e0202 */
[----:B------:R-:W-:-:S04]  /*5cc0*/  @P0 IMAD.HI.U32 R2, R0, c[0x0][0x2c8], RZ ;  /* 0x0000b20000020a27 */ /* 0x000fc800078e00ff */
[----:B------:R-:W-:Y:S01]  /*5cd0*/  IMAD.MOV.U32 R4, RZ, RZ, R0 ;  /* 0x000000ffff047224 */ /* 0x000fe200078e0000 */
[----:B---3--:R-:W-:-:S04]  /*5ce0*/  IADD3 R0, -R3, 0x1, R56 ;  /* 0x0000000103007810 */ /* 0x008fc80007ffe138 */
[----:B----4-:R-:W-:Y:S01]  /*5cf0*/  IADD3 R0, R0, -R5, RZ ;  /* 0x8000000500007210 */ /* 0x010fe20007ffe0ff */
[----:B------:R-:W-:-:S03]  /*5d00*/  IMAD.IADD R7, R56, 0x1, -R3 ;  /* 0x0000000138077824 */ /* 0x000fc600078e0a03 */
[C---:B------:R-:W-:Y:S02]  /*5d10*/  IADD3 R6, R0.reuse, UR4, RZ ;  /* 0x0000000400067c10 */ /* 0x040fe4000fffe0ff */
[----:B------:R-:W-:Y:S02]  /*5d20*/  @P0 SHF.R.U32.HI R4, RZ, c[0x0][0x2cc], R2 ;  /* 0x0000b300ff040a19 */ /* 0x000fe40000011602 */
[----:B------:R-:W-:Y:S02]  /*5d30*/  IADD3 R5, R0, c[0x0][0x328], RZ ;  /* 0x0000ca0000057a10 */ /* 0x000fe40007ffe0ff */
[----:B------:R-:W-:Y:S01]  /*5d40*/  IADD3 R8, -R3, R12, RZ ;  /* 0x0000000c03087210 */ /* 0x000fe20007ffe1ff */
[----:B------:R-:W-:Y:S05]  /*5d50*/  BRA.DIV ~URZ, `(.L_x_489) ;  /* 0x000146e27f007947 */ /* 0x000fea000b800000 */
[----:B------:R1:W2:Y:S02]  /*5d60*/  SHFL.IDX PT, R3, R4, RZ, 0x1c1f ;  /* 0x001c1fff04037589 */ /* 0x0002a400000e0000 */
.L_x_641:
[----:B------:R-:W-:Y:S01]  /*5d70*/  IMAD.MOV.U32 R0, RZ, RZ, c[0x0][0x32c] ;  /* 0x0000cb00ff007624 */ /* 0x000fe200078e00ff */
[----:B--2---:R-:W-:-:S04]  /*5d80*/  IADD3 R2, R5, R3, RZ ;  /* 0x0000000305027210 */ /* 0x004fc80007ffe0ff */
[----:B------:R-:W-:Y:S01]  /*5d90*/  ISETP.GE.AND P0, PT, R0, 0x1, PT ;  /* 0x000000010000780c */ /* 0x000fe20003f06270 */
[----:B------:R-:W-:Y:S01]  /*5da0*/  IMAD.IADD R0, R6, 0x1, R3 ;  /* 0x0000000106007824 */ /* 0x000fe200078e0203 */
[----:B------:R-:W-:-:S11]  /*5db0*/  IMNMX R2, R7, R2, PT ;  /* 0x0000000207027217 */ /* 0x000fd60003800200 */
[----:B------:R-:W-:Y:S05]  /*5dc0*/  @!P0 BRA `(.L_x_490) ;  /* 0x0000016000008947 */ /* 0x000fea0003800000 */
[----:B------:R-:W2:Y:S04]  /*5dd0*/  LDL R16, [R1+0x78] ;  /* 0x0000780001107983 */ /* 0x000ea80000100800 */
[----:B------:R-:W2:Y:S01]  /*5de0*/  LDL R9, [R1+0x74] ;  /* 0x0000740001097983 */ /* 0x000ea20000100800 */
[----:B------:R-:W-:Y:S01]  /*5df0*/  BSSY B0, `(.L_x_491) ;  /* 0x000000f000007945 */ /* 0x000fe20003800000 */
[----:B--2---:R-:W-:-:S04]  /*5e00*/  IADD3 R3, -R9, R16, R3 ;  /* 0x0000001009037210 */ /* 0x004fc80007ffe103 */
[----:B------:R-:W-:-:S13]  /*5e10*/  ISETP.GT.AND P0, PT, R3, -0x1, PT ;  /* 0xffffffff0300780c */ /* 0x000fda0003f04270 */
[----:B------:R-:W-:Y:S05]  /*5e20*/  @P0 BRA `(.L_x_492) ;  /* 0x0000007000000947 */ /* 0x000fea0003800000 */
[----:B------:R-:W-:Y:S01]  /*5e30*/  IMAD.MOV.U32 R9, RZ, RZ, 0x1 ;  /* 0x00000001ff097424 */ /* 0x000fe200078e00ff */
[----:B------:R-:W-:-:S04]  /*5e40*/  LOP3.LUT R3, RZ, R3, RZ, 0x33, !PT ;  /* 0x00000003ff037212 */ /* 0x000fc800078e33ff */
[----:B------:R-:W-:-:S13]  /*5e50*/  ISETP.NE.AND P0, PT, R9, c[0x0][0x32c], PT ;  /* 0x0000cb0009007a0c */ /* 0x000fda0003f05270 */
[----:B------:R-:W-:-:S05]  /*5e60*/  @P0 IMAD.HI.U32 R9, R3, c[0x0][0x330], RZ ;  /* 0x0000cc0003090a27 */ /* 0x000fca00078e00ff */
[----:B------:R-:W-:-:S04]  /*5e70*/  @P0 SHF.R.U32.HI R3, RZ, c[0x0][0x334], R9 ;  /* 0x0000cd00ff030a19 */ /* 0x000fc80000011609 */
[----:B------:R-:W-:Y:S01]  /*5e80*/  LOP3.LUT R3, RZ, R3, RZ, 0x33, !PT ;  /* 0x00000003ff037212 */ /* 0x000fe200078e33ff */
[----:B------:R-:W-:Y:S05]  /*5e90*/  BRA `(.L_x_493) ;  /* 0x0000004000007947 */ /* 0x000fea0003800000 */
.L_x_492:
[----:B------:R-:W-:-:S04]  /*5ea0*/  MOV R9, 0x1 ;  /* 0x0000000100097802 */ /* 0x000fc80000000f00 */
[----:B------:R-:W-:-:S13]  /*5eb0*/  ISETP.NE.AND P0, PT, R9, c[0x0][0x32c], PT ;  /* 0x0000cb0009007a0c */ /* 0x000fda0003f05270 */
[----:B------:R-:W-:-:S05]  /*5ec0*/  @P0 IMAD.HI.U32 R9, R3, c[0x0][0x330], RZ ;  /* 0x0000cc0003090a27 */ /* 0x000fca00078e00ff */
[----:B------:R-:W-:Y:S02]  /*5ed0*/  @P0 SHF.R.U32.HI R3, RZ, c[0x0][0x334], R9 ;  /* 0x0000cd00ff030a19 */ /* 0x000fe40000011609 */
.L_x_493:
[----:B------:R-:W-:Y:S05]  /*5ee0*/  BSYNC B0 ;  /* 0x0000000000007941 */ /* 0x000fea0003800000 */
.L_x_491:
[----:B------:R-:W-:-:S05]  /*5ef0*/  IMAD R3, R3, c[0x0][0x32c], R8 ;  /* 0x0000cb0003037a24 */ /* 0x000fca00078e0208 */
[----:B------:R-:W-:Y:S02]  /*5f00*/  IADD3 R9, R3, c[0x0][0x32c], RZ ;  /* 0x0000cb0003097a10 */ /* 0x000fe40007ffe0ff */
[----:B------:R-:W-:Y:S02]  /*5f10*/  IMNMX R0, R0, R3, !PT ;  /* 0x0000000300007217 */ /* 0x000fe40007800200 */
[----:B------:R-:W-:Y:S02]  /*5f20*/  IMNMX R2, R2, R9, PT ;  /* 0x0000000902027217 */ /* 0x000fe40003800200 */
.L_x_490:
[----:B------:R-:W2:Y:S01]  /*5f30*/  LDL.LU R3, [R1+0x18] ;  /* 0x0000180001037983 */ /* 0x000ea20000300800 */
[C---:B------:R-:W-:Y:S02]  /*5f40*/  ISETP.GE.AND P0, PT, R12.reuse, 0x2, PT ;  /* 0x000000020c00780c */ /* 0x040fe40003f06270 */
[C---:B------:R-:W-:Y:S02]  /*5f50*/  ISETP.GE.AND P1, PT, R12.reuse, 0x9, PT ;  /* 0x000000090c00780c */ /* 0x040fe40003f26270 */
[C---:B------:R-:W-:Y:S02]  /*5f60*/  ISETP.GE.AND P6, PT, R12.reuse, 0x12, PT ;  /* 0x000000120c00780c */ /* 0x040fe40003fc6270 */
[----:B------:R-:W-:-:S02]  /*5f70*/  ISETP.GE.AND P5, PT, R12, 0x19, PT ;  /* 0x000000190c00780c */ /* 0x000fc40003fa6270 */
[C---:B------:R-:W-:Y:S02]  /*5f80*/  ISETP.GE.AND P4, PT, R12.reuse, 0x1a, PT ;  /* 0x0000001a0c00780c */ /* 0x040fe40003f86270 */
[C---:B------:R-:W-:Y:S02]  /*5f90*/  ISETP.GE.AND P3, PT, R12.reuse, 0x21, PT ;  /* 0x000000210c00780c */ /* 0x040fe40003f66270 */
[----:B------:R-:W-:Y:S02]  /*5fa0*/  ISETP.GE.AND P2, PT, R12, 0x22, PT ;  /* 0x000000220c00780c */ /* 0x000fe40003f46270 */
[----:B--2---:R-:W-:-:S04]  /*5fb0*/  LOP3.LUT R3, R3, 0xfffffff7, RZ, 0xc0, !PT ;  /* 0xfffffff703037812 */ /* 0x004fc800078ec0ff */
[----:B------:R-:W-:Y:S02]  /*5fc0*/  @P0 LOP3.LUT R3, R3, 0x8, RZ, 0xfc, !PT ;  /* 0x0000000803030812 */ /* 0x000fe400078efcff */
[----:B------:R-:W-:Y:S02]  /*5fd0*/  ISETP.GT.AND P0, PT, R0, 0x1, !P0 ;  /* 0x000000010000780c */ /* 0x000fe40004704270 */
[----:B------:R-:W-:Y:S02]  /*5fe0*/  LOP3.LUT R3, R3, 0xfffffffb, RZ, 0xc0, !PT ;  /* 0xfffffffb03037812 */ /* 0x000fe400078ec0ff */
[----:B------:R-:W-:Y:S02]  /*5ff0*/  ISETP.LT.OR P0, PT, R2, 0x2, P0 ;  /* 0x000000020200780c */ /* 0x000fe40000701670 */
[----:B------:R-:W-:Y:S02]  /*6000*/  @P1 LOP3.LUT R3, R3, 0x4, RZ, 0xfc, !PT ;  /* 0x0000000403031812 */ /* 0x000fe400078efcff */
[----:B------:R-:W-:-:S02]  /*6010*/  FSEL R15, R15, -INF , !P0 ;  /* 0xff8000000f0f7808 */ /* 0x000fc40004000000 */
[----:B------:R-:W-:Y:S02]  /*6020*/  ISETP.GT.AND P0, PT, R0, 0x8, !P1 ;  /* 0x000000080000780c */ /* 0x000fe40004f04270 */
[----:B------:R-:W-:Y:S02]  /*6030*/  ISETP.GE.AND P1, PT, R12, 0xa, PT ;  /* 0x0000000a0c00780c */ /* 0x000fe40003f26270 */
[----:B------:R-:W-:Y:S02]  /*6040*/  ISETP.LT.OR P0, PT, R2, 0x9, P0 ;  /* 0x000000090200780c */ /* 0x000fe40000701670 */
[----:B------:R-:W-:Y:S02]  /*6050*/  LOP3.LUT R3, R3, 0xfffffffd, RZ, 0xc0, !PT ;  /* 0xfffffffd03037812 */ /* 0x000fe400078ec0ff */
[----:B------:R-:W-:Y:S02]  /*6060*/  FSEL R16, R31, -INF , !P0 ;  /* 0xff8000001f107808 */ /* 0x000fe40004000000 */
[----:B------:R-:W-:-:S04]  /*6070*/  ISETP.GT.AND P0, PT, R0, 0x9, !P1 ;  /* 0x000000090000780c */ /* 0x000fc80004f04270 */
[----:B------:R-:W-:Y:S02]  /*6080*/  ISETP.LT.OR P0, PT, R2, 0xa, P0 ;  /* 0x0000000a0200780c */ /* 0x000fe40000701670 */
[----:B------:R-:W-:Y:S02]  /*6090*/  @P1 LOP3.LUT R3, R3, 0x2, RZ, 0xfc, !PT ;  /* 0x0000000203031812 */ /* 0x000fe400078efcff */
[----:B------:R-:W-:Y:S02]  /*60a0*/  ISETP.GE.AND P1, PT, R12, 0x11, PT ;  /* 0x000000110c00780c */ /* 0x000fe40003f26270 */
[----:B------:R-:W-:Y:S02]  /*60b0*/  FSEL R17, R30, -INF , !P0 ;  /* 0xff8000001e117808 */ /* 0x000fe40004000000 */
[----:B------:R-:W-:Y:S02]  /*60c0*/  ISETP.GT.AND P0, PT, R0, 0x10, !P1 ;  /* 0x000000100000780c */ /* 0x000fe40004f04270 */
[----:B------:R-:W-:-:S02]  /*60d0*/  LOP3.LUT R3, R3, 0xfffffffe, RZ, 0xc0, !PT ;  /* 0xfffffffe03037812 */ /* 0x000fc400078ec0ff */
[----:B------:R-:W-:-:S04]  /*60e0*/  ISETP.LT.OR P0, PT, R2, 0x11, P0 ;  /* 0x000000110200780c */ /* 0x000fc80000701670 */
[----:B------:R-:W-:Y:S02]  /*60f0*/  FSEL R18, R28, -INF , !P0 ;  /* 0xff8000001c127808 */ /* 0x000fe40004000000 */
[----:B------:R-:W-:Y:S02]  /*6100*/  ISETP.GT.AND P0, PT, R0, 0x11, !P6 ;  /* 0x000000110000780c */ /* 0x000fe40007704270 */
[----:B------:R-:W-:Y:S02]  /*6110*/  @P1 LOP3.LUT R3, R3, 0x1, RZ, 0xfc, !PT ;  /* 0x0000000103031812 */ /* 0x000fe400078efcff */
[----:B------:R-:W-:Y:S02]  /*6120*/  ISETP.LT.OR P0, PT, R2, 0x12, P0 ;  /* 0x000000120200780c */ /* 0x000fe40000701670 */
[----:B------:R-:W-:Y:S02]  /*6130*/  ISETP.GE.AND P1, PT, R12, 0x29, PT ;  /* 0x000000290c00780c */ /* 0x000fe40003f26270 */
[----:B------:R-:W-:-:S02]  /*6140*/  FSEL R19, R27, -INF , !P0 ;  /* 0xff8000001b137808 */ /* 0x000fc40004000000 */
[----:B------:R-:W-:Y:S02]  /*6150*/  ISETP.GT.AND P0, PT, R0, 0x18, !P5 ;  /* 0x000000180000780c */ /* 0x000fe40006f04270 */
[----:B------:R-:W-:Y:S02]  /*6160*/  LOP3.LUT R3, R3, 0xffffffef, RZ, 0xc0, !PT ;  /* 0xffffffef03037812 */ /* 0x000fe400078ec0ff */
[----:B------:R-:W-:-:S04]  /*6170*/  ISETP.LT.OR P0, PT, R2, 0x19, P0 ;  /* 0x000000190200780c */ /* 0x000fc80000701670 */
[----:B------:R-:W-:Y:S02]  /*6180*/  FSEL R20, R20, -INF , !P0 ;  /* 0xff80000014147808 */ /* 0x000fe40004000000 */
[----:B------:R-:W-:Y:S02]  /*6190*/  ISETP.GT.AND P0, PT, R0, 0x19, !P4 ;  /* 0x000000190000780c */ /* 0x000fe40006704270 */
[----:B------:R-:W-:Y:S02]  /*61a0*/  @P1 LOP3.LUT R3, R3, 0x10, RZ, 0xfc, !PT ;  /* 0x0000001003031812 */ /* 0x000fe400078efcff */
[----:B------:R-:W-:Y:S02]  /*61b0*/  ISETP.LT.OR P0, PT, R2, 0x1a, P0 ;  /* 0x0000001a0200780c */ /* 0x000fe40000701670 */
[----:B------:R-:W-:Y:S02]  /*61c0*/  LOP3.LUT R3, R3, 0xffffffdf, RZ, 0xc0, !PT ;  /* 0xffffffdf03037812 */ /* 0x000fe400078ec0ff */
[----:B------:R-:W-:-:S02]  /*61d0*/  FSEL R21, R21, -INF , !P0 ;  /* 0xff80000015157808 */ /* 0x000fc40004000000 */
[----:B------:R-:W-:-:S04]  /*61e0*/  ISETP.GT.AND P0, PT, R0, 0x20, !P3 ;  /* 0x000000200000780c */ /* 0x000fc80005f04270 */
[----:B------:R-:W-:-:S04]  /*61f0*/  ISETP.LT.OR P0, PT, R2, 0x21, P0 ;  /* 0x000000210200780c */ /* 0x000fc80000701670 */
[----:B------:R-:W-:Y:S02]  /*6200*/  FSEL R75, R14, -INF , !P0 ;  /* 0xff8000000e4b7808 */ /* 0x000fe40004000000 */
[----:B------:R-:W-:-:S04]  /*6210*/  ISETP.GT.AND P0, PT, R0, 0x21, !P2 ;  /* 0x000000210000780c */ /* 0x000fc80005704270 */
[----:B------:R-:W-:-:S04]  /*6220*/  ISETP.LT.OR P0, PT, R2, 0x22, P0 ;  /* 0x000000220200780c */ /* 0x000fc80000701670 */
[----:B------:R-:W-:Y:S02]  /*6230*/  FSEL R74, R13, -INF , !P0 ;  /* 0xff8000000d4a7808 */ /* 0x000fe40004000000 */
[----:B------:R-:W-:Y:S02]  /*6240*/  ISETP.GT.AND P0, PT, R0, 0x28, !P1 ;  /* 0x000000280000780c */ /* 0x000fe40004f04270 */
[----:B------:R-:W-:Y:S02]  /*6250*/  ISETP.GE.AND P1, PT, R12, 0x1, PT ;  /* 0x000000010c00780c */ /* 0x000fe40003f26270 */
[----:B------:R-:W-:-:S04]  /*6260*/  ISETP.LT.OR P0, PT, R2, 0x29, P0 ;  /* 0x000000290200780c */ /* 0x000fc80000701670 */
[----:B------:R-:W-:Y:S02]  /*6270*/  FSEL R73, R11, -INF , !P0 ;  /* 0xff8000000b497808 */ /* 0x000fe40004000000 */
[----:B------:R-:W-:-:S04]  /*6280*/  ISETP.GT.AND P0, PT, R0, RZ, !P1 ;  /* 0x000000ff0000720c */ /* 0x000fc80004f04270 */
[----:B------:R-:W-:-:S04]  /*6290*/  ISETP.LT.OR P0, PT, R2, 0x1, P0 ;  /* 0x000000010200780c */ /* 0x000fc80000701670 */
[----:B------:R-:W-:Y:S02]  /*62a0*/  FSEL R11, R45, -INF , !P0 ;  /* 0xff8000002d0b7808 */ /* 0x000fe40004000000 */
[----:B------:R-:W-:-:S13]  /*62b0*/  ISETP.GE.AND P0, PT, R12, 0x2a, PT ;  /* 0x0000002a0c00780c */ /* 0x000fda0003f06270 */
[----:B------:R-:W-:Y:S02]  /*62c0*/  @P0 LOP3.LUT R3, R3, 0x20, RZ, 0xfc, !PT ;  /* 0x0000002003030812 */ /* 0x000fe400078efcff */
[----:B------:R-:W-:-:S03]  /*62d0*/  ISETP.GT.AND P0, PT, R0, 0x29, !P0 ;  /* 0x000000290000780c */ /* 0x000fc60004704270 */
[----:B------:R2:W-:Y:S01]  /*62e0*/  STL [R1+0x18], R3 ;  /* 0x0000180301007387 */ /* 0x0005e20000100800 */
[----:B------:R-:W-:-:S04]  /*62f0*/  ISETP.LT.OR P0, PT, R2, 0x2a, P0 ;  /* 0x0000002a0200780c */ /* 0x000fc80000701670 */
[----:B------:R-:W-:Y:S01]  /*6300*/  FSEL R72, R10, -INF , !P0 ;  /* 0xff8000000a487808 */ /* 0x000fe20004000000 */
[----:B------:R-:W-:Y:S06]  /*6310*/  BRA.DIV ~URZ, `(.L_x_494) ;  /* 0x000141b27f007947 */ /* 0x000fec000b800000 */
[----:B--2---:R2:W3:Y:S02]  /*6320*/  SHFL.IDX PT, R3, R4, 0x1, 0x1c1f ;  /* 0x003c1f0004037f89 */ /* 0x0044e400000e0000 */
.L_x_642:
[----:B------:R-:W-:Y:S01]  /*6330*/  IMAD.MOV.U32 R0, RZ, RZ, c[0x0][0x32c] ;  /* 0x0000cb00ff007624 */ /* 0x000fe200078e00ff */
[----:B---3--:R-:W-:-:S04]  /*6340*/  IADD3 R2, R5, R3, RZ ;  /* 0x0000000305027210 */ /* 0x008fc80007ffe0ff */
[----:B------:R-:W-:Y:S01]  /*6350*/  ISETP.GE.AND P0, PT, R0, 0x1, PT ;  /* 0x000000010000780c */ /* 0x000fe20003f06270 */
[----:B------:R-:W-:Y:S01]  /*6360*/  IMAD.IADD R0, R6, 0x1, R3 ;  /* 0x0000000106007824 */ /* 0x000fe200078e0203 */
[----:B------:R-:W-:-:S11]  /*6370*/  IMNMX R2, R7, R2, PT ;  /* 0x0000000207027217 */ /* 0x000fd60003800200 */
[----:B------:R-:W-:Y:S05]  /*6380*/  @!P0 BRA `(.L_x_495) ;  /* 0x0000016000008947 */ /* 0x000fea0003800000 */
[----:B------:R-:W3:Y:S04]  /*6390*/  LDL R9, [R1+0x78] ;  /* 0x0000780001097983 */ /* 0x000ee80000100800 */
[----:B-12---:R-:W3:Y:S01]  /*63a0*/  LDL R4, [R1+0x74] ;  /* 0x0000740001047983 */ /* 0x006ee20000100800 */
[----:B------:R-:W-:Y:S01]  /*63b0*/  BSSY B0, `(.L_x_496) ;  /* 0x000000f000007945 */ /* 0x000fe20003800000 */
[----:B---3--:R-:W-:-:S04]  /*63c0*/  IADD3 R3, -R4, R9, R3 ;  /* 0x0000000904037210 */ /* 0x008fc80007ffe103 */
        /* <DEDUP_REMOVED lines=9> */
.L_x_497:
[----:B------:R-:W-:-:S04]  /*6460*/  MOV R4, 0x1 ;  /* 0x0000000100047802 */ /* 0x000fc80000000f00 */
[----:B------:R-:W-:-:S13]  /*6470*/  ISETP.NE.AND P0, PT, R4, c[0x0][0x32c], PT ;  /* 0x0000cb0004007a0c */ /* 0x000fda0003f05270 */
[----:B------:R-:W-:-:S05]  /*6480*/  @P0 IMAD.HI.U32 R4, R3, c[0x0][0x330], RZ ;  /* 0x0000cc0003040a27 */ /* 0x000fca00078e00ff */
[----:B------:R-:W-:Y:S02]  /*6490*/  @P0 SHF.R.U32.HI R3, RZ, c[0x0][0x334], R4 ;  /* 0x0000cd00ff030a19 */ /* 0x000fe40000011604 */
.L_x_498:
[----:B------:R-:W-:Y:S05]  /*64a0*/  BSYNC B0 ;  /* 0x0000000000007941 */ /* 0x000fea0003800000 */
.L_x_496:
[----:B------:R-:W-:-:S05]  /*64b0*/  IMAD R3, R3, c[0x0][0x32c], R8 ;  /* 0x0000cb0003037a24 */ /* 0x000fca00078e0208 */
[----:B------:R-:W-:Y:S02]  /*64c0*/  IADD3 R4, R3, c[0x0][0x32c], RZ ;  /* 0x0000cb0003047a10 */ /* 0x000fe40007ffe0ff */
[----:B------:R-:W-:Y:S02]  /*64d0*/  IMNMX R0, R0, R3, !PT ;  /* 0x0000000300007217 */ /* 0x000fe40007800200 */
[----:B------:R-:W-:Y:S02]  /*64e0*/  IMNMX R2, R2, R4, PT ;  /* 0x0000000402027217 */ /* 0x000fe40003800200 */
.L_x_495:
[----:B------:R-:W3:Y:S02]  /*64f0*/  LDL R3, [R1+0x18] ;  /* 0x0000180001037983 */ /* 0x000ee40000100800 */
[----:B---3--:R-:W-:-:S04]  /*6500*/  LOP3.LUT P0, RZ, R3, 0x8, RZ, 0xc0, !PT ;  /* 0x0000000803ff7812 */ /* 0x008fc8000780c0ff */
[----:B------:R-:W-:-:S04]  /*6510*/  ISETP.GT.AND P0, PT, R0, 0x1, !P0 ;  /* 0x000000010000780c */ /* 0x000fc80004704270 */
[----:B------:R-:W-:-:S04]  /*6520*/  ISETP.LT.OR P0, PT, R2, 0x2, P0 ;  /* 0x000000020200780c */ /* 0x000fc80000701670 */
[----:B------:R-:W-:Y:S02]  /*6530*/  FSEL R6, R44, -INF , !P0 ;  /* 0xff8000002c067808 */ /* 0x000fe40004000000 */
[----:B------:R-:W-:-:S04]  /*6540*/  LOP3.LUT P0, RZ, R3, 0x4, RZ, 0xc0, !PT ;  /* 0x0000000403ff7812 */ /* 0x000fc8000780c0ff */
        /* <DEDUP_REMOVED lines=11> */
[----:B------:R-:W-:Y:S02]  /*6600*/  ISETP.GT.AND P0, PT, R0, 0x11, !P6 ;  /* 0x000000110000780c */ /* 0x000fe40007704270 */
[----:B------:R-:W-:Y:S02]  /*6610*/  LOP3.LUT P6, RZ, R3, 0x20, RZ, 0xc0, !PT ;  /* 0x0000002003ff7812 */ /* 0x000fe400078cc0ff */
[----:B------:R-:W-:-:S04]  /*6620*/  ISETP.LT.OR P0, PT, R2, 0x12, P0 ;  /* 0x000000120200780c */ /* 0x000fc80000701670 */
[----:B------:R-:W-:Y:S02]  /*6630*/  FSEL R14, R32, -INF , !P0 ;  /* 0xff800000200e7808 */ /* 0x000fe40004000000 */
[----:B------:R-:W-:Y:S02]  /*6640*/  ISETP.GT.AND P0, PT, R0, 0x18, !P5 ;  /* 0x000000180000780c */ /* 0x000fe40006f04270 */
[----:B------:R-:W-:Y:S02]  /*6650*/  LOP3.LUT P5, RZ, R3, 0x10, RZ, 0xc0, !PT ;  /* 0x0000001003ff7812 */ /* 0x000fe400078ac0ff */
[----:B------:R-:W-:-:S04]  /*6660*/  ISETP.LT.OR P0, PT, R2, 0x19, P0 ;  /* 0x000000190200780c */ /* 0x000fc80000701670 */
[----:B------:R-:W-:Y:S02]  /*6670*/  FSEL R13, R29, -INF , !P0 ;  /* 0xff8000001d0d7808 */ /* 0x000fe40004000000 */
[----:B------:R-:W-:-:S04]  /*6680*/  ISETP.GT.AND P0, PT, R0, 0x19, !P4 ;  /* 0x000000190000780c */ /* 0x000fc80006704270 */
        /* <DEDUP_REMOVED lines=8> */
[C---:B------:R-:W-:Y:S02]  /*6710*/  ISETP.GT.AND P0, PT, R0.reuse, RZ, !P1 ;  /* 0x000000ff0000720c */ /* 0x040fe40004f04270 */
[----:B------:R-:W-:Y:S02]  /*6720*/  ISETP.GT.AND P1, PT, R0, 0x28, !P5 ;  /* 0x000000280000780c */ /* 0x000fe40006f24270 */
[C---:B------:R-:W-:Y:S02]  /*6730*/  ISETP.LT.OR P0, PT, R2.reuse, 0x1, P0 ;  /* 0x000000010200780c */ /* 0x040fe40000701670 */
[----:B------:R-:W-:Y:S02]  /*6740*/  ISETP.LT.OR P1, PT, R2, 0x29, P1 ;  /* 0x000000290200780c */ /* 0x000fe40000f21670 */
[----:B------:R-:W-:-:S02]  /*6750*/  FSEL R7, R46, -INF , !P0 ;  /* 0xff8000002e077808 */ /* 0x000fc40004000000 */
[----:B------:R-:W-:Y:S02]  /*6760*/  ISETP.GT.AND P0, PT, R0, 0x29, !P6 ;  /* 0x000000290000780c */ /* 0x000fe40007704270 */
[----:B------:R-:W-:Y:S02]  /*6770*/  FMNMX.FTZ R0, R11, R15, !PT ;  /* 0x0000000f0b007209 */ /* 0x000fe40007810000 */
[----:B------:R-:W-:Y:S02]  /*6780*/  ISETP.LT.OR P0, PT, R2, 0x2a, P0 ;  /* 0x0000002a0200780c */ /* 0x000fe40000701670 */
[----:B------:R-:W-:Y:S02]  /*6790*/  FMNMX.FTZ R2, R7, R6, !PT ;  /* 0x0000000607027209 */ /* 0x000fe40007810000 */
[----:B------:R-:W-:Y:S02]  /*67a0*/  FMNMX.FTZ R0, R16, R0, !PT ;  /* 0x0000000010007209 */ /* 0x000fe40007810000 */
[----:B------:R-:W-:-:S02]  /*67b0*/  FMNMX.FTZ R2, R10, R2, !PT ;  /* 0x000000020a027209 */ /* 0x000fc40007810000 */
[----:B------:R-:W-:Y:S02]  /*67c0*/  FMNMX.FTZ R0, R17, R0, !PT ;  /* 0x0000000011007209 */ /* 0x000fe40007810000 */
[----:B------:R-:W-:Y:S02]  /*67d0*/  FMNMX.FTZ R2, R9, R2, !PT ;  /* 0x0000000209027209 */ /* 0x000fe40007810000 */
[----:B------:R-:W-:Y:S02]  /*67e0*/  FMNMX.FTZ R0, R18, R0, !PT ;  /* 0x0000000012007209 */ /* 0x000fe40007810000 */
        /* <DEDUP_REMOVED lines=9> */
[----:B------:R-:W-:Y:S02]  /*6880*/  FSEL R69, R26, -INF , !P1 ;  /* 0xff8000001a457808 */ /* 0x000fe40004800000 */
[----:B------:R-:W-:Y:S02]  /*6890*/  FMNMX.FTZ R0, R74, R0, !PT ;  /* 0x000000004a007209 */ /* 0x000fe40007810000 */
[----:B------:R-:W-:Y:S02]  /*68a0*/  FMNMX.FTZ R2, R70, R2, !PT ;  /* 0x0000000246027209 */ /* 0x000fe40007810000 */
[----:B------:R-:W-:Y:S02]  /*68b0*/  FSEL R68, R25, -INF , !P0 ;  /* 0xff80000019447808 */ /* 0x000fe40004000000 */
[----:B------:R-:W-:Y:S02]  /*68c0*/  FMNMX.FTZ R0, R73, R0, !PT ;  /* 0x0000000049007209 */ /* 0x000fe40007810000 */
[----:B------:R-:W-:-:S02]  /*68d0*/  FMNMX.FTZ R2, R69, R2, !PT ;  /* 0x0000000245027209 */ /* 0x000fc40007810000 */
[----:B-12---:R-:W-:Y:S02]  /*68e0*/  FMNMX.FTZ R4, R72, R0, !PT ;  /* 0x0000000048047209 */ /* 0x006fe40007810000 */
[----:B------:R-:W-:Y:S01]  /*68f0*/  FMNMX.FTZ R5, R68, R2, !PT ;  /* 0x0000000244057209 */ /* 0x000fe20007810000 */
[----:B------:R-:W-:Y:S05]  /*6900*/  BRA.DIV ~URZ, `(.L_x_499) ;  /* 0x00013c527f007947 */ /* 0x000fea000b800000 */
[----:B------:R1:W2:Y:S02]  /*6910*/  SHFL.BFLY PT, R0, R4, 0x2, 0x1f ;  /* 0x0c401f0004007f89 */ /* 0x0002a400000e0000 */
.L_x_643:
[----:B-12---:R-:W-:Y:S01]  /*6920*/  FMNMX.FTZ R4, R4, R0, !PT ;  /* 0x0000000004047209 */ /* 0x006fe20007810000 */
[----:B------:R-:W-:Y:S05]  /*6930*/  BRA.DIV ~URZ, `(.L_x_500) ;  /* 0x00013c627f007947 */ /* 0x000fea000b800000 */
[----:B------:R-:W1:Y:S02]  /*6940*/  SHFL.BFLY PT, R0, R5, 0x2, 0x1f ;  /* 0x0c401f0005007f89 */ /* 0x000e6400000e0000 */
[----:B-1----:R-:W-:Y:S02]  /*6950*/  FMNMX.FTZ R5, R5, R0, !PT ;  /* 0x0000000005057209 */ /* 0x002fe40007810000 */
[----:B------:R-:W1:Y:S04]  /*6960*/  SHFL.BFLY PT, R0, R4, 0x1, 0x1f ;  /* 0x0c201f0004007f89 */ /* 0x000e6800000e0000 */
[----:B------:R2:W3:Y:S01]  /*6970*/  SHFL.BFLY PT, R3, R5, 0x1, 0x1f ;  /* 0x0c201f0005037f89 */ /* 0x0004e200000e0000 */
[----:B-1----:R-:W-:-:S04]  /*6980*/  FMNMX.FTZ R133, R4, R0, !PT ;  /* 0x0000000004857209 */ /* 0x002fc80007810000 */
.L_x_644:
[----:B------:R-:W4:Y:S01]  /*6990*/  LDL R40, [R1] ;  /* 0x0000000001287983 */ /* 0x000f220000100800 */
[C---:B------:R-:W-:Y:S01]  /*69a0*/  FMUL.FTZ R2, R133.reuse, c[0x0][0x2d0] ;  /* 0x0000b40085027a20 */ /* 0x040fe20000410000 */
[----:B------:R-:W-:Y:S01]  /*69b0*/  FSETP.NEU.FTZ.AND P0, PT, R133, -INF , PT ;  /* 0xff8000008500780b */ /* 0x000fe20003f1d000 */
[----:B------:R-:W-:Y:S01]  /*69c0*/  WARPSYNC 0xffffffff ;  /* 0xffffffff00007948 */ /* 0x000fe20003800000 */
[----:B---3--:R-:W-:Y:S01]  /*69d0*/  FMNMX.FTZ R132, R3, R5, !PT ;  /* 0x0000000503847209 */ /* 0x008fe20007810000 */
[----:B------:R-:W-:Y:S01]  /*69e0*/  LDSM.16.MT88.4 R32, [R241+0x800] ;  /* 0x00080000f120783b */ /* 0x000fe20000004200 */
[----:B------:R-:W-:-:S02]  /*69f0*/  FSEL R2, R2, RZ, P0 ;  /* 0x000000ff02027208 */ /* 0x000fc40000000000 */
[----:B------:R-:W-:Y:S01]  /*6a00*/  FSETP.NEU.FTZ.AND P0, PT, R132, -INF , PT ;  /* 0xff8000008400780b */ /* 0x000fe20003f1d000 */
[----:B------:R-:W-:Y:S02]  /*6a10*/  LDSM.16.MT88.4 R36, [R239+0x800] ;  /* 0x00080000ef24783b */ /* 0x000fe40000004200 */
[--C-:B------:R-:W-:Y:S02]  /*6a20*/  FFMA.FTZ R0, R11, c[0x0][0x2d0], -R2.reuse ;  /* 0x0000b4000b007a23 */ /* 0x100fe40000010802 */
[--C-:B------:R-:W-:Y:S01]  /*6a30*/  FFMA.FTZ R3, R19, c[0x0][0x2d0], -R2.reuse ;  /* 0x0000b40013037a23 */ /* 0x100fe20000010802 */
[----:B------:R-:W-:Y:S01]  /*6a40*/  LDSM.16.MT88.4 R24, [R240] ;  /* 0x00000000f018783b */ /* 0x000fe20000004200 */
[----:B------:R1:W-:Y:S03]  /*6a50*/  MUFU.EX2 R101, R0 ;  /* 0x0000000000657308 */ /* 0x0003e60000000800 */
[----:B------:R-:W-:Y:S04]  /*6a60*/  LDSM.16.MT88.4 R60, [R239+0x1800] ;  /* 0x00180000ef3c783b */ /* 0x000fe80000004200 */
[----:B------:R-:W-:Y:S01]  /*6a70*/  LDSM.16.MT88.4 R48, [R240+0x800] ;  /* 0x00080000f030783b */ /* 0x000fe20000004200 */
[----:B------:R3:W-:Y:S03]  /*6a80*/  MUFU.EX2 R126, R3 ;  /* 0x00000003007e7308 */ /* 0x0007e60000000800 */
[----:B------:R-:W-:Y:S04]  /*6a90*/  LDSM.16.MT88.4 R56, [R241+0x1800] ;  /* 0x00180000f138783b */ /* 0x000fe80000004200 */
[----:B------:R-:W-:Y:S01]  /*6aa0*/  LDSM.16.MT88.4 R64, [R241+0x2000] ;  /* 0x00200000f140783b */ /* 0x000fe20000004200 */
[----:B-1----:R-:W-:-:S03]  /*6ab0*/  FFMA.FTZ R0, R15, c[0x0][0x2d0], -R2 ;  /* 0x0000b4000f007a23 */ /* 0x002fc60000010802 */
[----:B------:R-:W-:Y:S01]  /*6ac0*/  LDSM.16.MT88.4 R52, [R242+0x1800] ;  /* 0x00180000f234783b */ /* 0x000fe20000004200 */
[----:B------:R1:W-:Y:S01]  /*6ad0*/  MUFU.EX2 R100, R0 ;  /* 0x0000000000647308 */ /* 0x0003e20000000800 */
[----:B---3--:R-:W-:-:S07]  /*6ae0*/  FFMA.FTZ R3, R20, c[0x0][0x2d0], -R2 ;  /* 0x0000b40014037a23 */ /* 0x008fce0000010802 */
[----:B------:R-:W-:Y:S01]  /*6af0*/  MUFU.EX2 R127, R3 ;  /* 0x00000003007f7308 */ /* 0x000fe20000000800 */
[----:B-1----:R-:W-:-:S07]  /*6b00*/  FFMA.FTZ R0, R16, c[0x0][0x2d0], -R2 ;  /* 0x0000b40010007a23 */ /* 0x002fce0000010802 */
[----:B------:R1:W-:Y:S02]  /*6b10*/  MUFU.EX2 R116, R0 ;  /* 0x0000000000747308 */ /* 0x0003e40000000800 */
[----:B-1----:R-:W-:-:S06]  /*6b20*/  FFMA.FTZ R0, R17, c[0x0][0x2d0], -R2 ;  /* 0x0000b40011007a23 */ /* 0x002fcc0000010802 */
[----:B------:R1:W3:Y:S02]  /*6b30*/  MUFU.EX2 R111, R0 ;  /* 0x00000000006f7308 */ /* 0x0002e40000000800 */
[----:B-1----:R-:W-:Y:S02]  /*6b40*/  FFMA.FTZ R0, R18, c[0x0][0x2d0], -R2 ;  /* 0x0000b40012007a23 */ /* 0x002fe40000010802 */
[----:B------:R-:W1:Y:S04]  /*6b50*/  LDSM.16.MT88.4 R16, [R239] ;  /* 0x00000000ef10783b */ /* 0x000e680000004200 */
[----:B------:R5:W-:Y:S02]  /*6b60*/  MUFU.EX2 R117, R0 ;  /* 0x0000000000757308 */ /* 0x000be40000000800 */
[----:B-----5:R-:W-:-:S05]  /*6b70*/  FMUL.FTZ R0, R132, c[0x0][0x2d0] ;  /* 0x0000b40084007a20 */ /* 0x020fca0000410000 */
[----:B------:R-:W-:-:S05]  /*6b80*/  FSEL R0, R0, RZ, P0 ;  /* 0x000000ff00007208 */ /* 0x000fca0000000000 */
[----:B------:R-:W-:-:S04]  /*6b90*/  FFMA.FTZ R3, R7, c[0x0][0x2d0], -R0 ;  /* 0x0000b40007037a23 */ /* 0x000fc80000010800 */
[----:B------:R5:W-:Y:S02]  /*6ba0*/  MUFU.EX2 R109, R3 ;  /* 0x00000003006d7308 */ /* 0x000be40000000800 */
[--C-:B-----5:R-:W-:Y:S02]  /*6bb0*/  FFMA.FTZ R3, R6, c[0x0][0x2d0], -R0.reuse ;  /* 0x0000b40006037a23 */ /* 0x120fe40000010800 */
[----:B--2---:R-:W2:Y:S04]  /*6bc0*/  LDSM.16.MT88.4 R4, [R241] ;  /* 0x00000000f104783b */ /* 0x004ea80000004200 */
[----:B------:R5:W1:Y:S02]  /*6bd0*/  MUFU.EX2 R108, R3 ;  /* 0x00000003006c7308 */ /* 0x000a640000000800 */
[----:B-----5:R-:W-:Y:S01]  /*6be0*/  FFMA.FTZ R3, R10, c[0x0][0x2d0], -R0 ;  /* 0x0000b4000a037a23 */ /* 0x020fe20000010800 */
[----:B---3--:R-:W-:-:S05]  /*6bf0*/  F2FP.BF16.PACK_AB R10, R111, R116 ;  /* 0x000000746f0a723e */ /* 0x008fca00000010ff */
[----:B------:R3:W-:Y:S02]  /*6c00*/  MUFU.EX2 R110, R3 ;  /* 0x00000003006e7308 */ /* 0x0007e40000000800 */
[----:B---3--:R-:W-:Y:S01]  /*6c10*/  FFMA.FTZ R3, R9, c[0x0][0x2d0], -R0 ;  /* 0x0000b40009037a23 */ /* 0x008fe20000010800 */
[----:B-1----:R-:W-:-:S05]  /*6c20*/  F2FP.BF16.PACK_AB R9, R108, R109 ;  /* 0x0000006d6c09723e */ /* 0x002fca00000010ff */
[----:B------:R1:W3:Y:S02]  /*6c30*/  MUFU.EX2 R118, R3 ;  /* 0x0000000300767308 */ /* 0x0002e40000000800 */
[----:B-1----:R-:W-:Y:S01]  /*6c40*/  FFMA.FTZ R3, R21, c[0x0][0x2d0], -R2 ;  /* 0x0000b40015037a23 */ /* 0x002fe20000010802 */
[----:B---3--:R-:W-:-:S05]  /*6c50*/  F2FP.BF16.PACK_AB R11, R118, R110 ;  /* 0x0000006e760b723e */ /* 0x008fca00000010ff */
[----:B------:R1:W-:Y:S02]  /*6c60*/  MUFU.EX2 R125, R3 ;  /* 0x00000003007d7308 */ /* 0x0003e40000000800 */
[----:B-1----:R-:W-:Y:S01]  /*6c70*/  FFMA.FTZ R3, R8, c[0x0][0x2d0], -R0 ;  /* 0x0000b40008037a23 */ /* 0x002fe20000010800 */
[----:B------:R-:W-:-:S05]  /*6c80*/  F2FP.BF16.PACK_AB R8, R100, R101 ;  /* 0x000000656408723e */ /* 0x000fca00000010ff */
[----:B------:R1:W-:Y:S02]  /*6c90*/  MUFU.EX2 R119, R3 ;  /* 0x0000000300777308 */ /* 0x0003e40000000800 */
[C---:B------:R-:W-:Y:S08]  /*6ca0*/  HMMA.16816.F32.BF16 R28, R8.reuse, R16, RZ ;  /* 0x00000010081c723c */ /* 0x040ff000000418ff */
[----:B------:R-:W-:Y:S01]  /*6cb0*/  HMMA.16816.F32.BF16 R20, R8, R18, RZ ;  /* 0x000000120814723c */ /* 0x000fe200000418ff */
[----:B-1----:R-:W-:-:S04]  /*6cc0*/  FFMA.FTZ R3, R14, c[0x0][0x2d0], -R0 ;  /* 0x0000b4000e037a23 */ /* 0x002fc80000010800 */
[----:B------:R1:W3:Y:S03]  /*6cd0*/  MUFU.EX2 R124, R3 ;  /* 0x00000003007c7308 */ /* 0x0002e60000000800 */
[----:B--2---:R-:W-:Y:S07]  /*6ce0*/  HMMA.16816.F32.BF16 R16, R8, R4, RZ ;  /* 0x000000040810723c */ /* 0x004fee00000418ff */
[----:B------:R-:W-:Y:S01]  /*6cf0*/  F2FP.BF16.PACK_AB R4, R126, R117 ;  /* 0x000000757e04723e */ /* 0x000fe200000010ff */
[----:B-1----:R-:W-:Y:S01]  /*6d00*/  FFMA.FTZ R3, R13, c[0x0][0x2d0], -R0 ;  /* 0x0000b4000d037a23 */ /* 0x002fe20000010800 */
[----:B---3--:R-:W-:-:S03]  /*6d10*/  F2FP.BF16.PACK_AB R5, R124, R119 ;  /* 0x000000777c05723e */ /* 0x008fc600000010ff */
[----:B------:R1:W-:Y:S02]  /*6d20*/  MUFU.EX2 R129, R3 ;  /* 0x0000000300817308 */ /* 0x0003e40000000800 */
[----:B-1----:R-:W-:Y:S02]  /*6d30*/  FFMA.FTZ R3, R12, c[0x0][0x2d0], -R0 ;  /* 0x0000b4000c037a23 */ /* 0x002fe40000010800 */
[----:B------:R-:W-:Y:S04]  /*6d40*/  HMMA.16816.F32.BF16 R12, R8, R6, RZ ;  /* 0x00000006080c723c */ /* 0x000fe800000418ff */
[----:B------:R-:W1:Y:S03]  /*6d50*/  MUFU.EX2 R128, R3 ;  /* 0x0000000300807308 */ /* 0x000e660000000800 */
[----:B------:R-:W-:Y:S01]  /*6d60*/  F2FP.BF16.PACK_AB R6, R125, R127 ;  /* 0x0000007f7d06723e */ /* 0x000fe200000010ff */
[----:B----4-:R2:W3:Y:S01]  /*6d70*/  LDSM.16.MT88.4 R44, [R40] ;  /* 0x00000000282c783b */ /* 0x0104e20000004200 */
[----:B-1----:R-:W-:-:S07]  /*6d80*/  F2FP.BF16.PACK_AB R7, R128, R129 ;  /* 0x000000818007723e */ /* 0x002fce00000010ff */
[C---:B------:R-:W-:Y:S08]  /*6d90*/  HMMA.16816.F32.BF16 R156, R4.reuse, R36, R28 ;  /* 0x00000024049c723c */ /* 0x040ff0000004181c */
[C---:B------:R-:W-:Y:S01]  /*6da0*/  HMMA.16816.F32.BF16 R136, R4.reuse, R38, R20 ;  /* 0x000000260488723c */ /* 0x040fe20000041814 */
[----:B------:R-:W1:Y:S07]  /*6db0*/  LDSM.16.MT88.4 R36, [R242+0x800] ;  /* 0x00080000f224783b */ /* 0x000e6e0000004200 */
[----:B--2---:R-:W-:Y:S08]  /*6dc0*/  HMMA.16816.F32.BF16 R40, R4, R34, R12 ;  /* 0x000000220428723c */ /* 0x004ff0000004180c */
[C---:B------:R-:W-:Y:S08]  /*6dd0*/  HMMA.16816.F32.BF16 R28, R8.reuse, R26, RZ ;  /* 0x0000001a081c723c */ /* 0x040ff000000418ff */
[----:B---3--:R-:W-:Y:S08]  /*6de0*/  HMMA.16816.F32.BF16 R20, R8, R46, RZ ;  /* 0x0000002e0814723c */ /* 0x008ff000000418ff */
[----:B------:R-:W-:Y:S01]  /*6df0*/  MOV R155, R40 ;  /* 0x00000028009b7202 */ /* 0x000fe20000000f00 */
[----:B------:R-:W-:Y:S01]  /*6e00*/  IMAD.MOV.U32 R153, RZ, RZ, R42 ;  /* 0x000000ffff997224 */ /* 0x000fe200078e002a */
[----:B------:R-:W-:Y:S01]  /*6e10*/  MOV R154, R41 ;  /* 0x00000029009a7202 */ /* 0x000fe20000000f00 */
[----:B------:R-:W-:Y:S01]  /*6e20*/  HMMA.16816.F32.BF16 R148, R4, R32, R16 ;  /* 0x000000200494723c */ /* 0x000fe20000041810 */
[----:B------:R-:W-:Y:S01]  /*6e30*/  MOV R152, R43 ;  /* 0x0000002b00987202 */ /* 0x000fe20000000f00 */
[----:B------:R-:W2:Y:S06]  /*6e40*/  LDSM.16.MT88.4 R32, [R239+0x2000] ;  /* 0x00200000ef20783b */ /* 0x000eac0000004200 */
[C---:B------:R-:W-:Y:S08]  /*6e50*/  HMMA.16816.F32.BF16 R40, R8.reuse, R24, RZ ;  /* 0x000000180828723c */ /* 0x040ff000000418ff */
[C---:B------:R-:W-:Y:S01]  /*6e60*/  HMMA.16816.F32.BF16 R24, R8.reuse, R44, RZ ;  /* 0x0000002c0818723c */ /* 0x040fe200000418ff */
[----:B------:R-:W3:Y:S07]  /*6e70*/  LDSM.16.MT88.4 R44, [R240+0x1800] ;  /* 0x00180000f02c783b */ /* 0x000eee0000004200 */
[C---:B------:R-:W-:Y:S08]  /*6e80*/  HMMA.16816.F32.BF16 R16, R8.reuse, R60, RZ ;  /* 0x0000003c0810723c */ /* 0x040ff000000418ff */
[----:B------:R-:W-:Y:S01]  /*6e90*/  HMMA.16816.F32.BF16 R12, R8, R62, RZ ;  /* 0x0000003e080c723c */ /* 0x000fe200000418ff */
[----:B------:R-:W4:Y:S07]  /*6ea0*/  LDSM.16.MT88.4 R60, [R240+0x2000] ;  /* 0x00200000f03c783b */ /* 0x000f2e0000004200 */
[C---:B------:R-:W-:Y:S08]  /*6eb0*/  HMMA.16816.F32.BF16 R76, R4.reuse, R50, R28 ;  /* 0x00000032044c723c */ /* 0x040ff0000004181c */
[C---:B-1----:R-:W-:Y:S08]  /*6ec0*/  HMMA.16816.F32.BF16 R24, R4.reuse, R36, R24 ;  /* 0x000000240418723c */ /* 0x042ff00000041818 */
[----:B------:R-:W-:Y:S01]  /*6ed0*/  HMMA.16816.F32.BF16 R20, R4, R38, R20 ;  /* 0x000000260414723c */ /* 0x000fe20000041814 */
[----:B------:R-:W1:Y:S07]  /*6ee0*/  LDSM.16.MT88.4 R36, [R239+0x3000] ;  /* 0x00300000ef24783b */ /* 0x000e6e0000004200 */
[----:B------:R-:W-:Y:S01]  /*6ef0*/  HMMA.16816.F32.BF16 R28, R8, R58, RZ ;  /* 0x0000003a081c723c */ /* 0x000fe200000418ff */
[----:B------:R-:W-:Y:S01]  /*6f00*/  MOV R147, R76 ;  /* 0x0000004c00937202 */ /* 0x000fe20000000f00 */
[----:B------:R-:W-:Y:S01]  /*6f10*/  IMAD.MOV.U32 R146, RZ, RZ, R77 ;  /* 0x000000ffff927224 */ /* 0x000fe200078e004d */
[----:B------:R-:W-:-:S02]  /*6f20*/  MOV R145, R78 ;  /* 0x0000004e00917202 */ /* 0x000fc40000000f00 */
[----:B------:R-:W-:-:S03]  /*6f30*/  MOV R144, R79 ;  /* 0x0000004f00907202 */ /* 0x000fc60000000f00 */
[----:B------:R-:W-:Y:S01]  /*6f40*/  HMMA.16816.F32.BF16 R140, R4, R48, R40 ;  /* 0x00000030048c723c */ /* 0x000fe20000041828 */
[----:B------:R-:W-:Y:S01]  /*6f50*/  IMAD.MOV.U32 R79, RZ, RZ, R25 ;  /* 0x000000ffff4f7224 */ /* 0x000fe200078e0019 */
[----:B------:R-:W-:Y:S01]  /*6f60*/  MOV R78, R26 ;  /* 0x0000001a004e7202 */ /* 0x000fe20000000f00 */
[----:B------:R-:W-:Y:S01]  /*6f70*/  IMAD.MOV.U32 R76, RZ, RZ, R24 ;  /* 0x000000ffff4c7224 */ /* 0x000fe200078e0018 */
[----:B------:R-:W-:Y:S01]  /*6f80*/  MOV R77, R27 ;  /* 0x0000001b004d7202 */ /* 0x000fe20000000f00 */
[----:B------:R-:W-:Y:S03]  /*6f90*/  LDSM.16.MT88.4 R48, [R242+0x2000] ;  /* 0x00200000f230783b */ /* 0x000fe60000004200 */
[----:B------:R-:W-:Y:S01]  /*6fa0*/  HMMA.16816.F32.BF16 R40, R8, R56, RZ ;  /* 0x000000380828723c */ /* 0x000fe200000418ff */
[----:B------:R-:W-:Y:S01]  /*6fb0*/  MOV R97, R22 ;  /* 0x0000001600617202 */ /* 0x000fe20000000f00 */
[----:B------:R-:W-:Y:S01]  /*6fc0*/  IMAD.MOV.U32 R102, RZ, RZ, R21 ;  /* 0x000000ffff667224 */ /* 0x000fe200078e0015 */
[----:B------:R-:W-:-:S02]  /*6fd0*/  MOV R96, R23 ;  /* 0x0000001700607202 */ /* 0x000fc40000000f00 */
[----:B------:R-:W-:-:S03]  /*6fe0*/  MOV R95, R20 ;  /* 0x00000014005f7202 */ /* 0x000fc60000000f00 */
[C---:B--2---:R-:W-:Y:S08]  /*6ff0*/  HMMA.16816.F32.BF16 R16, R4.reuse, R32, R16 ;  /* 0x000000200410723c */ /* 0x044ff00000041810 */
[----:B------:R-:W-:Y:S08]  /*7000*/  HMMA.16816.F32.BF16 R12, R4, R34, R12 ;  /* 0x00000022040c723c */ /* 0x000ff0000004180c */
[C---:B---3--:R-:W-:Y:S08]  /*7010*/  HMMA.16816.F32.BF16 R24, R8.reuse, R44, RZ ;  /* 0x0000002c0818723c */ /* 0x048ff000000418ff */
[----:B------:R-:W-:Y:S01]  /*7020*/  HMMA.16816.F32.BF16 R20, R8, R46, RZ ;  /* 0x0000002e0814723c */ /* 0x000fe200000418ff */
[----:B------:R-:W2:Y:S01]  /*7030*/  LDSM.16.MT88.4 R44, [R241+0x3000] ;  /* 0x00300000f12c783b */ /* 0x000ea20000004200 */
[----:B------:R-:W-:Y:S01]  /*7040*/  MOV R135, R16 ;  /* 0x0000001000877202 */ /* 0x000fe20000000f00 */
[----:B------:R-:W-:Y:S01]  /*7050*/  IMAD.MOV.U32 R134, RZ, RZ, R17 ;  /* 0x000000ffff867224 */ /* 0x000fe200078e0011 */
[----:B------:R-:W-:-:S02]  /*7060*/  MOV R131, R18 ;  /* 0x0000001200837202 */ /* 0x000fc40000000f00 */
[----:B------:R-:W-:Y:S02]  /*7070*/  MOV R130, R19 ;  /* 0x0000001300827202 */ /* 0x000fe40000000f00 */
[----:B------:R-:W-:Y:S01]  /*7080*/  HMMA.16816.F32.BF16 R32, R4, R66, R28 ;  /* 0x000000420420723c */ /* 0x000fe2000004181c */
[----:B------:R-:W-:Y:S01]  /*7090*/  IMAD.MOV.U32 R94, RZ, RZ, R13 ;  /* 0x000000ffff5e7224 */ /* 0x000fe200078e000d */
[----:B------:R-:W-:Y:S01]  /*70a0*/  MOV R87, R14 ;  /* 0x0000000e00577202 */ /* 0x000fe20000000f00 */
[----:B------:R-:W-:Y:S01]  /*70b0*/  IMAD.MOV.U32 R85, RZ, RZ, R12 ;  /* 0x000000ffff557224 */ /* 0x000fe200078e000c */
[----:B------:R-:W-:-:S04]  /*70c0*/  MOV R86, R15 ;  /* 0x0000000f00567202 */ /* 0x000fc80000000f00 */
[----:B------:R-:W-:Y:S01]  /*70d0*/  HMMA.16816.F32.BF16 R56, R4, R64, R40 ;  /* 0x000000400438723c */ /* 0x000fe20000041828 */
[----:B------:R-:W3:Y:S07]  /*70e0*/  LDSM.16.MT88.4 R40, [R239+0x3800] ;  /* 0x00380000ef28783b */ /* 0x000eee0000004200 */
[C---:B------:R-:W-:Y:S08]  /*70f0*/  HMMA.16816.F32.BF16 R16, R8.reuse, R52, RZ ;  /* 0x000000340810723c */ /* 0x040ff000000418ff */
[----:B------:R-:W-:Y:S01]  /*7100*/  HMMA.16816.F32.BF16 R12, R8, R54, RZ ;  /* 0x00000036080c723c */ /* 0x000fe200000418ff */
[----:B------:R-:W5:Y:S01]  /*7110*/  LDSM.16.MT88.4 R52, [R240+0x3000] ;  /* 0x00300000f034783b */ /* 0x000f620000004200 */
[----:B------:R-:W-:Y:S01]  /*7120*/  MOV R84, R33 ;  /* 0x0000002100547202 */ /* 0x000fe20000000f00 */
[----:B------:R-:W-:Y:S01]  /*7130*/  IMAD.MOV.U32 R92, RZ, RZ, R35 ;  /* 0x000000ffff5c7224 */ /* 0x000fe200078e0023 */
[----:B------:R-:W-:-:S02]  /*7140*/  MOV R93, R34 ;  /* 0x00000022005d7202 */ /* 0x000fc40000000f00 */
[----:B------:R-:W-:Y:S02]  /*7150*/  MOV R3, R32 ;  /* 0x0000002000037202 */ /* 0x000fe40000000f00 */
[----:B------:R-:W3:Y:S01]  /*7160*/  LDSM.16.MT88.4 R32, [R241+0x3800] ;  /* 0x00380000f120783b */ /* 0x000ee20000004200 */
[----:B----4-:R-:W-:Y:S08]  /*7170*/  HMMA.16816.F32.BF16 R64, R4, R60, R24 ;  /* 0x0000003c0440723c */ /* 0x010ff00000041818 */
[C---:B-1----:R-:W-:Y:S08]  /*7180*/  HMMA.16816.F32.BF16 R28, R8.reuse, R36, RZ ;  /* 0x00000024081c723c */ /* 0x042ff000000418ff */
[----:B------:R-:W-:Y:S01]  /*7190*/  HMMA.16816.F32.BF16 R24, R8, R38, RZ ;  /* 0x000000260818723c */ /* 0x000fe200000418ff */
[----:B------:R-:W-:Y:S07]  /*71a0*/  LDSM.16.MT88.4 R36, [R242+0x3000] ;  /* 0x00300000f224783b */ /* 0x000fee0000004200 */
[----:B------:R-:W-:Y:S08]  /*71b0*/  HMMA.16816.F32.BF16 R176, R4, R62, R20 ;  /* 0x0000003e04b0723c */ /* 0x000ff00000041814 */
[----:B--2---:R-:W-:Y:S07]  /*71c0*/  HMMA.16816.F32.BF16 R20, R8, R44, RZ ;  /* 0x0000002c0814723c */ /* 0x004fee00000418ff */
[----:B------:R-:W-:Y:S01]  /*71d0*/  MOV R44, R85 ;  /* 0x00000055002c7202 */ /* 0x000fe20000000f00 */
[----:B------:R-:W-:Y:S01]  /*71e0*/  HMMA.16816.F32.BF16 R60, R4, R48, R16 ;  /* 0x00000030043c723c */ /* 0x000fe20000041810 */
[----:B------:R-:W-:-:S07]  /*71f0*/  MOV R45, R94 ;  /* 0x0000005e002d7202 */ /* 0x000fce0000000f00 */
[----:B------:R-:W-:Y:S01]  /*7200*/  HMMA.16816.F32.BF16 R172, R4, R50, R12 ;  /* 0x0000003204ac723c */ /* 0x000fe2000004180c */
[----:B------:R-:W1:Y:S07]  /*7210*/  LDSM.16.MT88.4 R48, [R240+0x3800] ;  /* 0x00380000f030783b */ /* 0x000e6e0000004200 */
[----:B------:R-:W-:Y:S07]  /*7220*/  HMMA.16816.F32.BF16 R16, R8, R46, RZ ;  /* 0x0000002e0810723c */ /* 0x000fee00000418ff */
[----:B------:R-:W-:Y:S01]  /*7230*/  MOV R46, R87 ;  /* 0x00000057002e7202 */ /* 0x000fe20000000f00 */
[----:B---3--:R-:W-:Y:S01]  /*7240*/  HMMA.16816.F32.BF16 R88, R4, R42, R24 ;  /* 0x0000002a0458723c */ /* 0x008fe20000041818 */
[----:B------:R-:W2:Y:S01]  /*7250*/  LDSM.16.MT88.4 R24, [R242+0x3800] ;  /* 0x00380000f218783b */ /* 0x000ea20000004200 */
[----:B------:R-:W-:-:S05]  /*7260*/  IMAD.MOV.U32 R47, RZ, RZ, R86 ;  /* 0x000000ffff2f7224 */ /* 0x000fca00078e0056 */
[----:B------:R-:W-:Y:S01]  /*7270*/  IMAD.MOV.U32 R42, RZ, RZ, R78 ;  /* 0x000000ffff2a7224 */ /* 0x000fe200078e004e */
[----:B-----5:R-:W-:Y:S01]  /*7280*/  HMMA.16816.F32.BF16 R12, R8, R52, RZ ;  /* 0x00000034080c723c */ /* 0x020fe200000418ff */
[----:B------:R-:W-:-:S06]  /*7290*/  MOV R43, R77 ;  /* 0x0000004d002b7202 */ /* 0x000fcc0000000f00 */
[----:B------:R-:W-:Y:S01]  /*72a0*/  MOV R53, R84 ;  /* 0x0000005400357202 */ /* 0x000fe20000000f00 */
[----:B------:R-:W-:Y:S01]  /*72b0*/  HMMA.16816.F32.BF16 R80, R4, R40, R28 ;  /* 0x000000280450723c */ /* 0x000fe2000004181c */
[----:B------:R-:W3:Y:S01]  /*72c0*/  LDSM.16.MT88.4 R28, [R239+0x4800] ;  /* 0x00480000ef1c783b */ /* 0x000ee20000004200 */
[----:B------:R-:W-:Y:S01]  /*72d0*/  MOV R52, R3 ;  /* 0x0000000300347202 */ /* 0x000fe20000000f00 */
[----:B------:R-:W-:-:S04]  /*72e0*/  FADD.FTZ R3, R101, R100 ;  /* 0x0000006465037221 */ /* 0x000fc80000010000 */
[----:B------:R-:W-:Y:S01]  /*72f0*/  MOV R41, R79 ;  /* 0x0000004f00297202 */ /* 0x000fe20000000f00 */
[----:B------:R-:W-:Y:S01]  /*7300*/  FADD.FTZ R3, R116, R3 ;  /* 0x0000000374037221 */ /* 0x000fe20000010000 */
[----:B------:R-:W-:Y:S02]  /*7310*/  MOV R40, R76 ;  /* 0x0000004c00287202 */ /* 0x000fe40000000f00 */
[----:B------:R-:W-:Y:S01]  /*7320*/  HMMA.16816.F32.BF16 R76, R4, R32, R20 ;  /* 0x00000020044c723c */ /* 0x000fe20000041814 */
[----:B------:R-:W-:-:S06]  /*7330*/  FADD.FTZ R3, R111, R3 ;  /* 0x000000036f037221 */ /* 0x000fcc0000010000 */
[----:B------:R-:W-:Y:S01]  /*7340*/  IMAD.MOV.U32 R32, RZ, RZ, R97 ;  /* 0x000000ffff207224 */ /* 0x000fe200078e0061 */
[----:B------:R-:W-:Y:S01]  /*7350*/  MOV R33, R96 ;  /* 0x0000006000217202 */ /* 0x000fe20000000f00 */
[C---:B-1----:R-:W-:Y:S07]  /*7360*/  HMMA.16816.F32.BF16 R84, R4.reuse, R48, R12 ;  /* 0x000000300454723c */ /* 0x042fee000004180c */
[----:B------:R-:W-:Y:S01]  /*7370*/  IMAD.MOV.U32 R48, RZ, RZ, R93 ;  /* 0x000000ffff307224 */ /* 0x000fe200078e005d */
[----:B------:R-:W-:Y:S01]  /*7380*/  HMMA.16816.F32.BF16 R96, R4, R34, R16 ;  /* 0x000000220460723c */ /* 0x000fe20000041810 */
[----:B------:R-:W-:-:S06]  /*7390*/  MOV R49, R92 ;  /* 0x0000005c00317202 */ /* 0x000fcc0000000f00 */
[----:B------:R-:W-:Y:S01]  /*73a0*/  IMAD.MOV.U32 R34, RZ, RZ, R95 ;  /* 0x000000ffff227224 */ /* 0x000fe200078e005f */
[----:B------:R-:W-:Y:S01]  /*73b0*/  HMMA.16816.F32.BF16 R16, R8, R36, RZ ;  /* 0x000000240810723c */ /* 0x000fe200000418ff */
[----:B------:R-:W-:-:S06]  /*73c0*/  MOV R35, R102 ;  /* 0x0000006600237202 */ /* 0x000fcc0000000f00 */
[----:B------:R-:W-:Y:S01]  /*73d0*/  MOV R36, R135 ;  /* 0x0000008700247202 */ /* 0x000fe20000000f00 */
[----:B------:R-:W-:Y:S01]  /*73e0*/  HMMA.16816.F32.BF16 R12, R8, R38, RZ ;  /* 0x00000026080c723c */ /* 0x000fe200000418ff */
[----:B------:R-:W-:-:S06]  /*73f0*/  MOV R37, R134 ;  /* 0x0000008600257202 */ /* 0x000fcc0000000f00 */
[----:B------:R-:W-:Y:S01]  /*7400*/  IMAD.MOV.U32 R39, RZ, RZ, R130 ;  /* 0x000000ffff277224 */ /* 0x000fe200078e0082 */
[----:B------:R-:W-:Y:S01]  /*7410*/  HMMA.16816.F32.BF16 R20, R8, R54, RZ ;  /* 0x000000360814723c */ /* 0x000fe200000418ff */
[----:B------:R-:W-:-:S06]  /*7420*/  MOV R38, R131 ;  /* 0x0000008300267202 */ /* 0x000fcc0000000f00 */
[----:B------:R-:W-:Y:S01]  /*7430*/  MOV R54, R48 ;  /* 0x0000003000367202 */ /* 0x000fe20000000f00 */
[C---:B--2---:R-:W-:Y:S01]  /*7440*/  HMMA.16816.F32.BF16 R92, R4.reuse, R24, R16 ;  /* 0x00000018045c723c */ /* 0x044fe20000041810 */
[----:B------:R-:W1:Y:S01]  /*7450*/  LDSM.16.MT88.4 R16, [R239+0x5000] ;  /* 0x00500000ef10783b */ /* 0x000e620000004200 */
[----:B------:R-:W-:Y:S01]  /*7460*/  IMAD.MOV.U32 R55, RZ, RZ, R49 ;  /* 0x000000ffff377224 */ /* 0x000fe200078e0031 */
[----:B------:R-:W-:Y:S02]  /*7470*/  MOV R48, R34 ;  /* 0x0000002200307202 */ /* 0x000fe40000000f00 */
[----:B------:R-:W-:Y:S01]  /*7480*/  MOV R49, R35 ;  /* 0x0000002300317202 */ /* 0x000fe20000000f00 */
[----:B------:R-:W-:Y:S01]  /*7490*/  IMAD.MOV.U32 R35, RZ, RZ, R152 ;  /* 0x000000ffff237224 */ /* 0x000fe200078e0098 */
[----:B------:R-:W-:Y:S01]  /*74a0*/  MOV R34, R153 ;  /* 0x0000009900227202 */ /* 0x000fe20000000f00 */
[----:B------:R-:W-:Y:S01]  /*74b0*/  HMMA.16816.F32.BF16 R112, R4, R26, R12 ;  /* 0x0000001a0470723c */ /* 0x000fe2000004180c */
[----:B------:R-:W-:-:S06]  /*74c0*/  FADD.FTZ R25, R117, R3 ;  /* 0x0000000375197221 */ /* 0x000fcc0000010000 */
        /* <DEDUP_REMOVED lines=8> */
[----:B------:R-:W-:Y:S02]  /*7550*/  FFMA.FTZ R29, R70, c[0x0][0x2d0], -R0 ;  /* 0x0000b400461d7a23 */ /* 0x000fe40000010800 */
[----:B------:R-:W-:-:S03]  /*7560*/  IMAD.MOV.U32 R75, RZ, RZ, R144 ;  /* 0x000000ffff4b7224 */ /* 0x000fc600078e0090 */
[----:B------:R-:W-:Y:S01]  /*7570*/  MOV R50, R32 ;  /* 0x0000002000327202 */ /* 0x000fe20000000f00 */
[----:B------:R-:W-:Y:S01]  /*7580*/  IMAD.MOV.U32 R51, RZ, RZ, R33 ;  /* 0x000000ffff337224 */ /* 0x000fe200078e0021 */
[----:B------:R-:W-:Y:S02]  /*7590*/  MOV R32, R155 ;  /* 0x0000009b00207202 */ /* 0x000fe40000000f00 */
[----:B------:R-:W-:Y:S02]  /*75a0*/  MOV R33, R154 ;  /* 0x0000009a00217202 */ /* 0x000fe40000000f00 */
[----:B------:R-:W-:Y:S03]  /*75b0*/  LDSM.16.MT88.4 R152, [R239+0x1000] ;  /* 0x00100000ef98783b */ /* 0x000fe60000004200 */
[----:B-1----:R-:W-:Y:S07]  /*75c0*/  HMMA.16816.F32.BF16 R100, R4, R16, R12 ;  /* 0x000000100464723c */ /* 0x002fee000004180c */
[----:B------:R-:W-:Y:S01]  /*75d0*/  FADD.FTZ R16, R109, R108 ;  /* 0x0000006c6d107221 */ /* 0x000fe20000010000 */
[----:B------:R-:W-:Y:S03]  /*75e0*/  HMMA.16816.F32.BF16 R12, R8, R30, RZ ;  /* 0x0000001e080c723c */ /* 0x000fe600000418ff */
[----:B------:R-:W-:-:S04]  /*75f0*/  FADD.FTZ R24, R110, R16 ;  /* 0x000000106e187221 */ /* 0x000fc80000010000 */
[----:B------:R-:W-:Y:S02]  /*7600*/  FADD.FTZ R3, R118, R24 ;  /* 0x0000001876037221 */ /* 0x000fe40000010000 */
[----:B------:R-:W-:Y:S01]  /*7610*/  FFMA.FTZ R24, R72, c[0x0][0x2d0], -R2 ;  /* 0x0000b40048187a23 */ /* 0x000fe20000010802 */
[----:B------:R-:W-:Y:S01]  /*7620*/  MOV R72, R147 ;  /* 0x0000009300487202 */ /* 0x000fe20000000f00 */
[----:B------:R-:W-:Y:S01]  /*7630*/  FADD.FTZ R3, R119, R3 ;  /* 0x0000000377037221 */ /* 0x000fe20000010000 */
[----:B------:R-:W-:Y:S01]  /*7640*/  LDSM.16.MT88.4 R144, [R241+0x1000] ;  /* 0x00100000f190783b */ /* 0x000fe20000004200 */
[----:B------:R-:W-:Y:S02]  /*7650*/  FADD.FTZ R2, R126, R25 ;  /* 0x000000197e027221 */ /* 0x000fe40000010000 */
[----:B------:R-:W-:Y:S02]  /*7660*/  FFMA.FTZ R30, R71, c[0x0][0x2d0], -R0 ;  /* 0x0000b400471e7a23 */ /* 0x000fe40000010800 */
[----:B------:R-:W-:-:S02]  /*7670*/  FADD.FTZ R2, R127, R2 ;  /* 0x000000027f027221 */ /* 0x000fc40000010000 */
[--C-:B------:R-:W-:Y:S02]  /*7680*/  FFMA.FTZ R25, R69, c[0x0][0x2d0], -R0.reuse ;  /* 0x0000b40045197a23 */ /* 0x100fe40000010800 */
[----:B------:R-:W-:Y:S02]  /*7690*/  FFMA.FTZ R31, R68, c[0x0][0x2d0], -R0 ;  /* 0x0000b400441f7a23 */ /* 0x000fe40000010800 */
[----:B------:R-:W-:Y:S01]  /*76a0*/  FADD.FTZ R3, R124, R3 ;  /* 0x000000037c037221 */ /* 0x000fe20000010000 */
[----:B------:R-:W-:Y:S01]  /*76b0*/  HMMA.16816.F32.BF16 R120, R4, R18, R12 ;  /* 0x000000120478723c */ /* 0x000fe2000004180c */
[----:B------:R-:W1:Y:S01]  /*76c0*/  LDSM.16.MT88.4 R16, [R241+0x5000] ;  /* 0x00500000f110783b */ /* 0x000e620000004200 */
[----:B------:R-:W-:Y:S02]  /*76d0*/  FADD.FTZ R0, R125, R2 ;  /* 0x000000027d007221 */ /* 0x000fe40000010000 */
[----:B------:R-:W-:Y:S02]  /*76e0*/  FADD.FTZ R2, R129, R3 ;  /* 0x0000000381027221 */ /* 0x000fe40000010000 */
[----:B------:R-:W-:Y:S02]  /*76f0*/  MUFU.EX2 R3, R31 ;  /* 0x0000001f00037308 */ /* 0x000fe40000000800 */
[----:B--2---:R-:W-:Y:S01]  /*7700*/  HMMA.16816.F32.BF16 R12, R8, R20, RZ ;  /* 0x00000014080c723c */ /* 0x004fe200000418ff */
[----:B------:R-:W-:Y:S11]  /*7710*/  FADD.FTZ R2, R128, R2 ;  /* 0x0000000280027221 */ /* 0x000ff60000010000 */
[----:B------:R-:W-:Y:S11]  /*7720*/  @!UPT UIADD3 URZ, URZ, URZ, URZ ;  /* 0x0000003f3f3ff290 */ /* 0x000ff6000fffe03f */
[----:B------:R-:W-:Y:S01]  /*7730*/  @!UPT UIADD3 URZ, URZ, URZ, URZ ;  /* 0x0000003f3f3ff290 */ /* 0x000fe2000fffe03f */
        /* <DEDUP_REMOVED lines=16> */
[----:B------:R-:W2:Y:S01]  /*7840*/  MUFU.EX2 R17, R26 ;  /* 0x0000001a00117308 */ /* 0x000ea20000000800 */
[C---:B-1----:R-:W-:Y:S01]  /*7850*/  FADD.FTZ R0, R16.reuse, R0 ;  /* 0x0000000010007221 */ /* 0x042fe20000010000 */
[----:B------:R-:W-:-:S06]  /*7860*/  F2FP.BF16.PACK_AB R128, R16, R20 ;  /* 0x000000141080723e */ /* 0x000fcc00000010ff */
[----:B------:R-:W-:Y:S01]  /*7870*/  MUFU.EX2 R22, R30 ;  /* 0x0000001e00167308 */ /* 0x000fe20000000800 */
[----:B--2---:R-:W-:-:S07]  /*7880*/  FADD.FTZ R0, R17, R0 ;  /* 0x0000000011007221 */ /* 0x004fce0000010000 */
[----:B------:R-:W1:Y:S07]  /*7890*/  MUFU.EX2 R20, R29 ;  /* 0x0000001d00147308 */ /* 0x000e6e0000000800 */
[----:B------:R-:W-:Y:S01]  /*78a0*/  HMMA.16816.F32.BF16 R124, R4, R18, R12 ;  /* 0x00000012047c723c */ /* 0x000fe2000004180c */
[----:B------:R-:W2:Y:S01]  /*78b0*/  MUFU.EX2 R12, R24 ;  /* 0x00000018000c7308 */ /* 0x000ea20000000800 */
[----:B-1----:R-:W-:Y:S01]  /*78c0*/  F2FP.BF16.PACK_AB R129, R20, R22 ;  /* 0x000000161481723e */ /* 0x002fe200000010ff */
[C---:B--2---:R-:W-:Y:S01]  /*78d0*/  FADD.FTZ R0, R12.reuse, R0 ;  /* 0x000000000c007221 */ /* 0x044fe20000010000 */
[----:B------:R-:W-:-:S02]  /*78e0*/  F2FP.BF16.PACK_AB R130, R12, R17 ;  /* 0x000000110c82723e */ /* 0x000fc400000010ff */
        /* <DEDUP_REMOVED lines=13> */
[----:B------:R1:W-:Y:S01]  /*79c0*/  STL [R1+0x5c], R0 ;  /* 0x00005c0001007387 */ /* 0x0003e20000100800 */
[----:B------:R-:W-:Y:S03]  /*79d0*/  HMMA.16816.F32.BF16 R12, R8, R14, RZ ;  /* 0x0000000e080c723c */ /* 0x000fe600000418ff */
[----:B------:R-:W4:Y:S05]  /*79e0*/  LDSM.16.MT88.4 R8, [R242+0x5000] ;  /* 0x00500000f208783b */ /* 0x000f2a0000004200 */
[C---:B---3--:R-:W-:Y:S08]  /*79f0*/  HMMA.16816.F32.BF16 R140, R128.reuse, R136, R140 ;  /* 0x00000088808c723c */ /* 0x048ff0000004188c */
[C---:B------:R-:W-:Y:S01]  /*7a00*/  HMMA.16816.F32.BF16 R136, R128.reuse, R138, R72 ;  /* 0x0000008a8088723c */ /* 0x040fe20000041848 */
[----:B------:R-:W3:Y:S04]  /*7a10*/  LDSM.16.MT88.4 R72, [R239+0x4000] ;  /* 0x00400000ef48783b */ /* 0x000ee80000004200 */
[----:B-1----:R-:W5:Y:S03]  /*7a20*/  LDL R0, [R1+0xb0] ;  /* 0x0000b00001007983 */ /* 0x002f660000100800 */
[C---:B--2---:R-:W-:Y:S01]  /*7a30*/  HMMA.16816.F32.BF16 R28, R128.reuse, R32, R40 ;  /* 0x00000020801c723c */ /* 0x044fe20000041828 */
[----:B------:R-:W1:Y:S07]  /*7a40*/  LDSM.16.MT88.4 R40, [R239+0x2800] ;  /* 0x00280000ef28783b */ /* 0x000e6e0000004200 */
[----:B------:R-:W-:Y:S01]  /*7a50*/  HMMA.16816.F32.BF16 R32, R128, R34, R48 ;  /* 0x000000228020723c */ /* 0x000fe20000041830 */
[----:B------:R-:W2:Y:S07]  /*7a60*/  LDSM.16.MT88.4 R48, [R241+0x2800] ;  /* 0x00280000f130783b */ /* 0x000eae0000004200 */
[C---:B----4-:R-:W-:Y:S01]  /*7a70*/  HMMA.16816.F32.BF16 R16, R4.reuse, R8, R16 ;  /* 0x000000080410723c */ /* 0x050fe20000041810 */
[----:B------:R-:W4:Y:S04]  /*7a80*/  LDL.LU R8, [R1+0x24] ;  /* 0x0000240001087983 */ /* 0x000f280000300800 */
[----:B------:R-:W4:Y:S03]  /*7a90*/  LDL.LU R3, [R1+0x20] ;  /* 0x0000200001037983 */ /* 0x000f260000300800 */
[----:B------:R-:W-:Y:S01]  /*7aa0*/  HMMA.16816.F32.BF16 R12, R4, R10, R12 ;  /* 0x0000000a040c723c */ /* 0x000fe2000004180c */
[----:B------:R-:W-:Y:S07]  /*7ab0*/  LDSM.16.MT88.4 R4, [R242+0x5800] ;  /* 0x00580000f204783b */ /* 0x000fee0000004200 */
[C---:B---3--:R-:W-:Y:S01]  /*7ac0*/  HMMA.16816.F32.BF16 R68, R128.reuse, R72, R80 ;  /* 0x000000488044723c */ /* 0x048fe20000041850 */
[----:B------:R-:W-:Y:S07]  /*7ad0*/  LDSM.16.MT88.4 R80, [R241+0x4000] ;  /* 0x00400000f150783b */ /* 0x000fee0000004200 */
[C---:B------:R-:W-:Y:S01]  /*7ae0*/  HMMA.16816.F32.BF16 R72, R128.reuse, R74, R88 ;  /* 0x0000004a8048723c */ /* 0x040fe20000041858 */
[----:B------:R-:W3:Y:S07]  /*7af0*/  LDSM.16.MT88.4 R88, [R240+0x4000] ;  /* 0x00400000f058783b */ /* 0x000eee0000004200 */
[C---:B-1----:R-:W-:Y:S08]  /*7b00*/  HMMA.16816.F32.BF16 R36, R128.reuse, R40, R36 ;  /* 0x000000288024723c */ /* 0x042ff00000041824 */
[C---:B------:R-:W-:Y:S08]  /*7b10*/  HMMA.16816.F32.BF16 R40, R128.reuse, R42, R44 ;  /* 0x0000002a8028723c */ /* 0x040ff0000004182c */
[C---:B--2---:R-:W-:Y:S01]  /*7b20*/  HMMA.16816.F32.BF16 R44, R128.reuse, R48, R56 ;  /* 0x00000030802c723c */ /* 0x044fe20000041838 */
[----:B------:R-:W-:Y:S07]  /*7b30*/  LDSM.16.MT88.4 R56, [R240+0x2800] ;  /* 0x00280000f038783b */ /* 0x000fee0000004200 */
[C---:B------:R-:W-:Y:S08]  /*7b40*/  HMMA.16816.F32.BF16 R48, R128.reuse, R50, R52 ;  /* 0x000000328030723c */ /* 0x040ff00000041834 */
[C---:B---3--:R-:W-:Y:S08]  /*7b50*/  HMMA.16816.F32.BF16 R84, R128.reuse, R88, R84 ;  /* 0x000000588054723c */ /* 0x048ff00000041854 */
[C---:B------:R-:W-:Y:S01]  /*7b60*/  HMMA.16816.F32.BF16 R88, R128.reuse, R90, R104 ;  /* 0x0000005a8058723c */ /* 0x040fe20000041868 */
[----:B------:R-:W1:Y:S07]  /*7b70*/  LDSM.16.MT88.4 R104, [R239+0x5800] ;  /* 0x00580000ef68783b */ /* 0x000e6e0000004200 */
[C---:B------:R-:W-:Y:S08]  /*7b80*/  HMMA.16816.F32.BF16 R76, R128.reuse, R80, R76 ;  /* 0x00000050804c723c */ /* 0x040ff0000004184c */
        /* <DEDUP_REMOVED lines=8> */
[----:B------:R-:W-:Y:S01]  /*7c10*/  HMMA.16816.F32.BF16 R96, R128, R98, R112 ;  /* 0x000000628060723c */ /* 0x000fe20000041870 */
[----:B------:R-:W3:Y:S01]  /*7c20*/  LDSM.16.MT88.4 R112, [R241+0x5800] ;  /* 0x00580000f170783b */ /* 0x000ee20000004200 */
[----:B------:R-:W-:-:S04]  /*7c30*/  MOV R2, c[0x0][0x2c4] ;  /* 0x0000b10000027a02 */ /* 0x000fc80000000f00 */
[----:B------:R-:W-:Y:S02]  /*7c40*/  ISETP.NE.AND P1, PT, R2, 0x1, PT ;  /* 0x000000010200780c */ /* 0x000fe40003f25270 */
[----:B------:R-:W-:Y:S01]  /*7c50*/  MOV R9, c[0x0][0x32c] ;  /* 0x0000cb0000097a02 */ /* 0x000fe20000000f00 */
[C---:B-1----:R-:W-:Y:S08]  /*7c60*/  HMMA.16816.F32.BF16 R116, R128.reuse, R120, R116 ;  /* 0x000000788074723c */ /* 0x042ff00000041874 */
[C---:B------:R-:W-:Y:S08]  /*7c70*/  HMMA.16816.F32.BF16 R120, R128.reuse, R122, R124 ;  /* 0x0000007a8078723c */ /* 0x040ff0000004187c */
[C---:B------:R-:W-:Y:S08]  /*7c80*/  HMMA.16816.F32.BF16 R124, R128.reuse, R4, R16 ;  /* 0x00000004807c723c */ /* 0x040ff00000041810 */
[C---:B--2---:R-:W-:Y:S08]  /*7c90*/  HMMA.16816.F32.BF16 R60, R128.reuse, R64, R60 ;  /* 0x00000040803c723c */ /* 0x044ff0000004183c */
[C---:B---3--:R-:W-:Y:S08]  /*7ca0*/  HMMA.16816.F32.BF16 R108, R128.reuse, R112, R108 ;  /* 0x00000070806c723c */ /* 0x048ff0000004186c */
[C---:B------:R-:W-:Y:S08]  /*7cb0*/  HMMA.16816.F32.BF16 R56, R128.reuse, R58, R176 ;  /* 0x0000003a8038723c */ /* 0x040ff000000418b0 */
[C---:B------:R-:W-:Y:S08]  /*7cc0*/  HMMA.16816.F32.BF16 R64, R128.reuse, R66, R172 ;  /* 0x000000428040723c */ /* 0x040ff000000418ac */
[C---:B------:R-:W-:Y:S08]  /*7cd0*/  HMMA.16816.F32.BF16 R112, R128.reuse, R114, R168 ;  /* 0x000000728070723c */ /* 0x040ff000000418a8 */
[----:B------:R-:W-:Y:S01]  /*7ce0*/  HMMA.16816.F32.BF16 R128, R128, R6, R12 ;  /* 0x000000068080723c */ /* 0x000fe2000004180c */
[----:B-----5:R-:W-:-:S05]  /*7cf0*/  @P1 IMAD.HI.U32 R2, R0, c[0x0][0x2c8], RZ ;  /* 0x0000b20000021a27 */ /* 0x020fca00078e00ff */
[----:B------:R-:W-:Y:S02]  /*7d00*/  @P1 SHF.R.U32.HI R0, RZ, c[0x0][0x2cc], R2 ;  /* 0x0000b300ff001a19 */ /* 0x000fe40000011602 */
[----:B------:R-:W-:Y:S02]  /*7d10*/  ISETP.GE.AND P1, PT, R9, 0x1, PT ;  /* 0x000000010900780c */ /* 0x000fe40003f26270 */
[----:B----4-:R-:W-:-:S05]  /*7d20*/  IADD3 R4, R3, -0x2, RZ ;  /* 0xfffffffe03047810 */ /* 0x010fca0007ffe0ff */
[----:B------:R1:W-:Y:S01]  /*7d30*/  STL [R1+0x3c], R4 ;  /* 0x00003c0401007387 */ /* 0x0003e20000100800 */
[----:B------:R-:W-:-:S04]  /*7d40*/  IADD3 R0, R8, R0, RZ ;  /* 0x0000000008007210 */ /* 0x000fc80007ffe0ff */
[----:B------:R-:W-:Y:S01]  /*7d50*/  IADD3 R3, R0, c[0x0][0x328], RZ ;  /* 0x0000ca0000037a10 */ /* 0x000fe20007ffe0ff */
[----:B------:R-:W-:Y:S05]  /*7d60*/  @!P1 BRA `(.L_x_501) ;  /* 0x0000013000009947 */ /* 0x000fea0003800000 */
[C---:B------:R-:W-:Y:S01]  /*7d70*/  ISETP.GT.AND P0, PT, R0.reuse, RZ, PT ;  /* 0x000000ff0000720c */ /* 0x040fe20003f04270 */
[----:B------:R-:W-:Y:S01]  /*7d80*/  BSSY B0, `(.L_x_502) ;  /* 0x000000e000007945 */ /* 0x000fe20003800000 */
[----:B------:R-:W-:-:S11]  /*7d90*/  IADD3 R2, R0, -0x1, RZ ;  /* 0xffffffff00027810 */ /* 0x000fd60007ffe0ff */
[----:B------:R-:W-:Y:S05]  /*7da0*/  @P0 BRA `(.L_x_503) ;  /* 0x0000007000000947 */ /* 0x000fea0003800000 */
[----:B------:R-:W-:Y:S02]  /*7db0*/  IMAD.MOV.U32 R2, RZ, RZ, 0x1 ;  /* 0x00000001ff027424 */ /* 0x000fe400078e00ff */
[----:B------:R-:W-:-:S03]  /*7dc0*/  IMAD.MOV R0, RZ, RZ, -R0 ;  /* 0x000000ffff007224 */ /* 0x000fc600078e0a00 */
[----:B------:R-:W-:-:S13]  /*7dd0*/  ISETP.NE.AND P0, PT, R2, c[0x0][0x32c], PT ;  /* 0x0000cb0002007a0c */ /* 0x000fda0003f05270 */
[----:B------:R-:W-:-:S05]  /*7de0*/  @P0 IMAD.HI.U32 R2, R0, c[0x0][0x330], RZ ;  /* 0x0000cc0000020a27 */ /* 0x000fca00078e00ff */
[----:B------:R-:W-:-:S04]  /*7df0*/  @P0 SHF.R.U32.HI R0, RZ, c[0x0][0x334], R2 ;  /* 0x0000cd00ff000a19 */ /* 0x000fc80000011602 */
[----:B------:R-:W-:Y:S01]  /*7e00*/  LOP3.LUT R2, RZ, R0, RZ, 0x33, !PT ;  /* 0x00000000ff027212 */ /* 0x000fe200078e33ff */
[----:B------:R-:W-:Y:S05]  /*7e10*/  BRA `(.L_x_504) ;  /* 0x0000004000007947 */ /* 0x000fea0003800000 */
.L_x_503:
[----:B------:R-:W-:-:S04]  /*7e20*/  MOV R0, 0x1 ;  /* 0x0000000100007802 */ /* 0x000fc80000000f00 */
[----:B------:R-:W-:-:S13]  /*7e30*/  ISETP.NE.AND P0, PT, R0, c[0x0][0x32c], PT ;  /* 0x0000cb0000007a0c */ /* 0x000fda0003f05270 */
[----:B------:R-:W-:-:S05]  /*7e40*/  @P0 IMAD.HI.U32 R0, R2, c[0x0][0x330], RZ ;  /* 0x0000cc0002000a27 */ /* 0x000fca00078e00ff */
[----:B------:R-:W-:Y:S02]  /*7e50*/  @P0 SHF.R.U32.HI R2, RZ, c[0x0][0x334], R0 ;  /* 0x0000cd00ff020a19 */ /* 0x000fe40000011600 */
.L_x_504:
[----:B------:R-:W-:Y:S05]  /*7e60*/  BSYNC B0 ;  /* 0x0000000000007941 */ /* 0x000fea0003800000 */
.L_x_502:
[----:B------:R-:W-:-:S05]  /*7e70*/  MOV R0, c[0x0][0x32c] ;  /* 0x0000cb0000007a02 */ /* 0x000fca0000000f00 */
[----:B------:R-:W-:-:S05]  /*7e80*/  IMAD R2, R2, R0, c[0x0][0x32c] ;  /* 0x0000cb0002027624 */ /* 0x000fca00078e0200 */
[----:B------:R-:W-:-:S04]  /*7e90*/  IMNMX R3, R3, R2, PT ;  /* 0x0000000203037217 */ /* 0x000fc80003800200 */
.L_x_501:
[----:B------:R-:W2:Y:S01]  /*7ea0*/  LDL R2, [R1+0x70] ;  /* 0x0000700001027983 */ /* 0x000ea20000100800 */
[----:B------:R-:W-:-:S05]  /*7eb0*/  IMAD.HI R3, R3, 0x2aaaaaab, RZ ;  /* 0x2aaaaaab03037827 */ /* 0x000fca00078e02ff */
[----:B------:R-:W-:-:S04]  /*7ec0*/  SHF.R.U32.HI R0, RZ, 0x1f, R3 ;  /* 0x0000001fff007819 */ /* 0x000fc80000011603 */
[----:B------:R-:W-:-:S04]  /*7ed0*/  LEA.HI.SX32 R3, R3, R0, 0x1d ;  /* 0x0000000003037211 */ /* 0x000fc800078feaff */
[----:B--2---:R-:W-:-:S04]  /*7ee0*/  IMNMX R2, R2, R3, !PT ;  /* 0x0000000302027217 */ /* 0x004fc80007800200 */
[----:B------:R-:W-:Y:S01]  /*7ef0*/  ISETP.GE.AND P0, PT, R4, R2, PT ;  /* 0x000000020400720c */ /* 0x000fe20003f06270 */
[----:B------:R2:W-:-:S12]  /*7f00*/  STL [R1+0x80], R2 ;  /* 0x0000800201007387 */ /* 0x0005d80000100800 */
[----:B------:R-:W-:Y:S05]  /*7f10*/  @!P0 BRA `(.L_x_505) ;  /* 0x0000429000008947 */ /* 0x000fea0003800000 */
[----:B------:R-:W-:Y:S02]  /*7f20*/  MOV R0, R4 ;  /* 0x0000000400007202 */ /* 0x000fe40000000f00 */
[----:B------:R-:W-:Y:S02]  /*7f30*/  MOV R135, R132 ;  /* 0x0000008400877202 */ /* 0x000fe40000000f00 */
[----:B------:R-:W-:Y:S01]  /*7f40*/  MOV R134, R133 ;  /* 0x0000008500867202 */ /* 0x000fe20000000f00 */
[----:B------:R3:W-:Y:S04]  /*7f50*/  STL [R1+0x3c], R0 ;  /* 0x00003c0001007387 */ /* 0x0007e80000100800 */
.L_x_528:
[----:B-1----:R-:W4:Y:S01]  /*7f60*/  LDL R4, [R1+0x4] ;  /* 0x0000040001047983 */ /* 0x002f220000100800 */
[----:B------:R-:W-:Y:S04]  /*7f70*/  DEPBAR.LE SB0, 0x0 ;  /* 0x000080000000791a */ /* 0x000fe80000000000 */
[----:B--2---:R-:W2:Y:S01]  /*7f80*/  LDL R2, [R1+0x3c] ;  /* 0x00003c0001027983 */ /* 0x004ea20000100800 */
[----:B------:R-:W-:Y:S01]  /*7f90*/  WARPSYNC 0xffffffff ;  /* 0xffffffff00007948 */ /* 0x000fe20003800000 */
[----:B------:R-:W-:Y:S02]  /*7fa0*/  BSSY B0, `(.L_x_506) ;  /* 0x0000060000007945 */ /* 0x000fe40003800000 */
[----:B------:R-:W5:Y:S04]  /*7fb0*/  LDL R3, [R1+0x8] ;  /* 0x0000080001037983 */ /* 0x000f680000100800 */
[----:B---3--:R-:W2:Y:S04]  /*7fc0*/  LDL R0, [R1+0x70] ;  /* 0x0000700001007983 */ /* 0x008ea80000100800 */
[----:B------:R-:W-:Y:S06]  /*7fd0*/  BAR.SYNC.DEFER_BLOCKING 0x0 ;  /* 0x0000000000007b1d */ /* 0x000fec0000010000 */
[----:B------:R1:W3:Y:S04]  /*7fe0*/  LDSM.16.M88.4 R8, [R236] ;  /* 0x00000000ec08783b */ /* 0x0002e80000000200 */
[----:B------:R1:W1:Y:S04]  /*7ff0*/  LDSM.16.M88.4 R16, [R236+0x800] ;  /* 0x00080000ec10783b */ /* 0x0002680000000200 */
[----:B------:R1:W1:Y:S04]  /*8000*/  LDSM.16.M88.4 R24, [R236+0x1000] ;  /* 0x00100000ec18783b */ /* 0x0002680000000200 */
[----:B------:R1:W1:Y:S04]  /*8010*/  LDSM.16.M88.4 R168, [R243] ;  /* 0x00000000f3a8783b */ /* 0x0002680000000200 */
[----:B----4-:R4:W1:Y:S04]  /*8020*/  LDSM.16.M88.4 R172, [R4] ;  /* 0x0000000004ac783b */ /* 0x0108680000000200 */
[----:B-----5:R4:W1:Y:S01]  /*8030*/  LDSM.16.M88.4 R176, [R3] ;  /* 0x0000000003b0783b */ /* 0x0208620000000200 */
[----:B--2---:R-:W-:Y:S11]  /*8040*/  ISETP.GT.AND P0, PT, R0, R2, PT ;  /* 0x000000020000720c */ /* 0x004ff60003f04270 */
[----:B------:R-:W-:Y:S02]  /*8050*/  @!UPT UIADD3 URZ, URZ, URZ, URZ ;  /* 0x0000003f3f3ff290 */ /* 0x000fe4000fffe03f */
[----:B------:R-:W-:-:S05]  /*8060*/  @P0 BRA `(.L_x_507) ;  /* 0x0000053000000947 */ /* 0x000fca0003800000 */
[----:B---34-:R-:W2:Y:S04]  /*8070*/  LDL R4, [R1+0x38] ;  /* 0x0000380001047983 */ /* 0x018ea80000100800 */
[----:B------:R-:W3:Y:S04]  /*8080*/  LDL R12, [R1+0x28] ;  /* 0x00002800010c7983 */ /* 0x000ee80000100800 */
[----:B------:R-:W4:Y:S04]  /*8090*/  LDL.64 R6, [R1+0xa0] ;  /* 0x0000a00001067983 */ /* 0x000f280000100a00 */
[----:B------:R-:W5:Y:S01]  /*80a0*/  LDL R5, [R1+0xa8] ;  /* 0x0000a80001057983 */ /* 0x000f620000100800 */
[----:B--2---:R-:W-:Y:S01]  /*80b0*/  IMAD.WIDE.U32 R2, R4, c[0x0][0x208], RZ ;  /* 0x0000820004027a25 */ /* 0x004fe200078e00ff */
[----:B------:R-:W-:Y:S05]  /*80c0*/  SHF.R.S32.HI R0, RZ, 0x1f, R4 ;  /* 0x0000001fff007819 */ /* 0x000fea0000011404 */
[----:B------:R-:W-:Y:S04]  /*80d0*/  IMAD R0, R0, c[0x0][0x208], RZ ;  /* 0x0000820000007a24 */ /* 0x000fe800078e02ff */
[----:B------:R-:W-:Y:S05]  /*80e0*/  IMAD R0, R4, c[0x0][0x20c], R0 ;  /* 0x0000830004007a24 */ /* 0x000fea00078e0200 */
[----:B------:R-:W-:Y:S02]  /*80f0*/  IADD3 R3, R3, R0, RZ ;  /* 0x0000000003037210 */ /* 0x000fe40007ffe0ff */
[----:B---3--:R-:W-:Y:S03]  /*8100*/  SHF.R.S32.HI R0, RZ, 0x1f, R12 ;  /* 0x0000001fff007819 */ /* 0x008fe6000001140c */
[----:B------:R-:W-:Y:S04]  /*8110*/  IMAD.WIDE.U32 R2, R12, c[0x0][0x218], R2 ;  /* 0x000086000c027a25 */ /* 0x000fe800078e0002 */
[----:B------:R-:W-:Y:S01]  /*8120*/  IMAD R4, R0, c[0x0][0x218], RZ ;  /* 0x0000860000047a24 */ /* 0x000fe200078e02ff */
[----:B----4-:R-:W-:Y:S03]  /*8130*/  IADD3 R0, P0, R6, R2, RZ ;  /* 0x0000000206007210 */ /* 0x010fe60007f1e0ff */
[----:B------:R-:W-:Y:S05]  /*8140*/  IMAD R4, R12, c[0x0][0x21c], R4 ;  /* 0x000087000c047a24 */ /* 0x000fea00078e0204 */
[----:B-----5:R-:W-:Y:S02]  /*8150*/  IADD3.X R2, R5, R3, R4, P0, !PT ;  /* 0x0000000305027210 */ /* 0x020fe400007fe404 */
[C---:B------:R-:W-:Y:S04]  /*8160*/  LEA R12, P0, R0.reuse, c[0x0][0x1f8], 0x1 ;  /* 0x00007e00000c7a11 */ /* 0x040fe800078008ff */
[----:B------:R-:W-:Y:S01]  /*8170*/  LEA.HI.X R5, R0, c[0x0][0x1fc], R2, 0x1, P0 ;  /* 0x00007f0000057a11 */ /* 0x000fe200000f0c02 */
[----:B------:R-:W-:-:S06]  /*8180*/  BRA.DIV ~URZ, `(.L_x_508) ;  /* 0x000125027f007947 */ /* 0x000fcc000b800000 */
[----:B------:R2:W3:Y:S02]  /*8190*/  SHFL.IDX PT, R4, R5, RZ, 0x181f ;  /* 0x00181fff05047589 */ /* 0x0004e400000e0000 */
.L_x_645:
[----:B------:R-:W-:-:S05]  /*81a0*/  BRA.DIV ~URZ, `(.L_x_509) ;  /* 0x000125727f007947 */ /* 0x000fca000b800000 */
[----:B------:R4:W2:Y:S02]  /*81b0*/  SHFL.IDX PT, R0, R12, RZ, 0x181f ;  /* 0x00181fff0c007589 */ /* 0x0008a400000e0000 */
.L_x_646:
[----:B------:R-:W5:Y:S04]  /*81c0*/  LDL R7, [R1+0x40] ;  /* 0x0000400001077983 */ /* 0x000f680000100800 */
[----:B----4-:R-:W4:Y:S04]  /*81d0*/  LDL R6, [R1+0xc4] ;  /* 0x0000c40001067983 */ /* 0x010f280000100800 */
[----:B---3--:R-:W3:Y:S04]  /*81e0*/  LDL R132, [R1+0x68] ;  /* 0x0000680001847983 */ /* 0x008ee80000100800 */
        /* <DEDUP_REMOVED lines=10> */
[----:B-----5:R-:W-:Y:S02]  /*8290*/  ISETP.GE.AND P4, PT, R7, c[0x0][0x1d4], PT ;  /* 0x0000750007007a0c */ /* 0x020fe40003f86270 */
[----:B----4-:R-:W-:Y:S02]  /*82a0*/  IADD3 R6, P0, R0, R6, RZ ;  /* 0x0000000600067210 */ /* 0x010fe40007f1e0ff */
[----:B---3--:R-:W-:Y:S03]  /*82b0*/  ISETP.GE.AND P3, PT, R132, c[0x0][0x1d4], PT ;  /* 0x0000750084007a0c */ /* 0x008fe60003f66270 */
[----:B--2---:R-:W-:Y:S01]  /*82c0*/  IMAD.X R7, R4, 0x1, R3, P0 ;  /* 0x0000000104077824 */ /* 0x004fe200000e0603 */
[----:B------:R-:W-:Y:S05]  /*82d0*/  IADD3 R2, P0, R0, R2, RZ ;  /* 0x0000000200027210 */ /* 0x000fea0007f1e0ff */
[----:B------:R-:W-:Y:S01]  /*82e0*/  IMAD.X R3, R4, 0x1, R133, P0 ;  /* 0x0000000104037824 */ /* 0x000fe200000e0685 */
[----:B------:R-:W-:Y:S01]  /*82f0*/  @!PT LDS RZ, [RZ] ;  /* 0x00000000fffff984 */ /* 0x000fe20000000800 */
[----:B------:R-:W-:Y:S01]  /*8300*/  @!PT LDS RZ, [RZ] ;  /* 0x00000000fffff984 */ /* 0x000fe20000000800 */
[----:B------:R-:W-:Y:S01]  /*8310*/  @!PT LDS RZ, [RZ] ;  /* 0x00000000fffff984 */ /* 0x000fe20000000800 */
[----:B------:R2:W-:Y:S04]  /*8320*/  LDGSTS.E.BYPASS.LTC128B.128 [R13+0x4080], [R6.64], !P4 ;  /* 0x04080000060d7fae */ /* 0x0005e8000e101d46 */
[----:B------:R3:W-:Y:S01]  /*8330*/  LDGSTS.E.BYPASS.LTC128B.128 [R13+0x5880], [R2.64], !P3 ;  /* 0x05880000020d7fae */ /* 0x0007e2000d901d46 */
[----:B------:R-:W-:Y:S02]  /*8340*/  ISETP.GE.AND P2, PT, R22, c[0x0][0x1d4], PT ;  /* 0x0000750016007a0c */ /* 0x000fe40003f46270 */
[----:B------:R-:W-:Y:S02]  /*8350*/  ISETP.GE.AND P1, PT, R14, c[0x0][0x1d4], PT ;  /* 0x000075000e007a0c */ /* 0x000fe40003f26270 */
[----:B---3--:R-:W-:Y:S05]  /*8360*/  IADD3 R2, P0, R0, R23, RZ ;  /* 0x0000001700027210 */ /* 0x008fea0007f1e0ff */
[----:B------:R-:W-:Y:S02]  /*8370*/  IMAD.X R3, R4, 0x1, R20, P0 ;  /* 0x0000000104037824 */ /* 0x000fe400000e0614 */
[----:B------:R-:W3:Y:S04]  /*8380*/  S2R R20, SR_TID.X ;  /* 0x0000000000147919 */ /* 0x000ee80000002100 */
[----:B------:R4:W-:Y:S01]  /*8390*/  LDGSTS.E.BYPASS.LTC128B.128 [R13+0x7080], [R2.64], !P2 ;  /* 0x07080000020d7fae */ /* 0x0009e2000d101d46 */
[----:B---3--:R-:W-:Y:S02]  /*83a0*/  ISETP.GT.AND P5, PT, R20, 0x7f, PT ;  /* 0x0000007f1400780c */ /* 0x008fe40003fa4270 */
[----:B----4-:R-:W-:Y:S05]  /*83b0*/  IADD3 R2, P0, R0, R21, RZ ;  /* 0x0000001500027210 */ /* 0x010fea0007f1e0ff */
[----:B------:R-:W-:Y:S05]  /*83c0*/  IMAD.X R3, R4, 0x1, R15, P0 ;  /* 0x0000000104037824 */ /* 0x000fea00000e060f */
[----:B------:R2:W-:Y:S01]  /*83d0*/  LDGSTS.E.BYPASS.LTC128B.128 [R13+0x8880], [R2.64], !P1 ;  /* 0x08880000020d7fae */ /* 0x0005e2000c901d46 */
[----:B------:R-:W-:-:S05]  /*83e0*/  @P5 BRA `(.L_x_507) ;  /* 0x000001b000005947 */ /* 0x000fca0003800000 */
[----:B------:R-:W-:-:S05]  /*83f0*/  BRA.DIV ~URZ, `(.L_x_510) ;  /* 0x000123b27f007947 */ /* 0x000fca000b800000 */
[----:B------:R3:W4:Y:S04]  /*8400*/  SHFL.IDX PT, R4, R5, 0x1, 0x181f ;  /* 0x00381f0005047f89 */ /* 0x00072800000e0000 */
[----:B------:R3:W2:Y:S02]  /*8410*/  SHFL.IDX PT, R0, R12, 0x1, 0x181f ;  /* 0x00381f000c007f89 */ /* 0x0006a400000e0000 */
.L_x_647:
[----:B--2---:R-:W2:Y:S04]  /*8420*/  LDL R6, [R1+0xc4] ;  /* 0x0000c40001067983 */ /* 0x004ea80000100800 */
[----:B------:R-:W5:Y:S04]  /*8430*/  LDL R3, [R1+0x44] ;  /* 0x0000440001037983 */ /* 0x000f680000100800 */
[----:B---3--:R-:W3:Y:S04]  /*8440*/  LDL R2, [R1+0xd0] ;  /* 0x0000d00001027983 */ /* 0x008ee80000100800 */
[----:B----4-:R-:W4:Y:S04]  /*8450*/  LDL R20, [R1+0x48] ;  /* 0x0000480001147983 */ /* 0x010f280000100800 */
[----:B------:R-:W4:Y:S04]  /*8460*/  LDL R5, [R1+0x1c] ;  /* 0x00001c0001057983 */ /* 0x000f280000100800 */
[----:B------:R-:W4:Y:S04]  /*8470*/  LDL R15, [R1+0xbc] ;  /* 0x0000bc00010f7983 */ /* 0x000f280000100800 */
[----:B------:R-:W4:Y:S04]  /*8480*/  LDL R14, [R1+0x4c] ;  /* 0x00004c00010e7983 */ /* 0x000f280000100800 */
[----:B------:R-:W4:Y:S04]  /*8490*/  LDL R13, [R1+0xb8] ;  /* 0x0000b800010d7983 */ /* 0x000f280000100800 */
[----:B------:R-:W4:Y:S01]  /*84a0*/  LDL R12, [R1+0x50] ;  /* 0x00005000010c7983 */ /* 0x000f220000100800 */
[----:B--2---:R-:W-:Y:S05]  /*84b0*/  IADD3 R6, P0, R0, R6, RZ ;  /* 0x0000000600067210 */ /* 0x004fea0007f1e0ff */
[----:B-----5:R-:W-:Y:S01]  /*84c0*/  IMAD.X R7, R4, 0x1, R3, P0 ;  /* 0x0000000104077824 */ /* 0x020fe200000e0603 */
[----:B---3--:R-:W-:Y:S05]  /*84d0*/  IADD3 R2, P0, R0, R2, RZ ;  /* 0x0000000200027210 */ /* 0x008fea0007f1e0ff */
[----:B----4-:R-:W-:Y:S01]  /*84e0*/  IMAD.X R3, R4, 0x1, R20, P0 ;  /* 0x0000000104037824 */ /* 0x010fe200000e0614 */
[----:B------:R-:W-:Y:S01]  /*84f0*/  @!PT LDS RZ, [RZ] ;  /* 0x00000000fffff984 */ /* 0x000fe20000000800 */
[----:B------:R-:W-:Y:S01]  /*8500*/  @!PT LDS RZ, [RZ] ;  /* 0x00000000fffff984 */ /* 0x000fe20000000800 */
[----:B------:R-:W-:Y:S01]  /*8510*/  @!PT LDS RZ, [RZ] ;  /* 0x00000000fffff984 */ /* 0x000fe20000000800 */
[----:B------:R2:W-:Y:S04]  /*8520*/  LDGSTS.E.BYPASS.LTC128B.128 [R5+0x5080], [R6.64], !P4 ;  /* 0x0508000006057fae */ /* 0x0005e8000e101d46 */
[----:B------:R3:W-:Y:S02]  /*8530*/  LDGSTS.E.BYPASS.LTC128B.128 [R5+0x6880], [R2.64], !P3 ;  /* 0x0688000002057fae */ /* 0x0007e4000d901d46 */
[----:B---3--:R-:W-:Y:S05]  /*8540*/  IADD3 R2, P0, R0, R15, RZ ;  /* 0x0000000f00027210 */ /* 0x008fea0007f1e0ff */
[----:B------:R-:W-:Y:S05]  /*8550*/  IMAD.X R3, R4, 0x1, R14, P0 ;  /* 0x0000000104037824 */ /* 0x000fea00000e060e */
[----:B------:R3:W-:Y:S02]  /*8560*/  LDGSTS.E.BYPASS.LTC128B.128 [R5+0x8080], [R2.64], !P2 ;  /* 0x0808000002057fae */ /* 0x0007e4000d101d46 */
[----:B---3--:R-:W-:Y:S05]  /*8570*/  IADD3 R2, P0, R0, R13, RZ ;  /* 0x0000000d00027210 */ /* 0x008fea0007f1e0ff */
[----:B------:R-:W-:Y:S05]  /*8580*/  IMAD.X R3, R4, 0x1, R12, P0 ;  /* 0x0000000104037824 */ /* 0x000fea00000e060c */
[----:B------:R2:W-:Y:S03]  /*8590*/  LDGSTS.E.BYPASS.LTC128B.128 [R5+0x9880], [R2.64], !P1 ;  /* 0x0988000002057fae */ /* 0x0005e6000c901d46 */
.L_x_507:
[----:B---3--:R-:W-:Y:S05]  /*85a0*/  BSYNC B0 ;  /* 0x0000000000007941 */ /* 0x008fea0003800000 */
.L_x_506:
[----:B------:R-:W0:Y:S01]  /*85b0*/  LDGDEPBAR ;  /* 0x00000000000079af */ /* 0x000e220000000000 */
[----:B------:R-:W-:Y:S01]  /*85c0*/  WARPSYNC 0xffffffff ;  /* 0xffffffff00007948 */ /* 0x000fe20003800000 */
[C---:B--2-4-:R-:W-:Y:S01]  /*85d0*/  HMMA.16816.F32.BF16 R4, R160.reuse, R8, RZ ;  /* 0x00000008a004723c */ /* 0x054fe200000418ff */
[----:B------:R-:W-:Y:S07]  /*85e0*/  BSSY B0, `(.L_x_511) ;  /* 0x0000141000007945 */ /* 0x000fee0003800000 */
[C---:B------:R-:W-:Y:S08]  /*85f0*/  HMMA.16816.F32.BF16 R8, R160.reuse, R10, RZ ;  /* 0x0000000aa008723c */ /* 0x040ff000000418ff */
[C---:B-1----:R-:W-:Y:S08]  /*8600*/  HMMA.16816.F32.BF16 R12, R160.reuse, R16, RZ ;  /* 0x00000010a00c723c */ /* 0x042ff000000418ff */
[C---:B------:R-:W-:Y:S08]  /*8610*/  HMMA.16816.F32.BF16 R16, R160.reuse, R18, RZ ;  /* 0x00000012a010723c */ /* 0x040ff000000418ff */
[C---:B------:R-:W-:Y:S08]  /*8620*/  HMMA.16816.F32.BF16 R20, R160.reuse, R24, RZ ;  /* 0x00000018a014723c */ /* 0x040ff000000418ff */
[----:B------:R-:W-:Y:S08]  /*8630*/  HMMA.16816.F32.BF16 R24, R160, R26, RZ ;  /* 0x0000001aa018723c */ /* 0x000ff000000418ff */
[C---:B------:R-:W-:Y:S08]  /*8640*/  HMMA.16816.F32.BF16 R4, R164.reuse, R168, R4 ;  /* 0x000000a8a404723c */ /* 0x040ff00000041804 */
[C---:B------:R-:W-:Y:S01]  /*8650*/  HMMA.16816.F32.BF16 R8, R164.reuse, R170, R8 ;  /* 0x000000aaa408723c */ /* 0x040fe20000041808 */
[----:B------:R-:W1:Y:S07]  /*8660*/  LDSM.16.M88.4 R168, [R238] ;  /* 0x00000000eea8783b */ /* 0x000e6e0000000200 */
[C---:B------:R-:W-:Y:S08]  /*8670*/  HMMA.16816.F32.BF16 R12, R164.reuse, R172, R12 ;  /* 0x000000aca40c723c */ /* 0x040ff0000004180c */
[C---:B------:R-:W-:Y:S01]  /*8680*/  HMMA.16816.F32.BF16 R16, R164.reuse, R174, R16 ;  /* 0x000000aea410723c */ /* 0x040fe20000041810 */
[----:B------:R-:W2:Y:S07]  /*8690*/  LDSM.16.M88.4 R172, [R238+0x800] ;  /* 0x00080000eeac783b */ /* 0x000eae0000000200 */
[C---:B------:R-:W-:Y:S08]  /*86a0*/  HMMA.16816.F32.BF16 R20, R164.reuse, R176, R20 ;  /* 0x000000b0a414723c */ /* 0x040ff00000041814 */
[----:B------:R-:W-:Y:S01]  /*86b0*/  HMMA.16816.F32.BF16 R24, R164, R178, R24 ;  /* 0x000000b2a418723c */ /* 0x000fe20000041818 */
[----:B------:R-:W3:Y:S07]  /*86c0*/  LDSM.16.M88.4 R176, [R238+0x1000] ;  /* 0x00100000eeb0783b */ /* 0x000eee0000000200 */
[C---:B-1----:R-:W-:Y:S08]  /*86d0*/  HMMA.16816.F32.BF16 R4, R180.reuse, R168, R4 ;  /* 0x000000a8b404723c */ /* 0x042ff00000041804 */
[C---:B------:R-:W-:Y:S01]  /*86e0*/  HMMA.16816.F32.BF16 R8, R180.reuse, R170, R8 ;  /* 0x000000aab408723c */ /* 0x040fe20000041808 */
[----:B------:R-:W1:Y:S07]  /*86f0*/  LDSM.16.M88.4 R168, [R237] ;  /* 0x00000000eda8783b */ /* 0x000e6e0000000200 */
[C---:B--2---:R-:W-:Y:S08]  /*8700*/  HMMA.16816.F32.BF16 R12, R180.reuse, R172, R12 ;  /* 0x000000acb40c723c */ /* 0x044ff0000004180c */
[C---:B------:R-:W-:Y:S01]  /*8710*/  HMMA.16816.F32.BF16 R16, R180.reuse, R174, R16 ;  /* 0x000000aeb410723c */ /* 0x040fe20000041810 */
[----:B------:R-:W2:Y:S07]  /*8720*/  LDSM.16.M88.4 R172, [R237+0x800] ;  /* 0x00080000edac783b */ /* 0x000eae0000000200 */
[C---:B---3--:R-:W-:Y:S08]  /*8730*/  HMMA.16816.F32.BF16 R20, R180.reuse, R176, R20 ;  /* 0x000000b0b414723c */ /* 0x048ff00000041814 */
[----:B------:R-:W-:Y:S01]  /*8740*/  HMMA.16816.F32.BF16 R24, R180, R178, R24 ;  /* 0x000000b2b418723c */ /* 0x000fe20000041818 */
[----:B------:R-:W3:Y:S07]  /*8750*/  LDSM.16.M88.4 R176, [R237+0x1000] ;  /* 0x00100000edb0783b */ /* 0x000eee0000000200 */
[C---:B-1----:R-:W-:Y:S08]  /*8760*/  HMMA.16816.F32.BF16 R4, R184.reuse, R168, R4 ;  /* 0x000000a8b804723c */ /* 0x042ff00000041804 */
[C---:B------:R-:W-:Y:S01]  /*8770*/  HMMA.16816.F32.BF16 R8, R184.reuse, R170, R8 ;  /* 0x000000aab808723c */ /* 0x040fe20000041808 */
[----:B------:R-:W1:Y:S07]  /*8780*/  LDSM.16.M88.4 R168, [R236+0x1800] ;  /* 0x00180000eca8783b */ /* 0x000e6e0000000200 */
        /* <DEDUP_REMOVED lines=8> */
[----:B------:R-:W1:Y:S07]  /*8810*/  LDSM.16.M88.4 R168, [R246] ;  /* 0x00000000f6a8783b */ /* 0x000e6e0000000200 */
[C---:B--2---:R-:W-:Y:S08]  /*8820*/  HMMA.16816.F32.BF16 R12, R188.reuse, R172, R12 ;  /* 0x000000acbc0c723c */ /* 0x044ff0000004180c */
[C---:B------:R-:W-:Y:S01]  /*8830*/  HMMA.16816.F32.BF16 R16, R188.reuse, R174, R16 ;  /* 0x000000aebc10723c */ /* 0x040fe20000041810 */
[----:B------:R-:W2:Y:S07]  /*8840*/  LDSM.16.M88.4 R172, [R244] ;  /* 0x00000000f4ac783b */ /* 0x000eae0000000200 */
[C---:B---3--:R-:W-:Y:S08]  /*8850*/  HMMA.16816.F32.BF16 R20, R188.reuse, R176, R20 ;  /* 0x000000b0bc14723c */ /* 0x048ff00000041814 */
[----:B------:R-:W-:Y:S01]  /*8860*/  HMMA.16816.F32.BF16 R24, R188, R178, R24 ;  /* 0x000000b2bc18723c */ /* 0x000fe20000041818 */
[----:B------:R-:W3:Y:S07]  /*8870*/  LDSM.16.M88.4 R176, [R245] ;  /* 0x00000000f5b0783b */ /* 0x000eee0000000200 */
        /* <DEDUP_REMOVED lines=44> */
[----:B------:R-:W-:Y:S07]  /*8b40*/  LDSM.16.M88.4 R176, [R237+0x3000] ;  /* 0x00300000edb0783b */ /* 0x000fee0000000200 */
[C---:B-1----:R-:W-:Y:S08]  /*8b50*/  HMMA.16816.F32.BF16 R4, R212.reuse, R168, R4 ;  /* 0x000000a8d404723c */ /* 0x042ff00000041804 */
[C---:B------:R-:W-:Y:S01]  /*8b60*/  HMMA.16816.F32.BF16 R8, R212.reuse, R170, R8 ;  /* 0x000000aad408723c */ /* 0x040fe20000041808 */
[----:B------:R-:W1:Y:S07]  /*8b70*/  LDSM.16.M88.4 R168, [R238+0x4000] ;  /* 0x00400000eea8783b */ /* 0x000e6e0000000200 */
[C---:B--2---:R-:W-:Y:S08]  /*8b80*/  HMMA.16816.F32.BF16 R12, R212.reuse, R172, R12 ;  /* 0x000000acd40c723c */ /* 0x044ff0000004180c */
[C---:B------:R-:W-:Y:S01]  /*8b90*/  HMMA.16816.F32.BF16 R16, R212.reuse, R174, R16 ;  /* 0x000000aed410723c */ /* 0x040fe20000041810 */
[----:B------:R-:W-:Y:S07]  /*8ba0*/  LDSM.16.M88.4 R172, [R237+0x4000] ;  /* 0x00400000edac783b */ /* 0x000fee0000000200 */
[C---:B-1----:R-:W-:Y:S08]  /*8bb0*/  HMMA.16816.F32.BF16 R20, R212.reuse, R168, R20 ;  /* 0x000000a8d414723c */ /* 0x042ff00000041814 */
[----:B------:R-:W-:Y:S01]  /*8bc0*/  HMMA.16816.F32.BF16 R24, R212, R170, R24 ;  /* 0x000000aad418723c */ /* 0x000fe20000041818 */
[----:B------:R-:W1:Y:S07]  /*8bd0*/  LDSM.16.M88.4 R168, [R237+0x3800] ;  /* 0x00380000eda8783b */ /* 0x000e6e0000000200 */
[C---:B------:R-:W-:Y:S08]  /*8be0*/  HMMA.16816.F32.BF16 R4, R216.reuse, R176, R4 ;  /* 0x000000b0d804723c */ /* 0x040ff00000041804 */
[C---:B------:R-:W-:Y:S01]  /*8bf0*/  HMMA.16816.F32.BF16 R8, R216.reuse, R178, R8 ;  /* 0x000000b2d808723c */ /* 0x040fe20000041808 */
[----:B------:R-:W-:Y:S07]  /*8c00*/  LDSM.16.M88.4 R176, [R236+0x5000] ;  /* 0x00500000ecb0783b */ /* 0x000fee0000000200 */
[C---:B-1----:R-:W-:Y:S08]  /*8c10*/  HMMA.16816.F32.BF16 R12, R216.reuse, R168, R12 ;  /* 0x000000a8d80c723c */ /* 0x042ff0000004180c */
[C---:B------:R-:W-:Y:S01]  /*8c20*/  HMMA.16816.F32.BF16 R16, R216.reuse, R170, R16 ;  /* 0x000000aad810723c */ /* 0x040fe20000041810 */
[----:B------:R-:W1:Y:S07]  /*8c30*/  LDSM.16.M88.4 R168, [R236+0x4800] ;  /* 0x00480000eca8783b */ /* 0x000e6e0000000200 */
[C---:B------:R-:W-:Y:S08]  /*8c40*/  HMMA.16816.F32.BF16 R20, R216.reuse, R172, R20 ;  /* 0x000000acd814723c */ /* 0x040ff00000041814 */
[----:B------:R-:W-:Y:S01]  /*8c50*/  HMMA.16816.F32.BF16 R24, R216, R174, R24 ;  /* 0x000000aed818723c */ /* 0x000fe20000041818 */
[----:B------:R-:W-:Y:S07]  /*8c60*/  LDSM.16.M88.4 R172, [R252] ;  /* 0x00000000fcac783b */ /* 0x000fee0000000200 */
[C---:B-1----:R-:W-:Y:S08]  /*8c70*/  HMMA.16816.F32.BF16 R4, R220.reuse, R168, R4 ;  /* 0x000000a8dc04723c */ /* 0x042ff00000041804 */
[C---:B------:R-:W-:Y:S01]  /*8c80*/  HMMA.16816.F32.BF16 R8, R220.reuse, R170, R8 ;  /* 0x000000aadc08723c */ /* 0x040fe20000041808 */
[----:B------:R-:W1:Y:S07]  /*8c90*/  LDSM.16.M88.4 R168, [R236+0x5800] ;  /* 0x00580000eca8783b */ /* 0x000e6e0000000200 */
[C---:B------:R-:W-:Y:S08]  /*8ca0*/  HMMA.16816.F32.BF16 R12, R220.reuse, R176, R12 ;  /* 0x000000b0dc0c723c */ /* 0x040ff0000004180c */
[C---:B------:R-:W-:Y:S01]  /*8cb0*/  HMMA.16816.F32.BF16 R16, R220.reuse, R178, R16 ;  /* 0x000000b2dc10723c */ /* 0x040fe20000041810 */
[----:B------:R-:W-:Y:S07]  /*8cc0*/  LDSM.16.M88.4 R176, [R251] ;  /* 0x00000000fbb0783b */ /* 0x000fee0000000200 */
[C---:B-1----:R-:W-:Y:S08]  /*8cd0*/  HMMA.16816.F32.BF16 R20, R220.reuse, R168, R20 ;  /* 0x000000a8dc14723c */ /* 0x042ff00000041814 */
[----:B------:R-:W-:Y:S01]  /*8ce0*/  HMMA.16816.F32.BF16 R24, R220, R170, R24 ;  /* 0x000000aadc18723c */ /* 0x000fe20000041818 */
[----:B------:R-:W1:Y:S07]  /*8cf0*/  LDSM.16.M88.4 R168, [R250] ;  /* 0x00000000faa8783b */ /* 0x000e6e0000000200 */
        /* <DEDUP_REMOVED lines=14> */
[C---:B-1----:R-:W-:Y:S08]  /*8de0*/  HMMA.16816.F32.BF16 R20, R228.reuse, R168, R20 ;  /* 0x000000a8e414723c */ /* 0x042ff00000041814 */
[----:B------:R-:W-:Y:S01]  /*8df0*/  HMMA.16816.F32.BF16 R24, R228, R170, R24 ;  /* 0x000000aae418723c */ /* 0x000fe20000041818 */
[----:B------:R-:W1:Y:S07]  /*8e00*/  LDSM.16.M88.4 R168, [R237+0x5000] ;  /* 0x00500000eda8783b */ /* 0x000e6e0000000200 */
[C---:B------:R-:W-:Y:S08]  /*8e10*/  HMMA.16816.F32.BF16 R4, R232.reuse, R176, R4 ;  /* 0x000000b0e804723c */ /* 0x040ff00000041804 */
[C---:B------:R-:W-:Y:S11]  /*8e20*/  HMMA.16816.F32.BF16 R8, R232.reuse, R178, R8 ;  /* 0x000000b2e808723c */ /* 0x040ff60000041808 */
[----:B------:R-:W-:Y:S05]  /*8e30*/  @!UPT UIADD3 URZ, URZ, URZ, URZ ;  /* 0x0000003f3f3ff290 */ /* 0x000fea000fffe03f */
[----:B------:R-:W-:Y:S04]  /*8e40*/  FMUL.FTZ R0, R4, c[0x0][0x320] ;  /* 0x0000c80004007a20 */ /* 0x000fe80000410000 */
[----:B------:R2:W-:Y:S04]  /*8e50*/  MUFU.TANH R176, R0 ;  /* 0x0000000000b07308 */ /* 0x0005e80000002400 */
[----:B------:R-:W-:Y:S01]  /*8e60*/  FMUL.FTZ R10, R10, c[0x0][0x320] ;  /* 0x0000c8000a0a7a20 */ /* 0x000fe20000410000 */
[C---:B-1----:R-:W-:Y:S08]  /*8e70*/  HMMA.16816.F32.BF16 R12, R232.reuse, R168, R12 ;  /* 0x000000a8e80c723c */ /* 0x042ff0000004180c */
[C---:B------:R-:W-:Y:S04]  /*8e80*/  HMMA.16816.F32.BF16 R16, R232.reuse, R170, R16 ;  /* 0x000000aae810723c */ /* 0x040fe80000041810 */
[----:B--2---:R-:W-:Y:S04]  /*8e90*/  FMUL.FTZ R0, R5, c[0x0][0x320] ;  /* 0x0000c80005007a20 */ /* 0x004fe80000410000 */
[----:B------:R1:W-:Y:S04]  /*8ea0*/  MUFU.TANH R175, R0 ;  /* 0x0000000000af7308 */ /* 0x0003e80000002400 */
[----:B-1----:R-:W-:Y:S06]  /*8eb0*/  FMUL.FTZ R0, R6, c[0x0][0x320] ;  /* 0x0000c80006007a20 */ /* 0x002fec0000410000 */
[----:B------:R1:W2:Y:S02]  /*8ec0*/  MUFU.TANH R3, R0 ;  /* 0x0000000000037308 */ /* 0x0002a40000002400 */
[----:B-1----:R-:W-:Y:S01]  /*8ed0*/  FMUL.FTZ R0, R7, c[0x0][0x320] ;  /* 0x0000c80007007a20 */ /* 0x002fe20000410000 */
[----:B--2---:R1:W-:Y:S07]  /*8ee0*/  STL [R1+0x34], R3 ;  /* 0x0000340301007387 */ /* 0x0043ee0000100800 */
[----:B------:R2:W3:Y:S01]  /*8ef0*/  MUFU.TANH R2, R0 ;  /* 0x0000000000027308 */ /* 0x0004e20000002400 */
[----:B------:R-:W4:Y:S01]  /*8f00*/  LDSM.16.M88.4 R4, [R237+0x5800] ;  /* 0x00580000ed04783b */ /* 0x000f220000000200 */
[----:B------:R-:W-:Y:S07]  /*8f10*/  DEPBAR.LE SB0, 0x0 ;  /* 0x000080000000791a */ /* 0x000fee0000000000 */
[----:B------:R-:W-:Y:S01]  /*8f20*/  BAR.SYNC.DEFER_BLOCKING 0x0 ;  /* 0x0000000000007b1d */ /* 0x000fe20000010000 */
[----:B-1----:R-:W-:Y:S02]  /*8f30*/  FMUL.FTZ R3, R11, c[0x0][0x320] ;  /* 0x0000c8000b037a20 */ /* 0x002fe40000410000 */
[----:B--2---:R-:W-:Y:S05]  /*8f40*/  FMUL.FTZ R0, R8, c[0x0][0x320] ;  /* 0x0000c80008007a20 */ /* 0x004fea0000410000 */
[----:B---3--:R1:W-:Y:S01]  /*8f50*/  STL [R1+0x30], R2 ;  /* 0x0000300201007387 */ /* 0x0083e20000100800 */
[----:B------:R2:W-:Y:S01]  /*8f60*/  MUFU.TANH R132, R0 ;  /* 0x0000000000847308 */ /* 0x0005e20000002400 */
[C---:B----4-:R-:W-:Y:S08]  /*8f70*/  HMMA.16816.F32.BF16 R20, R232.reuse, R4, R20 ;  /* 0x00000004e814723c */ /* 0x050ff00000041814 */
[----:B------:R-:W-:Y:S01]  /*8f80*/  HMMA.16816.F32.BF16 R24, R232, R6, R24 ;  /* 0x00000006e818723c */ /* 0x000fe20000041818 */
[----:B-1----:R-:W1:Y:S03]  /*8f90*/  MUFU.TANH R2, R10 ;  /* 0x0000000a00027308 */ /* 0x002e660000002400 */
[----:B--2---:R-:W-:Y:S07]  /*8fa0*/  FMUL.FTZ R0, R9, c[0x0][0x320] ;  /* 0x0000c80009007a20 */ /* 0x004fee0000410000 */
[----:B------:R-:W-:Y:S10]  /*8fb0*/  MUFU.TANH R172, R0 ;  /* 0x0000000000ac7308 */ /* 0x000ff40000002400 */
[----:B------:R2:W3:Y:S01]  /*8fc0*/  MUFU.TANH R0, R3 ;  /* 0x0000000300007308 */ /* 0x0004e20000002400 */
[----:B-1----:R1:W-:Y:S04]  /*8fd0*/  STL [R1+0x2c], R2 ;  /* 0x00002c0201007387 */ /* 0x0023e80000100800 */
[----:B------:R-:W4:Y:S04]  /*8fe0*/  LDL R8, [R1+0x70] ;  /* 0x0000700001087983 */ /* 0x000f280000100800 */
[----:B--2---:R-:W4:Y:S04]  /*8ff0*/  LDL R3, [R1+0x3c] ;  /* 0x00003c0001037983 */ /* 0x004f280000100800 */
[----:B---3--:R2:W-:Y:S01]  /*9000*/  STL [R1+0x24], R0 ;  /* 0x0000240001007387 */ /* 0x0085e20000100800 */
[----:B-1----:R-:W-:Y:S04]  /*9010*/  FMUL.FTZ R2, R13, c[0x0][0x320] ;  /* 0x0000c8000d027a20 */ /* 0x002fe80000410000 */
[----:B------:R-:W-:Y:S01]  /*9020*/  MUFU.TANH R133, R2 ;  /* 0x0000000200857308 */ /* 0x000fe20000002400 */
[----:B--2---:R-:W-:Y:S09]  /*9030*/  FMUL.FTZ R0, R12, c[0x0][0x320] ;  /* 0x0000c8000c007a20 */ /* 0x004ff20000410000 */
[----:B------:R1:W-:Y:S02]  /*9040*/  MUFU.TANH R169, R0 ;  /* 0x0000000000a97308 */ /* 0x0003e40000002400 */
[----:B-1----:R-:W-:Y:S08]  /*9050*/  FMUL.FTZ R0, R14, c[0x0][0x320] ;  /* 0x0000c8000e007a20 */ /* 0x002ff00000410000 */
        /* <DEDUP_REMOVED lines=16> */
[----:B------:R1:W-:Y:S01]  /*9160*/  MUFU.TANH R171, R0 ;  /* 0x0000000000ab7308 */ /* 0x0003e20000002400 */
[----:B----4-:R-:W-:Y:S01]  /*9170*/  ISETP.GT.AND P0, PT, R3, R8, PT ;  /* 0x000000080300720c */ /* 0x010fe20003f04270 */
        /* <DEDUP_REMOVED lines=9> */
[----:B------:R-:W1:Y:S02]  /*9210*/  MUFU.TANH R0, R0 ;  /* 0x0000000000007308 */ /* 0x000e640000002400 */
[----:B-1----:R1:W-:Y:S01]  /*9220*/  STL [R1+0x20], R0 ;  /* 0x0000200001007387 */ /* 0x0023e20000100800 */
[----:B------:R-:W-:-:S05]  /*9230*/  @!P0 BRA `(.L_x_512) ;  /* 0x000007b000008947 */ /* 0x000fca0003800000 */
[----:B------:R-:W2:Y:S01]  /*9240*/  LDL R2, [R1+0x84] ;  /* 0x0000840001027983 */ /* 0x000ea20000100800 */
[----:B------:R-:W-:Y:S03]  /*9250*/  IMAD.MOV.U32 R4, RZ, RZ, c[0x0][0x2b8] ;  /* 0x0000ae00ff047624 */ /* 0x000fe600078e00ff */
[----:B------:R-:W3:Y:S02]  /*9260*/  LDL R5, [R1+0x178] ;  /* 0x0001780001057983 */ /* 0x000ee40000100800 */
[----:B------:R-:W-:Y:S02]  /*9270*/  ISETP.NE.AND P2, PT, R4, 0x1, PT ;  /* 0x000000010400780c */ /* 0x000fe40003f45270 */
[----:B------:R-:W4:Y:S04]  /*9280*/  LDL.64 R16, [R1+0x98] ;  /* 0x0000980001107983 */ /* 0x000f280000100a00 */
[----:B------:R-:W5:Y:S04]  /*9290*/  LDL R168, [R1+0xac] ;  /* 0x0000ac0001a87983 */ /* 0x000f680000100800 */
[----:B------:R-:W4:Y:S04]  /*92a0*/  LDL.64 R8, [R1+0x90] ;  /* 0x0000900001087983 */ /* 0x000f280000100a00 */
[----:B------:R-:W4:Y:S04]  /*92b0*/  LDL R6, [R1+0x88] ;  /* 0x0000880001067983 */ /* 0x000f280000100800 */
[----:B------:R-:W1:Y:S01]  /*92c0*/  S2R R7, SR_TID.X ;  /* 0x0000000000077919 */ /* 0x000e620000002100 */
[----:B---3--:R-:W-:Y:S01]  /*92d0*/  ISETP.GT.AND P1, PT, R5, 0x2f, PT ;  /* 0x0000002f0500780c */ /* 0x008fe20003f24270 */
[----:B--2---:R-:W-:Y:S05]  /*92e0*/  IMAD R2, R3, 0x30, R2 ;  /* 0x0000003003027824 */ /* 0x004fea00078e0202 */
[----:B------:R-:W-:Y:S01]  /*92f0*/  IADD3 R2, R2, -0x30, R5 ;  /* 0xffffffd002027810 */ /* 0x000fe20007ffe005 */
[----:B------:R-:W-:Y:S04]  /*9300*/  IMAD.MOV.U32 R5, RZ, RZ, RZ ;  /* 0x000000ffff057224 */ /* 0x000fe800078e00ff */
[----:B------:R-:W-:Y:S04]  /*9310*/  @P2 IMAD.HI.U32 R3, R2, c[0x0][0x2bc], RZ ;  /* 0x0000af0002032a27 */ /* 0x000fe800078e00ff */
[----:B-1----:R-:W-:Y:S01]  /*9320*/  IMAD.MOV.U32 R0, RZ, RZ, R2 ;  /* 0x000000ffff007224 */ /* 0x002fe200078e0002 */
[----:B------:R-:W-:Y:S04]  /*9330*/  @P2 SHF.R.U32.HI R0, RZ, c[0x0][0x2c0], R3 ;  /* 0x0000b000ff002a19 */ /* 0x000fe80000011603 */
[C---:B----4-:R-:W-:Y:S01]  /*9340*/  @!P1 IADD3 R3, P0, R0.reuse, R16, RZ ;  /* 0x0000001000039210 */ /* 0x050fe20007f1e0ff */
[----:B------:R-:W-:Y:S03]  /*9350*/  IMAD.MOV R4, RZ, RZ, -R0 ;  /* 0x000000ffff047224 */ /* 0x000fe600078e0a00 */
[----:B-----5:R-:W-:Y:S01]  /*9360*/  @!P1 LEA.HI.X.SX32 R0, R0, R168, 0x1, P0 ;  /* 0x000000a800009211 */ /* 0x020fe200000f0eff */
[----:B------:R-:W-:Y:S01]  /*9370*/  IMAD R4, R4, c[0x0][0x2b8], R2 ;  /* 0x0000ae0004047a24 */ /* 0x000fe200078e0202 */
[C---:B------:R-:W-:Y:S04]  /*9380*/  @!P1 LEA R2, P0, R3.reuse, c[0x0][0x2a0], 0x2 ;  /* 0x0000a80003029a11 */ /* 0x040fe800078010ff */
[----:B------:R-:W-:Y:S01]  /*9390*/  @!P1 LEA.HI.X R3, R3, c[0x0][0x2a4], R0, 0x2, P0 ;  /* 0x0000a90003039a11 */ /* 0x000fe200000f1400 */
[----:B------:R1:W-:Y:S01]  /*93a0*/  STL [R1+0x38], R4 ;  /* 0x0000380401007387 */ /* 0x0003e20000100800 */
[----:B------:R-:W-:Y:S03]  /*93b0*/  SHF.R.S32.HI R0, RZ, 0x1f, R4 ;  /* 0x0000001fff007819 */ /* 0x000fe60000011404 */
[----:B------:R2:W3:Y:S02]  /*93c0*/  @!P1 LDG.E R5, [R2.64] ;  /* 0x0000000602059981 */ /* 0x0004e4000c1e1900 */
[----:B------:R-:W-:Y:S04]  /*93d0*/  IMAD R0, R0, c[0x0][0x1e0], RZ ;  /* 0x0000780000007a24 */ /* 0x000fe800078e02ff */
[C---:B------:R-:W-:Y:S02]  /*93e0*/  IMAD R0, R4.reuse, c[0x0][0x1e4], R0 ;  /* 0x0000790004007a24 */ /* 0x040fe400078e0200 */
[----:B--2---:R-:W-:Y:S04]  /*93f0*/  IMAD.WIDE.U32 R2, R4, c[0x0][0x1e0], RZ ;  /* 0x0000780004027a25 */ /* 0x004fe800078e00ff */
[----:B------:R-:W-:Y:S01]  /*9400*/  IMAD.IADD R3, R3, 0x1, R0 ;  /* 0x0000000103037824 */ /* 0x000fe200078e0200 */
[----:B---3--:R-:W-:Y:S01]  /*9410*/  SHF.R.S32.HI R0, RZ, 0x1f, R5 ;  /* 0x0000001fff007819 */ /* 0x008fe20000011405 */
[----:B------:R2:W-:Y:S02]  /*9420*/  STL [R1+0x28], R5 ;  /* 0x0000280501007387 */ /* 0x0005e40000100800 */
[C---:B------:R-:W-:Y:S04]  /*9430*/  IMAD.WIDE.U32 R2, R5.reuse, c[0x0][0x1f0], R2 ;  /* 0x00007c0005027a25 */ /* 0x040fe800078e0002 */
[----:B-1----:R-:W-:Y:S01]  /*9440*/  IMAD R4, R0, c[0x0][0x1f0], RZ ;  /* 0x00007c0000047a24 */ /* 0x002fe200078e02ff */
[----:B------:R-:W-:Y:S03]  /*9450*/  IADD3 R0, P0, R8, R2, RZ ;  /* 0x0000000208007210 */ /* 0x000fe60007f1e0ff */
[----:B------:R-:W-:Y:S05]  /*9460*/  IMAD R4, R5, c[0x0][0x1f4], R4 ;  /* 0x00007d0005047a24 */ /* 0x000fea00078e0204 */
[----:B------:R-:W-:Y:S02]  /*9470*/  IADD3.X R2, R6, R3, R4, P0, !PT ;  /* 0x0000000306027210 */ /* 0x000fe400007fe404 */
[C---:B------:R-:W-:Y:S04]  /*9480*/  LEA R9, P0, R0.reuse, c[0x0][0x1c8], 0x1 ;  /* 0x0000720000097a11 */ /* 0x040fe800078008ff */
[----:B------:R-:W-:Y:S02]  /*9490*/  LEA.HI.X R8, R0, c[0x0][0x1cc], R2, 0x1, P0 ;  /* 0x0000730000087a11 */ /* 0x000fe400000f0c02 */
[----:B--2---:R-:W-:Y:S04]  /*94a0*/  SHF.R.S32.HI R5, RZ, 0x1f, R7 ;  /* 0x0000001fff057819 */ /* 0x004fe80000011407 */
[----:B------:R-:W-:Y:S04]  /*94b0*/  LEA.HI R5, R5, R7, RZ, 0x3 ;  /* 0x0000000705057211 */ /* 0x000fe800078f18ff */
[----:B------:R-:W-:Y:S04]  /*94c0*/  SHF.R.S32.HI R5, RZ, 0x3, R5 ;  /* 0x00000003ff057819 */ /* 0x000fe80000011405 */
[----:B------:R-:W-:Y:S04]  /*94d0*/  IADD3 R5, -R5, 0x30, RZ ;  /* 0x0000003005057810 */ /* 0x000fe80007ffe1ff */
[----:B------:R-:W-:Y:S01]  /*94e0*/  ISETP.GE.AND P0, PT, R5, 0x1, PT ;  /* 0x000000010500780c */ /* 0x000fe20003f06270 */
[----:B------:R-:W-:-:S10]  /*94f0*/  BRA.DIV ~URZ, `(.L_x_513) ;  /* 0x000113c27f007947 */ /* 0x000fd4000b800000 */
[----:B------:R1:W2:Y:S02]  /*9500*/  SHFL.IDX PT, R4, R8, RZ, 0x181f ;  /* 0x00181fff08047589 */ /* 0x0002a400000e0000 */
.L_x_648:
[----:B------:R-:W-:-:S05]  /*9510*/  BRA.DIV ~URZ, `(.L_x_514) ;  /* 0x000114327f007947 */ /* 0x000fca000b800000 */
[----:B------:R3:W4:Y:S02]  /*9520*/  SHFL.IDX PT, R0, R9, RZ, 0x181f ;  /* 0x00181fff09007589 */ /* 0x00072400000e0000 */
.L_x_649:
        /* <DEDUP_REMOVED lines=13> */
[----:B-----5:R-:W-:Y:S05]  /*9600*/  @P0 IADD3 R6, P1, R0, R6, RZ ;  /* 0x0000000600060210 */ /* 0x020fea0007f3e0ff */
[----:B---3--:R-:W-:Y:S01]  /*9610*/  @P0 IMAD.X R7, R4, 0x1, R25, P1 ;  /* 0x0000000104070824 */ /* 0x008fe200008e0619 */
[----:B----4-:R-:W-:Y:S11]  /*9620*/  @P0 ISETP.GE.AND P1, PT, R3, c[0x0][0x1d4], PT ;  /* 0x0000750003000a0c */ /* 0x010ff60003f26270 */
[----:B------:R-:W-:Y:S02]  /*9630*/  @!UPT UIADD3 URZ, URZ, URZ, URZ ;  /* 0x0000003f3f3ff290 */ /* 0x000fe4000fffe03f */
[----:B------:R-:W-:Y:S01]  /*9640*/  @!PT LDS RZ, [RZ] ;  /* 0x00000000fffff984 */ /* 0x000fe20000000800 */
[----:B------:R-:W-:Y:S01]  /*9650*/  @!PT LDS RZ, [RZ] ;  /* 0x00000000fffff984 */ /* 0x000fe20000000800 */
[----:B------:R-:W-:Y:S01]  /*9660*/  @!PT LDS RZ, [RZ] ;  /* 0x00000000fffff984 */ /* 0x000fe20000000800 */
[----:B--2---:R2:W-:Y:S01]  /*9670*/  @P0 LDGSTS.E.BYPASS.LTC128B.128 [R16+0x14080], [R6.64], !P1 ;  /* 0x1408000006100fae */ /* 0x0045e2000c901d46 */
[----:B------:R-:W-:Y:S05]  /*9680*/  @P0 IADD3 R2, P1, R0, R2, RZ ;  /* 0x0000000200020210 */ /* 0x000fea0007f3e0ff */
[----:B------:R-:W-:Y:S01]  /*9690*/  @P0 IMAD.X R3, R4, 0x1, R24, P1 ;  /* 0x0000000104030824 */ /* 0x000fe200008e0618 */
[----:B------:R-:W-:Y:S11]  /*96a0*/  @P0 ISETP.GE.AND P1, PT, R23, c[0x0][0x1d4], PT ;  /* 0x0000750017000a0c */ /* 0x000ff60003f26270 */
[----:B------:R-:W-:Y:S02]  /*96b0*/  @!UPT UIADD3 URZ, URZ, URZ, URZ ;  /* 0x0000003f3f3ff290 */ /* 0x000fe4000fffe03f */
[----:B------:R3:W-:Y:S02]  /*96c0*/  @P0 LDGSTS.E.BYPASS.LTC128B.128 [R16+0x15880], [R2.64], !P1 ;  /* 0x1588000002100fae */ /* 0x0007e4000c901d46 */
[----:B---3--:R-:W-:Y:S05]  /*96d0*/  @P0 IADD3 R2, P1, R0, R22, RZ ;  /* 0x0000001600020210 */ /* 0x008fea0007f3e0ff */
        /* <DEDUP_REMOVED lines=8> */
[----:B------:R2:W-:Y:S01]  /*9760*/  @P0 LDGSTS.E.BYPASS.LTC128B.128 [R16+0x18880], [R2.64], !P1 ;  /* 0x1888000002100fae */ /* 0x0005e2000c901d46 */
[----:B------:R-:W-:Y:S01]  /*9770*/  ISETP.GE.AND P0, PT, R5, 0x21, PT ;  /* 0x000000210500780c */ /* 0x000fe20003f06270 */
[----:B------:R-:W-:-:S06]  /*9780*/  BRA.DIV ~URZ, `(.L_x_515) ;  /* 0x000112527f007947 */ /* 0x000fcc000b800000 */
[----:B------:R3:W4:Y:S04]  /*9790*/  SHFL.IDX PT, R4, R8, 0x1, 0x181f ;  /* 0x00381f0008047f89 */ /* 0x00072800000e0000 */
[----:B------:R3:W1:Y:S02]  /*97a0*/  SHFL.IDX PT, R0, R9, 0x1, 0x181f ;  /* 0x00381f0009007f89 */ /* 0x00066400000e0000 */
.L_x_650:
        /* <DEDUP_REMOVED lines=8> */
[----:B------:R-:W4:Y:S04]  /*9830*/  LDL R18, [R1+0x4c] ;  /* 0x00004c0001127983 */ /* 0x000f280000100800 */
[----:B------:R-:W4:Y:S04]  /*9840*/  LDL R17, [R1+0x64] ;  /* 0x0000640001117983 */ /* 0x000f280000100800 */
[----:B------:R-:W4:Y:S04]  /*9850*/  LDL R16, [R1+0xb8] ;  /* 0x0000b80001107983 */ /* 0x000f280000100800 */
[----:B------:R-:W4:Y:S04]  /*9860*/  LDL R9, [R1+0x50] ;  /* 0x0000500001097983 */ /* 0x000f280000100800 */
[----:B-1----:R-:W4:Y:S01]  /*9870*/  LDL R8, [R1+0x6c] ;  /* 0x00006c0001087983 */ /* 0x002f220000100800 */
[----:B--2---:R-:W-:Y:S05]  /*9880*/  @P0 IADD3 R6, P1, R0, R6, RZ ;  /* 0x0000000600060210 */ /* 0x004fea0007f3e0ff */
[----:B-----5:R-:W-:Y:S01]  /*9890*/  @P0 IMAD.X R7, R4, 0x1, R22, P1 ;  /* 0x0000000104070824 */ /* 0x020fe200008e0616 */
[----:B---3--:R-:W-:Y:S11]  /*98a0*/  @P0 ISETP.GE.AND P1, PT, R3, c[0x0][0x1d4], PT ;  /* 0x0000750003000a0c */ /* 0x008ff60003f26270 */
[----:B------:R-:W-:Y:S02]  /*98b0*/  @!UPT UIADD3 URZ, URZ, URZ, URZ ;  /* 0x0000003f3f3ff290 */ /* 0x000fe4000fffe03f */
[----:B------:R-:W-:Y:S01]  /*98c0*/  @!PT LDS RZ, [RZ] ;  /* 0x00000000fffff984 */ /* 0x000fe20000000800 */
[----:B------:R-:W-:Y:S01]  /*98d0*/  @!PT LDS RZ, [RZ] ;  /* 0x00000000fffff984 */ /* 0x000fe20000000800 */
[----:B------:R-:W-:Y:S01]  /*98e0*/  @!PT LDS RZ, [RZ] ;  /* 0x00000000fffff984 */ /* 0x000fe20000000800 */
[----:B----4-:R1:W-:Y:S01]  /*98f0*/  @P0 LDGSTS.E.BYPASS.LTC128B.128 [R5+0x15080], [R6.64], !P1 ;  /* 0x1508000006050fae */ /* 0x0103e2000c901d46 */
[----:B------:R-:W-:Y:S05]  /*9900*/  @P0 IADD3 R2, P1, R0, R2, RZ ;  /* 0x0000000200020210 */ /* 0x000fea0007f3e0ff */
[----:B------:R-:W-:Y:S01]  /*9910*/  @P0 IMAD.X R3, R4, 0x1, R21, P1 ;  /* 0x0000000104030824 */ /* 0x000fe200008e0615 */
[----:B------:R-:W-:Y:S11]  /*9920*/  @P0 ISETP.GE.AND P1, PT, R20, c[0x0][0x1d4], PT ;  /* 0x0000750014000a0c */ /* 0x000ff60003f26270 */
[----:B------:R-:W-:Y:S02]  /*9930*/  @!UPT UIADD3 URZ, URZ, URZ, URZ ;  /* 0x0000003f3f3ff290 */ /* 0x000fe4000fffe03f */
[----:B------:R2:W-:Y:S02]  /*9940*/  @P0 LDGSTS.E.BYPASS.LTC128B.128 [R5+0x16880], [R2.64], !P1 ;  /* 0x1688000002050fae */ /* 0x0005e4000c901d46 */
[----:B--2---:R-:W-:Y:S05]  /*9950*/  @P0 IADD3 R2, P1, R0, R19, RZ ;  /* 0x0000001300020210 */ /* 0x004fea0007f3e0ff */
        /* <DEDUP_REMOVED lines=9> */
.L_x_512:
[----:B------:R-:W-:Y:S05]  /*99f0*/  BSYNC B0 ;  /* 0x0000000000007941 */ /* 0x000fea0003800000 */
.L_x_511:
[----:B-1----:R-:W2:Y:S01]  /*9a00*/  LDL R5, [R1+0xb0] ;  /* 0x0000b00001057983 */ /* 0x002ea20000100800 */
[----:B------:R-:W-:Y:S01]  /*9a10*/  IMAD.MOV.U32 R7, RZ, RZ, c[0x0][0x2c4] ;  /* 0x0000b100ff077624 */ /* 0x000fe200078e00ff */
[----:B------:R-:W-:Y:S02]  /*9a20*/  LOP3.LUT R8, RZ, c[0x0][0x324], RZ, 0x33, !PT ;  /* 0x0000c900ff087a12 */ /* 0x000fe400078e33ff */
[----:B------:R-:W2:Y:S02]  /*9a30*/  LDL R2, [R1+0xb4] ;  /* 0x0000b40001027983 */ /* 0x000ea40000100800 */
[----:B------:R-:W-:Y:S02]  /*9a40*/  ISETP.NE.AND P0, PT, R7, 0x1, PT ;  /* 0x000000010700780c */ /* 0x000fe40003f05270 */
[----:B------:R-:W3:Y:S04]  /*9a50*/  LDL R0, [R1+0x3c] ;  /* 0x00003c0001007983 */ /* 0x000ee80000100800 */
[----:B------:R-:W4:Y:S04]  /*9a60*/  LDL R6, [R1+0x7c] ;  /* 0x00007c0001067983 */ /* 0x000f280000100800 */
[----:B------:R-:W5:Y:S04]  /*9a70*/  LDL R4, [R1+0x78] ;  /* 0x0000780001047983 */ /* 0x000f680000100800 */
[----:B------:R-:W5:Y:S04]  /*9a80*/  LDL R3, [R1+0x74] ;  /* 0x0000740001037983 */ /* 0x000f680000100800 */
[----:B------:R-:W0:Y:S01]  /*9a90*/  LDGDEPBAR ;  /* 0x00000000000079af */ /* 0x000e220000000000 */
[----:B--2---:R-:W-:Y:S02]  /*9aa0*/  IMAD.IADD R5, R2, 0x1, R5 ;  /* 0x0000000102057824 */ /* 0x004fe400078e0205 */
[----:B---3--:R-:W-:Y:S02]  /*9ab0*/  IMAD R0, R0, -0x30, RZ ;  /* 0xffffffd000007824 */ /* 0x008fe400078e02ff */
[----:B------:R-:W-:Y:S05]  /*9ac0*/  @P0 IMAD.HI.U32 R2, R5, c[0x0][0x2c8], RZ ;  /* 0x0000b20005020a27 */ /* 0x000fea00078e00ff */
[----:B------:R-:W-:Y:S02]  /*9ad0*/  @P0 SHF.R.U32.HI R5, RZ, c[0x0][0x2cc], R2 ;  /* 0x0000b300ff050a19 */ /* 0x000fe40000011602 */
[----:B----4-:R-:W-:Y:S04]  /*9ae0*/  IADD3 R2, -R6, 0x1, R0 ;  /* 0x0000000106027810 */ /* 0x010fe80007ffe100 */
[----:B-----5:R-:W-:Y:S04]  /*9af0*/  IADD3 R6, -R3, R2, R4 ;  /* 0x0000000203067210 */ /* 0x020fe80007ffe104 */
[----:B------:R-:W-:Y:S01]  /*9b00*/  IADD3 R7, R6, c[0x0][0x328], RZ ;  /* 0x0000ca0006077a10 */ /* 0x000fe20007ffe0ff */
[----:B------:R-:W-:-:S05]  /*9b10*/  BRA.DIV ~URZ, `(.L_x_516) ;  /* 0x00010fd27f007947 */ /* 0x000fca000b800000 */
[----:B------:R1:W2:Y:S02]  /*9b20*/  SHFL.IDX PT, R4, R5, RZ, 0x1c1f ;  /* 0x001c1fff05047589 */ /* 0x0002a400000e0000 */
.L_x_651:
[-C--:B--2---:R-:W-:Y:S01]  /*9b30*/  IADD3 R3, R7, R4.reuse, RZ ;  /* 0x0000000407037210 */ /* 0x084fe20007ffe0ff */
[----:B------:R-:W-:Y:S02]  /*9b40*/  IMAD.MOV.U32 R2, RZ, RZ, c[0x0][0x32c] ;  /* 0x0000cb00ff027624 */ /* 0x000fe400078e00ff */
[----:B------:R-:W-:Y:S03]  /*9b50*/  IMAD.IADD R6, R8, 0x1, R6 ;  /* 0x0000000108067824 */ /* 0x000fe600078e0206 */
[----:B------:R-:W-:Y:S02]  /*9b60*/  ISETP.GE.AND P0, PT, R2, 0x1, PT ;  /* 0x000000010200780c */ /* 0x000fe40003f06270 */
[----:B------:R-:W-:Y:S11]  /*9b70*/  IADD3 R2, R6, R4, RZ ;  /* 0x0000000406027210 */ /* 0x000ff60007ffe0ff */
[----:B------:R-:W-:-:S05]  /*9b80*/  @!P0 BRA `(.L_x_517) ;  /* 0x000001b000008947 */ /* 0x000fca0003800000 */
[----:B------:R-:W2:Y:S01]  /*9b90*/  LDL R16, [R1+0x78] ;  /* 0x0000780001107983 */ /* 0x000ea20000100800 */
[----:B------:R-:W-:Y:S03]  /*9ba0*/  BSSY B0, `(.L_x_518) ;  /* 0x0000013000007945 */ /* 0x000fe60003800000 */
[----:B------:R-:W2:Y:S02]  /*9bb0*/  LDL R9, [R1+0x74] ;  /* 0x0000740001097983 */ /* 0x000ea40000100800 */
[----:B--2---:R-:W-:Y:S04]  /*9bc0*/  IADD3 R4, -R9, R16, R4 ;  /* 0x0000001009047210 */ /* 0x004fe80007ffe104 */
        /* <DEDUP_REMOVED lines=11> */
.L_x_519:
[----:B------:R-:W-:Y:S04]  /*9c80*/  MOV R8, 0x1 ;  /* 0x0000000100087802 */ /* 0x000fe80000000f00 */
[----:B------:R-:W-:Y:S11]  /*9c90*/  ISETP.NE.AND P0, PT, R8, c[0x0][0x32c], PT ;  /* 0x0000cb0008007a0c */ /* 0x000ff60003f05270 */
[----:B------:R-:W-:Y:S02]  /*9ca0*/  @!UPT UIADD3 URZ, URZ, URZ, URZ ;  /* 0x0000003f3f3ff290 */ /* 0x000fe4000fffe03f */
[----:B------:R-:W-:Y:S05]  /*9cb0*/  @P0 IMAD.HI.U32 R8, R4, c[0x0][0x330], RZ ;  /* 0x0000cc0004080a27 */ /* 0x000fea00078e00ff */
[----:B------:R-:W-:Y:S02]  /*9cc0*/  @P0 SHF.R.U32.HI R4, RZ, c[0x0][0x334], R8 ;  /* 0x0000cd00ff040a19 */ /* 0x000fe40000011608 */
.L_x_520:
[----:B------:R-:W-:Y:S05]  /*9cd0*/  BSYNC B0 ;  /* 0x0000000000007941 */ /* 0x000fea0003800000 */
.L_x_518:
[----:B------:R-:W2:Y:S02]  /*9ce0*/  LDL R8, [R1+0x7c] ;  /* 0x00007c0001087983 */ /* 0x000ea40000100800 */
[----:B--2---:R-:W-:Y:S04]  /*9cf0*/  IMAD.IADD R8, R0, 0x1, -R8 ;  /* 0x0000000100087824 */ /* 0x004fe800078e0a08 */
[----:B------:R-:W-:Y:S05]  /*9d00*/  IMAD R4, R4, c[0x0][0x32c], R8 ;  /* 0x0000cb0004047a24 */ /* 0x000fea00078e0208 */
[----:B------:R-:W-:Y:S02]  /*9d10*/  IMNMX R2, R2, R4, !PT ;  /* 0x0000000402027217 */ /* 0x000fe40007800200 */
[----:B------:R-:W-:Y:S04]  /*9d20*/  IADD3 R4, R4, c[0x0][0x32c], RZ ;  /* 0x0000cb0004047a10 */ /* 0x000fe80007ffe0ff */
[----:B------:R-:W-:Y:S02]  /*9d30*/  IMNMX R3, R3, R4, PT ;  /* 0x0000000403037217 */ /* 0x000fe40003800200 */
.L_x_517:
[C---:B------:R-:W-:Y:S01]  /*9d40*/  ISETP.GE.AND P0, PT, R0.reuse, 0x1, PT ;  /* 0x000000010000780c */ /* 0x040fe20003f06270 */
[----:B------:R-:W2:Y:S01]  /*9d50*/  LDL.LU R4, [R1+0x18] ;  /* 0x0000180001047983 */ /* 0x000ea20000300800 */
[C---:B------:R-:W-:Y:S02]  /*9d60*/  ISETP.GE.AND P1, PT, R0.reuse, 0x2, PT ;  /* 0x000000020000780c */ /* 0x040fe40003f26270 */
[C---:B------:R-:W-:Y:S02]  /*9d70*/  ISETP.GE.AND P6, PT, R0.reuse, 0x12, PT ;  /* 0x000000120000780c */ /* 0x040fe40003fc6270 */
[C---:B------:R-:W-:Y:S02]  /*9d80*/  ISETP.GE.AND P5, PT, R0.reuse, 0x19, PT ;  /* 0x000000190000780c */ /* 0x040fe40003fa6270 */
[C---:B------:R-:W-:Y:S02]  /*9d90*/  ISETP.GE.AND P4, PT, R0.reuse, 0x1a, PT ;  /* 0x0000001a0000780c */ /* 0x040fe40003f86270 */
[C---:B------:R-:W-:Y:S02]  /*9da0*/  ISETP.GE.AND P3, PT, R0.reuse, 0x21, PT ;  /* 0x000000210000780c */ /* 0x040fe40003f66270 */
[----:B------:R-:W-:Y:S02]  /*9db0*/  ISETP.GE.AND P2, PT, R0, 0x22, PT ;  /* 0x000000220000780c */ /* 0x000fe40003f46270 */
[----:B--2---:R-:W-:Y:S04]  /*9dc0*/  LOP3.LUT R4, R4, 0xffffffef, RZ, 0xc0, !PT ;  /* 0xffffffef04047812 */ /* 0x004fe800078ec0ff */
[----:B------:R-:W-:Y:S02]  /*9dd0*/  @P0 LOP3.LUT R4, R4, 0x10, RZ, 0xfc, !PT ;  /* 0x0000001004040812 */ /* 0x000fe400078efcff */
[----:B------:R-:W-:Y:S02]  /*9de0*/  ISETP.GT.AND P0, PT, R2, RZ, !P0 ;  /* 0x000000ff0200720c */ /* 0x000fe40004704270 */
[----:B------:R-:W-:Y:S02]  /*9df0*/  LOP3.LUT R4, R4, 0xfffffff7, RZ, 0xc0, !PT ;  /* 0xfffffff704047812 */ /* 0x000fe400078ec0ff */
[C---:B------:R-:W-:Y:S02]  /*9e00*/  ISETP.LT.OR P0, PT, R3.reuse, 0x1, P0 ;  /* 0x000000010300780c */ /* 0x040fe40000701670 */
[----:B------:R-:W-:Y:S02]  /*9e10*/  @P1 LOP3.LUT R4, R4, 0x8, RZ, 0xfc, !PT ;  /* 0x0000000804041812 */ /* 0x000fe400078efcff */
[----:B------:R-:W-:Y:S02]  /*9e20*/  FSEL R18, R176, -INF , !P0 ;  /* 0xff800000b0127808 */ /* 0x000fe40004000000 */
[----:B------:R-:W-:Y:S02]  /*9e30*/  ISETP.GT.AND P0, PT, R2, 0x1, !P1 ;  /* 0x000000010200780c */ /* 0x000fe40004f04270 */
[----:B------:R-:W-:Y:S02]  /*9e40*/  ISETP.GE.AND P1, PT, R0, 0x9, PT ;  /* 0x000000090000780c */ /* 0x000fe40003f26270 */
[----:B------:R-:W-:Y:S02]  /*9e50*/  ISETP.LT.OR P0, PT, R3, 0x2, P0 ;  /* 0x000000020300780c */ /* 0x000fe40000701670 */
[----:B------:R-:W-:Y:S02]  /*9e60*/  LOP3.LUT R4, R4, 0xfffffffb, RZ, 0xc0, !PT ;  /* 0xfffffffb04047812 */ /* 0x000fe400078ec0ff */
[----:B------:R-:W-:Y:S02]  /*9e70*/  FSEL R168, R175, -INF , !P0 ;  /* 0xff800000afa87808 */ /* 0x000fe40004000000 */
[----:B------:R-:W-:Y:S04]  /*9e80*/  ISETP.GT.AND P0, PT, R2, 0x8, !P1 ;  /* 0x000000080200780c */ /* 0x000fe80004f04270 */
[C---:B------:R-:W-:Y:S02]  /*9e90*/  ISETP.LT.OR P0, PT, R3.reuse, 0x9, P0 ;  /* 0x000000090300780c */ /* 0x040fe40000701670 */
[----:B------:R-:W-:Y:S02]  /*9ea0*/  @P1 LOP3.LUT R4, R4, 0x4, RZ, 0xfc, !PT ;  /* 0x0000000404041812 */ /* 0x000fe400078efcff */
[----:B------:R-:W-:Y:S02]  /*9eb0*/  ISETP.GE.AND P1, PT, R0, 0xa, PT ;  /* 0x0000000a0000780c */ /* 0x000fe40003f26270 */
[----:B------:R-:W-:Y:S02]  /*9ec0*/  FSEL R132, R132, -INF , !P0 ;  /* 0xff80000084847808 */ /* 0x000fe40004000000 */
[----:B------:R-:W-:Y:S02]  /*9ed0*/  LOP3.LUT R4, R4, 0xfffffffd, RZ, 0xc0, !PT ;  /* 0xfffffffd04047812 */ /* 0x000fe400078ec0ff */
[----:B------:R-:W-:Y:S04]  /*9ee0*/  ISETP.GT.AND P0, PT, R2, 0x9, !P1 ;  /* 0x000000090200780c */ /* 0x000fe80004f04270 */
[C---:B------:R-:W-:Y:S03]  /*9ef0*/  ISETP.LT.OR P0, PT, R3.reuse, 0xa, P0 ;  /* 0x0000000a0300780c */ /* 0x040fe60000701670 */
[----:B------:R-:W-:Y:S02]  /*9f00*/  @P1 LOP3.LUT R4, R4, 0x2, RZ, 0xfc, !PT ;  /* 0x0000000204041812 */ /* 0x000fe400078efcff */
[----:B------:R-:W-:Y:S02]  /*9f10*/  ISETP.GE.AND P1, PT, R0, 0x11, PT ;  /* 0x000000110000780c */ /* 0x000fe40003f26270 */
[----:B------:R-:W-:Y:S02]  /*9f20*/  FSEL R27, R172, -INF , !P0 ;  /* 0xff800000ac1b7808 */ /* 0x000fe40004000000 */
[----:B------:R-:W-:Y:S02]  /*9f30*/  ISETP.GT.AND P0, PT, R2, 0x10, !P1 ;  /* 0x000000100200780c */ /* 0x000fe40004f04270 */
[----:B------:R-:W-:Y:S02]  /*9f40*/  LOP3.LUT R4, R4, 0xfffffffe, RZ, 0xc0, !PT ;  /* 0xfffffffe04047812 */ /* 0x000fe400078ec0ff */
[----:B------:R-:W-:Y:S04]  /*9f50*/  ISETP.LT.OR P0, PT, R3, 0x11, P0 ;  /* 0x000000110300780c */ /* 0x000fe80000701670 */
[----:B------:R-:W-:Y:S02]  /*9f60*/  FSEL R26, R169, -INF , !P0 ;  /* 0xff800000a91a7808 */ /* 0x000fe40004000000 */
[----:B------:R-:W-:Y:S02]  /*9f70*/  ISETP.GT.AND P0, PT, R2, 0x11, !P6 ;  /* 0x000000110200780c */ /* 0x000fe40007704270 */
[----:B------:R-:W-:Y:S02]  /*9f80*/  @P1 LOP3.LUT R4, R4, 0x1, RZ, 0xfc, !PT ;  /* 0x0000000104041812 */ /* 0x000fe400078efcff */
[----:B------:R-:W-:Y:S02]  /*9f90*/  ISETP.LT.OR P0, PT, R3, 0x12, P0 ;  /* 0x000000120300780c */ /* 0x000fe40000701670 */
[----:B------:R-:W-:Y:S02]  /*9fa0*/  ISETP.GE.AND P1, PT, R0, 0x29, PT ;  /* 0x000000290000780c */ /* 0x000fe40003f26270 */
[----:B------:R-:W-:Y:S02]  /*9fb0*/  FSEL R25, R133, -INF , !P0 ;  /* 0xff80000085197808 */ /* 0x000fe40004000000 */
[----:B------:R-:W-:Y:S02]  /*9fc0*/  ISETP.GT.AND P0, PT, R2, 0x18, !P5 ;  /* 0x000000180200780c */ /* 0x000fe40006f04270 */
[----:B------:R-:W-:Y:S02]  /*9fd0*/  LOP3.LUT R4, R4, 0xffffffdf, RZ, 0xc0, !PT ;  /* 0xffffffdf04047812 */ /* 0x000fe400078ec0ff */
[----:B------:R-:W-:Y:S04]  /*9fe0*/  ISETP.LT.OR P0, PT, R3, 0x19, P0 ;  /* 0x000000190300780c */ /* 0x000fe80000701670 */
[----:B------:R-:W-:Y:S02]  /*9ff0*/  FSEL R24, R15, -INF , !P0 ;  /* 0xff8000000f187808 */ /* 0x000fe40004000000 */
[----:B------:R-:W-:Y:S04]  /*a000*/  ISETP.GT.AND P0, PT, R2, 0x19, !P4 ;  /* 0x000000190200780c */ /* 0x000fe80006704270 */
[C---:B------:R-:W-:Y:S04]  /*a010*/  ISETP.LT.OR P0, PT, R3.reuse, 0x1a, P0 ;  /* 0x0000001a0300780c */ /* 0x040fe80000701670 */
[----:B------:R-:W-:Y:S02]  /*a020*/  FSEL R23, R14, -INF , !P0 ;  /* 0xff8000000e177808 */ /* 0x000fe40004000000 */
[C---:B------:R-:W-:Y:S04]  /*a030*/  ISETP.GT.AND P0, PT, R2.reuse, 0x20, !P3 ;  /* 0x000000200200780c */ /* 0x040fe80005f04270 */
[----:B------:R-:W-:Y:S04]  /*a040*/  ISETP.LT.OR P0, PT, R3, 0x21, P0 ;  /* 0x000000210300780c */ /* 0x000fe80000701670 */
[----:B------:R-:W-:Y:S02]  /*a050*/  FSEL R22, R13, -INF , !P0 ;  /* 0xff8000000d167808 */ /* 0x000fe40004000000 */
[----:B------:R-:W-:Y:S04]  /*a060*/  ISETP.GT.AND P0, PT, R2, 0x21, !P2 ;  /* 0x000000210200780c */ /* 0x000fe80005704270 */
[C---:B------:R-:W-:Y:S04]  /*a070*/  ISETP.LT.OR P0, PT, R3.reuse, 0x22, P0 ;  /* 0x000000220300780c */ /* 0x040fe80000701670 */
[----:B------:R-:W-:Y:S02]  /*a080*/  FSEL R21, R12, -INF , !P0 ;  /* 0xff8000000c157808 */ /* 0x000fe40004000000 */
[----:B------:R-:W-:Y:S04]  /*a090*/  ISETP.GT.AND P0, PT, R2, 0x28, !P1 ;  /* 0x000000280200780c */ /* 0x000fe80004f04270 */
[----:B------:R-:W-:Y:S04]  /*a0a0*/  ISETP.LT.OR P0, PT, R3, 0x29, P0 ;  /* 0x000000290300780c */ /* 0x000fe80000701670 */
[----:B------:R-:W-:Y:S02]  /*a0b0*/  FSEL R20, R11, -INF , !P0 ;  /* 0xff8000000b147808 */ /* 0x000fe40004000000 */
[----:B------:R-:W-:Y:S11]  /*a0c0*/  ISETP.GE.AND P0, PT, R0, 0x2a, PT ;  /* 0x0000002a0000780c */ /* 0x000ff60003f06270 */
[----:B------:R-:W-:Y:S02]  /*a0d0*/  @!UPT UIADD3 URZ, URZ, URZ, URZ ;  /* 0x0000003f3f3ff290 */ /* 0x000fe4000fffe03f */
[----:B------:R-:W-:Y:S02]  /*a0e0*/  @P0 LOP3.LUT R4, R4, 0x20, RZ, 0xfc, !PT ;  /* 0x0000002004040812 */ /* 0x000fe400078efcff */
[----:B------:R-:W-:Y:S03]  /*a0f0*/  ISETP.GT.AND P0, PT, R2, 0x29, !P0 ;  /* 0x000000290200780c */ /* 0x000fe60004704270 */
[----:B------:R2:W-:Y:S01]  /*a100*/  STL [R1+0x18], R4 ;  /* 0x0000180401007387 */ /* 0x0005e20000100800 */
[----:B------:R-:W-:Y:S04]  /*a110*/  ISETP.LT.OR P0, PT, R3, 0x2a, P0 ;  /* 0x0000002a0300780c */ /* 0x000fe80000701670 */
[----:B------:R-:W-:Y:S01]  /*a120*/  FSEL R19, R10, -INF , !P0 ;  /* 0xff8000000a137808 */ /* 0x000fe20004000000 */
[----:B------:R-:W-:-:S06]  /*a130*/  BRA.DIV ~URZ, `(.L_x_521) ;  /* 0x00010a427f007947 */ /* 0x000fcc000b800000 */
[----:B--2---:R2:W3:Y:S02]  /*a140*/  SHFL.IDX PT, R4, R5, 0x1, 0x1c1f ;  /* 0x003c1f0005047f89 */ /* 0x0044e400000e0000 */
.L_x_652:
[----:B---3--:R-:W-:Y:S01]  /*a150*/  IADD3 R3, R7, R4, RZ ;  /* 0x0000000407037210 */ /* 0x008fe20007ffe0ff */
[----:B------:R-:W-:Y:S05]  /*a160*/  IMAD.MOV.U32 R2, RZ, RZ, c[0x0][0x32c] ;  /* 0x0000cb00ff027624 */ /* 0x000fea00078e00ff */
[----:B------:R-:W-:Y:S01]  /*a170*/  ISETP.GE.AND P0, PT, R2, 0x1, PT ;  /* 0x000000010200780c */ /* 0x000fe20003f06270 */
[----:B------:R-:W-:Y:S11]  /*a180*/  IMAD.IADD R2, R6, 0x1, R4 ;  /* 0x0000000106027824 */ /* 0x000ff600078e0204 */
[----:B------:R-:W-:Y:S01]  /*a190*/  @!UPT UIADD3 URZ, URZ, URZ, URZ ;  /* 0x0000003f3f3ff290 */ /* 0x000fe2000fffe03f */
[----:B------:R-:W-:-:S05]  /*a1a0*/  @!P0 BRA `(.L_x_522) ;  /* 0x000001b000008947 */ /* 0x000fca0003800000 */
[----:B------:R-:W3:Y:S01]  /*a1b0*/  LDL R8, [R1+0x78] ;  /* 0x0000780001087983 */ /* 0x000ee20000100800 */
[----:B------:R-:W-:Y:S03]  /*a1c0*/  BSSY B0, `(.L_x_523) ;  /* 0x0000013000007945 */ /* 0x000fe60003800000 */
[----:B-12---:R-:W3:Y:S02]  /*a1d0*/  LDL R5, [R1+0x74] ;  /* 0x0000740001057983 */ /* 0x006ee40000100800 */
[----:B---3--:R-:W-:Y:S04]  /*a1e0*/  IADD3 R4, -R5, R8, R4 ;  /* 0x0000000805047210 */ /* 0x008fe80007ffe104 */
        /* <DEDUP_REMOVED lines=11> */
.L_x_524:
[----:B------:R-:W-:Y:S04]  /*a2a0*/  MOV R5, 0x1 ;  /* 0x0000000100057802 */ /* 0x000fe80000000f00 */
[----:B------:R-:W-:Y:S11]  /*a2b0*/  ISETP.NE.AND P0, PT, R5, c[0x0][0x32c], PT ;  /* 0x0000cb0005007a0c */ /* 0x000ff60003f05270 */
[----:B------:R-:W-:Y:S02]  /*a2c0*/  @!UPT UIADD3 URZ, URZ, URZ, URZ ;  /* 0x0000003f3f3ff290 */ /* 0x000fe4000fffe03f */
[----:B------:R-:W-:Y:S05]  /*a2d0*/  @P0 IMAD.HI.U32 R5, R4, c[0x0][0x330], RZ ;  /* 0x0000cc0004050a27 */ /* 0x000fea00078e00ff */
[----:B------:R-:W-:Y:S02]  /*a2e0*/  @P0 SHF.R.U32.HI R4, RZ, c[0x0][0x334], R5 ;  /* 0x0000cd00ff040a19 */ /* 0x000fe40000011605 */
.L_x_525:
[----:B------:R-:W-:Y:S05]  /*a2f0*/  BSYNC B0 ;  /* 0x0000000000007941 */ /* 0x000fea0003800000 */
.L_x_523:
[----:B------:R-:W2:Y:S02]  /*a300*/  LDL R5, [R1+0x7c] ;  /* 0x00007c0001057983 */ /* 0x000ea40000100800 */
[----:B--2---:R-:W-:Y:S04]  /*a310*/  IMAD.IADD R0, R0, 0x1, -R5 ;  /* 0x0000000100007824 */ /* 0x004fe800078e0a05 */
[----:B------:R-:W-:Y:S05]  /*a320*/  IMAD R0, R4, c[0x0][0x32c], R0 ;  /* 0x0000cb0004007a24 */ /* 0x000fea00078e0200 */
[----:B------:R-:W-:Y:S02]  /*a330*/  IMNMX R2, R2, R0, !PT ;  /* 0x0000000002027217 */ /* 0x000fe40007800200 */
[----:B------:R-:W-:Y:S04]  /*a340*/  IADD3 R0, R0, c[0x0][0x32c], RZ ;  /* 0x0000cb0000007a10 */ /* 0x000fe80007ffe0ff */
[----:B------:R-:W-:Y:S02]  /*a350*/  IMNMX R3, R3, R0, PT ;  /* 0x0000000003037217 */ /* 0x000fe40003800200 */
.L_x_522:
[----:B------:R-:W-:Y:S01]  /*a360*/  ISETP.GT.AND P1, PT, R2, 0x28, !P1 ;  /* 0x000000280200780c */ /* 0x000fe20004f24270 */
[----:B------:R-:W3:Y:S03]  /*a370*/  LDL.LU R6, [R1+0x34] ;  /* 0x0000340001067983 */ /* 0x000ee60000300800 */
[----:B------:R-:W-:Y:S01]  /*a380*/  ISETP.LT.OR P1, PT, R3, 0x29, P1 ;  /* 0x000000290300780c */ /* 0x000fe20000f21670 */
[----:B------:R-:W4:Y:S03]  /*a390*/  LDL.LU R7, [R1+0x30] ;  /* 0x0000300001077983 */ /* 0x000f260000300800 */
[----:B------:R-:W-:Y:S01]  /*a3a0*/  FSEL R8, R177, -INF , !P1 ;  /* 0xff800000b1087808 */ /* 0x000fe20004800000 */
[----:B-12---:R-:W2:Y:S04]  /*a3b0*/  LDL.LU R5, [R1+0x2c] ;  /* 0x00002c0001057983 */ /* 0x006ea80000300800 */
[----:B------:R-:W5:Y:S04]  /*a3c0*/  LDL.LU R4, [R1+0x24] ;  /* 0x0000240001047983 */ /* 0x000f680000300800 */
[----:B------:R-:W2:Y:S02]  /*a3d0*/  LDL R0, [R1+0x18] ;  /* 0x0000180001007983 */ /* 0x000ea40000100800 */
[----:B--2---:R-:W-:Y:S04]  /*a3e0*/  LOP3.LUT P0, RZ, R0, 0x10, RZ, 0xc0, !PT ;  /* 0x0000001000ff7812 */ /* 0x004fe8000780c0ff */
[----:B------:R-:W-:Y:S04]  /*a3f0*/  ISETP.GT.AND P0, PT, R2, RZ, !P0 ;  /* 0x000000ff0200720c */ /* 0x000fe80004704270 */
[C---:B------:R-:W-:Y:S04]  /*a400*/  ISETP.LT.OR P0, PT, R3.reuse, 0x1, P0 ;  /* 0x000000010300780c */ /* 0x040fe80000701670 */
[----:B---3--:R-:W-:Y:S02]  /*a410*/  FSEL R6, R6, -INF , !P0 ;  /* 0xff80000006067808 */ /* 0x008fe40004000000 */
[----:B------:R-:W-:Y:S04]  /*a420*/  LOP3.LUT P0, RZ, R0, 0x8, RZ, 0xc0, !PT ;  /* 0x0000000800ff7812 */ /* 0x000fe8000780c0ff */
[----:B------:R-:W-:Y:S04]  /*a430*/  ISETP.GT.AND P0, PT, R2, 0x1, !P0 ;  /* 0x000000010200780c */ /* 0x000fe80004704270 */
[----:B------:R-:W-:Y:S04]  /*a440*/  ISETP.LT.OR P0, PT, R3, 0x2, P0 ;  /* 0x000000020300780c */ /* 0x000fe80000701670 */
[----:B----4-:R-:W-:Y:S02]  /*a450*/  FSEL R17, R7, -INF , !P0 ;  /* 0xff80000007117808 */ /* 0x010fe40004000000 */
[----:B------:R-:W-:Y:S04]  /*a460*/  LOP3.LUT P0, RZ, R0, 0x4, RZ, 0xc0, !PT ;  /* 0x0000000400ff7812 */ /* 0x000fe8000780c0ff */
[----:B------:R-:W-:Y:S04]  /*a470*/  ISETP.GT.AND P0, PT, R2, 0x8, !P0 ;  /* 0x000000080200780c */ /* 0x000fe80004704270 */
[----:B------:R-:W-:Y:S04]  /*a480*/  ISETP.LT.OR P0, PT, R3, 0x9, P0 ;  /* 0x000000090300780c */ /* 0x000fe80000701670 */
[----:B------:R-:W-:Y:S02]  /*a490*/  FSEL R16, R5, -INF , !P0 ;  /* 0xff80000005107808 */ /* 0x000fe40004000000 */
[----:B------:R-:W-:Y:S04]  /*a4a0*/  LOP3.LUT P0, RZ, R0, 0x2, RZ, 0xc0, !PT ;  /* 0x0000000200ff7812 */ /* 0x000fe8000780c0ff */
[----:B------:R-:W-:Y:S04]  /*a4b0*/  ISETP.GT.AND P0, PT, R2, 0x9, !P0 ;  /* 0x000000090200780c */ /* 0x000fe80004704270 */
[C---:B------:R-:W-:Y:S04]  /*a4c0*/  ISETP.LT.OR P0, PT, R3.reuse, 0xa, P0 ;  /* 0x0000000a0300780c */ /* 0x040fe80000701670 */
[----:B-----5:R-:W-:Y:S02]  /*a4d0*/  FSEL R15, R4, -INF , !P0 ;  /* 0xff800000040f7808 */ /* 0x020fe40004000000 */
[----:B------:R-:W-:Y:S01]  /*a4e0*/  LOP3.LUT P0, RZ, R0, 0x1, RZ, 0xc0, !PT ;  /* 0x0000000100ff7812 */ /* 0x000fe2000780c0ff */
[----:B------:R-:W2:Y:S03]  /*a4f0*/  LDL.LU R4, [R1+0x20] ;  /* 0x0000200001047983 */ /* 0x000ea60000300800 */
[C---:B------:R-:W-:Y:S04]  /*a500*/  ISETP.GT.AND P0, PT, R2.reuse, 0x10, !P0 ;  /* 0x000000100200780c */ /* 0x040fe80004704270 */
[----:B------:R-:W-:Y:S04]  /*a510*/  ISETP.LT.OR P0, PT, R3, 0x11, P0 ;  /* 0x000000110300780c */ /* 0x000fe80000701670 */
[----:B------:R-:W-:Y:S02]  /*a520*/  FSEL R14, R179, -INF , !P0 ;  /* 0xff800000b30e7808 */ /* 0x000fe40004000000 */
[----:B------:R-:W-:Y:S02]  /*a530*/  ISETP.GT.AND P0, PT, R2, 0x11, !P6 ;  /* 0x000000110200780c */ /* 0x000fe40007704270 */
[----:B------:R-:W-:Y:S02]  /*a540*/  LOP3.LUT P6, RZ, R0, 0x20, RZ, 0xc0, !PT ;  /* 0x0000002000ff7812 */ /* 0x000fe400078cc0ff */
[C---:B------:R-:W-:Y:S02]  /*a550*/  ISETP.LT.OR P0, PT, R3.reuse, 0x12, P0 ;  /* 0x000000120300780c */ /* 0x040fe40000701670 */
[----:B------:R-:W-:Y:S02]  /*a560*/  FMNMX.FTZ R0, R18, R134, !PT ;  /* 0x0000008612007209 */ /* 0x000fe40007810000 */
[----:B------:R-:W-:Y:S02]  /*a570*/  FSEL R13, R178, -INF , !P0 ;  /* 0xff800000b20d7808 */ /* 0x000fe40004000000 */
[----:B------:R-:W-:Y:S02]  /*a580*/  ISETP.GT.AND P0, PT, R2, 0x18, !P5 ;  /* 0x000000180200780c */ /* 0x000fe40006f04270 */
[----:B------:R-:W-:Y:S02]  /*a590*/  FMNMX.FTZ R0, R168, R0, !PT ;  /* 0x00000000a8007209 */ /* 0x000fe40007810000 */
[----:B------:R-:W-:Y:S02]  /*a5a0*/  ISETP.LT.OR P0, PT, R3, 0x19, P0 ;  /* 0x000000190300780c */ /* 0x000fe40000701670 */
        /* <DEDUP_REMOVED lines=12> */
[----:B------:R-:W-:Y:S04]  /*a670*/  ISETP.GT.AND P0, PT, R2, 0x21, !P2 ;  /* 0x000000210200780c */ /* 0x000fe80005704270 */
[----:B------:R-:W-:Y:S04]  /*a680*/  ISETP.LT.OR P0, PT, R3, 0x22, P0 ;  /* 0x000000220300780c */ /* 0x000fe80000701670 */
[----:B------:R-:W-:Y:S02]  /*a690*/  FSEL R9, R170, -INF , !P0 ;  /* 0xff800000aa097808 */ /* 0x000fe40004000000 */
[----:B------:R-:W-:Y:S02]  /*a6a0*/  ISETP.GT.AND P0, PT, R2, 0x29, !P6 ;  /* 0x000000290200780c */ /* 0x000fe40007704270 */
[----:B------:R-:W-:Y:S02]  /*a6b0*/  FMNMX.FTZ R2, R23, R0, !PT ;  /* 0x0000000017027209 */ /* 0x000fe40007810000 */
[----:B------:R-:W-:Y:S02]  /*a6c0*/  ISETP.LT.OR P0, PT, R3, 0x2a, P0 ;  /* 0x0000002a0300780c */ /* 0x000fe40000701670 */
[----:B------:R-:W-:Y:S02]  /*a6d0*/  FMNMX.FTZ R3, R6, R135, !PT ;  /* 0x0000008706037209 */ /* 0x000fe40007810000 */
[----:B------:R-:W-:Y:S02]  /*a6e0*/  FMNMX.FTZ R2, R22, R2, !PT ;  /* 0x0000000216027209 */ /* 0x000fe40007810000 */
[----:B------:R-:W-:Y:S02]  /*a6f0*/  FMNMX.FTZ R3, R17, R3, !PT ;  /* 0x0000000311037209 */ /* 0x000fe40007810000 */
[----:B------:R-:W-:Y:S02]  /*a700*/  FMNMX.FTZ R2, R21, R2, !PT ;  /* 0x0000000215027209 */ /* 0x000fe40007810000 */
[----:B------:R-:W-:Y:S02]  /*a710*/  FMNMX.FTZ R3, R16, R3, !PT ;  /* 0x0000000310037209 */ /* 0x000fe40007810000 */
[----:B------:R-:W-:Y:S02]  /*a720*/  FMNMX.FTZ R2, R20, R2, !PT ;  /* 0x0000000214027209 */ /* 0x000fe40007810000 */
[----:B------:R-:W-:Y:S04]  /*a730*/  FMNMX.FTZ R3, R15, R3, !PT ;  /* 0x000000030f037209 */ /* 0x000fe80007810000 */
[----:B------:R-:W-:Y:S04]  /*a740*/  FMNMX.FTZ R3, R14, R3, !PT ;  /* 0x000000030e037209 */ /* 0x000fe80007810000 */
[----:B------:R-:W-:Y:S04]  /*a750*/  FMNMX.FTZ R3, R13, R3, !PT ;  /* 0x000000030d037209 */ /* 0x000fe80007810000 */
[----:B------:R-:W-:Y:S04]  /*a760*/  FMNMX.FTZ R3, R12, R3, !PT ;  /* 0x000000030c037209 */ /* 0x000fe80007810000 */
[----:B------:R-:W-:Y:S04]  /*a770*/  FMNMX.FTZ R0, R11, R3, !PT ;  /* 0x000000030b007209 */ /* 0x000fe80007810000 */
[----:B------:R-:W-:Y:S04]  /*a780*/  FMNMX.FTZ R0, R10, R0, !PT ;  /* 0x000000000a007209 */ /* 0x000fe80007810000 */
[----:B------:R-:W-:Y:S04]  /*a790*/  FMNMX.FTZ R0, R9, R0, !PT ;  /* 0x0000000009007209 */ /* 0x000fe80007810000 */
[----:B------:R-:W-:Y:S02]  /*a7a0*/  FMNMX.FTZ R0, R8, R0, !PT ;  /* 0x0000000008007209 */ /* 0x000fe40007810000 */
[----:B--2---:R-:W-:Y:S02]  /*a7b0*/  FSEL R7, R4, -INF , !P0 ;  /* 0xff80000004077808 */ /* 0x004fe40004000000 */
[----:B------:R-:W-:Y:S02]  /*a7c0*/  FMNMX.FTZ R4, R19, R2, !PT ;  /* 0x0000000213047209 */ /* 0x000fe40007810000 */
[----:B------:R-:W-:Y:S01]  /*a7d0*/  FMNMX.FTZ R5, R7, R0, !PT ;  /* 0x0000000007057209 */ /* 0x000fe20007810000 */
[----:B------:R-:W-:-:S05]  /*a7e0*/  BRA.DIV ~URZ, `(.L_x_526) ;  /* 0x000104227f007947 */ /* 0x000fca000b800000 */
[----:B------:R1:W2:Y:S02]  /*a7f0*/  SHFL.BFLY PT, R0, R4, 0x2, 0x1f ;  /* 0x0c401f0004007f89 */ /* 0x0002a400000e0000 */
.L_x_653:
[----:B-12---:R-:W-:Y:S01]  /*a800*/  FMNMX.FTZ R4, R4, R0, !PT ;  /* 0x0000000004047209 */ /* 0x006fe20007810000 */
[----:B------:R-:W-:-:S05]  /*a810*/  BRA.DIV ~URZ, `(.L_x_527) ;  /* 0x000104327f007947 */ /* 0x000fca000b800000 */
[----:B------:R-:W1:Y:S02]  /*a820*/  SHFL.BFLY PT, R0, R4, 0x1, 0x1f ;  /* 0x0c201f0004007f89 */ /* 0x000e6400000e0000 */
[----:B-1----:R-:W-:Y:S02]  /*a830*/  FMNMX.FTZ R133, R4, R0, !PT ;  /* 0x0000000004857209 */ /* 0x002fe40007810000 */
[----:B------:R-:W1:Y:S02]  /*a840*/  SHFL.BFLY PT, R0, R5, 0x2, 0x1f ;  /* 0x0c401f0005007f89 */ /* 0x000e6400000e0000 */
[----:B-1----:R-:W-:Y:S05]  /*a850*/  FMNMX.FTZ R4, R5, R0, !PT ;  /* 0x0000000005047209 */ /* 0x002fea0007810000 */
[----:B------:R1:W2:Y:S02]  /*a860*/  SHFL.BFLY PT, R0, R4, 0x1, 0x1f ;  /* 0x0c201f0004007f89 */ /* 0x0002a400000e0000 */
.L_x_654:
[----:B------:R-:W3:Y:S01]  /*a870*/  LDL.LU R172, [R1+0x60] ;  /* 0x0000600001ac7983 */ /* 0x000ee20000300800 */
[C---:B------:R-:W-:Y:S01]  /*a880*/  FSETP.NEU.FTZ.AND P0, PT, R133.reuse, -INF , PT ;  /* 0xff8000008500780b */ /* 0x040fe20003f1d000 */
[C---:B------:R-:W-:Y:S01]  /*a890*/  FMUL.FTZ R2, R133.reuse, c[0x0][0x2d0] ;  /* 0x0000b40085027a20 */ /* 0x040fe20000410000 */
[----:B--2---:R-:W-:Y:S01]  /*a8a0*/  FMNMX.FTZ R3, R0, R4, !PT ;  /* 0x0000000400037209 */ /* 0x004fe20007810000 */
[----:B------:R-:W-:Y:S01]  /*a8b0*/  WARPSYNC 0xffffffff ;  /* 0xffffffff00007948 */ /* 0x000fe20003800000 */
[----:B------:R-:W-:Y:S02]  /*a8c0*/  FSEL R0, R133, RZ, P0 ;  /* 0x000000ff85007208 */ /* 0x000fe40000000000 */
[----:B------:R-:W-:Y:S02]  /*a8d0*/  FSEL R2, R2, RZ, P0 ;  /* 0x000000ff02027208 */ /* 0x000fe40000000000 */
[----:B------:R-:W-:Y:S01]  /*a8e0*/  FSETP.NEU.FTZ.AND P0, PT, R3, -INF , PT ;  /* 0xff8000000300780b */ /* 0x000fe20003f1d000 */
[----:B------:R-:W-:Y:S02]  /*a8f0*/  FADD.FTZ R0, -R0, R134 ;  /* 0x0000008600007221 */ /* 0x000fe40000010100 */
[--C-:B------:R-:W-:Y:S02]  /*a900*/  FFMA.FTZ R178, R24, c[0x0][0x2d0], -R2.reuse ;  /* 0x0000b40018b27a23 */ /* 0x100fe40000010802 */
[----:B------:R-:W-:Y:S02]  /*a910*/  FMUL.FTZ R0, R0, c[0x0][0x2d0] ;  /* 0x0000b40000007a20 */ /* 0x000fe40000410000 */
[--C-:B-1----:R-:W-:Y:S02]  /*a920*/  FFMA.FTZ R4, R18, c[0x0][0x2d0], -R2.reuse ;  /* 0x0000b40012047a23 */ /* 0x102fe40000010802 */
        /* <DEDUP_REMOVED lines=8> */
[--C-:B------:R-:W-:Y:S02]  /*a9b0*/  FFMA.FTZ R171, R20, c[0x0][0x2d0], -R2.reuse ;  /* 0x0000b40014ab7a23 */ /* 0x100fe40000010802 */
[--C-:B------:R-:W-:Y:S02]  /*a9c0*/  FFMA.FTZ R18, R132, c[0x0][0x2d0], -R2.reuse ;  /* 0x0000b40084127a23 */ /* 0x100fe40000010802 */
[--C-:B------:R-:W-:Y:S02]  /*a9d0*/  FFMA.FTZ R27, R27, c[0x0][0x2d0], -R2.reuse ;  /* 0x0000b4001b1b7a23 */ /* 0x100fe40000010802 */
[----:B------:R-:W-:Y:S03]  /*a9e0*/  FFMA.FTZ R177, R23, c[0x0][0x2d0], -R2 ;  /* 0x0000b40017b17a23 */ /* 0x000fe60000010802 */
[----:B------:R-:W1:Y:S10]  /*a9f0*/  MUFU.EX2 R4, R5 ;  /* 0x0000000500047308 */ /* 0x000e740000000800 */
[----:B------:R2:W-:Y:S01]  /*aa00*/  MUFU.EX2 R20, R18 ;  /* 0x0000001200147308 */ /* 0x0005e20000000800 */
[----:B---3--:R-:W-:Y:S01]  /*aa10*/  FFMA.FTZ R2, R0, R172, R19 ;  /* 0x000000ac00027223 */ /* 0x008fe20000010013 */
[----:B-1----:R-:W-:Y:S01]  /*aa20*/  F2FP.BF16.PACK_AB R168, R4, R19 ;  /* 0x0000001304a8723e */ /* 0x002fe200000010ff */
[----:B------:R-:W-:Y:S07]  /*aa30*/  FMUL.FTZ R24, R0, R136 ;  /* 0x0000008800187220 */ /* 0x000fee0000410000 */
[----:B------:R1:W3:Y:S01]  /*aa40*/  MUFU.EX2 R19, R27 ;  /* 0x0000001b00137308 */ /* 0x0002e20000000800 */
[----:B------:R-:W4:Y:S01]  /*aa50*/  LDL.LU R136, [R1+0x5c] ;  /* 0x00005c0001887983 */ /* 0x000f220000300800 */
[----:B------:R-:W-:Y:S01]  /*aa60*/  FADD.FTZ R5, R4, R2 ;  /* 0x0000000204057221 */ /* 0x000fe20000010000 */
[C---:B------:R-:W-:Y:S01]  /*aa70*/  FSEL R2, R3.reuse, RZ, P0 ;  /* 0x000000ff03027208 */ /* 0x040fe20000000000 */
[----:B------:R-:W-:Y:S02]  /*aa80*/  FMUL.FTZ R4, R3, c[0x0][0x2d0] ;  /* 0x0000b40003047a20 */ /* 0x000fe40000410000 */
[----:B------:R-:W-:Y:S02]  /*aa90*/  FMUL.FTZ R25, R0, R137 ;  /* 0x0000008900197220 */ /* 0x000fe40000410000 */
[----:B------:R-:W-:Y:S01]  /*aaa0*/  FADD.FTZ R2, -R2, R135 ;  /* 0x0000008702027221 */ /* 0x000fe20000010100 */
[----:B------:R-:W-:Y:S01]  /*aab0*/  FSEL R4, R4, RZ, P0 ;  /* 0x000000ff04047208 */ /* 0x000fe20000000000 */
[----:B------:R-:W-:Y:S01]  /*aac0*/  FMUL.FTZ R21, R0, R141 ;  /* 0x0000008d00157220 */ /* 0x000fe20000410000 */
[----:B------:R-:W-:Y:S01]  /*aad0*/  MOV R141, R26 ;  /* 0x0000001a008d7202 */ /* 0x000fe20000000f00 */
[----:B------:R-:W-:Y:S02]  /*aae0*/  FMUL.FTZ R2, R2, c[0x0][0x2d0] ;  /* 0x0000b40002027a20 */ /* 0x000fe40000410000 */
[--C-:B------:R-:W-:Y:S02]  /*aaf0*/  FFMA.FTZ R7, R7, c[0x0][0x2d0], -R4.reuse ;  /* 0x0000b40007077a23 */ /* 0x100fe40000010804 */
[--C-:B--2---:R-:W-:Y:S02]  /*ab00*/  FFMA.FTZ R18, R17, c[0x0][0x2d0], -R4.reuse ;  /* 0x0000b40011127a23 */ /* 0x104fe40000010804 */
[----:B------:R-:W2:Y:S01]  /*ab10*/  MUFU.EX2 R2, R2 ;  /* 0x0000000200027308 */ /* 0x000ea20000000800 */
[--C-:B------:R-:W-:Y:S02]  /*ab20*/  FFMA.FTZ R172, R13, c[0x0][0x2d0], -R4.reuse ;  /* 0x0000b4000dac7a23 */ /* 0x100fe40000010804 */
[--C-:B------:R-:W-:Y:S02]  /*ab30*/  FFMA.FTZ R175, R12, c[0x0][0x2d0], -R4.reuse ;  /* 0x0000b4000caf7a23 */ /* 0x100fe40000010804 */
[--C-:B------:R-:W-:Y:S02]  /*ab40*/  FFMA.FTZ R23, R9, c[0x0][0x2d0], -R4.reuse ;  /* 0x0000b40009177a23 */ /* 0x100fe40000010804 */
[--C-:B-1----:R-:W-:Y:S02]  /*ab50*/  FFMA.FTZ R27, R8, c[0x0][0x2d0], -R4.reuse ;  /* 0x0000b400081b7a23 */ /* 0x102fe40000010804 */
[--C-:B------:R-:W-:Y:S02]  /*ab60*/  FFMA.FTZ R6, R6, c[0x0][0x2d0], -R4.reuse ;  /* 0x0000b40006067a23 */ /* 0x100fe40000010804 */
[--C-:B------:R-:W-:Y:S02]  /*ab70*/  FFMA.FTZ R132, R16, c[0x0][0x2d0], -R4.reuse ;  /* 0x0000b40010847a23 */ /* 0x100fe40000010804 */
[--C-:B------:R-:W-:Y:S01]  /*ab80*/  FFMA.FTZ R134, R15, c[0x0][0x2d0], -R4.reuse ;  /* 0x0000b4000f867a23 */ /* 0x100fe20000010804 */
[----:B------:R1:W-:Y:S01]  /*ab90*/  MUFU.EX2 R135, R6 ;  /* 0x0000000600877308 */ /* 0x0003e20000000800 */
[--C-:B------:R-:W-:Y:S01]  /*aba0*/  FFMA.FTZ R174, R14, c[0x0][0x2d0], -R4.reuse ;  /* 0x0000b4000eae7a23 */ /* 0x100fe20000010804 */
[----:B------:R-:W-:Y:S01]  /*abb0*/  MOV R15, R170 ;  /* 0x000000aa000f7202 */ /* 0x000fe20000000f00 */
[--C-:B------:R-:W-:Y:S01]  /*abc0*/  FFMA.FTZ R176, R11, c[0x0][0x2d0], -R4.reuse ;  /* 0x0000b4000bb07a23 */ /* 0x100fe20000010804 */
[C---:B---3--:R-:W-:Y:S01]  /*abd0*/  F2FP.BF16.PACK_AB R170, R19.reuse, R20 ;  /* 0x0000001413aa723e */ /* 0x048fe200000010ff */
[----:B------:R-:W-:Y:S02]  /*abe0*/  FFMA.FTZ R10, R10, c[0x0][0x2d0], -R4 ;  /* 0x0000b4000a0a7a23 */ /* 0x000fe40000010804 */
[----:B------:R-:W-:Y:S02]  /*abf0*/  FADD.FTZ R4, R20, R5 ;  /* 0x0000000514047221 */ /* 0x000fe40000010000 */
[----:B------:R-:W-:Y:S01]  /*ac00*/  FMUL.FTZ R5, R0, R157 ;  /* 0x0000009d00057220 */ /* 0x000fe20000410000 */
[----:B------:R-:W-:Y:S01]  /*ac10*/  MOV R157, R7 ;  /* 0x00000007009d7202 */ /* 0x000fe20000000f00 */
[C---:B--2---:R-:W-:Y:S01]  /*ac20*/  FMUL.FTZ R7, R2.reuse, R159 ;  /* 0x0000009f02077220 */ /* 0x044fe20000410000 */
[----:B------:R-:W-:Y:S01]  /*ac30*/  MUFU.EX2 R176, R176 ;  /* 0x000000b000b07308 */ /* 0x000fe20000000800 */
[----:B------:R-:W2:Y:S01]  /*ac40*/  LDL R159, [R1] ;  /* 0x00000000019f7983 */ /* 0x000ea20000100800 */
[----:B------:R-:W-:Y:S02]  /*ac50*/  FMUL.FTZ R26, R2, R138 ;  /* 0x0000008a021a7220 */ /* 0x000fe40000410000 */
[----:B------:R-:W-:Y:S01]  /*ac60*/  FMUL.FTZ R8, R0, R152 ;  /* 0x0000009800087220 */ /* 0x000fe20000410000 */
[----:B------:R-:W-:Y:S01]  /*ac70*/  MOV R152, R27 ;  /* 0x0000001b00987202 */ /* 0x000fe20000000f00 */
[----:B------:R-:W-:Y:S02]  /*ac80*/  FMUL.FTZ R27, R2, R139 ;  /* 0x0000008b021b7220 */ /* 0x000fe40000410000 */
[C---:B------:R-:W-:Y:S02]  /*ac90*/  FMUL.FTZ R12, R0.reuse, R148 ;  /* 0x00000094000c7220 */ /* 0x040fe40000410000 */
[----:B------:R-:W-:Y:S02]  /*aca0*/  FADD.FTZ R173, R19, R4 ;  /* 0x0000000413ad7221 */ /* 0x000fe40000010000 */
[C---:B------:R-:W-:Y:S02]  /*acb0*/  FMUL.FTZ R4, R0.reuse, R156 ;  /* 0x0000009c00047220 */ /* 0x040fe40000410000 */
[----:B------:R-:W-:Y:S01]  /*acc0*/  FMUL.FTZ R13, R0, R149 ;  /* 0x00000095000d7220 */ /* 0x000fe20000410000 */
[----:B------:R-:W3:Y:S01]  /*acd0*/  MUFU.EX2 R156, R18 ;  /* 0x00000012009c7308 */ /* 0x000ee20000000800 */
[----:B------:R-:W-:Y:S02]  /*ace0*/  FMUL.FTZ R14, R2, R150 ;  /* 0x00000096020e7220 */ /* 0x000fe40000410000 */
[C---:B------:R-:W-:Y:S01]  /*acf0*/  FMUL.FTZ R17, R0.reuse, R145 ;  /* 0x0000009100117220 */ /* 0x040fe20000410000 */
[----:B------:R-:W-:Y:S01]  /*ad00*/  MOV R145, R169 ;  /* 0x000000a900917202 */ /* 0x000fe20000000f00 */
[----:B------:R-:W-:Y:S01]  /*ad10*/  FMUL.FTZ R20, R0, R140 ;  /* 0x0000008c00147220 */ /* 0x000fe20000410000 */
[----:B------:R-:W-:Y:S01]  /*ad20*/  MOV R140, R171 ;  /* 0x000000ab008c7202 */ /* 0x000fe20000000f00 */
[----:B-1----:R-:W-:Y:S01]  /*ad30*/  FMUL.FTZ R6, R2, R158 ;  /* 0x0000009e02067220 */ /* 0x002fe20000410000 */
[----:B------:R-:W-:Y:S01]  /*ad40*/  MOV R158, R15 ;  /* 0x0000000f009e7202 */ /* 0x000fe20000000f00 */
[C---:B------:R-:W-:Y:S01]  /*ad50*/  FMUL.FTZ R9, R0.reuse, R153 ;  /* 0x0000009900097220 */ /* 0x040fe20000410000 */
[----:B------:R-:W-:Y:S01]  /*ad60*/  MUFU.EX2 R149, R132 ;  /* 0x0000008400957308 */ /* 0x000fe20000000800 */
[C---:B------:R-:W-:Y:S01]  /*ad70*/  FMUL.FTZ R16, R0.reuse, R144 ;  /* 0x0000009000107220 */ /* 0x040fe20000410000 */
[----:B------:R-:W-:Y:S01]  /*ad80*/  MOV R153, R23 ;  /* 0x0000001700997202 */ /* 0x000fe20000000f00 */
[C---:B------:R-:W-:Y:S01]  /*ad90*/  FMUL.FTZ R28, R0.reuse, R28 ;  /* 0x0000001c001c7220 */ /* 0x040fe20000410000 */
[----:B------:R-:W-:Y:S01]  /*ada0*/  MOV R144, R22 ;  /* 0x0000001600907202 */ /* 0x000fe20000000f00 */
[C---:B------:R-:W-:Y:S02]  /*adb0*/  FMUL.FTZ R29, R0.reuse, R29 ;  /* 0x0000001d001d7220 */ /* 0x040fe40000410000 */
[C---:B------:R-:W-:Y:S02]  /*adc0*/  FMUL.FTZ R32, R0.reuse, R32 ;  /* 0x0000002000207220 */ /* 0x040fe40000410000 */
[C---:B------:R-:W-:Y:S01]  /*add0*/  FMUL.FTZ R33, R0.reuse, R33 ;  /* 0x0000002100217220 */ /* 0x040fe20000410000 */
[----:B------:R-:W1:Y:S01]  /*ade0*/  MUFU.EX2 R150, R134 ;  /* 0x0000008600967308 */ /* 0x000e620000000800 */
[C---:B------:R-:W-:Y:S02]  /*adf0*/  FMUL.FTZ R36, R0.reuse, R36 ;  /* 0x0000002400247220 */ /* 0x040fe40000410000 */
[----:B------:R-:W-:Y:S01]  /*ae00*/  FMUL.FTZ R37, R0, R37 ;  /* 0x0000002500257220 */ /* 0x000fe20000410000 */
[----:B---3--:R-:W-:Y:S01]  /*ae10*/  F2FP.BF16.PACK_AB R169, R156, R135 ;  /* 0x000000879ca9723e */ /* 0x008fe200000010ff */
[C---:B------:R-:W-:Y:S02]  /*ae20*/  FMUL.FTZ R40, R0.reuse, R40 ;  /* 0x0000002800287220 */ /* 0x040fe40000410000 */
[C---:B------:R-:W-:Y:S02]  /*ae30*/  FMUL.FTZ R41, R0.reuse, R41 ;  /* 0x0000002900297220 */ /* 0x040fe40000410000 */
[C---:B------:R-:W-:Y:S01]  /*ae40*/  FMUL.FTZ R44, R0.reuse, R44 ;  /* 0x0000002c002c7220 */ /* 0x040fe20000410000 */
[----:B------:R3:W5:Y:S01]  /*ae50*/  MUFU.EX2 R132, R158 ;  /* 0x0000009e00847308 */ /* 0x0007620000000800 */
[C---:B------:R-:W-:Y:S02]  /*ae60*/  FMUL.FTZ R45, R0.reuse, R45 ;  /* 0x0000002d002d7220 */ /* 0x040fe40000410000 */
[C---:B------:R-:W-:Y:S02]  /*ae70*/  FMUL.FTZ R48, R0.reuse, R48 ;  /* 0x0000003000307220 */ /* 0x040fe40000410000 */
[C---:B------:R-:W-:Y:S02]  /*ae80*/  FMUL.FTZ R49, R0.reuse, R49 ;  /* 0x0000003100317220 */ /* 0x040fe40000410000 */
[C---:B------:R-:W-:Y:S02]  /*ae90*/  FMUL.FTZ R52, R0.reuse, R52 ;  /* 0x0000003400347220 */ /* 0x040fe40000410000 */
[C---:B------:R-:W-:Y:S01]  /*aea0*/  FMUL.FTZ R53, R0.reuse, R53 ;  /* 0x0000003500357220 */ /* 0x040fe20000410000 */
[----:B------:R-:W-:Y:S01]  /*aeb0*/  MUFU.EX2 R134, R177 ;  /* 0x000000b100867308 */ /* 0x000fe20000000800 */
[C---:B------:R-:W-:Y:S02]  /*aec0*/  FMUL.FTZ R56, R0.reuse, R56 ;  /* 0x0000003800387220 */ /* 0x040fe40000410000 */
[----:B------:R-:W-:Y:S01]  /*aed0*/  FMUL.FTZ R57, R0, R57 ;  /* 0x0000003900397220 */ /* 0x000fe20000410000 */
[----:B-1----:R-:W-:Y:S01]  /*aee0*/  F2FP.BF16.PACK_AB R171, R150, R149 ;  /* 0x0000009596ab723e */ /* 0x002fe200000010ff */
        /* <DEDUP_REMOVED lines=34> */
[----:B------:R-:W-:Y:S01]  /*b110*/  FMUL.FTZ R11, R2, R155 ;  /* 0x0000009b020b7220 */ /* 0x000fe20000410000 */
[----:B------:R-:W-:Y:S01]  /*b120*/  MOV R155, R145 ;  /* 0x00000091009b7202 */ /* 0x000fe20000000f00 */
[C---:B------:R-:W-:Y:S02]  /*b130*/  FMUL.FTZ R124, R0.reuse, R124 ;  /* 0x0000007c007c7220 */ /* 0x040fe40000410000 */
[C---:B------:R-:W-:Y:S02]  /*b140*/  FMUL.FTZ R125, R0.reuse, R125 ;  /* 0x0000007d007d7220 */ /* 0x040fe40000410000 */
[C---:B------:R-:W-:Y:S02]  /*b150*/  FMUL.FTZ R128, R0.reuse, R128 ;  /* 0x0000008000807220 */ /* 0x040fe40000410000 */
[----:B------:R-:W-:Y:S01]  /*b160*/  FMUL.FTZ R129, R0, R129 ;  /* 0x0000008100817220 */ /* 0x000fe20000410000 */
[----:B------:R-:W-:Y:S01]  /*b170*/  MOV R0, R10 ;  /* 0x0000000a00007202 */ /* 0x000fe20000000f00 */
[C---:B------:R-:W-:Y:S01]  /*b180*/  FMUL.FTZ R10, R2.reuse, R154 ;  /* 0x0000009a020a7220 */ /* 0x040fe20000410000 */
[----:B------:R-:W-:Y:S01]  /*b190*/  MOV R154, R140 ;  /* 0x0000008c009a7202 */ /* 0x000fe20000000f00 */
[C---:B------:R-:W-:Y:S01]  /*b1a0*/  FMUL.FTZ R15, R2.reuse, R151 ;  /* 0x00000097020f7220 */ /* 0x040fe20000410000 */
[----:B------:R-:W-:Y:S01]  /*b1b0*/  MOV R151, R144 ;  /* 0x0000009000977202 */ /* 0x000fe20000000f00 */
[C---:B------:R-:W-:Y:S01]  /*b1c0*/  FMUL.FTZ R18, R2.reuse, R146 ;  /* 0x0000009202127220 */ /* 0x040fe20000410000 */
[----:B---3--:R-:W-:Y:S01]  /*b1d0*/  MOV R158, R0 ;  /* 0x00000000009e7202 */ /* 0x008fe20000000f00 */
[C---:B------:R-:W-:Y:S02]  /*b1e0*/  FMUL.FTZ R19, R2.reuse, R147 ;  /* 0x0000009302137220 */ /* 0x040fe40000410000 */
[C---:B------:R-:W-:Y:S01]  /*b1f0*/  FMUL.FTZ R22, R2.reuse, R142 ;  /* 0x0000008e02167220 */ /* 0x040fe20000410000 */
[----:B------:R-:W-:Y:S01]  /*b200*/  LDSM.16.MT88.4 R144, [R241+0x800] ;  /* 0x00080000f190783b */ /* 0x000fe20000004200 */
        /* <DEDUP_REMOVED lines=49> */
[----:B-----5:R-:W-:Y:S02]  /*b520*/  FADD.FTZ R0, R132, R173 ;  /* 0x000000ad84007221 */ /* 0x020fe40000010000 */
[----:B------:R-:W-:Y:S01]  /*b530*/  MUFU.EX2 R173, R157 ;  /* 0x0000009d00ad7308 */ /* 0x000fe20000000800 */
[C---:B------:R-:W-:Y:S02]  /*b540*/  FMUL.FTZ R126, R2.reuse, R126 ;  /* 0x0000007e027e7220 */ /* 0x040fe40000410000 */
[C---:B------:R-:W-:Y:S02]  /*b550*/  FMUL.FTZ R127, R2.reuse, R127 ;  /* 0x0000007f027f7220 */ /* 0x040fe40000410000 */
[C---:B------:R-:W-:Y:S02]  /*b560*/  FMUL.FTZ R130, R2.reuse, R130 ;  /* 0x0000008202827220 */ /* 0x040fe40000410000 */
[C---:B------:R-:W-:Y:S02]  /*b570*/  FMUL.FTZ R131, R2.reuse, R131 ;  /* 0x0000008302837220 */ /* 0x040fe40000410000 */
[----:B----4-:R-:W-:Y:S02]  /*b580*/  FFMA.FTZ R148, R2, R136, R135 ;  /* 0x0000008802947223 */ /* 0x010fe40000010087 */
[----:B------:R-:W1:Y:S01]  /*b590*/  LDSM.16.MT88.4 R136, [R239] ;  /* 0x00000000ef88783b */ /* 0x000e620000004200 */
[----:B------:R-:W3:Y:S10]  /*b5a0*/  MUFU.EX2 R2, R179 ;  /* 0x000000b300027308 */ /* 0x000ef40000000800 */
[----:B------:R-:W4:Y:S10]  /*b5b0*/  MUFU.EX2 R135, R178 ;  /* 0x000000b200877308 */ /* 0x000f340000000800 */
[----:B------:R-:W-:Y:S01]  /*b5c0*/  MUFU.EX2 R179, R174 ;  /* 0x000000ae00b37308 */ /* 0x000fe20000000800 */
[----:B---3--:R-:W-:Y:S09]  /*b5d0*/  FADD.FTZ R0, R2, R0 ;  /* 0x0000000002007221 */ /* 0x008ff20000010000 */
[----:B------:R-:W3:Y:S01]  /*b5e0*/  MUFU.EX2 R178, R172 ;  /* 0x000000ac00b27308 */ /* 0x000ee20000000800 */
[----:B----4-:R-:W-:Y:S04]  /*b5f0*/  FADD.FTZ R0, R135, R0 ;  /* 0x0000000087007221 */ /* 0x010fe80000010000 */
[----:B------:R-:W-:Y:S01]  /*b600*/  FADD.FTZ R0, R134, R0 ;  /* 0x0000000086007221 */ /* 0x000fe20000010000 */
[C---:B-1----:R-:W-:Y:S04]  /*b610*/  HMMA.16816.F32.BF16 R4, R168.reuse, R136, R4 ;  /* 0x00000088a804723c */ /* 0x042fe80000041804 */
[----:B------:R-:W-:Y:S04]  /*b620*/  MUFU.EX2 R172, R152 ;  /* 0x0000009800ac7308 */ /* 0x000fe80000000800 */
[C---:B------:R-:W-:Y:S01]  /*b630*/  HMMA.16816.F32.BF16 R8, R168.reuse, R138, R8 ;  /* 0x0000008aa808723c */ /* 0x040fe20000041808 */
[----:B------:R-:W1:Y:S05]  /*b640*/  LDSM.16.MT88.4 R136, [R241] ;  /* 0x00000000f188783b */ /* 0x000e6a0000004200 */
[----:B------:R-:W4:Y:S02]  /*b650*/  MUFU.EX2 R174, R158 ;  /* 0x0000009e00ae7308 */ /* 0x000f240000000800 */
[C---:B-1----:R-:W-:Y:S08]  /*b660*/  HMMA.16816.F32.BF16 R12, R168.reuse, R136, R12 ;  /* 0x00000088a80c723c */ /* 0x042ff0000004180c */
[C---:B------:R-:W-:Y:S01]  /*b670*/  HMMA.16816.F32.BF16 R16, R168.reuse, R138, R16 ;  /* 0x0000008aa810723c */ /* 0x040fe20000041810 */
[----:B------:R-:W1:Y:S07]  /*b680*/  LDSM.16.MT88.4 R136, [R240] ;  /* 0x00000000f088783b */ /* 0x000e6e0000004200 */
[C---:B-1----:R-:W-:Y:S08]  /*b690*/  HMMA.16816.F32.BF16 R20, R168.reuse, R136, R20 ;  /* 0x00000088a814723c */ /* 0x042ff00000041814 */
[C---:B------:R-:W-:Y:S01]  /*b6a0*/  HMMA.16816.F32.BF16 R24, R168.reuse, R138, R24 ;  /* 0x0000008aa818723c */ /* 0x040fe20000041818 */
[----:B--2---:R1:W2:Y:S03]  /*b6b0*/  LDSM.16.MT88.4 R136, [R159] ;  /* 0x000000009f88783b */ /* 0x0042a60000004200 */
[----:B-1----:R-:W-:Y:S05]  /*b6c0*/  MOV R159, R141 ;  /* 0x0000008d009f7202 */ /* 0x002fea0000000f00 */
[----:B------:R-:W-:Y:S01]  /*b6d0*/  LDSM.16.MT88.4 R140, [R239+0x800] ;  /* 0x00080000ef8c783b */ /* 0x000fe20000004200 */
[C---:B--2---:R-:W-:Y:S08]  /*b6e0*/  HMMA.16816.F32.BF16 R28, R168.reuse, R136, R28 ;  /* 0x00000088a81c723c */ /* 0x044ff0000004181c */
        /* <DEDUP_REMOVED lines=39> */
[----:B---3--:R-:W-:Y:S03]  /*b960*/  F2FP.BF16.PACK_AB R137, R178, R179 ;  /* 0x000000b3b289723e */ /* 0x008fe600000010ff */
[----:B------:R-:W-:Y:S02]  /*b970*/  F2FP.BF16.PACK_AB R138, R134, R135 ;  /* 0x00000087868a723e */ /* 0x000fe400000010ff */
[----:B------:R-:W-:Y:S02]  /*b980*/  F2FP.BF16.PACK_AB R139, R176, R177 ;  /* 0x000000b1b08b723e */ /* 0x000fe400000010ff */
[----:B------:R-:W2:Y:S01]  /*b990*/  MUFU.EX2 R2, R155 ;  /* 0x0000009b00027308 */ /* 0x000ea20000000800 */
[----:B----4-:R-:W-:Y:S02]  /*b9a0*/  F2FP.BF16.PACK_AB R169, R175, R174 ;  /* 0x000000aeafa9723e */ /* 0x010fe400000010ff */
[----:B------:R-:W-:Y:S02]  /*b9b0*/  F2FP.BF16.PACK_AB R171, R173, R172 ;  /* 0x000000acadab723e */ /* 0x000fe400000010ff */
[C---:B------:R-:W-:Y:S05]  /*b9c0*/  HMMA.16816.F32.BF16 R4, R136.reuse, R140, R4 ;  /* 0x0000008c8804723c */ /* 0x040fea0000041804 */
[----:B------:R-:W3:Y:S03]  /*b9d0*/  MUFU.EX2 R135, R154 ;  /* 0x0000009a00877308 */ /* 0x000ee60000000800 */
[C---:B------:R-:W-:Y:S01]  /*b9e0*/  HMMA.16816.F32.BF16 R8, R136.reuse, R142, R8 ;  /* 0x0000008e8808723c */ /* 0x040fe20000041808 */
[----:B------:R-:W4:Y:S03]  /*b9f0*/  LDSM.16.MT88.4 R140, [R240+0x800] ;  /* 0x00080000f08c783b */ /* 0x000f260000004200 */
[----:B-1----:R-:W-:Y:S03]  /*ba00*/  FADD.FTZ R0, R132, R0 ;  /* 0x0000000084007221 */ /* 0x002fe60000010000 */
[----:B------:R-:W1:Y:S01]  /*ba10*/  MUFU.EX2 R134, R159 ;  /* 0x0000009f00867308 */ /* 0x000e620000000800 */
[C---:B------:R-:W-:Y:S04]  /*ba20*/  HMMA.16816.F32.BF16 R12, R136.reuse, R144, R12 ;  /* 0x00000090880c723c */ /* 0x040fe8000004180c */
[C---:B--2---:R-:W-:Y:S01]  /*ba30*/  F2FP.BF16.PACK_AB R168, R2.reuse, R132 ;  /* 0x0000008402a8723e */ /* 0x044fe200000010ff */
[----:B------:R-:W-:Y:S01]  /*ba40*/  FADD.FTZ R0, R2, R0 ;  /* 0x0000000002007221 */ /* 0x000fe20000010000 */
[----:B------:R-:W2:Y:S01]  /*ba50*/  LDL.LU R132, [R1+0x3c] ;  /* 0x00003c0001847983 */ /* 0x000ea20000300800 */
[----:B------:R-:W-:Y:S01]  /*ba60*/  FADD.FTZ R2, R156, R148 ;  /* 0x000000949c027221 */ /* 0x000fe20000010000 */
[C---:B------:R-:W-:Y:S02]  /*ba70*/  HMMA.16816.F32.BF16 R16, R136.reuse, R146, R16 ;  /* 0x000000928810723c */ /* 0x040fe40000041810 */
[----:B------:R-:W5:Y:S02]  /*ba80*/  LDSM.16.MT88.4 R144, [R242+0x800] ;  /* 0x00080000f290783b */ /* 0x000f640000004200 */
[----:B---3--:R-:W-:Y:S06]  /*ba90*/  FADD.FTZ R0, R135, R0 ;  /* 0x0000000087007221 */ /* 0x008fec0000010000 */
[----:B------:R-:W-:Y:S02]  /*baa0*/  LDSM.16.MT88.4 R152, [R239+0x1000] ;  /* 0x00100000ef98783b */ /* 0x000fe40000004200 */
[C---:B-1----:R-:W-:Y:S01]  /*bab0*/  FADD.FTZ R0, R134.reuse, R0 ;  /* 0x0000000086007221 */ /* 0x042fe20000010000 */
[----:B------:R-:W-:Y:S02]  /*bac0*/  F2FP.BF16.PACK_AB R170, R134, R135 ;  /* 0x0000008786aa723e */ /* 0x000fe400000010ff */
[----:B------:R-:W-:Y:S03]  /*bad0*/  MOV R135, R150 ;  /* 0x0000009600877202 */ /* 0x000fe60000000f00 */
[----:B------:R1:W-:Y:S04]  /*bae0*/  STL [R1+0x60], R0 ;  /* 0x0000600001007387 */ /* 0x0003e80000100800 */
[----:B------:R-:W3:Y:S01]  /*baf0*/  LDL R134, [R1+0x80] ;  /* 0x0000800001867983 */ /* 0x000ee20000100800 */
[C---:B----4-:R-:W-:Y:S08]  /*bb00*/  HMMA.16816.F32.BF16 R20, R136.reuse, R140, R20 ;  /* 0x0000008c8814723c */ /* 0x050ff00000041814 */
[C---:B------:R-:W-:Y:S01]  /*bb10*/  HMMA.16816.F32.BF16 R24, R136.reuse, R142, R24 ;  /* 0x0000008e8818723c */ /* 0x040fe20000041818 */
[----:B------:R-:W4:Y:S07]  /*bb20*/  LDSM.16.MT88.4 R140, [R239+0x2000] ;  /* 0x00200000ef8c783b */ /* 0x000f2e0000004200 */
[C---:B-----5:R-:W-:Y:S04]  /*bb30*/  HMMA.16816.F32.BF16 R28, R136.reuse, R144, R28 ;  /* 0x00000090881c723c */ /* 0x060fe8000004181c */
[----:B-1----:R-:W-:Y:S04]  /*bb40*/  FADD.FTZ R0, R149, R2 ;  /* 0x0000000295007221 */ /* 0x002fe80000010000 */
[----:B------:R-:W-:Y:S01]  /*bb50*/  FADD.FTZ R0, R135, R0 ;  /* 0x0000000087007221 */ /* 0x000fe20000010000 */
[C---:B------:R-:W-:Y:S01]  /*bb60*/  HMMA.16816.F32.BF16 R32, R136.reuse, R146, R32 ;  /* 0x000000928820723c */ /* 0x040fe20000041820 */
[----:B------:R-:W1:Y:S02]  /*bb70*/  LDSM.16.MT88.4 R144, [R241+0x2000] ;  /* 0x00200000f190783b */ /* 0x000e640000004200 */
[----:B------:R-:W-:Y:S01]  /*bb80*/  FADD.FTZ R0, R179, R0 ;  /* 0x00000000b3007221 */ /* 0x000fe20000010000 */
[-C--:B------:R-:W-:Y:S03]  /*bb90*/  MOV R135, R3.reuse ;  /* 0x0000000300877202 */ /* 0x080fe60000000f00 */
[----:B------:R-:W-:Y:S05]  /*bba0*/  FADD.FTZ R0, R178, R0 ;  /* 0x00000000b2007221 */ /* 0x000fea0000010000 */
[----:B------:R-:W-:Y:S04]  /*bbb0*/  FADD.FTZ R0, R177, R0 ;  /* 0x00000000b1007221 */ /* 0x000fe80000010000 */
[----:B------:R-:W-:Y:S04]  /*bbc0*/  FADD.FTZ R0, R176, R0 ;  /* 0x00000000b0007221 */ /* 0x000fe80000010000 */
[----:B------:R-:W-:Y:S01]  /*bbd0*/  FADD.FTZ R0, R174, R0 ;  /* 0x00000000ae007221 */ /* 0x000fe20000010000 */
[C---:B----4-:R-:W-:Y:S03]  /*bbe0*/  HMMA.16816.F32.BF16 R36, R136.reuse, R140, R36 ;  /* 0x0000008c8824723c */ /* 0x050fe60000041824 */
[----:B------:R-:W-:Y:S04]  /*bbf0*/  FADD.FTZ R0, R175, R0 ;  /* 0x00000000af007221 */ /* 0x000fe80000010000 */
[----:B------:R-:W-:Y:S01]  /*bc00*/  FADD.FTZ R0, R172, R0 ;  /* 0x00000000ac007221 */ /* 0x000fe20000010000 */
[C---:B------:R-:W-:Y:S01]  /*bc10*/  HMMA.16816.F32.BF16 R40, R136.reuse, R142, R40 ;  /* 0x0000008e8828723c */ /* 0x040fe20000041828 */
[----:B------:R-:W4:Y:S03]  /*bc20*/  LDSM.16.MT88.4 R140, [R240+0x2000] ;  /* 0x00200000f08c783b */ /* 0x000f260000004200 */
[----:B------:R-:W-:Y:S04]  /*bc30*/  FADD.FTZ R0, R173, R0 ;  /* 0x00000000ad007221 */ /* 0x000fe80000010000 */
[C---:B-1----:R-:W-:Y:S08]  /*bc40*/  HMMA.16816.F32.BF16 R44, R136.reuse, R144, R44 ;  /* 0x00000090882c723c */ /* 0x042ff0000004182c */
[C---:B------:R-:W-:Y:S01]  /*bc50*/  HMMA.16816.F32.BF16 R48, R136.reuse, R146, R48 ;  /* 0x000000928830723c */ /* 0x040fe20000041830 */
[----:B------:R-:W1:Y:S07]  /*bc60*/  LDSM.16.MT88.4 R144, [R242+0x2000] ;  /* 0x00200000f290783b */ /* 0x000e6e0000004200 */
[C---:B----4-:R-:W-:Y:S08]  /*bc70*/  HMMA.16816.F32.BF16 R52, R136.reuse, R140, R52 ;  /* 0x0000008c8834723c */ /* 0x050ff00000041834 */
[C---:B------:R-:W-:Y:S01]  /*bc80*/  HMMA.16816.F32.BF16 R56, R136.reuse, R142, R56 ;  /* 0x0000008e8838723c */ /* 0x040fe20000041838 */
[----:B------:R-:W4:Y:S07]  /*bc90*/  LDSM.16.MT88.4 R140, [R239+0x3800] ;  /* 0x00380000ef8c783b */ /* 0x000f2e0000004200 */
        /* <DEDUP_REMOVED lines=20> */
[----:B------:R-:W1:Y:S03]  /*bde0*/  LDSM.16.MT88.4 R144, [R242+0x5000] ;  /* 0x00500000f290783b */ /* 0x000e660000004200 */
[C---:B--2---:R-:W-:Y:S05]  /*bdf0*/  IADD3 R2, R132.reuse, -0x1, RZ ;  /* 0xffffffff84027810 */ /* 0x044fea0007ffe0ff */
[----:B------:R-:W-:Y:S04]  /*be00*/  STL [R1+0x3c], R2 ;  /* 0x00003c0201007387 */ /* 0x000fe80000100800 */
[----:B------:R2:W-:Y:S01]  /*be10*/  STL [R1+0x5c], R0 ;  /* 0x00005c0001007387 */ /* 0x0005e20000100800 */
[C---:B----4-:R-:W-:Y:S03]  /*be20*/  HMMA.16816.F32.BF16 R116, R136.reuse, R140, R116 ;  /* 0x0000008c8874723c */ /* 0x050fe60000041874 */
[----:B---3--:R-:W-:Y:S02]  /*be30*/  ISETP.GT.AND P0, PT, R132, R134, PT ;  /* 0x000000868400720c */ /* 0x008fe40003f04270 */
[----:B------:R-:W-:Y:S03]  /*be40*/  MOV R132, R3 ;  /* 0x0000000300847202 */ /* 0x000fe60000000f00 */
[C---:B------:R-:W-:Y:S04]  /*be50*/  HMMA.16816.F32.BF16 R120, R136.reuse, R142, R120 ;  /* 0x0000008e8878723c */ /* 0x040fe80000041878 */
[----:B------:R-:W-:Y:S02]  /*be60*/  MOV R134, R133 ;  /* 0x0000008500867202 */ /* 0x000fe40000000f00 */
[----:B--2---:R-:W-:Y:S02]  /*be70*/  MOV R0, R2 ;  /* 0x0000000200007202 */ /* 0x004fe40000000f00 */
[C---:B-1----:R-:W-:Y:S03]  /*be80*/  HMMA.16816.F32.BF16 R124, R136.reuse, R144, R124 ;  /* 0x00000090887c723c */ /* 0x042fe6000004187c */
[----:B------:R-:W-:Y:S05]  /*be90*/  STL [R1+0x3c], R0 ;  /* 0x00003c0001007387 */ /* 0x000fea0000100800 */
[----:B------:R-:W-:Y:S01]  /*bea0*/  HMMA.16816.F32.BF16 R128, R136, R146, R128 ;  /* 0x000000928880723c */ /* 0x000fe20000041880 */
[----:B------:R-:W1:Y:S07]  /*beb0*/  LDSM.16.MT88.4 R144, [R241+0x1000] ;  /* 0x00100000f190783b */ /* 0x000e6e0000004200 */
[C---:B------:R-:W-:Y:S01]  /*bec0*/  HMMA.16816.F32.BF16 R156, R168.reuse, R152, R4 ;  /* 0x00000098a89c723c */ /* 0x040fe20000041804 */
[----:B------:R-:W2:Y:S07]  /*bed0*/  LDSM.16.MT88.4 R136, [R240+0x1000] ;  /* 0x00100000f088783b */ /* 0x000eae0000004200 */
[C---:B------:R-:W-:Y:S01]  /*bee0*/  HMMA.16816.F32.BF16 R152, R168.reuse, R154, R8 ;  /* 0x0000009aa898723c */ /* 0x040fe20000041808 */
[----:B------:R-:W3:Y:S08]  /*bef0*/  LDSM.16.MT88.4 R4, [R242+0x1000] ;  /* 0x00100000f204783b */ /* 0x000ef00000004200 */
[----:B------:R-:W4:Y:S01]  /*bf00*/  LDSM.16.MT88.4 R8, [R239+0x2800] ;  /* 0x00280000ef08783b */ /* 0x000f220000004200 */
[C---:B-1----:R-:W-:Y:S07]  /*bf10*/  HMMA.16816.F32.BF16 R148, R168.reuse, R144, R12 ;  /* 0x00000090a894723c */ /* 0x042fee000004180c */
[----:B------:R-:W1:Y:S01]  /*bf20*/  LDSM.16.MT88.4 R12, [R241+0x2800] ;  /* 0x00280000f10c783b */ /* 0x000e620000004200 */
[C---:B------:R-:W-:Y:S08]  /*bf30*/  HMMA.16816.F32.BF16 R144, R168.reuse, R146, R16 ;  /* 0x00000092a890723c */ /* 0x040ff00000041810 */
[C---:B--2---:R-:W-:Y:S08]  /*bf40*/  HMMA.16816.F32.BF16 R140, R168.reuse, R136, R20 ;  /* 0x00000088a88c723c */ /* 0x044ff00000041814 */
[C---:B------:R-:W-:Y:S08]  /*bf50*/  HMMA.16816.F32.BF16 R136, R168.reuse, R138, R24 ;  /* 0x0000008aa888723c */ /* 0x040ff00000041818 */
[C---:B---3--:R-:W-:Y:S08]  /*bf60*/  HMMA.16816.F32.BF16 R28, R168.reuse, R4, R28 ;  /* 0x00000004a81c723c */ /* 0x048ff0000004181c */
[C---:B------:R-:W-:Y:S01]  /*bf70*/  HMMA.16816.F32.BF16 R32, R168.reuse, R6, R32 ;  /* 0x00000006a820723c */ /* 0x040fe20000041820 */
[----:B------:R-:W2:Y:S07]  /*bf80*/  LDSM.16.MT88.4 R4, [R240+0x2800] ;  /* 0x00280000f004783b */ /* 0x000eae0000004200 */
[C---:B----4-:R-:W-:Y:S08]  /*bf90*/  HMMA.16816.F32.BF16 R36, R168.reuse, R8, R36 ;  /* 0x00000008a824723c */ /* 0x050ff00000041824 */
        /* <DEDUP_REMOVED lines=27> */
[C---:B------:R-:W-:Y:S08]  /*c150*/  HMMA.16816.F32.BF16 R112, R168.reuse, R10, R112 ;  /* 0x0000000aa870723c */ /* 0x040ff00000041870 */
[C---:B-1----:R-:W-:Y:S08]  /*c160*/  HMMA.16816.F32.BF16 R116, R168.reuse, R12, R116 ;  /* 0x0000000ca874723c */ /* 0x042ff00000041874 */
[C---:B------:R-:W-:Y:S08]  /*c170*/  HMMA.16816.F32.BF16 R120, R168.reuse, R14, R120 ;  /* 0x0000000ea878723c */ /* 0x040ff00000041878 */
[C---:B--2---:R-:W-:Y:S08]  /*c180*/  HMMA.16816.F32.BF16 R124, R168.reuse, R4, R124 ;  /* 0x00000004a87c723c */ /* 0x044ff0000004187c */
[----:B------:R-:W-:Y:S01]  /*c190*/  HMMA.16816.F32.BF16 R128, R168, R6, R128 ;  /* 0x00000006a880723c */ /* 0x000fe20000041880 */
[----:B------:R-:W-:-:S07]  /*c1a0*/  @P0 BRA `(.L_x_528) ;  /* 0xffffbdb000000947 */ /* 0x000fce000383ffff */
.L_x_505:
[----:B------:R-:W3:Y:S01]  /*c1b0*/  LDL R0, [R1+0xb0] ;  /* 0x0000b00001007983 */ /* 0x000ee20000100800 */
[----:B--2---:R-:W-:-:S03]  /*c1c0*/  IMAD.MOV.U32 R2, RZ, RZ, c[0x0][0x2c4] ;  /* 0x0000b100ff027624 */ /* 0x004fc600078e00ff */
[----:B-1----:R-:W2:Y:S04]  /*c1d0*/  LDL R4, [R1+0x74] ;  /* 0x0000740001047983 */ /* 0x002ea80000100800 */
[----:B------:R-:W2:Y:S01]  /*c1e0*/  LDL R3, [R1+0x78] ;  /* 0x0000780001037983 */ /* 0x000ea20000100800 */
[----:B------:R-:W-:Y:S01]  /*c1f0*/  ISETP.NE.AND P0, PT, R2, 0x1, PT ;  /* 0x000000010200780c */ /* 0x000fe20003f05270 */
[----:B------:R-:W-:Y:S01]  /*c200*/  IMAD.MOV.U32 R5, RZ, RZ, c[0x0][0x32c] ;  /* 0x0000cb00ff057624 */ /* 0x000fe200078e00ff */
[----:B---3--:R-:W-:-:S11]  /*c210*/  IADD3 R0, R0, 0x7f, RZ ;  /* 0x0000007f00007810 */ /* 0x008fd60007ffe0ff */
[----:B------:R-:W-:-:S05]  /*c220*/  @P0 IMAD.HI.U32 R2, R0, c[0x0][0x2c8], RZ ;  /* 0x0000b20000020a27 */ /* 0x000fca00078e00ff */
[----:B------:R-:W-:Y:S02]  /*c230*/  @P0 SHF.R.U32.HI R0, RZ, c[0x0][0x2cc], R2 ;  /* 0x0000b300ff000a19 */ /* 0x000fe40000011602 */
[----:B------:R-:W-:Y:S02]  /*c240*/  ISETP.GE.AND P0, PT, R5, 0x1, PT ;  /* 0x000000010500780c */ /* 0x000fe40003f06270 */
[----:B--2---:R-:W-:-:S05]  /*c250*/  IADD3 R2, R3, 0x1, -R4 ;  /* 0x0000000103027810 */ /* 0x004fca0007ffe804 */
[----:B------:R-:W-:-:S05]  /*c260*/  IMAD.IADD R0, R2, 0x1, R0 ;  /* 0x0000000102007824 */ /* 0x000fca00078e0200 */
[----:B------:R-:W-:Y:S01]  /*c270*/  IADD3 R2, R0, -c[0x0][0x324], RZ ;  /* 0x8000c90000027a10 */ /* 0x000fe20007ffe0ff */
[----:B------:R-:W-:Y:S05]  /*c280*/  @!P0 BRA `(.L_x_529) ;  /* 0x0000011000008947 */ /* 0x000fea0003800000 */
[----:B------:R-:W-:Y:S01]  /*c290*/  ISETP.GT.AND P0, PT, R0, -0x1, PT ;  /* 0xffffffff0000780c */ /* 0x000fe20003f04270 */
[----:B------:R-:W-:-:S12]  /*c2a0*/  BSSY B0, `(.L_x_530) ;  /* 0x000000d000007945 */ /* 0x000fd80003800000 */
        /* <DEDUP_REMOVED lines=8> */
.L_x_531:
[----:B------:R-:W-:-:S04]  /*c330*/  MOV R3, 0x1 ;  /* 0x0000000100037802 */ /* 0x000fc80000000f00 */
[----:B------:R-:W-:-:S13]  /*c340*/  ISETP.NE.AND P0, PT, R3, c[0x0][0x32c], PT ;  /* 0x0000cb0003007a0c */ /* 0x000fda0003f05270 */
[----:B------:R-:W-:-:S05]  /*c350*/  @P0 IMAD.HI.U32 R3, R0, c[0x0][0x330], RZ ;  /* 0x0000cc0000030a27 */ /* 0x000fca00078e00ff */
[----:B------:R-:W-:Y:S02]  /*c360*/  @P0 SHF.R.U32.HI R0, RZ, c[0x0][0x334], R3 ;  /* 0x0000cd00ff000a19 */ /* 0x000fe40000011603 */
.L_x_532:
[----:B------:R-:W-:Y:S05]  /*c370*/  BSYNC B0 ;  /* 0x0000000000007941 */ /* 0x000fea0003800000 */
.L_x_530:
[----:B------:R-:W-:-:S05]  /*c380*/  IMAD R0, R0, c[0x0][0x32c], RZ ;  /* 0x0000cb0000007a24 */ /* 0x000fca00078e02ff */
[----:B------:R-:W-:Y:S02]  /*c390*/  IMNMX R2, R2, R0, !PT ;  /* 0x0000000002027217 */ /* 0x000fe40007800200 */
.L_x_529:
[----:B------:R-:W2:Y:S04]  /*c3a0*/  LDL R0, [R1+0x3c] ;  /* 0x00003c0001007983 */ /* 0x000ea80000100800 */
[----:B------:R-:W3:Y:S01]  /*c3b0*/  LDL R4, [R1+0x70] ;  /* 0x0000700001047983 */ /* 0x000ee20000100800 */
[----:B------:R-:W-:-:S05]  /*c3c0*/  IADD3 R2, R2, 0x2f, RZ ;  /* 0x0000002f02027810 */ /* 0x000fca0007ffe0ff */
[----:B------:R-:W-:-:S04]  /*c3d0*/  IMAD.HI R2, R2, 0x2aaaaaab, RZ ;  /* 0x2aaaaaab02027827 */ /* 0x000fc800078e02ff */
[----:B--2---:R-:W-:Y:S01]  /*c3e0*/  IMAD.MOV.U32 R3, RZ, RZ, R0 ;  /* 0x000000ffff037224 */ /* 0x004fe200078e0000 */
[----:B------:R-:W-:-:S04]  /*c3f0*/  SHF.R.U32.HI R0, RZ, 0x1f, R2 ;  /* 0x0000001fff007819 */ /* 0x000fc80000011602 */
[----:B------:R-:W-:-:S04]  /*c400*/  LEA.HI.SX32 R0, R2, R0, 0x1d ;  /* 0x0000000002007211 */ /* 0x000fc800078feaff */
[----:B---3--:R-:W-:-:S04]  /*c410*/  IMNMX R4, R4, R0, !PT ;  /* 0x0000000004047217 */ /* 0x008fc80007800200 */
[----:B------:R-:W-:Y:S01]  /*c420*/  ISETP.GE.AND P0, PT, R3, R4, PT ;  /* 0x000000040300720c */ /* 0x000fe20003f06270 */
[----:B------:R1:W-:-:S12]  /*c430*/  STL [R1+0x80], R4 ;  /* 0x0000800401007387 */ /* 0x0003d80000100800 */
[----:B------:R-:W-:Y:S05]  /*c440*/  @!P0 BRA `(.L_x_533) ;  /* 0x0000359000008947 */ /* 0x000fea0003800000 */
.L_x_546:
[----:B-1----:R-:W2:Y:S01]  /*c450*/  LDL R4, [R1+0x4] ;  /* 0x0000040001047983 */ /* 0x002ea20000100800 */
[----:B------:R-:W-:Y:S04]  /*c460*/  DEPBAR.LE SB0, 0x0 ;  /* 0x000080000000791a */ /* 0x000fe80000000000 */
[----:B------:R-:W3:Y:S01]  /*c470*/  LDL R2, [R1+0x3c] ;  /* 0x00003c0001027983 */ /* 0x000ee20000100800 */
[----:B------:R-:W-:Y:S01]  /*c480*/  WARPSYNC 0xffffffff ;  /* 0xffffffff00007948 */ /* 0x000fe20003800000 */
[----:B------:R-:W-:Y:S01]  /*c490*/  BSSY B0, `(.L_x_534) ;  /* 0x0000061000007945 */ /* 0x000fe20003800000 */
[----:B------:R-:W-:Y:S01]  /*c4a0*/  MOV R134, R133 ;  /* 0x0000008500867202 */ /* 0x000fe20000000f00 */
[----:B------:R-:W4:Y:S04]  /*c4b0*/  LDL R3, [R1+0x8] ;  /* 0x0000080001037983 */ /* 0x000f280000100800 */
[----:B------:R-:W3:Y:S04]  /*c4c0*/  LDL R0, [R1+0x70] ;  /* 0x0000700001007983 */ /* 0x000ee80000100800 */
[----:B------:R-:W-:Y:S06]  /*c4d0*/  BAR.SYNC.DEFER_BLOCKING 0x0 ;  /* 0x0000000000007b1d */ /* 0x000fec0000010000 */
[----:B------:R1:W1:Y:S04]  /*c4e0*/  LDSM.16.M88.4 R8, [R236] ;  /* 0x00000000ec08783b */ /* 0x0002680000000200 */
[----:B------:R1:W1:Y:S04]  /*c4f0*/  LDSM.16.M88.4 R16, [R236+0x800] ;  /* 0x00080000ec10783b */ /* 0x0002680000000200 */
[----:B------:R1:W1:Y:S04]  /*c500*/  LDSM.16.M88.4 R24, [R236+0x1000] ;  /* 0x00100000ec18783b */ /* 0x0002680000000200 */
[----:B------:R1:W1:Y:S04]  /*c510*/  LDSM.16.M88.4 R168, [R243] ;  /* 0x00000000f3a8783b */ /* 0x0002680000000200 */
[----:B--2---:R2:W1:Y:S04]  /*c520*/  LDSM.16.M88.4 R172, [R4] ;  /* 0x0000000004ac783b */ /* 0x0044680000000200 */
[----:B----4-:R2:W4:Y:S01]  /*c530*/  LDSM.16.M88.4 R176, [R3] ;  /* 0x0000000003b0783b */ /* 0x0105220000000200 */
[----:B---3--:R-:W-:Y:S11]  /*c540*/  ISETP.GT.AND P0, PT, R0, R2, PT ;  /* 0x000000020000720c */ /* 0x008ff60003f04270 */
[----:B------:R-:W-:Y:S02]  /*c550*/  @!UPT UIADD3 URZ, URZ, URZ, URZ ;  /* 0x0000003f3f3ff290 */ /* 0x000fe4000fffe03f */
[----:B------:R-:W-:-:S05]  /*c560*/  @P0 BRA `(.L_x_535) ;  /* 0x0000053000000947 */ /* 0x000fca0003800000 */
[----:B--2---:R-:W2:Y:S04]  /*c570*/  LDL R4, [R1+0x38] ;  /* 0x0000380001047983 */ /* 0x004ea80000100800 */
[----:B------:R-:W3:Y:S04]  /*c580*/  LDL R12, [R1+0x28] ;  /* 0x00002800010c7983 */ /* 0x000ee80000100800 */
[----:B------:R-:W5:Y:S04]  /*c590*/  LDL.64 R6, [R1+0xa0] ;  /* 0x0000a00001067983 */ /* 0x000f680000100a00 */
[----:B----4-:R-:W4:Y:S01]  /*c5a0*/  LDL R5, [R1+0xa8] ;  /* 0x0000a80001057983 */ /* 0x010f220000100800 */
        /* <DEDUP_REMOVED lines=8> */
[----:B-----5:R-:W-:Y:S03]  /*c630*/  IADD3 R0, P0, R6, R2, RZ ;  /* 0x0000000206007210 */ /* 0x020fe60007f1e0ff */
[----:B------:R-:W-:Y:S05]  /*c640*/  IMAD R4, R12, c[0x0][0x21c], R4 ;  /* 0x000087000c047a24 */ /* 0x000fea00078e0204 */
[----:B----4-:R-:W-:Y:S02]  /*c650*/  IADD3.X R2, R5, R3, R4, P0, !PT ;  /* 0x0000000305027210 */ /* 0x010fe400007fe404 */
[C---:B------:R-:W-:Y:S04]  /*c660*/  LEA R12, P0, R0.reuse, c[0x0][0x1f8], 0x1 ;  /* 0x00007e00000c7a11 */ /* 0x040fe800078008ff */
[----:B------:R-:W-:Y:S01]  /*c670*/  LEA.HI.X R5, R0, c[0x0][0x1fc], R2, 0x1, P0 ;  /* 0x00007f0000057a11 */ /* 0x000fe200000f0c02 */
[----:B------:R-:W-:-:S06]  /*c680*/  BRA.DIV ~URZ, `(.L_x_536) ;  /* 0x0000e6927f007947 */ /* 0x000fcc000b800000 */
[----:B------:R2:W3:Y:S02]  /*c690*/  SHFL.IDX PT, R4, R5, RZ, 0x181f ;  /* 0x00181fff05047589 */ /* 0x0004e400000e0000 */
.L_x_655:
[----:B------:R-:W-:-:S05]  /*c6a0*/  BRA.DIV ~URZ, `(.L_x_537) ;  /* 0x0000e7027f007947 */ /* 0x000fca000b800000 */
[----:B------:R4:W2:Y:S02]  /*c6b0*/  SHFL.IDX PT, R0, R12, RZ, 0x181f ;  /* 0x00181fff0c007589 */ /* 0x0008a400000e0000 */
.L_x_656:
        /* <DEDUP_REMOVED lines=13> */
[----:B----4-:R-:W-:Y:S05]  /*c790*/  IADD3 R6, P0, R0, R6, RZ ;  /* 0x0000000600067210 */ /* 0x010fea0007f1e0ff */
[----:B---3--:R-:W-:Y:S06]  /*c7a0*/  IMAD.X R7, R4, 0x1, R3, P0 ;  /* 0x0000000104077824 */ /* 0x008fec00000e0603 */
[----:B------:R-:W-:Y:S01]  /*c7b0*/  @!PT LDS RZ, [RZ] ;  /* 0x00000000fffff984 */ /* 0x000fe20000000800 */
[----:B------:R-:W-:Y:S01]  /*c7c0*/  @!PT LDS RZ, [RZ] ;  /* 0x00000000fffff984 */ /* 0x000fe20000000800 */
[----:B------:R-:W-:Y:S01]  /*c7d0*/  @!PT LDS RZ, [RZ] ;  /* 0x00000000fffff984 */ /* 0x000fe20000000800 */
[----:B--2---:R2:W-:Y:S01]  /*c7e0*/  LDGSTS.E.BYPASS.LTC128B.128 [R13+0x4080], [R6.64], !P4 ;  /* 0x04080000060d7fae */ /* 0x0045e2000e101d46 */
[----:B------:R-:W-:Y:S02]  /*c7f0*/  ISETP.GE.AND P3, PT, R135, c[0x0][0x1d4], PT ;  /* 0x0000750087007a0c */ /* 0x000fe40003f66270 */
[----:B------:R-:W-:Y:S02]  /*c800*/  IADD3 R2, P0, R0, R2, RZ ;  /* 0x0000000200027210 */ /* 0x000fe40007f1e0ff */
[----:B------:R-:W-:Y:S02]  /*c810*/  ISETP.GE.AND P2, PT, R22, c[0x0][0x1d4], PT ;  /* 0x0000750016007a0c */ /* 0x000fe40003f46270 */
[----:B------:R-:W-:Y:S01]  /*c820*/  ISETP.GE.AND P1, PT, R14, c[0x0][0x1d4], PT ;  /* 0x000075000e007a0c */ /* 0x000fe20003f26270 */
[----:B--2---:R-:W2:Y:S02]  /*c830*/  LDL R7, [R1+0x48] ;  /* 0x0000480001077983 */ /* 0x004ea40000100800 */
[----:B--2---:R-:W-:Y:S05]  /*c840*/  IMAD.X R3, R4, 0x1, R7, P0 ;  /* 0x0000000104037824 */ /* 0x004fea00000e0607 */
[----:B------:R2:W-:Y:S02]  /*c850*/  LDGSTS.E.BYPASS.LTC128B.128 [R13+0x5880], [R2.64], !P3 ;  /* 0x05880000020d7fae */ /* 0x0005e4000d901d46 */
[----:B--2---:R-:W-:Y:S05]  /*c860*/  IADD3 R2, P0, R0, R23, RZ ;  /* 0x0000001700027210 */ /* 0x004fea0007f1e0ff */
[----:B------:R-:W-:Y:S02]  /*c870*/  IMAD.X R3, R4, 0x1, R20, P0 ;  /* 0x0000000104037824 */ /* 0x000fe400000e0614 */
[----:B------:R-:W2:Y:S04]  /*c880*/  S2R R20, SR_TID.X ;  /* 0x0000000000147919 */ /* 0x000ea80000002100 */
[----:B------:R3:W-:Y:S01]  /*c890*/  LDGSTS.E.BYPASS.LTC128B.128 [R13+0x7080], [R2.64], !P2 ;  /* 0x07080000020d7fae */ /* 0x0007e2000d101d46 */
[----:B--2---:R-:W-:Y:S02]  /*c8a0*/  ISETP.GT.AND P5, PT, R20, 0x7f, PT ;  /* 0x0000007f1400780c */ /* 0x004fe40003fa4270 */
[----:B---3--:R-:W-:Y:S05]  /*c8b0*/  IADD3 R2, P0, R0, R21, RZ ;  /* 0x0000001500027210 */ /* 0x008fea0007f1e0ff */
[----:B------:R-:W-:Y:S05]  /*c8c0*/  IMAD.X R3, R4, 0x1, R15, P0 ;  /* 0x0000000104037824 */ /* 0x000fea00000e060f */
[----:B------:R2:W-:Y:S01]  /*c8d0*/  LDGSTS.E.BYPASS.LTC128B.128 [R13+0x8880], [R2.64], !P1 ;  /* 0x08880000020d7fae */ /* 0x0005e2000c901d46 */
[----:B------:R-:W-:-:S05]  /*c8e0*/  @P5 BRA `(.L_x_535) ;  /* 0x000001b000005947 */ /* 0x000fca0003800000 */
[----:B------:R-:W-:-:S05]  /*c8f0*/  BRA.DIV ~URZ, `(.L_x_538) ;  /* 0x0000e5427f007947 */ /* 0x000fca000b800000 */
[----:B------:R3:W4:Y:S04]  /*c900*/  SHFL.IDX PT, R4, R5, 0x1, 0x181f ;  /* 0x00381f0005047f89 */ /* 0x00072800000e0000 */
[----:B------:R3:W2:Y:S02]  /*c910*/  SHFL.IDX PT, R0, R12, 0x1, 0x181f ;  /* 0x00381f000c007f89 */ /* 0x0006a400000e0000 */
.L_x_657:
[----:B------:R-:W5:Y:S04]  /*c920*/  LDL R6, [R1+0xc4] ;  /* 0x0000c40001067983 */ /* 0x000f680000100800 */
[----:B--2---:R-:W2:Y:S04]  /*c930*/  LDL R3, [R1+0x44] ;  /* 0x0000440001037983 */ /* 0x004ea80000100800 */
[----:B---3--:R-:W3:Y:S04]  /*c940*/  LDL R2, [R1+0xd0] ;  /* 0x0000d00001027983 */ /* 0x008ee80000100800 */
[----:B----4-:R-:W4:Y:S04]  /*c950*/  LDL R20, [R1+0x48] ;  /* 0x0000480001147983 */ /* 0x010f280000100800 */
[----:B------:R-:W4:Y:S04]  /*c960*/  LDL R5, [R1+0x1c] ;  /* 0x00001c0001057983 */ /* 0x000f280000100800 */
[----:B------:R-:W4:Y:S04]  /*c970*/  LDL R15, [R1+0xbc] ;  /* 0x0000bc00010f7983 */ /* 0x000f280000100800 */
[----:B------:R-:W4:Y:S04]  /*c980*/  LDL R14, [R1+0x4c] ;  /* 0x00004c00010e7983 */ /* 0x000f280000100800 */
[----:B------:R-:W4:Y:S04]  /*c990*/  LDL R13, [R1+0xb8] ;  /* 0x0000b800010d7983 */ /* 0x000f280000100800 */
[----:B------:R-:W4:Y:S01]  /*c9a0*/  LDL R12, [R1+0x50] ;  /* 0x00005000010c7983 */ /* 0x000f220000100800 */
[----:B-----5:R-:W-:Y:S05]  /*c9b0*/  IADD3 R6, P0, R0, R6, RZ ;  /* 0x0000000600067210 */ /* 0x020fea0007f1e0ff */
[----:B--2---:R-:W-:Y:S01]  /*c9c0*/  IMAD.X R7, R4, 0x1, R3, P0 ;  /* 0x0000000104077824 */ /* 0x004fe200000e0603 */
        /* <DEDUP_REMOVED lines=13> */
.L_x_535:
[----:B------:R-:W-:Y:S05]  /*caa0*/  BSYNC B0 ;  /* 0x0000000000007941 */ /* 0x000fea0003800000 */
.L_x_534:
[----:B------:R-:W0:Y:S01]  /*cab0*/  LDGDEPBAR ;  /* 0x00000000000079af */ /* 0x000e220000000000 */
[----:B------:R-:W-:Y:S01]  /*cac0*/  WARPSYNC 0xffffffff ;  /* 0xffffffff00007948 */ /* 0x000fe20003800000 */
[C---:B-12---:R-:W-:Y:S01]  /*cad0*/  HMMA.16816.F32.BF16 R4, R160.reuse, R8, RZ ;  /* 0x00000008a004723c */ /* 0x046fe200000418ff */
[----:B------:R-:W-:Y:S07]  /*cae0*/  BSSY B0, `(.L_x_539) ;  /* 0x000013e000007945 */ /* 0x000fee0003800000 */
[C---:B------:R-:W-:Y:S08]  /*caf0*/  HMMA.16816.F32.BF16 R8, R160.reuse, R10, RZ ;  /* 0x0000000aa008723c */ /* 0x040ff000000418ff */
[C---:B------:R-:W-:Y:S08]  /*cb00*/  HMMA.16816.F32.BF16 R12, R160.reuse, R16, RZ ;  /* 0x00000010a00c723c */ /* 0x040ff000000418ff */
        /* <DEDUP_REMOVED lines=9> */
[C---:B----4-:R-:W-:Y:S08]  /*cba0*/  HMMA.16816.F32.BF16 R20, R164.reuse, R176, R20 ;  /* 0x000000b0a414723c */ /* 0x050ff00000041814 */
        /* <DEDUP_REMOVED lines=122> */
[----:B------:R-:W2:Y:S04]  /*d350*/  MUFU.TANH R2, R0 ;  /* 0x0000000000027308 */ /* 0x000ea80000002400 */
[----:B------:R-:W-:Y:S01]  /*d360*/  FMUL.FTZ R3, R11, c[0x0][0x320] ;  /* 0x0000c8000b037a20 */ /* 0x000fe20000410000 */
[C---:B-1----:R-:W-:Y:S03]  /*d370*/  HMMA.16816.F32.BF16 R12, R232.reuse, R168, R12 ;  /* 0x000000a8e80c723c */ /* 0x042fe6000004180c */
[----:B------:R-:W-:Y:S02]  /*d380*/  FMUL.FTZ R10, R10, c[0x0][0x320] ;  /* 0x0000c8000a0a7a20 */ /* 0x000fe40000410000 */
[----:B------:R-:W-:Y:S03]  /*d390*/  MUFU.TANH R175, R3 ;  /* 0x0000000300af7308 */ /* 0x000fe60000002400 */
[C---:B------:R-:W-:Y:S07]  /*d3a0*/  HMMA.16816.F32.BF16 R16, R232.reuse, R170, R16 ;  /* 0x000000aae810723c */ /* 0x040fee0000041810 */
[----:B------:R-:W-:Y:S01]  /*d3b0*/  MUFU.TANH R177, R10 ;  /* 0x0000000a00b17308 */ /* 0x000fe20000002400 */
[----:B--2---:R1:W-:Y:S01]  /*d3c0*/  STL [R1+0x20], R2 ;  /* 0x0000200201007387 */ /* 0x0043e20000100800 */
[----:B------:R-:W-:Y:S08]  /*d3d0*/  FMUL.FTZ R0, R5, c[0x0][0x320] ;  /* 0x0000c80005007a20 */ /* 0x000ff00000410000 */
[----:B------:R2:W-:Y:S02]  /*d3e0*/  MUFU.TANH R179, R0 ;  /* 0x0000000000b37308 */ /* 0x0005e40000002400 */
[----:B--2---:R-:W-:Y:S08]  /*d3f0*/  FMUL.FTZ R0, R6, c[0x0][0x320] ;  /* 0x0000c80006007a20 */ /* 0x004ff00000410000 */
[----:B------:R2:W-:Y:S02]  /*d400*/  MUFU.TANH R178, R0 ;  /* 0x0000000000b27308 */ /* 0x0005e40000002400 */
[----:B--2---:R-:W-:Y:S02]  /*d410*/  FMUL.FTZ R0, R7, c[0x0][0x320] ;  /* 0x0000c80007007a20 */ /* 0x004fe40000410000 */
[----:B------:R-:W2:Y:S01]  /*d420*/  LDSM.16.M88.4 R4, [R237+0x5800] ;  /* 0x00580000ed04783b */ /* 0x000ea20000000200 */
[----:B------:R-:W-:Y:S05]  /*d430*/  DEPBAR.LE SB0, 0x0 ;  /* 0x000080000000791a */ /* 0x000fea0000000000 */
[----:B-1----:R1:W3:Y:S02]  /*d440*/  MUFU.TANH R2, R0 ;  /* 0x0000000000027308 */ /* 0x0022e40000002400 */
[----:B------:R-:W-:Y:S01]  /*d450*/  BAR.SYNC.DEFER_BLOCKING 0x0 ;  /* 0x0000000000007b1d */ /* 0x000fe20000010000 */
[----:B-1----:R-:W-:Y:S07]  /*d460*/  FMUL.FTZ R0, R8, c[0x0][0x320] ;  /* 0x0000c80008007a20 */ /* 0x002fee0000410000 */
[----:B------:R1:W4:Y:S01]  /*d470*/  MUFU.TANH R176, R0 ;  /* 0x0000000000b07308 */ /* 0x0003220000002400 */
[----:B------:R-:W5:Y:S04]  /*d480*/  LDL R8, [R1+0x3c] ;  /* 0x00003c0001087983 */ /* 0x000f680000100800 */
[----:B---3--:R3:W-:Y:S01]  /*d490*/  STL [R1+0x24], R2 ;  /* 0x0000240201007387 */ /* 0x0087e20000100800 */
[C---:B--2---:R-:W-:Y:S08]  /*d4a0*/  HMMA.16816.F32.BF16 R20, R232.reuse, R4, R20 ;  /* 0x00000004e814723c */ /* 0x044ff00000041814 */
[----:B------:R-:W-:Y:S04]  /*d4b0*/  HMMA.16816.F32.BF16 R24, R232, R6, R24 ;  /* 0x00000006e818723c */ /* 0x000fe80000041818 */
[----:B-1----:R-:W-:Y:S02]  /*d4c0*/  FMUL.FTZ R0, R9, c[0x0][0x320] ;  /* 0x0000c80009007a20 */ /* 0x002fe40000410000 */
[----:B------:R-:W5:Y:S02]  /*d4d0*/  LDL R9, [R1+0x70] ;  /* 0x0000700001097983 */ /* 0x000f640000100800 */
[----:B------:R1:W2:Y:S01]  /*d4e0*/  MUFU.TANH R174, R0 ;  /* 0x0000000000ae7308 */ /* 0x0002a20000002400 */
[----:B---3--:R-:W-:Y:S09]  /*d4f0*/  FMUL.FTZ R2, R13, c[0x0][0x320] ;  /* 0x0000c8000d027a20 */ /* 0x008ff20000410000 */
[----:B------:R-:W3:Y:S01]  /*d500*/  MUFU.TANH R170, R2 ;  /* 0x0000000200aa7308 */ /* 0x000ee20000002400 */
[----:B-1----:R-:W-:Y:S09]  /*d510*/  FMUL.FTZ R0, R12, c[0x0][0x320] ;  /* 0x0000c8000c007a20 */ /* 0x002ff20000410000 */
        /* <DEDUP_REMOVED lines=19> */
[----:B-----5:R-:W-:Y:S01]  /*d650*/  ISETP.GT.AND P0, PT, R8, R9, PT ;  /* 0x000000090800720c */ /* 0x020fe20003f04270 */
        /* <DEDUP_REMOVED lines=11> */
[----:B--234-:R-:W2:Y:S01]  /*d710*/  LDL R9, [R1+0x84] ;  /* 0x0000840001097983 */ /* 0x01cea20000100800 */
[----:B------:R-:W-:Y:S03]  /*d720*/  IMAD.MOV.U32 R3, RZ, RZ, c[0x0][0x2b8] ;  /* 0x0000ae00ff037624 */ /* 0x000fe600078e00ff */
[----:B------:R-:W3:Y:S02]  /*d730*/  LDL R4, [R1+0x178] ;  /* 0x0001780001047983 */ /* 0x000ee40000100800 */
[----:B------:R-:W-:Y:S02]  /*d740*/  ISETP.NE.AND P2, PT, R3, 0x1, PT ;  /* 0x000000010300780c */ /* 0x000fe40003f45270 */
[----:B------:R-:W4:Y:S04]  /*d750*/  LDL.64 R20, [R1+0x98] ;  /* 0x0000980001147983 */ /* 0x000f280000100a00 */
[----:B------:R-:W5:Y:S04]  /*d760*/  LDL R5, [R1+0xac] ;  /* 0x0000ac0001057983 */ /* 0x000f680000100800 */
[----:B------:R-:W4:Y:S04]  /*d770*/  LDL R6, [R1+0x88] ;  /* 0x0000880001067983 */ /* 0x000f280000100800 */
[----:B------:R-:W1:Y:S01]  /*d780*/  S2R R7, SR_TID.X ;  /* 0x0000000000077919 */ /* 0x000e620000002100 */
[----:B---3--:R-:W-:Y:S01]  /*d790*/  ISETP.GT.AND P1, PT, R4, 0x2f, PT ;  /* 0x0000002f0400780c */ /* 0x008fe20003f24270 */
[----:B--2---:R-:W-:Y:S02]  /*d7a0*/  IMAD R2, R8, 0x30, R9 ;  /* 0x0000003008027824 */ /* 0x004fe400078e0209 */
[----:B------:R-:W2:Y:S03]  /*d7b0*/  LDL.64 R8, [R1+0x90] ;  /* 0x0000900001087983 */ /* 0x000ea60000100a00 */
[----:B------:R-:W-:Y:S05]  /*d7c0*/  IADD3 R2, R2, -0x30, R4 ;  /* 0xffffffd002027810 */ /* 0x000fea0007ffe004 */
[----:B------:R-:W-:Y:S04]  /*d7d0*/  @P2 IMAD.HI.U32 R3, R2, c[0x0][0x2bc], RZ ;  /* 0x0000af0002032a27 */ /* 0x000fe800078e00ff */
[----:B-1----:R-:W-:Y:S01]  /*d7e0*/  IMAD.MOV.U32 R0, RZ, RZ, R2 ;  /* 0x000000ffff007224 */ /* 0x002fe200078e0002 */
[----:B------:R-:W-:Y:S04]  /*d7f0*/  @P2 SHF.R.U32.HI R0, RZ, c[0x0][0x2c0], R3 ;  /* 0x0000b000ff002a19 */ /* 0x000fe80000011603 */
[C---:B----4-:R-:W-:Y:S01]  /*d800*/  @!P1 IADD3 R3, P0, R0.reuse, R20, RZ ;  /* 0x0000001400039210 */ /* 0x050fe20007f1e0ff */
[----:B------:R-:W-:Y:S03]  /*d810*/  IMAD.MOV R4, RZ, RZ, -R0 ;  /* 0x000000ffff047224 */ /* 0x000fe600078e0a00 */
[----:B-----5:R-:W-:Y:S01]  /*d820*/  @!P1 LEA.HI.X.SX32 R0, R0, R5, 0x1, P0 ;  /* 0x0000000500009211 */ /* 0x020fe200000f0eff */
[----:B------:R-:W-:Y:S01]  /*d830*/  IMAD R4, R4, c[0x0][0x2b8], R2 ;  /* 0x0000ae0004047a24 */ /* 0x000fe200078e0202 */
[C---:B------:R-:W-:Y:S01]  /*d840*/  @!P1 LEA R2, P0, R3.reuse, c[0x0][0x2a0], 0x2 ;  /* 0x0000a80003029a11 */ /* 0x040fe200078010ff */
[----:B------:R-:W-:Y:S03]  /*d850*/  IMAD.MOV.U32 R5, RZ, RZ, RZ ;  /* 0x000000ffff057224 */ /* 0x000fe600078e00ff */
[----:B------:R-:W-:Y:S01]  /*d860*/  @!P1 LEA.HI.X R3, R3, c[0x0][0x2a4], R0, 0x2, P0 ;  /* 0x0000a90003039a11 */ /* 0x000fe200000f1400 */
[----:B------:R1:W-:Y:S01]  /*d870*/  STL [R1+0x38], R4 ;  /* 0x0000380401007387 */ /* 0x0003e20000100800 */
[----:B------:R-:W-:Y:S03]  /*d880*/  SHF.R.S32.HI R0, RZ, 0x1f, R4 ;  /* 0x0000001fff007819 */ /* 0x000fe60000011404 */
[----:B------:R3:W4:Y:S02]  /*d890*/  @!P1 LDG.E R5, [R2.64] ;  /* 0x0000000602059981 */ /* 0x000724000c1e1900 */
[----:B------:R-:W-:Y:S04]  /*d8a0*/  IMAD R0, R0, c[0x0][0x1e0], RZ ;  /* 0x0000780000007a24 */ /* 0x000fe800078e02ff */
[C---:B------:R-:W-:Y:S02]  /*d8b0*/  IMAD R0, R4.reuse, c[0x0][0x1e4], R0 ;  /* 0x0000790004007a24 */ /* 0x040fe400078e0200 */
[----:B---3--:R-:W-:Y:S04]  /*d8c0*/  IMAD.WIDE.U32 R2, R4, c[0x0][0x1e0], RZ ;  /* 0x0000780004027a25 */ /* 0x008fe800078e00ff */
[----:B------:R-:W-:Y:S01]  /*d8d0*/  IMAD.IADD R3, R3, 0x1, R0 ;  /* 0x0000000103037824 */ /* 0x000fe200078e0200 */
[----:B----4-:R-:W-:Y:S01]  /*d8e0*/  SHF.R.S32.HI R0, RZ, 0x1f, R5 ;  /* 0x0000001fff007819 */ /* 0x010fe20000011405 */
[----:B------:R3:W-:Y:S02]  /*d8f0*/  STL [R1+0x28], R5 ;  /* 0x0000280501007387 */ /* 0x0007e40000100800 */
[C---:B------:R-:W-:Y:S04]  /*d900*/  IMAD.WIDE.U32 R2, R5.reuse, c[0x0][0x1f0], R2 ;  /* 0x00007c0005027a25 */ /* 0x040fe800078e0002 */
[----:B-1----:R-:W-:Y:S01]  /*d910*/  IMAD R4, R0, c[0x0][0x1f0], RZ ;  /* 0x00007c0000047a24 */ /* 0x002fe200078e02ff */
[----:B--2---:R-:W-:Y:S03]  /*d920*/  IADD3 R0, P0, R8, R2, RZ ;  /* 0x0000000208007210 */ /* 0x004fe60007f1e0ff */
[----:B------:R-:W-:Y:S05]  /*d930*/  IMAD R4, R5, c[0x0][0x1f4], R4 ;  /* 0x00007d0005047a24 */ /* 0x000fea00078e0204 */
[----:B------:R-:W-:Y:S02]  /*d940*/  IADD3.X R2, R6, R3, R4, P0, !PT ;  /* 0x0000000306027210 */ /* 0x000fe400007fe404 */
[C---:B------:R-:W-:Y:S04]  /*d950*/  LEA R9, P0, R0.reuse, c[0x0][0x1c8], 0x1 ;  /* 0x0000720000097a11 */ /* 0x040fe800078008ff */
[----:B------:R-:W-:Y:S02]  /*d960*/  LEA.HI.X R8, R0, c[0x0][0x1cc], R2, 0x1, P0 ;  /* 0x0000730000087a11 */ /* 0x000fe400000f0c02 */
[----:B---3--:R-:W-:Y:S04]  /*d970*/  SHF.R.S32.HI R5, RZ, 0x1f, R7 ;  /* 0x0000001fff057819 */ /* 0x008fe80000011407 */
[----:B------:R-:W-:Y:S04]  /*d980*/  LEA.HI R5, R5, R7, RZ, 0x3 ;  /* 0x0000000705057211 */ /* 0x000fe800078f18ff */
[----:B------:R-:W-:Y:S04]  /*d990*/  SHF.R.S32.HI R5, RZ, 0x3, R5 ;  /* 0x00000003ff057819 */ /* 0x000fe80000011405 */
[----:B------:R-:W-:Y:S04]  /*d9a0*/  IADD3 R5, -R5, 0x30, RZ ;  /* 0x0000003005057810 */ /* 0x000fe80007ffe1ff */
[----:B------:R-:W-:Y:S01]  /*d9b0*/  ISETP.GE.AND P0, PT, R5, 0x1, PT ;  /* 0x000000010500780c */ /* 0x000fe20003f06270 */
[----:B------:R-:W-:-:S10]  /*d9c0*/  BRA.DIV ~URZ, `(.L_x_541) ;  /* 0x0000d5827f007947 */ /* 0x000fd4000b800000 */
[----:B------:R1:W2:Y:S02]  /*d9d0*/  SHFL.IDX PT, R4, R8, RZ, 0x181f ;  /* 0x00181fff08047589 */ /* 0x0002a400000e0000 */
.L_x_658:
[----:B------:R-:W-:-:S05]  /*d9e0*/  BRA.DIV ~URZ, `(.L_x_542) ;  /* 0x0000d5f27f007947 */ /* 0x000fca000b800000 */
[----:B------:R3:W4:Y:S02]  /*d9f0*/  SHFL.IDX PT, R0, R9, RZ, 0x181f ;  /* 0x00181fff09007589 */ /* 0x00072400000e0000 */
.L_x_659:
        /* <DEDUP_REMOVED lines=14> */
[----:B----4-:R-:W-:Y:S01]  /*dae0*/  @P0 IMAD.X R7, R4, 0x1, R7, P1 ;  /* 0x0000000104070824 */ /* 0x010fe200008e0607 */
[----:B---3--:R-:W-:Y:S11]  /*daf0*/  @P0 ISETP.GE.AND P1, PT, R3, c[0x0][0x1d4], PT ;  /* 0x0000750003000a0c */ /* 0x008ff60003f26270 */
        /* <DEDUP_REMOVED lines=24> */
.L_x_660:
        /* <DEDUP_REMOVED lines=36> */
.L_x_540:
[----:B--234-:R-:W-:Y:S05]  /*dec0*/  BSYNC B0 ;  /* 0x0000000000007941 */ /* 0x01cfea0003800000 */
.L_x_539:
[----:B-1----:R-:W2:Y:S04]  /*ded0*/  LDL R0, [R1+0x20] ;  /* 0x0000200001007983 */ /* 0x002ea80000100800 */
[----:B------:R-:W3:Y:S04]  /*dee0*/  LDL R3, [R1+0x24] ;  /* 0x0000240001037983 */ /* 0x000ee80000100800 */
[----:B------:R-:W0:Y:S01]  /*def0*/  LDGDEPBAR ;  /* 0x00000000000079af */ /* 0x000e220000000000 */
[----:B--2---:R-:W-:Y:S02]  /*df00*/  FMNMX.FTZ R2, R0, R133, !PT ;  /* 0x0000008500027209 */ /* 0x004fe40007810000 */
[----:B------:R-:W-:Y:S02]  /*df10*/  FMNMX.FTZ R0, R178, R132, !PT ;  /* 0x00000084b2007209 */ /* 0x000fe40007810000 */
[----:B------:R-:W-:Y:S02]  /*df20*/  FMNMX.FTZ R2, R179, R2, !PT ;  /* 0x00000002b3027209 */ /* 0x000fe40007810000 */
[----:B---3--:R-:W-:Y:S02]  /*df30*/  FMNMX.FTZ R0, R3, R0, !PT ;  /* 0x0000000003007209 */ /* 0x008fe40007810000 */
        /* <DEDUP_REMOVED lines=22> */
.L_x_661:
[----:B-12---:R-:W-:Y:S01]  /*e0a0*/  FMNMX.FTZ R4, R4, R0, !PT ;  /* 0x0000000004047209 */ /* 0x006fe20007810000 */
[----:B------:R-:W-:-:S05]  /*e0b0*/  BRA.DIV ~URZ, `(.L_x_545) ;  /* 0x0000d1027f007947 */ /* 0x000fca000b800000 */
[----:B------:R-:W1:Y:S02]  /*e0c0*/  SHFL.BFLY PT, R0, R4, 0x1, 0x1f ;  /* 0x0c201f0004007f89 */ /* 0x000e6400000e0000 */
[----:B-1----:R-:W-:Y:S02]  /*e0d0*/  FMNMX.FTZ R133, R4, R0, !PT ;  /* 0x0000000004857209 */ /* 0x002fe40007810000 */
[----:B------:R-:W1:Y:S02]  /*e0e0*/  SHFL.BFLY PT, R0, R5, 0x2, 0x1f ;  /* 0x0c401f0005007f89 */ /* 0x000e6400000e0000 */
[----:B-1----:R-:W-:Y:S05]  /*e0f0*/  FMNMX.FTZ R4, R5, R0, !PT ;  /* 0x0000000005047209 */ /* 0x002fea0007810000 */
[----:B------:R1:W2:Y:S02]  /*e100*/  SHFL.BFLY PT, R0, R4, 0x1, 0x1f ;  /* 0x0c201f0004007f89 */ /* 0x0002a400000e0000 */
.L_x_662:
[----:B------:R-:W3:Y:S01]  /*e110*/  LDL.LU R2, [R1+0x20] ;  /* 0x0000200001027983 */ /* 0x000ee20000300800 */
[----:B--2---:R-:W-:Y:S01]  /*e120*/  FMNMX.FTZ R3, R0, R4, !PT ;  /* 0x0000000400037209 */ /* 0x004fe20007810000 */
[C---:B------:R-:W-:Y:S01]  /*e130*/  FADD.FTZ R0, -R133.reuse, R134 ;  /* 0x0000008685007221 */ /* 0x040fe20000010100 */
[----:B------:R-:W-:Y:S01]  /*e140*/  WARPSYNC 0xffffffff ;  /* 0xffffffff00007948 */ /* 0x000fe20003800000 */
[----:B------:R-:W2:Y:S01]  /*e150*/  LDL.LU R20, [R1+0x60] ;  /* 0x0000600001147983 */ /* 0x000ea20000300800 */
[----:B-1----:R-:W-:Y:S02]  /*e160*/  FMUL.FTZ R4, R133, c[0x0][0x2d0] ;  /* 0x0000b40085047a20 */ /* 0x002fe40000410000 */
[----:B------:R-:W-:Y:S01]  /*e170*/  FMUL.FTZ R0, R0, c[0x0][0x2d0] ;  /* 0x0000b40000007a20 */ /* 0x000fe20000410000 */
[----:B------:R-:W4:Y:S01]  /*e180*/  LDL.LU R19, [R1+0x24] ;  /* 0x0000240001137983 */ /* 0x000f220000300800 */
        /* <DEDUP_REMOVED lines=10> */
[--C-:B------:R-:W-:Y:S01]  /*e230*/  FFMA.FTZ R176, R135, c[0x0][0x2d0], -R4.reuse ;  /* 0x0000b40087b07a23 */ /* 0x100fe20000010804 */
[----:B------:R-:W-:Y:S10]  /*e240*/  MUFU.EX2 R7, R7 ;  /* 0x0000000700077308 */ /* 0x000ff40000000800 */
[----:B------:R-:W-:Y:S01]  /*e250*/  MUFU.EX2 R9, R6 ;  /* 0x0000000600097308 */ /* 0x000fe20000000800 */
[----:B---3--:R-:W-:Y:S09]  /*e260*/  FFMA.FTZ R8, R2, c[0x0][0x2d0], -R4 ;  /* 0x0000b40002087a23 */ /* 0x008ff20000010804 */
[----:B------:R-:W1:Y:S10]  /*e270*/  MUFU.EX2 R2, R0 ;  /* 0x0000000000027308 */ /* 0x000e740000000800 */
[----:B------:R-:W3:Y:S10]  /*e280*/  MUFU.EX2 R4, R8 ;  /* 0x0000000800047308 */ /* 0x000ef40000000800 */
[----:B------:R-:W4:Y:S01]  /*e290*/  MUFU.EX2 R8, R5 ;  /* 0x0000000500087308 */ /* 0x000f220000000800 */
[C---:B-1----:R-:W-:Y:S02]  /*e2a0*/  FMUL.FTZ R24, R2.reuse, R136 ;  /* 0x0000008802187220 */ /* 0x042fe40000410000 */
[----:B------:R-:W5:Y:S01]  /*e2b0*/  LDL.LU R136, [R1+0x5c] ;  /* 0x00005c0001887983 */ /* 0x000f620000300800 */
[C---:B------:R-:W-:Y:S02]  /*e2c0*/  FMUL.FTZ R25, R2.reuse, R137 ;  /* 0x0000008902197220 */ /* 0x040fe40000410000 */
[C---:B------:R-:W-:Y:S02]  /*e2d0*/  FMUL.FTZ R21, R2.reuse, R141 ;  /* 0x0000008d02157220 */ /* 0x040fe40000410000 */
[C---:B------:R-:W-:Y:S02]  /*e2e0*/  FMUL.FTZ R28, R2.reuse, R28 ;  /* 0x0000001c021c7220 */ /* 0x040fe40000410000 */
[C---:B------:R-:W-:Y:S01]  /*e2f0*/  FMUL.FTZ R29, R2.reuse, R29 ;  /* 0x0000001d021d7220 */ /* 0x040fe20000410000 */
[----:B---3--:R-:W-:Y:S01]  /*e300*/  F2FP.BF16.PACK_AB R168, R7, R4 ;  /* 0x0000000407a8723e */ /* 0x008fe200000010ff */
[----:B--2---:R-:W-:Y:S02]  /*e310*/  FFMA.FTZ R0, R2, R20, R4 ;  /* 0x0000001402007223 */ /* 0x004fe40000010004 */
[----:B------:R-:W-:Y:S02]  /*e320*/  FMUL.FTZ R4, R3, c[0x0][0x2d0] ;  /* 0x0000b40003047a20 */ /* 0x000fe40000410000 */
[----:B------:R-:W-:Y:S02]  /*e330*/  FADD.FTZ R6, R7, R0 ;  /* 0x0000000007067221 */ /* 0x000fe40000010000 */
[----:B------:R-:W-:Y:S02]  /*e340*/  FADD.FTZ R0, -R3, R132 ;  /* 0x0000008403007221 */ /* 0x000fe40000010100 */
[--C-:B----4-:R-:W-:Y:S01]  /*e350*/  FFMA.FTZ R7, R19, c[0x0][0x2d0], -R4.reuse ;  /* 0x0000b40013077a23 */ /* 0x110fe20000010804 */
[----:B------:R-:W-:Y:S01]  /*e360*/  F2FP.BF16.PACK_AB R170, R8, R9 ;  /* 0x0000000908aa723e */ /* 0x000fe200000010ff */
[----:B------:R-:W-:Y:S02]  /*e370*/  FMUL.FTZ R0, R0, c[0x0][0x2d0] ;  /* 0x0000b40000007a20 */ /* 0x000fe40000410000 */
[--C-:B------:R-:W-:Y:S02]  /*e380*/  FFMA.FTZ R132, R177, c[0x0][0x2d0], -R4.reuse ;  /* 0x0000b400b1847a23 */ /* 0x100fe40000010804 */
        /* <DEDUP_REMOVED lines=8> */
[----:B------:R-:W-:Y:S01]  /*e410*/  MOV R141, R23 ;  /* 0x00000017008d7202 */ /* 0x000fe20000000f00 */
[--C-:B------:R-:W-:Y:S01]  /*e420*/  FFMA.FTZ R175, R18, c[0x0][0x2d0], -R4.reuse ;  /* 0x0000b40012af7a23 */ /* 0x100fe20000010804 */
[----:B------:R1:W-:Y:S01]  /*e430*/  MUFU.EX2 R135, R5 ;  /* 0x0000000500877308 */ /* 0x0003e20000000800 */
[--C-:B------:R-:W-:Y:S02]  /*e440*/  FFMA.FTZ R173, R173, c[0x0][0x2d0], -R4.reuse ;  /* 0x0000b400adad7a23 */ /* 0x100fe40000010804 */
[----:B------:R-:W-:Y:S02]  /*e450*/  FFMA.FTZ R178, R16, c[0x0][0x2d0], -R4 ;  /* 0x0000b40010b27a23 */ /* 0x000fe40000010804 */
[C---:B------:R-:W-:Y:S02]  /*e460*/  FMUL.FTZ R4, R2.reuse, R156 ;  /* 0x0000009c02047220 */ /* 0x040fe40000410000 */
[----:B------:R-:W-:Y:S02]  /*e470*/  FADD.FTZ R6, R9, R6 ;  /* 0x0000000609067221 */ /* 0x000fe40000010000 */
[----:B------:R-:W-:Y:S01]  /*e480*/  FMUL.FTZ R9, R2, R153 ;  /* 0x0000009902097220 */ /* 0x000fe20000410000 */
[----:B------:R-:W2:Y:S01]  /*e490*/  MUFU.EX2 R156, R7 ;  /* 0x00000007009c7308 */ /* 0x000ea20000000800 */
[----:B------:R-:W-:Y:S01]  /*e4a0*/  FADD.FTZ R177, R8, R6 ;  /* 0x0000000608b17221 */ /* 0x000fe20000010000 */
[----:B------:R-:W-:Y:S01]  /*e4b0*/  MOV R153, R19 ;  /* 0x0000001300997202 */ /* 0x000fe20000000f00 */
[C---:B------:R-:W-:Y:S01]  /*e4c0*/  FMUL.FTZ R8, R2.reuse, R152 ;  /* 0x0000009802087220 */ /* 0x040fe20000410000 */
[----:B------:R-:W-:Y:S01]  /*e4d0*/  MOV R152, R22 ;  /* 0x0000001600987202 */ /* 0x000fe20000000f00 */
[C---:B------:R-:W-:Y:S02]  /*e4e0*/  FMUL.FTZ R12, R2.reuse, R148 ;  /* 0x00000094020c7220 */ /* 0x040fe40000410000 */
[C---:B------:R-:W-:Y:S02]  /*e4f0*/  FMUL.FTZ R13, R2.reuse, R149 ;  /* 0x00000095020d7220 */ /* 0x040fe40000410000 */
[C---:B------:R-:W-:Y:S01]  /*e500*/  FMUL.FTZ R16, R2.reuse, R144 ;  /* 0x0000009002107220 */ /* 0x040fe20000410000 */
[----:B------:R-:W-:Y:S01]  /*e510*/  MOV R144, R14 ;  /* 0x0000000e00907202 */ /* 0x000fe20000000f00 */
[C---:B------:R-:W-:Y:S01]  /*e520*/  FMUL.FTZ R17, R2.reuse, R145 ;  /* 0x0000009102117220 */ /* 0x040fe20000410000 */
[----:B------:R-:W-:Y:S01]  /*e530*/  MUFU.EX2 R149, R132 ;  /* 0x0000008400957308 */ /* 0x000fe20000000800 */
[C---:B------:R-:W-:Y:S01]  /*e540*/  FMUL.FTZ R20, R2.reuse, R140 ;  /* 0x0000008c02147220 */ /* 0x040fe20000410000 */
[----:B------:R-:W-:Y:S01]  /*e550*/  MOV R140, R10 ;  /* 0x0000000a008c7202 */ /* 0x000fe20000000f00 */
[C---:B-1----:R-:W-:Y:S01]  /*e560*/  FMUL.FTZ R5, R2.reuse, R157 ;  /* 0x0000009d02057220 */ /* 0x042fe20000410000 */
[----:B------:R-:W-:Y:S01]  /*e570*/  MOV R145, R11 ;  /* 0x0000000b00917202 */ /* 0x000fe20000000f00 */
[C---:B------:R-:W-:Y:S01]  /*e580*/  FMUL.FTZ R32, R2.reuse, R32 ;  /* 0x0000002002207220 */ /* 0x040fe20000410000 */
[----:B------:R-:W-:Y:S01]  /*e590*/  MOV R157, R15 ;  /* 0x0000000f009d7202 */ /* 0x000fe20000000f00 */
[C---:B------:R-:W-:Y:S02]  /*e5a0*/  FMUL.FTZ R33, R2.reuse, R33 ;  /* 0x0000002102217220 */ /* 0x040fe40000410000 */
[C---:B------:R-:W-:Y:S02]  /*e5b0*/  FMUL.FTZ R36, R2.reuse, R36 ;  /* 0x0000002402247220 */ /* 0x040fe40000410000 */
[----:B------:R-:W-:Y:S01]  /*e5c0*/  FMUL.FTZ R37, R2, R37 ;  /* 0x0000002502257220 */ /* 0x000fe20000410000 */
[----:B--2---:R-:W-:Y:S01]  /*e5d0*/  F2FP.BF16.PACK_AB R169, R156, R135 ;  /* 0x000000879ca9723e */ /* 0x004fe200000010ff */
[----:B------:R-:W-:Y:S02]  /*e5e0*/  FMUL.FTZ R7, R0, R159 ;  /* 0x0000009f00077220 */ /* 0x000fe40000410000 */
[----:B------:R-:W2:Y:S01]  /*e5f0*/  LDL R159, [R1] ;  /* 0x00000000019f7983 */ /* 0x000ea20000100800 */
        /* <DEDUP_REMOVED lines=42> */
[C---:B------:R-:W-:Y:S01]  /*e8a0*/  FMUL.FTZ R6, R0.reuse, R158 ;  /* 0x0000009e00067220 */ /* 0x040fe20000410000 */
[----:B------:R-:W-:Y:S01]  /*e8b0*/  MOV R158, R27 ;  /* 0x0000001b009e7202 */ /* 0x000fe20000000f00 */
[----:B------:R-:W-:Y:S02]  /*e8c0*/  FMUL.FTZ R27, R0, R139 ;  /* 0x0000008b001b7220 */ /* 0x000fe40000410000 */
[C---:B------:R-:W-:Y:S01]  /*e8d0*/  FMUL.FTZ R124, R2.reuse, R124 ;  /* 0x0000007c027c7220 */ /* 0x040fe20000410000 */
[----:B------:R1:W-:Y:S01]  /*e8e0*/  MUFU.EX2 R132, R158 ;  /* 0x0000009e00847308 */ /* 0x0003e20000000800 */
[C---:B------:R-:W-:Y:S02]  /*e8f0*/  FMUL.FTZ R125, R2.reuse, R125 ;  /* 0x0000007d027d7220 */ /* 0x040fe40000410000 */
[C---:B------:R-:W-:Y:S02]  /*e900*/  FMUL.FTZ R128, R2.reuse, R128 ;  /* 0x0000008002807220 */ /* 0x040fe40000410000 */
[----:B------:R-:W-:Y:S01]  /*e910*/  FMUL.FTZ R129, R2, R129 ;  /* 0x0000008102817220 */ /* 0x000fe20000410000 */
[----:B------:R-:W-:Y:S01]  /*e920*/  MOV R2, R26 ;  /* 0x0000001a00027202 */ /* 0x000fe20000000f00 */
[C---:B------:R-:W-:Y:S02]  /*e930*/  FMUL.FTZ R26, R0.reuse, R138 ;  /* 0x0000008a001a7220 */ /* 0x040fe40000410000 */
[C---:B------:R-:W-:Y:S02]  /*e940*/  FMUL.FTZ R14, R0.reuse, R150 ;  /* 0x00000096000e7220 */ /* 0x040fe40000410000 */
[----:B------:R-:W3:Y:S01]  /*e950*/  MUFU.EX2 R150, R134 ;  /* 0x0000008600967308 */ /* 0x000ee20000000800 */
[C---:B------:R-:W-:Y:S01]  /*e960*/  FMUL.FTZ R10, R0.reuse, R154 ;  /* 0x0000009a000a7220 */ /* 0x040fe20000410000 */
[----:B------:R-:W-:Y:S01]  /*e970*/  MOV R154, R145 ;  /* 0x00000091009a7202 */ /* 0x000fe20000000f00 */
[C---:B------:R-:W-:Y:S01]  /*e980*/  FMUL.FTZ R11, R0.reuse, R155 ;  /* 0x0000009b000b7220 */ /* 0x040fe20000410000 */
[----:B------:R-:W-:Y:S01]  /*e990*/  MOV R155, R144 ;  /* 0x00000090009b7202 */ /* 0x000fe20000000f00 */
[C---:B------:R-:W-:Y:S02]  /*e9a0*/  FMUL.FTZ R15, R0.reuse, R151 ;  /* 0x00000097000f7220 */ /* 0x040fe40000410000 */
[C---:B------:R-:W-:Y:S02]  /*e9b0*/  FMUL.FTZ R18, R0.reuse, R146 ;  /* 0x0000009200127220 */ /* 0x040fe40000410000 */
[C---:B------:R-:W-:Y:S01]  /*e9c0*/  FMUL.FTZ R19, R0.reuse, R147 ;  /* 0x0000009300137220 */ /* 0x040fe20000410000 */
[----:B------:R4:W-:Y:S01]  /*e9d0*/  MUFU.EX2 R151, R173 ;  /* 0x000000ad00977308 */ /* 0x0009e20000000800 */
[C---:B------:R-:W-:Y:S01]  /*e9e0*/  FMUL.FTZ R22, R0.reuse, R142 ;  /* 0x0000008e00167220 */ /* 0x040fe20000410000 */
[----:B------:R-:W-:Y:S01]  /*e9f0*/  LDSM.16.MT88.4 R144, [R241+0x800] ;  /* 0x00080000f190783b */ /* 0x000fe20000004200 */
[C---:B------:R-:W-:Y:S01]  /*ea00*/  FMUL.FTZ R23, R0.reuse, R143 ;  /* 0x0000008f00177220 */ /* 0x040fe20000410000 */
[----:B-1----:R-:W-:Y:S01]  /*ea10*/  MOV R158, R141 ;  /* 0x0000008d009e7202 */ /* 0x002fe20000000f00 */
[C---:B------:R-:W-:Y:S02]  /*ea20*/  FMUL.FTZ R30, R0.reuse, R30 ;  /* 0x0000001e001e7220 */ /* 0x040fe40000410000 */
[C---:B------:R-:W-:Y:S02]  /*ea30*/  FMUL.FTZ R31, R0.reuse, R31 ;  /* 0x0000001f001f7220 */ /* 0x040fe40000410000 */
[C---:B------:R-:W-:Y:S01]  /*ea40*/  FMUL.FTZ R34, R0.reuse, R34 ;  /* 0x0000002200227220 */ /* 0x040fe20000410000 */
[----:B------:R-:W-:Y:S01]  /*ea50*/  MUFU.EX2 R2, R2 ;  /* 0x0000000200027308 */ /* 0x000fe20000000800 */
[C---:B------:R-:W-:Y:S02]  /*ea60*/  FMUL.FTZ R35, R0.reuse, R35 ;  /* 0x0000002300237220 */ /* 0x040fe40000410000 */
[----:B------:R-:W-:Y:S01]  /*ea70*/  FMUL.FTZ R38, R0, R38 ;  /* 0x0000002600267220 */ /* 0x000fe20000410000 */
[----:B---3--:R-:W-:Y:S01]  /*ea80*/  F2FP.BF16.PACK_AB R171, R150, R149 ;  /* 0x0000009596ab723e */ /* 0x008fe200000010ff */
[C---:B------:R-:W-:Y:S02]  /*ea90*/  FMUL.FTZ R39, R0.reuse, R39 ;  /* 0x0000002700277220 */ /* 0x040fe40000410000 */
[C---:B------:R-:W-:Y:S02]  /*eaa0*/  FMUL.FTZ R42, R0.reuse, R42 ;  /* 0x0000002a002a7220 */ /* 0x040fe40000410000 */
[C---:B------:R-:W-:Y:S01]  /*eab0*/  FMUL.FTZ R43, R0.reuse, R43 ;  /* 0x0000002b002b7220 */ /* 0x040fe20000410000 */
[----:B------:R-:W-:Y:S01]  /*eac0*/  MUFU.EX2 R134, R176 ;  /* 0x000000b000867308 */ /* 0x000fe20000000800 */
[C---:B------:R-:W-:Y:S02]  /*ead0*/  FMUL.FTZ R46, R0.reuse, R46 ;  /* 0x0000002e002e7220 */ /* 0x040fe40000410000 */
[C---:B------:R-:W-:Y:S01]  /*eae0*/  FMUL.FTZ R47, R0.reuse, R47 ;  /* 0x0000002f002f7220 */ /* 0x040fe20000410000 */
[----:B----4-:R-:W-:Y:S01]  /*eaf0*/  MOV R173, R157 ;  /* 0x0000009d00ad7202 */ /* 0x010fe20000000f00 */
        /* <DEDUP_REMOVED lines=34> */
[----:B-1----:R-:W-:Y:S01]  /*ed20*/  MOV R178, R157 ;  /* 0x0000009d00b27202 */ /* 0x002fe20000000f00 */
        /* <DEDUP_REMOVED lines=12> */
[----:B-----5:R-:W-:Y:S02]  /*edf0*/  FFMA.FTZ R148, R0, R136, R135 ;  /* 0x0000008800947223 */ /* 0x020fe40000010087 */
[----:B------:R-:W1:Y:S01]  /*ee00*/  LDSM.16.MT88.4 R136, [R239] ;  /* 0x00000000ef88783b */ /* 0x000e620000004200 */
[----:B------:R-:W-:Y:S01]  /*ee10*/  FADD.FTZ R0, R132, R177 ;  /* 0x000000b184007221 */ /* 0x000fe20000010000 */
[----:B------:R-:W3:Y:S03]  /*ee20*/  MUFU.EX2 R135, R179 ;  /* 0x000000b300877308 */ /* 0x000ee60000000800 */
[----:B------:R-:W-:Y:S03]  /*ee30*/  FADD.FTZ R0, R2, R0 ;  /* 0x0000000002007221 */ /* 0x000fe60000010000 */
[----:B------:R-:W4:Y:S04]  /*ee40*/  LDL R177, [R1+0x80] ;  /* 0x0000800001b17983 */ /* 0x000f280000100800 */
[----:B------:R-:W5:Y:S10]  /*ee50*/  MUFU.EX2 R179, R174 ;  /* 0x000000ae00b37308 */ /* 0x000f740000000800 */
[----:B------:R-:W2:Y:S01]  /*ee60*/  MUFU.EX2 R174, R153 ;  /* 0x0000009900ae7308 */ /* 0x000ea20000000800 */
[----:B---3--:R-:W-:Y:S04]  /*ee70*/  FADD.FTZ R0, R135, R0 ;  /* 0x0000000087007221 */ /* 0x008fe80000010000 */
[----:B------:R-:W-:Y:S01]  /*ee80*/  FADD.FTZ R0, R134, R0 ;  /* 0x0000000086007221 */ /* 0x000fe20000010000 */
        /* <DEDUP_REMOVED lines=51> */
[----:B------:R-:W-:Y:S03]  /*f1c0*/  F2FP.BF16.PACK_AB R137, R157, R151 ;  /* 0x000000979d89723e */ /* 0x000fe600000010ff */
[----:B------:R-:W-:Y:S02]  /*f1d0*/  F2FP.BF16.PACK_AB R138, R134, R135 ;  /* 0x00000087868a723e */ /* 0x000fe400000010ff */
[----:B-----5:R-:W-:Y:S02]  /*f1e0*/  F2FP.BF16.PACK_AB R139, R176, R179 ;  /* 0x000000b3b08b723e */ /* 0x020fe400000010ff */
[----:B------:R-:W2:Y:S01]  /*f1f0*/  MUFU.EX2 R2, R155 ;  /* 0x0000009b00027308 */ /* 0x000ea20000000800 */
[----:B------:R-:W-:Y:S04]  /*f200*/  F2FP.BF16.PACK_AB R169, R175, R174 ;  /* 0x000000aeafa9723e */ /* 0x000fe800000010ff */
[C---:B------:R-:W-:Y:S05]  /*f210*/  HMMA.16816.F32.BF16 R4, R136.reuse, R140, R4 ;  /* 0x0000008c8804723c */ /* 0x040fea0000041804 */
[----:B------:R-:W3:Y:S03]  /*f220*/  MUFU.EX2 R135, R154 ;  /* 0x0000009a00877308 */ /* 0x000ee60000000800 */
[C---:B------:R-:W-:Y:S01]  /*f230*/  HMMA.16816.F32.BF16 R8, R136.reuse, R142, R8 ;  /* 0x0000008e8808723c */ /* 0x040fe20000041808 */
[----:B------:R-:W5:Y:S03]  /*f240*/  LDSM.16.MT88.4 R140, [R240+0x800] ;  /* 0x00080000f08c783b */ /* 0x000f660000004200 */
[----:B-1----:R-:W-:Y:S03]  /*f250*/  FADD.FTZ R0, R132, R0 ;  /* 0x0000000084007221 */ /* 0x002fe60000010000 */
[----:B------:R-:W1:Y:S01]  /*f260*/  MUFU.EX2 R134, R159 ;  /* 0x0000009f00867308 */ /* 0x000e620000000800 */
[C---:B------:R-:W-:Y:S04]  /*f270*/  HMMA.16816.F32.BF16 R12, R136.reuse, R144, R12 ;  /* 0x00000090880c723c */ /* 0x040fe8000004180c */
[C---:B--2---:R-:W-:Y:S01]  /*f280*/  F2FP.BF16.PACK_AB R168, R2.reuse, R132 ;  /* 0x0000008402a8723e */ /* 0x044fe200000010ff */
[----:B------:R-:W-:Y:S02]  /*f290*/  FADD.FTZ R0, R2, R0 ;  /* 0x0000000002007221 */ /* 0x000fe40000010000 */
[----:B------:R-:W-:Y:S01]  /*f2a0*/  FADD.FTZ R2, R156, R148 ;  /* 0x000000949c027221 */ /* 0x000fe20000010000 */
[C---:B------:R-:W-:Y:S01]  /*f2b0*/  HMMA.16816.F32.BF16 R16, R136.reuse, R146, R16 ;  /* 0x000000928810723c */ /* 0x040fe20000041810 */
[----:B------:R-:W2:Y:S01]  /*f2c0*/  LDSM.16.MT88.4 R144, [R242+0x800] ;  /* 0x00080000f290783b */ /* 0x000ea20000004200 */
[----:B------:R-:W4:Y:S02]  /*f2d0*/  MUFU.EX2 R173, R158 ;  /* 0x0000009e00ad7308 */ /* 0x000f240000000800 */
[----:B---3--:R-:W-:Y:S05]  /*f2e0*/  FADD.FTZ R0, R135, R0 ;  /* 0x0000000087007221 */ /* 0x008fea0000010000 */
[----:B------:R-:W-:Y:S03]  /*f2f0*/  LDSM.16.MT88.4 R152, [R239+0x1000] ;  /* 0x00100000ef98783b */ /* 0x000fe60000004200 */
[C---:B-1----:R-:W-:Y:S01]  /*f300*/  FADD.FTZ R0, R134.reuse, R0 ;  /* 0x0000000086007221 */ /* 0x042fe20000010000 */
[----:B------:R-:W-:Y:S02]  /*f310*/  F2FP.BF16.PACK_AB R170, R134, R135 ;  /* 0x0000008786aa723e */ /* 0x000fe400000010ff */
[----:B------:R-:W-:Y:S02]  /*f320*/  MOV R134, R151 ;  /* 0x0000009700867202 */ /* 0x000fe40000000f00 */
[----:B------:R1:W-:Y:S01]  /*f330*/  STL [R1+0x60], R0 ;  /* 0x0000600001007387 */ /* 0x0003e20000100800 */
[----:B------:R-:W-:Y:S03]  /*f340*/  MOV R135, R150 ;  /* 0x0000009600877202 */ /* 0x000fe60000000f00 */
[----:B------:R-:W3:Y:S01]  /*f350*/  LDL.LU R132, [R1+0x3c] ;  /* 0x00003c0001847983 */ /* 0x000ee20000300800 */
[C---:B-----5:R-:W-:Y:S03]  /*f360*/  HMMA.16816.F32.BF16 R20, R136.reuse, R140, R20 ;  /* 0x0000008c8814723c */ /* 0x060fe60000041814 */
[----:B----4-:R-:W-:Y:S05]  /*f370*/  F2FP.BF16.PACK_AB R171, R173, R172 ;  /* 0x000000acadab723e */ /* 0x010fea00000010ff */
[C---:B------:R-:W-:Y:S01]  /*f380*/  HMMA.16816.F32.BF16 R24, R136.reuse, R142, R24 ;  /* 0x0000008e8818723c */ /* 0x040fe20000041818 */
[----:B------:R-:W4:Y:S07]  /*f390*/  LDSM.16.MT88.4 R140, [R239+0x2000] ;  /* 0x00200000ef8c783b */ /* 0x000f2e0000004200 */
[C---:B--2---:R-:W-:Y:S04]  /*f3a0*/  HMMA.16816.F32.BF16 R28, R136.reuse, R144, R28 ;  /* 0x00000090881c723c */ /* 0x044fe8000004181c */
[----:B-1----:R-:W-:Y:S04]  /*f3b0*/  FADD.FTZ R0, R149, R2 ;  /* 0x0000000295007221 */ /* 0x002fe80000010000 */
[C---:B------:R-:W-:Y:S01]  /*f3c0*/  HMMA.16816.F32.BF16 R32, R136.reuse, R146, R32 ;  /* 0x000000928820723c */ /* 0x040fe20000041820 */
[----:B------:R-:W1:Y:S03]  /*f3d0*/  LDSM.16.MT88.4 R144, [R241+0x2000] ;  /* 0x00200000f190783b */ /* 0x000e660000004200 */
[----:B------:R-:W-:Y:S04]  /*f3e0*/  FADD.FTZ R0, R135, R0 ;  /* 0x0000000087007221 */ /* 0x000fe80000010000 */
[----:B------:R-:W-:Y:S04]  /*f3f0*/  FADD.FTZ R0, R134, R0 ;  /* 0x0000000086007221 */ /* 0x000fe80000010000 */
[----:B------:R-:W-:Y:S04]  /*f400*/  FADD.FTZ R0, R178, R0 ;  /* 0x00000000b2007221 */ /* 0x000fe80000010000 */
[----:B------:R-:W-:Y:S04]  /*f410*/  FADD.FTZ R0, R179, R0 ;  /* 0x00000000b3007221 */ /* 0x000fe80000010000 */
[----:B------:R-:W-:Y:S04]  /*f420*/  FADD.FTZ R0, R176, R0 ;  /* 0x00000000b0007221 */ /* 0x000fe80000010000 */
[----:B------:R-:W-:Y:S01]  /*f430*/  FADD.FTZ R0, R174, R0 ;  /* 0x00000000ae007221 */ /* 0x000fe20000010000 */
[C---:B----4-:R-:W-:Y:S03]  /*f440*/  HMMA.16816.F32.BF16 R36, R136.reuse, R140, R36 ;  /* 0x0000008c8824723c */ /* 0x050fe60000041824 */
[----:B------:R-:W-:Y:S04]  /*f450*/  FADD.FTZ R0, R175, R0 ;  /* 0x00000000af007221 */ /* 0x000fe80000010000 */
[----:B------:R-:W-:Y:S01]  /*f460*/  FADD.FTZ R2, R172, R0 ;  /* 0x00000000ac027221 */ /* 0x000fe20000010000 */
[C---:B------:R-:W-:Y:S01]  /*f470*/  HMMA.16816.F32.BF16 R40, R136.reuse, R142, R40 ;  /* 0x0000008e8828723c */ /* 0x040fe20000041828 */
[----:B------:R-:W2:Y:S03]  /*f480*/  LDSM.16.MT88.4 R140, [R240+0x2000] ;  /* 0x00200000f08c783b */ /* 0x000ea60000004200 */
[----:B------:R-:W-:Y:S04]  /*f490*/  FADD.FTZ R2, R173, R2 ;  /* 0x00000002ad027221 */ /* 0x000fe80000010000 */
        /* <DEDUP_REMOVED lines=27> */
[C---:B--2---:R-:W-:Y:S04]  /*f650*/  HMMA.16816.F32.BF16 R116, R136.reuse, R140, R116 ;  /* 0x0000008c8874723c */ /* 0x044fe80000041874 */
[C---:B---3--:R-:W-:Y:S02]  /*f660*/  IADD3 R0, R132.reuse, -0x1, RZ ;  /* 0xffffffff84007810 */ /* 0x048fe40007ffe0ff */
[----:B------:R-:W-:Y:S02]  /*f670*/  ISETP.GT.AND P0, PT, R132, R177, PT ;  /* 0x000000b18400720c */ /* 0x000fe40003f04270 */
[C---:B------:R-:W-:Y:S01]  /*f680*/  HMMA.16816.F32.BF16 R120, R136.reuse, R142, R120 ;  /* 0x0000008e8878723c */ /* 0x040fe20000041878 */
[----:B------:R-:W-:Y:S03]  /*f690*/  STL [R1+0x3c], R0 ;  /* 0x00003c0001007387 */ /* 0x000fe60000100800 */
[----:B------:R-:W-:Y:S01]  /*f6a0*/  MOV R132, R3 ;  /* 0x0000000300847202 */ /* 0x000fe20000000f00 */
[----:B------:R-:W-:Y:S03]  /*f6b0*/  STL [R1+0x5c], R2 ;  /* 0x00005c0201007387 */ /* 0x000fe60000100800 */
[C---:B-1----:R-:W-:Y:S08]  /*f6c0*/  HMMA.16816.F32.BF16 R124, R136.reuse, R144, R124 ;  /* 0x00000090887c723c */ /* 0x042ff0000004187c */
        /* <DEDUP_REMOVED lines=49> */
.L_x_533:
[----:B------:R-:W2:Y:S04]  /*f9e0*/  LDL R2, [R1+0x70] ;  /* 0x0000700001027983 */ /* 0x000ea80000100800 */
[----:B------:R-:W2:Y:S02]  /*f9f0*/  LDL R0, [R1+0x3c] ;  /* 0x00003c0001007983 */ /* 0x000ea40000100800 */
[----:B--2---:R-:W-:-:S13]  /*fa00*/  ISETP.GE.AND P0, PT, R0, R2, PT ;  /* 0x000000020000720c */ /* 0x004fda0003f06270 */
[----:B------:R-:W-:Y:S05]  /*fa10*/  @!P0 BRA `(.L_x_547) ;  /* 0x0000407000008947 */ /* 0x000fea0003800000 */
[----:B------:R-:W-:Y:S02]  /*fa20*/  MOV R135, R132 ;  /* 0x0000008400877202 */ /* 0x000fe40000000f00 */
[----:B------:R-:W-:Y:S02]  /*fa30*/  MOV R134, R133 ;  /* 0x0000008500867202 */ /* 0x000fe40000000f00 */
.L_x_569:
[----:B-1----:R-:W2:Y:S01]  /*fa40*/  LDL R4, [R1+0x38] ;  /* 0x0000380001047983 */ /* 0x002ea20000100800 */
[----:B------:R-:W-:Y:S04]  /*fa50*/  DEPBAR.LE SB0, 0x0 ;  /* 0x000080000000791a */ /* 0x000fe80000000000 */
[----:B------:R-:W3:Y:S01]  /*fa60*/  LDL R6, [R1+0xa8] ;  /* 0x0000a80001067983 */ /* 0x000ee20000100800 */
[----:B------:R-:W-:Y:S03]  /*fa70*/  WARPSYNC 0xffffffff ;  /* 0xffffffff00007948 */ /* 0x000fe60003800000 */
[----:B------:R-:W4:Y:S04]  /*fa80*/  LDL R7, [R1+0x28] ;  /* 0x0000280001077983 */ /* 0x000f280000100800 */
[----:B------:R-:W5:Y:S04]  /*fa90*/  LDL.64 R8, [R1+0xa0] ;  /* 0x0000a00001087983 */ /* 0x000f680000100a00 */
[----:B------:R-:W3:Y:S04]  /*faa0*/  LDL R12, [R1+0x4] ;  /* 0x00000400010c7983 */ /* 0x000ee80000100800 */
[----:B------:R-:W5:Y:S04]  /*fab0*/  LDL R5, [R1+0x8] ;  /* 0x0000080001057983 */ /* 0x000f680000100800 */
[----:B------:R-:W-:Y:S06]  /*fac0*/  BAR.SYNC.DEFER_BLOCKING 0x0 ;  /* 0x0000000000007b1d */ /* 0x000fec0000010000 */
[----:B------:R1:W1:Y:S04]  /*fad0*/  LDSM.16.M88.4 R16, [R236+0x800] ;  /* 0x00080000ec10783b */ /* 0x0002680000000200 */
[----:B------:R1:W1:Y:S04]  /*fae0*/  LDSM.16.M88.4 R24, [R236+0x1000] ;  /* 0x00100000ec18783b */ /* 0x0002680000000200 */
[----:B------:R1:W1:Y:S01]  /*faf0*/  LDSM.16.M88.4 R168, [R243] ;  /* 0x00000000f3a8783b */ /* 0x0002620000000200 */
[----:B--2---:R-:W-:Y:S01]  /*fb00*/  IMAD.WIDE.U32 R2, R4, c[0x0][0x208], RZ ;  /* 0x0000820004027a25 */ /* 0x004fe200078e00ff */
[----:B------:R-:W-:Y:S05]  /*fb10*/  SHF.R.S32.HI R0, RZ, 0x1f, R4 ;  /* 0x0000001fff007819 */ /* 0x000fea0000011404 */
[----:B------:R-:W-:Y:S04]  /*fb20*/  IMAD R0, R0, c[0x0][0x208], RZ ;  /* 0x0000820000007a24 */ /* 0x000fe800078e02ff */
[----:B------:R-:W-:Y:S01]  /*fb30*/  IMAD R0, R4, c[0x0][0x20c], R0 ;  /* 0x0000830004007a24 */ /* 0x000fe200078e0200 */
[----:B----4-:R-:W-:Y:S04]  /*fb40*/  SHF.R.S32.HI R4, RZ, 0x1f, R7 ;  /* 0x0000001fff047819 */ /* 0x010fe80000011407 */
[----:B------:R-:W-:Y:S01]  /*fb50*/  IADD3 R3, R3, R0, RZ ;  /* 0x0000000003037210 */ /* 0x000fe20007ffe0ff */
[----:B------:R-:W-:Y:S01]  /*fb60*/  IMAD R4, R4, c[0x0][0x218], RZ ;  /* 0x0000860004047a24 */ /* 0x000fe200078e02ff */
[----:B---3--:R2:W3:Y:S03]  /*fb70*/  LDSM.16.M88.4 R172, [R12] ;  /* 0x000000000cac783b */ /* 0x0084e60000000200 */
[C---:B------:R-:W-:Y:S01]  /*fb80*/  IMAD.WIDE.U32 R2, R7.reuse, c[0x0][0x218], R2 ;  /* 0x0000860007027a25 */ /* 0x040fe200078e0002 */
[----:B-----5:R2:W4:Y:S03]  /*fb90*/  LDSM.16.M88.4 R176, [R5] ;  /* 0x0000000005b0783b */ /* 0x0205260000000200 */
[----:B------:R-:W-:Y:S01]  /*fba0*/  IMAD R4, R7, c[0x0][0x21c], R4 ;  /* 0x0000870007047a24 */ /* 0x000fe200078e0204 */
[----:B------:R-:W-:Y:S02]  /*fbb0*/  IADD3 R0, P0, R8, R2, RZ ;  /* 0x0000000208007210 */ /* 0x000fe40007f1e0ff */
[----:B------:R2:W1:Y:S02]  /*fbc0*/  LDSM.16.M88.4 R8, [R236] ;  /* 0x00000000ec08783b */ /* 0x0004640000000200 */
[----:B------:R-:W-:Y:S02]  /*fbd0*/  IADD3.X R2, R6, R3, R4, P0, !PT ;  /* 0x0000000306027210 */ /* 0x000fe400007fe404 */
[C---:B------:R-:W-:Y:S04]  /*fbe0*/  LEA R7, P0, R0.reuse, c[0x0][0x1f8], 0x1 ;  /* 0x00007e0000077a11 */ /* 0x040fe800078008ff */
[----:B------:R-:W-:Y:S01]  /*fbf0*/  LEA.HI.X R6, R0, c[0x0][0x1fc], R2, 0x1, P0 ;  /* 0x00007f0000067a11 */ /* 0x000fe200000f0c02 */
[----:B------:R-:W-:-:S06]  /*fc00*/  BRA.DIV ~URZ, `(.L_x_548) ;  /* 0x0000b6827f007947 */ /* 0x000fcc000b800000 */
[----:B------:R2:W4:Y:S02]  /*fc10*/  SHFL.IDX PT, R0, R6, RZ, 0x181f ;  /* 0x00181fff06007589 */ /* 0x00052400000e0000 */
.L_x_663:
[----:B--2---:R-:W2:Y:S01]  /*fc20*/  LDL R5, [R1+0x40] ;  /* 0x0000400001057983 */ /* 0x004ea20000100800 */
[----:B------:R-:W-:Y:S03]  /*fc30*/  BSSY B0, `(.L_x_549) ;  /* 0x000003e000007945 */ /* 0x000fe60003800000 */
[----:B------:R-:W5:Y:S04]  /*fc40*/  LDL R4, [R1+0xc4] ;  /* 0x0000c40001047983 */ /* 0x000f680000100800 */
        /* <DEDUP_REMOVED lines=11> */
[----:B------:R-:W5:Y:S01]  /*fd00*/  SHFL.IDX PT, R2, R7, RZ, 0x181f ;  /* 0x00181fff07027589 */ /* 0x000f6200000e0000 */
[----:B--2---:R-:W-:Y:S02]  /*fd10*/  ISETP.GE.AND P5, PT, R5, c[0x0][0x1d4], PT ;  /* 0x0000750005007a0c */ /* 0x004fe40003fa6270 */
[----:B-----5:R-:W-:Y:S05]  /*fd20*/  IADD3 R4, P0, R2, R4, RZ ;  /* 0x0000000402047210 */ /* 0x020fea0007f1e0ff */
[----:B----4-:R-:W-:Y:S06]  /*fd30*/  IMAD.X R5, R0, 0x1, R133, P0 ;  /* 0x0000000100057824 */ /* 0x010fec00000e0685 */
[----:B------:R-:W-:Y:S01]  /*fd40*/  @!PT LDS RZ, [RZ] ;  /* 0x00000000fffff984 */ /* 0x000fe20000000800 */
[----:B------:R-:W-:Y:S01]  /*fd50*/  @!PT LDS RZ, [RZ] ;  /* 0x00000000fffff984 */ /* 0x000fe20000000800 */
[----:B---3--:R2:W-:Y:S01]  /*fd60*/  LDGSTS.E.BYPASS.LTC128B.128 [R12+0x4080], [R4.64], !P5 ;  /* 0x04080000040c7fae */ /* 0x0085e2000e901d46 */
[----:B------:R-:W-:Y:S02]  /*fd70*/  ISETP.GE.AND P4, PT, R22, c[0x0][0x1d4], PT ;  /* 0x0000750016007a0c */ /* 0x000fe40003f86270 */
[----:B------:R-:W-:Y:S02]  /*fd80*/  ISETP.GE.AND P3, PT, R14, c[0x0][0x1d4], PT ;  /* 0x000075000e007a0c */ /* 0x000fe40003f66270 */
[----:B------:R-:W3:Y:S01]  /*fd90*/  S2R R14, SR_TID.X ;  /* 0x00000000000e7919 */ /* 0x000ee20000002100 */
[----:B------:R-:W-:Y:S02]  /*fda0*/  ISETP.GE.AND P2, PT, R13, c[0x0][0x1d4], PT ;  /* 0x000075000d007a0c */ /* 0x000fe40003f46270 */
[----:B--2---:R-:W-:Y:S05]  /*fdb0*/  IADD3 R4, P0, R2, R132, RZ ;  /* 0x0000008402047210 */ /* 0x004fea0007f1e0ff */
[----:B------:R-:W-:Y:S05]  /*fdc0*/  IMAD.X R5, R0, 0x1, R23, P0 ;  /* 0x0000000100057824 */ /* 0x000fea00000e0617 */
[----:B------:R2:W-:Y:S01]  /*fdd0*/  LDGSTS.E.BYPASS.LTC128B.128 [R12+0x5880], [R4.64], !P4 ;  /* 0x05880000040c7fae */ /* 0x0005e2000e101d46 */
[----:B---3--:R-:W-:Y:S02]  /*fde0*/  ISETP.GT.AND P1, PT, R14, 0x7f, PT ;  /* 0x0000007f0e00780c */ /* 0x008fe40003f24270 */
[----:B--2---:R-:W-:Y:S05]  /*fdf0*/  IADD3 R4, P0, R2, R21, RZ ;  /* 0x0000001502047210 */ /* 0x004fea0007f1e0ff */
[----:B------:R-:W-:Y:S01]  /*fe00*/  IMAD.X R5, R0, 0x1, R20, P0 ;  /* 0x0000000100057824 */ /* 0x000fe200000e0614 */
[----:B------:R-:W-:Y:S04]  /*fe10*/  IADD3 R2, P0, R2, R3, RZ ;  /* 0x0000000302027210 */ /* 0x000fe80007f1e0ff */
[----:B------:R2:W-:Y:S01]  /*fe20*/  LDGSTS.E.BYPASS.LTC128B.128 [R12+0x7080], [R4.64], !P3 ;  /* 0x07080000040c7fae */ /* 0x0005e2000d901d46 */
[----:B------:R-:W-:Y:S05]  /*fe30*/  IMAD.X R3, R0, 0x1, R15, P0 ;  /* 0x0000000100037824 */ /* 0x000fea00000e060f */
[----:B------:R2:W-:Y:S01]  /*fe40*/  LDGSTS.E.BYPASS.LTC128B.128 [R12+0x8880], [R2.64], !P2 ;  /* 0x08880000020c7fae */ /* 0x0005e2000d101d46 */
[----:B------:R-:W-:-:S05]  /*fe50*/  @P1 BRA `(.L_x_550) ;  /* 0x000001b000001947 */ /* 0x000fca0003800000 */
[----:B------:R-:W-:-:S05]  /*fe60*/  BRA.DIV ~URZ, `(.L_x_551) ;  /* 0x0000b4b27f007947 */ /* 0x000fca000b800000 */
[----:B--2---:R2:W3:Y:S04]  /*fe70*/  SHFL.IDX PT, R4, R6, 0x1, 0x181f ;  /* 0x00381f0006047f89 */ /* 0x0044e800000e0000 */
[----:B------:R2:W4:Y:S02]  /*fe80*/  SHFL.IDX PT, R0, R7, 0x1, 0x181f ;  /* 0x00381f0007007f89 */ /* 0x00052400000e0000 */
.L_x_664:
[----:B--2---:R-:W2:Y:S04]  /*fe90*/  LDL R6, [R1+0xc4] ;  /* 0x0000c40001067983 */ /* 0x004ea80000100800 */
[----:B------:R-:W5:Y:S04]  /*fea0*/  LDL R3, [R1+0x44] ;  /* 0x0000440001037983 */ /* 0x000f680000100800 */
[----:B----4-:R-:W4:Y:S04]  /*feb0*/  LDL R2, [R1+0xd0] ;  /* 0x0000d00001027983 */ /* 0x010f280000100800 */
[----:B---3--:R-:W3:Y:S04]  /*fec0*/  LDL R20, [R1+0x48] ;  /* 0x0000480001147983 */ /* 0x008ee80000100800 */
[----:B------:R-:W3:Y:S04]  /*fed0*/  LDL R5, [R1+0x1c] ;  /* 0x00001c0001057983 */ /* 0x000ee80000100800 */
[----:B------:R-:W3:Y:S04]  /*fee0*/  LDL R15, [R1+0xbc] ;  /* 0x0000bc00010f7983 */ /* 0x000ee80000100800 */
[----:B------:R-:W3:Y:S04]  /*fef0*/  LDL R14, [R1+0x4c] ;  /* 0x00004c00010e7983 */ /* 0x000ee80000100800 */
[----:B------:R-:W3:Y:S04]  /*ff00*/  LDL R13, [R1+0xb8] ;  /* 0x0000b800010d7983 */ /* 0x000ee80000100800 */
[----:B------:R-:W3:Y:S01]  /*ff10*/  LDL R12, [R1+0x50] ;  /* 0x00005000010c7983 */ /* 0x000ee20000100800 */
[----:B--2---:R-:W-:Y:S05]  /*ff20*/  IADD3 R6, P0, R0, R6, RZ ;  /* 0x0000000600067210 */ /* 0x004fea0007f1e0ff */
[----:B-----5:R-:W-:Y:S01]  /*ff30*/  IMAD.X R7, R4, 0x1, R3, P0 ;  /* 0x0000000104077824 */ /* 0x020fe200000e0603 */
[----:B----4-:R-:W-:Y:S05]  /*ff40*/  IADD3 R2, P0, R0, R2, RZ ;  /* 0x0000000200027210 */ /* 0x010fea0007f1e0ff */
[----:B---3--:R-:W-:Y:S01]  /*ff50*/  IMAD.X R3, R4, 0x1, R20, P0 ;  /* 0x0000000104037824 */ /* 0x008fe200000e0614 */
        /* <DEDUP_REMOVED lines=11> */
.L_x_550:
[----:B------:R-:W-:Y:S05]  /*10010*/  BSYNC B0 ;  /* 0x0000000000007941 */ /* 0x000fea0003800000 */
.L_x_549:
        /* <DEDUP_REMOVED lines=161> */
[----:B------:R-:W2:Y:S01]  /*10a30*/  MUFU.TANH R0, R3 ;  /* 0x0000000300007308 */ /* 0x000ea20000002400 */
[----:B-1----:R1:W-:Y:S04]  /*10a40*/  STL [R1+0x2c], R2 ;  /* 0x00002c0201007387 */ /* 0x0023e80000100800 */
[----:B------:R-:W3:Y:S04]  /*10a50*/  LDL R8, [R1+0x70] ;  /* 0x0000700001087983 */ /* 0x000ee80000100800 */
[----:B------:R-:W3:Y:S04]  /*10a60*/  LDL R168, [R1+0x3c] ;  /* 0x00003c0001a87983 */ /* 0x000ee80000100800 */
[----:B--2---:R2:W-:Y:S01]  /*10a70*/  STL [R1+0x24], R0 ;  /* 0x0000240001007387 */ /* 0x0045e20000100800 */
        /* <DEDUP_REMOVED lines=22> */
[----:B---3--:R-:W-:Y:S01]  /*10be0*/  ISETP.GT.AND P0, PT, R168, R8, PT ;  /* 0x00000008a800720c */ /* 0x008fe20003f04270 */
        /* <DEDUP_REMOVED lines=13> */
[----:B------:R-:W-:Y:S02]  /*10cc0*/  IMAD.MOV.U32 R2, RZ, RZ, c[0x0][0x2b8] ;  /* 0x0000ae00ff027624 */ /* 0x000fe400078e00ff */
[----:B------:R-:W-:Y:S01]  /*10cd0*/  IMAD.MOV.U32 R6, RZ, RZ, RZ ;  /* 0x000000ffff067224 */ /* 0x000fe200078e00ff */
[----:B------:R-:W3:Y:S02]  /*10ce0*/  LDL R9, [R1+0x178] ;  /* 0x0001780001097983 */ /* 0x000ee40000100800 */
[----:B------:R-:W-:Y:S02]  /*10cf0*/  ISETP.NE.AND P6, PT, R2, 0x1, PT ;  /* 0x000000010200780c */ /* 0x000fe40003fc5270 */
[----:B------:R-:W4:Y:S04]  /*10d00*/  LDL.64 R4, [R1+0x98] ;  /* 0x0000980001047983 */ /* 0x000f280000100a00 */
[----:B------:R-:W5:Y:S04]  /*10d10*/  LDL R8, [R1+0xac] ;  /* 0x0000ac0001087983 */ /* 0x000f680000100800 */
[----:B------:R-:W4:Y:S04]  /*10d20*/  LDL.64 R16, [R1+0x90] ;  /* 0x0000900001107983 */ /* 0x000f280000100a00 */
[----:B------:R-:W4:Y:S01]  /*10d30*/  LDL R7, [R1+0x88] ;  /* 0x0000880001077983 */ /* 0x000f220000100800 */
[----:B---3--:R-:W-:Y:S01]  /*10d40*/  ISETP.GT.AND P1, PT, R9, 0x2f, PT ;  /* 0x0000002f0900780c */ /* 0x008fe20003f24270 */
[----:B--2---:R-:W-:Y:S05]  /*10d50*/  IMAD R2, R168, 0x30, R3 ;  /* 0x00000030a8027824 */ /* 0x004fea00078e0203 */
[----:B------:R-:W-:Y:S05]  /*10d60*/  IADD3 R2, R2, -0x30, R9 ;  /* 0xffffffd002027810 */ /* 0x000fea0007ffe009 */
[----:B------:R-:W-:Y:S04]  /*10d70*/  @P6 IMAD.HI.U32 R3, R2, c[0x0][0x2bc], RZ ;  /* 0x0000af0002036a27 */ /* 0x000fe800078e00ff */
[----:B-1----:R-:W-:Y:S01]  /*10d80*/  IMAD.MOV.U32 R0, RZ, RZ, R2 ;  /* 0x000000ffff007224 */ /* 0x002fe200078e0002 */
[----:B------:R-:W-:Y:S04]  /*10d90*/  @P6 SHF.R.U32.HI R0, RZ, c[0x0][0x2c0], R3 ;  /* 0x0000b000ff006a19 */ /* 0x000fe80000011603 */
[C---:B----4-:R-:W-:Y:S04]  /*10da0*/  @!P1 IADD3 R3, P0, R0.reuse, R4, RZ ;  /* 0x0000000400039210 */ /* 0x050fe80007f1e0ff */
[----:B-----5:R-:W-:Y:S01]  /*10db0*/  @!P1 LEA.HI.X.SX32 R5, R0, R8, 0x1, P0 ;  /* 0x0000000800059211 */ /* 0x020fe200000f0eff */
[----:B------:R-:W-:Y:S01]  /*10dc0*/  IMAD.MOV R0, RZ, RZ, -R0 ;  /* 0x000000ffff007224 */ /* 0x000fe200078e0a00 */
[C---:B------:R-:W-:Y:S03]  /*10dd0*/  @!P1 LEA R4, P0, R3.reuse, c[0x0][0x2a0], 0x2 ;  /* 0x0000a80003049a11 */ /* 0x040fe600078010ff */
[----:B------:R-:W-:Y:S01]  /*10de0*/  IMAD R8, R0, c[0x0][0x2b8], R2 ;  /* 0x0000ae0000087a24 */ /* 0x000fe200078e0202 */
[----:B------:R-:W-:Y:S03]  /*10df0*/  @!P1 LEA.HI.X R5, R3, c[0x0][0x2a4], R5, 0x2, P0 ;  /* 0x0000a90003059a11 */ /* 0x000fe600000f1405 */
[----:B------:R-:W-:Y:S01]  /*10e00*/  IMAD.WIDE.U32 R2, R8, c[0x0][0x1e0], RZ ;  /* 0x0000780008027a25 */ /* 0x000fe200078e00ff */
[----:B------:R-:W-:Y:S01]  /*10e10*/  SHF.R.S32.HI R0, RZ, 0x1f, R8 ;  /* 0x0000001fff007819 */ /* 0x000fe20000011408 */
[----:B------:R-:W2:Y:S04]  /*10e20*/  @!P1 LDG.E R6, [R4.64] ;  /* 0x0000000604069981 */ /* 0x000ea8000c1e1900 */
[----:B------:R1:W-:Y:S01]  /*10e30*/  STL [R1+0x38], R8 ;  /* 0x0000380801007387 */ /* 0x0003e20000100800 */
[----:B------:R-:W-:Y:S04]  /*10e40*/  IMAD R0, R0, c[0x0][0x1e0], RZ ;  /* 0x0000780000007a24 */ /* 0x000fe800078e02ff */
[----:B------:R-:W-:Y:S04]  /*10e50*/  IMAD R0, R8, c[0x0][0x1e4], R0 ;  /* 0x0000790008007a24 */ /* 0x000fe800078e0200 */
[----:B------:R-:W-:Y:S01]  /*10e60*/  IMAD.IADD R3, R3, 0x1, R0 ;  /* 0x0000000103037824 */ /* 0x000fe200078e0200 */
[----:B-1----:R-:W1:Y:S01]  /*10e70*/  S2R R8, SR_TID.X ;  /* 0x0000000000087919 */ /* 0x002e620000002100 */
[----:B--2---:R-:W-:Y:S03]  /*10e80*/  SHF.R.S32.HI R0, RZ, 0x1f, R6 ;  /* 0x0000001fff007819 */ /* 0x004fe60000011406 */
[----:B------:R1:W-:Y:S01]  /*10e90*/  STL [R1+0x28], R6 ;  /* 0x0000280601007387 */ /* 0x0003e20000100800 */
[----:B------:R-:W-:Y:S04]  /*10ea0*/  IMAD.WIDE.U32 R2, R6, c[0x0][0x1f0], R2 ;  /* 0x00007c0006027a25 */ /* 0x000fe800078e0002 */
[----:B------:R-:W-:Y:S01]  /*10eb0*/  IMAD R4, R0, c[0x0][0x1f0], RZ ;  /* 0x00007c0000047a24 */ /* 0x000fe200078e02ff */
[----:B------:R-:W-:Y:S03]  /*10ec0*/  IADD3 R0, P0, R16, R2, RZ ;  /* 0x0000000210007210 */ /* 0x000fe60007f1e0ff */
[----:B------:R-:W-:Y:S05]  /*10ed0*/  IMAD R4, R6, c[0x0][0x1f4], R4 ;  /* 0x00007d0006047a24 */ /* 0x000fea00078e0204 */
[----:B------:R-:W-:Y:S02]  /*10ee0*/  IADD3.X R2, R7, R3, R4, P0, !PT ;  /* 0x0000000307027210 */ /* 0x000fe400007fe404 */
[----:B------:R-:W-:Y:S02]  /*10ef0*/  LEA R9, P0, R0, c[0x0][0x1c8], 0x1 ;  /* 0x0000720000097a11 */ /* 0x000fe400078008ff */
[----:B-1----:R-:W-:Y:S04]  /*10f00*/  SHF.R.S32.HI R6, RZ, 0x1f, R8 ;  /* 0x0000001fff067819 */ /* 0x002fe80000011408 */
[----:B------:R-:W-:Y:S02]  /*10f10*/  LEA.HI R6, R6, R8, RZ, 0x3 ;  /* 0x0000000806067211 */ /* 0x000fe400078f18ff */
[----:B------:R-:W-:Y:S02]  /*10f20*/  LEA.HI.X R8, R0, c[0x0][0x1cc], R2, 0x1, P0 ;  /* 0x0000730000087a11 */ /* 0x000fe400000f0c02 */
[----:B------:R-:W-:Y:S04]  /*10f30*/  SHF.R.S32.HI R6, RZ, 0x3, R6 ;  /* 0x00000003ff067819 */ /* 0x000fe80000011406 */
[----:B------:R-:W-:Y:S04]  /*10f40*/  IADD3 R5, -R6, 0x30, RZ ;  /* 0x0000003006057810 */ /* 0x000fe80007ffe1ff */
[----:B------:R-:W-:Y:S01]  /*10f50*/  ISETP.GE.AND P0, PT, R5, 0x1, PT ;  /* 0x000000010500780c */ /* 0x000fe20003f06270 */
[----:B------:R-:W-:-:S10]  /*10f60*/  BRA.DIV ~URZ, `(.L_x_554) ;  /* 0x0000a4c27f007947 */ /* 0x000fd4000b800000 */
[----:B------:R1:W2:Y:S02]  /*10f70*/  SHFL.IDX PT, R4, R8, RZ, 0x181f ;  /* 0x00181fff08047589 */ /* 0x0002a400000e0000 */
.L_x_665:
[----:B------:R-:W-:-:S05]  /*10f80*/  BRA.DIV ~URZ, `(.L_x_555) ;  /* 0x0000a5327f007947 */ /* 0x000fca000b800000 */
[----:B------:R3:W4:Y:S02]  /*10f90*/  SHFL.IDX PT, R0, R9, RZ, 0x181f ;  /* 0x00181fff09007589 */ /* 0x00072400000e0000 */
.L_x_666:
        /* <DEDUP_REMOVED lines=8> */
[----:B------:R-:W2:Y:S01]  /*11020*/  LDL R17, [R1+0x50] ;  /* 0x0000500001117983 */ /* 0x000ea20000100800 */
[----:B-----5:R-:W-:Y:S05]  /*11030*/  @P0 IADD3 R6, P1, R0, R6, RZ ;  /* 0x0000000600060210 */ /* 0x020fea0007f3e0ff */
[----:B---3--:R-:W-:Y:S01]  /*11040*/  @P0 IMAD.X R7, R4, 0x1, R3, P1 ;  /* 0x0000000104070824 */ /* 0x008fe200008e0603 */
[----:B----4-:R-:W-:Y:S05]  /*11050*/  @P0 IADD3 R2, P1, R0, R2, RZ ;  /* 0x0000000200020210 */ /* 0x010fea0007f3e0ff */
[----:B--2---:R-:W-:Y:S01]  /*11060*/  @P0 IMAD.X R3, R4, 0x1, R21, P1 ;  /* 0x0000000104030824 */ /* 0x004fe200008e0615 */
[----:B------:R-:W-:Y:S01]  /*11070*/  @!PT LDS RZ, [RZ] ;  /* 0x00000000fffff984 */ /* 0x000fe20000000800 */
[----:B------:R-:W-:Y:S01]  /*11080*/  @!PT LDS RZ, [RZ] ;  /* 0x00000000fffff984 */ /* 0x000fe20000000800 */
[----:B------:R-:W-:Y:S01]  /*11090*/  @!PT LDS RZ, [RZ] ;  /* 0x00000000fffff984 */ /* 0x000fe20000000800 */
[----:B------:R2:W-:Y:S04]  /*110a0*/  @P0 LDGSTS.E.BYPASS.LTC128B.128 [R16+0x14080], [R6.64], !P5 ;  /* 0x1408000006100fae */ /* 0x0005e8000e901d46 */
[----:B------:R3:W-:Y:S02]  /*110b0*/  @P0 LDGSTS.E.BYPASS.LTC128B.128 [R16+0x15880], [R2.64], !P4 ;  /* 0x1588000002100fae */ /* 0x0007e4000e101d46 */
[----:B---3--:R-:W-:Y:S05]  /*110c0*/  @P0 IADD3 R2, P1, R0, R20, RZ ;  /* 0x0000001400020210 */ /* 0x008fea0007f3e0ff */
[----:B------:R-:W-:Y:S05]  /*110d0*/  @P0 IMAD.X R3, R4, 0x1, R19, P1 ;  /* 0x0000000104030824 */ /* 0x000fea00008e0613 */
[----:B------:R3:W-:Y:S02]  /*110e0*/  @P0 LDGSTS.E.BYPASS.LTC128B.128 [R16+0x17080], [R2.64], !P3 ;  /* 0x1708000002100fae */ /* 0x0007e4000d901d46 */
[----:B---3--:R-:W-:Y:S05]  /*110f0*/  @P0 IADD3 R2, P1, R0, R18, RZ ;  /* 0x0000001200020210 */ /* 0x008fea0007f3e0ff */
[----:B------:R-:W-:Y:S05]  /*11100*/  @P0 IMAD.X R3, R4, 0x1, R17, P1 ;  /* 0x0000000104030824 */ /* 0x000fea00008e0611 */
[----:B------:R2:W-:Y:S01]  /*11110*/  @P0 LDGSTS.E.BYPASS.LTC128B.128 [R16+0x18880], [R2.64], !P2 ;  /* 0x1888000002100fae */ /* 0x0005e2000d101d46 */
[----:B------:R-:W-:Y:S01]  /*11120*/  ISETP.GE.AND P0, PT, R5, 0x21, PT ;  /* 0x000000210500780c */ /* 0x000fe20003f06270 */
[----:B------:R-:W-:-:S06]  /*11130*/  BRA.DIV ~URZ, `(.L_x_556) ;  /* 0x0000a4127f007947 */ /* 0x000fcc000b800000 */
[----:B------:R3:W4:Y:S04]  /*11140*/  SHFL.IDX PT, R4, R8, 0x1, 0x181f ;  /* 0x00381f0008047f89 */ /* 0x00072800000e0000 */
[----:B------:R3:W1:Y:S02]  /*11150*/  SHFL.IDX PT, R0, R9, 0x1, 0x181f ;  /* 0x00381f0009007f89 */ /* 0x00066400000e0000 */
.L_x_667:
        /* <DEDUP_REMOVED lines=8> */
[----:B-1----:R-:W4:Y:S01]  /*111e0*/  LDL R8, [R1+0x50] ;  /* 0x0000500001087983 */ /* 0x002f220000100800 */
[----:B--2---:R-:W-:Y:S05]  /*111f0*/  @P0 IADD3 R6, P1, R0, R6, RZ ;  /* 0x0000000600060210 */ /* 0x004fea0007f3e0ff */
[----:B-----5:R-:W-:Y:S01]  /*11200*/  @P0 IMAD.X R7, R4, 0x1, R3, P1 ;  /* 0x0000000104070824 */ /* 0x020fe200008e0603 */
[----:B---3--:R-:W-:Y:S05]  /*11210*/  @P0 IADD3 R2, P1, R0, R2, RZ ;  /* 0x0000000200020210 */ /* 0x008fea0007f3e0ff */
[----:B----4-:R-:W-:Y:S01]  /*11220*/  @P0 IMAD.X R3, R4, 0x1, R18, P1 ;  /* 0x0000000104030824 */ /* 0x010fe200008e0612 */
[----:B------:R-:W-:Y:S01]  /*11230*/  @!PT LDS RZ, [RZ] ;  /* 0x00000000fffff984 */ /* 0x000fe20000000800 */
[----:B------:R-:W-:Y:S01]  /*11240*/  @!PT LDS RZ, [RZ] ;  /* 0x00000000fffff984 */ /* 0x000fe20000000800 */
[----:B------:R-:W-:Y:S01]  /*11250*/  @!PT LDS RZ, [RZ] ;  /* 0x00000000fffff984 */ /* 0x000fe20000000800 */
[----:B------:R1:W-:Y:S04]  /*11260*/  @P0 LDGSTS.E.BYPASS.LTC128B.128 [R5+0x15080], [R6.64], !P5 ;  /* 0x1508000006050fae */ /* 0x0003e8000e901d46 */
[----:B------:R2:W-:Y:S02]  /*11270*/  @P0 LDGSTS.E.BYPASS.LTC128B.128 [R5+0x16880], [R2.64], !P4 ;  /* 0x1688000002050fae */ /* 0x0005e4000e101d46 */
[----:B--2---:R-:W-:Y:S05]  /*11280*/  @P0 IADD3 R2, P1, R0, R17, RZ ;  /* 0x0000001100020210 */ /* 0x004fea0007f3e0ff */
[----:B------:R-:W-:Y:S05]  /*11290*/  @P0 IMAD.X R3, R4, 0x1, R16, P1 ;  /* 0x0000000104030824 */ /* 0x000fea00008e0610 */
[----:B------:R2:W-:Y:S02]  /*112a0*/  @P0 LDGSTS.E.BYPASS.LTC128B.128 [R5+0x18080], [R2.64], !P3 ;  /* 0x1808000002050fae */ /* 0x0005e4000d901d46 */
[----:B--2---:R-:W-:Y:S05]  /*112b0*/  @P0 IADD3 R2, P1, R0, R9, RZ ;  /* 0x0000000900020210 */ /* 0x004fea0007f3e0ff */
[----:B------:R-:W-:Y:S05]  /*112c0*/  @P0 IMAD.X R3, R4, 0x1, R8, P1 ;  /* 0x0000000104030824 */ /* 0x000fea00008e0608 */
[----:B------:R1:W-:Y:S03]  /*112d0*/  @P0 LDGSTS.E.BYPASS.LTC128B.128 [R5+0x19880], [R2.64], !P2 ;  /* 0x1988000002050fae */ /* 0x0003e6000d101d46 */
.L_x_553:
[----:B------:R-:W-:Y:S05]  /*112e0*/  BSYNC B0 ;  /* 0x0000000000007941 */ /* 0x000fea0003800000 */
.L_x_552:
        /* <DEDUP_REMOVED lines=19> */
.L_x_668:
        /* <DEDUP_REMOVED lines=21> */
.L_x_560:
[----:B------:R-:W-:Y:S04]  /*11570*/  MOV R8, 0x1 ;  /* 0x0000000100087802 */ /* 0x000fe80000000f00 */
[----:B------:R-:W-:Y:S11]  /*11580*/  ISETP.NE.AND P0, PT, R8, c[0x0][0x32c], PT ;  /* 0x0000cb0008007a0c */ /* 0x000ff60003f05270 */
[----:B------:R-:W-:Y:S02]  /*11590*/  @!UPT UIADD3 URZ, URZ, URZ, URZ ;  /* 0x0000003f3f3ff290 */ /* 0x000fe4000fffe03f */
[----:B------:R-:W-:Y:S05]  /*115a0*/  @P0 IMAD.HI.U32 R8, R4, c[0x0][0x330], RZ ;  /* 0x0000cc0004080a27 */ /* 0x000fea00078e00ff */
[----:B------:R-:W-:Y:S02]  /*115b0*/  @P0 SHF.R.U32.HI R4, RZ, c[0x0][0x334], R8 ;  /* 0x0000cd00ff040a19 */ /* 0x000fe40000011608 */
.L_x_561:
[----:B------:R-:W-:Y:S05]  /*115c0*/  BSYNC B0 ;  /* 0x0000000000007941 */ /* 0x000fea0003800000 */
.L_x_559:
[----:B------:R-:W2:Y:S02]  /*115d0*/  LDL R8, [R1+0x7c] ;  /* 0x00007c0001087983 */ /* 0x000ea40000100800 */
[----:B--2---:R-:W-:Y:S04]  /*115e0*/  IMAD.IADD R8, R0, 0x1, -R8 ;  /* 0x0000000100087824 */ /* 0x004fe800078e0a08 */
[----:B------:R-:W-:Y:S05]  /*115f0*/  IMAD R4, R4, c[0x0][0x32c], R8 ;  /* 0x0000cb0004047a24 */ /* 0x000fea00078e0208 */
[----:B------:R-:W-:Y:S02]  /*11600*/  IMNMX R2, R2, R4, !PT ;  /* 0x0000000402027217 */ /* 0x000fe40007800200 */
[----:B------:R-:W-:Y:S04]  /*11610*/  IADD3 R4, R4, c[0x0][0x32c], RZ ;  /* 0x0000cb0004047a10 */ /* 0x000fe80007ffe0ff */
[----:B------:R-:W-:Y:S02]  /*11620*/  IMNMX R3, R3, R4, PT ;  /* 0x0000000403037217 */ /* 0x000fe40003800200 */
.L_x_558:
        /* <DEDUP_REMOVED lines=65> */
.L_x_669:
        /* <DEDUP_REMOVED lines=21> */
.L_x_565:
[----:B------:R-:W-:Y:S04]  /*11b90*/  MOV R5, 0x1 ;  /* 0x0000000100057802 */ /* 0x000fe80000000f00 */
[----:B------:R-:W-:Y:S11]  /*11ba0*/  ISETP.NE.AND P0, PT, R5, c[0x0][0x32c], PT ;  /* 0x0000cb0005007a0c */ /* 0x000ff60003f05270 */
[----:B------:R-:W-:Y:S02]  /*11bb0*/  @!UPT UIADD3 URZ, URZ, URZ, URZ ;  /* 0x0000003f3f3ff290 */ /* 0x000fe4000fffe03f */
[----:B------:R-:W-:Y:S05]  /*11bc0*/  @P0 IMAD.HI.U32 R5, R4, c[0x0][0x330], RZ ;  /* 0x0000cc0004050a27 */ /* 0x000fea00078e00ff */
[----:B------:R-:W-:Y:S02]  /*11bd0*/  @P0 SHF.R.U32.HI R4, RZ, c[0x0][0x334], R5 ;  /* 0x0000cd00ff040a19 */ /* 0x000fe40000011605 */
.L_x_566:
[----:B------:R-:W-:Y:S05]  /*11be0*/  BSYNC B0 ;  /* 0x0000000000007941 */ /* 0x000fea0003800000 */
.L_x_564:
[----:B------:R-:W2:Y:S02]  /*11bf0*/  LDL R5, [R1+0x7c] ;  /* 0x00007c0001057983 */ /* 0x000ea40000100800 */
[----:B--2---:R-:W-:Y:S04]  /*11c00*/  IMAD.IADD R0, R0, 0x1, -R5 ;  /* 0x0000000100007824 */ /* 0x004fe800078e0a05 */
[----:B------:R-:W-:Y:S05]  /*11c10*/  IMAD R0, R4, c[0x0][0x32c], R0 ;  /* 0x0000cb0004007a24 */ /* 0x000fea00078e0200 */
[----:B------:R-:W-:Y:S02]  /*11c20*/  IMNMX R2, R2, R0, !PT ;  /* 0x0000000002027217 */ /* 0x000fe40007800200 */
[----:B------:R-:W-:Y:S04]  /*11c30*/  IADD3 R0, R0, c[0x0][0x32c], RZ ;  /* 0x0000cb0000007a10 */ /* 0x000fe80007ffe0ff */
[----:B------:R-:W-:Y:S02]  /*11c40*/  IMNMX R3, R3, R0, PT ;  /* 0x0000000003037217 */ /* 0x000fe40003800200 */
.L_x_563:
        /* <DEDUP_REMOVED lines=74> */
.L_x_670:
[----:B-12---:R-:W-:Y:S01]  /*120f0*/  FMNMX.FTZ R4, R4, R0, !PT ;  /* 0x0000000004047209 */ /* 0x006fe20007810000 */
[----:B------:R-:W-:-:S05]  /*12100*/  BRA.DIV ~URZ, `(.L_x_568) ;  /* 0x000096b27f007947 */ /* 0x000fca000b800000 */
[----:B------:R-:W1:Y:S02]  /*12110*/  SHFL.BFLY PT, R0, R4, 0x1, 0x1f ;  /* 0x0c201f0004007f89 */ /* 0x000e6400000e0000 */
[----:B-1----:R-:W-:Y:S02]  /*12120*/  FMNMX.FTZ R133, R4, R0, !PT ;  /* 0x0000000004857209 */ /* 0x002fe40007810000 */
[----:B------:R-:W1:Y:S02]  /*12130*/  SHFL.BFLY PT, R0, R5, 0x2, 0x1f ;  /* 0x0c401f0005007f89 */ /* 0x000e6400000e0000 */
[----:B-1----:R-:W-:Y:S05]  /*12140*/  FMNMX.FTZ R4, R5, R0, !PT ;  /* 0x0000000005047209 */ /* 0x002fea0007810000 */
[----:B------:R1:W2:Y:S02]  /*12150*/  SHFL.BFLY PT, R0, R4, 0x1, 0x1f ;  /* 0x0c201f0004007f89 */ /* 0x0002a400000e0000 */
.L_x_671:
        /* <DEDUP_REMOVED lines=346> */
[----:B------:R-:W-:Y:S01]  /*13700*/  STL [R1+0x5c], R2 ;  /* 0x00005c0201007387 */ /* 0x000fe20000100800 */
[C---:B----4-:R-:W-:Y:S03]  /*13710*/  HMMA.16816.F32.BF16 R116, R136.reuse, R140, R116 ;  /* 0x0000008c8874723c */ /* 0x050fe60000041874 */
[----:B---3--:R-:W-:Y:S02]  /*13720*/  ISETP.GT.AND P0, PT, R132, R134, PT ;  /* 0x000000868400720c */ /* 0x008fe40003f04270 */
[----:B------:R-:W-:Y:S03]  /*13730*/  MOV R132, R3 ;  /* 0x0000000300847202 */ /* 0x000fe60000000f00 */
[C---:B------:R-:W-:Y:S04]  /*13740*/  HMMA.16816.F32.BF16 R120, R136.reuse, R142, R120 ;  /* 0x0000008e8878723c */ /* 0x040fe80000041878 */
[----:B------:R-:W-:Y:S04]  /*13750*/  MOV R134, R133 ;  /* 0x0000008500867202 */ /* 0x000fe80000000f00 */
        /* <DEDUP_REMOVED lines=49> */
[----:B------:R-:W-:Y:S07]  /*13a70*/  @!UPT UIADD3 URZ, URZ, URZ, URZ ;  /* 0x0000003f3f3ff290 */ /* 0x000fee000fffe03f */
[----:B------:R-:W-:-:S11]  /*13a80*/  @P0 BRA `(.L_x_569) ;  /* 0xffffbfb000000947 */ /* 0x000fd6000383ffff */
.L_x_547:
[----:B------:R-:W-:Y:S05]  /*13a90*/  BRA.DIV ~URZ, `(.L_x_570) ;  /* 0x00007df27f007947 */ /* 0x000fea000b800000 */
[----:B------:R-:W2:Y:S04]  /*13aa0*/  LDL R2, [R1+0x60] ;  /* 0x0000600001027983 */ /* 0x000ea80000100800 */
[----:B--2---:R2:W3:Y:S02]  /*13ab0*/  SHFL.BFLY PT, R0, R2, 0x2, 0x1f ;  /* 0x0c401f0002007f89 */ /* 0x0044e400000e0000 */
.L_x_672:
[----:B--2---:R-:W2:Y:S02]  /*13ac0*/  LDL.LU R2, [R1+0x60] ;  /* 0x0000600001027983 */ /* 0x004ea40000300800 */
[----:B--23--:R-:W-:Y:S01]  /*13ad0*/  FADD.FTZ R5, R0, R2 ;  /* 0x0000000200057221 */ /* 0x00cfe20000010000 */
[----:B------:R-:W-:Y:S05]  /*13ae0*/  BRA.DIV ~URZ, `(.L_x_571) ;  /* 0x00007df27f007947 */ /* 0x000fea000b800000 */
[----:B------:R-:W2:Y:S04]  /*13af0*/  LDL.LU R2, [R1+0x5c] ;  /* 0x00005c0001027983 */ /* 0x000ea80000300800 */
[----:B--2---:R-:W2:Y:S02]  /*13b00*/  SHFL.BFLY PT, R0, R2, 0x2, 0x1f ;  /* 0x0c401f0002007f89 */ /* 0x004ea400000e0000 */
[----:B-12---:R-:W-:-:S02]  /*13b10*/  FADD.FTZ R4, R0, R2 ;  /* 0x0000000200047221 */ /* 0x006fc40000010000 */
[----:B------:R-:W1:Y:S04]  /*13b20*/  SHFL.BFLY PT, R0, R5, 0x1, 0x1f ;  /* 0x0c201f0005007f89 */ /* 0x000e6800000e0000 */
[----:B------:R2:W3:Y:S01]  /*13b30*/  SHFL.BFLY PT, R3, R4, 0x1, 0x1f ;  /* 0x0c201f0004037f89 */ /* 0x0004e200000e0000 */
[----:B-1----:R-:W-:-:S05]  /*13b40*/  FADD.FTZ R5, R5, R0 ;  /* 0x0000000005057221 */ /* 0x002fca0000010000 */
.L_x_673:
        /* <DEDUP_REMOVED lines=148> */
.L_x_478:
[----:B---3--:R3:W5:Y:S04]  /*14490*/  LDL R6, [R1+0xc0] ;  /* 0x0000c00001067983 */ /* 0x0087680000100800 */
[----:B------:R-:W4:Y:S01]  /*144a0*/  S2R R2, SR_TID.X ;  /* 0x0000000000027919 */ /* 0x000f220000002100 */
[----:B------:R-:W-:Y:S01]  /*144b0*/  BSSY B0, `(.L_x_572) ;  /* 0x0000011000007945 */ /* 0x000fe20003800000 */
[----:B----4-:R-:W-:-:S13]  /*144c0*/  LOP3.LUT P0, RZ, R2, 0xff, RZ, 0xc0, !PT ;  /* 0x000000ff02ff7812 */ /* 0x010fda000780c0ff */
[----:B------:R-:W-:Y:S05]  /*144d0*/  @P0 BRA `(.L_x_573) ;  /* 0x000000e000000947 */ /* 0x000fea0003800000 */
[----:B---3--:R-:W3:Y:S01]  /*144e0*/  S2R R2, SR_LANEID ;  /* 0x0000000000027919 */ /* 0x008ee20000000000 */
[----:B------:R-:W-:Y:S01]  /*144f0*/  VOTEU.ANY UR4, UPT, PT ;  /* 0x0000000000047886 */ /* 0x000fe200038e0100 */
[----:B------:R-:W-:Y:S01]  /*14500*/  IMAD.MOV.U32 R4, RZ, RZ, c[0x0][0x560] ;  /* 0x00015800ff047624 */ /* 0x000fe200078e00ff */
[----:B------:R-:W3:Y:S01]  /*14510*/  FLO.U32 R3, UR4 ;  /* 0x0000000400037d00 */ /* 0x000ee200080e0000 */
[----:B------:R-:W-:Y:S01]  /*14520*/  IMAD.MOV.U32 R5, RZ, RZ, c[0x0][0x564] ;  /* 0x00015900ff057624 */ /* 0x000fe200078e00ff */
[----:B---3--:R-:W-:-:S06]  /*14530*/  ISETP.EQ.U32.AND P0, PT, R3, R2, PT ;  /* 0x000000020300720c */ /* 0x008fcc0003f02070 */
[----:B------:R-:W3:Y:S07]  /*14540*/  POPC R2, UR4 ;  /* 0x0000000400027d09 */ /* 0x000eee0008000000 */
[----:B---3--:R3:W4:Y:S04]  /*14550*/  @P0 ATOMG.E.ADD.STRONG.GPU PT, R2, [R4.64], R2 ;  /* 0x00000002040209a8 */ /* 0x00872800081ee1c6 */
[----:B---3--:R-:W3:Y:S04]  /*14560*/  S2R R4, SR_LTMASK ;  /* 0x0000000000047919 */ /* 0x008ee80000003900 */
[----:B----4-:R3:W4:Y:S02]  /*14570*/  SHFL.IDX PT, R3, R2, R3, 0x1f ;  /* 0x00001f0302037589 */ /* 0x01072400000e0000 */
[----:B---3--:R-:W-:-:S06]  /*14580*/  LOP3.LUT R2, R4, UR4, RZ, 0xc0, !PT ;  /* 0x0000000404027c12 */ /* 0x008fcc000f8ec0ff */
[----:B------:R-:W4:Y:S02]  /*14590*/  POPC R2, R2 ;  /* 0x0000000200027309 */ /* 0x000f240000000000 */
[----:B----45:R-:W-:-:S05]  /*145a0*/  IADD3 R6, R3, c[0x0][0xc], R2 ;  /* 0x0000030003067a10 */ /* 0x030fca0007ffe002 */
[----:B------:R3:W-:Y:S02]  /*145b0*/  STL [R1+0xc0], R6 ;  /* 0x0000c00601007387 */ /* 0x0007e40000100800 */
.L_x_573:
[----:B---3--:R-:W-:Y:S05]  /*145c0*/  BSYNC B0 ;  /* 0x0000000000007941 */ /* 0x008fea0003800000 */
.L_x_572:
[----:B------:R-:W-:Y:S01]  /*145d0*/  PRMT R0, R0, 0x9910, RZ ;  /* 0x0000991000007816 */ /* 0x000fe200000000ff */
[----:B------:R-:W-:Y:S01]  /*145e0*/  BSSY B1, `(.L_x_574) ;  /* 0x000045a000017945 */ /* 0x000fe20003800000 */
[----:B-1---5:R-:W-:Y:S02]  /*145f0*/  IMAD.MOV.U32 R106, RZ, RZ, R6 ;  /* 0x000000ffff6a7224 */ /* 0x022fe400078e0006 */
[----:B------:R-:W-:-:S13]  /*14600*/  ISETP.NE.AND P0, PT, R0, RZ, PT ;  /* 0x000000ff0000720c */ /* 0x000fda0003f05270 */
[----:B------:R-:W-:Y:S05]  /*14610*/  @!P0 BRA `(.L_x_575) ;  /* 0x000035e000008947 */ /* 0x000fea0003800000 */
[----:B------:R-:W3:Y:S04]  /*14620*/  LDL R10, [R1+0xd4] ;  /* 0x0000d400010a7983 */ /* 0x000ee80000100800 */
[----:B------:R-:W4:Y:S04]  /*14630*/  LDL R8, [R1+0xd8] ;  /* 0x0000d80001087983 */ /* 0x000f280000100800 */
[----:B--2---:R-:W2:Y:S04]  /*14640*/  LDL R6, [R1+0xe0] ;  /* 0x0000e00001067983 */ /* 0x004ea80000100800 */
[----:B------:R-:W2:Y:S04]  /*14650*/  LDL R9, [R1+0xdc] ;  /* 0x0000dc0001097983 */ /* 0x000ea80000100800 */
[----:B------:R-:W2:Y:S04]  /*14660*/  LDL R7, [R1+0xf0] ;  /* 0x0000f00001077983 */ /* 0x000ea80000100800 */
[----:B------:R-:W2:Y:S04]  /*14670*/  LDL R5, [R1+0xe8] ;  /* 0x0000e80001057983 */ /* 0x000ea80000100800 */
[----:B------:R-:W2:Y:S04]  /*14680*/  LDL R4, [R1+0xec] ;  /* 0x0000ec0001047983 */ /* 0x000ea80000100800 */
[----:B------:R-:W2:Y:S01]  /*14690*/  LDL R3, [R1+0xe4] ;  /* 0x0000e40001037983 */ /* 0x000ea20000100800 */
[----:B------:R-:W-:Y:S01]  /*146a0*/  WARPSYNC 0xffffffff ;  /* 0xffffffff00007948 */ /* 0x000fe20003800000 */
[----:B------:R-:W-:-:S02]  /*146b0*/  F2FP.BF16.PACK_AB R2, R23, R22 ;  /* 0x000000161702723e */ /* 0x000fc400000010ff */
[----:B------:R-:W-:Y:S01]  /*146c0*/  BAR.SYNC.DEFER_BLOCKING 0x1, 0x100 ;  /* 0x0044000000007b1d */ /* 0x000fe20000010000 */
[----:B------:R-:W-:-:S05]  /*146d0*/  F2FP.BF16.PACK_AB R0, R117, R116 ;  /* 0x000000747500723e */ /* 0x000fca00000010ff */
[----:B---3--:R1:W-:Y:S04]  /*146e0*/  STS [R10], R2 ;  /* 0x000000020a007388 */ /* 0x0083e80000000800 */
[----:B------:R3:W-:Y:S01]  /*146f0*/  STS [R10+0x400], R0 ;  /* 0x000400000a007388 */ /* 0x0007e20000000800 */
[----:B-1----:R-:W-:Y:S02]  /*14700*/  F2FP.BF16.PACK_AB R2, R25, R24 ;  /* 0x000000181902723e */ /* 0x002fe400000010ff */
[----:B---3--:R-:W-:-:S03]  /*14710*/  F2FP.BF16.PACK_AB R0, R155, R154 ;  /* 0x0000009a9b00723e */ /* 0x008fc600000010ff */
[----:B----4-:R1:W-:Y:S04]  /*14720*/  STS [R8], R2 ;  /* 0x0000000208007388 */ /* 0x0103e80000000800 */
[----:B------:R3:W-:Y:S01]  /*14730*/  STS [R8+0x400], R0 ;  /* 0x0004000008007388 */ /* 0x0007e20000000800 */
[----:B-1----:R-:W-:Y:S02]  /*14740*/  F2FP.BF16.PACK_AB R2, R27, R26 ;  /* 0x0000001a1b02723e */ /* 0x002fe400000010ff */
[----:B---3--:R-:W-:-:S03]  /*14750*/  F2FP.BF16.PACK_AB R0, R125, R124 ;  /* 0x0000007c7d00723e */ /* 0x008fc600000010ff */
[----:B--2---:R1:W-:Y:S04]  /*14760*/  STS [R6], R2 ;  /* 0x0000000206007388 */ /* 0x0043e80000000800 */
        /* <DEDUP_REMOVED lines=93> */
[----:B-1----:R-:W2:Y:S01]  /*14d40*/  LDL R8, [R1+0xcc] ;  /* 0x0000cc0001087983 */ /* 0x002ea20000100800 */
        /* <DEDUP_REMOVED lines=8> */
[----:B------:R-:W-:Y:S02]  /*14dd0*/  ISETP.NE.U32.AND P0, PT, RZ, c[0x0][0x508], PT ;  /* 0x00014200ff007a0c */ /* 0x000fe40003f05070 */
[----:B------:R-:W-:Y:S01]  /*14de0*/  ISETP.NE.U32.AND P2, PT, RZ, c[0x0][0x500], PT ;  /* 0x00014000ff007a0c */ /* 0x000fe20003f45070 */
[----:B------:R-:W-:Y:S01]  /*14df0*/  IMAD.MOV.U32 R14, RZ, RZ, c[0x0][0x388] ;  /* 0x0000e200ff0e7624 */ /* 0x000fe200078e00ff */
[----:B------:R-:W4:Y:S01]  /*14e00*/  LDL.LU R6, [R1+0xf4] ;  /* 0x0000f40001067983 */ /* 0x000f220000300800 */
[----:B------:R-:W-:-:S02]  /*14e10*/  ISETP.NE.AND.EX P1, PT, RZ, c[0x0][0x50c], PT, P0 ;  /* 0x00014300ff007a0c */ /* 0x000fc40003f25300 */
        /* <DEDUP_REMOVED lines=15> */
[----:B------:R-:W-:Y:S01]  /*14f10*/  STS [R3+0xc000], R2 ;  /* 0x00c0000203007388 */ /* 0x000fe20000000800 */
[----:B------:R-:W-:-:S03]  /*14f20*/  IMAD.MOV.U32 R4, RZ, RZ, 0x4 ;  /* 0x00000004ff047424 */ /* 0x000fc600078e00ff */
[----:B------:R2:W-:Y:S02]  /*14f30*/  STS [R3+0xc400], R0 ;  /* 0x00c4000003007388 */ /* 0x0005e40000000800 */
[CC--:B--2---:R-:W-:Y:S02]  /*14f40*/  @P1 IMAD.WIDE R2, R8.reuse, R4.reuse, c[0x0][0x508] ;  /* 0x0001420008021625 */ /* 0x0c4fe400078e0204 */
[----:B------:R-:W-:Y:S02]  /*14f50*/  BAR.SYNC.DEFER_BLOCKING 0x1, 0x100 ;  /* 0x0044000000007b1d */ /* 0x000fe40000010000 */
[----:B------:R-:W-:-:S04]  /*14f60*/  IMAD.WIDE R4, R8, R4, c[0x0][0x500] ;  /* 0x0001400008047625 */ /* 0x000fc800078e0204 */
[----:B------:R1:W5:Y:S02]  /*14f70*/  @P1 LDG.E R14, [R2.64] ;  /* 0x00000006020e1981 */ /* 0x000364000c1e1900 */
[----:B-1----:R-:W-:-:S06]  /*14f80*/  IMAD.MOV.U32 R2, RZ, RZ, RZ ;  /* 0x000000ffff027224 */ /* 0x002fcc00078e00ff */
        /* <DEDUP_REMOVED lines=8> */
.L_x_576:
[----:B-1----:R-:W2:Y:S04]  /*15010*/  LDL.LU R4, [R1+0xc8] ;  /* 0x0000c80001047983 */ /* 0x002ea80000300800 */
[----:B------:R-:W3:Y:S04]  /*15020*/  LDL R110, [R1+0x100] ;  /* 0x00010000016e7983 */ /* 0x000ee80000100800 */
[----:B------:R-:W4:Y:S04]  /*15030*/  LDL R107, [R1+0xb4] ;  /* 0x0000b400016b7983 */ /* 0x000f280000100800 */
[----:B------:R-:W4:Y:S01]  /*15040*/  LDL R19, [R1+0xb0] ;  /* 0x0000b00001137983 */ /* 0x000f220000100800 */
[----:B------:R-:W-:Y:S01]  /*15050*/  IMAD.MOV.U32 R13, RZ, RZ, 0x368 ;  /* 0x00000368ff0d7424 */ /* 0x000fe200078e00ff */
[----:B------:R-:W-:-:S02]  /*15060*/  ISETP.GT.AND P2, PT, R3, 0x1, PT ;  /* 0x000000010300780c */ /* 0x000fc40003f44270 */
[----:B------:R-:W-:Y:S02]  /*15070*/  ISETP.NE.U32.AND P0, PT, RZ, c[0x0][0x500], PT ;  /* 0x00014000ff007a0c */ /* 0x000fe40003f05070 */
[----:B------:R-:W-:Y:S02]  /*15080*/  SEL R13, R13, 0x328, P2 ;  /* 0x000003280d0d7807 */ /* 0x000fe40001000000 */
[----:B------:R-:W-:Y:S02]  /*15090*/  ISETP.NE.AND.EX P0, PT, RZ, c[0x0][0x504], PT, P0 ;  /* 0x00014100ff007a0c */ /* 0x000fe40003f05300 */
[----:B------:R-:W1:Y:S01]  /*150a0*/  LDC.64 R6, c[0x0][R13+0x170] ;  /* 0x00005c000d067b82 */ /* 0x000e620000000a00 */
[----:B------:R-:W-:Y:S02]  /*150b0*/  SHF.R.S32.HI R3, RZ, 0x1f, R8 ;  /* 0x0000001fff037819 */ /* 0x000fe40000011408 */
[----:B------:R-:W-:-:S05]  /*150c0*/  SEL R0, R8, RZ, !P0 ;  /* 0x000000ff08007207 */ /* 0x000fca0004000000 */
[----:B------:R-:W1:Y:S08]  /*150d0*/  LDC.64 R10, c[0x0][R13+0x168] ;  /* 0x00005a000d0a7b82 */ /* 0x000e700000000a00 */
[----:B------:R-:W1:Y:S01]  /*150e0*/  LDC.64 R16, c[0x0][R13+0x178] ;  /* 0x00005e000d107b82 */ /* 0x000e620000000a00 */
[----:B--2---:R-:W-:Y:S02]  /*150f0*/  LOP3.LUT R8, R4, 0xffff, RZ, 0xc0, !PT ;  /* 0x0000ffff04087812 */ /* 0x004fe400078ec0ff */
[----:B------:R-:W-:Y:S01]  /*15100*/  SEL R4, R3, RZ, !P0 ;  /* 0x000000ff03047207 */ /* 0x000fe20004000000 */
[----:B-1----:R-:W-:-:S04]  /*15110*/  IMAD R3, R7, R0, RZ ;  /* 0x0000000007037224 */ /* 0x002fc800078e02ff */
[C---:B------:R-:W-:Y:S02]  /*15120*/  IMAD R9, R6.reuse, R4, R3 ;  /* 0x0000000406097224 */ /* 0x040fe400078e0203 */
[----:B------:R-:W-:-:S04]  /*15130*/  IMAD.WIDE.U32 R4, R6, R0, RZ ;  /* 0x0000000006047225 */ /* 0x000fc800078e00ff */
[----:B------:R-:W-:-:S04]  /*15140*/  IMAD.WIDE.U32 R6, R10, R8, RZ ;  /* 0x000000080a067225 */ /* 0x000fc800078e00ff */
[----:B------:R-:W-:Y:S01]  /*15150*/  IMAD R3, R11, R8, RZ ;  /* 0x000000080b037224 */ /* 0x000fe200078e02ff */
[--C-:B-----5:R-:W-:Y:S01]  /*15160*/  IADD3 R12, P1, P0, R4, R6, R2.reuse ;  /* 0x00000006040c7210 */ /* 0x120fe2000783e002 */
[----:B------:R-:W-:Y:S01]  /*15170*/  IMAD.IADD R9, R5, 0x1, R9 ;  /* 0x0000000105097824 */ /* 0x000fe200078e0209 */
[----:B------:R-:W-:Y:S01]  /*15180*/  SHF.R.S32.HI R11, RZ, 0x1f, R2 ;  /* 0x0000001fff0b7819 */ /* 0x000fe20000011402 */
[----:B------:R-:W-:Y:S02]  /*15190*/  IMAD.IADD R6, R7, 0x1, R3 ;  /* 0x0000000107067824 */ /* 0x000fe400078e0203 */
[----:B------:R-:W-:-:S03]  /*151a0*/  IMAD.MOV.U32 R3, RZ, RZ, c[0x0][0x4e8] ;  /* 0x00013a00ff037624 */ /* 0x000fc600078e00ff */
[----:B------:R-:W-:Y:S01]  /*151b0*/  IADD3.X R10, R9, R6, R11, P1, P0 ;  /* 0x00000006090a7210 */ /* 0x000fe20000fe040b */
[----:B----4-:R-:W-:Y:S01]  /*151c0*/  IMAD.IADD R9, R107, 0x1, R19 ;  /* 0x000000016b097824 */ /* 0x010fe200078e0213 */
[----:B------:R-:W-:Y:S02]  /*151d0*/  ISETP.NE.AND P3, PT, R3, 0x1, PT ;  /* 0x000000010300780c */ /* 0x000fe40003f65270 */
[----:B---3--:R-:W-:-:S05]  /*151e0*/  SEL R3, R110, RZ, P2 ;  /* 0x000000ff6e037207 */ /* 0x008fca0001000000 */
[-C--:B------:R-:W-:Y:S02]  /*151f0*/  IMAD.WIDE.U32 R4, R16, R3.reuse, RZ ;  /* 0x0000000310047225 */ /* 0x080fe400078e00ff */
[----:B------:R-:W2:Y:S02]  /*15200*/  LDL R16, [R1+0x1fc] ;  /* 0x0001fc0001107983 */ /* 0x000ea40000100800 */
[----:B------:R-:W-:Y:S02]  /*15210*/  IMAD R7, R17, R3, RZ ;  /* 0x0000000311077224 */ /* 0x000fe400078e02ff */
[----:B------:R-:W-:-:S04]  /*15220*/  @P3 IMAD.HI.U32 R6, R9, c[0x0][0x4ec], RZ ;  /* 0x00013b0009063a27 */ /* 0x000fc800078e00ff */
[----:B------:R-:W-:Y:S01]  /*15230*/  IMAD.MOV.U32 R3, RZ, RZ, R9 ;  /* 0x000000ffff037224 */ /* 0x000fe200078e0009 */
[----:B------:R-:W-:-:S04]  /*15240*/  @P3 SHF.R.U32.HI R3, RZ, c[0x0][0x4f0], R6 ;  /* 0x00013c00ff033a19 */ /* 0x000fc80000011606 */
[----:B------:R-:W-:Y:S02]  /*15250*/  IADD3 R4, P1, P0, R3, R12, R4 ;  /* 0x0000000c03047210 */ /* 0x000fe4000783e004 */
[----:B------:R-:W1:Y:S01]  /*15260*/  LDC.64 R12, c[0x0][R13+0x160] ;  /* 0x000058000d0c7b82 */ /* 0x000e620000000a00 */
[----:B------:R-:W3:Y:S01]  /*15270*/  S2R R110, SR_TID.X ;  /* 0x00000000006e7919 */ /* 0x000ee20000002100 */
[----:B------:R-:W-:Y:S01]  /*15280*/  IMAD.IADD R7, R5, 0x1, R7 ;  /* 0x0000000105077824 */ /* 0x000fe200078e0207 */
[--C-:B------:R-:W-:Y:S01]  /*15290*/  SHF.R.S32.HI R5, RZ, 0x1f, R3.reuse ;  /* 0x0000001fff057819 */ /* 0x100fe20000011403 */
[----:B------:R-:W-:-:S03]  /*152a0*/  IMAD.MOV R3, RZ, RZ, -R3 ;  /* 0x000000ffff037224 */ /* 0x000fc600078e0a03 */
[----:B------:R-:W-:Y:S01]  /*152b0*/  IADD3.X R5, R5, R10, R7, P1, P0 ;  /* 0x0000000a05057210 */ /* 0x000fe20000fe0407 */
[----:B------:R-:W-:-:S05]  /*152c0*/  IMAD R3, R3, c[0x0][0x4e8], R9 ;  /* 0x00013a0003037a24 */ /* 0x000fca00078e0209 */
[----:B------:R-:W-:Y:S02]  /*152d0*/  SHF.R.S32.HI R7, RZ, 0x1f, R3 ;  /* 0x0000001fff077819 */ /* 0x000fe40000011403 */
[----:B---3--:R-:W-:-:S04]  /*152e0*/  SHF.R.S32.HI R107, RZ, 0x1f, R110 ;  /* 0x0000001fff6b7819 */ /* 0x008fc8000001146e */
[----:B------:R-:W-:Y:S01]  /*152f0*/  LEA.HI R107, R107, R110, RZ, 0x5 ;  /* 0x0000006e6b6b7211 */ /* 0x000fe200078f28ff */
[-C--:B-1----:R-:W-:Y:S02]  /*15300*/  IMAD R6, R13, R3.reuse, RZ ;  /* 0x000000030d067224 */ /* 0x082fe400078e02ff */
[----:B------:R-:W-:-:S04]  /*15310*/  IMAD.WIDE.U32 R4, R12, R3, R4 ;  /* 0x000000030c047225 */ /* 0x000fc800078e0004 */
[----:B------:R-:W-:Y:S02]  /*15320*/  IMAD.MOV.U32 R3, RZ, RZ, c[0x0][0x4a8] ;  /* 0x00012a00ff037624 */ /* 0x000fe400078e00ff */
[----:B------:R-:W-:Y:S02]  /*15330*/  IMAD R6, R12, R7, R6 ;  /* 0x000000070c067224 */ /* 0x000fe400078e0206 */
[----:B------:R-:W-:Y:S01]  /*15340*/  IMAD.MOV.U32 R7, RZ, RZ, c[0x0][0x4ac] ;  /* 0x00012b00ff077624 */ /* 0x000fe200078e00ff */
[----:B------:R-:W-:Y:S01]  /*15350*/  SEL R3, R3, c[0x0][0x450], P2 ;  /* 0x0001140003037a07 */ /* 0x000fe20001000000 */
[----:B------:R-:W-:-:S03]  /*15360*/  IMAD.IADD R5, R5, 0x1, R6 ;  /* 0x0000000105057824 */ /* 0x000fc600078e0206 */
[----:B------:R-:W-:Y:S02]  /*15370*/  SEL R7, R7, c[0x0][0x454], P2 ;  /* 0x0001150007077a07 */ /* 0x000fe40001000000 */
[C---:B------:R-:W-:Y:S02]  /*15380*/  LEA R3, P0, R4.reuse, R3, 0x2 ;  /* 0x0000000304037211 */ /* 0x040fe400078010ff */
[----:B------:R-:W-:Y:S02]  /*15390*/  LOP3.LUT R107, R107, 0xffffffe0, RZ, 0xc0, !PT ;  /* 0xffffffe06b6b7812 */ /* 0x000fe400078ec0ff */
[----:B------:R-:W-:Y:S01]  /*153a0*/  LEA.HI.X R5, R4, R7, R5, 0x2, P0 ;  /* 0x0000000704057211 */ /* 0x000fe200000f1405 */
[----:B------:R-:W-:Y:S02]  /*153b0*/  SHFL.IDX PT, R6, R3, RZ, 0x1c1f ;  /* 0x001c1fff03067589 */ /* 0x000fe400000e0000 */
[----:B------:R-:W-:Y:S02]  /*153c0*/  IMAD.IADD R107, R110, 0x1, -R107 ;  /* 0x000000016e6b7824 */ /* 0x000fe400078e0a6b */
[----:B------:R-:W1:Y:S01]  /*153d0*/  SHFL.IDX PT, R7, R5, RZ, 0x1c1f ;  /* 0x001c1fff05077589 */ /* 0x000e6200000e0000 */
[----:B------:R-:W-:-:S03]  /*153e0*/  IMAD R13, R14, c[0x0][0x4e8], RZ ;  /* 0x00013a000e0d7a24 */ /* 0x000fc600078e02ff */
[----:B------:R2:W-:Y:S01]  /*153f0*/  SHFL.IDX PT, R4, R3, 0x1, 0x1c1f ;  /* 0x003c1f0003047f89 */ /* 0x0005e200000e0000 */
[----:B------:R-:W-:-:S03]  /*15400*/  LOP3.LUT P0, RZ, R107, 0x3, RZ, 0xc0, !PT ;  /* 0x000000036bff7812 */ /* 0x000fc6000780c0ff */
[----:B------:R-:W3:Y:S01]  /*15410*/  SHFL.IDX PT, R5, R5, 0x1, 0x1c1f ;  /* 0x003c1f0005057f89 */ /* 0x000ee200000e0000 */
[----:B--2---:R-:W-:-:S05]  /*15420*/  IMAD.IADD R3, R16, 0x1, R19 ;  /* 0x0000000110037824 */ /* 0x004fca00078e0213 */
[C---:B------:R-:W-:Y:S02]  /*15430*/  IADD3 R10, R3.reuse, 0x8, RZ ;  /* 0x00000008030a7810 */ /* 0x040fe40007ffe0ff */
[-C--:B------:R-:W-:Y:S02]  /*15440*/  ISETP.GE.OR P1, PT, R3, R13.reuse, P0 ;  /* 0x0000000d0300720c */ /* 0x080fe40000726670 */
[----:B------:R-:W-:-:S11]  /*15450*/  ISETP.GE.OR P0, PT, R10, R13, P0 ;  /* 0x0000000d0a00720c */ /* 0x000fd60000706670 */
[----:B-1----:R1:W-:Y:S01]  /*15460*/  @!P1 ST.E [R6.64], R15 ;  /* 0x0000000f06009985 */ /* 0x0023e2000c101906 */
[----:B------:R-:W-:-:S03]  /*15470*/  ISETP.GE.AND P1, PT, R10, R13, PT ;  /* 0x0000000d0a00720c */ /* 0x000fc60003f26270 */
[----:B---3--:R1:W-:Y:S01]  /*15480*/  @!P0 ST.E [R4.64], R18 ;  /* 0x0000001204008985 */ /* 0x0083e2000c101906 */
[----:B------:R-:W-:Y:S02]  /*15490*/  ISETP.GE.AND P0, PT, R3, R13, PT ;  /* 0x0000000d0300720c */ /* 0x000fe40003f06270 */
[----:B------:R-:W-:Y:S01]  /*154a0*/  P2R R14, PR, RZ, 0x2 ;  /* 0x00000002ff0e7803 */ /* 0x000fe20000000000 */
[----:B------:R-:W-:Y:S05]  /*154b0*/  @P2 BRA `(.L_x_577) ;  /* 0x00000b7000002947 */ /* 0x000fea0003800000 */
[----:B------:R-:W2:Y:S04]  /*154c0*/  LDL R16, [R1+0x178] ;  /* 0x0001780001107983 */ /* 0x000ea80000100800 */
[----:B------:R-:W3:Y:S01]  /*154d0*/  LDL R107, [R1+0x1c] ;  /* 0x00001c00016b7983 */ /* 0x000ee20000100800 */
[----:B------:R-:W-:Y:S01]  /*154e0*/  IMAD R11, R11, c[0x0][0x3a0], RZ ;  /* 0x0000e8000b0b7a24 */ /* 0x000fe200078e02ff */
[----:B-1----:R-:W-:Y:S01]  /*154f0*/  SHF.R.S32.HI R7, RZ, 0x1f, R0 ;  /* 0x0000001fff077819 */ /* 0x002fe20000011400 */
[----:B------:R-:W-:-:S04]  /*15500*/  IMAD.WIDE.U32 R4, R2, c[0x0][0x3a0], RZ ;  /* 0x0000e80002047a25 */ /* 0x000fc800078e00ff */
[----:B------:R-:W-:-:S05]  /*15510*/  IMAD R2, R2, c[0x0][0x3a4], R11 ;  /* 0x0000e90002027a24 */ /* 0x000fca00078e020b */
[----:B------:R-:W-:Y:S02]  /*15520*/  IADD3 R3, R5, R2, RZ ;  /* 0x0000000205037210 */ /* 0x000fe40007ffe0ff */
[----:B------:R-:W-:-:S05]  /*15530*/  MOV R2, R4 ;  /* 0x0000000400027202 */ /* 0x000fca0000000f00 */
[----:B------:R-:W-:-:S04]  /*15540*/  IMAD.WIDE.U32 R4, R8, c[0x0][0x3e8], R2 ;  /* 0x0000fa0008047a25 */ /* 0x000fc800078e0002 */
[----:B------:R-:W-:Y:S02]  /*15550*/  IMAD R3, R7, c[0x0][0x3f0], RZ ;  /* 0x0000fc0007037a24 */ /* 0x000fe400078e02ff */
[----:B------:R-:W-:-:S04]  /*15560*/  IMAD R5, R8, c[0x0][0x3ec], R5 ;  /* 0x0000fb0008057a24 */ /* 0x000fc800078e0205 */
[----:B------:R-:W-:Y:S01]  /*15570*/  IMAD.WIDE.U32 R4, R0, c[0x0][0x3f0], R4 ;  /* 0x0000fc0000047a25 */ /* 0x000fe200078e0004 */
[----:B--2---:R-:W-:Y:S01]  /*15580*/  IADD3 R6, R16, R19, RZ ;  /* 0x0000001310067210 */ /* 0x004fe20007ffe0ff */
[----:B---3--:R1:W2:Y:S04]  /*15590*/  LDS.128 R28, [R107+0x80] ;  /* 0x000080006b1c7984 */ /* 0x0082a80000000c00 */
[----:B------:R-:W-:Y:S01]  /*155a0*/  @P3 IMAD.HI.U32 R7, R6, c[0x0][0x4ec], RZ ;  /* 0x00013b0006073a27 */ /* 0x000fe200078e00ff */
[----:B------:R-:W-:Y:S01]  /*155b0*/  MOV R2, R6 ;  /* 0x0000000600027202 */ /* 0x000fe20000000f00 */
[----:B------:R1:W3:Y:S03]  /*155c0*/  LDS.128 R44, [R107+0x1080] ;  /* 0x001080006b2c7984 */ /* 0x0002e60000000c00 */
[----:B------:R-:W-:Y:S01]  /*155d0*/  @P3 SHF.R.U32.HI R2, RZ, c[0x0][0x4f0], R7 ;  /* 0x00013c00ff023a19 */ /* 0x000fe20000011607 */
[----:B------:R-:W-:Y:S01]  /*155e0*/  IMAD R7, R0, c[0x0][0x3f4], R3 ;  /* 0x0000fd0000077a24 */ /* 0x000fe200078e0203 */
[----:B------:R1:W4:Y:S02]  /*155f0*/  LDS.128 R60, [R107+0x2080] ;  /* 0x002080006b3c7984 */ /* 0x0003240000000c00 */
[----:B------:R-:W-:-:S02]  /*15600*/  SHF.R.S32.HI R3, RZ, 0x1f, R2 ;  /* 0x0000001fff037819 */ /* 0x000fc40000011402 */
[----:B------:R1:W1:Y:S01]  /*15610*/  LDS.128 R72, [R107+0x3080] ;  /* 0x003080006b487984 */ /* 0x0002620000000c00 */
[----:B------:R-:W-:Y:S02]  /*15620*/  IADD3 R0, -R2, RZ, RZ ;  /* 0x000000ff02007210 */ /* 0x000fe40007ffe1ff */
[----:B------:R-:W-:Y:S01]  /*15630*/  IADD3 R5, R5, R7, RZ ;  /* 0x0000000705057210 */ /* 0x000fe20007ffe0ff */
[----:B------:R1:W1:Y:S01]  /*15640*/  LDS.128 R24, [R107+0x4080] ;  /* 0x004080006b187984 */ /* 0x0002620000000c00 */
[----:B------:R-:W-:Y:S02]  /*15650*/  IMAD R3, R3, c[0x0][0x3e0], RZ ;  /* 0x0000f80003037a24 */ /* 0x000fe400078e02ff */
[----:B------:R-:W-:Y:S01]  /*15660*/  IMAD R0, R0, c[0x0][0x4e8], R6 ;  /* 0x00013a0000007a24 */ /* 0x000fe200078e0206 */
[----:B------:R1:W1:Y:S01]  /*15670*/  LDS.128 R40, [R107+0x5080] ;  /* 0x005080006b287984 */ /* 0x0002620000000c00 */
[C---:B------:R-:W-:Y:S02]  /*15680*/  IMAD R6, R2.reuse, c[0x0][0x3e4], R3 ;  /* 0x0000f90002067a24 */ /* 0x040fe400078e0203 */
[----:B------:R-:W-:Y:S01]  /*15690*/  IMAD.WIDE.U32 R2, R2, c[0x0][0x3e0], R4 ;  /* 0x0000f80002027a25 */ /* 0x000fe200078e0004 */
[----:B------:R1:W1:Y:S01]  /*156a0*/  LDS.128 R56, [R107+0x6080] ;  /* 0x006080006b387984 */ /* 0x0002620000000c00 */
[----:B------:R-:W-:-:S03]  /*156b0*/  SHF.R.S32.HI R4, RZ, 0x1f, R0 ;  /* 0x0000001fff047819 */ /* 0x000fc60000011400 */
[----:B------:R1:W1:Y:S01]  /*156c0*/  LDS.128 R68, [R107+0x7080] ;  /* 0x007080006b447984 */ /* 0x0002620000000c00 */
[----:B------:R-:W-:Y:S01]  /*156d0*/  IADD3 R3, R3, R6, RZ ;  /* 0x0000000603037210 */ /* 0x000fe20007ffe0ff */
[----:B------:R-:W-:Y:S02]  /*156e0*/  IMAD R4, R4, c[0x0][0x3d8], RZ ;  /* 0x0000f60004047a24 */ /* 0x000fe400078e02ff */
[----:B------:R1:W1:Y:S02]  /*156f0*/  LDS.128 R20, [R107+0x8080] ;  /* 0x008080006b147984 */ /* 0x0002640000000c00 */
[C---:B------:R-:W-:Y:S02]  /*15700*/  IMAD.WIDE.U32 R2, R0.reuse, c[0x0][0x3d8], R2 ;  /* 0x0000f60000027a25 */ /* 0x040fe400078e0002 */
[----:B------:R1:W1:Y:S02]  /*15710*/  LDS.128 R36, [R107+0x9080] ;  /* 0x009080006b247984 */ /* 0x0002640000000c00 */
[----:B------:R-:W-:Y:S01]  /*15720*/  IMAD R0, R0, c[0x0][0x3dc], R4 ;  /* 0x0000f70000007a24 */ /* 0x000fe200078e0204 */
[C---:B------:R-:W-:Y:S01]  /*15730*/  LEA R14, P0, R2.reuse, c[0x0][0x380], 0x1 ;  /* 0x0000e000020e7a11 */ /* 0x040fe200078008ff */
[----:B------:R1:W1:Y:S03]  /*15740*/  LDS.128 R52, [R107+0xa080] ;  /* 0x00a080006b347984 */ /* 0x0002660000000c00 */
[----:B------:R-:W-:Y:S01]  /*15750*/  IADD3 R0, R3, R0, RZ ;  /* 0x0000000003007210 */ /* 0x000fe20007ffe0ff */
[----:B------:R1:W1:Y:S03]  /*15760*/  LDS.128 R64, [R107+0xb080] ;  /* 0x00b080006b407984 */ /* 0x0002660000000c00 */
[----:B------:R-:W-:Y:S01]  /*15770*/  LEA.HI.X R5, R2, c[0x0][0x384], R0, 0x1, P0 ;  /* 0x0000e10002057a11 */ /* 0x000fe200000f0c00 */
[----:B------:R1:W1:Y:S04]  /*15780*/  LDS.128 R16, [R107+0xc080] ;  /* 0x00c080006b107984 */ /* 0x0002680000000c00 */
[----:B------:R1:W1:Y:S04]  /*15790*/  LDS.128 R32, [R107+0xd080] ;  /* 0x00d080006b207984 */ /* 0x0002680000000c00 */
[----:B------:R1:W1:Y:S04]  /*157a0*/  LDS.128 R48, [R107+0xe080] ;  /* 0x00e080006b307984 */ /* 0x0002680000000c00 */
[----:B------:R1:W1:Y:S01]  /*157b0*/  LDS.128 R76, [R107+0xf080] ;  /* 0x00f080006b4c7984 */ /* 0x0002620000000c00 */
[----:B------:R-:W-:Y:S05]  /*157c0*/  BRA.DIV ~URZ, `(.L_x_578) ;  /* 0x000062127f007947 */ /* 0x000fea000b800000 */
[----:B--234-:R2:W3:Y:S02]  /*157d0*/  SHFL.IDX PT, R4, R5, RZ, 0x181f ;  /* 0x00181fff05047589 */ /* 0x01c4e400000e0000 */
.L_x_674:
[----:B------:R-:W-:Y:S05]  /*157e0*/  BRA.DIV ~URZ, `(.L_x_579) ;  /* 0x000062827f007947 */ /* 0x000fea000b800000 */
[----:B------:R4:W2:Y:S02]  /*157f0*/  SHFL.IDX PT, R0, R14, RZ, 0x181f ;  /* 0x00181fff0e007589 */ /* 0x0008a400000e0000 */
.L_x_675:
[----:B------:R-:W5:Y:S04]  /*15800*/  LDL.LU R3, [R1+0xb0] ;  /* 0x0000b00001037983 */ /* 0x000f680000300800 */
[----:B------:R-:W4:Y:S02]  /*15810*/  S2R R6, SR_TID.X ;  /* 0x0000000000067919 */ /* 0x000f240000002100 */
[----:B----4-:R-:W-:-:S04]  /*15820*/  SHF.R.S32.HI R2, RZ, 0x1f, R6 ;  /* 0x0000001fff027819 */ /* 0x010fc80000011406 */
[----:B------:R-:W-:-:S04]  /*15830*/  LEA.HI R2, R2, R6, RZ, 0x3 ;  /* 0x0000000602027211 */ /* 0x000fc800078f18ff */
[----:B------:R-:W-:Y:S01]  /*15840*/  SHF.R.S32.HI R2, RZ, 0x3, R2 ;  /* 0x00000003ff027819 */ /* 0x000fe20000011402 */
[----:B------:R-:W-:Y:S04]  /*15850*/  BSSY B0, `(.L_x_580) ;  /* 0x000001c000007945 */ /* 0x000fe80003800000 */
[----:B-----5:R-:W-:-:S05]  /*15860*/  IMAD.IADD R12, R2, 0x1, R3 ;  /* 0x00000001020c7824 */ /* 0x020fca00078e0203 */
[----:B------:R-:W-:-:S13]  /*15870*/  ISETP.GE.AND P0, PT, R12, R13, PT ;  /* 0x0000000d0c00720c */ /* 0x000fda0003f06270 */
[----:B------:R-:W-:Y:S05]  /*15880*/  @P0 BRA `(.L_x_581) ;  /* 0x0000018000000947 */ /* 0x000fea0003800000 */
[----:B------:R-:W4:Y:S04]  /*15890*/  LDL R2, [R1+0x40] ;  /* 0x0000400001027983 */ /* 0x000f280000100800 */
[----:B------:R-:W5:Y:S04]  /*158a0*/  LDL R83, [R1+0x68] ;  /* 0x0000680001537983 */ /* 0x000f680000100800 */
[----:B---3--:R-:W3:Y:S04]  /*158b0*/  LDL R81, [R1+0x64] ;  /* 0x0000640001517983 */ /* 0x008ee80000100800 */
[----:B--2---:R-:W2:Y:S04]  /*158c0*/  LDL R15, [R1+0x6c] ;  /* 0x00006c00010f7983 */ /* 0x004ea80000100800 */
[----:B------:R-:W2:Y:S04]  /*158d0*/  LDL R3, [R1+0x20c] ;  /* 0x00020c0001037983 */ /* 0x000ea80000100800 */
[----:B------:R-:W2:Y:S04]  /*158e0*/  LDL R84, [R1+0x208] ;  /* 0x0002080001547983 */ /* 0x000ea80000100800 */
[----:B------:R-:W2:Y:S04]  /*158f0*/  LDL R82, [R1+0x204] ;  /* 0x0002040001527983 */ /* 0x000ea80000100800 */
[----:B------:R-:W2:Y:S01]  /*15900*/  LDL R80, [R1+0x200] ;  /* 0x0002000001507983 */ /* 0x000ea20000100800 */
[----:B----4-:R-:W-:-:S02]  /*15910*/  ISETP.GE.AND P3, PT, R2, c[0x0][0x3c8], PT ;  /* 0x0000f20002007a0c */ /* 0x010fc40003f66270 */
[----:B-----5:R-:W-:Y:S02]  /*15920*/  ISETP.GE.AND P2, PT, R83, c[0x0][0x3c8], PT ;  /* 0x0000f20053007a0c */ /* 0x020fe40003f46270 */
[----:B---3--:R-:W-:Y:S02]  /*15930*/  ISETP.GE.AND P1, PT, R81, c[0x0][0x3c8], PT ;  /* 0x0000f20051007a0c */ /* 0x008fe40003f26270 */
[----:B--2---:R-:W-:-:S07]  /*15940*/  ISETP.GE.AND P0, PT, R15, c[0x0][0x3c8], PT ;  /* 0x0000f2000f007a0c */ /* 0x004fce0003f06270 */
[CC--:B------:R-:W-:Y:S02]  /*15950*/  @!P3 LEA R10, P4, R2.reuse, R0.reuse, 0x1 ;  /* 0x00000000020ab211 */ /* 0x0c0fe400078808ff */
[----:B------:R-:W-:Y:S02]  /*15960*/  @!P2 LEA R8, P6, R83, R0, 0x1 ;  /* 0x000000005308a211 */ /* 0x000fe400078c08ff */
[----:B------:R-:W-:Y:S02]  /*15970*/  @!P3 LEA.HI.X R11, R2, R4, R3, 0x1, P4 ;  /* 0x00000004020bb211 */ /* 0x000fe400020f0c03 */
[----:B------:R-:W-:Y:S02]  /*15980*/  @!P1 LEA R6, P5, R81, R0, 0x1 ;  /* 0x0000000051069211 */ /* 0x000fe400078a08ff */
[----:B------:R-:W-:Y:S02]  /*15990*/  @!P2 LEA.HI.X R9, R83, R4, R84, 0x1, P6 ;  /* 0x000000045309a211 */ /* 0x000fe400030f0c54 */
[----:B------:R-:W-:-:S02]  /*159a0*/  @!P0 LEA R2, P4, R15, R0, 0x1 ;  /* 0x000000000f028211 */ /* 0x000fc400078808ff */
[-C--:B------:R-:W-:Y:S02]  /*159b0*/  @!P1 LEA.HI.X R7, R81, R4.reuse, R82, 0x1, P5 ;  /* 0x0000000451079211 */ /* 0x080fe400028f0c52 */
[----:B------:R-:W-:Y:S01]  /*159c0*/  @!P0 LEA.HI.X R3, R15, R4, R80, 0x1, P4 ;  /* 0x000000040f038211 */ /* 0x000fe200020f0c50 */
[----:B------:R2:W-:Y:S04]  /*159d0*/  @!P3 ST.E.128 [R10.64], R28 ;  /* 0x0000001c0a00b985 */ /* 0x0005e8000c101d06 */
[----:B-1----:R2:W-:Y:S04]  /*159e0*/  @!P2 ST.E.128 [R8.64], R24 ;  /* 0x000000180800a985 */ /* 0x0025e8000c101d06 */
[----:B------:R2:W-:Y:S04]  /*159f0*/  @!P1 ST.E.128 [R6.64], R20 ;  /* 0x0000001406009985 */ /* 0x0005e8000c101d06 */
[----:B------:R2:W-:Y:S02]  /*15a00*/  @!P0 ST.E.128 [R2.64], R16 ;  /* 0x0000001002008985 */ /* 0x0005e4000c101d06 */
.L_x_581:
[----:B------:R-:W-:Y:S05]  /*15a10*/  BSYNC B0 ;  /* 0x0000000000007941 */ /* 0x000fea0003800000 */
.L_x_580:
[----:B------:R-:W-:Y:S05]  /*15a20*/  BRA.DIV ~URZ, `(.L_x_582) ;  /* 0x000060d27f007947 */ /* 0x000fea000b800000 */
[----:B---3--:R3:W4:Y:S04]  /*15a30*/  SHFL.IDX PT, R4, R5, 0x1, 0x181f ;  /* 0x00381f0005047f89 */ /* 0x00872800000e0000 */
[----:B--2---:R3:W2:Y:S02]  /*15a40*/  SHFL.IDX PT, R0, R14, 0x1, 0x181f ;  /* 0x00381f000e007f89 */ /* 0x0046a400000e0000 */
.L_x_676:
[----:B------:R-:W-:Y:S01]  /*15a50*/  IADD3 R2, R12, 0x20, RZ ;  /* 0x000000200c027810 */ /* 0x000fe20007ffe0ff */
[----:B------:R-:W-:Y:S03]  /*15a60*/  BSSY B0, `(.L_x_583) ;  /* 0x000001b000007945 */ /* 0x000fe60003800000 */
[----:B------:R-:W-:-:S13]  /*15a70*/  ISETP.GE.AND P0, PT, R2, R13, PT ;  /* 0x0000000d0200720c */ /* 0x000fda0003f06270 */
[----:B------:R-:W-:Y:S05]  /*15a80*/  @P0 BRA `(.L_x_584) ;  /* 0x0000018000000947 */ /* 0x000fea0003800000 */
[----:B------:R-:W5:Y:S04]  /*15a90*/  LDL R3, [R1+0x40] ;  /* 0x0000400001037983 */ /* 0x000f680000100800 */
[----:B-1-3--:R-:W3:Y:S04]  /*15aa0*/  LDL R19, [R1+0x68] ;  /* 0x0000680001137983 */ /* 0x00aee80000100800 */
[----:B----4-:R-:W4:Y:S04]  /*15ab0*/  LDL R17, [R1+0x64] ;  /* 0x0000640001117983 */ /* 0x010f280000100800 */
[----:B--2---:R-:W2:Y:S04]  /*15ac0*/  LDL R15, [R1+0x6c] ;  /* 0x00006c00010f7983 */ /* 0x004ea80000100800 */
[----:B------:R-:W2:Y:S04]  /*15ad0*/  LDL R21, [R1+0x20c] ;  /* 0x00020c0001157983 */ /* 0x000ea80000100800 */
[----:B------:R-:W2:Y:S04]  /*15ae0*/  LDL R20, [R1+0x208] ;  /* 0x0002080001147983 */ /* 0x000ea80000100800 */
[----:B------:R-:W2:Y:S04]  /*15af0*/  LDL R18, [R1+0x204] ;  /* 0x0002040001127983 */ /* 0x000ea80000100800 */
[----:B------:R-:W2:Y:S01]  /*15b00*/  LDL R16, [R1+0x200] ;  /* 0x0002000001107983 */ /* 0x000ea20000100800 */
[----:B-----5:R-:W-:-:S02]  /*15b10*/  ISETP.GE.AND P3, PT, R3, c[0x0][0x3c8], PT ;  /* 0x0000f20003007a0c */ /* 0x020fc40003f66270 */
[----:B---3--:R-:W-:Y:S02]  /*15b20*/  ISETP.GE.AND P2, PT, R19, c[0x0][0x3c8], PT ;  /* 0x0000f20013007a0c */ /* 0x008fe40003f46270 */
[----:B----4-:R-:W-:Y:S02]  /*15b30*/  ISETP.GE.AND P1, PT, R17, c[0x0][0x3c8], PT ;  /* 0x0000f20011007a0c */ /* 0x010fe40003f26270 */
[----:B--2---:R-:W-:-:S07]  /*15b40*/  ISETP.GE.AND P0, PT, R15, c[0x0][0x3c8], PT ;  /* 0x0000f2000f007a0c */ /* 0x004fce0003f06270 */
[-C--:B------:R-:W-:Y:S02]  /*15b50*/  @!P3 LEA R10, P4, R3, R0.reuse, 0x1 ;  /* 0x00000000030ab211 */ /* 0x080fe400078808ff */
        /* <DEDUP_REMOVED lines=8> */
[----:B------:R1:W-:Y:S04]  /*15be0*/  @!P2 ST.E.128 [R8.64], R40 ;  /* 0x000000280800a985 */ /* 0x0003e8000c101d06 */
[----:B------:R1:W-:Y:S04]  /*15bf0*/  @!P1 ST.E.128 [R6.64], R36 ;  /* 0x0000002406009985 */ /* 0x0003e8000c101d06 */
[----:B------:R1:W-:Y:S02]  /*15c00*/  @!P0 ST.E.128 [R2.64], R32 ;  /* 0x0000002002008985 */ /* 0x0003e4000c101d06 */
.L_x_584:
[----:B------:R-:W-:Y:S05]  /*15c10*/  BSYNC B0 ;  /* 0x0000000000007941 */ /* 0x000fea0003800000 */
.L_x_583:
[----:B------:R-:W-:Y:S05]  /*15c20*/  BRA.DIV ~URZ, `(.L_x_585) ;  /* 0x00005fe27f007947 */ /* 0x000fea000b800000 */
[----:B----4-:R4:W3:Y:S02]  /*15c30*/  SHFL.IDX PT, R4, R5, 0x2, 0x181f ;  /* 0x00581f0005047f89 */ /* 0x0108e400000e0000 */
.L_x_677:
[----:B------:R-:W-:Y:S05]  /*15c40*/  BRA.DIV ~URZ, `(.L_x_586) ;  /* 0x000060527f007947 */ /* 0x000fea000b800000 */
[----:B--2---:R2:W4:Y:S02]  /*15c50*/  SHFL.IDX PT, R0, R14, 0x2, 0x181f ;  /* 0x00581f000e007f89 */ /* 0x00452400000e0000 */
.L_x_678:
[----:B-1----:R-:W-:Y:S01]  /*15c60*/  IADD3 R2, R12, 0x40, RZ ;  /* 0x000000400c027810 */ /* 0x002fe20007ffe0ff */
[----:B------:R-:W-:Y:S03]  /*15c70*/  BSSY B0, `(.L_x_587) ;  /* 0x000001b000007945 */ /* 0x000fe60003800000 */
[----:B------:R-:W-:-:S13]  /*15c80*/  ISETP.GE.AND P0, PT, R2, R13, PT ;  /* 0x0000000d0200720c */ /* 0x000fda0003f06270 */
[----:B------:R-:W-:Y:S05]  /*15c90*/  @P0 BRA `(.L_x_588) ;  /* 0x0000018000000947 */ /* 0x000fea0003800000 */
[----:B------:R-:W5:Y:S04]  /*15ca0*/  LDL R3, [R1+0x40] ;  /* 0x0000400001037983 */ /* 0x000f680000100800 */
[----:B--2---:R-:W2:Y:S04]  /*15cb0*/  LDL R19, [R1+0x68] ;  /* 0x0000680001137983 */ /* 0x004ea80000100800 */
[----:B----4-:R-:W4:Y:S04]  /*15cc0*/  LDL R17, [R1+0x64] ;  /* 0x0000640001117983 */ /* 0x010f280000100800 */
[----:B---3--:R-:W3:Y:S04]  /*15cd0*/  LDL R15, [R1+0x6c] ;  /* 0x00006c00010f7983 */ /* 0x008ee80000100800 */
[----:B------:R-:W3:Y:S04]  /*15ce0*/  LDL R21, [R1+0x20c] ;  /* 0x00020c0001157983 */ /* 0x000ee80000100800 */
[----:B------:R-:W3:Y:S04]  /*15cf0*/  LDL R20, [R1+0x208] ;  /* 0x0002080001147983 */ /* 0x000ee80000100800 */
[----:B------:R-:W3:Y:S04]  /*15d00*/  LDL R18, [R1+0x204] ;  /* 0x0002040001127983 */ /* 0x000ee80000100800 */
[----:B------:R-:W3:Y:S01]  /*15d10*/  LDL R16, [R1+0x200] ;  /* 0x0002000001107983 */ /* 0x000ee20000100800 */
[----:B-----5:R-:W-:-:S02]  /*15d20*/  ISETP.GE.AND P3, PT, R3, c[0x0][0x3c8], PT ;  /* 0x0000f20003007a0c */ /* 0x020fc40003f66270 */
[----:B--2---:R-:W-:Y:S02]  /*15d30*/  ISETP.GE.AND P2, PT, R19, c[0x0][0x3c8], PT ;  /* 0x0000f20013007a0c */ /* 0x004fe40003f46270 */
[----:B----4-:R-:W-:Y:S02]  /*15d40*/  ISETP.GE.AND P1, PT, R17, c[0x0][0x3c8], PT ;  /* 0x0000f20011007a0c */ /* 0x010fe40003f26270 */
[----:B---3--:R-:W-:-:S07]  /*15d50*/  ISETP.GE.AND P0, PT, R15, c[0x0][0x3c8], PT ;  /* 0x0000f2000f007a0c */ /* 0x008fce0003f06270 */
        /* <DEDUP_REMOVED lines=12> */
.L_x_588:
[----:B------:R-:W-:Y:S05]  /*15e20*/  BSYNC B0 ;  /* 0x0000000000007941 */ /* 0x000fea0003800000 */
.L_x_587:
[----:B------:R-:W-:Y:S05]  /*15e30*/  BRA.DIV ~URZ, `(.L_x_589) ;  /* 0x00005ef27f007947 */ /* 0x000fea000b800000 */
[----:B---3--:R3:W1:Y:S04]  /*15e40*/  SHFL.IDX PT, R4, R5, 0x3, 0x181f ;  /* 0x00781f0005047f89 */ /* 0x00866800000e0000 */
[----:B----4-:R3:W4:Y:S02]  /*15e50*/  SHFL.IDX PT, R0, R14, 0x3, 0x181f ;  /* 0x00781f000e007f89 */ /* 0x01072400000e0000 */
.L_x_679:
[----:B-1----:R-:W-:-:S04]  /*15e60*/  IADD3 R2, R12, 0x60, RZ ;  /* 0x000000600c027810 */ /* 0x002fc80007ffe0ff */
[----:B------:R-:W-:-:S13]  /*15e70*/  ISETP.GE.AND P0, PT, R2, R13, PT ;  /* 0x0000000d0200720c */ /* 0x000fda0003f06270 */
[----:B------:R-:W-:Y:S05]  /*15e80*/  @P0 BRA `(.L_x_590) ;  /* 0x00002cf000000947 */ /* 0x000fea0003800000 */
[----:B------:R-:W5:Y:S04]  /*15e90*/  LDL R16, [R1+0x40] ;  /* 0x0000400001107983 */ /* 0x000f680000100800 */
[----:B--23--:R-:W2:Y:S04]  /*15ea0*/  LDL R14, [R1+0x68] ;  /* 0x00006800010e7983 */ /* 0x00cea80000100800 */
[----:B------:R-:W3:Y:S04]  /*15eb0*/  LDL R10, [R1+0x64] ;  /* 0x00006400010a7983 */ /* 0x000ee80000100800 */
[----:B----4-:R-:W4:Y:S04]  /*15ec0*/  LDL R17, [R1+0x20c] ;  /* 0x00020c0001117983 */ /* 0x010f280000100800 */
[----:B------:R-:W4:Y:S04]  /*15ed0*/  LDL R15, [R1+0x208] ;  /* 0x00020800010f7983 */ /* 0x000f280000100800 */
[----:B------:R-:W4:Y:S04]  /*15ee0*/  LDL R11, [R1+0x204] ;  /* 0x00020400010b7983 */ /* 0x000f280000100800 */
[----:B------:R-:W4:Y:S01]  /*15ef0*/  LDL R5, [R1+0x6c] ;  /* 0x00006c0001057983 */ /* 0x000f220000100800 */
[----:B-----5:R-:W-:-:S02]  /*15f00*/  ISETP.GE.AND P2, PT, R16, c[0x0][0x3c8], PT ;  /* 0x0000f20010007a0c */ /* 0x020fc40003f46270 */
[----:B--2---:R-:W-:Y:S02]  /*15f10*/  ISETP.GE.AND P1, PT, R14, c[0x0][0x3c8], PT ;  /* 0x0000f2000e007a0c */ /* 0x004fe40003f26270 */
[----:B---3--:R-:W-:-:S09]  /*15f20*/  ISETP.GE.AND P0, PT, R10, c[0x0][0x3c8], PT ;  /* 0x0000f2000a007a0c */ /* 0x008fd20003f06270 */
[-C--:B------:R-:W-:Y:S02]  /*15f30*/  @!P2 LEA R8, P5, R16, R0.reuse, 0x1 ;  /* 0x000000001008a211 */ /* 0x080fe400078a08ff */
[----:B------:R-:W-:Y:S02]  /*15f40*/  @!P1 LEA R6, P4, R14, R0, 0x1 ;  /* 0x000000000e069211 */ /* 0x000fe400078808ff */
[----:B----4-:R-:W-:Y:S02]  /*15f50*/  @!P2 LEA.HI.X R9, R16, R4, R17, 0x1, P5 ;  /* 0x000000041009a211 */ /* 0x010fe400028f0c11 */
[----:B------:R-:W-:Y:S02]  /*15f60*/  @!P0 LEA R2, P3, R10, R0, 0x1 ;  /* 0x000000000a028211 */ /* 0x000fe400078608ff */
[-C--:B------:R-:W-:Y:S02]  /*15f70*/  @!P1 LEA.HI.X R7, R14, R4.reuse, R15, 0x1, P4 ;  /* 0x000000040e079211 */ /* 0x080fe400020f0c0f */
[----:B------:R-:W-:Y:S01]  /*15f80*/  @!P0 LEA.HI.X R3, R10, R4, R11, 0x1, P3 ;  /* 0x000000040a038211 */ /* 0x000fe200018f0c0b */
[----:B------:R1:W-:Y:S04]  /*15f90*/  @!P2 ST.E.128 [R8.64], R72 ;  /* 0x000000480800a985 */ /* 0x0003e8000c101d06 */
[----:B------:R1:W-:Y:S04]  /*15fa0*/  @!P1 ST.E.128 [R6.64], R68 ;  /* 0x0000004406009985 */ /* 0x0003e8000c101d06 */
[----:B------:R1:W-:Y:S01]  /*15fb0*/  @!P0 ST.E.128 [R2.64], R64 ;  /* 0x0000004002008985 */ /* 0x0003e2000c101d06 */
[----:B------:R-:W-:-:S13]  /*15fc0*/  ISETP.GE.AND P0, PT, R5, c[0x0][0x3c8], PT ;  /* 0x0000f20005007a0c */ /* 0x000fda0003f06270 */
[----:B------:R-:W-:Y:S05]  /*15fd0*/  @P0 BRA `(.L_x_590) ;  /* 0x00002ba000000947 */ /* 0x000fea0003800000 */
[----:B------:R-:W2:Y:S01]  /*15fe0*/  LDL R10, [R1+0x200] ;  /* 0x00020000010a7983 */ /* 0x000ea20000100800 */
[----:B-1----:R-:W-:-:S04]  /*15ff0*/  LEA R2, P0, R5, R0, 0x1 ;  /* 0x0000000005027211 */ /* 0x002fc800078008ff */
[----:B--2---:R-:W-:-:S05]  /*16000*/  LEA.HI.X R3, R5, R4, R10, 0x1, P0 ;  /* 0x0000000405037211 */ /* 0x004fca00000f0c0a */
[----:B------:R1:W-:Y:S01]  /*16010*/  ST.E.128 [R2.64], R76 ;  /* 0x0000004c02007985 */ /* 0x0003e2000c101d06 */
[----:B------:R-:W-:Y:S05]  /*16020*/  BRA `(.L_x_590) ;  /* 0x00002b5000007947 */ /* 0x000fea0003800000 */
.L_x_577:
[----:B-1----:R-:W2:Y:S01]  /*16030*/  LDL.LU R5, [R1+0x100] ;  /* 0x0001000001057983 */ /* 0x002ea20000300800 */
[----:B------:R-:W-:Y:S01]  /*16040*/  IMAD R11, R11, c[0x0][0x408], RZ ;  /* 0x000102000b0b7a24 */ /* 0x000fe200078e02ff */
[----:B------:R-:W-:-:S03]  /*16050*/  SHF.R.S32.HI R4, RZ, 0x1f, R0 ;  /* 0x0000001fff047819 */ /* 0x000fc60000011400 */
[C---:B------:R-:W-:Y:S02]  /*16060*/  IMAD R11, R2.reuse, c[0x0][0x40c], R11 ;  /* 0x00010300020b7a24 */ /* 0x040fe400078e020b */
[----:B------:R-:W-:-:S04]  /*16070*/  IMAD.WIDE.U32 R2, R2, c[0x0][0x408], RZ ;  /* 0x0001020002027a25 */ /* 0x000fc800078e00ff */
[----:B------:R-:W-:Y:S01]  /*16080*/  IMAD R4, R4, c[0x0][0x440], RZ ;  /* 0x0001100004047a24 */ /* 0x000fe200078e02ff */
[----:B------:R-:W-:-:S03]  /*16090*/  IADD3 R3, R3, R11, RZ ;  /* 0x0000000b03037210 */ /* 0x000fc60007ffe0ff */
[----:B------:R-:W-:Y:S02]  /*160a0*/  IMAD R4, R0, c[0x0][0x444], R4 ;  /* 0x0001110000047a24 */ /* 0x000fe400078e0204 */
[----:B------:R-:W-:-:S04]  /*160b0*/  IMAD.WIDE.U32 R2, R8, c[0x0][0x438], R2 ;  /* 0x00010e0008027a25 */ /* 0x000fc800078e0002 */
[----:B------:R-:W-:-:S04]  /*160c0*/  IMAD R3, R8, c[0x0][0x43c], R3 ;  /* 0x00010f0008037a24 */ /* 0x000fc800078e0203 */
[----:B------:R-:W-:Y:S01]  /*160d0*/  IMAD.WIDE.U32 R2, R0, c[0x0][0x440], R2 ;  /* 0x0001100000027a25 */ /* 0x000fe200078e0002 */
[----:B------:R-:W-:-:S04]  /*160e0*/  MOV R0, R9 ;  /* 0x0000000900007202 */ /* 0x000fc80000000f00 */
[----:B------:R-:W-:Y:S01]  /*160f0*/  IADD3 R3, R3, R4, RZ ;  /* 0x0000000403037210 */ /* 0x000fe20007ffe0ff */
[----:B------:R-:W-:-:S05]  /*16100*/  @P3 IMAD.HI.U32 R4, R9, c[0x0][0x4ec], RZ ;  /* 0x00013b0009043a27 */ /* 0x000fca00078e00ff */
        /* <DEDUP_REMOVED lines=19> */
.L_x_680:
[----:B------:R-:W-:Y:S05]  /*16240*/  BRA.DIV ~URZ, `(.L_x_592) ;  /* 0x00005c827f007947 */ /* 0x000fea000b800000 */
[----:B------:R3:W4:Y:S02]  /*16250*/  SHFL.IDX PT, R0, R12, RZ, 0x1c1f ;  /* 0x001c1fff0c007589 */ /* 0x00072400000e0000 */
.L_x_681:
        /* <DEDUP_REMOVED lines=8> */
[----:B------:R-:W4:Y:S04]  /*162e0*/  LDL R13, [R1+0x1f0] ;  /* 0x0001f000010d7983 */ /* 0x000f280000100800 */
[----:B------:R-:W4:Y:S04]  /*162f0*/  LDL R17, [R1+0xf8] ;  /* 0x0000f80001117983 */ /* 0x000f280000100800 */
[----:B------:R-:W4:Y:S04]  /*16300*/  LDL R7, [R1+0x1ec] ;  /* 0x0001ec0001077983 */ /* 0x000f280000100800 */
[----:B------:R-:W4:Y:S04]  /*16310*/  LDL R107, [R1+0x1e8] ;  /* 0x0001e800016b7983 */ /* 0x000f280000100800 */
[----:B------:R-:W4:Y:S04]  /*16320*/  LDL R16, [R1+0x164] ;  /* 0x0001640001107983 */ /* 0x000f280000100800 */
[----:B------:R-:W4:Y:S04]  /*16330*/  LDL R19, [R1+0x1e4] ;  /* 0x0001e40001137983 */ /* 0x000f280000100800 */
[----:B------:R-:W4:Y:S04]  /*16340*/  LDL R8, [R1+0x168] ;  /* 0x0001680001087983 */ /* 0x000f280000100800 */
[----:B------:R-:W4:Y:S01]  /*16350*/  LDL R15, [R1+0x160] ;  /* 0x00016000010f7983 */ /* 0x000f220000100800 */
[----:B-----5:R-:W-:-:S02]  /*16360*/  ISETP.GE.AND P0, PT, R9, c[0x0][0x3c8], PT ;  /* 0x0000f20009007a0c */ /* 0x020fc40003f06270 */
[----:B---3--:R-:W-:-:S11]  /*16370*/  ISETP.GE.AND P1, PT, R18, c[0x0][0x3c8], PT ;  /* 0x0000f20012007a0c */ /* 0x008fd60003f26270 */
[----:B------:R-:W-:Y:S02]  /*16380*/  @!P0 IMAD.MOV.U32 R2, RZ, RZ, R0 ;  /* 0x000000ffff028224 */ /* 0x000fe400078e0000 */
[----:B------:R-:W-:-:S04]  /*16390*/  @!P0 IMAD.MOV.U32 R3, RZ, RZ, R4 ;  /* 0x000000ffff038224 */ /* 0x000fc800078e0004 */
[----:B------:R-:W-:Y:S01]  /*163a0*/  @!P0 IMAD.WIDE R2, R9, 0x4, R2 ;  /* 0x0000000409028825 */ /* 0x000fe200078e0202 */
[----:B--2---:R-:W-:Y:S01]  /*163b0*/  ISETP.GE.AND P2, PT, R11, c[0x0][0x3c8], PT ;  /* 0x0000f2000b007a0c */ /* 0x004fe20003f46270 */
[----:B------:R-:W2:Y:S04]  /*163c0*/  LDL R9, [R1+0x15c] ;  /* 0x00015c0001097983 */ /* 0x000ea80000100800 */
[----:B------:R3:W-:Y:S02]  /*163d0*/  @!P0 ST.E.64 [R2.64], R22 ;  /* 0x0000001602008985 */ /* 0x0007e4000c101b06 */
[C---:B---3--:R-:W-:Y:S02]  /*163e0*/  @!P1 LEA R2, P0, R18.reuse, R0, 0x2 ;  /* 0x0000000012029211 */ /* 0x048fe400078010ff */
[----:B------:R-:W3:Y:S02]  /*163f0*/  LDL R23, [R1+0x1e0] ;  /* 0x0001e00001177983 */ /* 0x000ee40000100800 */
[----:B----4-:R-:W-:-:S02]  /*16400*/  @!P1 LEA.HI.X R3, R18, R4, R110, 0x2, P0 ;  /* 0x0000000412039211 */ /* 0x010fc400000f146e */
[----:B------:R-:W4:Y:S04]  /*16410*/  LDL R22, [R1+0x158] ;  /* 0x0001580001167983 */ /* 0x000f280000100800 */
[----:B------:R-:W5:Y:S04]  /*16420*/  LDL R18, [R1+0x1dc] ;  /* 0x0001dc0001127983 */ /* 0x000f680000100800 */
[----:B------:R1:W-:Y:S04]  /*16430*/  @!P1 ST.E.64 [R2.64], R24 ;  /* 0x0000001802009985 */ /* 0x0003e8000c101b06 */
[----:B-1----:R-:W4:Y:S01]  /*16440*/  LDL R25, [R1+0x1d8] ;  /* 0x0001d80001197983 */ /* 0x002f220000100800 */
[----:B------:R-:W-:-:S02]  /*16450*/  ISETP.GE.AND P1, PT, R6, c[0x0][0x3c8], PT ;  /* 0x0000f20006007a0c */ /* 0x000fc40003f26270 */
[C---:B------:R-:W-:Y:S01]  /*16460*/  @!P2 LEA R2, P0, R11.reuse, R0, 0x2 ;  /* 0x000000000b02a211 */ /* 0x040fe200078010ff */
[----:B------:R-:W4:Y:S01]  /*16470*/  LDL R24, [R1+0x1d0] ;  /* 0x0001d00001187983 */ /* 0x000f220000100800 */
[----:B------:R-:W-:Y:S02]  /*16480*/  ISETP.GE.AND P3, PT, R10, c[0x0][0x3c8], PT ;  /* 0x0000f2000a007a0c */ /* 0x000fe40003f66270 */
[----:B------:R-:W-:Y:S02]  /*16490*/  @!P2 LEA.HI.X R3, R11, R4, R13, 0x2, P0 ;  /* 0x000000040b03a211 */ /* 0x000fe400000f140d */
[----:B------:R-:W4:Y:S04]  /*164a0*/  LDL R11, [R1+0x154] ;  /* 0x00015400010b7983 */ /* 0x000f280000100800 */
[----:B------:R1:W-:Y:S01]  /*164b0*/  @!P2 ST.E.64 [R2.64], R26 ;  /* 0x0000001a0200a985 */ /* 0x0003e2000c101b06 */
[----:B------:R-:W-:-:S03]  /*164c0*/  ISETP.GE.AND P2, PT, R17, c[0x0][0x3c8], PT ;  /* 0x0000f20011007a0c */ /* 0x000fc60003f46270 */
[----:B------:R-:W4:Y:S01]  /*164d0*/  LDL R13, [R1+0x1d4] ;  /* 0x0001d400010d7983 */ /* 0x000f220000100800 */
[----:B------:R-:W-:Y:S02]  /*164e0*/  ISETP.GE.AND P4, PT, R8, c[0x0][0x3c8], PT ;  /* 0x0000f20008007a0c */ /* 0x000fe40003f86270 */
[C---:B-1----:R-:W-:Y:S01]  /*164f0*/  @!P1 LEA R2, P0, R6.reuse, R0, 0x2 ;  /* 0x0000000006029211 */ /* 0x042fe200078010ff */
[----:B------:R-:W4:Y:S03]  /*16500*/  LDL R26, [R1+0x150] ;  /* 0x00015000011a7983 */ /* 0x000f260000100800 */
[----:B------:R-:W-:Y:S01]  /*16510*/  @!P1 LEA.HI.X R3, R6, R4, R7, 0x2, P0 ;  /* 0x0000000406039211 */ /* 0x000fe200000f1407 */
[----:B------:R-:W4:Y:S01]  /*16520*/  LDL R27, [R1+0x1c8] ;  /* 0x0001c800011b7983 */ /* 0x000f220000100800 */
[----:B------:R-:W-:-:S03]  /*16530*/  @!P3 LEA R6, P5, R10, R0, 0x2 ;  /* 0x000000000a06b211 */ /* 0x000fc600078a10ff */
[----:B------:R1:W-:Y:S01]  /*16540*/  @!P1 ST.E.64 [R2.64], R132 ;  /* 0x0000008402009985 */ /* 0x0003e2000c101b06 */
[----:B------:R-:W-:Y:S02]  /*16550*/  ISETP.GE.AND P1, PT, R16, c[0x0][0x3c8], PT ;  /* 0x0000f20010007a0c */ /* 0x000fe40003f26270 */
[----:B------:R-:W-:Y:S02]  /*16560*/  @!P3 LEA.HI.X R7, R10, R4, R107, 0x2, P5 ;  /* 0x000000040a07b211 */ /* 0x000fe400028f146b */
[----:B------:R-:W4:Y:S04]  /*16570*/  LDL R10, [R1+0x14c] ;  /* 0x00014c00010a7983 */ /* 0x000f280000100800 */
[----:B------:R1:W-:Y:S02]  /*16580*/  @!P3 ST.E.64 [R6.64], R134 ;  /* 0x000000860600b985 */ /* 0x0003e4000c101b06 */
[----:B-1----:R-:W-:-:S04]  /*16590*/  @!P2 LEA R2, P0, R17, R0, 0x2 ;  /* 0x000000001102a211 */ /* 0x002fc800078010ff */
[----:B------:R-:W-:Y:S02]  /*165a0*/  @!P2 LEA.HI.X R3, R17, R4, R19, 0x2, P0 ;  /* 0x000000041103a211 */ /* 0x000fe400000f1413 */
[----:B------:R-:W4:Y:S04]  /*165b0*/  LDL R17, [R1+0x1cc] ;  /* 0x0001cc0001117983 */ /* 0x000f280000100800 */
[----:B------:R1:W-:Y:S01]  /*165c0*/  @!P2 ST.E.64 [R2.64], R136 ;  /* 0x000000880200a985 */ /* 0x0003e2000c101b06 */
[-C--:B------:R-:W-:Y:S02]  /*165d0*/  @!P4 LEA R6, P5, R8, R0.reuse, 0x2 ;  /* 0x000000000806c211 */ /* 0x080fe400078a10ff */
[----:B------:R-:W-:Y:S01]  /*165e0*/  ISETP.GE.AND P3, PT, R15, c[0x0][0x3c8], PT ;  /* 0x0000f2000f007a0c */ /* 0x000fe20003f66270 */
[----:B------:R-:W4:Y:S01]  /*165f0*/  LDL R19, [R1+0x148] ;  /* 0x0001480001137983 */ /* 0x000f220000100800 */
[----:B-1----:R-:W-:-:S04]  /*16600*/  @!P1 LEA R2, P0, R16, R0, 0x2 ;  /* 0x0000000010029211 */ /* 0x002fc800078010ff */
[-C--:B-----5:R-:W-:Y:S02]  /*16610*/  @!P1 LEA.HI.X R3, R16, R4.reuse, R18, 0x2, P0 ;  /* 0x0000000410039211 */ /* 0x0a0fe400000f1412 */
[----:B------:R-:W5:Y:S01]  /*16620*/  LDL R16, [R1+0x1c4] ;  /* 0x0001c40001107983 */ /* 0x000f620000100800 */
[----:B---3--:R-:W-:-:S03]  /*16630*/  @!P4 LEA.HI.X R7, R8, R4, R23, 0x2, P5 ;  /* 0x000000040807c211 */ /* 0x008fc600028f1417 */
[----:B------:R-:W3:Y:S04]  /*16640*/  LDL R8, [R1+0x144] ;  /* 0x0001440001087983 */ /* 0x000ee80000100800 */
[----:B------:R1:W-:Y:S01]  /*16650*/  @!P4 ST.E.64 [R6.64], R28 ;  /* 0x0000001c0600c985 */ /* 0x0003e2000c101b06 */
[----:B--2---:R-:W-:-:S03]  /*16660*/  ISETP.GE.AND P2, PT, R9, c[0x0][0x3c8], PT ;  /* 0x0000f20009007a0c */ /* 0x004fc60003f46270 */
[----:B------:R-:W2:Y:S04]  /*16670*/  LDL R23, [R1+0x140] ;  /* 0x0001400001177983 */ /* 0x000ea80000100800 */
[----:B------:R-:W2:Y:S01]  /*16680*/  LDL R18, [R1+0x13c] ;  /* 0x00013c0001127983 */ /* 0x000ea20000100800 */
[----:B-1----:R-:W-:-:S03]  /*16690*/  @!P3 LEA R6, P5, R15, R0, 0x2 ;  /* 0x000000000f06b211 */ /* 0x002fc600078a10ff */
[----:B------:R-:W2:Y:S01]  /*166a0*/  LDL R28, [R1+0x120] ;  /* 0x00012000011c7983 */ /* 0x000ea20000100800 */
[----:B----4-:R-:W-:-:S03]  /*166b0*/  @!P3 LEA.HI.X R7, R15, R4, R25, 0x2, P5 ;  /* 0x000000040f07b211 */ /* 0x010fc600028f1419 */
[----:B------:R-:W4:Y:S04]  /*166c0*/  LDL R29, [R1+0x198] ;  /* 0x00019800011d7983 */ /* 0x000f280000100800 */
[----:B------:R-:W2:Y:S04]  /*166d0*/  LDL R15, [R1+0x1bc] ;  /* 0x0001bc00010f7983 */ /* 0x000ea80000100800 */
[----:B------:R-:W4:Y:S01]  /*166e0*/  LDL R25, [R1+0x1c0] ;  /* 0x0001c00001197983 */ /* 0x000f220000100800 */
[----:B------:R-:W-:-:S03]  /*166f0*/  ISETP.GE.AND P4, PT, R22, c[0x0][0x3c8], PT ;  /* 0x0000f20016007a0c */ /* 0x000fc60003f86270 */
[----:B------:R1:W-:Y:S01]  /*16700*/  @!P1 ST.E.64 [R2.64], R32 ;  /* 0x0000002002009985 */ /* 0x0003e2000c101b06 */
[----:B------:R-:W-:-:S03]  /*16710*/  ISETP.GE.AND P1, PT, R11, c[0x0][0x3c8], PT ;  /* 0x0000f2000b007a0c */ /* 0x000fc60003f26270 */
[----:B------:R1:W-:Y:S02]  /*16720*/  @!P3 ST.E.64 [R6.64], R36 ;  /* 0x000000240600b985 */ /* 0x0003e4000c101b06 */
[C---:B-1----:R-:W-:Y:S02]  /*16730*/  @!P2 LEA R2, P0, R9.reuse, R0, 0x2 ;  /* 0x000000000902a211 */ /* 0x042fe400078010ff */
[----:B------:R-:W4:Y:S02]  /*16740*/  LDL R32, [R1+0x128] ;  /* 0x0001280001207983 */ /* 0x000f240000100800 */
[----:B------:R-:W-:Y:S02]  /*16750*/  @!P2 LEA.HI.X R3, R9, R4, R13, 0x2, P0 ;  /* 0x000000040903a211 */ /* 0x000fe400000f140d */
[----:B------:R-:W4:Y:S01]  /*16760*/  LDL R33, [R1+0x1a0] ;  /* 0x0001a00001217983 */ /* 0x000f220000100800 */
[----:B------:R-:W-:-:S03]  /*16770*/  @!P4 LEA R6, P5, R22, R0, 0x2 ;  /* 0x000000001606c211 */ /* 0x000fc600078a10ff */
[----:B------:R1:W-:Y:S01]  /*16780*/  @!P2 ST.E.64 [R2.64], R40 ;  /* 0x000000280200a985 */ /* 0x0003e2000c101b06 */
[----:B------:R-:W-:-:S03]  /*16790*/  ISETP.GE.AND P2, PT, R10, c[0x0][0x3c8], PT ;  /* 0x0000f2000a007a0c */ /* 0x000fc60003f46270 */
[----:B------:R-:W4:Y:S01]  /*167a0*/  LDL R9, [R1+0x138] ;  /* 0x0001380001097983 */ /* 0x000f220000100800 */
[----:B------:R-:W-:-:S03]  /*167b0*/  @!P4 LEA.HI.X R7, R22, R4, R24, 0x2, P5 ;  /* 0x000000041607c211 */ /* 0x000fc600028f1418 */
[----:B------:R-:W4:Y:S04]  /*167c0*/  LDL R24, [R1+0x1b8] ;  /* 0x0001b80001187983 */ /* 0x000f280000100800 */
[----:B------:R1:W-:Y:S01]  /*167d0*/  @!P4 ST.E.64 [R6.64], R44 ;  /* 0x0000002c0600c985 */ /* 0x0003e2000c101b06 */
[----:B------:R-:W-:-:S03]  /*167e0*/  ISETP.GE.AND P3, PT, R26, c[0x0][0x3c8], PT ;  /* 0x0000f2001a007a0c */ /* 0x000fc60003f66270 */
[----:B------:R-:W4:Y:S04]  /*167f0*/  LDL R13, [R1+0x134] ;  /* 0x00013400010d7983 */ /* 0x000f280000100800 */
[----:B------:R-:W4:Y:S01]  /*16800*/  LDL R22, [R1+0x1b4] ;  /* 0x0001b40001167983 */ /* 0x000f220000100800 */
[----:B-1----:R-:W-:-:S04]  /*16810*/  @!P1 LEA R2, P0, R11, R0, 0x2 ;  /* 0x000000000b029211 */ /* 0x002fc800078010ff */
[----:B------:R-:W-:Y:S02]  /*16820*/  @!P1 LEA.HI.X R3, R11, R4, R17, 0x2, P0 ;  /* 0x000000040b039211 */ /* 0x000fe400000f1411 */
[----:B------:R-:W4:Y:S04]  /*16830*/  LDL R11, [R1+0x12c] ;  /* 0x00012c00010b7983 */ /* 0x000f280000100800 */
[----:B------:R1:W-:Y:S01]  /*16840*/  @!P1 ST.E.64 [R2.64], R48 ;  /* 0x0000003002009985 */ /* 0x0003e2000c101b06 */
[C---:B------:R-:W-:Y:S02]  /*16850*/  @!P3 LEA R6, P5, R26.reuse, R0, 0x2 ;  /* 0x000000001a06b211 */ /* 0x040fe400078a10ff */
[----:B------:R-:W-:Y:S01]  /*16860*/  ISETP.GE.AND P4, PT, R19, c[0x0][0x3c8], PT ;  /* 0x0000f20013007a0c */ /* 0x000fe20003f86270 */
[----:B------:R-:W4:Y:S01]  /*16870*/  LDL R17, [R1+0x130] ;  /* 0x0001300001117983 */ /* 0x000f220000100800 */
[----:B------:R-:W-:-:S03]  /*16880*/  @!P3 LEA.HI.X R7, R26, R4, R27, 0x2, P5 ;  /* 0x000000041a07b211 */ /* 0x000fc600028f141b */
[----:B------:R-:W4:Y:S01]  /*16890*/  LDL R26, [R1+0x11c] ;  /* 0x00011c00011a7983 */ /* 0x000f220000100800 */
[----:B-1----:R-:W-:-:S03]  /*168a0*/  @!P2 LEA R2, P0, R10, R0, 0x2 ;  /* 0x000000000a02a211 */ /* 0x002fc600078010ff */
[----:B------:R1:W-:Y:S04]  /*168b0*/  @!P3 ST.E.64 [R6.64], R52 ;  /* 0x000000340600b985 */ /* 0x0003e8000c101b06 */
[----:B------:R-:W4:Y:S01]  /*168c0*/  LDL R27, [R1+0x194] ;  /* 0x00019400011b7983 */ /* 0x000f220000100800 */
[----:B-1----:R-:W-:Y:S02]  /*168d0*/  @!P4 LEA R6, P5, R19, R0, 0x2 ;  /* 0x000000001306c211 */ /* 0x002fe400078a10ff */
[----:B-----5:R-:W-:Y:S02]  /*168e0*/  @!P2 LEA.HI.X R3, R10, R4, R16, 0x2, P0 ;  /* 0x000000040a03a211 */ /* 0x020fe400000f1410 */
[----:B------:R-:W5:Y:S01]  /*168f0*/  LDL R10, [R1+0x1b0] ;  /* 0x0001b000010a7983 */ /* 0x000f620000100800 */
[----:B---3--:R-:W-:-:S03]  /*16900*/  ISETP.GE.AND P1, PT, R8, c[0x0][0x3c8], PT ;  /* 0x0000f20008007a0c */ /* 0x008fc60003f26270 */
[----:B------:R-:W3:Y:S04]  /*16910*/  LDL R16, [R1+0x1ac] ;  /* 0x0001ac0001107983 */ /* 0x000ee80000100800 */
[----:B------:R1:W-:Y:S06]  /*16920*/  @!P2 ST.E.64 [R2.64], R56 ;  /* 0x000000380200a985 */ /* 0x0003ec000c101b06 */
[----:B-1----:R-:W-:-:S04]  /*16930*/  @!P1 LEA R2, P0, R8, R0, 0x2 ;  /* 0x0000000008029211 */ /* 0x002fc800078010ff */
[-C--:B--2---:R-:W-:Y:S02]  /*16940*/  @!P1 LEA.HI.X R3, R8, R4.reuse, R15, 0x2, P0 ;  /* 0x0000000408039211 */ /* 0x084fe400000f140f */
[----:B------:R-:W2:Y:S01]  /*16950*/  LDL R15, [R1+0x1a4] ;  /* 0x0001a400010f7983 */ /* 0x000ea20000100800 */
[----:B----4-:R-:W-:-:S03]  /*16960*/  @!P4 LEA.HI.X R7, R19, R4, R25, 0x2, P5 ;  /* 0x000000041307c211 */ /* 0x010fc600028f1419 */
[----:B------:R-:W4:Y:S01]  /*16970*/  LDL R19, [R1+0x1a8] ;  /* 0x0001a80001137983 */ /* 0x000f220000100800 */
[----:B------:R-:W-:-:S03]  /*16980*/  ISETP.GE.AND P3, PT, R23, c[0x0][0x3c8], PT ;  /* 0x0000f20017007a0c */ /* 0x000fc60003f66270 */
[----:B------:R1:W-:Y:S01]  /*16990*/  @!P4 ST.E.64 [R6.64], R60 ;  /* 0x0000003c0600c985 */ /* 0x0003e2000c101b06 */
[----:B------:R-:W-:-:S03]  /*169a0*/  ISETP.GE.AND P2, PT, R18, c[0x0][0x3c8], PT ;  /* 0x0000f20012007a0c */ /* 0x000fc60003f46270 */
[----:B------:R-:W4:Y:S04]  /*169b0*/  LDL R8, [R1+0x124] ;  /* 0x0001240001087983 */ /* 0x000f280000100800 */
[----:B------:R1:W-:Y:S04]  /*169c0*/  @!P1 ST.E.64 [R2.64], R64 ;  /* 0x0000004002009985 */ /* 0x0003e8000c101b06 */
[----:B------:R-:W4:Y:S01]  /*169d0*/  LDL R25, [R1+0x190] ;  /* 0x0001900001197983 */ /* 0x000f220000100800 */
[----:B-1----:R-:W-:Y:S02]  /*169e0*/  @!P3 LEA R6, P5, R23, R0, 0x2 ;  /* 0x000000001706b211 */ /* 0x002fe400078a10ff */
[----:B------:R-:W-:-:S02]  /*169f0*/  ISETP.GE.AND P4, PT, R9, c[0x0][0x3c8], PT ;  /* 0x0000f20009007a0c */ /* 0x000fc40003f86270 */
[----:B------:R-:W-:Y:S02]  /*16a00*/  @!P3 LEA.HI.X R7, R23, R4, R24, 0x2, P5 ;  /* 0x000000041707b211 */ /* 0x000fe400028f1418 */
[----:B------:R-:W-:Y:S01]  /*16a10*/  @!P2 LEA R2, P0, R18, R0, 0x2 ;  /* 0x000000001202a211 */ /* 0x000fe200078010ff */
[----:B------:R-:W4:Y:S04]  /*16a20*/  LDL R24, [R1+0x118] ;  /* 0x0001180001187983 */ /* 0x000f280000100800 */
[----:B------:R1:W-:Y:S01]  /*16a30*/  @!P3 ST.E.64 [R6.64], R68 ;  /* 0x000000440600b985 */ /* 0x0003e2000c101b06 */
[----:B------:R-:W-:-:S03]  /*16a40*/  ISETP.GE.AND P1, PT, R13, c[0x0][0x3c8], PT ;  /* 0x0000f2000d007a0c */ /* 0x000fc60003f26270 */
[----:B------:R-:W4:Y:S01]  /*16a50*/  LDL R23, [R1+0x188] ;  /* 0x0001880001177983 */ /* 0x000f220000100800 */
[----:B------:R-:W-:-:S03]  /*16a60*/  @!P2 LEA.HI.X R3, R18, R4, R22, 0x2, P0 ;  /* 0x000000041203a211 */ /* 0x000fc600000f1416 */
[----:B------:R-:W4:Y:S04]  /*16a70*/  LDL R18, [R1+0x10c] ;  /* 0x00010c0001127983 */ /* 0x000f280000100800 */
[----:B------:R1:W-:Y:S04]  /*16a80*/  @!P2 ST.E.64 [R2.64], R72 ;  /* 0x000000480200a985 */ /* 0x0003e8000c101b06 */
[----:B------:R-:W4:Y:S01]  /*16a90*/  LDL R22, [R1+0x110] ;  /* 0x0001100001167983 */ /* 0x000f220000100800 */
[----:B-1----:R-:W-:Y:S02]  /*16aa0*/  @!P4 LEA R6, P5, R9, R0, 0x2 ;  /* 0x000000000906c211 */ /* 0x002fe400078a10ff */
[----:B------:R-:W-:-:S02]  /*16ab0*/  ISETP.GE.AND P2, PT, R11, c[0x0][0x3c8], PT ;  /* 0x0000f2000b007a0c */ /* 0x000fc40003f46270 */
[----:B------:R-:W-:Y:S02]  /*16ac0*/  ISETP.GE.AND P3, PT, R17, c[0x0][0x3c8], PT ;  /* 0x0000f20011007a0c */ /* 0x000fe40003f66270 */
[----:B------:R-:W-:Y:S02]  /*16ad0*/  @!P1 LEA R2, P0, R13, R0, 0x2 ;  /* 0x000000000d029211 */ /* 0x000fe400078010ff */
[-C--:B-----5:R-:W-:Y:S02]  /*16ae0*/  @!P4 LEA.HI.X R7, R9, R4.reuse, R10, 0x2, P5 ;  /* 0x000000040907c211 */ /* 0x0a0fe400028f140a */
[----:B------:R-:W5:Y:S04]  /*16af0*/  LDL R9, [R1+0x19c] ;  /* 0x00019c0001097983 */ /* 0x000f680000100800 */
[----:B------:R-:W5:Y:S01]  /*16b00*/  LDL R10, [R1+0x114] ;  /* 0x00011400010a7983 */ /* 0x000f620000100800 */
[----:B---3--:R-:W-:-:S03]  /*16b10*/  @!P1 LEA.HI.X R3, R13, R4, R16, 0x2, P0 ;  /* 0x000000040d039211 */ /* 0x008fc600000f1410 */
[----:B------:R-:W3:Y:S04]  /*16b20*/  LDL R16, [R1+0x108] ;  /* 0x0001080001107983 */ /* 0x000ee80000100800 */
[----:B------:R1:W-:Y:S04]  /*16b30*/  @!P4 ST.E.64 [R6.64], R76 ;  /* 0x0000004c0600c985 */ /* 0x0003e8000c101b06 */
[----:B------:R-:W3:Y:S04]  /*16b40*/  LDL R13, [R1+0x104] ;  /* 0x00010400010d7983 */ /* 0x000ee80000100800 */
[----:B------:R2:W-:Y:S01]  /*16b50*/  @!P1 ST.E.64 [R2.64], R80 ;  /* 0x0000005002009985 */ /* 0x0005e2000c101b06 */
[----:B-1----:R-:W-:-:S02]  /*16b60*/  @!P3 LEA R6, P5, R17, R0, 0x2 ;  /* 0x000000001106b211 */ /* 0x002fc400078a10ff */
[----:B--2---:R-:W-:-:S04]  /*16b70*/  @!P2 LEA R2, P0, R11, R0, 0x2 ;  /* 0x000000000b02a211 */ /* 0x004fc800078010ff */
[-C--:B------:R-:W-:Y:S02]  /*16b80*/  @!P2 LEA.HI.X R3, R11, R4.reuse, R15, 0x2, P0 ;  /* 0x000000040b03a211 */ /* 0x080fe400000f140f */
[----:B------:R-:W2:Y:S01]  /*16b90*/  LDL R11, [R1+0x18c] ;  /* 0x00018c00010b7983 */ /* 0x000ea20000100800 */
[----:B----4-:R-:W-:-:S03]  /*16ba0*/  @!P3 LEA.HI.X R7, R17, R4, R19, 0x2, P5 ;  /* 0x000000041107b211 */ /* 0x010fc600028f1413 */
[----:B------:R-:W4:Y:S04]  /*16bb0*/  LDL R19, [R1+0x184] ;  /* 0x0001840001137983 */ /* 0x000f280000100800 */
[----:B------:R-:W2:Y:S04]  /*16bc0*/  LDL R17, [R1+0x180] ;  /* 0x0001800001117983 */ /* 0x000ea80000100800 */
[----:B------:R-:W2:Y:S01]  /*16bd0*/  LDL R15, [R1+0x17c] ;  /* 0x00017c00010f7983 */ /* 0x000ea20000100800 */
[----:B------:R-:W-:Y:S02]  /*16be0*/  ISETP.GE.AND P4, PT, R32, c[0x0][0x3c8], PT ;  /* 0x0000f20020007a0c */ /* 0x000fe40003f86270 */
[----:B------:R-:W-:Y:S01]  /*16bf0*/  ISETP.GE.AND P1, PT, R8, c[0x0][0x3c8], PT ;  /* 0x0000f20008007a0c */ /* 0x000fe20003f26270 */
[----:B------:R1:W-:Y:S01]  /*16c00*/  @!P3 ST.E.64 [R6.64], R84 ;  /* 0x000000540600b985 */ /* 0x0003e2000c101b06 */
[----:B------:R-:W-:-:S03]  /*16c10*/  ISETP.GE.AND P3, PT, R28, c[0x0][0x3c8], PT ;  /* 0x0000f2001c007a0c */ /* 0x000fc60003f66270 */
[----:B------:R1:W-:Y:S01]  /*16c20*/  @!P2 ST.E.64 [R2.64], R88 ;  /* 0x000000580200a985 */ /* 0x0003e2000c101b06 */
[----:B------:R-:W-:-:S05]  /*16c30*/  ISETP.GE.AND P2, PT, R26, c[0x0][0x3c8], PT ;  /* 0x0000f2001a007a0c */ /* 0x000fca0003f46270 */
[-C--:B-1----:R-:W-:Y:S02]  /*16c40*/  @!P4 LEA R6, P5, R32, R0.reuse, 0x2 ;  /* 0x000000002006c211 */ /* 0x082fe400078a10ff */
[----:B------:R-:W-:Y:S02]  /*16c50*/  @!P1 LEA R2, P0, R8, R0, 0x2 ;  /* 0x0000000008029211 */ /* 0x000fe400078010ff */
[----:B------:R-:W-:Y:S02]  /*16c60*/  @!P4 LEA.HI.X R7, R32, R4, R33, 0x2, P5 ;  /* 0x000000042007c211 */ /* 0x000fe400028f1421 */
[----:B------:R-:W-:-:S03]  /*16c70*/  ISETP.GE.AND P6, PT, R24, c[0x0][0x3c8], PT ;  /* 0x0000f20018007a0c */ /* 0x000fc60003fc6270 */
[----:B------:R1:W-:Y:S01]  /*16c80*/  @!P4 ST.E.64 [R6.64], R92 ;  /* 0x0000005c0600c985 */ /* 0x0003e2000c101b06 */
[----:B------:R-:W-:Y:S02]  /*16c90*/  ISETP.GE.AND P4, PT, R22, c[0x0][0x3c8], PT ;  /* 0x0000f20016007a0c */ /* 0x000fe40003f86270 */
[----:B-----5:R-:W-:Y:S02]  /*16ca0*/  @!P1 LEA.HI.X R3, R8, R4, R9, 0x2, P0 ;  /* 0x0000000408039211 */ /* 0x020fe400000f1409 */
[----:B------:R-:W-:-:S03]  /*16cb0*/  @!P3 LEA R8, P0, R28, R0, 0x2 ;  /* 0x000000001c08b211 */ /* 0x000fc600078010ff */
[----:B------:R5:W-:Y:S01]  /*16cc0*/  @!P1 ST.E.64 [R2.64], R96 ;  /* 0x0000006002009985 */ /* 0x000be2000c101b06 */
[----:B------:R-:W-:Y:S02]  /*16cd0*/  @!P3 LEA.HI.X R9, R28, R4, R29, 0x2, P0 ;  /* 0x000000041c09b211 */ /* 0x000fe400000f141d */
[----:B------:R-:W-:-:S03]  /*16ce0*/  ISETP.GE.AND P5, PT, R10, c[0x0][0x3c8], PT ;  /* 0x0000f2000a007a0c */ /* 0x000fc60003fa6270 */
[----:B------:R-:W-:Y:S01]  /*16cf0*/  @!P3 ST.E.64 [R8.64], R140 ;  /* 0x0000008c0800b985 */ /* 0x000fe2000c101b06 */
[----:B-1----:R-:W-:-:S04]  /*16d00*/  @!P6 LEA R6, P0, R24, R0, 0x2 ;  /* 0x000000001806e211 */ /* 0x002fc800078010ff */
[----:B------:R-:W-:Y:S02]  /*16d10*/  @!P6 LEA.HI.X R7, R24, R4, R25, 0x2, P0 ;  /* 0x000000041807e211 */ /* 0x000fe400000f1419 */
[----:B---3--:R-:W-:Y:S02]  /*16d20*/  ISETP.GE.AND P0, PT, R13, c[0x0][0x3c8], PT ;  /* 0x0000f2000d007a0c */ /* 0x008fe40003f06270 */
[----:B-----5:R-:W-:-:S04]  /*16d30*/  @!P2 LEA R2, P1, R26, R0, 0x2 ;  /* 0x000000001a02a211 */ /* 0x020fc800078210ff */
[----:B------:R-:W-:-:S05]  /*16d40*/  @!P2 LEA.HI.X R3, R26, R4, R27, 0x2, P1 ;  /* 0x000000041a03a211 */ /* 0x000fca00008f141b */
[----:B------:R1:W-:Y:S01]  /*16d50*/  @!P2 ST.E.64 [R2.64], R100 ;  /* 0x000000640200a985 */ /* 0x0003e2000c101b06 */
[----:B------:R-:W-:Y:S02]  /*16d60*/  ISETP.GE.AND P2, PT, R18, c[0x0][0x3c8], PT ;  /* 0x0000f20012007a0c */ /* 0x000fe40003f46270 */
[----:B------:R-:W-:Y:S01]  /*16d70*/  ISETP.GE.AND P1, PT, R16, c[0x0][0x3c8], PT ;  /* 0x0000f20010007a0c */ /* 0x000fe20003f26270 */
[----:B------:R3:W-:Y:S01]  /*16d80*/  @!P6 ST.E.64 [R6.64], R104 ;  /* 0x000000680600e985 */ /* 0x0007e2000c101b06 */
[----:B-1----:R-:W-:-:S04]  /*16d90*/  @!P5 LEA R2, P3, R10, R0, 0x2 ;  /* 0x000000000a02d211 */ /* 0x002fc800078610ff */
[----:B--2---:R-:W-:-:S05]  /*16da0*/  @!P5 LEA.HI.X R3, R10, R4, R11, 0x2, P3 ;  /* 0x000000040a03d211 */ /* 0x004fca00018f140b */
[-C--:B------:R-:W-:Y:S02]  /*16db0*/  @!P2 LEA R8, P3, R18, R0.reuse, 0x2 ;  /* 0x000000001208a211 */ /* 0x080fe400078610ff */
[-C--:B------:R-:W-:Y:S01]  /*16dc0*/  @!P4 LEA R10, P6, R22, R0.reuse, 0x2 ;  /* 0x00000000160ac211 */ /* 0x080fe200078c10ff */
[----:B------:R1:W-:Y:S01]  /*16dd0*/  @!P5 ST.E.64 [R2.64], R108 ;  /* 0x0000006c0200d985 */ /* 0x0003e2000c101b06 */
[----:B---3--:R-:W-:Y:S02]  /*16de0*/  @!P1 LEA R6, P5, R16, R0, 0x2 ;  /* 0x0000000010069211 */ /* 0x008fe400078a10ff */
[-C--:B----4-:R-:W-:Y:S02]  /*16df0*/  @!P2 LEA.HI.X R9, R18, R4.reuse, R19, 0x2, P3 ;  /* 0x000000041209a211 */ /* 0x090fe400018f1413 */
[-C--:B------:R-:W-:Y:S02]  /*16e00*/  @!P4 LEA.HI.X R11, R22, R4.reuse, R23, 0x2, P6 ;  /* 0x00000004160bc211 */ /* 0x080fe400030f1417 */
[----:B------:R-:W-:-:S03]  /*16e10*/  @!P1 LEA.HI.X R7, R16, R4, R17, 0x2, P5 ;  /* 0x0000000410079211 */ /* 0x000fc600028f1411 */
[----:B------:R2:W-:Y:S04]  /*16e20*/  @!P4 ST.E.64 [R10.64], R148 ;  /* 0x000000940a00c985 */ /* 0x0005e8000c101b06 */
[----:B------:R2:W-:Y:S04]  /*16e30*/  @!P2 ST.E.64 [R8.64], R144 ;  /* 0x000000900800a985 */ /* 0x0005e8000c101b06 */
[----:B------:R2:W-:Y:S01]  /*16e40*/  @!P1 ST.E.64 [R6.64], R112 ;  /* 0x0000007006009985 */ /* 0x0005e2000c101b06 */
[----:B-1----:R-:W-:-:S04]  /*16e50*/  @!P0 LEA R2, P3, R13, R0, 0x2 ;  /* 0x000000000d028211 */ /* 0x002fc800078610ff */
[----:B------:R-:W-:-:S05]  /*16e60*/  @!P0 LEA.HI.X R3, R13, R4, R15, 0x2, P3 ;  /* 0x000000040d038211 */ /* 0x000fca00018f140f */
[----:B------:R2:W-:Y:S04]  /*16e70*/  @!P0 ST.E.64 [R2.64], R20 ;  /* 0x0000001402008985 */ /* 0x0005e8000c101b06 */
.L_x_594:
[----:B------:R-:W-:Y:S05]  /*16e80*/  BSYNC B0 ;  /* 0x0000000000007941 */ /* 0x000fea0003800000 */
.L_x_593:
[----:B------:R-:W-:Y:S05]  /*16e90*/  BRA.DIV ~URZ, `(.L_x_595) ;  /* 0x000050c27f007947 */ /* 0x000fea000b800000 */
[----:B--2---:R2:W1:Y:S04]  /*16ea0*/  SHFL.IDX PT, R4, R5, 0x1, 0x1c1f ;  /* 0x003c1f0005047f89 */ /* 0x00446800000e0000 */
[----:B----4-:R2:W4:Y:S02]  /*16eb0*/  SHFL.IDX PT, R0, R12, 0x1, 0x1c1f ;  /* 0x003c1f000c007f89 */ /* 0x01052400000e0000 */
.L_x_682:
[----:B------:R-:W-:-:S13]  /*16ec0*/  ISETP.NE.AND P0, PT, R14, RZ, PT ;  /* 0x000000ff0e00720c */ /* 0x000fda0003f05270 */
[----:B------:R-:W-:Y:S05]  /*16ed0*/  @P0 BRA `(.L_x_590) ;  /* 0x00001ca000000947 */ /* 0x000fea0003800000 */
        /* <DEDUP_REMOVED lines=10> */
[----:B-1----:R-:W4:Y:S04]  /*16f80*/  LDL R5, [R1+0x1e8] ;  /* 0x0001e80001057983 */ /* 0x002f280000100800 */
        /* <DEDUP_REMOVED lines=9> */
[----:B--2---:R-:W-:Y:S02]  /*17020*/  ISETP.GE.AND P2, PT, R11, c[0x0][0x3c8], PT ;  /* 0x0000f2000b007a0c */ /* 0x004fe40003f46270 */
[----:B---3--:R-:W-:-:S09]  /*17030*/  ISETP.GE.AND P1, PT, R21, c[0x0][0x3c8], PT ;  /* 0x0000f20015007a0c */ /* 0x008fd20003f26270 */
[----:B------:R-:W-:Y:S02]  /*17040*/  @!P3 IMAD.MOV.U32 R2, RZ, RZ, R0 ;  /* 0x000000ffff02b224 */ /* 0x000fe400078e0000 */
[----:B------:R-:W-:Y:S01]  /*17050*/  @!P3 IMAD.MOV.U32 R3, RZ, RZ, R4 ;  /* 0x000000ffff03b224 */ /* 0x000fe200078e0004 */
[----:B----4-:R-:W-:-:S03]  /*17060*/  ISETP.GE.AND P0, PT, R13, c[0x0][0x3c8], PT ;  /* 0x0000f2000d007a0c */ /* 0x010fc60003f06270 */
[----:B------:R-:W-:Y:S01]  /*17070*/  @!P3 IMAD.WIDE R2, R6, 0x4, R2 ;  /* 0x000000040602b825 */ /* 0x000fe200078e0202 */
[----:B------:R-:W-:-:S04]  /*17080*/  @!P1 LEA R6, P4, R21, R0, 0x2 ;  /* 0x0000000015069211 */ /* 0x000fc800078810ff */
[----:B------:R1:W-:Y:S01]  /*17090*/  @!P3 ST.E.64 [R2.64], R116 ;  /* 0x000000740200b985 */ /* 0x0003e2000c101b06 */
[----:B------:R-:W-:Y:S02]  /*170a0*/  @!P2 LEA R8, P3, R11, R0, 0x2 ;  /* 0x000000000b08a211 */ /* 0x000fe400078610ff */
[-C--:B------:R-:W-:Y:S02]  /*170b0*/  @!P1 LEA.HI.X R7, R21, R4.reuse, R22, 0x2, P4 ;  /* 0x0000000415079211 */ /* 0x080fe400020f1416 */
[----:B------:R-:W-:Y:S01]  /*170c0*/  @!P2 LEA.HI.X R9, R11, R4, R18, 0x2, P3 ;  /* 0x000000040b09a211 */ /* 0x000fe200018f1412 */
[----:B------:R-:W2:Y:S01]  /*170d0*/  LDL R21, [R1+0x1d8] ;  /* 0x0001d80001157983 */ /* 0x000ea20000100800 */
[----:B------:R-:W-:-:S03]  /*170e0*/  ISETP.GE.AND P4, PT, R17, c[0x0][0x3c8], PT ;  /* 0x0000f20011007a0c */ /* 0x000fc60003f86270 */
[----:B------:R-:W3:Y:S01]  /*170f0*/  LDL R18, [R1+0x154] ;  /* 0x0001540001127983 */ /* 0x000ee20000100800 */
[----:B------:R-:W-:-:S03]  /*17100*/  ISETP.GE.AND P6, PT, R12, c[0x0][0x3c8], PT ;  /* 0x0000f2000c007a0c */ /* 0x000fc60003fc6270 */
[----:B------:R-:W4:Y:S04]  /*17110*/  LDL R11, [R1+0x158] ;  /* 0x00015800010b7983 */ /* 0x000f280000100800 */
[----:B------:R5:W-:Y:S04]  /*17120*/  @!P2 ST.E.64 [R8.64], R154 ;  /* 0x0000009a0800a985 */ /* 0x000be8000c101b06 */
[----:B------:R-:W4:Y:S01]  /*17130*/  LDL R22, [R1+0x14c] ;  /* 0x00014c0001167983 */ /* 0x000f220000100800 */
[----:B-1----:R-:W-:-:S04]  /*17140*/  @!P0 LEA R2, P3, R13, R0, 0x2 ;  /* 0x000000000d028211 */ /* 0x002fc800078610ff */
[----:B------:R-:W-:Y:S02]  /*17150*/  @!P0 LEA.HI.X R3, R13, R4, R19, 0x2, P3 ;  /* 0x000000040d038211 */ /* 0x000fe400018f1413 */
[----:B------:R-:W4:Y:S01]  /*17160*/  LDL R19, [R1+0x1d4] ;  /* 0x0001d40001137983 */ /* 0x000f220000100800 */
[----:B------:R-:W-:-:S03]  /*17170*/  ISETP.GE.AND P3, PT, R20, c[0x0][0x3c8], PT ;  /* 0x0000f20014007a0c */ /* 0x000fc60003f66270 */
[----:B------:R1:W-:Y:S04]  /*17180*/  @!P1 ST.E.64 [R6.64], R124 ;  /* 0x0000007c06009985 */ /* 0x0003e8000c101b06 */
[----:B------:R1:W-:Y:S01]  /*17190*/  @!P0 ST.E.64 [R2.64], R120 ;  /* 0x0000007802008985 */ /* 0x0003e2000c101b06 */
[----:B-----5:R-:W-:-:S03]  /*171a0*/  @!P4 LEA R8, P0, R17, R0, 0x2 ;  /* 0x000000001108c211 */ /* 0x020fc600078010ff */
[----:B------:R-:W5:Y:S01]  /*171b0*/  LDL R13, [R1+0x150] ;  /* 0x00015000010d7983 */ /* 0x000f620000100800 */
[----:B------:R-:W-:Y:S02]  /*171c0*/  @!P4 LEA.HI.X R9, R17, R4, R5, 0x2, P0 ;  /* 0x000000041109c211 */ /* 0x000fe400000f1405 */
[C---:B------:R-:W-:Y:S01]  /*171d0*/  ISETP.GE.AND P0, PT, R20.reuse, c[0x0][0x3c8], PT ;  /* 0x0000f20014007a0c */ /* 0x040fe20003f06270 */
[----:B------:R-:W5:Y:S01]  /*171e0*/  LDL R5, [R1+0x148] ;  /* 0x0001480001057983 */ /* 0x000f620000100800 */
[-C--:B-1----:R-:W-:Y:S02]  /*171f0*/  @!P3 LEA R6, P1, R20, R0.reuse, 0x2 ;  /* 0x000000001406b211 */ /* 0x082fe400078210ff */
[----:B------:R-:W-:-:S04]  /*17200*/  @!P6 LEA R2, P2, R12, R0, 0x2 ;  /* 0x000000000c02e211 */ /* 0x000fc800078410ff */
[-C--:B------:R-:W-:Y:S02]  /*17210*/  @!P6 LEA.HI.X R3, R12, R4.reuse, R14, 0x2, P2 ;  /* 0x000000040c03e211 */ /* 0x080fe400010f140e */
[----:B------:R-:W5:Y:S05]  /*17220*/  LDL R12, [R1+0x1d0] ;  /* 0x0001d000010c7983 */ /* 0x000f6a0000100800 */
[----:B------:R-:W-:Y:S01]  /*17230*/  @!P0 LEA.HI.X R7, R20, R4, R24, 0x2, P1 ;  /* 0x0000000414078211 */ /* 0x000fe200008f1418 */
[----:B------:R-:W5:Y:S04]  /*17240*/  LDL R14, [R1+0x1c8] ;  /* 0x0001c800010e7983 */ /* 0x000f680000100800 */
[----:B------:R-:W5:Y:S01]  /*17250*/  LDL R20, [R1+0x1cc] ;  /* 0x0001cc0001147983 */ /* 0x000f620000100800 */
[----:B------:R-:W-:-:S02]  /*17260*/  ISETP.GE.AND P1, PT, R17, c[0x0][0x3c8], PT ;  /* 0x0000f20011007a0c */ /* 0x000fc40003f26270 */
[----:B------:R-:W-:Y:S01]  /*17270*/  ISETP.GE.AND P4, PT, R16, c[0x0][0x3c8], PT ;  /* 0x0000f20010007a0c */ /* 0x000fe20003f86270 */
[----:B------:R-:W5:Y:S01]  /*17280*/  LDL R17, [R1+0x144] ;  /* 0x0001440001117983 */ /* 0x000f620000100800 */
[----:B------:R-:W-:Y:S02]  /*17290*/  ISETP.GE.AND P5, PT, R15, c[0x0][0x3c8], PT ;  /* 0x0000f2000f007a0c */ /* 0x000fe40003fa6270 */
[----:B------:R-:W-:Y:S01]  /*172a0*/  ISETP.GE.AND P3, PT, R10, c[0x0][0x3c8], PT ;  /* 0x0000f2000a007a0c */ /* 0x000fe20003f66270 */
[----:B------:R-:W5:Y:S06]  /*172b0*/  LDL R24, [R1+0x124] ;  /* 0x0001240001187983 */ /* 0x000f6c0000100800 */
[----:B------:R-:W-:Y:S04]  /*172c0*/  @!P1 ST.E.64 [R8.64], R142 ;  /* 0x0000008e08009985 */ /* 0x000fe8000c101b06 */
[----:B------:R1:W-:Y:S04]  /*172d0*/  @!P0 ST.E.64 [R6.64], R128 ;  /* 0x0000008006008985 */ /* 0x0003e8000c101b06 */
[----:B------:R1:W-:Y:S02]  /*172e0*/  @!P6 ST.E.64 [R2.64], R30 ;  /* 0x0000001e0200e985 */ /* 0x0003e4000c101b06 */
[----:B-1----:R-:W-:-:S02]  /*172f0*/  @!P4 LEA R6, P6, R16, R0, 0x2 ;  /* 0x000000001006c211 */ /* 0x002fc400078c10ff */
[----:B------:R-:W-:-:S04]  /*17300*/  @!P5 LEA R8, P0, R15, R0, 0x2 ;  /* 0x000000000f08d211 */ /* 0x000fc800078010ff */
[----:B------:R-:W-:Y:S02]  /*17310*/  @!P5 LEA.HI.X R9, R15, R4, R23, 0x2, P0 ;  /* 0x000000040f09d211 */ /* 0x000fe400000f1417 */
[----:B------:R-:W5:Y:S05]  /*17320*/  LDL R15, [R1+0x140] ;  /* 0x00014000010f7983 */ /* 0x000f6a0000100800 */
[----:B------:R-:W-:Y:S01]  /*17330*/  P2R R2, PR, RZ, 0x40 ;  /* 0x00000040ff027803 */ /* 0x000fe20000000000 */
[----:B------:R-:W5:Y:S03]  /*17340*/  LDL R23, [R1+0x1c4] ;  /* 0x0001c40001177983 */ /* 0x000f660000100800 */
[----:B------:R-:W-:-:S02]  /*17350*/  ISETP.NE.AND P0, PT, R2, RZ, PT ;  /* 0x000000ff0200720c */ /* 0x000fc40003f05270 */
[----:B------:R-:W-:Y:S01]  /*17360*/  @!P3 LEA R2, P6, R10, R0, 0x2 ;  /* 0x000000000a02b211 */ /* 0x000fe200078c10ff */
[----:B------:R-:W-:Y:S01]  /*17370*/  @!P5 ST.E.64 [R8.64], R146 ;  /* 0x000000920800d985 */ /* 0x000fe2000c101b06 */
[----:B--2---:R-:W-:-:S03]  /*17380*/  @!P4 LEA.HI.X R7, R16, R4, R21, 0x2, P0 ;  /* 0x000000041007c211 */ /* 0x004fc600000f1415 */
[----:B------:R-:W2:Y:S01]  /*17390*/  LDL R21, [R1+0x1c0] ;  /* 0x0001c00001157983 */ /* 0x000ea20000100800 */
[----:B---3--:R-:W-:-:S03]  /*173a0*/  ISETP.GE.AND P1, PT, R18, c[0x0][0x3c8], PT ;  /* 0x0000f20012007a0c */ /* 0x008fc60003f26270 */
[----:B------:R1:W-:Y:S01]  /*173b0*/  @!P4 ST.E.64 [R6.64], R138 ;  /* 0x0000008a0600c985 */ /* 0x0003e2000c101b06 */
[----:B----4-:R-:W-:-:S03]  /*173c0*/  ISETP.GE.AND P2, PT, R11, c[0x0][0x3c8], PT ;  /* 0x0000f2000b007a0c */ /* 0x010fc60003f46270 */
[----:B------:R-:W3:Y:S01]  /*173d0*/  LDL R16, [R1+0x13c] ;  /* 0x00013c0001107983 */ /* 0x000ee20000100800 */
[----:B------:R-:W-:-:S03]  /*173e0*/  @!P3 LEA.HI.X R3, R10, R4, R19, 0x2, P6 ;  /* 0x000000040a03b211 */ /* 0x000fc600030f1413 */
[----:B------:R-:W4:Y:S02]  /*173f0*/  LDL R19, [R1+0x1bc] ;  /* 0x0001bc0001137983 */ /* 0x000f240000100800 */
[-C--:B-1----:R-:W-:Y:S02]  /*17400*/  @!P1 LEA R6, P6, R18, R0.reuse, 0x2 ;  /* 0x0000000012069211 */ /* 0x082fe400078c10ff */
[----:B------:R1:W-:Y:S02]  /*17410*/  @!P3 ST.E.64 [R2.64], R34 ;  /* 0x000000220200b985 */ /* 0x0003e4000c101b06 */
[----:B------:R-:W-:Y:S02]  /*17420*/  @!P2 LEA R8, P3, R11, R0, 0x2 ;  /* 0x000000000b08a211 */ /* 0x000fe400078610ff */
[----:B------:R-:W4:Y:S07]  /*17430*/  LDL R10, [R1+0x138] ;  /* 0x00013800010a7983 */ /* 0x000f2e0000100800 */
[----:B-1----:R-:W-:-:S02]  /*17440*/  P2R R2, PR, RZ, 0x40 ;  /* 0x00000040ff027803 */ /* 0x002fc40000000000 */
[-C--:B-----5:R-:W-:Y:S02]  /*17450*/  @!P2 LEA.HI.X R9, R11, R4.reuse, R12, 0x2, P3 ;  /* 0x000000040b09a211 */ /* 0x0a0fe400018f140c */
[----:B------:R-:W-:Y:S01]  /*17460*/  ISETP.NE.AND P3, PT, R2, RZ, PT ;  /* 0x000000ff0200720c */ /* 0x000fe20003f65270 */
[----:B------:R-:W5:Y:S01]  /*17470*/  LDL R11, [R1+0x130] ;  /* 0x00013000010b7983 */ /* 0x000f620000100800 */
[----:B------:R-:W-:Y:S02]  /*17480*/  ISETP.GE.AND P0, PT, R13, c[0x0][0x3c8], PT ;  /* 0x0000f2000d007a0c */ /* 0x000fe40003f06270 */
[----:B------:R-:W-:Y:S01]  /*17490*/  ISETP.GE.AND P4, PT, R5, c[0x0][0x3c8], PT ;  /* 0x0000f20005007a0c */ /* 0x000fe20003f86270 */
[----:B------:R-:W5:Y:S01]  /*174a0*/  LDL R12, [R1+0x134] ;  /* 0x00013400010c7983 */ /* 0x000f620000100800 */
[----:B------:R-:W-:-:S03]  /*174b0*/  @!P1 LEA.HI.X R7, R18, R4, R20, 0x2, P3 ;  /* 0x0000000412079211 */ /* 0x000fc600018f1414 */
[----:B------:R-:W5:Y:S01]  /*174c0*/  LDL R20, [R1+0x1b8] ;  /* 0x0001b80001147983 */ /* 0x000f620000100800 */
[----:B------:R-:W-:-:S03]  /*174d0*/  ISETP.GE.AND P3, PT, R17, c[0x0][0x3c8], PT ;  /* 0x0000f20011007a0c */ /* 0x000fc60003f66270 */
[----:B------:R-:W-:Y:S02]  /*174e0*/  @!P2 ST.E.64 [R8.64], R150 ;  /* 0x000000960800a985 */ /* 0x000fe4000c101b06 */
[C---:B------:R-:W-:Y:S02]  /*174f0*/  @!P0 LEA R2, P6, R13.reuse, R0, 0x2 ;  /* 0x000000000d028211 */ /* 0x040fe400078c10ff */
[----:B------:R-:W5:Y:S02]  /*17500*/  LDL R18, [R1+0x1b4] ;  /* 0x0001b40001127983 */ /* 0x000f640000100800 */
[----:B------:R-:W-:Y:S02]  /*17510*/  @!P0 LEA.HI.X R3, R13, R4, R14, 0x2, P6 ;  /* 0x000000040d038211 */ /* 0x000fe400030f140e */
[----:B------:R-:W-:Y:S04]  /*17520*/  @!P1 ST.E.64 [R6.64], R46 ;  /* 0x0000002e06009985 */ /* 0x000fe8000c101b06 */
[----:B------:R1:W-:Y:S04]  /*17530*/  @!P0 ST.E.64 [R2.64], R38 ;  /* 0x0000002602008985 */ /* 0x0003e8000c101b06 */
[----:B------:R-:W5:Y:S01]  /*17540*/  LDL R14, [R1+0x1b0] ;  /* 0x0001b000010e7983 */ /* 0x000f620000100800 */
[----:B------:R-:W-:-:S03]  /*17550*/  ISETP.GE.AND P5, PT, R22, c[0x0][0x3c8], PT ;  /* 0x0000f20016007a0c */ /* 0x000fc60003fa6270 */
[----:B------:R-:W5:Y:S01]  /*17560*/  LDL R13, [R1+0x12c] ;  /* 0x00012c00010d7983 */ /* 0x000f620000100800 */
[-C--:B-1----:R-:W-:Y:S02]  /*17570*/  @!P3 LEA R2, P1, R17, R0.reuse, 0x2 ;  /* 0x000000001102b211 */ /* 0x082fe400078210ff */
[----:B------:R-:W-:-:S11]  /*17580*/  @!P4 LEA R6, P6, R5, R0, 0x2 ;  /* 0x000000000506c211 */ /* 0x000fd600078c10ff */
[----:B------:R-:W-:Y:S02]  /*17590*/  P2R R3, PR, RZ, 0x2 ;  /* 0x00000002ff037803 */ /* 0x000fe40000000000 */
[----:B------:R-:W-:Y:S02]  /*175a0*/  ISETP.GE.AND P2, PT, R15, c[0x0][0x3c8], PT ;  /* 0x0000f2000f007a0c */ /* 0x000fe40003f46270 */
[----:B------:R-:W-:-:S04]  /*175b0*/  @!P5 LEA R8, P0, R22, R0, 0x2 ;  /* 0x000000001608d211 */ /* 0x000fc800078010ff */
[-C--:B------:R-:W-:Y:S02]  /*175c0*/  @!P5 LEA.HI.X R9, R22, R4.reuse, R23, 0x2, P0 ;  /* 0x000000041609d211 */ /* 0x080fe400000f1417 */
[----:B------:R-:W5:Y:S04]  /*175d0*/  LDL R22, [R1+0x120] ;  /* 0x0001200001167983 */ /* 0x000f680000100800 */
[----:B------:R1:W-:Y:S04]  /*175e0*/  @!P5 ST.E.64 [R8.64], R152 ;  /* 0x000000980800d985 */ /* 0x0003e8000c101b06 */
[----:B------:R-:W5:Y:S01]  /*175f0*/  LDL R23, [R1+0x198] ;  /* 0x0001980001177983 */ /* 0x000f620000100800 */
[----:B--2---:R-:W-:-:S02]  /*17600*/  @!P4 LEA.HI.X R7, R5, R4, R21, 0x2, P6 ;  /* 0x000000040507c211 */ /* 0x004fc400030f1415 */
[----:B------:R-:W-:Y:S01]  /*17610*/  ISETP.NE.AND P6, PT, R3, RZ, PT ;  /* 0x000000ff0300720c */ /* 0x000fe20003fc5270 */
[----:B------:R-:W2:Y:S04]  /*17620*/  LDL R5, [R1+0x128] ;  /* 0x0001280001057983 */ /* 0x000ea80000100800 */
[----:B------:R1:W-:Y:S01]  /*17630*/  @!P4 ST.E.64 [R6.64], R54 ;  /* 0x000000360600c985 */ /* 0x0003e2000c101b06 */
[----:B---3--:R-:W-:-:S03]  /*17640*/  ISETP.GE.AND P1, PT, R16, c[0x0][0x3c8], PT ;  /* 0x0000f20010007a0c */ /* 0x008fc60003f26270 */
[----:B------:R-:W3:Y:S01]  /*17650*/  LDL R21, [R1+0x194] ;  /* 0x0001940001157983 */ /* 0x000ee20000100800 */
[----:B----4-:R-:W-:-:S03]  /*17660*/  @!P3 LEA.HI.X R3, R17, R4, R19, 0x2, P6 ;  /* 0x000000041103b211 */ /* 0x010fc600030f1413 */
[----:B------:R-:W4:Y:S04]  /*17670*/  LDL R19, [R1+0x1ac] ;  /* 0x0001ac0001137983 */ /* 0x000f280000100800 */
[----:B------:R-:W3:Y:S04]  /*17680*/  LDL R17, [R1+0x1a8] ;  /* 0x0001a80001117983 */ /* 0x000ee80000100800 */
[----:B------:R5:W-:Y:S01]  /*17690*/  @!P3 ST.E.64 [R2.64], R42 ;  /* 0x0000002a0200b985 */ /* 0x000be2000c101b06 */
[----:B-1----:R-:W-:-:S04]  /*176a0*/  @!P2 LEA R8, P3, R15, R0, 0x2 ;  /* 0x000000000f08a211 */ /* 0x002fc800078610ff */
[----:B-----5:R-:W-:Y:S02]  /*176b0*/  @!P2 LEA.HI.X R9, R15, R4, R20, 0x2, P3 ;  /* 0x000000040f09a211 */ /* 0x020fe400018f1414 */
[----:B------:R-:W5:Y:S01]  /*176c0*/  LDL R15, [R1+0x1a4] ;  /* 0x0001a400010f7983 */ /* 0x000f620000100800 */
[----:B------:R-:W-:Y:S02]  /*176d0*/  @!P1 LEA R6, P6, R16, R0, 0x2 ;  /* 0x0000000010069211 */ /* 0x000fe400078c10ff */
[----:B------:R-:W-:Y:S01]  /*176e0*/  ISETP.GE.AND P0, PT, R10, c[0x0][0x3c8], PT ;  /* 0x0000f2000a007a0c */ /* 0x000fe20003f06270 */
[----:B------:R-:W5:Y:S01]  /*176f0*/  LDL R20, [R1+0x11c] ;  /* 0x00011c0001147983 */ /* 0x000f620000100800 */
[----:B------:R-:W-:-:S09]  /*17700*/  ISETP.GE.AND P4, PT, R11, c[0x0][0x3c8], PT ;  /* 0x0000f2000b007a0c */ /* 0x000fd20003f86270 */
[----:B------:R-:W-:-:S04]  /*17710*/  P2R R2, PR, RZ, 0x40 ;  /* 0x00000040ff027803 */ /* 0x000fc80000000000 */
[----:B------:R-:W-:Y:S02]  /*17720*/  ISETP.NE.AND P3, PT, R2, RZ, PT ;  /* 0x000000ff0200720c */ /* 0x000fe40003f65270 */
[----:B------:R-:W-:Y:S02]  /*17730*/  @!P0 LEA R2, P6, R10, R0, 0x2 ;  /* 0x000000000a028211 */ /* 0x000fe400078c10ff */
[-C--:B------:R-:W-:Y:S01]  /*17740*/  @!P1 LEA.HI.X R7, R16, R4.reuse, R18, 0x2, P3 ;  /* 0x0000000410079211 */ /* 0x080fe200018f1412 */
[----:B------:R-:W-:Y:S01]  /*17750*/  @!P2 ST.E.64 [R8.64], R156 ;  /* 0x0000009c0800a985 */ /* 0x000fe2000c101b06 */
[----:B------:R-:W-:Y:S02]  /*17760*/  ISETP.GE.AND P5, PT, R12, c[0x0][0x3c8], PT ;  /* 0x0000f2000c007a0c */ /* 0x000fe40003fa6270 */
[----:B------:R-:W-:Y:S01]  /*17770*/  @!P0 LEA.HI.X R3, R10, R4, R14, 0x2, P6 ;  /* 0x000000040a038211 */ /* 0x000fe200030f140e */
[----:B------:R1:W-:Y:S04]  /*17780*/  @!P1 ST.E.64 [R6.64], R62 ;  /* 0x0000003e06009985 */ /* 0x0003e8000c101b06 */
[----:B------:R-:W5:Y:S04]  /*17790*/  LDL R10, [R1+0x118] ;  /* 0x00011800010a7983 */ /* 0x000f680000100800 */
[----:B------:R-:W5:Y:S04]  /*177a0*/  LDL R18, [R1+0x114] ;  /* 0x0001140001127983 */ /* 0x000f680000100800 */
[----:B------:R1:W-:Y:S01]  /*177b0*/  @!P0 ST.E.64 [R2.64], R50 ;  /* 0x0000003202008985 */ /* 0x0003e2000c101b06 */
[----:B------:R-:W-:-:S03]  /*177c0*/  ISETP.GE.AND P3, PT, R13, c[0x0][0x3c8], PT ;  /* 0x0000f2000d007a0c */ /* 0x000fc60003f66270 */
[----:B------:R-:W5:Y:S04]  /*177d0*/  LDL R16, [R1+0x110] ;  /* 0x0001100001107983 */ /* 0x000f680000100800 */
[----:B------:R-:W5:Y:S01]  /*177e0*/  LDL R14, [R1+0x10c] ;  /* 0x00010c00010e7983 */ /* 0x000f620000100800 */
[-C--:B-1----:R-:W-:Y:S02]  /*177f0*/  @!P4 LEA R6, P6, R11, R0.reuse, 0x2 ;  /* 0x000000000b06c211 */ /* 0x082fe400078c10ff */
[----:B------:R-:W-:-:S11]  /*17800*/  @!P5 LEA R8, P0, R12, R0, 0x2 ;  /* 0x000000000c08d211 */ /* 0x000fd600078010ff */
[----:B------:R-:W-:Y:S02]  /*17810*/  P2R R2, PR, RZ, 0x40 ;  /* 0x00000040ff027803 */ /* 0x000fe40000000000 */
[----:B--2---:R-:W-:Y:S02]  /*17820*/  ISETP.GE.AND P2, PT, R5, c[0x0][0x3c8], PT ;  /* 0x0000f20005007a0c */ /* 0x004fe40003f46270 */
[-C--:B----4-:R-:W-:Y:S02]  /*17830*/  @!P5 LEA.HI.X R9, R12, R4.reuse, R19, 0x2, P0 ;  /* 0x000000040c09d211 */ /* 0x090fe400000f1413 */
[----:B------:R-:W-:Y:S01]  /*17840*/  ISETP.NE.AND P0, PT, R2, RZ, PT ;  /* 0x000000ff0200720c */ /* 0x000fe20003f05270 */
[----:B------:R-:W2:Y:S03]  /*17850*/  LDL R12, [R1+0x108] ;  /* 0x00010800010c7983 */ /* 0x000ea60000100800 */
[----:B---3--:R-:W-:Y:S01]  /*17860*/  @!P4 LEA.HI.X R7, R11, R4, R17, 0x2, P0 ;  /* 0x000000040b07c211 */ /* 0x008fe200000f1411 */
[----:B------:R-:W3:Y:S04]  /*17870*/  LDL R19, [R1+0x18c] ;  /* 0x00018c0001137983 */ /* 0x000ee80000100800 */
[----:B------:R-:W4:Y:S01]  /*17880*/  LDL R11, [R1+0x190] ;  /* 0x00019000010b7983 */ /* 0x000f220000100800 */
[----:B------:R-:W-:-:S03]  /*17890*/  @!P3 LEA R2, P6, R13, R0, 0x2 ;  /* 0x000000000d02b211 */ /* 0x000fc600078c10ff */
[----:B------:R-:W2:Y:S04]  /*178a0*/  LDL R17, [R1+0x188] ;  /* 0x0001880001117983 */ /* 0x000ea80000100800 */
[----:B------:R1:W-:Y:S04]  /*178b0*/  @!P5 ST.E.64 [R8.64], R158 ;  /* 0x0000009e0800d985 */ /* 0x0003e8000c101b06 */
[----:B------:R1:W-:Y:S01]  /*178c0*/  @!P4 ST.E.64 [R6.64], R74 ;  /* 0x0000004a0600c985 */ /* 0x0003e2000c101b06 */
[----:B-----5:R-:W-:-:S03]  /*178d0*/  @!P3 LEA.HI.X R3, R13, R4, R15, 0x2, P6 ;  /* 0x000000040d03b211 */ /* 0x020fc600030f140f */
[----:B------:R-:W5:Y:S04]  /*178e0*/  LDL R15, [R1+0x184] ;  /* 0x00018400010f7983 */ /* 0x000f680000100800 */
[----:B------:R-:W5:Y:S04]  /*178f0*/  LDL R13, [R1+0x180] ;  /* 0x00018000010d7983 */ /* 0x000f680000100800 */
[----:B------:R1:W-:Y:S02]  /*17900*/  @!P3 ST.E.64 [R2.64], R58 ;  /* 0x0000003a0200b985 */ /* 0x0003e4000c101b06 */
[----:B-1----:R-:W-:-:S04]  /*17910*/  @!P2 LEA R8, P3, R5, R0, 0x2 ;  /* 0x000000000508a211 */ /* 0x002fc800078610ff */
[----:B------:R-:W-:Y:S02]  /*17920*/  @!P2 LEA.HI.X R9, R5, R4, R26, 0x2, P3 ;  /* 0x000000040509a211 */ /* 0x000fe400018f141a */
[----:B------:R-:W5:Y:S01]  /*17930*/  LDL R5, [R1+0x104] ;  /* 0x0001040001057983 */ /* 0x000f620000100800 */
[----:B------:R-:W-:Y:S02]  /*17940*/  ISETP.GE.AND P1, PT, R24, c[0x0][0x3c8], PT ;  /* 0x0000f20018007a0c */ /* 0x000fe40003f26270 */
[----:B------:R-:W-:-:S11]  /*17950*/  ISETP.GE.AND P0, PT, R22, c[0x0][0x3c8], PT ;  /* 0x0000f20016007a0c */ /* 0x000fd60003f06270 */
[-C--:B------:R-:W-:Y:S02]  /*17960*/  @!P1 LEA R6, P4, R24, R0.reuse, 0x2 ;  /* 0x0000000018069211 */ /* 0x080fe400078810ff */
[----:B------:R-:W-:Y:S02]  /*17970*/  ISETP.GE.AND P5, PT, R20, c[0x0][0x3c8], PT ;  /* 0x0000f20014007a0c */ /* 0x000fe40003fa6270 */
[----:B------:R-:W-:-:S09]  /*17980*/  @!P0 LEA R2, P6, R22, R0, 0x2 ;  /* 0x0000000016028211 */ /* 0x000fd200078c10ff */
[----:B------:R-:W-:-:S04]  /*17990*/  P2R R3, PR, RZ, 0x10 ;  /* 0x00000010ff037803 */ /* 0x000fc80000000000 */
[----:B------:R-:W-:Y:S02]  /*179a0*/  ISETP.NE.AND P3, PT, R3, RZ, PT ;  /* 0x000000ff0300720c */ /* 0x000fe40003f65270 */
[----:B------:R-:W-:Y:S02]  /*179b0*/  ISETP.GE.AND P4, PT, R10, c[0x0][0x3c8], PT ;  /* 0x0000f2000a007a0c */ /* 0x000fe40003f86270 */
[-C--:B------:R-:W-:Y:S02]  /*179c0*/  @!P1 LEA.HI.X R7, R24, R4.reuse, R25, 0x2, P3 ;  /* 0x0000000418079211 */ /* 0x080fe400018f1419 */
[----:B------:R-:W-:Y:S01]  /*179d0*/  @!P0 LEA.HI.X R3, R22, R4, R23, 0x2, P6 ;  /* 0x0000000416038211 */ /* 0x000fe200030f1417 */
[----:B------:R-:W-:Y:S01]  /*179e0*/  @!P2 ST.E.64 [R8.64], R160 ;  /* 0x000000a00800a985 */ /* 0x000fe2000c101b06 */
[----:B------:R-:W-:-:S03]  /*179f0*/  ISETP.GE.AND P3, PT, R18, c[0x0][0x3c8], PT ;  /* 0x0000f20012007a0c */ /* 0x000fc60003f66270 */
[----:B------:R1:W-:Y:S04]  /*17a00*/  @!P1 ST.E.64 [R6.64], R82 ;  /* 0x0000005206009985 */ /* 0x0003e8000c101b06 */
[----:B------:R1:W-:Y:S01]  /*17a10*/  @!P0 ST.E.64 [R2.64], R66 ;  /* 0x0000004202008985 */ /* 0x0003e2000c101b06 */
[----:B------:R-:W-:Y:S02]  /*17a20*/  ISETP.GE.AND P2, PT, R16, c[0x0][0x3c8], PT ;  /* 0x0000f20010007a0c */ /* 0x000fe40003f46270 */
[----:B------:R-:W-:Y:S02]  /*17a30*/  ISETP.GE.AND P1, PT, R14, c[0x0][0x3c8], PT ;  /* 0x0000f2000e007a0c */ /* 0x000fe40003f26270 */
[----:B-1----:R-:W-:-:S04]  /*17a40*/  @!P5 LEA R6, P0, R20, R0, 0x2 ;  /* 0x000000001406d211 */ /* 0x002fc800078010ff */
[----:B------:R-:W-:Y:S02]  /*17a50*/  @!P5 LEA.HI.X R7, R20, R4, R21, 0x2, P0 ;  /* 0x000000041407d211 */ /* 0x000fe400000f1415 */
[----:B------:R-:W-:-:S03]  /*17a60*/  @!P4 LEA R2, P6, R10, R0, 0x2 ;  /* 0x000000000a02c211 */ /* 0x000fc600078c10ff */
[----:B------:R-:W-:Y:S01]  /*17a70*/  @!P5 ST.E.64 [R6.64], R86 ;  /* 0x000000560600d985 */ /* 0x000fe2000c101b06 */
[----:B----4-:R-:W-:Y:S02]  /*17a80*/  @!P4 LEA.HI.X R3, R10, R4, R11, 0x2, P6 ;  /* 0x000000040a03c211 */ /* 0x010fe400030f140b */
[-C--:B------:R-:W-:Y:S02]  /*17a90*/  @!P3 LEA R10, P5, R18, R0.reuse, 0x2 ;  /* 0x00000000120ab211 */ /* 0x080fe400078a10ff */
[----:B--2---:R-:W-:Y:S01]  /*17aa0*/  ISETP.GE.AND P0, PT, R12, c[0x0][0x3c8], PT ;  /* 0x0000f2000c007a0c */ /* 0x004fe20003f06270 */
[----:B------:R1:W-:Y:S01]  /*17ab0*/  @!P4 ST.E.64 [R2.64], R90 ;  /* 0x0000005a0200c985 */ /* 0x0003e2000c101b06 */
[----:B------:R-:W-:-:S04]  /*17ac0*/  @!P2 LEA R8, P6, R16, R0, 0x2 ;  /* 0x000000001008a211 */ /* 0x000fc800078c10ff */
[----:B------:R-:W-:-:S05]  /*17ad0*/  @!P2 LEA.HI.X R9, R16, R4, R17, 0x2, P6 ;  /* 0x000000041009a211 */ /* 0x000fca00030f1411 */
[----:B-1----:R-:W-:-:S04]  /*17ae0*/  P2R R2, PR, RZ, 0x20 ;  /* 0x00000020ff027803 */ /* 0x002fc80000000000 */
[----:B------:R-:W-:Y:S02]  /*17af0*/  ISETP.NE.AND P4, PT, R2, RZ, PT ;  /* 0x000000ff0200720c */ /* 0x000fe40003f85270 */
[----:B------:R-:W-:Y:S02]  /*17b00*/  @!P1 LEA R6, P5, R14, R0, 0x2 ;  /* 0x000000000e069211 */ /* 0x000fe400078a10ff */
[----:B---3--:R-:W-:Y:S02]  /*17b10*/  @!P3 LEA.HI.X R11, R18, R4, R19, 0x2, P4 ;  /* 0x00000004120bb211 */ /* 0x008fe400020f1413 */
[----:B------:R-:W-:Y:S02]  /*17b20*/  @!P0 LEA R2, P4, R12, R0, 0x2 ;  /* 0x000000000c028211 */ /* 0x000fe400078810ff */
[-C--:B-----5:R-:W-:Y:S02]  /*17b30*/  @!P1 LEA.HI.X R7, R14, R4.reuse, R15, 0x2, P5 ;  /* 0x000000040e079211 */ /* 0x0a0fe400028f140f */
[----:B------:R-:W-:Y:S01]  /*17b40*/  @!P0 LEA.HI.X R3, R12, R4, R13, 0x2, P4 ;  /* 0x000000040c038211 */ /* 0x000fe200020f140d */
[----:B------:R1:W-:Y:S04]  /*17b50*/  @!P3 ST.E.64 [R10.64], R102 ;  /* 0x000000660a00b985 */ /* 0x0003e8000c101b06 */
[----:B------:R1:W-:Y:S04]  /*17b60*/  @!P2 ST.E.64 [R8.64], R98 ;  /* 0x000000620800a985 */ /* 0x0003e8000c101b06 */
[----:B------:R1:W-:Y:S04]  /*17b70*/  @!P1 ST.E.64 [R6.64], R94 ;  /* 0x0000005e06009985 */ /* 0x0003e8000c101b06 */
        /* <DEDUP_REMOVED lines=8> */
.L_x_575:
[----:B------:R-:W3:Y:S04]  /*17c00*/  LDL.LU R0, [R1+0xf4] ;  /* 0x0000f40001007983 */ /* 0x000ee80000300800 */
[----:B--2---:R-:W2:Y:S01]  /*17c10*/  LDL R7, [R1+0xcc] ;  /* 0x0000cc0001077983 */ /* 0x004ea20000100800 */
[----:B------:R-:W-:Y:S01]  /*17c20*/  ISETP.NE.U32.AND P0, PT, RZ, c[0x0][0x508], PT ;  /* 0x00014200ff007a0c */ /* 0x000fe20003f05070 */
[----:B------:R-:W-:Y:S01]  /*17c30*/  IMAD.MOV.U32 R4, RZ, RZ, 0x4 ;  /* 0x00000004ff047424 */ /* 0x000fe200078e00ff */
[----:B------:R-:W-:Y:S01]  /*17c40*/  ISETP.NE.U32.AND P2, PT, RZ, c[0x0][0x500], PT ;  /* 0x00014000ff007a0c */ /* 0x000fe20003f45070 */
[----:B------:R-:W-:Y:S01]  /*17c50*/  IMAD.MOV.U32 R20, RZ, RZ, c[0x0][0x388] ;  /* 0x0000e200ff147624 */ /* 0x000fe200078e00ff */
[----:B------:R-:W-:Y:S01]  /*17c60*/  ISETP.NE.AND.EX P0, PT, RZ, c[0x0][0x50c], PT, P0 ;  /* 0x00014300ff007a0c */ /* 0x000fe20003f05300 */
[----:B------:R-:W-:Y:S01]  /*17c70*/  IMAD.MOV.U32 R6, RZ, RZ, RZ ;  /* 0x000000ffff067224 */ /* 0x000fe200078e00ff */
[----:B------:R-:W-:Y:S01]  /*17c80*/  ISETP.NE.AND.EX P2, PT, RZ, c[0x0][0x504], PT, P2 ;  /* 0x00014100ff007a0c */ /* 0x000fe20003f45320 */
[----:B--2---:R-:W-:-:S10]  /*17c90*/  IMAD.WIDE R2, R7, R4, c[0x0][0x500] ;  /* 0x0001400007027625 */ /* 0x004fd400078e0204 */
[----:B------:R-:W-:Y:S02]  /*17ca0*/  @P0 IMAD.WIDE R4, R7, R4, c[0x0][0x508] ;  /* 0x0001420007040625 */ /* 0x000fe400078e0204 */
[----:B------:R1:W5:Y:S04]  /*17cb0*/  @P2 LDG.E R6, [R2.64] ;  /* 0x0000000602062981 */ /* 0x000368000c1e1900 */
[----:B------:R1:W5:Y:S01]  /*17cc0*/  @P0 LDG.E R20, [R4.64] ;  /* 0x0000000604140981 */ /* 0x000362000c1e1900 */
[----:B---3--:R-:W-:-:S04]  /*17cd0*/  ISETP.NE.AND P1, PT, R0, RZ, PT ;  /* 0x000000ff0000720c */ /* 0x008fc80003f25270 */
[----:B------:R-:W-:Y:S01]  /*17ce0*/  SEL R19, R0, c[0x0][0x3d4], P1 ;  /* 0x0000f50000137a07 */ /* 0x000fe20000800000 */
[----:B------:R-:W-:Y:S05]  /*17cf0*/  @P0 BRA `(.L_x_596) ;  /* 0x0000004000000947 */ /* 0x000fea0003800000 */
[----:B------:R-:W-:Y:S05]  /*17d00*/  @!P2 BRA `(.L_x_596) ;  /* 0x000000300000a947 */ /* 0x000fea0003800000 */
[----:B------:R2:W3:Y:S04]  /*17d10*/  LDG.E R0, [R2.64] ;  /* 0x0000000602007981 */ /* 0x0004e8000c1e1900 */
[----:B-12---:R-:W3:Y:S02]  /*17d20*/  LDG.E R2, [R2.64+0x4] ;  /* 0x0000040602027981 */ /* 0x006ee4000c1e1900 */
[----:B---3-5:R-:W-:Y:S02]  /*17d30*/  IADD3 R20, -R0, R2, RZ ;  /* 0x0000000200147210 */ /* 0x028fe40007ffe1ff */
.L_x_596:
[----:B-1----:R-:W2:Y:S01]  /*17d40*/  LDL.LU R2, [R1+0xc8] ;  /* 0x0000c80001027983 */ /* 0x002ea20000300800 */
[----:B------:R-:W-:Y:S01]  /*17d50*/  SHF.R.S32.HI R0, RZ, 0x1f, R7 ;  /* 0x0000001fff007819 */ /* 0x000fe20000011407 */
[----:B------:R-:W-:Y:S01]  /*17d60*/  BSSY B0, `(.L_x_597) ;  /* 0x0000039000007945 */ /* 0x000fe20003800000 */
[----:B-----5:R-:W-:Y:S01]  /*17d70*/  SHF.R.S32.HI R18, RZ, 0x1f, R6 ;  /* 0x0000001fff127819 */ /* 0x020fe20000011406 */
[----:B------:R-:W1:Y:S01]  /*17d80*/  S2R R3, SR_TID.X ;  /* 0x0000000000037919 */ /* 0x000e620000002100 */
[----:B------:R-:W-:-:S02]  /*17d90*/  SEL R16, R7, RZ, !P2 ;  /* 0x000000ff07107207 */ /* 0x000fc40005000000 */
[----:B------:R-:W-:Y:S02]  /*17da0*/  SEL R21, R0, RZ, !P2 ;  /* 0x000000ff00157207 */ /* 0x000fe40005000000 */
[----:B-1----:R-:W-:Y:S02]  /*17db0*/  ISETP.GT.AND P0, PT, R3, 0x7f, PT ;  /* 0x0000007f0300780c */ /* 0x002fe40003f04270 */
[----:B--2---:R-:W-:-:S11]  /*17dc0*/  LOP3.LUT R15, R2, 0xffff, RZ, 0xc0, !PT ;  /* 0x0000ffff020f7812 */ /* 0x004fd600078ec0ff */
[----:B------:R-:W-:Y:S05]  /*17dd0*/  @P0 BRA `(.L_x_598) ;  /* 0x0000031000000947 */ /* 0x000fea0003800000 */
[----:B------:R-:W2:Y:S01]  /*17de0*/  LDL R2, [R1+0xb0] ;  /* 0x0000b00001027983 */ /* 0x000ea20000100800 */
[----:B------:R-:W-:Y:S01]  /*17df0*/  IMAD R0, R20, c[0x0][0x4e8], RZ ;  /* 0x00013a0014007a24 */ /* 0x000fe200078e02ff */
[----:B--2---:R-:W-:-:S04]  /*17e00*/  IADD3 R14, R2, R3, RZ ;  /* 0x00000003020e7210 */ /* 0x004fc80007ffe0ff */
        /* <DEDUP_REMOVED lines=23> */
[----:B------:R-:W-:Y:S01]  /*17f80*/  IMAD.MOV R2, RZ, RZ, -R0 ;  /* 0x000000ffff027224 */ /* 0x000fe200078e0a00 */
[----:B------:R-:W-:Y:S02]  /*17f90*/  IADD3.X R9, R3, R9, R18, P1, P0 ;  /* 0x0000000903097210 */ /* 0x000fe40000fe0412 */
[----:B------:R-:W-:Y:S01]  /*17fa0*/  SHF.R.S32.HI R3, RZ, 0x1f, R0 ;  /* 0x0000001fff037819 */ /* 0x000fe20000011400 */
[----:B------:R-:W-:Y:S01]  /*17fb0*/  IMAD R2, R2, c[0x0][0x4e8], R14 ;  /* 0x00013a0002027a24 */ /* 0x000fe200078e020e */
[----:B--2---:R-:W-:-:S05]  /*17fc0*/  SEL R7, R22, RZ, P2 ;  /* 0x000000ff16077207 */ /* 0x004fca0001000000 */
[-C--:B-----5:R-:W-:Y:S02]  /*17fd0*/  IMAD R8, R13, R7.reuse, RZ ;  /* 0x000000070d087224 */ /* 0x0a0fe400078e02ff */
[----:B------:R-:W-:Y:S01]  /*17fe0*/  IMAD.WIDE.U32 R4, R12, R7, RZ ;  /* 0x000000070c047225 */ /* 0x000fe200078e00ff */
[----:B------:R-:W-:-:S04]  /*17ff0*/  SHF.R.S32.HI R7, RZ, 0x1f, R2 ;  /* 0x0000001fff077819 */ /* 0x000fc80000011402 */
[----:B------:R-:W-:Y:S01]  /*18000*/  IADD3 R5, R5, R8, RZ ;  /* 0x0000000805057210 */ /* 0x000fe20007ffe0ff */
[----:B------:R-:W-:Y:S01]  /*18010*/  IMAD.MOV.U32 R8, RZ, RZ, c[0x0][0x4a8] ;  /* 0x00012a00ff087624 */ /* 0x000fe200078e00ff */
[----:B------:R-:W-:Y:S01]  /*18020*/  IADD3 R4, P1, P0, R0, R17, R4 ;  /* 0x0000001100047210 */ /* 0x000fe2000783e004 */
[----:B------:R-:W-:-:S03]  /*18030*/  IMAD R0, R11, R2, RZ ;  /* 0x000000020b007224 */ /* 0x000fc600078e02ff */
[----:B------:R-:W-:Y:S01]  /*18040*/  IADD3.X R5, R3, R9, R5, P1, P0 ;  /* 0x0000000903057210 */ /* 0x000fe20000fe0405 */
[----:B------:R-:W-:-:S04]  /*18050*/  IMAD R0, R10, R7, R0 ;  /* 0x000000070a007224 */ /* 0x000fc800078e0200 */
        /* <DEDUP_REMOVED lines=9> */
.L_x_598:
[----:B------:R-:W-:Y:S05]  /*180f0*/  BSYNC B0 ;  /* 0x0000000000007941 */ /* 0x000fea0003800000 */
.L_x_597:
[----:B------:R-:W-:-:S13]  /*18100*/  ISETP.GT.AND P0, PT, R19, 0x1, PT ;  /* 0x000000011300780c */ /* 0x000fda0003f04270 */
[----:B------:R-:W-:Y:S05]  /*18110*/  @P0 BRA `(.L_x_590) ;  /* 0x00000a6000000947 */ /* 0x000fea0003800000 */
[----:B-1----:R-:W2:Y:S04]  /*18120*/  LDL R5, [R1+0xb0] ;  /* 0x0000b00001057983 */ /* 0x002ea80000100800 */
[----:B------:R-:W2:Y:S01]  /*18130*/  LDL R4, [R1+0x178] ;  /* 0x0001780001047983 */ /* 0x000ea20000100800 */
[----:B------:R-:W-:Y:S01]  /*18140*/  MOV R2, c[0x0][0x4e8] ;  /* 0x00013a0000027a02 */ /* 0x000fe20000000f00 */
[----:B------:R-:W-:-:S03]  /*18150*/  IMAD R0, R18, c[0x0][0x3a0], RZ ;  /* 0x0000e80012007a24 */ /* 0x000fc600078e02ff */
[----:B------:R-:W-:Y:S01]  /*18160*/  ISETP.NE.AND P0, PT, R2, 0x1, PT ;  /* 0x000000010200780c */ /* 0x000fe20003f05270 */
[----:B------:R-:W-:-:S04]  /*18170*/  IMAD.WIDE.U32 R2, R6, c[0x0][0x3a0], RZ ;  /* 0x0000e80006027a25 */ /* 0x000fc800078e00ff */
[----:B------:R-:W-:-:S05]  /*18180*/  IMAD R6, R6, c[0x0][0x3a4], R0 ;  /* 0x0000e90006067a24 */ /* 0x000fca00078e0200 */
[----:B------:R-:W-:-:S05]  /*18190*/  IADD3 R3, R3, R6, RZ ;  /* 0x0000000603037210 */ /* 0x000fca0007ffe0ff */
[----:B------:R-:W-:-:S04]  /*181a0*/  IMAD.WIDE.U32 R2, R15, c[0x0][0x3e8], R2 ;  /* 0x0000fa000f027a25 */ /* 0x000fc800078e0002 */
[----:B------:R-:W-:-:S04]  /*181b0*/  IMAD R3, R15, c[0x0][0x3ec], R3 ;  /* 0x0000fb000f037a24 */ /* 0x000fc800078e0203 */
[----:B------:R-:W-:Y:S01]  /*181c0*/  IMAD.WIDE.U32 R2, R16, c[0x0][0x3f0], R2 ;  /* 0x0000fc0010027a25 */ /* 0x000fe200078e0002 */
[----:B--2---:R-:W-:-:S03]  /*181d0*/  IADD3 R4, R4, R5, RZ ;  /* 0x0000000504047210 */ /* 0x004fc60007ffe0ff */
[----:B------:R-:W-:Y:S01]  /*181e0*/  IMAD R5, R21, c[0x0][0x3f0], RZ ;  /* 0x0000fc0015057a24 */ /* 0x000fe200078e02ff */
[----:B------:R-:W-:Y:S01]  /*181f0*/  MOV R0, R4 ;  /* 0x0000000400007202 */ /* 0x000fe20000000f00 */
[----:B------:R-:W-:-:S04]  /*18200*/  @P0 IMAD.HI.U32 R6, R4, c[0x0][0x4ec], RZ ;  /* 0x00013b0004060a27 */ /* 0x000fc800078e00ff */
[----:B------:R-:W-:Y:S01]  /*18210*/  IMAD R7, R16, c[0x0][0x3f4], R5 ;  /* 0x0000fd0010077a24 */ /* 0x000fe200078e0205 */
[----:B------:R-:W-:-:S04]  /*18220*/  @P0 SHF.R.U32.HI R0, RZ, c[0x0][0x4f0], R6 ;  /* 0x00013c00ff000a19 */ /* 0x000fc80000011606 */
[----:B------:R-:W-:Y:S02]  /*18230*/  SHF.R.S32.HI R6, RZ, 0x1f, R0 ;  /* 0x0000001fff067819 */ /* 0x000fe40000011400 */
[----:B------:R-:W-:Y:S02]  /*18240*/  IADD3 R5, -R0, RZ, RZ ;  /* 0x000000ff00057210 */ /* 0x000fe40007ffe1ff */
[----:B------:R-:W-:Y:S01]  /*18250*/  IADD3 R3, R3, R7, RZ ;  /* 0x0000000703037210 */ /* 0x000fe20007ffe0ff */
[----:B------:R-:W-:Y:S02]  /*18260*/  IMAD R6, R6, c[0x0][0x3e0], RZ ;  /* 0x0000f80006067a24 */ /* 0x000fe400078e02ff */
        /* <DEDUP_REMOVED lines=13> */
.L_x_683:
[----:B------:R-:W-:Y:S05]  /*18340*/  BRA.DIV ~URZ, `(.L_x_600) ;  /* 0x00003db27f007947 */ /* 0x000fea000b800000 */
[----:B------:R3:W4:Y:S02]  /*18350*/  SHFL.IDX PT, R0, R14, RZ, 0x181f ;  /* 0x00181fff0e007589 */ /* 0x00072400000e0000 */
.L_x_684:
[----:B------:R-:W5:Y:S04]  /*18360*/  LDL.LU R3, [R1+0xb0] ;  /* 0x0000b00001037983 */ /* 0x000f680000300800 */
[----:B------:R-:W1:Y:S01]  /*18370*/  S2R R6, SR_TID.X ;  /* 0x0000000000067919 */ /* 0x000e620000002100 */
[----:B------:R-:W-:Y:S01]  /*18380*/  IMAD R13, R20, c[0x0][0x4e8], RZ ;  /* 0x00013a00140d7a24 */ /* 0x000fe200078e02ff */
[----:B-1----:R-:W-:-:S04]  /*18390*/  SHF.R.S32.HI R2, RZ, 0x1f, R6 ;  /* 0x0000001fff027819 */ /* 0x002fc80000011406 */
[----:B------:R-:W-:-:S04]  /*183a0*/  LEA.HI R2, R2, R6, RZ, 0x3 ;  /* 0x0000000602027211 */ /* 0x000fc800078f18ff */
[----:B------:R-:W-:Y:S01]  /*183b0*/  SHF.R.S32.HI R2, RZ, 0x3, R2 ;  /* 0x00000003ff027819 */ /* 0x000fe20000011402 */
[----:B------:R-:W-:Y:S04]  /*183c0*/  BSSY B0, `(.L_x_601) ;  /* 0x000001c000007945 */ /* 0x000fe80003800000 */
[----:B-----5:R-:W-:-:S05]  /*183d0*/  IMAD.IADD R12, R2, 0x1, R3 ;  /* 0x00000001020c7824 */ /* 0x020fca00078e0203 */
[----:B------:R-:W-:-:S13]  /*183e0*/  ISETP.GE.AND P0, PT, R12, R13, PT ;  /* 0x0000000d0c00720c */ /* 0x000fda0003f06270 */
        /* <DEDUP_REMOVED lines=21> */
[----:B------:R1:W-:Y:S04]  /*18540*/  @!P3 ST.E.128 [R10.64], RZ ;  /* 0x000000ff0a00b985 */ /* 0x0003e8000c101d06 */
[----:B------:R1:W-:Y:S04]  /*18550*/  @!P2 ST.E.128 [R8.64], RZ ;  /* 0x000000ff0800a985 */ /* 0x0003e8000c101d06 */
[----:B------:R1:W-:Y:S04]  /*18560*/  @!P1 ST.E.128 [R6.64], RZ ;  /* 0x000000ff06009985 */ /* 0x0003e8000c101d06 */
[----:B------:R1:W-:Y:S02]  /*18570*/  @!P0 ST.E.128 [R2.64], RZ ;  /* 0x000000ff02008985 */ /* 0x0003e4000c101d06 */
.L_x_602:
[----:B------:R-:W-:Y:S05]  /*18580*/  BSYNC B0 ;  /* 0x0000000000007941 */ /* 0x000fea0003800000 */
.L_x_601:
[----:B------:R-:W-:Y:S05]  /*18590*/  BRA.DIV ~URZ, `(.L_x_603) ;  /* 0x00003bf27f007947 */ /* 0x000fea000b800000 */
[----:B--2---:R2:W1:Y:S04]  /*185a0*/  SHFL.IDX PT, R4, R5, 0x1, 0x181f ;  /* 0x00381f0005047f89 */ /* 0x00446800000e0000 */
[----:B----4-:R2:W4:Y:S02]  /*185b0*/  SHFL.IDX PT, R0, R14, 0x1, 0x181f ;  /* 0x00381f000e007f89 */ /* 0x01052400000e0000 */
.L_x_685:
[----:B-1----:R-:W-:Y:S01]  /*185c0*/  IADD3 R2, R12, 0x20, RZ ;  /* 0x000000200c027810 */ /* 0x002fe20007ffe0ff */
[----:B------:R-:W-:Y:S03]  /*185d0*/  BSSY B0, `(.L_x_604) ;  /* 0x000001b000007945 */ /* 0x000fe60003800000 */
[----:B------:R-:W-:-:S13]  /*185e0*/  ISETP.GE.AND P0, PT, R2, R13, PT ;  /* 0x0000000d0200720c */ /* 0x000fda0003f06270 */
        /* <DEDUP_REMOVED lines=8> */
[----:B------:R-:W4:Y:S01]  /*18670*/  LDL R16, [R1+0x200] ;  /* 0x0002000001107983 */ /* 0x000f220000100800 */
[----:B-----5:R-:W-:-:S02]  /*18680*/  ISETP.GE.AND P3, PT, R3, c[0x0][0x3c8], PT ;  /* 0x0000f20003007a0c */ /* 0x020fc40003f66270 */
[----:B--2---:R-:W-:Y:S02]  /*18690*/  ISETP.GE.AND P2, PT, R19, c[0x0][0x3c8], PT ;  /* 0x0000f20013007a0c */ /* 0x004fe40003f46270 */
[----:B---3--:R-:W-:Y:S02]  /*186a0*/  ISETP.GE.AND P1, PT, R17, c[0x0][0x3c8], PT ;  /* 0x0000f20011007a0c */ /* 0x008fe40003f26270 */
[----:B----4-:R-:W-:-:S07]  /*186b0*/  ISETP.GE.AND P0, PT, R15, c[0x0][0x3c8], PT ;  /* 0x0000f2000f007a0c */ /* 0x010fce0003f06270 */
        /* <DEDUP_REMOVED lines=12> */
.L_x_605:
[----:B------:R-:W-:Y:S05]  /*18780*/  BSYNC B0 ;  /* 0x0000000000007941 */ /* 0x000fea0003800000 */
.L_x_604:
[----:B------:R-:W-:Y:S05]  /*18790*/  BRA.DIV ~URZ, `(.L_x_606) ;  /* 0x00003b027f007947 */ /* 0x000fea000b800000 */
[----:B------:R1:W2:Y:S02]  /*187a0*/  SHFL.IDX PT, R4, R5, 0x2, 0x181f ;  /* 0x00581f0005047f89 */ /* 0x0002a400000e0000 */
.L_x_686:
[----:B------:R-:W-:Y:S05]  /*187b0*/  BRA.DIV ~URZ, `(.L_x_607) ;  /* 0x00003b727f007947 */ /* 0x000fea000b800000 */
[----:B----4-:R4:W1:Y:S02]  /*187c0*/  SHFL.IDX PT, R0, R14, 0x2, 0x181f ;  /* 0x00581f000e007f89 */ /* 0x01086400000e0000 */
.L_x_687:
[----:B-1----:R-:W-:Y:S01]  /*187d0*/  IADD3 R2, R12, 0x40, RZ ;  /* 0x000000400c027810 */ /* 0x002fe20007ffe0ff */
[----:B------:R-:W-:Y:S03]  /*187e0*/  BSSY B0, `(.L_x_608) ;  /* 0x000001b000007945 */ /* 0x000fe60003800000 */
        /* <DEDUP_REMOVED lines=26> */
.L_x_609:
[----:B------:R-:W-:Y:S05]  /*18990*/  BSYNC B0 ;  /* 0x0000000000007941 */ /* 0x000fea0003800000 */
.L_x_608:
[----:B------:R-:W-:Y:S05]  /*189a0*/  BRA.DIV ~URZ, `(.L_x_610) ;  /* 0x00003a127f007947 */ /* 0x000fea000b800000 */
[----:B--2---:R2:W1:Y:S04]  /*189b0*/  SHFL.IDX PT, R4, R5, 0x3, 0x181f ;  /* 0x00781f0005047f89 */ /* 0x00446800000e0000 */
[----:B------:R2:W3:Y:S02]  /*189c0*/  SHFL.IDX PT, R0, R14, 0x3, 0x181f ;  /* 0x00781f000e007f89 */ /* 0x0004e400000e0000 */
.L_x_688:
[----:B-1----:R-:W-:-:S04]  /*189d0*/  IADD3 R2, R12, 0x60, RZ ;  /* 0x000000600c027810 */ /* 0x002fc80007ffe0ff */
        /* <DEDUP_REMOVED lines=26> */
.L_x_590:
[----:B------:R-:W-:Y:S05]  /*18b80*/  BSYNC B1 ;  /* 0x0000000000017941 */ /* 0x000fea0003800000 */
.L_x_574:
[----:B-1-34-:R-:W3:Y:S02]  /*18b90*/  LDL R0, [R1+0x1f8] ;  /* 0x0001f80001007983 */ /* 0x01aee40000100800 */
[----:B---3--:R-:W-:-:S13]  /*18ba0*/  ISETP.NE.AND P0, PT, R0, RZ, PT ;  /* 0x000000ff0000720c */ /* 0x008fda0003f05270 */
[----:B------:R-:W-:Y:S01]  /*18bb0*/  @P0 WARPSYNC 0xffffffff ;  /* 0xffffffff00000948 */ /* 0x000fe20003800000 */
[----:B------:R-:W-:Y:S06]  /*18bc0*/  @P0 BAR.SYNC.DEFER_BLOCKING 0x5, 0x100 ;  /* 0x0144000000000b1d */ /* 0x000fec0000010000 */
[----:B--2---:R-:W1:Y:S04]  /*18bd0*/  @P0 LDS.128 R4, [0x1a080] ;  /* 0x01a08000ff040984 */ /* 0x004e680000000c00 */
        /* <DEDUP_REMOVED lines=10> */
.L_x_689:
[----:B------:R-:W-:Y:S05]  /*18c80*/  BRA.DIV ~URZ, `(.L_x_613) ;  /* 0x000038d27f007947 */ /* 0x000fea000b800000 */
[----:B------:R3:W4:Y:S02]  /*18c90*/  SHFL.IDX PT, R8, R106, 0x1, 0x1f ;  /* 0x00201f006a087f89 */ /* 0x00072400000e0000 */
.L_x_690:
        /* <DEDUP_REMOVED lines=19> */
.L_x_691:
        /* <DEDUP_REMOVED lines=16> */
.L_x_692:
[----:B---3--:R-:W-:Y:S01]  /*18ed0*/  IMAD R0, R0, c[0x0][0x538], RZ ;  /* 0x00014e0000007a24 */ /* 0x008fe200078e02ff */
[----:B------:R-:W-:Y:S04]  /*18ee0*/  BSSY B1, `(.L_x_616) ;  /* 0x00000cf000017945 */ /* 0x000fe80003800000 */
[----:B----4-:R-:W-:-:S04]  /*18ef0*/  IADD3 R8, R0, R8, RZ ;  /* 0x0000000800087210 */ /* 0x010fc80007ffe0ff */
[----:B--2---:R-:W-:-:S13]  /*18f00*/  ISETP.GT.AND P0, PT, R8, R9, PT ;  /* 0x000000090800720c */ /* 0x004fda0003f04270 */
[----:B------:R-:W-:Y:S05]  /*18f10*/  @P0 BRA `(.L_x_617) ;  /* 0x0000025000000947 */ /* 0x000fea0003800000 */
.L_x_621:
        /* <DEDUP_REMOVED lines=17> */
.L_x_693:
        /* <DEDUP_REMOVED lines=16> */
.L_x_694:
[----:B--2---:R-:W-:-:S05]  /*19130*/  IMAD R0, R0, c[0x0][0x538], RZ ;  /* 0x00014e0000007a24 */ /* 0x004fca00078e02ff */
[----:B------:R-:W-:-:S04]  /*19140*/  IADD3 R8, R0, R8, RZ ;  /* 0x0000000800087210 */ /* 0x000fc80007ffe0ff */
[----:B------:R-:W-:-:S13]  /*19150*/  ISETP.GT.AND P0, PT, R8, R9, PT ;  /* 0x000000090800720c */ /* 0x000fda0003f04270 */
[----:B-1----:R-:W-:Y:S05]  /*19160*/  @!P0 BRA `(.L_x_621) ;  /* 0xfffffdb000008947 */ /* 0x002fea000383ffff */
.L_x_617:
[----:B------:R-:W-:-:S05]  /*19170*/  IADD3 R8, -R0, R8, RZ ;  /* 0x0000000800087210 */ /* 0x000fca0007ffe1ff */
[----:B------:R-:W-:-:S05]  /*19180*/  IMAD R0, R4, c[0x0][0x538], R8 ;  /* 0x00014e0004007a24 */ /* 0x000fca00078e0208 */
[----:B------:R-:W-:Y:S01]  /*19190*/  ISETP.GT.AND P0, PT, R0, R9, PT ;  /* 0x000000090000720c */ /* 0x000fe20003f04270 */
[----:B------:R-:W-:-:S12]  /*191a0*/  BRA.DIV ~URZ, `(.L_x_622) ;  /* 0x000038727f007947 */ /* 0x000fd8000b800000 */
[----:B------:R-:W-:-:S03]  /*191b0*/  VOTE.ANY R5, PT, !P0 ;  /* 0x0000000000057806 */ /* 0x000fc600040e0100 */
.L_x_695:
[----:B------:R-:W2:Y:S01]  /*191c0*/  LDL.LU R2, [R1+0xcc] ;  /* 0x0000cc0001027983 */ /* 0x000ea20000300800 */
[----:B------:R-:W2:Y:S02]  /*191d0*/  POPC R0, R5 ;  /* 0x0000000500007309 */ /* 0x000ea40000000000 */
[----:B--2---:R-:W-:-:S05]  /*191e0*/  IADD3 R2, R0, R2, RZ ;  /* 0x0000000200027210 */ /* 0x004fca0007ffe0ff */
[----:B------:R2:W-:Y:S01]  /*191f0*/  STL [R1+0xcc], R2 ;  /* 0x0000cc0201007387 */ /* 0x0005e20000100800 */
[----:B------:R-:W-:Y:S05]  /*19200*/  BRA.DIV ~URZ, `(.L_x_623) ;  /* 0x000038627f007947 */ /* 0x000fea000b800000 */
[----:B------:R3:W4:Y:S04]  /*19210*/  SHFL.IDX PT, R10, R6, R0, 0x1f ;  /* 0x00001f00060a7589 */ /* 0x00072800000e0000 */
[----:B------:R3:W1:Y:S02]  /*19220*/  SHFL.IDX PT, R7, R7, R0, 0x1f ;  /* 0x00001f0007077589 */ /* 0x00066400000e0000 */
.L_x_696:
[----:B------:R-:W-:Y:S01]  /*19230*/  ISETP.NE.AND P0, PT, R5, RZ, PT ;  /* 0x000000ff0500720c */ /* 0x000fe20003f05270 */
[----:B------:R-:W-:-:S12]  /*19240*/  BSSY B0, `(.L_x_624) ;  /* 0x0000005000007945 */ /* 0x000fd80003800000 */
[----:B------:R-:W-:Y:S05]  /*19250*/  @!P0 BRA `(.L_x_625) ;  /* 0x0000003000008947 */ /* 0x000fea0003800000 */
[----:B---3--:R-:W-:Y:S01]  /*19260*/  IADD3 R0, R0, -0x1, RZ ;  /* 0xffffffff00007810 */ /* 0x008fe20007ffe0ff */
[----:B------:R-:W-:Y:S05]  /*19270*/  BRA.DIV ~URZ, `(.L_x_626) ;  /* 0x000039027f007947 */ /* 0x000fea000b800000 */
[----:B------:R3:W2:Y:S02]  /*19280*/  SHFL.IDX PT, R11, R4, R0, 0x1f ;  /* 0x00001f00040b7589 */ /* 0x0006a400000e0000 */
.L_x_625:
[----:B------:R-:W-:Y:S05]  /*19290*/  BSYNC B0 ;  /* 0x0000000000007941 */ /* 0x000fea0003800000 */
.L_x_624:
[----:B--23--:R-:W-:Y:S01]  /*192a0*/  IMAD R0, R11, c[0x0][0x538], R8 ;  /* 0x00014e000b007a24 */ /* 0x00cfe200078e0208 */
[----:B-1----:R-:W-:Y:S01]  /*192b0*/  ISETP.NE.AND P0, PT, R7, 0x1, PT ;  /* 0x000000010700780c */ /* 0x002fe20003f05270 */
[----:B------:R-:W-:Y:S03]  /*192c0*/  BSSY B0, `(.L_x_627) ;  /* 0x0000087000007945 */ /* 0x000fe60003800000 */
[----:B------:R1:W-:Y:S01]  /*192d0*/  STL [R1+0xc0], R0 ;  /* 0x0000c00001007387 */ /* 0x0003e20000100800 */
[----:B------:R-:W-:-:S08]  /*192e0*/  IADD3 R8, -R0, R9, RZ ;  /* 0x0000000900087210 */ /* 0x000fd00007ffe1ff */
[----:B------:R-:W-:Y:S05]  /*192f0*/  @!P0 BRA `(.L_x_628) ;  /* 0x000003e000008947 */ /* 0x000fea0003800000 */
[-C--:B----4-:R-:W-:Y:S02]  /*19300*/  IABS R2, R10.reuse ;  /* 0x0000000a00027213 */ /* 0x090fe40000000000 */
[----:B------:R-:W-:Y:S02]  /*19310*/  IABS R9, R10 ;  /* 0x0000000a00097213 */ /* 0x000fe40000000000 */
[----:B-1----:R-:W1:Y:S08]  /*19320*/  I2F.RP R0, R2 ;  /* 0x0000000200007306 */ /* 0x002e700000209400 */
[----:B-1----:R-:W1:Y:S02]  /*19330*/  MUFU.RCP R0, R0 ;  /* 0x0000000000007308 */ /* 0x002e640000001000 */
[----:B-1----:R-:W-:-:S06]  /*19340*/  IADD3 R0, R0, 0xffffffe, RZ ;  /* 0x0ffffffe00007810 */ /* 0x002fcc0007ffe0ff */
[----:B------:R-:W1:Y:S02]  /*19350*/  F2I.FTZ.U32.TRUNC.NTZ R5, R0 ;  /* 0x0000000000057305 */ /* 0x000e64000021f000 */
[----:B-1----:R-:W-:Y:S01]  /*19360*/  IMAD.MOV R3, RZ, RZ, -R5 ;  /* 0x000000ffff037224 */ /* 0x002fe200078e0a05 */
[----:B------:R-:W-:-:S03]  /*19370*/  IABS R0, R7 ;  /* 0x0000000700007213 */ /* 0x000fc60000000000 */
[----:B------:R-:W-:Y:S01]  /*19380*/  IMAD.MOV.U32 R4, RZ, RZ, R3 ;  /* 0x000000ffff047224 */ /* 0x000fe200078e0003 */
[----:B------:R-:W-:Y:S01]  /*19390*/  IABS R3, R8 ;  /* 0x0000000800037213 */ /* 0x000fe20000000000 */
[----:B------:R-:W-:Y:S02]  /*193a0*/  IMAD.MOV.U32 R6, RZ, RZ, R0 ;  /* 0x000000ffff067224 */ /* 0x000fe400078e0000 */
[----:B------:R-:W-:Y:S02]  /*193b0*/  IMAD R0, R4, R2, RZ ;  /* 0x0000000204007224 */ /* 0x000fe400078e02ff */
[----:B------:R-:W-:Y:S01]  /*193c0*/  IMAD.MOV.U32 R4, RZ, RZ, RZ ;  /* 0x000000ffff047224 */ /* 0x000fe200078e00ff */
[----:B------:R-:W1:Y:S03]  /*193d0*/  I2F.RP R11, R6 ;  /* 0x00000006000b7306 */ /* 0x000e660000209400 */
[----:B------:R-:W-:-:S04]  /*193e0*/  IMAD.HI.U32 R5, R5, R0, R4 ;  /* 0x0000000005057227 */ /* 0x000fc800078e0004 */
[----:B------:R-:W-:-:S05]  /*193f0*/  IMAD.MOV R0, RZ, RZ, -R9 ;  /* 0x000000ffff007224 */ /* 0x000fca00078e0a09 */
[----:B------:R-:W-:Y:S01]  /*19400*/  MOV R4, R0 ;  /* 0x0000000000047202 */ /* 0x000fe20000000f00 */
[----:B------:R-:W-:-:S04]  /*19410*/  IMAD.HI.U32 R0, R5, R3, RZ ;  /* 0x0000000305007227 */ /* 0x000fc800078e00ff */
[----:B------:R-:W-:Y:S02]  /*19420*/  IMAD R3, R0, R4, R3 ;  /* 0x0000000400037224 */ /* 0x000fe400078e0203 */
[----:B-1----:R-:W1:Y:S03]  /*19430*/  MUFU.RCP R4, R11 ;  /* 0x0000000b00047308 */ /* 0x002e660000001000 */
[----:B------:R-:W-:-:S13]  /*19440*/  ISETP.GT.U32.AND P0, PT, R2, R3, PT ;  /* 0x000000030200720c */ /* 0x000fda0003f04070 */
[----:B------:R-:W-:Y:S01]  /*19450*/  @!P0 IMAD.IADD R3, R3, 0x1, -R2 ;  /* 0x0000000103038824 */ /* 0x000fe200078e0a02 */
[----:B-1----:R-:W-:Y:S02]  /*19460*/  IADD3 R4, R4, 0xffffffe, RZ ;  /* 0x0ffffffe04047810 */ /* 0x002fe40007ffe0ff */
[----:B------:R-:W-:Y:S02]  /*19470*/  @!P0 IADD3 R0, R0, 0x1, RZ ;  /* 0x0000000100008810 */ /* 0x000fe40007ffe0ff */
[----:B------:R-:W-:Y:S02]  /*19480*/  ISETP.GE.U32.AND P2, PT, R3, R2, PT ;  /* 0x000000020300720c */ /* 0x000fe40003f46070 */
[----:B------:R-:W1:Y:S01]  /*19490*/  F2I.FTZ.U32.TRUNC.NTZ R3, R4 ;  /* 0x0000000400037305 */ /* 0x000e62000021f000 */
[----:B------:R-:W-:Y:S02]  /*194a0*/  LOP3.LUT R2, R8, R10, RZ, 0x3c, !PT ;  /* 0x0000000a08027212 */ /* 0x000fe400078e3cff */
[----:B------:R-:W-:-:S02]  /*194b0*/  ISETP.NE.AND P0, PT, R10, RZ, PT ;  /* 0x000000ff0a00720c */ /* 0x000fc40003f05270 */
[----:B------:R-:W-:-:S06]  /*194c0*/  ISETP.GE.AND P1, PT, R2, RZ, PT ;  /* 0x000000ff0200720c */ /* 0x000fcc0003f26270 */
[----:B------:R-:W-:Y:S01]  /*194d0*/  @P2 IADD3 R0, R0, 0x1, RZ ;  /* 0x0000000100002810 */ /* 0x000fe20007ffe0ff */
[----:B-1----:R-:W-:-:S06]  /*194e0*/  IMAD.MOV R2, RZ, RZ, -R3 ;  /* 0x000000ffff027224 */ /* 0x002fcc00078e0a03 */
[----:B------:R-:W-:Y:S01]  /*194f0*/  @!P1 IMAD.MOV R0, RZ, RZ, -R0 ;  /* 0x000000ffff009224 */ /* 0x000fe200078e0a00 */
[----:B------:R-:W-:Y:S02]  /*19500*/  @!P0 LOP3.LUT R0, RZ, R10, RZ, 0x33, !PT ;  /* 0x0000000aff008212 */ /* 0x000fe400078e33ff */
[----:B------:R-:W-:Y:S02]  /*19510*/  MOV R4, R2 ;  /* 0x0000000200047202 */ /* 0x000fe40000000f00 */
[----:B------:R-:W-:Y:S02]  /*19520*/  IABS R2, R7 ;  /* 0x0000000700027213 */ /* 0x000fe40000000000 */
[----:B------:R-:W-:Y:S01]  /*19530*/  IABS R9, R0 ;  /* 0x0000000000097213 */ /* 0x000fe20000000000 */
[----:B------:R-:W-:Y:S02]  /*19540*/  IMAD R4, R4, R6, RZ ;  /* 0x0000000604047224 */ /* 0x000fe400078e02ff */
[----:B------:R-:W-:-:S02]  /*19550*/  IMAD.MOV R5, RZ, RZ, -R2 ;  /* 0x000000ffff057224 */ /* 0x000fc400078e0a02 */
[----:B------:R-:W-:-:S04]  /*19560*/  IMAD.MOV.U32 R2, RZ, RZ, RZ ;  /* 0x000000ffff027224 */ /* 0x000fc800078e00ff */
[----:B------:R-:W-:Y:S01]  /*19570*/  IMAD.HI.U32 R2, R3, R4, R2 ;  /* 0x0000000403027227 */ /* 0x000fe200078e0002 */
[----:B------:R-:W-:-:S03]  /*19580*/  MOV R4, R5 ;  /* 0x0000000500047202 */ /* 0x000fc60000000f00 */
[----:B------:R-:W-:-:S04]  /*19590*/  IMAD.MOV.U32 R3, RZ, RZ, R9 ;  /* 0x000000ffff037224 */ /* 0x000fc800078e0009 */
[----:B------:R-:W-:-:S04]  /*195a0*/  IMAD.HI.U32 R2, R2, R3, RZ ;  /* 0x0000000302027227 */ /* 0x000fc800078e00ff */
[----:B------:R-:W-:Y:S01]  /*195b0*/  IMAD R3, R2, R4, R3 ;  /* 0x0000000402037224 */ /* 0x000fe200078e0203 */
[----:B------:R-:W-:-:S04]  /*195c0*/  IADD3 R4, -R0, RZ, RZ ;  /* 0x000000ff00047210 */ /* 0x000fc80007ffe1ff */
        /* <DEDUP_REMOVED lines=9> */
[----:B------:R-:W-:-:S05]  /*19660*/  @!P0 LOP3.LUT R2, RZ, R7, RZ, 0x33, !PT ;  /* 0x00000007ff028212 */ /* 0x000fca00078e33ff */
[----:B------:R-:W-:-:S04]  /*19670*/  IMAD.MOV R3, RZ, RZ, -R2 ;  /* 0x000000ffff037224 */ /* 0x000fc800078e0a02 */
[C---:B------:R-:W-:Y:S02]  /*19680*/  IMAD R3, R7.reuse, R3, R0 ;  /* 0x0000000307037224 */ /* 0x040fe400078e0200 */
[----:B------:R-:W-:Y:S02]  /*19690*/  IMAD R0, R7, 0x1000000, R2 ;  /* 0x0100000007007824 */ /* 0x000fe400078e0202 */
[----:B------:R-:W-:Y:S02]  /*196a0*/  IMAD R2, R10, R4, R8 ;  /* 0x000000040a027224 */ /* 0x000fe400078e0208 */
[----:B------:R-:W-:-:S05]  /*196b0*/  IMAD R0, R3, 0x10000, R0 ;  /* 0x0001000003007824 */ /* 0x000fca00078e0200 */
[----:B------:R1:W-:Y:S01]  /*196c0*/  STL [R1+0xc8], R0 ;  /* 0x0000c80001007387 */ /* 0x0003e20000100800 */
[----:B------:R-:W-:Y:S05]  /*196d0*/  BRA `(.L_x_629) ;  /* 0x0000045000007947 */ /* 0x000fea0003800000 */
.L_x_628:
[----:B-1----:R-:W2:Y:S01]  /*196e0*/  LDL R0, [R1+0xcc] ;  /* 0x0000cc0001007983 */ /* 0x002ea20000100800 */
[----:B------:R-:W-:-:S04]  /*196f0*/  IMAD.MOV.U32 R2, RZ, RZ, 0x4 ;  /* 0x00000004ff027424 */ /* 0x000fc800078e00ff */
[----:B--2---:R-:W-:-:S05]  /*19700*/  IMAD.WIDE R2, R0, R2, c[0x0][0x590] ;  /* 0x0001640000027625 */ /* 0x004fca00078e0202 */
[----:B------:R-:W2:Y:S02]  /*19710*/  LDG.E R4, [R2.64] ;  /* 0x0000000602047981 */ /* 0x000ea4000c1e1900 */
[----:B--2-4-:R-:W-:-:S05]  /*19720*/  IMAD R11, R4, R10, RZ ;  /* 0x0000000a040b7224 */ /* 0x014fca00078e02ff */
[-C--:B------:R-:W-:Y:S02]  /*19730*/  IABS R0, R11.reuse ;  /* 0x0000000b00007213 */ /* 0x080fe40000000000 */
        /* <DEDUP_REMOVED lines=10> */
[----:B------:R-:W-:Y:S01]  /*197e0*/  MOV R2, RZ ;  /* 0x000000ff00027202 */ /* 0x000fe20000000f00 */
[----:B------:R-:W-:-:S04]  /*197f0*/  IMAD.MOV.U32 R6, RZ, RZ, R0 ;  /* 0x000000ffff067224 */ /* 0x000fc800078e0000 */
        /* <DEDUP_REMOVED lines=11> */
[----:B------:R-:W-:-:S05]  /*198b0*/  @P2 IADD3 R0, R0, 0x1, RZ ;  /* 0x0000000100002810 */ /* 0x000fca0007ffe0ff */
[----:B------:R-:W-:-:S05]  /*198c0*/  IMAD.MOV.U32 R2, RZ, RZ, R0 ;  /* 0x000000ffff027224 */ /* 0x000fca00078e0000 */
[----:B------:R-:W-:Y:S02]  /*198d0*/  @!P1 IADD3 R2, -R2, RZ, RZ ;  /* 0x000000ff02029210 */ /* 0x000fe40007ffe1ff */
[----:B------:R-:W-:-:S05]  /*198e0*/  @!P0 LOP3.LUT R2, RZ, R11, RZ, 0x33, !PT ;  /* 0x0000000bff028212 */ /* 0x000fca00078e33ff */
[----:B------:R-:W-:Y:S02]  /*198f0*/  IMAD R9, R4, R2, RZ ;  /* 0x0000000204097224 */ /* 0x000fe400078e02ff */
[----:B------:R-:W-:-:S03]  /*19900*/  IMAD.MOV R2, RZ, RZ, -R2 ;  /* 0x000000ffff027224 */ /* 0x000fc600078e0a02 */
[----:B------:R-:W-:Y:S01]  /*19910*/  IADD3 R0, -R9, c[0x0][0x538], RZ ;  /* 0x00014e0009007a10 */ /* 0x000fe20007ffe1ff */
[----:B------:R-:W-:-:S03]  /*19920*/  IMAD R5, R11, R2, R8 ;  /* 0x000000020b057224 */ /* 0x000fc600078e0208 */
[----:B------:R-:W-:Y:S02]  /*19930*/  IMNMX R0, R4, R0, PT ;  /* 0x0000000004007217 */ /* 0x000fe40003800200 */
[----:B------:R-:W-:Y:S02]  /*19940*/  IABS R2, R5 ;  /* 0x0000000500027213 */ /* 0x000fe40000000000 */
        /* <DEDUP_REMOVED lines=8> */
[----:B------:R-:W-:Y:S01]  /*199d0*/  IMAD R7, R6, R4, RZ ;  /* 0x0000000406077224 */ /* 0x000fe200078e02ff */
[----:B------:R-:W-:Y:S01]  /*199e0*/  MOV R6, R2 ;  /* 0x0000000200067202 */ /* 0x000fe20000000f00 */
[----:B------:R-:W-:-:S04]  /*199f0*/  IMAD.MOV.U32 R2, RZ, RZ, RZ ;  /* 0x000000ffff027224 */ /* 0x000fc800078e00ff */
[----:B------:R-:W-:-:S04]  /*19a00*/  IMAD.HI.U32 R7, R3, R7, R2 ;  /* 0x0000000703077227 */ /* 0x000fc800078e0002 */
[----:B------:R-:W-:-:S04]  /*19a10*/  IMAD.MOV R2, RZ, RZ, -R8 ;  /* 0x000000ffff027224 */ /* 0x000fc800078e0a08 */
[----:B------:R-:W-:Y:S02]  /*19a20*/  IMAD.MOV.U32 R3, RZ, RZ, R2 ;  /* 0x000000ffff037224 */ /* 0x000fe400078e0002 */
[----:B------:R-:W-:-:S04]  /*19a30*/  IMAD.HI.U32 R2, R7, R6, RZ ;  /* 0x0000000607027227 */ /* 0x000fc800078e00ff */
[----:B------:R-:W-:-:S05]  /*19a40*/  IMAD R3, R2, R3, R6 ;  /* 0x0000000302037224 */ /* 0x000fca00078e0206 */
[----:B------:R-:W-:-:S13]  /*19a50*/  ISETP.GT.U32.AND P0, PT, R4, R3, PT ;  /* 0x000000030400720c */ /* 0x000fda0003f04070 */
[-C--:B------:R-:W-:Y:S02]  /*19a60*/  @!P0 IADD3 R3, R3, -R4.reuse, RZ ;  /* 0x8000000403038210 */ /* 0x080fe40007ffe0ff */
[----:B------:R-:W-:Y:S02]  /*19a70*/  @!P0 IADD3 R2, R2, 0x1, RZ ;  /* 0x0000000102028810 */ /* 0x000fe40007ffe0ff */
[----:B------:R-:W-:Y:S02]  /*19a80*/  ISETP.GE.U32.AND P2, PT, R3, R4, PT ;  /* 0x000000040300720c */ /* 0x000fe40003f46070 */
[----:B------:R-:W-:Y:S02]  /*19a90*/  LOP3.LUT R3, R5, R0, RZ, 0x3c, !PT ;  /* 0x0000000005037212 */ /* 0x000fe400078e3cff */
[----:B------:R-:W-:Y:S02]  /*19aa0*/  ISETP.NE.AND P0, PT, R0, RZ, PT ;  /* 0x000000ff0000720c */ /* 0x000fe40003f05270 */
[----:B------:R-:W-:Y:S01]  /*19ab0*/  ISETP.GE.AND P1, PT, R3, RZ, PT ;  /* 0x000000ff0300720c */ /* 0x000fe20003f26270 */
[----:B------:R-:W-:Y:S01]  /*19ac0*/  IMAD.MOV R3, RZ, RZ, -R0 ;  /* 0x000000ffff037224 */ /* 0x000fe200078e0a00 */
[----:B------:R-:W-:-:S05]  /*19ad0*/  IADD3 R5, R9, 0x1000000, R5 ;  /* 0x0100000009057810 */ /* 0x000fca0007ffe005 */
[----:B------:R-:W-:-:S06]  /*19ae0*/  @P2 IADD3 R2, R2, 0x1, RZ ;  /* 0x0000000102022810 */ /* 0x000fcc0007ffe0ff */
[----:B------:R-:W-:Y:S01]  /*19af0*/  @!P1 IMAD.MOV R2, RZ, RZ, -R2 ;  /* 0x000000ffff029224 */ /* 0x000fe200078e0a02 */
[----:B------:R-:W-:-:S05]  /*19b00*/  @!P0 LOP3.LUT R2, RZ, R0, RZ, 0x33, !PT ;  /* 0x00000000ff028212 */ /* 0x000fca00078e33ff */
[----:B------:R-:W-:-:S05]  /*19b10*/  IMAD R0, R2, R3, R5 ;  /* 0x0000000302007224 */ /* 0x000fca00078e0205 */
[----:B------:R1:W-:Y:S02]  /*19b20*/  STL [R1+0xc8], R0 ;  /* 0x0000c80001007387 */ /* 0x0003e40000100800 */
.L_x_629:
[----:B------:R-:W-:Y:S05]  /*19b30*/  BSYNC B0 ;  /* 0x0000000000007941 */ /* 0x000fea0003800000 */
.L_x_627:
[----:B------:R-:W-:-:S04]  /*19b40*/  LOP3.LUT R2, RZ, R2, RZ, 0x33, !PT ;  /* 0x00000002ff027212 */ /* 0x000fc800078e33ff */
[----:B-1----:R-:W-:-:S05]  /*19b50*/  IADD3 R0, R2, R10, RZ ;  /* 0x0000000a02007210 */ /* 0x002fca0007ffe0ff */
[----:B------:R1:W-:Y:S01]  /*19b60*/  STL [R1+0xc4], R0 ;  /* 0x0000c40001007387 */ /* 0x0003e20000100800 */
[----:B------:R-:W-:Y:S05]  /*19b70*/  BRA `(.L_x_630) ;  /* 0x0000005000007947 */ /* 0x000fea0003800000 */
.L_x_618:
[----:B------:R-:W-:Y:S01]  /*19b80*/  MOV R0, c[0x0][0x53c] ;  /* 0x00014f0000007a02 */ /* 0x000fe20000000f00 */
[----:B------:R2:W-:Y:S04]  /*19b90*/  STL [R1+0xc0], R9 ;  /* 0x0000c00901007387 */ /* 0x0005e80000100800 */
[----:B------:R2:W-:Y:S04]  /*19ba0*/  STL [R1+0xc4], RZ ;  /* 0x0000c4ff01007387 */ /* 0x0005e80000100800 */
[----:B------:R2:W-:Y:S04]  /*19bb0*/  STL [R1+0xc8], RZ ;  /* 0x0000c8ff01007387 */ /* 0x0005e80000100800 */
[----:B------:R2:W-:Y:S02]  /*19bc0*/  STL [R1+0xcc], R0 ;  /* 0x0000cc0001007387 */ /* 0x0005e40000100800 */
.L_x_630:
[----:B------:R-:W-:Y:S05]  /*19bd0*/  BSYNC B1 ;  /* 0x0000000000017941 */ /* 0x000fea0003800000 */
.L_x_616:
        /* <DEDUP_REMOVED lines=9> */
.L_x_611:
[----:B--2---:R-:W2:Y:S02]  /*19c70*/  LDL R0, [R1+0xcc] ;  /* 0x0000cc0001007983 */ /* 0x004ea40000100800 */
[----:B--2---:R-:W-:-:S13]  /*19c80*/  ISETP.GE.AND P0, PT, R0, c[0x0][0x53c], PT ;  /* 0x00014f0000007a0c */ /* 0x004fda0003f06270 */
[----:B-1----:R-:W-:Y:S01]  /*19c90*/  @P0 CALL.REL.NOINC `(.L_x_631) ;  /* 0x0000001000000944 */ /* 0x002fe20003c00000 */
[----:B------:R-:W-:Y:S05]  /*19ca0*/  BRA `(.L_x_632) ;  /* 0xfffe84e000007947 */ /* 0x000fea000383ffff */
.L_x_631:
[----:B------:R-:W-:Y:S05]  /*19cb0*/  EXIT ;  /* 0x000000000000794d */ /* 0x000fea0003800000 */
.L_x_453:
[----:B------:R-:W-:Y:S01]  /*19cc0*/  IMAD.MOV.U32 R0, RZ, RZ, R5 ;  /* 0x000000ffff007224 */ /* 0x000fe200078e0005 */
[----:B------:R-:W-:Y:S02]  /*19cd0*/  MOV R3, 0x1 ;  /* 0x0000000100037802 */ /* 0x000fe40000000f00 */
[----:B------:R-:W-:Y:S02]  /*19ce0*/  MOV R2, 0x19d00 ;  /* 0x00019d0000027802 */ /* 0x000fe40000000f00 */
[----:B------:R-:W-:Y:S05]  /*19cf0*/  CALL.REL.NOINC `($__internal_11_$__cuda_sm70_shflsync_up_p) ;  /* 0x0000306000007944 */ /* 0x000fea0003c00000 */
[----:B------:R-:W-:Y:S01]  /*19d00*/  MOV R0, R4 ;  /* 0x0000000400007202 */ /* 0x000fe20000000f00 */
[----:B------:R-:W-:Y:S05]  /*19d10*/  BRA `(.L_x_633) ;  /* 0xfffe674000007947 */ /* 0x000fea000383ffff */
.L_x_454:
[----:B------:R-:W-:Y:S01]  /*19d20*/  IMAD.MOV.U32 R0, RZ, RZ, R5 ;  /* 0x000000ffff007224 */ /* 0x000fe200078e0005 */
[----:B------:R-:W-:Y:S02]  /*19d30*/  MOV R3, 0x2 ;  /* 0x0000000200037802 */ /* 0x000fe40000000f00 */
[----:B------:R-:W-:Y:S02]  /*19d40*/  MOV R2, 0x19d60 ;  /* 0x00019d6000027802 */ /* 0x000fe40000000f00 */
[----:B------:R-:W-:Y:S05]  /*19d50*/  CALL.REL.NOINC `($__internal_11_$__cuda_sm70_shflsync_up_p) ;  /* 0x0000300000007944 */ /* 0x000fea0003c00000 */
[----:B------:R-:W-:Y:S01]  /*19d60*/  SEL R4, R4, RZ, P4 ;  /* 0x000000ff04047207 */ /* 0x000fe20002000000 */
[----:B------:R-:W-:Y:S01]  /*19d70*/  IMAD.MOV.U32 R3, RZ, RZ, 0x4 ;  /* 0x00000004ff037424 */ /* 0x000fe200078e00ff */
[----:B------:R-:W-:-:S03]  /*19d80*/  MOV R2, 0x19db0 ;  /* 0x00019db000027802 */ /* 0x000fc60000000f00 */
[----:B------:R-:W-:Y:S02]  /*19d90*/  IMAD.IADD R0, R5, 0x1, R4 ;  /* 0x0000000105007824 */ /* 0x000fe400078e0204 */
        /* <DEDUP_REMOVED lines=14> */
[----:B------:R-:W-:Y:S01]  /*19e80*/  IMAD.IADD R4, R0, 0x1, R4 ;  /* 0x0000000100047824 */ /* 0x000fe200078e0204 */
[----:B------:R-:W-:Y:S01]  /*19e90*/  MOV R0, 0x19ee0 ;  /* 0x00019ee000007802 */ /* 0x000fe20000000f00 */
[----:B------:R1:W-:Y:S02]  /*19ea0*/  STL [R1+0x58], R5 ;  /* 0x0000580501007387 */ /* 0x0003e40000100800 */
[----:B------:R-:W-:Y:S02]  /*19eb0*/  IMAD.MOV.U32 R2, RZ, RZ, R4 ;  /* 0x000000ffff027224 */ /* 0x000fe400078e0004 */
[----:B------:R1:W-:Y:S04]  /*19ec0*/  STL [R1+0x54], R0 ;  /* 0x0000540001007387 */ /* 0x0003e80000100800 */
[----:B-1----:R-:W-:Y:S05]  /*19ed0*/  CALL.REL.NOINC `($__internal_10_$__cuda_sm70_shflsync_idx_p) ;  /* 0x00002db000007944 */ /* 0x002fea0003c00000 */
[----:B-----5:R1:W5:Y:S02]  /*19ee0*/  LDL.LU R0, [R1+0x58] ;  /* 0x0000580001007983 */ /* 0x0203640000300800 */
[----:B-1---5:R-:W-:Y:S05]  /*19ef0*/  BRA `(.L_x_634) ;  /* 0xfffe666000007947 */ /* 0x022fea000383ffff */
.L_x_456:
[----:B------:R-:W-:Y:S02]  /*19f00*/  SEL R0, RZ, 0x1, P0 ;  /* 0x00000001ff007807 */ /* 0x000fe40000000000 */
[----:B------:R-:W-:-:S02]  /*19f10*/  MOV R2, 0x19f30 ;  /* 0x00019f3000027802 */ /* 0x000fc40000000f00 */
[----:B------:R-:W-:Y:S05]  /*19f20*/  CALL.REL.NOINC `($__internal_12_$__cuda_sm70_votesync_ballot) ;  /* 0x00002e9000007944 */ /* 0x000fea0003c00000 */
[----:B------:R-:W-:Y:S01]  /*19f30*/  MOV R6, R0 ;  /* 0x0000000000067202 */ /* 0x000fe20000000f00 */
[----:B------:R-:W-:Y:S05]  /*19f40*/  BRA `(.L_x_635) ;  /* 0xfffe66a000007947 */ /* 0x000fea000383ffff */
.L_x_457:
[----:B------:R-:W-:Y:S01]  /*19f50*/  MOV R5, 0x19fc0 ;  /* 0x00019fc000057802 */ /* 0x000fe20000000f00 */
[----:B------:R-:W-:Y:S01]  /*19f60*/  IMAD.MOV.U32 R7, RZ, RZ, 0x1f ;  /* 0x0000001fff077424 */ /* 0x000fe200078e00ff */
[----:B------:R-:W-:Y:S01]  /*19f70*/  MOV R3, R0 ;  /* 0x0000000000037202 */ /* 0x000fe20000000f00 */
[----:B-1----:R-:W-:-:S02]  /*19f80*/  IMAD.MOV.U32 R2, RZ, RZ, R9 ;  /* 0x000000ffff027224 */ /* 0x002fc400078e0009 */
[----:B------:R1:W-:Y:S04]  /*19f90*/  STL [R1+0x54], R5 ;  /* 0x0000540501007387 */ /* 0x0003e80000100800 */
[----:B------:R1:W-:Y:S02]  /*19fa0*/  STL [R1+0x58], R7 ;  /* 0x0000580701007387 */ /* 0x0003e40000100800 */
[----:B-1----:R-:W-:Y:S05]  /*19fb0*/  CALL.REL.NOINC `($__internal_10_$__cuda_sm70_shflsync_idx_p) ;  /* 0x00002cd000007944 */ /* 0x002fea0003c00000 */
[----:B------:R-:W-:Y:S01]  /*19fc0*/  IMAD.MOV.U32 R2, RZ, RZ, R8 ;  /* 0x000000ffff027224 */ /* 0x000fe200078e0008 */
[----:B------:R-:W-:Y:S01]  /*19fd0*/  MOV R7, 0x1a050 ;  /* 0x0001a05000077802 */ /* 0x000fe20000000f00 */
[----:B------:R1:W5:Y:S01]  /*19fe0*/  LDL.LU R12, [R1+0x58] ;  /* 0x00005800010c7983 */ /* 0x0003620000300800 */
[----:B------:R-:W-:Y:S01]  /*19ff0*/  MOV R8, 0x1f ;  /* 0x0000001f00087802 */ /* 0x000fe20000000f00 */
[----:B------:R-:W-:Y:S01]  /*1a000*/  IMAD.MOV.U32 R5, RZ, RZ, RZ ;  /* 0x000000ffff057224 */ /* 0x000fe200078e00ff */
[----:B-----5:R-:W-:Y:S01]  /*1a010*/  MOV R3, R0 ;  /* 0x0000000000037202 */ /* 0x020fe20000000f00 */
[----:B------:R1:W-:Y:S04]  /*1a020*/  STL [R1+0x54], R7 ;  /* 0x0000540701007387 */ /* 0x0003e80000100800 */
[----:B------:R1:W-:Y:S02]  /*1a030*/  STL [R1+0x58], R8 ;  /* 0x0000580801007387 */ /* 0x0003e40000100800 */
[----:B-1----:R-:W-:Y:S05]  /*1a040*/  CALL.REL.NOINC `($__internal_10_$__cuda_sm70_shflsync_idx_p) ;  /* 0x00002c4000007944 */ /* 0x002fea0003c00000 */
[----:B------:R1:W5:Y:S02]  /*1a050*/  LDL.LU R9, [R1+0x58] ;  /* 0x0000580001097983 */ /* 0x0003640000300800 */
[----:B-1---5:R-:W-:Y:S05]  /*1a060*/  BRA `(.L_x_636) ;  /* 0xfffe65f000007947 */ /* 0x022fea000383ffff */
.L_x_460:
[----:B------:R-:W-:Y:S01]  /*1a070*/  MOV R3, R0 ;  /* 0x0000000000037202 */ /* 0x000fe20000000f00 */
[----:B-1----:R-:W-:Y:S01]  /*1a080*/  IMAD.MOV.U32 R2, RZ, RZ, R4 ;  /* 0x000000ffff027224 */ /* 0x002fe200078e0004 */
[----:B------:R-:W-:Y:S01]  /*1a090*/  MOV R0, 0x1a0e0 ;  /* 0x0001a0e000007802 */ /* 0x000fe20000000f00 */
[----:B------:R-:W-:-:S04]  /*1a0a0*/  IMAD.MOV.U32 R4, RZ, RZ, 0x1f ;  /* 0x0000001fff047424 */ /* 0x000fc800078e00ff */
[----:B------:R1:W-:Y:S04]  /*1a0b0*/  STL [R1+0x54], R0 ;  /* 0x0000540001007387 */ /* 0x0003e80000100800 */
[----:B------:R1:W-:Y:S02]  /*1a0c0*/  STL [R1+0x58], R4 ;  /* 0x0000580401007387 */ /* 0x0003e40000100800 */
[----:B-1-34-:R-:W-:Y:S05]  /*1a0d0*/  CALL.REL.NOINC `($__internal_10_$__cuda_sm70_shflsync_idx_p) ;  /* 0x00002bb000007944 */ /* 0x01afea0003c00000 */
[----:B------:R1:W5:Y:S02]  /*1a0e0*/  LDL.LU R5, [R1+0x58] ;  /* 0x0000580001057983 */ /* 0x0003640000300800 */
[----:B-1---5:R-:W-:Y:S05]  /*1a0f0*/  BRA `(.L_x_459) ;  /* 0xfffe65c000007947 */ /* 0x022fea000383ffff */
.L_x_481:
[----:B------:R-:W-:Y:S01]  /*1a100*/  MOV R4, 0x1a170 ;  /* 0x0001a17000047802 */ /* 0x000fe20000000f00 */
[----:B------:R-:W-:Y:S01]  /*1a110*/  IMAD.MOV.U32 R5, RZ, RZ, 0x181f ;  /* 0x0000181fff057424 */ /* 0x000fe200078e00ff */
[----:B-1----:R-:W-:Y:S01]  /*1a120*/  MOV R3, 0x1 ;  /* 0x0000000100037802 */ /* 0x002fe20000000f00 */
[----:B------:R-:W-:Y:S02]  /*1a130*/  IMAD.MOV.U32 R2, RZ, RZ, R8 ;  /* 0x000000ffff027224 */ /* 0x000fe400078e0008 */
[----:B------:R1:W-:Y:S04]  /*1a140*/  STL [R1+0x54], R4 ;  /* 0x0000540401007387 */ /* 0x0003e80000100800 */
[----:B------:R1:W-:Y:S02]  /*1a150*/  STL [R1+0x58], R5 ;  /* 0x0000580501007387 */ /* 0x0003e40000100800 */
[----:B-1----:R-:W-:Y:S05]  /*1a160*/  CALL.REL.NOINC `($__internal_10_$__cuda_sm70_shflsync_idx_p) ;  /* 0x00002b2000007944 */ /* 0x002fea0003c00000 */
[----:B------:R-:W-:Y:S01]  /*1a170*/  MOV R5, 0x1a1f0 ;  /* 0x0001a1f000057802 */ /* 0x000fe20000000f00 */
[----:B------:R-:W-:Y:S01]  /*1a180*/  IMAD.MOV.U32 R6, RZ, RZ, 0x181f ;  /* 0x0000181fff067424 */ /* 0x000fe200078e00ff */
[----:B-----5:R1:W5:Y:S01]  /*1a190*/  LDL.LU R4, [R1+0x58] ;  /* 0x0000580001047983 */ /* 0x0203620000300800 */
[----:B------:R-:W-:Y:S01]  /*1a1a0*/  IMAD.MOV.U32 R2, RZ, RZ, R11 ;  /* 0x000000ffff027224 */ /* 0x000fe200078e000b */
[----:B------:R-:W-:-:S02]  /*1a1b0*/  MOV R3, 0x1 ;  /* 0x0000000100037802 */ /* 0x000fc40000000f00 */
[----:B------:R1:W-:Y:S04]  /*1a1c0*/  STL [R1+0x54], R5 ;  /* 0x0000540501007387 */ /* 0x0003e80000100800 */
[----:B------:R1:W-:Y:S02]  /*1a1d0*/  STL [R1+0x58], R6 ;  /* 0x0000580601007387 */ /* 0x0003e40000100800 */
[----:B-1---5:R-:W-:Y:S05]  /*1a1e0*/  CALL.REL.NOINC `($__internal_10_$__cuda_sm70_shflsync_idx_p) ;  /* 0x00002aa000007944 */ /* 0x022fea0003c00000 */
[----:B------:R1:W5:Y:S02]  /*1a1f0*/  LDL.LU R2, [R1+0x58] ;  /* 0x0000580001027983 */ /* 0x0003640000300800 */
[----:B-1---5:R-:W-:Y:S05]  /*1a200*/  BRA `(.L_x_637) ;  /* 0xfffea31000007947 */ /* 0x022fea000383ffff */
.L_x_484:
[----:B------:R-:W-:Y:S01]  /*1a210*/  MOV R0, 0x1a280 ;  /* 0x0001a28000007802 */ /* 0x000fe20000000f00 */
[----:B------:R-:W-:Y:S01]  /*1a220*/  IMAD.MOV.U32 R4, RZ, RZ, 0x181f ;  /* 0x0000181fff047424 */ /* 0x000fe200078e00ff */
[----:B------:R-:W-:Y:S01]  /*1a230*/  MOV R3, RZ ;  /* 0x000000ff00037202 */ /* 0x000fe20000000f00 */
[----:B------:R-:W-:Y:S02]  /*1a240*/  IMAD.MOV.U32 R2, RZ, RZ, R5 ;  /* 0x000000ffff027224 */ /* 0x000fe400078e0005 */
[----:B------:R2:W-:Y:S04]  /*1a250*/  STL [R1+0x54], R0 ;  /* 0x0000540001007387 */ /* 0x0005e80000100800 */
[----:B------:R2:W-:Y:S02]  /*1a260*/  STL [R1+0x58], R4 ;  /* 0x0000580401007387 */ /* 0x0005e40000100800 */
[----:B-12---:R-:W-:Y:S05]  /*1a270*/  CALL.REL.NOINC `($__internal_10_$__cuda_sm70_shflsync_idx_p) ;  /* 0x00002a1000007944 */ /* 0x006fea0003c00000 */
[----:B-----5:R1:W5:Y:S02]  /*1a280*/  LDL.LU R4, [R1+0x58] ;  /* 0x0000580001047983 */ /* 0x0203640000300800 */
[----:B-1---5:R-:W-:Y:S05]  /*1a290*/  BRA `(.L_x_638) ;  /* 0xfffeb4d000007947 */ /* 0x022fea000383ffff */
.L_x_485:
[----:B------:R-:W-:Y:S01]  /*1a2a0*/  MOV R0, 0x1a310 ;  /* 0x0001a31000007802 */ /* 0x000fe20000000f00 */
[----:B------:R-:W-:Y:S01]  /*1a2b0*/  IMAD.MOV.U32 R8, RZ, RZ, 0x181f ;  /* 0x0000181fff087424 */ /* 0x000fe200078e00ff */
[----:B------:R-:W-:Y:S01]  /*1a2c0*/  MOV R3, RZ ;  /* 0x000000ff00037202 */ /* 0x000fe20000000f00 */
[----:B------:R-:W-:-:S02]  /*1a2d0*/  IMAD.MOV.U32 R2, RZ, RZ, R6 ;  /* 0x000000ffff027224 */ /* 0x000fc400078e0006 */
[----:B------:R4:W-:Y:S04]  /*1a2e0*/  STL [R1+0x54], R0 ;  /* 0x0000540001007387 */ /* 0x0009e80000100800 */
[----:B------:R4:W-:Y:S02]  /*1a2f0*/  STL [R1+0x58], R8 ;  /* 0x0000580801007387 */ /* 0x0009e40000100800 */
[----:B-1234-:R-:W-:Y:S05]  /*1a300*/  CALL.REL.NOINC `($__internal_10_$__cuda_sm70_shflsync_idx_p) ;  /* 0x0000298000007944 */ /* 0x01efea0003c00000 */
[----:B-----5:R1:W5:Y:S02]  /*1a310*/  LDL.LU R0, [R1+0x58] ;  /* 0x0000580001007983 */ /* 0x0203640000300800 */
[----:B-1---5:R-:W-:Y:S05]  /*1a320*/  BRA `(.L_x_639) ;  /* 0xfffeb46000007947 */ /* 0x022fea000383ffff */
.L_x_488:
[----:B-1----:R-:W-:Y:S01]  /*1a330*/  MOV R0, 0x1a3a0 ;  /* 0x0001a3a000007802 */ /* 0x002fe20000000f00 */
[----:B---3--:R-:W-:Y:S01]  /*1a340*/  IMAD.MOV.U32 R4, RZ, RZ, 0x181f ;  /* 0x0000181fff047424 */ /* 0x008fe200078e00ff */
[----:B------:R-:W-:Y:S01]  /*1a350*/  MOV R3, 0x1 ;  /* 0x0000000100037802 */ /* 0x000fe20000000f00 */
[----:B------:R-:W-:Y:S02]  /*1a360*/  IMAD.MOV.U32 R2, RZ, RZ, R5 ;  /* 0x000000ffff027224 */ /* 0x000fe400078e0005 */
[----:B------:R1:W-:Y:S04]  /*1a370*/  STL [R1+0x54], R0 ;  /* 0x0000540001007387 */ /* 0x0003e80000100800 */
[----:B------:R1:W-:Y:S02]  /*1a380*/  STL [R1+0x58], R4 ;  /* 0x0000580401007387 */ /* 0x0003e40000100800 */
[----:B-12-4-:R-:W-:Y:S05]  /*1a390*/  CALL.REL.NOINC `($__internal_10_$__cuda_sm70_shflsync_idx_p) ;  /* 0x000028f000007944 */ /* 0x016fea0003c00000 */
[----:B-----5:R-:W-:Y:S01]  /*1a3a0*/  MOV R0, 0x1a420 ;  /* 0x0001a42000007802 */ /* 0x020fe20000000f00 */
[----:B------:R-:W-:Y:S01]  /*1a3b0*/  IMAD.MOV.U32 R5, RZ, RZ, 0x181f ;  /* 0x0000181fff057424 */ /* 0x000fe200078e00ff */
[----:B------:R1:W5:Y:S01]  /*1a3c0*/  LDL.LU R4, [R1+0x58] ;  /* 0x0000580001047983 */ /* 0x0003620000300800 */
[----:B------:R-:W-:Y:S01]  /*1a3d0*/  IMAD.MOV.U32 R2, RZ, RZ, R6 ;  /* 0x000000ffff027224 */ /* 0x000fe200078e0006 */
[----:B------:R-:W-:-:S02]  /*1a3e0*/  MOV R3, 0x1 ;  /* 0x0000000100037802 */ /* 0x000fc40000000f00 */
[----:B------:R1:W-:Y:S04]  /*1a3f0*/  STL [R1+0x54], R0 ;  /* 0x0000540001007387 */ /* 0x0003e80000100800 */
[----:B------:R1:W-:Y:S02]  /*1a400*/  STL [R1+0x58], R5 ;  /* 0x0000580501007387 */ /* 0x0003e40000100800 */
[----:B-1---5:R-:W-:Y:S05]  /*1a410*/  CALL.REL.NOINC `($__internal_10_$__cuda_sm70_shflsync_idx_p) ;  /* 0x0000287000007944 */ /* 0x022fea0003c00000 */
[----:B-----5:R1:W5:Y:S02]  /*1a420*/  LDL.LU R0, [R1+0x58] ;  /* 0x0000580001007983 */ /* 0x0203640000300800 */
[----:B-1---5:R-:W-:Y:S05]  /*1a430*/  BRA `(.L_x_640) ;  /* 0xfffeb5c000007947 */ /* 0x022fea000383ffff */
.L_x_489:
[----:B------:R-:W-:Y:S01]  /*1a440*/  MOV R0, 0x1a4b0 ;  /* 0x0001a4b000007802 */ /* 0x000fe20000000f00 */
[----:B------:R-:W-:Y:S01]  /*1a450*/  IMAD.MOV.U32 R9, RZ, RZ, 0x1c1f ;  /* 0x00001c1fff097424 */ /* 0x000fe200078e00ff */
[----:B------:R-:W-:Y:S01]  /*1a460*/  MOV R3, RZ ;  /* 0x000000ff00037202 */ /* 0x000fe20000000f00 */
[----:B------:R-:W-:Y:S02]  /*1a470*/  IMAD.MOV.U32 R2, RZ, RZ, R4 ;  /* 0x000000ffff027224 */ /* 0x000fe400078e0004 */
[----:B------:R1:W-:Y:S04]  /*1a480*/  STL [R1+0x54], R0 ;  /* 0x0000540001007387 */ /* 0x0003e80000100800 */
[----:B------:R1:W-:Y:S02]  /*1a490*/  STL [R1+0x58], R9 ;  /* 0x0000580901007387 */ /* 0x0003e40000100800 */
[----:B-1----:R-:W-:Y:S05]  /*1a4a0*/  CALL.REL.NOINC `($__internal_10_$__cuda_sm70_shflsync_idx_p) ;  /* 0x000027e000007944 */ /* 0x002fea0003c00000 */
[----:B------:R1:W5:Y:S02]  /*1a4b0*/  LDL.LU R3, [R1+0x58] ;  /* 0x0000580001037983 */ /* 0x0003640000300800 */
[----:B-1---5:R-:W-:Y:S05]  /*1a4c0*/  BRA `(.L_x_641) ;  /* 0xfffeb8a000007947 */ /* 0x022fea000383ffff */
.L_x_494:
[----:B------:R-:W-:Y:S01]  /*1a4d0*/  IMAD.MOV.U32 R2, RZ, RZ, R4 ;  /* 0x000000ffff027224 */ /* 0x000fe200078e0004 */
[----:B------:R-:W-:Y:S01]  /*1a4e0*/  MOV R0, 0x1a540 ;  /* 0x0001a54000007802 */ /* 0x000fe20000000f00 */
[----:B-1----:R-:W-:Y:S01]  /*1a4f0*/  IMAD.MOV.U32 R4, RZ, RZ, 0x1c1f ;  /* 0x00001c1fff047424 */ /* 0x002fe200078e00ff */
[----:B--2---:R-:W-:-:S03]  /*1a500*/  MOV R3, 0x1 ;  /* 0x0000000100037802 */ /* 0x004fc60000000f00 */
[----:B------:R1:W-:Y:S04]  /*1a510*/  STL [R1+0x54], R0 ;  /* 0x0000540001007387 */ /* 0x0003e80000100800 */
[----:B------:R1:W-:Y:S02]  /*1a520*/  STL [R1+0x58], R4 ;  /* 0x0000580401007387 */ /* 0x0003e40000100800 */
[----:B-1----:R-:W-:Y:S05]  /*1a530*/  CALL.REL.NOINC `($__internal_10_$__cuda_sm70_shflsync_idx_p) ;  /* 0x0000275000007944 */ /* 0x002fea0003c00000 */
[----:B------:R1:W5:Y:S02]  /*1a540*/  LDL.LU R3, [R1+0x58] ;  /* 0x0000580001037983 */ /* 0x0003640000300800 */
[----:B-1---5:R-:W-:Y:S05]  /*1a550*/  BRA `(.L_x_642) ;  /* 0xfffebdd000007947 */ /* 0x022fea000383ffff */
.L_x_499:
[----:B------:R-:W-:Y:S02]  /*1a560*/  MOV R0, 0x2 ;  /* 0x0000000200007802 */ /* 0x000fe40000000f00 */
[----:B------:R-:W-:Y:S02]  /*1a570*/  MOV R2, 0x1a590 ;  /* 0x0001a59000027802 */ /* 0x000fe40000000f00 */
[----:B------:R-:W-:Y:S05]  /*1a580*/  CALL.REL.NOINC `($__internal_9_$__cuda_sm70_shflsync_bfly_p) ;  /* 0x0000268000007944 */ /* 0x000fea0003c00000 */
[----:B-1---5:R-:W-:Y:S05]  /*1a590*/  BRA `(.L_x_643) ;  /* 0xfffec38000007947 */ /* 0x022fea000383ffff */
.L_x_500:
[----:B------:R-:W-:Y:S02]  /*1a5a0*/  MOV R0, 0x1 ;  /* 0x0000000100007802 */ /* 0x000fe40000000f00 */
[----:B------:R-:W-:-:S02]  /*1a5b0*/  MOV R2, 0x1a5d0 ;  /* 0x0001a5d000027802 */ /* 0x000fc40000000f00 */
[----:B------:R-:W-:Y:S05]  /*1a5c0*/  CALL.REL.NOINC `($__internal_9_$__cuda_sm70_shflsync_bfly_p) ;  /* 0x0000264000007944 */ /* 0x000fea0003c00000 */
[----:B------:R-:W-:Y:S01]  /*1a5d0*/  FMNMX.FTZ R133, R4, R0, !PT ;  /* 0x0000000004857209 */ /* 0x000fe20007810000 */
[----:B-----5:R-:W-:Y:S01]  /*1a5e0*/  IMAD.MOV.U32 R4, RZ, RZ, R5 ;  /* 0x000000ffff047224 */ /* 0x020fe200078e0005 */
[----:B------:R-:W-:Y:S01]  /*1a5f0*/  MOV R2, 0x1a620 ;  /* 0x0001a62000027802 */ /* 0x000fe20000000f00 */
[----:B------:R-:W-:-:S02]  /*1a600*/  IMAD.MOV.U32 R0, RZ, RZ, 0x2 ;  /* 0x00000002ff007424 */ /* 0x000fc400078e00ff */
[----:B-1----:R-:W-:Y:S05]  /*1a610*/  CALL.REL.NOINC `($__internal_9_$__cuda_sm70_shflsync_bfly_p) ;  /* 0x000025f000007944 */ /* 0x002fea0003c00000 */
[----:B-----5:R-:W-:Y:S01]  /*1a620*/  FMNMX.FTZ R5, R5, R0, !PT ;  /* 0x0000000005057209 */ /* 0x020fe20007810000 */
[----:B------:R-:W-:Y:S01]  /*1a630*/  IMAD.MOV.U32 R0, RZ, RZ, 0x1 ;  /* 0x00000001ff007424 */ /* 0x000fe200078e00ff */
[----:B------:R-:W-:-:S03]  /*1a640*/  MOV R2, 0x1a670 ;  /* 0x0001a67000027802 */ /* 0x000fc60000000f00 */
[----:B------:R-:W-:Y:S02]  /*1a650*/  IMAD.MOV.U32 R4, RZ, RZ, R5 ;  /* 0x000000ffff047224 */ /* 0x000fe400078e0005 */
[----:B-1----:R-:W-:Y:S05]  /*1a660*/  CALL.REL.NOINC `($__internal_9_$__cuda_sm70_shflsync_bfly_p) ;  /* 0x000025a000007944 */ /* 0x002fea0003c00000 */
[----:B------:R-:W-:Y:S01]  /*1a670*/  MOV R3, R0 ;  /* 0x0000000000037202 */ /* 0x000fe20000000f00 */
[----:B-1---5:R-:W-:Y:S05]  /*1a680*/  BRA `(.L_x_644) ;  /* 0xfffec30000007947 */ /* 0x022fea000383ffff */
.L_x_508:
        /* <DEDUP_REMOVED lines=8> */
[----:B-1---5:R-:W-:-:S05]  /*1a710*/  BRA `(.L_x_645) ;  /* 0xfffeda8000007947 */ /* 0x022fca000383ffff */
.L_x_509:
[----:B------:R-:W-:Y:S01]  /*1a720*/  MOV R0, 0x1a790 ;  /* 0x0001a79000007802 */ /* 0x000fe20000000f00 */
[----:B------:R-:W-:Y:S01]  /*1a730*/  IMAD.MOV.U32 R6, RZ, RZ, 0x181f ;  /* 0x0000181fff067424 */ /* 0x000fe200078e00ff */
[----:B------:R-:W-:Y:S01]  /*1a740*/  MOV R3, RZ ;  /* 0x000000ff00037202 */ /* 0x000fe20000000f00 */
[----:B------:R-:W-:Y:S02]  /*1a750*/  IMAD.MOV.U32 R2, RZ, RZ, R12 ;  /* 0x000000ffff027224 */ /* 0x000fe400078e000c */
[----:B------:R4:W-:Y:S04]  /*1a760*/  STL [R1+0x54], R0 ;  /* 0x0000540001007387 */ /* 0x0009e80000100800 */
[----:B------:R4:W-:Y:S02]  /*1a770*/  STL [R1+0x58], R6 ;  /* 0x0000580601007387 */ /* 0x0009e40000100800 */
[----:B-1234-:R-:W-:Y:S05]  /*1a780*/  CALL.REL.NOINC `($__internal_10_$__cuda_sm70_shflsync_idx_p) ;  /* 0x0000250000007944 */ /* 0x01efea0003c00000 */
[----:B-----5:R1:W5:Y:S02]  /*1a790*/  LDL.LU R0, [R1+0x58] ;  /* 0x0000580001007983 */ /* 0x0203640000300800 */
[----:B-1---5:R-:W-:-:S05]  /*1a7a0*/  BRA `(.L_x_646) ;  /* 0xfffeda1000007947 */ /* 0x022fca000383ffff */
.L_x_510:
[----:B------:R-:W-:Y:S01]  /*1a7b0*/  MOV R0, 0x1a820 ;  /* 0x0001a82000007802 */ /* 0x000fe20000000f00 */
[----:B------:R-:W-:Y:S01]  /*1a7c0*/  IMAD.MOV.U32 R4, RZ, RZ, 0x181f ;  /* 0x0000181fff047424 */ /* 0x000fe200078e00ff */
[----:B--2---:R-:W-:Y:S01]  /*1a7d0*/  MOV R3, 0x1 ;  /* 0x0000000100037802 */ /* 0x004fe20000000f00 */
[----:B------:R-:W-:Y:S02]  /*1a7e0*/  IMAD.MOV.U32 R2, RZ, RZ, R5 ;  /* 0x000000ffff027224 */ /* 0x000fe400078e0005 */
[----:B------:R2:W-:Y:S04]  /*1a7f0*/  STL [R1+0x54], R0 ;  /* 0x0000540001007387 */ /* 0x0005e80000100800 */
[----:B------:R2:W-:Y:S02]  /*1a800*/  STL [R1+0x58], R4 ;  /* 0x0000580401007387 */ /* 0x0005e40000100800 */
[----:B-12---:R-:W-:Y:S05]  /*1a810*/  CALL.REL.NOINC `($__internal_10_$__cuda_sm70_shflsync_idx_p) ;  /* 0x0000247000007944 */ /* 0x006fea0003c00000 */
[----:B-----5:R1:W5:Y:S01]  /*1a820*/  LDL.LU R4, [R1+0x58] ;  /* 0x0000580001047983 */ /* 0x0203620000300800 */
[----:B------:R-:W-:Y:S01]  /*1a830*/  MOV R0, 0x1a8a0 ;  /* 0x0001a8a000007802 */ /* 0x000fe20000000f00 */
[----:B------:R-:W-:Y:S01]  /*1a840*/  IMAD.MOV.U32 R5, RZ, RZ, 0x181f ;  /* 0x0000181fff057424 */ /* 0x000fe200078e00ff */
[----:B------:R-:W-:Y:S01]  /*1a850*/  MOV R3, 0x1 ;  /* 0x0000000100037802 */ /* 0x000fe20000000f00 */
[----:B------:R-:W-:Y:S02]  /*1a860*/  IMAD.MOV.U32 R2, RZ, RZ, R12 ;  /* 0x000000ffff027224 */ /* 0x000fe400078e000c */
[----:B------:R1:W-:Y:S04]  /*1a870*/  STL [R1+0x54], R0 ;  /* 0x0000540001007387 */ /* 0x0003e80000100800 */
[----:B------:R1:W-:Y:S02]  /*1a880*/  STL [R1+0x58], R5 ;  /* 0x0000580501007387 */ /* 0x0003e40000100800 */
[----:B-1---5:R-:W-:Y:S05]  /*1a890*/  CALL.REL.NOINC `($__internal_10_$__cuda_sm70_shflsync_idx_p) ;  /* 0x000023f000007944 */ /* 0x022fea0003c00000 */
[----:B-----5:R1:W5:Y:S02]  /*1a8a0*/  LDL.LU R0, [R1+0x58] ;  /* 0x0000580001007983 */ /* 0x0203640000300800 */
[----:B-1---5:R-:W-:-:S05]  /*1a8b0*/  BRA `(.L_x_647) ;  /* 0xfffedb6000007947 */ /* 0x022fca000383ffff */
.L_x_513:
[----:B------:R-:W-:Y:S01]  /*1a8c0*/  MOV R0, 0x1a930 ;  /* 0x0001a93000007802 */ /* 0x000fe20000000f00 */
[----:B------:R-:W-:Y:S01]  /*1a8d0*/  IMAD.MOV.U32 R4, RZ, RZ, 0x181f ;  /* 0x0000181fff047424 */ /* 0x000fe200078e00ff */
[----:B------:R-:W-:Y:S01]  /*1a8e0*/  MOV R3, RZ ;  /* 0x000000ff00037202 */ /* 0x000fe20000000f00 */
[----:B------:R-:W-:Y:S02]  /*1a8f0*/  IMAD.MOV.U32 R2, RZ, RZ, R8 ;  /* 0x000000ffff027224 */ /* 0x000fe400078e0008 */
[----:B------:R1:W-:Y:S04]  /*1a900*/  STL [R1+0x54], R0 ;  /* 0x0000540001007387 */ /* 0x0003e80000100800 */
[----:B------:R1:W-:Y:S02]  /*1a910*/  STL [R1+0x58], R4 ;  /* 0x0000580401007387 */ /* 0x0003e40000100800 */
[----:B-1----:R-:W-:Y:S05]  /*1a920*/  CALL.REL.NOINC `($__internal_10_$__cuda_sm70_shflsync_idx_p) ;  /* 0x0000236000007944 */ /* 0x002fea0003c00000 */
[----:B-----5:R1:W5:Y:S02]  /*1a930*/  LDL.LU R4, [R1+0x58] ;  /* 0x0000580001047983 */ /* 0x0203640000300800 */
[----:B-1---5:R-:W-:-:S05]  /*1a940*/  BRA `(.L_x_648) ;  /* 0xfffeebc000007947 */ /* 0x022fca000383ffff */
.L_x_514:
[----:B------:R-:W-:Y:S01]  /*1a950*/  MOV R0, 0x1a9c0 ;  /* 0x0001a9c000007802 */ /* 0x000fe20000000f00 */
[----:B------:R-:W-:Y:S01]  /*1a960*/  IMAD.MOV.U32 R6, RZ, RZ, 0x181f ;  /* 0x0000181fff067424 */ /* 0x000fe200078e00ff */
[----:B------:R-:W-:Y:S01]  /*1a970*/  MOV R3, RZ ;  /* 0x000000ff00037202 */ /* 0x000fe20000000f00 */
[----:B------:R-:W-:Y:S02]  /*1a980*/  IMAD.MOV.U32 R2, RZ, RZ, R9 ;  /* 0x000000ffff027224 */ /* 0x000fe400078e0009 */
[----:B------:R3:W-:Y:S04]  /*1a990*/  STL [R1+0x54], R0 ;  /* 0x0000540001007387 */ /* 0x0007e80000100800 */
[----:B------:R3:W-:Y:S02]  /*1a9a0*/  STL [R1+0x58], R6 ;  /* 0x0000580601007387 */ /* 0x0007e40000100800 */
[----:B-123--:R-:W-:Y:S05]  /*1a9b0*/  CALL.REL.NOINC `($__internal_10_$__cuda_sm70_shflsync_idx_p) ;  /* 0x000022d000007944 */ /* 0x00efea0003c00000 */
[----:B-----5:R1:W5:Y:S02]  /*1a9c0*/  LDL.LU R0, [R1+0x58] ;  /* 0x0000580001007983 */ /* 0x0203640000300800 */
[----:B-1---5:R-:W-:-:S05]  /*1a9d0*/  BRA `(.L_x_649) ;  /* 0xfffeeb5000007947 */ /* 0x022fca000383ffff */
.L_x_515:
        /* <DEDUP_REMOVED lines=17> */
.L_x_516:
        /* <DEDUP_REMOVED lines=9> */
.L_x_521:
[----:B--2---:R-:W-:Y:S01]  /*1ab80*/  MOV R4, 0x1abf0 ;  /* 0x0001abf000047802 */ /* 0x004fe20000000f00 */
[----:B------:R-:W-:Y:S01]  /*1ab90*/  IMAD.MOV.U32 R2, RZ, RZ, R5 ;  /* 0x000000ffff027224 */ /* 0x000fe200078e0005 */
[----:B------:R-:W-:Y:S01]  /*1aba0*/  MOV R3, 0x1 ;  /* 0x0000000100037802 */ /* 0x000fe20000000f00 */
[----:B-1----:R-:W-:Y:S02]  /*1abb0*/  IMAD.MOV.U32 R5, RZ, RZ, 0x1c1f ;  /* 0x00001c1fff057424 */ /* 0x002fe400078e00ff */
[----:B------:R1:W-:Y:S04]  /*1abc0*/  STL [R1+0x54], R4 ;  /* 0x0000540401007387 */ /* 0x0003e80000100800 */
[----:B------:R1:W-:Y:S02]  /*1abd0*/  STL [R1+0x58], R5 ;  /* 0x0000580501007387 */ /* 0x0003e40000100800 */
[----:B-1----:R-:W-:Y:S05]  /*1abe0*/  CALL.REL.NOINC `($__internal_10_$__cuda_sm70_shflsync_idx_p) ;  /* 0x000020a000007944 */ /* 0x002fea0003c00000 */
[----:B-----5:R1:W5:Y:S02]  /*1abf0*/  LDL.LU R4, [R1+0x58] ;  /* 0x0000580001047983 */ /* 0x0203640000300800 */
[----:B-1---5:R-:W-:-:S05]  /*1ac00*/  BRA `(.L_x_652) ;  /* 0xfffef54000007947 */ /* 0x022fca000383ffff */
.L_x_526:
[----:B------:R-:W-:Y:S02]  /*1ac10*/  MOV R0, 0x2 ;  /* 0x0000000200007802 */ /* 0x000fe40000000f00 */
[----:B------:R-:W-:Y:S02]  /*1ac20*/  MOV R2, 0x1ac40 ;  /* 0x0001ac4000027802 */ /* 0x000fe40000000f00 */
[----:B------:R-:W-:Y:S05]  /*1ac30*/  CALL.REL.NOINC `($__internal_9_$__cuda_sm70_shflsync_bfly_p) ;  /* 0x00001fd000007944 */ /* 0x000fea0003c00000 */
[----:B-1---5:R-:W-:-:S05]  /*1ac40*/  BRA `(.L_x_653) ;  /* 0xfffefbb000007947 */ /* 0x022fca000383ffff */
.L_x_527:
[----:B------:R-:W-:Y:S02]  /*1ac50*/  MOV R0, 0x1 ;  /* 0x0000000100007802 */ /* 0x000fe40000000f00 */
[----:B------:R-:W-:Y:S02]  /*1ac60*/  MOV R2, 0x1ac80 ;  /* 0x0001ac8000027802 */ /* 0x000fe40000000f00 */
[----:B------:R-:W-:Y:S05]  /*1ac70*/  CALL.REL.NOINC `($__internal_9_$__cuda_sm70_shflsync_bfly_p) ;  /* 0x00001f9000007944 */ /* 0x000fea0003c00000 */
[----:B------:R-:W-:Y:S01]  /*1ac80*/  FMNMX.FTZ R133, R4, R0, !PT ;  /* 0x0000000004857209 */ /* 0x000fe20007810000 */
[----:B-----5:R-:W-:Y:S01]  /*1ac90*/  IMAD.MOV.U32 R4, RZ, RZ, R5 ;  /* 0x000000ffff047224 */ /* 0x020fe200078e0005 */
[----:B------:R-:W-:Y:S01]  /*1aca0*/  MOV R2, 0x1acd0 ;  /* 0x0001acd000027802 */ /* 0x000fe20000000f00 */
[----:B------:R-:W-:Y:S02]  /*1acb0*/  IMAD.MOV.U32 R0, RZ, RZ, 0x2 ;  /* 0x00000002ff007424 */ /* 0x000fe400078e00ff */
[----:B-1----:R-:W-:Y:S05]  /*1acc0*/  CALL.REL.NOINC `($__internal_9_$__cuda_sm70_shflsync_bfly_p) ;  /* 0x00001f4000007944 */ /* 0x002fea0003c00000 */
[----:B-----5:R-:W-:Y:S01]  /*1acd0*/  FMNMX.FTZ R4, R5, R0, !PT ;  /* 0x0000000005047209 */ /* 0x020fe20007810000 */
[----:B------:R-:W-:Y:S01]  /*1ace0*/  IMAD.MOV.U32 R0, RZ, RZ, 0x1 ;  /* 0x00000001ff007424 */ /* 0x000fe200078e00ff */
[----:B------:R-:W-:Y:S02]  /*1acf0*/  MOV R2, 0x1ad10 ;  /* 0x0001ad1000027802 */ /* 0x000fe40000000f00 */
[----:B-1----:R-:W-:Y:S05]  /*1ad00*/  CALL.REL.NOINC `($__internal_9_$__cuda_sm70_shflsync_bfly_p) ;  /* 0x00001f0000007944 */ /* 0x002fea0003c00000 */
[----:B-1---5:R-:W-:-:S05]  /*1ad10*/  BRA `(.L_x_654) ;  /* 0xfffefb5000007947 */ /* 0x022fca000383ffff */
.L_x_536:
        /* <DEDUP_REMOVED lines=9> */
.L_x_537:
        /* <DEDUP_REMOVED lines=9> */
.L_x_538:
        /* <DEDUP_REMOVED lines=17> */
.L_x_541:
        /* <DEDUP_REMOVED lines=9> */
.L_x_542:
        /* <DEDUP_REMOVED lines=9> */
.L_x_543:
        /* <DEDUP_REMOVED lines=17> */
.L_x_544:
[----:B------:R-:W-:Y:S02]  /*1b180*/  MOV R0, 0x2 ;  /* 0x0000000200007802 */ /* 0x000fe40000000f00 */
[----:B------:R-:W-:Y:S02]  /*1b190*/  MOV R2, 0x1b1b0 ;  /* 0x0001b1b000027802 */ /* 0x000fe40000000f00 */
[----:B------:R-:W-:Y:S05]  /*1b1a0*/  CALL.REL.NOINC `($__internal_9_$__cuda_sm70_shflsync_bfly_p) ;  /* 0x00001a6000007944 */ /* 0x000fea0003c00000 */
[----:B-1---5:R-:W-:-:S05]  /*1b1b0*/  BRA `(.L_x_661) ;  /* 0xffff2ee000007947 */ /* 0x022fca000383ffff */
.L_x_545:
        /* <DEDUP_REMOVED lines=13> */
.L_x_548:
        /* <DEDUP_REMOVED lines=9> */
.L_x_551:
[----:B------:R-:W-:Y:S01]  /*1b320*/  MOV R0, 0x1b390 ;  /* 0x0001b39000007802 */ /* 0x000fe20000000f00 */
[----:B--2---:R-:W-:Y:S01]  /*1b330*/  IMAD.MOV.U32 R4, RZ, RZ, 0x181f ;  /* 0x0000181fff047424 */ /* 0x004fe200078e00ff */
[----:B------:R-:W-:Y:S01]  /*1b340*/  MOV R3, 0x1 ;  /* 0x0000000100037802 */ /* 0x000fe20000000f00 */
        /* <DEDUP_REMOVED lines=14> */
.L_x_554:
        /* <DEDUP_REMOVED lines=9> */
.L_x_555:
        /* <DEDUP_REMOVED lines=9> */
.L_x_556:
        /* <DEDUP_REMOVED lines=17> */
.L_x_557:
        /* <DEDUP_REMOVED lines=9> */
.L_x_562:
        /* <DEDUP_REMOVED lines=9> */
.L_x_567:
[----:B------:R-:W-:Y:S02]  /*1b780*/  MOV R0, 0x2 ;  /* 0x0000000200007802 */ /* 0x000fe40000000f00 */
[----:B------:R-:W-:Y:S02]  /*1b790*/  MOV R2, 0x1b7b0 ;  /* 0x0001b7b000027802 */ /* 0x000fe40000000f00 */
[----:B------:R-:W-:Y:S05]  /*1b7a0*/  CALL.REL.NOINC `($__internal_9_$__cuda_sm70_shflsync_bfly_p) ;  /* 0x0000146000007944 */ /* 0x000fea0003c00000 */
[----:B-1---5:R-:W-:-:S05]  /*1b7b0*/  BRA `(.L_x_670) ;  /* 0xffff693000007947 */ /* 0x022fca000383ffff */
.L_x_568:
        /* <DEDUP_REMOVED lines=13> */
.L_x_570:
[----:B-1----:R1:W5:Y:S01]  /*1b890*/  LDL R4, [R1+0x60] ;  /* 0x0000600001047983 */ /* 0x0023620000100800 */
[----:B------:R-:W-:-:S02]  /*1b8a0*/  MOV R0, 0x2 ;  /* 0x0000000200007802 */ /* 0x000fc40000000f00 */
[----:B------:R-:W-:Y:S02]  /*1b8b0*/  MOV R2, 0x1b8d0 ;  /* 0x0001b8d000027802 */ /* 0x000fe40000000f00 */
[----:B-1---5:R-:W-:Y:S05]  /*1b8c0*/  CALL.REL.NOINC `($__internal_9_$__cuda_sm70_shflsync_bfly_p) ;  /* 0x0000134000007944 */ /* 0x022fea0003c00000 */
[----:B-1---5:R-:W-:Y:S05]  /*1b8d0*/  BRA `(.L_x_672) ;  /* 0xffff81e000007947 */ /* 0x022fea000383ffff */
.L_x_571:
[----:B-1----:R-:W-:Y:S01]  /*1b8e0*/  IMAD.MOV.U32 R4, RZ, RZ, R5 ;  /* 0x000000ffff047224 */ /* 0x002fe200078e0005 */
[----:B------:R-:W-:Y:S02]  /*1b8f0*/  MOV R0, 0x1 ;  /* 0x0000000100007802 */ /* 0x000fe40000000f00 */
[----:B------:R-:W-:Y:S02]  /*1b900*/  MOV R2, 0x1b920 ;  /* 0x0001b92000027802 */ /* 0x000fe40000000f00 */
[----:B------:R-:W-:Y:S05]  /*1b910*/  CALL.REL.NOINC `($__internal_9_$__cuda_sm70_shflsync_bfly_p) ;  /* 0x000012f000007944 */ /* 0x000fea0003c00000 */
[----:B------:R2:W5:Y:S02]  /*1b920*/  LDL R4, [R1+0x5c] ;  /* 0x00005c0001047983 */ /* 0x0005640000100800 */
[----:B-----5:R-:W-:Y:S01]  /*1b930*/  FADD.FTZ R5, R5, R0 ;  /* 0x0000000005057221 */ /* 0x020fe20000010000 */
[----:B------:R-:W-:Y:S02]  /*1b940*/  MOV R0, 0x2 ;  /* 0x0000000200007802 */ /* 0x000fe40000000f00 */
[----:B------:R-:W-:Y:S02]  /*1b950*/  MOV R2, 0x1b970 ;  /* 0x0001b97000027802 */ /* 0x000fe40000000f00 */
[----:B-12---:R-:W-:Y:S05]  /*1b960*/  CALL.REL.NOINC `($__internal_9_$__cuda_sm70_shflsync_bfly_p) ;  /* 0x000012a000007944 */ /* 0x006fea0003c00000 */
[----:B------:R-:W2:Y:S02]  /*1b970*/  LDL.LU R2, [R1+0x5c] ;  /* 0x00005c0001027983 */ /* 0x000ea40000300800 */
[----:B--2---:R-:W-:Y:S01]  /*1b980*/  FADD.FTZ R4, R2, R0 ;  /* 0x0000000002047221 */ /* 0x004fe20000010000 */
[----:B------:R-:W-:-:S02]  /*1b990*/  MOV R0, 0x1 ;  /* 0x0000000100007802 */ /* 0x000fc40000000f00 */
[----:B------:R-:W-:Y:S02]  /*1b9a0*/  MOV R2, 0x1b9c0 ;  /* 0x0001b9c000027802 */ /* 0x000fe40000000f00 */
[----:B-1---5:R-:W-:Y:S05]  /*1b9b0*/  CALL.REL.NOINC `($__internal_9_$__cuda_sm70_shflsync_bfly_p) ;  /* 0x0000125000007944 */ /* 0x022fea0003c00000 */
[----:B------:R-:W-:Y:S01]  /*1b9c0*/  MOV R3, R0 ;  /* 0x0000000000037202 */ /* 0x000fe20000000f00 */
[----:B-1---5:R-:W-:Y:S05]  /*1b9d0*/  BRA `(.L_x_673) ;  /* 0xffff817000007947 */ /* 0x022fea000383ffff */
.L_x_578:
[----:B--234-:R-:W-:Y:S01]  /*1b9e0*/  MOV R0, 0x1ba50 ;  /* 0x0001ba5000007802 */ /* 0x01cfe20000000f00 */
        /* <DEDUP_REMOVED lines=8> */
.L_x_579:
        /* <DEDUP_REMOVED lines=9> */
.L_x_582:
[----:B--2---:R-:W-:Y:S01]  /*1bb00*/  MOV R0, 0x1bb70 ;  /* 0x0001bb7000007802 */ /* 0x004fe20000000f00 */
[----:B---3--:R-:W-:Y:S01]  /*1bb10*/  IMAD.MOV.U32 R4, RZ, RZ, 0x181f ;  /* 0x0000181fff047424 */ /* 0x008fe200078e00ff */
[----:B------:R-:W-:Y:S01]  /*1bb20*/  MOV R3, 0x1 ;  /* 0x0000000100037802 */ /* 0x000fe20000000f00 */
[----:B------:R-:W-:Y:S02]  /*1bb30*/  IMAD.MOV.U32 R2, RZ, RZ, R5 ;  /* 0x000000ffff027224 */ /* 0x000fe400078e0005 */
[----:B------:R2:W-:Y:S04]  /*1bb40*/  STL [R1+0x54], R0 ;  /* 0x0000540001007387 */ /* 0x0005e80000100800 */
[----:B------:R2:W-:Y:S02]  /*1bb50*/  STL [R1+0x58], R4 ;  /* 0x0000580401007387 */ /* 0x0005e40000100800 */
[----:B-12---:R-:W-:Y:S05]  /*1bb60*/  CALL.REL.NOINC `($__internal_10_$__cuda_sm70_shflsync_idx_p) ;  /* 0x0000112000007944 */ /* 0x006fea0003c00000 */
        /* <DEDUP_REMOVED lines=10> */
.L_x_585:
[----:B--2---:R-:W-:Y:S01]  /*1bc10*/  MOV R0, 0x1bc80 ;  /* 0x0001bc8000007802 */ /* 0x004fe20000000f00 */
[----:B----4-:R-:W-:Y:S01]  /*1bc20*/  IMAD.MOV.U32 R4, RZ, RZ, 0x181f ;  /* 0x0000181fff047424 */ /* 0x010fe200078e00ff */
[----:B-1----:R-:W-:Y:S01]  /*1bc30*/  MOV R3, 0x2 ;  /* 0x0000000200037802 */ /* 0x002fe20000000f00 */
[----:B------:R-:W-:Y:S02]  /*1bc40*/  IMAD.MOV.U32 R2, RZ, RZ, R5 ;  /* 0x000000ffff027224 */ /* 0x000fe400078e0005 */
[----:B------:R1:W-:Y:S04]  /*1bc50*/  STL [R1+0x54], R0 ;  /* 0x0000540001007387 */ /* 0x0003e80000100800 */
[----:B------:R1:W-:Y:S02]  /*1bc60*/  STL [R1+0x58], R4 ;  /* 0x0000580401007387 */ /* 0x0003e40000100800 */
[----:B-1-3--:R-:W-:Y:S05]  /*1bc70*/  CALL.REL.NOINC `($__internal_10_$__cuda_sm70_shflsync_idx_p) ;  /* 0x0000101000007944 */ /* 0x00afea0003c00000 */
[----:B-----5:R1:W5:Y:S02]  /*1bc80*/  LDL.LU R4, [R1+0x58] ;  /* 0x0000580001047983 */ /* 0x0203640000300800 */
[----:B-1---5:R-:W-:Y:S05]  /*1bc90*/  BRA `(.L_x_677) ;  /* 0xffff9fa000007947 */ /* 0x022fea000383ffff */
.L_x_586:
[----:B--2---:R-:W-:Y:S01]  /*1bca0*/  MOV R0, 0x1bd10 ;  /* 0x0001bd1000007802 */ /* 0x004fe20000000f00 */
[----:B-1----:R-:W-:Y:S01]  /*1bcb0*/  IMAD.MOV.U32 R6, RZ, RZ, 0x181f ;  /* 0x0000181fff067424 */ /* 0x002fe200078e00ff */
[----:B------:R-:W-:Y:S01]  /*1bcc0*/  MOV R3, 0x2 ;  /* 0x0000000200037802 */ /* 0x000fe20000000f00 */
[----:B------:R-:W-:-:S02]  /*1bcd0*/  IMAD.MOV.U32 R2, RZ, RZ, R14 ;  /* 0x000000ffff027224 */ /* 0x000fc400078e000e */
[----:B------:R1:W-:Y:S04]  /*1bce0*/  STL [R1+0x54], R0 ;  /* 0x0000540001007387 */ /* 0x0003e80000100800 */
[----:B------:R1:W-:Y:S02]  /*1bcf0*/  STL [R1+0x58], R6 ;  /* 0x0000580601007387 */ /* 0x0003e40000100800 */
[----:B-1-34-:R-:W-:Y:S05]  /*1bd00*/  CALL.REL.NOINC `($__internal_10_$__cuda_sm70_shflsync_idx_p) ;  /* 0x00000f8000007944 */ /* 0x01afea0003c00000 */
[----:B-----5:R1:W5:Y:S02]  /*1bd10*/  LDL.LU R0, [R1+0x58] ;  /* 0x0000580001007983 */ /* 0x0203640000300800 */
[----:B-1---5:R-:W-:Y:S05]  /*1bd20*/  BRA `(.L_x_678) ;  /* 0xffff9f3000007947 */ /* 0x022fea000383ffff */
.L_x_589:
[----:B----4-:R-:W-:Y:S01]  /*1bd30*/  MOV R0, 0x1bda0 ;  /* 0x0001bda000007802 */ /* 0x010fe20000000f00 */
[----:B---3--:R-:W-:Y:S01]  /*1bd40*/  IMAD.MOV.U32 R4, RZ, RZ, 0x181f ;  /* 0x0000181fff047424 */ /* 0x008fe200078e00ff */
[----:B-1----:R-:W-:Y:S01]  /*1bd50*/  MOV R3, 0x3 ;  /* 0x0000000300037802 */ /* 0x002fe20000000f00 */
        /* <DEDUP_REMOVED lines=14> */
.L_x_591:
        /* <DEDUP_REMOVED lines=8> */
[----:B-1---5:R-:W-:Y:S05]  /*1bec0*/  BRA `(.L_x_680) ;  /* 0xffffa37000007947 */ /* 0x022fea000383ffff */
.L_x_592:
[----:B------:R-:W-:Y:S01]  /*1bed0*/  MOV R0, 0x1bf40 ;  /* 0x0001bf4000007802 */ /* 0x000fe20000000f00 */
[----:B------:R-:W-:Y:S01]  /*1bee0*/  IMAD.MOV.U32 R6, RZ, RZ, 0x1c1f ;  /* 0x00001c1fff067424 */ /* 0x000fe200078e00ff */
[----:B------:R-:W-:Y:S01]  /*1bef0*/  MOV R3, RZ ;  /* 0x000000ff00037202 */ /* 0x000fe20000000f00 */
[----:B------:R-:W-:-:S02]  /*1bf00*/  IMAD.MOV.U32 R2, RZ, RZ, R12 ;  /* 0x000000ffff027224 */ /* 0x000fc400078e000c */
[----:B------:R3:W-:Y:S04]  /*1bf10*/  STL [R1+0x54], R0 ;  /* 0x0000540001007387 */ /* 0x0007e80000100800 */
[----:B------:R3:W-:Y:S02]  /*1bf20*/  STL [R1+0x58], R6 ;  /* 0x0000580601007387 */ /* 0x0007e40000100800 */
[----:B-123--:R-:W-:Y:S05]  /*1bf30*/  CALL.REL.NOINC `($__internal_10_$__cuda_sm70_shflsync_idx_p) ;  /* 0x00000d5000007944 */ /* 0x00efea0003c00000 */
[----:B-----5:R1:W5:Y:S02]  /*1bf40*/  LDL.LU R0, [R1+0x58] ;  /* 0x0000580001007983 */ /* 0x0203640000300800 */
[----:B-1---5:R-:W-:Y:S05]  /*1bf50*/  BRA `(.L_x_681) ;  /* 0xffffa30000007947 */ /* 0x022fea000383ffff */
.L_x_595:
[----:B----4-:R-:W-:Y:S01]  /*1bf60*/  MOV R0, 0x1bfd0 ;  /* 0x0001bfd000007802 */ /* 0x010fe20000000f00 */
[----:B--2---:R-:W-:Y:S01]  /*1bf70*/  IMAD.MOV.U32 R4, RZ, RZ, 0x1c1f ;  /* 0x00001c1fff047424 */ /* 0x004fe200078e00ff */
[----:B------:R-:W-:Y:S01]  /*1bf80*/  MOV R3, 0x1 ;  /* 0x0000000100037802 */ /* 0x000fe20000000f00 */
[----:B------:R-:W-:Y:S02]  /*1bf90*/  IMAD.MOV.U32 R2, RZ, RZ, R5 ;  /* 0x000000ffff027224 */ /* 0x000fe400078e0005 */
[----:B------:R2:W-:Y:S04]  /*1bfa0*/  STL [R1+0x54], R0 ;  /* 0x0000540001007387 */ /* 0x0005e80000100800 */
[----:B------:R2:W-:Y:S02]  /*1bfb0*/  STL [R1+0x58], R4 ;  /* 0x0000580401007387 */ /* 0x0005e40000100800 */
[----:B-123--:R-:W-:Y:S05]  /*1bfc0*/  CALL.REL.NOINC `($__internal_10_$__cuda_sm70_shflsync_idx_p) ;  /* 0x00000cc000007944 */ /* 0x00efea0003c00000 */
        /* <DEDUP_REMOVED lines=10> */
.L_x_599:
        /* <DEDUP_REMOVED lines=9> */
.L_x_600:
        /* <DEDUP_REMOVED lines=9> */
.L_x_603:
[----:B----4-:R-:W-:Y:S01]  /*1c190*/  MOV R0, 0x1c200 ;  /* 0x0001c20000007802 */ /* 0x010fe20000000f00 */
[----:B--2---:R-:W-:Y:S01]  /*1c1a0*/  IMAD.MOV.U32 R4, RZ, RZ, 0x181f ;  /* 0x0000181fff047424 */ /* 0x004fe200078e00ff */
[----:B-1----:R-:W-:Y:S01]  /*1c1b0*/  MOV R3, 0x1 ;  /* 0x0000000100037802 */ /* 0x002fe20000000f00 */
[----:B------:R-:W-:Y:S02]  /*1c1c0*/  IMAD.MOV.U32 R2, RZ, RZ, R5 ;  /* 0x000000ffff027224 */ /* 0x000fe400078e0005 */
[----:B------:R1:W-:Y:S04]  /*1c1d0*/  STL [R1+0x54], R0 ;  /* 0x0000540001007387 */ /* 0x0003e80000100800 */
[----:B------:R1:W-:Y:S02]  /*1c1e0*/  STL [R1+0x58], R4 ;  /* 0x0000580401007387 */ /* 0x0003e40000100800 */
[----:B-1-3--:R-:W-:Y:S05]  /*1c1f0*/  CALL.REL.NOINC `($__internal_10_$__cuda_sm70_shflsync_idx_p) ;  /* 0x00000a9000007944 */ /* 0x00afea0003c00000 */
        /* <DEDUP_REMOVED lines=10> */
.L_x_606:
[----:B----4-:R-:W-:Y:S01]  /*1c2a0*/  MOV R0, 0x1c310 ;  /* 0x0001c31000007802 */ /* 0x010fe20000000f00 */
[----:B------:R-:W-:Y:S01]  /*1c2b0*/  IMAD.MOV.U32 R4, RZ, RZ, 0x181f ;  /* 0x0000181fff047424 */ /* 0x000fe200078e00ff */
[----:B-1----:R-:W-:Y:S01]  /*1c2c0*/  MOV R3, 0x2 ;  /* 0x0000000200037802 */ /* 0x002fe20000000f00 */
[----:B------:R-:W-:Y:S02]  /*1c2d0*/  IMAD.MOV.U32 R2, RZ, RZ, R5 ;  /* 0x000000ffff027224 */ /* 0x000fe400078e0005 */
[----:B------:R1:W-:Y:S04]  /*1c2e0*/  STL [R1+0x54], R0 ;  /* 0x0000540001007387 */ /* 0x0003e80000100800 */
[----:B------:R1:W-:Y:S02]  /*1c2f0*/  STL [R1+0x58], R4 ;  /* 0x0000580401007387 */ /* 0x0003e40000100800 */
[----:B-123--:R-:W-:Y:S05]  /*1c300*/  CALL.REL.NOINC `($__internal_10_$__cuda_sm70_shflsync_idx_p) ;  /* 0x0000098000007944 */ /* 0x00efea0003c00000 */
[----:B-----5:R1:W5:Y:S02]  /*1c310*/  LDL.LU R4, [R1+0x58] ;  /* 0x0000580001047983 */ /* 0x0203640000300800 */
[----:B-1---5:R-:W-:Y:S05]  /*1c320*/  BRA `(.L_x_686) ;  /* 0xffffc48000007947 */ /* 0x022fea000383ffff */
.L_x_607:
[----:B----4-:R-:W-:Y:S01]  /*1c330*/  MOV R0, 0x1c3a0 ;  /* 0x0001c3a000007802 */ /* 0x010fe20000000f00 */
[----:B-1----:R-:W-:Y:S01]  /*1c340*/  IMAD.MOV.U32 R6, RZ, RZ, 0x181f ;  /* 0x0000181fff067424 */ /* 0x002fe200078e00ff */
[----:B------:R-:W-:Y:S01]  /*1c350*/  MOV R3, 0x2 ;  /* 0x0000000200037802 */ /* 0x000fe20000000f00 */
[----:B------:R-:W-:-:S02]  /*1c360*/  IMAD.MOV.U32 R2, RZ, RZ, R14 ;  /* 0x000000ffff027224 */ /* 0x000fc400078e000e */
[----:B------:R1:W-:Y:S04]  /*1c370*/  STL [R1+0x54], R0 ;  /* 0x0000540001007387 */ /* 0x0003e80000100800 */
[----:B------:R1:W-:Y:S02]  /*1c380*/  STL [R1+0x58], R6 ;  /* 0x0000580601007387 */ /* 0x0003e40000100800 */
[----:B-123--:R-:W-:Y:S05]  /*1c390*/  CALL.REL.NOINC `($__internal_10_$__cuda_sm70_shflsync_idx_p) ;  /* 0x000008f000007944 */ /* 0x00efea0003c00000 */
[----:B-----5:R1:W5:Y:S02]  /*1c3a0*/  LDL.LU R0, [R1+0x58] ;  /* 0x0000580001007983 */ /* 0x0203640000300800 */
[----:B-1---5:R-:W-:Y:S05]  /*1c3b0*/  BRA `(.L_x_687) ;  /* 0xffffc41000007947 */ /* 0x022fea000383ffff */
.L_x_610:
[----:B------:R-:W-:Y:S01]  /*1c3c0*/  MOV R0, 0x1c430 ;  /* 0x0001c43000007802 */ /* 0x000fe20000000f00 */
[----:B--2---:R-:W-:Y:S01]  /*1c3d0*/  IMAD.MOV.U32 R4, RZ, RZ, 0x181f ;  /* 0x0000181fff047424 */ /* 0x004fe200078e00ff */
[----:B-1----:R-:W-:Y:S01]  /*1c3e0*/  MOV R3, 0x3 ;  /* 0x0000000300037802 */ /* 0x002fe20000000f00 */
        /* <DEDUP_REMOVED lines=14> */
.L_x_612:
        /* <DEDUP_REMOVED lines=9> */
.L_x_613:
[----:B------:R-:W-:Y:S01]  /*1c560*/  MOV R0, 0x1c5d0 ;  /* 0x0001c5d000007802 */ /* 0x000fe20000000f00 */
[----:B------:R-:W-:Y:S01]  /*1c570*/  IMAD.MOV.U32 R4, RZ, RZ, 0x1f ;  /* 0x0000001fff047424 */ /* 0x000fe200078e00ff */
[----:B------:R-:W-:Y:S01]  /*1c580*/  MOV R3, 0x1 ;  /* 0x0000000100037802 */ /* 0x000fe20000000f00 */
[----:B------:R-:W-:-:S02]  /*1c590*/  IMAD.MOV.U32 R2, RZ, RZ, R106 ;  /* 0x000000ffff027224 */ /* 0x000fc400078e006a */
[----:B------:R3:W-:Y:S04]  /*1c5a0*/  STL [R1+0x54], R0 ;  /* 0x0000540001007387 */ /* 0x0007e80000100800 */
[----:B------:R3:W-:Y:S02]  /*1c5b0*/  STL [R1+0x58], R4 ;  /* 0x0000580401007387 */ /* 0x0007e40000100800 */
[----:B-123--:R-:W-:Y:S05]  /*1c5c0*/  CALL.REL.NOINC `($__internal_10_$__cuda_sm70_shflsync_idx_p) ;  /* 0x000006c000007944 */ /* 0x00efea0003c00000 */
[----:B------:R1:W5:Y:S02]  /*1c5d0*/  LDL.LU R8, [R1+0x58] ;  /* 0x0000580001087983 */ /* 0x0003640000300800 */
[----:B-1---5:R-:W-:Y:S05]  /*1c5e0*/  BRA `(.L_x_690) ;  /* 0xffffc6b000007947 */ /* 0x022fea000383ffff */
.L_x_614:
[----:B------:R-:W-:Y:S02]  /*1c5f0*/  MOV R3, 0x1 ;  /* 0x0000000100037802 */ /* 0x000fe40000000f00 */
[----:B------:R-:W-:Y:S02]  /*1c600*/  MOV R2, 0x1c620 ;  /* 0x0001c62000027802 */ /* 0x000fe40000000f00 */
[----:B-1234-:R-:W-:Y:S05]  /*1c610*/  CALL.REL.NOINC `($__internal_11_$__cuda_sm70_shflsync_up_p) ;  /* 0x0000074000007944 */ /* 0x01efea0003c00000 */
[----:B------:R-:W-:Y:S05]  /*1c620*/  BRA `(.L_x_691) ;  /* 0xffffc7a000007947 */ /* 0x000fea000383ffff */
.L_x_615:
[----:B------:R-:W-:Y:S02]  /*1c630*/  MOV R3, 0x2 ;  /* 0x0000000200037802 */ /* 0x000fe40000000f00 */
[----:B------:R-:W-:-:S02]  /*1c640*/  MOV R2, 0x1c660 ;  /* 0x0001c66000027802 */ /* 0x000fc40000000f00 */
[----:B--2-4-:R-:W-:Y:S05]  /*1c650*/  CALL.REL.NOINC `($__internal_11_$__cuda_sm70_shflsync_up_p) ;  /* 0x0000070000007944 */ /* 0x014fea0003c00000 */
[----:B------:R-:W-:Y:S02]  /*1c660*/  SEL R3, R4, RZ, P1 ;  /* 0x000000ff04037207 */ /* 0x000fe40000800000 */
[----:B------:R-:W-:-:S03]  /*1c670*/  MOV R2, 0x1c6b0 ;  /* 0x0001c6b000027802 */ /* 0x000fc60000000f00 */
[----:B------:R-:W-:Y:S02]  /*1c680*/  IMAD.IADD R0, R0, 0x1, R3 ;  /* 0x0000000100007824 */ /* 0x000fe400078e0203 */
[----:B------:R-:W-:Y:S02]  /*1c690*/  IMAD.MOV.U32 R3, RZ, RZ, 0x4 ;  /* 0x00000004ff037424 */ /* 0x000fe400078e00ff */
        /* <DEDUP_REMOVED lines=22> */
.L_x_619:
[----:B------:R-:W-:Y:S02]  /*1c800*/  MOV R3, 0x1 ;  /* 0x0000000100037802 */ /* 0x000fe40000000f00 */
[----:B------:R-:W-:-:S02]  /*1c810*/  MOV R2, 0x1c830 ;  /* 0x0001c83000027802 */ /* 0x000fc40000000f00 */
[----:B------:R-:W-:Y:S05]  /*1c820*/  CALL.REL.NOINC `($__internal_11_$__cuda_sm70_shflsync_up_p) ;  /* 0x0000053000007944 */ /* 0x000fea0003c00000 */
[----:B------:R-:W-:Y:S01]  /*1c830*/  MOV R2, R4 ;  /* 0x0000000400027202 */ /* 0x000fe20000000f00 */
[----:B------:R-:W-:Y:S05]  /*1c840*/  BRA `(.L_x_693) ;  /* 0xffffc7e000007947 */ /* 0x000fea000383ffff */
.L_x_620:
[----:B------:R-:W-:Y:S02]  /*1c850*/  MOV R3, 0x2 ;  /* 0x0000000200037802 */ /* 0x000fe40000000f00 */
[----:B------:R-:W-:-:S02]  /*1c860*/  MOV R2, 0x1c880 ;  /* 0x0001c88000027802 */ /* 0x000fc40000000f00 */
        /* <DEDUP_REMOVED lines=27> */
.L_x_622:
[----:B------:R-:W-:Y:S02]  /*1ca20*/  SEL R0, RZ, 0x1, P0 ;  /* 0x00000001ff007807 */ /* 0x000fe40000000000 */
[----:B------:R-:W-:-:S02]  /*1ca30*/  MOV R2, 0x1ca50 ;  /* 0x0001ca5000027802 */ /* 0x000fc40000000f00 */
[----:B-1----:R-:W-:Y:S05]  /*1ca40*/  CALL.REL.NOINC `($__internal_12_$__cuda_sm70_votesync_ballot) ;  /* 0x0000037000007944 */ /* 0x002fea0003c00000 */
[----:B------:R-:W-:Y:S01]  /*1ca50*/  MOV R5, R0 ;  /* 0x0000000000057202 */ /* 0x000fe20000000f00 */
[----:B------:R-:W-:Y:S05]  /*1ca60*/  BRA `(.L_x_695) ;  /* 0xffffc75000007947 */ /* 0x000fea000383ffff */
.L_x_623:
[----:B--2---:R-:W-:Y:S01]  /*1ca70*/  IMAD.MOV.U32 R2, RZ, RZ, R6 ;  /* 0x000000ffff027224 */ /* 0x004fe200078e0006 */
[----:B------:R-:W-:Y:S01]  /*1ca80*/  MOV R6, 0x1cae0 ;  /* 0x0001cae000067802 */ /* 0x000fe20000000f00 */
[----:B------:R-:W-:Y:S01]  /*1ca90*/  IMAD.MOV.U32 R10, RZ, RZ, 0x1f ;  /* 0x0000001fff0a7424 */ /* 0x000fe200078e00ff */
[----:B------:R-:W-:-:S03]  /*1caa0*/  MOV R3, R0 ;  /* 0x0000000000037202 */ /* 0x000fc60000000f00 */
[----:B------:R2:W-:Y:S04]  /*1cab0*/  STL [R1+0x54], R6 ;  /* 0x0000540601007387 */ /* 0x0005e80000100800 */
[----:B------:R2:W-:Y:S02]  /*1cac0*/  STL [R1+0x58], R10 ;  /* 0x0000580a01007387 */ /* 0x0005e40000100800 */
[----:B-12---:R-:W-:Y:S05]  /*1cad0*/  CALL.REL.NOINC `($__internal_10_$__cuda_sm70_shflsync_idx_p) ;  /* 0x000001b000007944 */ /* 0x006fea0003c00000 */
[----:B------:R-:W-:Y:S01]  /*1cae0*/  IMAD.MOV.U32 R2, RZ, RZ, R7 ;  /* 0x000000ffff027224 */ /* 0x000fe200078e0007 */
[----:B------:R-:W-:Y:S01]  /*1caf0*/  MOV R6, 0x1cb60 ;  /* 0x0001cb6000067802 */ /* 0x000fe20000000f00 */
[----:B------:R-:W-:Y:S01]  /*1cb00*/  IMAD.MOV.U32 R7, RZ, RZ, 0x1f ;  /* 0x0000001fff077424 */ /* 0x000fe200078e00ff */
[----:B------:R1:W5:Y:S02]  /*1cb10*/  LDL.LU R10, [R1+0x58] ;  /* 0x00005800010a7983 */ /* 0x0003640000300800 */
[----:B-----5:R-:W-:Y:S02]  /*1cb20*/  MOV R3, R0 ;  /* 0x0000000000037202 */ /* 0x020fe40000000f00 */
[----:B------:R1:W-:Y:S04]  /*1cb30*/  STL [R1+0x54], R6 ;  /* 0x0000540601007387 */ /* 0x0003e80000100800 */
[----:B------:R1:W-:Y:S02]  /*1cb40*/  STL [R1+0x58], R7 ;  /* 0x0000580701007387 */ /* 0x0003e40000100800 */
[----:B-1----:R-:W-:Y:S05]  /*1cb50*/  CALL.REL.NOINC `($__internal_10_$__cuda_sm70_shflsync_idx_p) ;  /* 0x0000013000007944 */ /* 0x002fea0003c00000 */
[----:B------:R1:W5:Y:S02]  /*1cb60*/  LDL.LU R7, [R1+0x58] ;  /* 0x0000580001077983 */ /* 0x0003640000300800 */
[----:B-1---5:R-:W-:Y:S05]  /*1cb70*/  BRA `(.L_x_696) ;  /* 0xffffc6b000007947 */ /* 0x022fea000383ffff */
.L_x_626:
[----:B------:R-:W-:Y:S01]  /*1cb80*/  MOV R3, R0 ;  /* 0x0000000000037202 */ /* 0x000fe20000000f00 */
[----:B--2---:R-:W-:Y:S01]  /*1cb90*/  IMAD.MOV.U32 R2, RZ, RZ, R4 ;  /* 0x000000ffff027224 */ /* 0x004fe200078e0004 */
[----:B------:R-:W-:Y:S01]  /*1cba0*/  MOV R0, 0x1cbf0 ;  /* 0x0001cbf000007802 */ /* 0x000fe20000000f00 */
[----:B-1----:R-:W-:-:S04]  /*1cbb0*/  IMAD.MOV.U32 R4, RZ, RZ, 0x1f ;  /* 0x0000001fff047424 */ /* 0x002fc800078e00ff */
[----:B------:R1:W-:Y:S04]  /*1cbc0*/  STL [R1+0x54], R0 ;  /* 0x0000540001007387 */ /* 0x0003e80000100800 */
[----:B------:R1:W-:Y:S02]  /*1cbd0*/  STL [R1+0x58], R4 ;  /* 0x0000580401007387 */ /* 0x0003e40000100800 */
[----:B-1--4-:R-:W-:Y:S05]  /*1cbe0*/  CALL.REL.NOINC `($__internal_10_$__cuda_sm70_shflsync_idx_p) ;  /* 0x000000a000007944 */ /* 0x012fea0003c00000 */
[----:B------:R1:W5:Y:S02]  /*1cbf0*/  LDL.LU R11, [R1+0x58] ;  /* 0x00005800010b7983 */ /* 0x0003640000300800 */
[----:B-1---5:R-:W-:Y:S05]  /*1cc00*/  BRA `(.L_x_625) ;  /* 0xffffc68000007947 */ /* 0x022fea000383ffff */
        .weak           $__internal_9_$__cuda_sm70_shflsync_bfly_p
        .type           $__internal_9_$__cuda_sm70_shflsync_bfly_p,@function
        .size           $__internal_9_$__cuda_sm70_shflsync_bfly_p,($__internal_10_$__cuda_sm70_shflsync_idx_p - $__internal_9_$__cuda_sm70_shflsync_bfly_p)
$__internal_9_$__cuda_sm70_shflsync_bfly_p:
[----:B------:R1:W-:Y:S01]  /*1cc10*/  STL [R1+0x210], R5 ;  /* 0x0002100501007387 */ /* 0x0003e20000100800 */
[----:B------:R-:W-:Y:S02]  /*1cc20*/  MOV R3, 0x1f ;  /* 0x0000001f00037802 */ /* 0x000fe40000000f00 */
[----:B-1----:R-:W-:-:S04]  /*1cc30*/  MOV R5, 0xffffffff ;  /* 0xffffffff00057802 */ /* 0x002fc80000000f00 */
[----:B------:R-:W-:Y:S04]  /*1cc40*/  WARPSYNC R5 ;  /* 0x0000000500007348 */ /* 0x000fe80003800000 */
[----:B------:R1:W2:Y:S04]  /*1cc50*/  SHFL.BFLY PT, R0, R4, R0, R3 ;  /* 0x0c00000004007389 */ /* 0x0002a800000e0003 */
[----:B-1----:R1:W5:Y:S01]  /*1cc60*/  LDL.LU R5, [R1+0x210] ;  /* 0x0002100001057983 */ /* 0x0023620000300800 */
[----:B------:R-:W-:-:S04]  /*1cc70*/  MOV R3, 0x0 ;  /* 0x0000000000037802 */ /* 0x000fc80000000f00 */
[----:B--2---:R-:W-:Y:S05]  /*1cc80*/  RET.REL.NODEC R2 `(_ZN7cutlass13device_kernelIN5flash19enable_sm80_to_sm89INS1_16FlashAttnFwdSm80INS1_25CollectiveMainloopFwdSm80ILi8ELi1ELb1EN4cute5tupleIJNS5_1CILi128EEENS7_ILi48EEENS7_ILi256EEEEEELi256ENS_10bfloat16_tEfNS_4arch4Sm80ELb0ELb1ELb1ELb1ELb1ELb0ELb1ELb1EEENS1_21CollectiveEpilogueFwdINS6_IJS8_SA_S9_EEENS6_IJNS7_ILi1EEESI_SI_EEESC_SE_Li256ELb1ELb1ELb1ELb0EEENS1_36VarlenDynamicPersistentTileSchedulerILi128ELi48ELi256ELi256ELb1ELb1ELb0ELb1ELb0ELb1EEEEEEEEEvNT_6ParamsE) ;  /* 0xfffe337002007950 */ /* 0x004fea0003c3ffff */
        .weak           $__internal_10_$__cuda_sm70_shflsync_idx_p
        .type           $__internal_10_$__cuda_sm70_shflsync_idx_p,@function
        .size           $__internal_10_$__cuda_sm70_shflsync_idx_p,($__internal_11_$__cuda_sm70_shflsync_up_p - $__internal_10_$__cuda_sm70_shflsync_idx_p)
$__internal_10_$__cuda_sm70_shflsync_idx_p:
[----:B------:R1:W-:Y:S04]  /*1cc90*/  STL [R1+0x214], R4 ;  /* 0x0002140401007387 */ /* 0x0003e80000100800 */
[----:B------:R2:W-:Y:S01]  /*1cca0*/  STL [R1+0x210], R0 ;  /* 0x0002100001007387 */ /* 0x0005e20000100800 */
[----:B-1----:R-:W-:-:S03]  /*1ccb0*/  MOV R4, 0xffffffff ;  /* 0xffffffff00047802 */ /* 0x002fc60000000f00 */
[----:B--2---:R-:W2:Y:S01]  /*1ccc0*/  LDL.LU R0, [R1+0x58] ;  /* 0x0000580001007983 */ /* 0x004ea20000300800 */
[----:B------:R-:W-:Y:S04]  /*1ccd0*/  WARPSYNC R4 ;  /* 0x0000000400007348 */ /* 0x000fe80003800000 */
[----:B--2---:R1:W2:Y:S04]  /*1cce0*/  SHFL.IDX PT, R2, R2, R3, R0 ;  /* 0x0000000302027389 */ /* 0x0042a800000e0000 */
[----:B-1----:R1:W5:Y:S04]  /*1ccf0*/  LDL.LU R4, [R1+0x214] ;  /* 0x0002140001047983 */ /* 0x0023680000300800 */
[----:B------:R1:W5:Y:S04]  /*1cd00*/  LDL.LU R0, [R1+0x210] ;  /* 0x0002100001007983 */ /* 0x0003680000300800 */
[----:B------:R-:W3:Y:S04]  /*1cd10*/  LDL.LU R3, [R1+0x54] ;  /* 0x0000540001037983 */ /* 0x000ee80000300800 */
[----:B--2---:R3:W-:Y:S02]  /*1cd20*/  STL [R1+0x58], R2 ;  /* 0x0000580201007387 */ /* 0x0047e40000100800 */
[----:B---3--:R-:W-:-:S02]  /*1cd30*/  MOV R2, R3 ;  /* 0x0000000300027202 */ /* 0x008fc40000000f00 */
[----:B------:R-:W-:-:S04]  /*1cd40*/  MOV R3, 0x0 ;  /* 0x0000000000037802 */ /* 0x000fc80000000f00 */
[----:B-1----:R-:W-:Y:S05]  /*1cd50*/  RET.REL.NODEC R2 `(_ZN7cutlass13device_kernelIN5flash19enable_sm80_to_sm89INS1_16FlashAttnFwdSm80INS1_25CollectiveMainloopFwdSm80ILi8ELi1ELb1EN4cute5tupleIJNS5_1CILi128EEENS7_ILi48EEENS7_ILi256EEEEEELi256ENS_10bfloat16_tEfNS_4arch4Sm80ELb0ELb1ELb1ELb1ELb1ELb0ELb1ELb1EEENS1_21CollectiveEpilogueFwdINS6_IJS8_SA_S9_EEENS6_IJNS7_ILi1EEESI_SI_EEESC_SE_Li256ELb1ELb1ELb1ELb0EEENS1_36VarlenDynamicPersistentTileSchedulerILi128ELi48ELi256ELi256ELb1ELb1ELb0ELb1ELb0ELb1EEEEEEEEEvNT_6ParamsE) ;  /* 0xfffe32a002007950 */ /* 0x002fea0003c3ffff */
        .weak           $__internal_11_$__cuda_sm70_shflsync_up_p
        .type           $__internal_11_$__cuda_sm70_shflsync_up_p,@function
        .size           $__internal_11_$__cuda_sm70_shflsync_up_p,($__internal_12_$__cuda_sm70_votesync_ballot - $__internal_11_$__cuda_sm70_shflsync_up_p)
$__internal_11_$__cuda_sm70_shflsync_up_p:
[----:B------:R-:W-:Y:S02]  /*1cd60*/  MOV R4, RZ ;  /* 0x000000ff00047202 */ /* 0x000fe40000000f00 */
[----:B------:R-:W-:-:S04]  /*1cd70*/  MOV R10, 0xffffffff ;  /* 0xffffffff000a7802 */ /* 0x000fc80000000f00 */
[----:B------:R-:W-:Y:S04]  /*1cd80*/  WARPSYNC R10 ;  /* 0x0000000a00007348 */ /* 0x000fe80003800000 */
[----:B------:R1:W2:Y:S02]  /*1cd90*/  SHFL.UP PT, R4, R0, R3, R4 ;  /* 0x0400000300047389 */ /* 0x0002a400000e0004 */
[----:B-1----:R-:W-:-:S04]  /*1cda0*/  MOV R3, 0x0 ;  /* 0x0000000000037802 */ /* 0x002fc80000000f00 */
[----:B--2---:R-:W-:Y:S05]  /*1cdb0*/  RET.REL.NODEC R2 `(_ZN7cutlass13device_kernelIN5flash19enable_sm80_to_sm89INS1_16FlashAttnFwdSm80INS1_25CollectiveMainloopFwdSm80ILi8ELi1ELb1EN4cute5tupleIJNS5_1CILi128EEENS7_ILi48EEENS7_ILi256EEEEEELi256ENS_10bfloat16_tEfNS_4arch4Sm80ELb0ELb1ELb1ELb1ELb1ELb0ELb1ELb1EEENS1_21CollectiveEpilogueFwdINS6_IJS8_SA_S9_EEENS6_IJNS7_ILi1EEESI_SI_EEESC_SE_Li256ELb1ELb1ELb1ELb0EEENS1_36VarlenDynamicPersistentTileSchedulerILi128ELi48ELi256ELi256ELb1ELb1ELb0ELb1ELb0ELb1EEEEEEEEEvNT_6ParamsE) ;  /* 0xfffe324002007950 */ /* 0x004fea0003c3ffff */
        .weak           $__internal_12_$__cuda_sm70_votesync_ballot
        .type           $__internal_12_$__cuda_sm70_votesync_ballot,@function
        .size           $__internal_12_$__cuda_sm70_votesync_ballot,(.L_x_6498 - $__internal_12_$__cuda_sm70_votesync_ballot)
$__internal_12_$__cuda_sm70_votesync_ballot:
[----:B------:R-:W-:Y:S01]  /*1cdc0*/  ISETP.NE.U32.AND P0, PT, R0, 0x1, PT ;  /* 0x000000010000780c */ /* 0x000fe20003f05070 */
[----:B------:R-:W-:-:S04]  /*1cdd0*/  IMAD.MOV.U32 R3, RZ, RZ, -0x1 ;  /* 0xffffffffff037424 */ /* 0x000fc800078e00ff */
[----:B------:R-:W-:Y:S08]  /*1cde0*/  WARPSYNC R3 ;  /* 0x0000000300007348 */ /* 0x000ff00003800000 */
[----:B------:R-:W-:-:S04]  /*1cdf0*/  VOTE.ANY R0, PT, !P0 ;  /* 0x0000000000007806 */ /* 0x000fc800040e0100 */
[----:B------:R-:W-:Y:S01]  /*1ce00*/  LOP3.LUT R0, R0, R3, RZ, 0xc0, !PT ;  /* 0x0000000300007212 */ /* 0x000fe200078ec0ff */
[----:B------:R-:W-:-:S04]  /*1ce10*/  IMAD.MOV.U32 R3, RZ, RZ, 0x0 ;  /* 0x00000000ff037424 */ /* 0x000fc800078e00ff */
[----:B------:R-:W-:Y:S05]  /*1ce20*/  RET.REL.NODEC R2 `(_ZN7cutlass13device_kernelIN5flash19enable_sm80_to_sm89INS1_16FlashAttnFwdSm80INS1_25CollectiveMainloopFwdSm80ILi8ELi1ELb1EN4cute5tupleIJNS5_1CILi128EEENS7_ILi48EEENS7_ILi256EEEEEELi256ENS_10bfloat16_tEfNS_4arch4Sm80ELb0ELb1ELb1ELb1ELb1ELb0ELb1ELb1EEENS1_21CollectiveEpilogueFwdINS6_IJS8_SA_S9_EEENS6_IJNS7_ILi1EEESI_SI_EEESC_SE_Li256ELb1ELb1ELb1ELb0EEENS1_36VarlenDynamicPersistentTileSchedulerILi128ELi48ELi256ELi256ELb1ELb1ELb0ELb1ELb0ELb1EEEEEEEEEvNT_6ParamsE) ;  /* 0xfffe31d002007950 */ /* 0x000fea0003c3ffff */
.L_x_697:
        /* <DEDUP_REMOVED lines=13> */
.L_x_6498:


//--------------------- .text._ZN7cutlass13device_kernelIN5flash19enable_sm80_to_sm89INS1_16FlashAttnFwdSm80INS1_25CollectiveMainloopFwdSm80ILi8ELi1ELb0EN4cute5tupleIJNS5_1CILi128EEENS7_ILi32EEENS7_ILi256EEEEEELi256ENS_10bfloat16_tEfNS_4arch4Sm80ELb0ELb1ELb1ELb1ELb1ELb1ELb1ELb1EEENS1_21CollectiveEpilogueFwdINS6_IJS8_SA_S9_EEENS6_IJNS7_ILi1EEESI_SI_EEESC_SE_Li256ELb1ELb1ELb1ELb0EEENS1_36VarlenDynamicPersistentTileSchedulerILi128ELi32ELi256ELi256ELb1ELb1ELb0ELb1ELb0ELb1EEEEEEEEEvNT_6ParamsE --------------------------
	.section	.text._ZN7cutlass13device_kernelIN5flash19enable_sm80_to_sm89INS1_16FlashAttnFwdSm80INS1_25CollectiveMainloopFwdSm80ILi8ELi1ELb0EN4cute5tupleIJNS5_1CILi128EEENS7_ILi32EEENS7_ILi256EEEEEELi256ENS_10bfloat16_tEfNS_4arch4Sm80ELb0ELb1ELb1ELb1ELb1ELb1ELb1ELb1EEENS1_21CollectiveEpilogueFwdINS6_IJS8_SA_S9_EEENS6_IJNS7_ILi1EEESI_SI_EEESC_SE_Li256ELb1ELb1ELb1ELb0EEENS1_36VarlenDynamicPersistentTileSchedulerILi128ELi32ELi256ELi256ELb1ELb1ELb0ELb1ELb0ELb1EEEEEEEEEvNT_6ParamsE,"ax",@progbits
	.sectioninfo	@"SHI_REGISTERS=255"
	.align	128
.text._ZN7cutlass13device_kernelIN5flash19enable_sm80_to_sm89INS1_16FlashAttnFwdSm80INS1_25CollectiveMainloopFwdSm80ILi8ELi1ELb0EN4cute5tupleIJNS5_1CILi128EEENS7_ILi32EEENS7_ILi256EEEEEELi256ENS_10bfloat16_tEfNS_4arch4Sm80ELb0ELb1ELb1ELb1ELb1ELb1ELb1ELb1EEENS1_21CollectiveEpilogueFwdINS6_IJS8_SA_S9_EEENS6_IJNS7_ILi1EEESI_SI_EEESC_SE_Li256ELb1ELb1ELb1ELb0EEENS1_36VarlenDynamicPersistentTileSchedulerILi128ELi32ELi256ELi256ELb1ELb1ELb0ELb1ELb0ELb1EEEEEEEEEvNT_6ParamsE:
        .type           _ZN7cutlass13device_kernelIN5flash19enable_sm80_to_sm89INS1_16FlashAttnFwdSm80INS1_25CollectiveMainloopFwdSm80ILi8ELi1ELb0EN4cute5tupleIJNS5_1CILi128EEENS7_ILi32EEENS7_ILi256EEEEEELi256ENS_10bfloat16_tEfNS_4arch4Sm80ELb0ELb1ELb1ELb1ELb1ELb1ELb1ELb1EEENS1_21CollectiveEpilogueFwdINS6_IJS8_SA_S9_EEENS6_IJNS7_ILi1EEESI_SI_EEESC_SE_Li256ELb1ELb1ELb1ELb0EEENS1_36VarlenDynamicPersistentTileSchedulerILi128ELi32ELi256ELi256ELb1ELb1ELb0ELb1ELb0ELb1EEEEEEEEEvNT_6ParamsE,@function
        .size           _ZN7cutlass13device_kernelIN5flash19enable_sm80_to_sm89INS1_16FlashAttnFwdSm80INS1_25CollectiveMainloopFwdSm80ILi8ELi1ELb0EN4cute5tupleIJNS5_1CILi128EEENS7_ILi32EEENS7_ILi256EEEEEELi256ENS_10bfloat16_tEfNS_4arch4Sm80ELb0ELb1ELb1ELb1ELb1ELb1ELb1ELb1EEENS1_21CollectiveEpilogueFwdINS6_IJS8_SA_S9_EEENS6_IJNS7_ILi1EEESI_SI_EEESC_SE_Li256ELb1ELb1ELb1ELb0EEENS1_36VarlenDynamicPersistentTileSchedulerILi128ELi32ELi256ELi256ELb1ELb1ELb0ELb1ELb0ELb1EEEEEEEEEvNT_6ParamsE,(.L_x_6503 - _ZN7cutlass13device_kernelIN5flash19enable_sm80_to_sm89INS1_16FlashAttnFwdSm80INS1_25CollectiveMainloopFwdSm80ILi8ELi1ELb0EN4cute5tupleIJNS5_1CILi128EEENS7_ILi32EEENS7_ILi256EEEEEELi256ENS_10bfloat16_tEfNS_4arch4Sm80ELb0ELb1ELb1ELb1ELb1ELb1ELb1ELb1EEENS1_21CollectiveEpilogueFwdINS6_IJS8_SA_S9_EEENS6_IJNS7_ILi1EEESI_SI_EEESC_SE_Li256ELb1ELb1ELb1ELb0EEENS1_36VarlenDynamicPersistentTileSchedulerILi128ELi32ELi256ELi256ELb1ELb1ELb0ELb1ELb0ELb1EEEEEEEEEvNT_6ParamsE)
        .other          _ZN7cutlass13device_kernelIN5flash19enable_sm80_to_sm89INS1_16FlashAttnFwdSm80INS1_25CollectiveMainloopFwdSm80ILi8ELi1ELb0EN4cute5tupleIJNS5_1CILi128EEENS7_ILi32EEENS7_ILi256EEEEEELi256ENS_10bfloat16_tEfNS_4arch4Sm80ELb0ELb1ELb1ELb1ELb1ELb1ELb1ELb1EEENS1_21CollectiveEpilogueFwdINS6_IJS8_SA_S9_EEENS6_IJNS7_ILi1EEESI_SI_EEESC_SE_Li256ELb1ELb1ELb1ELb0EEENS1_36VarlenDynamicPersistentTileSchedulerILi128ELi32ELi256ELi256ELb1ELb1ELb0ELb1ELb0ELb1EEEEEEEEEvNT_6ParamsE,@"STO_CUDA_ENTRY STV_DEFAULT"
_ZN7cutlass13device_kernelIN5flash19enable_sm80_to_sm89INS1_16FlashAttnFwdSm80INS1_25CollectiveMainloopFwdSm80ILi8ELi1ELb0EN4cute5tupleIJNS5_1CILi128EEENS7_ILi32EEENS7_ILi256EEEEEELi256ENS_10bfloat16_tEfNS_4arch4Sm80ELb0ELb1ELb1ELb1ELb1ELb1ELb1ELb1EEENS1_21CollectiveEpilogueFwdINS6_IJS8_SA_S9_EEENS6_IJNS7_ILi1EEESI_SI_EEESC_SE_Li256ELb1ELb1ELb1ELb0EEENS1_36VarlenDynamicPersistentTileSchedulerILi128ELi32ELi256ELi256ELb1ELb1ELb0ELb1ELb0ELb1EEEEEEEEEvNT_6ParamsE:
        /* <DEDUP_REMOVED lines=13> */
[----:B------:R-:W-:-:S03]  /*00d0*/  CS2R R8, SRZ ;  /* 0x0000000000087805 */ /* 0x000fc6000001ff00 */
        /* <DEDUP_REMOVED lines=10> */
[C---:B------:R-:W-:Y:S01]  /*0180*/  ISETP.GE.U32.AND P4, PT, R13.reuse, 0x2, PT ;  /* 0x000000020d00780c */ /* 0x040fe20003f86070 */
[----:B------:R-:W-:Y:S01]  /*0190*/  IMAD.MOV.U32 R7, RZ, RZ, RZ ;  /* 0x000000ffff077224 */ /* 0x000fe200078e00ff */
        /* <DEDUP_REMOVED lines=26> */
.L_x_703:
        /* <DEDUP_REMOVED lines=11> */
[----:B------:R-:W3:Y:S04]  /*03f0*/  @!P0 LDG.E R9, [R4.64] ;  /* 0x0000000804098981 */ /* 0x000ee8000c1e1900 */
[----:B------:R-:W3:Y:S02]  /*0400*/  @!P0 LDG.E R8, [R2.64] ;  /* 0x0000000802088981 */ /* 0x000ee4000c1e1900 */
[----:B---3--:R-:W-:Y:S01]  /*0410*/  IMAD R5, R9, R8, RZ ;  /* 0x0000000809057224 */ /* 0x008fe200078e02ff */
[----:B------:R-:W-:Y:S05]  /*0420*/  BRA.DIV ~URZ, `(.L_x_701) ;  /* 0x00020d227f007947 */ /* 0x000fea000b800000 */
[----:B------:R1:W3:Y:S02]  /*0430*/  SHFL.UP PT, R0, R5, 0x1, RZ ;  /* 0x0420000005007989 */ /* 0x0002e400000e00ff */
.L_x_973:
        /* <DEDUP_REMOVED lines=16> */
.L_x_974:
[----:B---3--:R-:W-:-:S05]  /*0540*/  IMAD R0, R0, c[0x0][0x538], RZ ;  /* 0x00014e0000007a24 */ /* 0x008fca00078e02ff */
[----:B------:R-:W-:-:S04]  /*0550*/  IADD3 R6, R0, R6, RZ ;  /* 0x0000000600067210 */ /* 0x000fc80007ffe0ff */
[----:B------:R-:W-:-:S13]  /*0560*/  ISETP.GT.AND P0, PT, R6, UR4, PT ;  /* 0x0000000406007c0c */ /* 0x000fda000bf04270 */
[----:B-12---:R-:W-:Y:S05]  /*0570*/  @!P0 BRA `(.L_x_703) ;  /* 0xfffffdc000008947 */ /* 0x006fea000383ffff */
.L_x_699:
[----:B------:R-:W-:-:S05]  /*0580*/  IADD3 R11, -R0, R6, RZ ;  /* 0x00000006000b7210 */ /* 0x000fca0007ffe1ff */
[----:B------:R-:W-:-:S05]  /*0590*/  IMAD R0, R4, c[0x0][0x538], R11 ;  /* 0x00014e0004007a24 */ /* 0x000fca00078e020b */
[----:B------:R-:W-:Y:S01]  /*05a0*/  ISETP.GT.AND P0, PT, R0, UR4, PT ;  /* 0x0000000400007c0c */ /* 0x000fe2000bf04270 */
[----:B------:R-:W-:-:S12]  /*05b0*/  BRA.DIV ~URZ, `(.L_x_704) ;  /* 0x00020da27f007947 */ /* 0x000fd8000b800000 */
[----:B------:R-:W-:-:S04]  /*05c0*/  VOTE.ANY R10, PT, !P0 ;  /* 0x00000000000a7806 */ /* 0x000fc800040e0100 */
.L_x_975:
[----:B------:R-:W1:Y:S02]  /*05d0*/  POPC R5, R10 ;  /* 0x0000000a00057309 */ /* 0x000e640000000000 */
[----:B-12---:R-:W-:Y:S01]  /*05e0*/  IADD3 R235, R5, R7, RZ ;  /* 0x0000000705eb7210 */ /* 0x006fe20007ffe0ff */
[----:B------:R-:W-:Y:S05]  /*05f0*/  BRA.DIV ~URZ, `(.L_x_705) ;  /* 0x00020db27f007947 */ /* 0x000fea000b800000 */
[----:B------:R1:W2:Y:S01]  /*0600*/  SHFL.IDX PT, R12, R9, R5, 0x1f ;  /* 0x00001f05090c7589 */ /* 0x0002a200000e0000 */
[----:B------:R-:W-:-:S03]  /*0610*/  MOV R6, RZ ;  /* 0x000000ff00067202 */ /* 0x000fc60000000f00 */
[----:B------:R1:W3:Y:S04]  /*0620*/  SHFL.IDX PT, R9, R8, R5, 0x1f ;  /* 0x00001f0508097589 */ /* 0x0002e800000e0000 */
.L_x_976:
[----:B------:R-:W-:Y:S01]  /*0630*/  ISETP.NE.AND P0, PT, R10, RZ, PT ;  /* 0x000000ff0a00720c */ /* 0x000fe20003f05270 */
[----:B------:R-:W-:-:S12]  /*0640*/  BSSY B0, `(.L_x_706) ;  /* 0x0000005000007945 */ /* 0x000fd80003800000 */
[----:B------:R-:W-:Y:S05]  /*0650*/  @!P0 BRA `(.L_x_707) ;  /* 0x0000003000008947 */ /* 0x000fea0003800000 */
[----:B------:R-:W-:Y:S01]  /*0660*/  IADD3 R2, R5, -0x1, RZ ;  /* 0xffffffff05027810 */ /* 0x000fe20007ffe0ff */
[----:B------:R-:W-:Y:S05]  /*0670*/  BRA.DIV ~URZ, `(.L_x_708) ;  /* 0x00020e127f007947 */ /* 0x000fea000b800000 */
[----:B------:R4:W1:Y:S02]  /*0680*/  SHFL.IDX PT, R6, R4, R2, 0x1f ;  /* 0x00001f0204067589 */ /* 0x00086400000e0000 */
.L_x_707:
[----:B------:R-:W-:Y:S05]  /*0690*/  BSYNC B0 ;  /* 0x0000000000007941 */ /* 0x000fea0003800000 */
.L_x_706:
[----:B---3--:R-:W-:Y:S01]  /*06a0*/  ISETP.NE.AND P0, PT, R9, 0x1, PT ;  /* 0x000000010900780c */ /* 0x008fe20003f05270 */
[----:B-1----:R-:W-:Y:S01]  /*06b0*/  IMAD R232, R6, c[0x0][0x538], R11 ;  /* 0x00014e0006e87a24 */ /* 0x002fe200078e020b */
[----:B------:R-:W-:Y:S04]  /*06c0*/  BSSY B0, `(.L_x_709) ;  /* 0x0000085000007945 */ /* 0x000fe80003800000 */
[----:B------:R-:W-:-:S07]  /*06d0*/  IADD3 R11, -R232, UR4, RZ ;  /* 0x00000004e80b7c10 */ /* 0x000fce000fffe1ff */
[----:B------:R-:W-:Y:S05]  /*06e0*/  @!P0 BRA `(.L_x_710) ;  /* 0x000003e000008947 */ /* 0x000fea0003800000 */
[-C--:B--2---:R-:W-:Y:S02]  /*06f0*/  IABS R0, R12.reuse ;  /* 0x0000000c00007213 */ /* 0x084fe40000000000 */
[----:B------:R-:W-:-:S03]  /*0700*/  IABS R6, R12 ;  /* 0x0000000c00067213 */ /* 0x000fc60000000000 */
[----:B------:R-:W-:Y:S01]  /*0710*/  IMAD.MOV.U32 R5, RZ, RZ, R0 ;  /* 0x000000ffff057224 */ /* 0x000fe200078e0000 */
[----:B------:R-:W-:-:S03]  /*0720*/  IABS R0, R9 ;  /* 0x0000000900007213 */ /* 0x000fc60000000000 */
[----:B----4-:R-:W1:Y:S02]  /*0730*/  I2F.RP R2, R5 ;  /* 0x0000000500027306 */ /* 0x010e640000209400 */
        /* <DEDUP_REMOVED lines=55> */
[----:B------:R-:W-:Y:S01]  /*0ab0*/  IMAD R234, R3, 0x10000, R2 ;  /* 0x0001000003ea7824 */ /* 0x000fe200078e0202 */
[----:B------:R-:W-:Y:S05]  /*0ac0*/  BRA `(.L_x_711) ;  /* 0x0000044000007947 */ /* 0x000fea0003800000 */
.L_x_710:
[----:B----4-:R-:W-:-:S04]  /*0ad0*/  IMAD.MOV.U32 R2, RZ, RZ, 0x4 ;  /* 0x00000004ff027424 */ /* 0x010fc800078e00ff */
[----:B------:R-:W-:-:S05]  /*0ae0*/  IMAD.WIDE R2, R235, R2, c[0x0][0x590] ;  /* 0x00016400eb027625 */ /* 0x000fca00078e0202 */
[----:B------:R-:W3:Y:S02]  /*0af0*/  LDG.E R7, [R2.64] ;  /* 0x0000000802077981 */ /* 0x000ee4000c1e1900 */
[----:B--23--:R-:W-:-:S05]  /*0b00*/  IMAD R9, R7, R12, RZ ;  /* 0x0000000c07097224 */ /* 0x00cfca00078e02ff */
        /* <DEDUP_REMOVED lines=63> */
[----:B------:R-:W-:Y:S02]  /*0f00*/  IMAD R234, R0, R2, R3 ;  /* 0x0000000200ea7224 */ /* 0x000fe400078e0203 */
.L_x_711:
[----:B------:R-:W-:Y:S05]  /*0f10*/  BSYNC B0 ;  /* 0x0000000000007941 */ /* 0x000fea0003800000 */
.L_x_709:
[----:B------:R-:W-:-:S04]  /*0f20*/  LOP3.LUT R0, RZ, R0, RZ, 0x33, !PT ;  /* 0x00000000ff007212 */ /* 0x000fc800078e33ff */
[----:B------:R-:W-:Y:S01]  /*0f30*/  IADD3 R233, R0, R12, RZ ;  /* 0x0000000c00e97210 */ /* 0x000fe20007ffe0ff */
[----:B------:R-:W-:Y:S05]  /*0f40*/  BRA `(.L_x_712) ;  /* 0x0000004000007947 */ /* 0x000fea0003800000 */
.L_x_700:
[----:B--2---:R-:W-:Y:S01]  /*0f50*/  IMAD.MOV.U32 R233, RZ, RZ, RZ ;  /* 0x000000ffffe97224 */ /* 0x004fe200078e00ff */
[----:B------:R-:W-:Y:S01]  /*0f60*/  MOV R234, RZ ;  /* 0x000000ff00ea7202 */ /* 0x000fe20000000f00 */
[----:B------:R-:W-:Y:S01]  /*0f70*/  IMAD.U32 R232, RZ, RZ, UR4 ;  /* 0x00000004ffe87e24 */ /* 0x000fe2000f8e00ff */
[----:B------:R-:W-:Y:S02]  /*0f80*/  MOV R235, c[0x0][0x53c] ;  /* 0x00014f0000eb7a02 */ /* 0x000fe40000000f00 */
.L_x_712:
[----:B------:R-:W-:Y:S01]  /*0f90*/  ISETP.NE.AND P0, PT, R13, RZ, PT ;  /* 0x000000ff0d00720c */ /* 0x000fe20003f05270 */
[----:B------:R-:W-:-:S12]  /*0fa0*/  WARPSYNC 0xffffffff ;  /* 0xffffffff00007948 */ /* 0x000fd80003800000 */
[----:B------:R1:W-:Y:S04]  /*0fb0*/  @!P0 STS.128 [0x20080], R232 ;  /* 0x020080e8ff008388 */ /* 0x0003e80000000c00 */
[----:B------:R-:W-:Y:S06]  /*0fc0*/  BAR.ARV 0x5, 0x100 ;  /* 0x0144000000007b1d */ /* 0x000fec0000002000 */
.L_x_698:
[----:B-12---:R-:W-:-:S13]  /*0fd0*/  ISETP.GE.AND P0, PT, R235, c[0x0][0x53c], PT ;  /* 0x00014f00eb007a0c */ /* 0x006fda0003f06270 */
[----:B------:R-:W-:Y:S05]  /*0fe0*/  @P0 EXIT ;  /* 0x000000000000094d */ /* 0x000fea0003800000 */
[----:B------:R-:W1:Y:S01]  /*0ff0*/  S2R R14, SR_TID.X ;  /* 0x00000000000e7919 */ /* 0x000e620000002100 */
        /* <DEDUP_REMOVED lines=68> */
[C---:B------:R-:W-:Y:S01]  /*1440*/  IADD3 R16, R211.reuse, 0x20, RZ ;  /* 0x00000020d3107810 */ /* 0x040fe20007ffe0ff */
[C---:B------:R-:W-:Y:S01]  /*1450*/  IMAD.IADD R231, R6.reuse, 0x1, -R8 ;  /* 0x0000000106e77824 */ /* 0x040fe200078e0a08 */
        /* <DEDUP_REMOVED lines=14> */
[----:B------:R-:W-:Y:S01]  /*1540*/  IADD3 R156, R138, 0x40, RZ ;  /* 0x000000408a9c7810 */ /* 0x000fe20007ffe0ff */
[----:B------:R-:W-:Y:S01]  /*1550*/  IMAD R212, R228, 0x20, R211 ;  /* 0x00000020e4d47824 */ /* 0x000fe200078e02d3 */
[----:B------:R-:W-:-:S02]  /*1560*/  LOP3.LUT R29, R3, 0x1c0, RZ, 0xc0, !PT ;  /* 0x000001c0031d7812 */ /* 0x000fc400078ec0ff */
        /* <DEDUP_REMOVED lines=8> */
[----:B------:R-:W-:Y:S02]  /*15f0*/  LOP3.LUT R9, R5, 0xfffffe00, RZ, 0xc0, !PT ;  /* 0xfffffe0005097812 */ /* 0x000fe400078ec0ff */
[----:B------:R-:W-:Y:S01]  /*1600*/  LOP3.LUT R22, R4, 0xfffffe00, RZ, 0xc0, !PT ;  /* 0xfffffe0004167812 */ /* 0x000fe200078ec0ff */
[----:B------:R-:W-:Y:S01]  /*1610*/  IMAD.SHL.U32 R3, R2, 0x40, RZ ;  /* 0x0000004002037824 */ /* 0x000fe200078e00ff */
[----:B------:R-:W-:-:S02]  /*1620*/  SHF.R.S32.HI R2, RZ, 0x1f, R137 ;  /* 0x0000001fff027819 */ /* 0x000fc40000011489 */
[----:B------:R-:W-:Y:S01]  /*1630*/  LOP3.LUT R27, R7, 0x1c0, RZ, 0xc0, !PT ;  /* 0x000001c0071b7812 */ /* 0x000fe200078ec0ff */
[----:B------:R-:W-:Y:S01]  /*1640*/  STL [R1+0x18], R22 ;  /* 0x0000181601007387 */ /* 0x000fe20000100800 */
[CC--:B------:R-:W-:Y:S02]  /*1650*/  LEA.HI R4, R2.reuse, R137.reuse, RZ, 0x6 ;  /* 0x0000008902047211 */ /* 0x0c0fe400078f30ff */
[----:B------:R-:W-:Y:S02]  /*1660*/  LEA.HI R5, R2, R137, RZ, 0x3 ;  /* 0x0000008902057211 */ /* 0x000fe400078f18ff */
[----:B------:R-:W-:Y:S01]  /*1670*/  LOP3.LUT R18, R3, 0xfffffe00, RZ, 0xc0, !PT ;  /* 0xfffffe0003127812 */ /* 0x000fe200078ec0ff */
[----:B------:R-:W-:Y:S01]  /*1680*/  IMAD.SHL.U32 R2, R4, 0x80, RZ ;  /* 0x0000008004027824 */ /* 0x000fe200078e00ff */
[----:B------:R-:W-:Y:S02]  /*1690*/  SHF.R.U32.HI R25, RZ, 0x3, R229 ;  /* 0x00000003ff197819 */ /* 0x000fe400000116e5 */
[----:B------:R-:W-:-:S02]  /*16a0*/  SHF.R.U32.HI R23, RZ, 0x3, R29 ;  /* 0x00000003ff177819 */ /* 0x000fc4000001161d */
[--C-:B------:R-:W-:Y:S02]  /*16b0*/  LOP3.LUT R4, R229, 0x38, R5.reuse, 0xf8, !PT ;  /* 0x00000038e5047812 */ /* 0x100fe400078ef805 */
[----:B------:R-:W-:Y:S02]  /*16c0*/  LOP3.LUT R3, R29, 0x38, R5, 0xf8, !PT ;  /* 0x000000381d037812 */ /* 0x000fe400078ef805 */
[----:B------:R-:W-:Y:S02]  /*16d0*/  SHF.R.U32.HI R21, RZ, 0x3, R28 ;  /* 0x00000003ff157819 */ /* 0x000fe4000001161c */
[----:B------:R-:W-:Y:S02]  /*16e0*/  SHF.R.U32.HI R19, RZ, 0x3, R27 ;  /* 0x00000003ff137819 */ /* 0x000fe4000001161b */
[--C-:B------:R-:W-:Y:S02]  /*16f0*/  LOP3.LUT R7, R28, 0x38, R5.reuse, 0xf8, !PT ;  /* 0x000000381c077812 */ /* 0x100fe400078ef805 */
[----:B------:R-:W-:-:S02]  /*1700*/  LOP3.LUT R10, R27, 0x38, R5, 0xf8, !PT ;  /* 0x000000381b0a7812 */ /* 0x000fc400078ef805 */
        /* <DEDUP_REMOVED lines=16> */
[C---:B------:R-:W-:Y:S02]  /*1810*/  IADD3 R158, R138.reuse, 0x20, RZ ;  /* 0x000000208a9e7810 */ /* 0x040fe40007ffe0ff */
[----:B------:R-:W-:Y:S02]  /*1820*/  SHF.R.S32.HI R6, RZ, 0x1f, R211 ;  /* 0x0000001fff067819 */ /* 0x000fe400000114d3 */
[----:B------:R-:W-:Y:S02]  /*1830*/  IADD3 R157, R138, 0x60, RZ ;  /* 0x000000608a9d7810 */ /* 0x000fe40007ffe0ff */
[----:B------:R-:W-:-:S02]  /*1840*/  LOP3.LUT R6, R17, 0x7ffffffc, RZ, 0xc0, !PT ;  /* 0x7ffffffc11067812 */ /* 0x000fc400078ec0ff */
[----:B------:R-:W-:Y:S02]  /*1850*/  LOP3.LUT R25, R2, R25, RZ, 0x3c, !PT ;  /* 0x0000001902197212 */ /* 0x000fe400078e3cff */
[----:B------:R-:W-:Y:S02]  /*1860*/  SHF.R.S32.HI R17, RZ, 0x1f, R158 ;  /* 0x0000001fff117819 */ /* 0x000fe4000001149e */
[----:B------:R-:W-:Y:S01]  /*1870*/  SHF.R.S32.HI R7, RZ, 0x1f, R156 ;  /* 0x0000001fff077819 */ /* 0x000fe2000001149c */
[----:B------:R-:W-:Y:S01]  /*1880*/  STL [R1+0x3c], R25 ;  /* 0x00003c1901007387 */ /* 0x000fe20000100800 */
[----:B------:R-:W-:Y:S02]  /*1890*/  SHF.R.S32.HI R2, RZ, 0x1f, R157 ;  /* 0x0000001fff027819 */ /* 0x000fe4000001149d */
[----:B------:R-:W-:Y:S01]  /*18a0*/  LOP3.LUT R10, R29, 0x38, R132, 0xf8, !PT ;  /* 0x000000381d0a7812 */ /* 0x000fe200078ef884 */
[----:B------:R-:W-:Y:S01]  /*18b0*/  STL [R1+0x8], R17 ;  /* 0x0000081101007387 */ /* 0x000fe20000100800 */
[CC--:B------:R-:W-:Y:S01]  /*18c0*/  IADD3 R3, R11.reuse, R9.reuse, R12 ;  /* 0x000000090b037210 */ /* 0x0c0fe20007ffe00c */
[----:B------:R-:W-:Y:S01]  /*18d0*/  IMAD.MOV.U32 R12, RZ, RZ, 0x40 ;  /* 0x00000040ff0c7424 */ /* 0x000fe200078e00ff */
[----:B------:R-:W-:Y:S01]  /*18e0*/  LOP3.LUT R4, R11, R9, RZ, 0xfc, !PT ;  /* 0x000000090b047212 */ /* 0x000fe200078efcff */
[----:B------:R1:W-:Y:S01]  /*18f0*/  STL [R1+0x4], R7 ;  /* 0x0000040701007387 */ /* 0x0003e20000100800 */
[----:B------:R-:W-:Y:S01]  /*1900*/  LOP3.LUT R10, R22, R10, R23, 0xf6, !PT ;  /* 0x0000000a160a7212 */ /* 0x000fe200078ef617 */
[----:B------:R-:W-:Y:S01]  /*1910*/  IMAD.MOV.U32 R11, RZ, RZ, 0x20 ;  /* 0x00000020ff0b7424 */ /* 0x000fe200078e00ff */
[--C-:B------:R-:W-:Y:S01]  /*1920*/  LOP3.LUT R9, R28, 0x38, R132.reuse, 0xf8, !PT ;  /* 0x000000381c097812 */ /* 0x100fe200078ef884 */
[----:B------:R2:W-:Y:S01]  /*1930*/  STL [R1], R2 ;  /* 0x0000000201007387 */ /* 0x0005e20000100800 */
[----:B------:R-:W-:-:S02]  /*1940*/  LOP3.LUT R8, R27, 0x38, R132, 0xf8, !PT ;  /* 0x000000381b087812 */ /* 0x000fc400078ef884 */
[----:B------:R-:W-:Y:S02]  /*1950*/  LEA R177, R0, 0xc080, 0x1 ;  /* 0x0000c08000b17811 */ /* 0x000fe400078e08ff */
[----:B------:R-:W-:Y:S02]  /*1960*/  SHF.R.S32.HI R0, RZ, 0x3, R5 ;  /* 0x00000003ff007819 */ /* 0x000fe40000011405 */
[----:B------:R-:W-:Y:S02]  /*1970*/  LOP3.LUT R201, R5, 0xfffffff8, RZ, 0xc0, !PT ;  /* 0xfffffff805c97812 */ /* 0x000fe400078ec0ff */
[----:B------:R-:W-:Y:S01]  /*1980*/  LEA R5, R10, 0x10080, 0x1 ;  /* 0x000100800a057811 */ /* 0x000fe200078e08ff */
[----:B------:R-:W-:Y:S01]  /*1990*/  STL [R1+0xc], R0 ;  /* 0x00000c0001007387 */ /* 0x000fe20000100800 */
[----:B------:R-:W-:Y:S02]  /*19a0*/  LOP3.LUT R9, R20, R9, R21, 0xf6, !PT ;  /* 0x0000000914097212 */ /* 0x000fe400078ef615 */
[----:B------:R-:W-:Y:S01]  /*19b0*/  LOP3.LUT R8, R18, R8, R19, 0xf6, !PT ;  /* 0x0000000812087212 */ /* 0x000fe200078ef613 */
[----:B------:R3:W-:Y:S01]  /*19c0*/  STL [R1+0x34], R5 ;  /* 0x0000340501007387 */ /* 0x0007e20000100800 */
[----:B------:R-:W-:-:S02]  /*19d0*/  LEA R9, R9, 0x10080, 0x1 ;  /* 0x0001008009097811 */ /* 0x000fc400078e08ff */
[----:B------:R-:W-:Y:S02]  /*19e0*/  LEA R8, R8, 0x10080, 0x1 ;  /* 0x0001008008087811 */ /* 0x000fe400078e08ff */
[----:B------:R-:W-:Y:S01]  /*19f0*/  LEA R182, R3, 0x10080, 0x1 ;  /* 0x0001008003b67811 */ /* 0x000fe200078e08ff */
[----:B------:R4:W-:Y:S01]  /*1a00*/  STL [R1+0x30], R9 ;  /* 0x0000300901007387 */ /* 0x0009e20000100800 */
[----:B------:R-:W-:Y:S02]  /*1a10*/  LEA R178, R4, 0x8080, 0x1 ;  /* 0x0000808004b27811 */ /* 0x000fe400078e08ff */
[----:B-1----:R-:W-:Y:S01]  /*1a20*/  SEL R7, R12, 0xffffffc0, !P2 ;  /* 0xffffffc00c077807 */ /* 0x002fe20005000000 */
[----:B------:R1:W-:Y:S01]  /*1a30*/  STL [R1+0x2c], R8 ;  /* 0x00002c0801007387 */ /* 0x0003e20000100800 */
[----:B--2---:R-:W-:Y:S01]  /*1a40*/  IMAD.IADD R2, R26, 0x1, -R6 ;  /* 0x000000011a027824 */ /* 0x004fe200078e0a06 */
[----:B------:R-:W-:Y:S02]  /*1a50*/  SEL R6, R11, 0xffffffe0, !P1 ;  /* 0xffffffe00b067807 */ /* 0x000fe40004800000 */
[----:B------:R-:W-:Y:S01]  /*1a60*/  LOP3.LUT R219, R25, R230, RZ, 0xfc, !PT ;  /* 0x000000e619db7212 */ /* 0x000fe200078efcff */
[----:B------:R-:W-:Y:S01]  /*1a70*/  IMAD.SHL.U32 R215, R2, 0x2, RZ ;  /* 0x0000000202d77824 */ /* 0x000fe200078e00ff */
[----:B------:R-:W-:Y:S01]  /*1a80*/  SEL R2, R11, 0xffffffe0, !P4 ;  /* 0xffffffe00b027807 */ /* 0x000fe20006000000 */
[----:B------:R-:W-:Y:S01]  /*1a90*/  IMAD.IADD R239, R236, 0x1, R6 ;  /* 0x00000001ecef7824 */ /* 0x000fe200078e0206 */
[----:B------:R-:W-:Y:S01]  /*1aa0*/  IADD3 R200, R132, 0x80, RZ ;  /* 0x0000008084c87810 */ /* 0x000fe20007ffe0ff */
[----:B------:R-:W-:Y:S01]  /*1ab0*/  IMAD.IADD R238, R6, 0x1, R237 ;  /* 0x0000000106ee7824 */ /* 0x000fe200078e02ed */
[C---:B------:R-:W-:Y:S01]  /*1ac0*/  IADD3 R250, R215.reuse, 0xe0, RZ ;  /* 0x000000e0d7fa7810 */ /* 0x040fe20007ffe0ff */
[----:B------:R-:W-:Y:S01]  /*1ad0*/  IMAD.IADD R183, R182, 0x1, R2 ;  /* 0x00000001b6b77824 */ /* 0x000fe200078e0202 */
[C---:B------:R-:W-:Y:S01]  /*1ae0*/  IADD3 R247, R215.reuse, 0xf8, RZ ;  /* 0x000000f8d7f77810 */ /* 0x040fe20007ffe0ff */
[----:B------:R-:W-:Y:S01]  /*1af0*/  IMAD.IADD R179, R2, 0x1, R178 ;  /* 0x0000000102b37824 */ /* 0x000fe200078e02b2 */
[----:B------:R-:W-:Y:S01]  /*1b00*/  IADD3 R252, R215, 0xd0, RZ ;  /* 0x000000d0d7fc7810 */ /* 0x000fe20007ffe0ff */
[----:B------:R-:W-:Y:S01]  /*1b10*/  IMAD.SHL.U32 R219, R219, 0x2, RZ ;  /* 0x00000002dbdb7824 */ /* 0x000fe200078e00ff */
[----:B---3--:R-:W-:Y:S01]  /*1b20*/  SHF.R.S32.HI R5, RZ, 0x1f, R215 ;  /* 0x0000001fff057819 */ /* 0x008fe200000114d7 */
[----:B------:R-:W-:Y:S01]  /*1b30*/  IMAD.IADD R243, R236, 0x1, R7 ;  /* 0x00000001ecf37824 */ /* 0x000fe200078e0207 */
[----:B------:R-:W-:Y:S01]  /*1b40*/  IADD3 R5, R215, 0xc8, RZ ;  /* 0x000000c8d7057810 */ /* 0x000fe20007ffe0ff */
[----:B------:R-:W-:Y:S01]  /*1b50*/  IMAD.IADD R242, R7, 0x1, R239 ;  /* 0x0000000107f27824 */ /* 0x000fe200078e02ef */
[----:B------:R-:W-:Y:S01]  /*1b60*/  IADD3 R251, R215, 0xd8, RZ ;  /* 0x000000d8d7fb7810 */ /* 0x000fe20007ffe0ff */
[----:B------:R-:W-:Y:S01]  /*1b70*/  IMAD.IADD R241, R7, 0x1, R237 ;  /* 0x0000000107f17824 */ /* 0x000fe200078e02ed */
[----:B----4-:R-:W-:Y:S01]  /*1b80*/  IADD3 R9, R215, 0xb8, RZ ;  /* 0x000000b8d7097810 */ /* 0x010fe20007ffe0ff */
[----:B------:R-:W-:Y:S01]  /*1b90*/  IMAD.IADD R240, R238, 0x1, R7 ;  /* 0x00000001eef07824 */ /* 0x000fe200078e0207 */
[----:B------:R-:W-:-:S02]  /*1ba0*/  SHF.R.S32.HI R5, RZ, 0x1f, R5 ;  /* 0x0000001fff057819 */ /* 0x000fc40000011405 */
[C---:B-1----:R-:W-:Y:S02]  /*1bb0*/  IADD3 R8, R215.reuse, 0xc0, RZ ;  /* 0x000000c0d7087810 */ /* 0x042fe40007ffe0ff */
[----:B------:R-:W-:Y:S02]  /*1bc0*/  SHF.R.S32.HI R5, RZ, 0x1f, R250 ;  /* 0x0000001fff057819 */ /* 0x000fe400000114fa */
[C---:B------:R-:W-:Y:S02]  /*1bd0*/  IADD3 R249, R215.reuse, 0xe8, RZ ;  /* 0x000000e8d7f97810 */ /* 0x040fe40007ffe0ff */
[----:B------:R-:W-:Y:S02]  /*1be0*/  SHF.R.S32.HI R5, RZ, 0x1f, R247 ;  /* 0x0000001fff057819 */ /* 0x000fe400000114f7 */
[----:B------:R-:W-:Y:S02]  /*1bf0*/  IADD3 R248, R215, 0xf0, RZ ;  /* 0x000000f0d7f87810 */ /* 0x000fe40007ffe0ff */
[----:B------:R-:W-:-:S02]  /*1c00*/  LEA R5, R16, 0x10080, 0x1 ;  /* 0x0001008010057811 */ /* 0x000fc400078e08ff */
[----:B------:R-:W-:Y:S02]  /*1c10*/  SHF.R.S32.HI R9, RZ, 0x1f, R9 ;  /* 0x0000001fff097819 */ /* 0x000fe40000011409 */
[----:B------:R-:W-:Y:S01]  /*1c20*/  SHF.R.S32.HI R8, RZ, 0x1f, R8 ;  /* 0x0000001fff087819 */ /* 0x000fe20000011408 */
[----:B------:R1:W-:Y:S01]  /*1c30*/  STL [R1+0x28], R5 ;  /* 0x0000280501007387 */ /* 0x0003e20000100800 */
[----:B------:R-:W-:Y:S02]  /*1c40*/  SHF.R.S32.HI R9, RZ, 0x1f, R252 ;  /* 0x0000001fff097819 */ /* 0x000fe400000114fc */
[----:B------:R-:W-:Y:S02]  /*1c50*/  SHF.R.S32.HI R8, RZ, 0x1f, R251 ;  /* 0x0000001fff087819 */ /* 0x000fe400000114fb */
[----:B------:R-:W-:Y:S02]  /*1c60*/  SHF.R.S32.HI R9, RZ, 0x1f, R249 ;  /* 0x0000001fff097819 */ /* 0x000fe400000114f9 */
[----:B------:R-:W-:-:S02]  /*1c70*/  SHF.R.S32.HI R8, RZ, 0x1f, R248 ;  /* 0x0000001fff087819 */ /* 0x000fc400000114f8 */
[----:B------:R-:W-:Y:S02]  /*1c80*/  LEA R9, R15, 0x10080, 0x1 ;  /* 0x000100800f097811 */ /* 0x000fe400078e08ff */
[----:B------:R-:W-:Y:S02]  /*1c90*/  LEA R8, R14, 0x10080, 0x1 ;  /* 0x000100800e087811 */ /* 0x000fe400078e08ff */
[C---:B------:R-:W-:Y:S01]  /*1ca0*/  IADD3 R33, R215.reuse, 0x8, RZ ;  /* 0x00000008d7217810 */ /* 0x040fe20007ffe0ff */
[----:B------:R2:W-:Y:S01]  /*1cb0*/  STL [R1+0x24], R9 ;  /* 0x0000240901007387 */ /* 0x0005e20000100800 */
[----:B------:R-:W-:Y:S02]  /*1cc0*/  SEL R0, R12, 0xffffffc0, !P3 ;  /* 0xffffffc00c007807 */ /* 0x000fe40005800000 */
[C---:B------:R-:W-:Y:S01]  /*1cd0*/  IADD3 R32, R215.reuse, 0x10, RZ ;  /* 0x00000010d7207810 */ /* 0x040fe20007ffe0ff */
[----:B------:R2:W-:Y:S01]  /*1ce0*/  STL [R1+0x20], R8 ;  /* 0x0000200801007387 */ /* 0x0005e20000100800 */
[C---:B------:R-:W-:Y:S01]  /*1cf0*/  IADD3 R31, R215.reuse, 0x18, RZ ;  /* 0x00000018d71f7810 */ /* 0x040fe20007ffe0ff */
[----:B------:R-:W-:Y:S01]  /*1d00*/  IMAD.IADD R185, R182, 0x1, R0 ;  /* 0x00000001b6b97824 */ /* 0x000fe200078e0200 */
[----:B------:R-:W-:Y:S01]  /*1d10*/  IADD3 R199, R132, 0xc0, RZ ;  /* 0x000000c084c77810 */ /* 0x000fe20007ffe0ff */
[C---:B------:R-:W-:Y:S01]  /*1d20*/  IMAD.IADD R181, R0.reuse, 0x1, R178 ;  /* 0x0000000100b57824 */ /* 0x040fe200078e02b2 */
[----:B------:R-:W-:Y:S01]  /*1d30*/  IADD3 R246, R215, 0x20, RZ ;  /* 0x00000020d7f67810 */ /* 0x000fe20007ffe0ff */
[----:B------:R-:W-:Y:S01]  /*1d40*/  IMAD.IADD R184, R183, 0x1, R0 ;  /* 0x00000001b7b87824 */ /* 0x000fe200078e0200 */
[----:B-1----:R-:W-:Y:S01]  /*1d50*/  LEA R5, R13, 0x10080, 0x1 ;  /* 0x000100800d057811 */ /* 0x002fe200078e08ff */
[----:B------:R-:W-:Y:S01]  /*1d60*/  IMAD.IADD R180, R0, 0x1, R179 ;  /* 0x0000000100b47824 */ /* 0x000fe200078e02b3 */
[----:B------:R-:W-:-:S02]  /*1d70*/  IADD3 R245, R215, 0x28, RZ ;  /* 0x00000028d7f57810 */ /* 0x000fc40007ffe0ff */
[C---:B------:R-:W-:Y:S01]  /*1d80*/  IADD3 R30, R215.reuse, 0x30, RZ ;  /* 0x00000030d71e7810 */ /* 0x040fe20007ffe0ff */
[----:B------:R2:W-:Y:S01]  /*1d90*/  STL [R1+0x1c], R5 ;  /* 0x00001c0501007387 */ /* 0x0005e20000100800 */
[C---:B------:R-:W-:Y:S02]  /*1da0*/  IADD3 R29, R215.reuse, 0x38, RZ ;  /* 0x00000038d71d7810 */ /* 0x040fe40007ffe0ff */
[C---:B------:R-:W-:Y:S02]  /*1db0*/  IADD3 R28, R215.reuse, 0x40, RZ ;  /* 0x00000040d71c7810 */ /* 0x040fe40007ffe0ff */
[C---:B------:R-:W-:Y:S02]  /*1dc0*/  IADD3 R27, R215.reuse, 0x48, RZ ;  /* 0x00000048d71b7810 */ /* 0x040fe40007ffe0ff */
[C---:B------:R-:W-:Y:S02]  /*1dd0*/  IADD3 R26, R215.reuse, 0x50, RZ ;  /* 0x00000050d71a7810 */ /* 0x040fe40007ffe0ff */
[----:B------:R-:W-:-:S02]  /*1de0*/  IADD3 R25, R215, 0x58, RZ ;  /* 0x00000058d7197810 */ /* 0x000fc40007ffe0ff */
        /* <DEDUP_REMOVED lines=10> */
[----:B------:R-:W-:Y:S02]  /*1e90*/  IADD3 R10, R215, 0xb0, RZ ;  /* 0x000000b0d70a7810 */ /* 0x000fe40007ffe0ff */
        /* <DEDUP_REMOVED lines=26> */
[----:B--2---:R-:W-:Y:S02]  /*2040*/  SHF.R.S32.HI R10, RZ, 0x1f, R10 ;  /* 0x0000001fff0a7819 */ /* 0x004fe4000001140a */
.L_x_972:
[----:B------:R-:W-:Y:S01]  /*2050*/  ISETP.NE.U32.AND P0, PT, RZ, c[0x0][0x370], PT ;  /* 0x0000dc00ff007a0c */ /* 0x000fe20003f05070 */
[----:B------:R-:W-:Y:S01]  /*2060*/  IMAD.MOV.U32 R15, RZ, RZ, 0x4 ;  /* 0x00000004ff0f7424 */ /* 0x000fe200078e00ff */
[----:B------:R-:W-:Y:S01]  /*2070*/  ISETP.NE.U32.AND P1, PT, RZ, c[0x0][0x360], PT ;  /* 0x0000d800ff007a0c */ /* 0x000fe20003f25070 */
[----:B------:R-:W-:Y:S01]  /*2080*/  IMAD.MOV.U32 R226, RZ, RZ, RZ ;  /* 0x000000ffffe27224 */ /* 0x000fe200078e00ff */
[----:B------:R-:W-:Y:S01]  /*2090*/  ISETP.NE.AND.EX P2, PT, RZ, c[0x0][0x374], PT, P0 ;  /* 0x0000dd00ff007a0c */ /* 0x000fe20003f45300 */
[----:B------:R-:W-:Y:S01]  /*20a0*/  IMAD.MOV.U32 R97, RZ, RZ, RZ ;  /* 0x000000ffff617224 */ /* 0x000fe200078e00ff */
[----:B------:R-:W-:Y:S01]  /*20b0*/  ISETP.NE.AND.EX P0, PT, RZ, c[0x0][0x364], PT, P1 ;  /* 0x0000d900ff007a0c */ /* 0x000fe20003f05310 */
[----:B------:R-:W-:Y:S01]  /*20c0*/  IMAD.MOV.U32 R14, RZ, RZ, RZ ;  /* 0x000000ffff0e7224 */ /* 0x000fe200078e00ff */
[----:B------:R-:W-:Y:S01]  /*20d0*/  ISETP.NE.U32.AND P1, PT, RZ, c[0x0][0x348], PT ;  /* 0x0000d200ff007a0c */ /* 0x000fe20003f25070 */
[----:B------:R-:W-:Y:S01]  /*20e0*/  IMAD.MOV.U32 R13, RZ, RZ, RZ ;  /* 0x000000ffff0d7224 */ /* 0x000fe200078e00ff */
[----:B------:R-:W-:Y:S01]  /*20f0*/  ISETP.NE.U32.AND P3, PT, RZ, c[0x0][0x350], PT ;  /* 0x0000d400ff007a0c */ /* 0x000fe20003f65070 */
[----:B------:R-:W-:Y:S01]  /*2100*/  IMAD.WIDE R6, R235, R15, c[0x0][0x348] ;  /* 0x0000d200eb067625 */ /* 0x000fe200078e020f */
[----:B------:R-:W-:-:S02]  /*2110*/  ISETP.NE.U32.AND P4, PT, RZ, c[0x0][0x358], PT ;  /* 0x0000d600ff007a0c */ /* 0x000fc40003f85070 */
[----:B------:R-:W-:Y:S01]  /*2120*/  ISETP.NE.AND.EX P1, PT, RZ, c[0x0][0x34c], PT, P1 ;  /* 0x0000d300ff007a0c */ /* 0x000fe20003f25310 */
[CC--:B------:R-:W-:Y:S01]  /*2130*/  IMAD.WIDE R4, R235.reuse, R15.reuse, c[0x0][0x350] ;  /* 0x0000d400eb047625 */ /* 0x0c0fe200078e020f */
[----:B------:R-:W-:Y:S02]  /*2140*/  ISETP.NE.AND.EX P3, PT, RZ, c[0x0][0x354], PT, P3 ;  /* 0x0000d500ff007a0c */ /* 0x000fe40003f65330 */
[----:B------:R-:W-:Y:S01]  /*2150*/  ISETP.NE.AND.EX P4, PT, RZ, c[0x0][0x35c], PT, P4 ;  /* 0x0000d700ff007a0c */ /* 0x000fe20003f85340 */
[----:B------:R-:W-:-:S04]  /*2160*/  @P2 IMAD.WIDE R10, R235, R15, c[0x0][0x370] ;  /* 0x0000dc00eb0a2625 */ /* 0x000fc800078e020f */
[CC--:B------:R-:W-:Y:S01]  /*2170*/  @P0 IMAD.WIDE R8, R235.reuse, R15.reuse, c[0x0][0x360] ;  /* 0x0000d800eb080625 */ /* 0x0c0fe200078e020f */
[----:B------:R1:W5:Y:S03]  /*2180*/  @P2 LDG.E R226, [R10.64] ;  /* 0x000000080ae22981 */ /* 0x000366000c1e1900 */
[----:B------:R-:W-:Y:S01]  /*2190*/  IMAD.WIDE R2, R235, R15, c[0x0][0x358] ;  /* 0x0000d600eb027625 */ /* 0x000fe200078e020f */
[----:B------:R1:W5:Y:S04]  /*21a0*/  @P0 LDG.E R210, [R8.64] ;  /* 0x0000000808d20981 */ /* 0x000368000c1e1900 */
[----:B------:R1:W5:Y:S04]  /*21b0*/  @P1 LDG.E R97, [R6.64] ;  /* 0x0000000806611981 */ /* 0x000368000c1e1900 */
[----:B------:R1:W5:Y:S04]  /*21c0*/  @P3 LDG.E R14, [R4.64] ;  /* 0x00000008040e3981 */ /* 0x000368000c1e1900 */
[----:B------:R1:W5:Y:S01]  /*21d0*/  @P4 LDG.E R13, [R2.64] ;  /* 0x00000008020d4981 */ /* 0x000362000c1e1900 */
[----:B------:R-:W-:Y:S01]  /*21e0*/  YIELD ;  /* 0x0000000000007946 */ /* 0x000fe20003800000 */
[----:B------:R-:W-:Y:S05]  /*21f0*/  @P0 BRA `(.L_x_713) ;  /* 0x0000005000000947 */ /* 0x000fea0003800000 */
[----:B-----5:R-:W-:Y:S01]  /*2200*/  MOV R210, c[0x0][0x168] ;  /* 0x00005a0000d27a02 */ /* 0x020fe20000000f00 */
[----:B------:R-:W-:Y:S05]  /*2210*/  @!P1 BRA `(.L_x_713) ;  /* 0x0000003000009947 */ /* 0x000fea0003800000 */
[----:B-1----:R-:W2:Y:S04]  /*2220*/  LDG.E R8, [R6.64] ;  /* 0x0000000806087981 */ /* 0x002ea8000c1e1900 */
[----:B------:R-:W2:Y:S02]  /*2230*/  LDG.E R0, [R6.64+0x4] ;  /* 0x0000040806007981 */ /* 0x000ea4000c1e1900 */
[----:B--2---:R-:W-:-:S02]  /*2240*/  IADD3 R210, -R8, R0, RZ ;  /* 0x0000000008d27210 */ /* 0x004fc40007ffe1ff */
.L_x_713:
[----:B------:R-:W-:-:S04]  /*2250*/  ISETP.NE.U32.AND P0, PT, RZ, c[0x0][0x368], PT ;  /* 0x0000da00ff007a0c */ /* 0x000fc80003f05070 */
[----:B------:R-:W-:-:S13]  /*2260*/  ISETP.NE.AND.EX P0, PT, RZ, c[0x0][0x36c], PT, P0 ;  /* 0x0000db00ff007a0c */ /* 0x000fda0003f05300 */
[----:B------:R-:W-:Y:S05]  /*2270*/  @!P0 BRA `(.L_x_714) ;  /* 0x0000003000008947 */ /* 0x000fea0003800000 */
[----:B-1----:R-:W-:-:S05]  /*2280*/  IMAD.WIDE R4, R235, R15, c[0x0][0x368] ;  /* 0x0000da00eb047625 */ /* 0x002fca00078e020f */
[----:B------:R1:W5:Y:S01]  /*2290*/  LDG.E R12, [R4.64] ;  /* 0x00000008040c7981 */ /* 0x000362000c1e1900 */
[----:B------:R-:W-:Y:S05]  /*22a0*/  BRA `(.L_x_715) ;  /* 0x0000005000007947 */ /* 0x000fea0003800000 */
.L_x_714:
[----:B------:R-:W-:Y:S01]  /*22b0*/  MOV R12, UR6 ;  /* 0x00000006000c7c02 */ /* 0x000fe20008000f00 */
[----:B------:R-:W-:Y:S05]  /*22c0*/  @!P3 BRA `(.L_x_715) ;  /* 0x000000300000b947 */ /* 0x000fea0003800000 */
[----:B-1----:R-:W2:Y:S04]  /*22d0*/  LDG.E R6, [R4.64] ;  /* 0x0000000804067981 */ /* 0x002ea8000c1e1900 */
[----:B------:R-:W2:Y:S02]  /*22e0*/  LDG.E R0, [R4.64+0x4] ;  /* 0x0000040804007981 */ /* 0x000ea4000c1e1900 */
[----:B--2---:R-:W-:Y:S02]  /*22f0*/  IADD3 R12, -R6, R0, RZ ;  /* 0x00000000060c7210 */ /* 0x004fe40007ffe1ff */
.L_x_715:
[----:B-1----:R1:W2:Y:S04]  /*2300*/  @P4 LDG.E R5, [R2.64] ;  /* 0x0000000802054981 */ /* 0x0022a8000c1e1900 */
[----:B------:R1:W2:Y:S01]  /*2310*/  @P4 LDG.E R4, [R2.64+0x4] ;  /* 0x0000040802044981 */ /* 0x0002a2000c1e1900 */
[----:B------:R-:W-:Y:S01]  /*2320*/  ISETP.NE.U32.AND P0, PT, RZ, c[0x0][0x378], PT ;  /* 0x0000de00ff007a0c */ /* 0x000fe20003f05070 */
[----:B------:R-:W-:-:S02]  /*2330*/  IMAD.MOV.U32 R0, RZ, RZ, c[0x0][0x2c4] ;  /* 0x0000b100ff007624 */ /* 0x000fc400078e00ff */
[----:B-----5:R-:W-:Y:S01]  /*2340*/  IMAD.MOV.U32 R96, RZ, RZ, R12 ;  /* 0x000000ffff607224 */ /* 0x020fe200078e000c */
[----:B------:R-:W-:Y:S02]  /*2350*/  ISETP.NE.AND.EX P0, PT, RZ, c[0x0][0x37c], PT, P0 ;  /* 0x0000df00ff007a0c */ /* 0x000fe40003f05300 */
[----:B------:R-:W-:Y:S01]  /*2360*/  ISETP.NE.AND P2, PT, R0, 0x1, PT ;  /* 0x000000010000780c */ /* 0x000fe20003f45270 */
[----:B------:R-:W-:Y:S02]  /*2370*/  IMAD.SHL.U32 R227, R233, 0x80, RZ ;  /* 0x00000080e9e37824 */ /* 0x000fe400078e00ff */
[----:B------:R-:W-:Y:S02]  /*2380*/  IMAD.MOV.U32 R53, RZ, RZ, c[0x0][0x228] ;  /* 0x00008a00ff357624 */ /* 0x000fe400078e00ff */
[----:B------:R-:W-:Y:S01]  /*2390*/  IMAD.IADD R11, R12, 0x1, -R226 ;  /* 0x000000010c0b7824 */ /* 0x000fe200078e0ae2 */
[----:B------:R-:W-:Y:S01]  /*23a0*/  IADD3 R0, R227, 0x7f, RZ ;  /* 0x0000007fe3007810 */ /* 0x000fe20007ffe0ff */
[----:B------:R-:W-:Y:S01]  /*23b0*/  IMAD.MOV.U32 R6, RZ, RZ, c[0x0][0x32c] ;  /* 0x0000cb00ff067624 */ /* 0x000fe200078e00ff */
[----:B------:R-:W-:-:S03]  /*23c0*/  LOP3.LUT R214, R214, 0xffffffdf, RZ, 0xc0, !PT ;  /* 0xffffffdfd6d67812 */ /* 0x000fc600078ec0ff */
[----:B-1----:R-:W-:Y:S01]  /*23d0*/  @P0 IMAD.WIDE R2, R235, R15, c[0x0][0x378] ;  /* 0x0000de00eb020625 */ /* 0x002fe200078e020f */
[----:B------:R-:W-:-:S04]  /*23e0*/  ISETP.GE.AND P1, PT, R6, 0x1, PT ;  /* 0x000000010600780c */ /* 0x000fc80003f26270 */
[----:B------:R1:W5:Y:S01]  /*23f0*/  @P0 LDG.E R96, [R2.64] ;  /* 0x0000000802600981 */ /* 0x000362000c1e1900 */
[----:B------:R-:W-:-:S04]  /*2400*/  @P2 LOP3.LUT R214, R214, 0x20, RZ, 0xfc, !PT ;  /* 0x00000020d6d62812 */ /* 0x000fc800078efcff */
[----:B------:R-:W-:-:S04]  /*2410*/  LOP3.LUT R214, R214, 0xffffffbf, RZ, 0xc0, !PT ;  /* 0xffffffbfd6d67812 */ /* 0x000fc800078ec0ff */
[----:B------:R-:W-:Y:S01]  /*2420*/  @P1 LOP3.LUT R214, R214, 0x40, RZ, 0xfc, !PT ;  /* 0x00000040d6d61812 */ /* 0x000fe200078efcff */
[----:B-1----:R-:W-:-:S05]  /*2430*/  @P2 IMAD.HI.U32 R3, R0, c[0x0][0x2c8], RZ ;  /* 0x0000b20000032a27 */ /* 0x002fca00078e00ff */
[----:B------:R-:W-:Y:S01]  /*2440*/  @P2 SHF.R.U32.HI R0, RZ, c[0x0][0x2cc], R3 ;  /* 0x0000b300ff002a19 */ /* 0x000fe20000011603 */
[----:B--2---:R-:W-:-:S04]  /*2450*/  @P4 IMAD.IADD R53, R4, 0x1, -R5 ;  /* 0x0000000104354824 */ /* 0x004fc800078e0a05 */
[----:B------:R-:W-:-:S05]  /*2460*/  IMAD.IADD R209, R11, 0x1, R53 ;  /* 0x000000010bd17824 */ /* 0x000fca00078e0235 */
[C---:B------:R-:W-:Y:S02]  /*2470*/  IADD3 R2, R209.reuse, 0x1f, RZ ;  /* 0x0000001fd1027810 */ /* 0x040fe40007ffe0ff */
[----:B------:R-:W-:Y:S02]  /*2480*/  IADD3 R3, R209, 0x1, -R210 ;  /* 0x00000001d1037810 */ /* 0x000fe40007ffe8d2 */
[----:B------:R-:W-:-:S03]  /*2490*/  SHF.R.S32.HI R4, RZ, 0x1f, R2 ;  /* 0x0000001fff047819 */ /* 0x000fc60000011402 */
[----:B------:R-:W-:Y:S01]  /*24a0*/  IMAD.IADD R0, R3, 0x1, R0 ;  /* 0x0000000103007824 */ /* 0x000fe200078e0200 */
[----:B------:R-:W-:-:S04]  /*24b0*/  LEA.HI R2, R4, R2, RZ, 0x5 ;  /* 0x0000000204027211 */ /* 0x000fc800078f28ff */
[----:B------:R-:W-:Y:S02]  /*24c0*/  IADD3 R3, R0, c[0x0][0x328], RZ ;  /* 0x0000ca0000037a10 */ /* 0x000fe40007ffe0ff */
[----:B------:R-:W-:Y:S01]  /*24d0*/  SHF.R.S32.HI R102, RZ, 0x5, R2 ;  /* 0x00000005ff667819 */ /* 0x000fe20000011402 */
        /* <DEDUP_REMOVED lines=11> */
.L_x_718:
[----:B------:R-:W-:-:S13]  /*2590*/  ISETP.NE.AND P0, PT, R6, 0x1, PT ;  /* 0x000000010600780c */ /* 0x000fda0003f05270 */
[----:B------:R-:W-:-:S05]  /*25a0*/  @P0 IMAD.HI.U32 R0, R2, c[0x0][0x330], RZ ;  /* 0x0000cc0002000a27 */ /* 0x000fca00078e00ff */
[----:B------:R-:W-:Y:S02]  /*25b0*/  @P0 SHF.R.U32.HI R2, RZ, c[0x0][0x334], R0 ;  /* 0x0000cd00ff020a19 */ /* 0x000fe40000011600 */
.L_x_719:
[----:B------:R-:W-:Y:S05]  /*25c0*/  BSYNC B0 ;  /* 0x0000000000007941 */ /* 0x000fea0003800000 */
.L_x_717:
[----:B------:R-:W-:-:S05]  /*25d0*/  IMAD R2, R2, R6, c[0x0][0x32c] ;  /* 0x0000cb0002027624 */ /* 0x000fca00078e0206 */
[----:B------:R-:W-:-:S04]  /*25e0*/  IMNMX R3, R3, R2, PT ;  /* 0x0000000203037217 */ /* 0x000fc80003800200 */
.L_x_716:
[----:B------:R-:W-:Y:S01]  /*25f0*/  IADD3 R3, R3, 0x1f, RZ ;  /* 0x0000001f03037810 */ /* 0x000fe20007ffe0ff */
[----:B------:R-:W-:-:S03]  /*2600*/  @P2 IMAD.HI.U32 R2, R227, c[0x0][0x2c8], RZ ;  /* 0x0000b200e3022a27 */ /* 0x000fc600078e00ff */
[----:B------:R-:W-:Y:S01]  /*2610*/  SHF.R.S32.HI R4, RZ, 0x1f, R3 ;  /* 0x0000001fff047819 */ /* 0x000fe20000011403 */
[----:B------:R-:W-:Y:S01]  /*2620*/  IMAD.MOV.U32 R0, RZ, RZ, R227 ;  /* 0x000000ffff007224 */ /* 0x000fe200078e00e3 */
[----:B------:R-:W-:Y:S01]  /*2630*/  @P2 SHF.R.U32.HI R0, RZ, c[0x0][0x2cc], R2 ;  /* 0x0000b300ff002a19 */ /* 0x000fe20000011602 */
[----:B------:R-:W-:Y:S01]  /*2640*/  IMAD.IADD R136, R209, 0x1, -R210 ;  /* 0x00000001d1887824 */ /* 0x000fe200078e0ad2 */
[----:B------:R-:W-:-:S03]  /*2650*/  LEA.HI R3, R4, R3, RZ, 0x5 ;  /* 0x0000000304037211 */ /* 0x000fc600078f28ff */
[----:B------:R-:W-:Y:S01]  /*2660*/  IMAD.IADD R0, R136, 0x1, R0 ;  /* 0x0000000188007824 */ /* 0x000fe200078e0200 */
[----:B------:R-:W-:-:S04]  /*2670*/  SHF.R.S32.HI R3, RZ, 0x5, R3 ;  /* 0x00000005ff037819 */ /* 0x000fc80000011403 */
[----:B------:R-:W-:Y:S02]  /*2680*/  IADD3 R2, R0, -c[0x0][0x324], RZ ;  /* 0x8000c90000027a10 */ /* 0x000fe40007ffe0ff */
        /* <DEDUP_REMOVED lines=11> */
.L_x_722:
[----:B------:R-:W-:-:S13]  /*2740*/  ISETP.NE.AND P0, PT, R6, 0x1, PT ;  /* 0x000000010600780c */ /* 0x000fda0003f05270 */
[----:B------:R-:W-:-:S05]  /*2750*/  @P0 IMAD.HI.U32 R3, R0, c[0x0][0x330], RZ ;  /* 0x0000cc0000030a27 */ /* 0x000fca00078e00ff */
[----:B------:R-:W-:Y:S02]  /*2760*/  @P0 SHF.R.U32.HI R0, RZ, c[0x0][0x334], R3 ;  /* 0x0000cd00ff000a19 */ /* 0x000fe40000011603 */
.L_x_723:
[----:B------:R-:W-:Y:S05]  /*2770*/  BSYNC B0 ;  /* 0x0000000000007941 */ /* 0x000fea0003800000 */
.L_x_721:
[----:B------:R-:W-:-:S05]  /*2780*/  IMAD R0, R0, c[0x0][0x32c], RZ ;  /* 0x0000cb0000007a24 */ /* 0x000fca00078e02ff */
[----:B------:R-:W-:-:S04]  /*2790*/  IMNMX R2, R2, R0, !PT ;  /* 0x0000000002027217 */ /* 0x000fc80007800200 */
.L_x_720:
[----:B------:R-:W-:Y:S01]  /*27a0*/  SHF.R.S32.HI R0, RZ, 0x1f, R2 ;  /* 0x0000001fff007819 */ /* 0x000fe20000011402 */
[----:B------:R-:W-:Y:S01]  /*27b0*/  BSSY B0, `(.L_x_724) ;  /* 0x000002d000007945 */ /* 0x000fe20003800000 */
[----:B------:R-:W-:Y:S02]  /*27c0*/  LOP3.LUT R3, R234, 0xff000000, RZ, 0xc0, !PT ;  /* 0xff000000ea037812 */ /* 0x000fe400078ec0ff */
[----:B------:R-:W-:Y:S02]  /*27d0*/  LEA.HI R2, R0, R2, RZ, 0x5 ;  /* 0x0000000200027211 */ /* 0x000fe400078f28ff */
[----:B------:R-:W-:Y:S02]  /*27e0*/  LOP3.LUT R4, R234, 0xff0000, RZ, 0xc0, !PT ;  /* 0x00ff0000ea047812 */ /* 0x000fe400078ec0ff */
[----:B------:R-:W-:Y:S02]  /*27f0*/  SHF.R.S32.HI R0, RZ, 0x5, R2 ;  /* 0x00000005ff007819 */ /* 0x000fe40000011402 */
[----:B------:R-:W-:-:S02]  /*2800*/  SHF.R.U32.HI R3, RZ, 0x8, R3 ;  /* 0x00000008ff037819 */ /* 0x000fc40000011603 */
[----:B------:R-:W-:Y:S01]  /*2810*/  IMNMX R5, RZ, R0, !PT ;  /* 0x00000000ff057217 */ /* 0x000fe20007800200 */
[----:B------:R-:W-:Y:S01]  /*2820*/  IMAD.MOV.U32 R0, RZ, RZ, RZ ;  /* 0x000000ffff007224 */ /* 0x000fe200078e00ff */
[----:B------:R-:W-:Y:S02]  /*2830*/  LEA.HI R2, R4, R3, RZ, 0x10 ;  /* 0x0000000304027211 */ /* 0x000fe400078f80ff */
[----:B------:R-:W-:Y:S02]  /*2840*/  ISETP.GT.AND P0, PT, R8, R5, PT ;  /* 0x000000050800720c */ /* 0x000fe40003f04270 */
[----:B------:R-:W-:Y:S02]  /*2850*/  SHF.R.U32.HI R233, RZ, 0x10, R2 ;  /* 0x00000010ffe97819 */ /* 0x000fe40000011602 */
[----:B------:R-:W-:Y:S02]  /*2860*/  LOP3.LUT R244, R2, 0xff, RZ, 0xc0, !PT ;  /* 0x000000ff02f47812 */ /* 0x000fe400078ec0ff */
[----:B------:R-:W-:-:S04]  /*2870*/  ISETP.NE.AND P1, PT, R233, RZ, PT ;  /* 0x000000ffe900720c */ /* 0x000fc80003f25270 */
[----:B------:R-:W-:-:S03]  /*2880*/  SEL R95, R233, c[0x0][0x338], P1 ;  /* 0x0000ce00e95f7a07 */ /* 0x000fc60000800000 */
[----:B------:R-:W-:Y:S05]  /*2890*/  @!P0 BRA `(.L_x_725) ;  /* 0x000001e000008947 */ /* 0x000fea0003800000 */
[----:B------:R-:W-:-:S05]  /*28a0*/  IABS R0, R95 ;  /* 0x0000005f00007213 */ /* 0x000fca0000000000 */
[----:B------:R-:W-:-:S04]  /*28b0*/  IMAD.MOV.U32 R4, RZ, RZ, R0 ;  /* 0x000000ffff047224 */ /* 0x000fc800078e0000 */
[----:B------:R-:W1:Y:S08]  /*28c0*/  I2F.RP R2, R4 ;  /* 0x0000000400027306 */ /* 0x000e700000209400 */
[----:B-1----:R-:W1:Y:S02]  /*28d0*/  MUFU.RCP R2, R2 ;  /* 0x0000000200027308 */ /* 0x002e640000001000 */
[----:B-1----:R-:W-:-:S06]  /*28e0*/  IADD3 R2, R2, 0xffffffe, RZ ;  /* 0x0ffffffe02027810 */ /* 0x002fcc0007ffe0ff */
[----:B------:R1:W2:Y:S02]  /*28f0*/  F2I.FTZ.U32.TRUNC.NTZ R3, R2 ;  /* 0x0000000200037305 */ /* 0x0002a4000021f000 */
[----:B-1----:R-:W-:Y:S01]  /*2900*/  IADD3 R2, R95, -0x1, R8 ;  /* 0xffffffff5f027810 */ /* 0x002fe20007ffe008 */
[----:B--2---:R-:W-:-:S04]  /*2910*/  IMAD.MOV R0, RZ, RZ, -R3 ;  /* 0x000000ffff007224 */ /* 0x004fc800078e0a03 */
[----:B------:R-:W-:Y:S01]  /*2920*/  IMAD.MOV.U32 R7, RZ, RZ, R0 ;  /* 0x000000ffff077224 */ /* 0x000fe200078e0000 */
[----:B------:R-:W-:Y:S01]  /*2930*/  IABS R0, R95 ;  /* 0x0000005f00007213 */ /* 0x000fe20000000000 */
[----:B------:R-:W-:Y:S01]  /*2940*/  IMAD.IADD R6, R2, 0x1, -R5 ;  /* 0x0000000102067824 */ /* 0x000fe200078e0a05 */
[----:B------:R-:W-:Y:S01]  /*2950*/  MOV R2, RZ ;  /* 0x000000ff00027202 */ /* 0x000fe20000000f00 */
[----:B------:R-:W-:Y:S02]  /*2960*/  IMAD R7, R7, R4, RZ ;  /* 0x0000000407077224 */ /* 0x000fe400078e02ff */
[----:B------:R-:W-:Y:S01]  /*2970*/  IMAD.MOV R9, RZ, RZ, -R0 ;  /* 0x000000ffff097224 */ /* 0x000fe200078e0a00 */
[----:B------:R-:W-:Y:S01]  /*2980*/  IABS R10, R6 ;  /* 0x00000006000a7213 */ /* 0x000fe20000000000 */
[----:B------:R-:W-:-:S04]  /*2990*/  IMAD.HI.U32 R0, R3, R7, R2 ;  /* 0x0000000703007227 */ /* 0x000fc800078e0002 */
[----:B------:R-:W-:Y:S02]  /*29a0*/  IMAD.MOV.U32 R2, RZ, RZ, R10 ;  /* 0x000000ffff027224 */ /* 0x000fe400078e000a */
        /* <DEDUP_REMOVED lines=9> */
[----:B------:R-:W-:-:S07]  /*2a40*/  ISETP.GE.AND P1, PT, R2, RZ, PT ;  /* 0x000000ff0200720c */ /* 0x000fce0003f26270 */
[----:B------:R-:W-:-:S06]  /*2a50*/  @P2 IADD3 R0, R0, 0x1, RZ ;  /* 0x0000000100002810 */ /* 0x000fcc0007ffe0ff */
[----:B------:R-:W-:Y:S01]  /*2a60*/  @!P1 IMAD.MOV R0, RZ, RZ, -R0 ;  /* 0x000000ffff009224 */ /* 0x000fe200078e0a00 */
[----:B------:R-:W-:Y:S02]  /*2a70*/  @!P0 LOP3.LUT R0, RZ, R95, RZ, 0x33, !PT ;  /* 0x0000005fff008212 */ /* 0x000fe400078e33ff */
.L_x_725:
[----:B------:R-:W-:Y:S05]  /*2a80*/  BSYNC B0 ;  /* 0x0000000000007941 */ /* 0x000fea0003800000 */
.L_x_724:
[----:B------:R-:W2:Y:S01]  /*2a90*/  LDL R4, [R1+0x3c] ;  /* 0x00003c0001047983 */ /* 0x000ea20000100800 */
[----:B------:R-:W-:-:S04]  /*2aa0*/  IMAD R2, R244, R0, R5 ;  /* 0x00000000f4027224 */ /* 0x000fc800078e0205 */
        /* <DEDUP_REMOVED lines=26> */
[----:B------:R-:W-:Y:S01]  /*2c50*/  SHF.R.S32.HI R8, RZ, 0x1f, R235 ;  /* 0x0000001fff087819 */ /* 0x000fe200000114eb */
[----:B------:R-:W-:Y:S01]  /*2c60*/  IMAD R4, R57, c[0x0][0x238], RZ ;  /* 0x00008e0039047a24 */ /* 0x000fe200078e02ff */
[----:B------:R-:W-:Y:S01]  /*2c70*/  SEL R6, R235, RZ, !P4 ;  /* 0x000000ffeb067207 */ /* 0x000fe20006000000 */
[----:B------:R-:W-:Y:S01]  /*2c80*/  IMAD R0, R46, -0x20, R93 ;  /* 0xffffffe02e007824 */ /* 0x000fe200078e025d */
[----:B------:R-:W-:Y:S01]  /*2c90*/  SEL R7, R8, RZ, !P4 ;  /* 0x000000ff08077207 */ /* 0x000fe20006000000 */
[----:B------:R-:W-:Y:S01]  /*2ca0*/  IMAD R4, R56, c[0x0][0x23c], R4 ;  /* 0x00008f0038047a24 */ /* 0x000fe200078e0204 */
[C---:B------:R-:W-:Y:S01]  /*2cb0*/  SHF.L.U64.HI R101, R105.reuse, R100, c[0x0][0x23c] ;  /* 0x00008f0069657619 */ /* 0x040fe20000010264 */
[----:B------:R-:W-:Y:S01]  /*2cc0*/  IMAD.SHL.U32 R105, R105, 0x20, RZ ;  /* 0x0000002069697824 */ /* 0x000fe200078e00ff */
[----:B------:R-:W-:Y:S01]  /*2cd0*/  ISETP.GT.AND P0, PT, R0, RZ, PT ;  /* 0x000000ff0000720c */ /* 0x000fe20003f04270 */
[----:B------:R-:W-:Y:S01]  /*2ce0*/  IMAD.IADD R3, R3, 0x1, R4 ;  /* 0x0000000103037824 */ /* 0x000fe200078e0204 */
[----:B------:R-:W-:Y:S01]  /*2cf0*/  ISETP.GE.AND P2, PT, R132, c[0x0][0x1d4], PT ;  /* 0x0000750084007a0c */ /* 0x000fe20003f46270 */
[----:B------:R-:W-:Y:S01]  /*2d00*/  IMAD R0, R7, c[0x0][0x248], RZ ;  /* 0x0000920007007a24 */ /* 0x000fe200078e02ff */
[----:B------:R-:W-:Y:S01]  /*2d10*/  ISETP.GE.AND P6, PT, R137, c[0x0][0x1d4], PT ;  /* 0x0000750089007a0c */ /* 0x000fe20003fc6270 */
[----:B------:R-:W-:Y:S01]  /*2d20*/  IMAD.WIDE.U32 R2, R19, c[0x0][0x240], R2 ;  /* 0x0000900013027a25 */ /* 0x000fe200078e0002 */
[----:B------:R-:W-:-:S02]  /*2d30*/  ISETP.GE.AND P5, PT, R200, c[0x0][0x1d4], PT ;  /* 0x00007500c8007a0c */ /* 0x000fc40003fa6270 */
[----:B------:R-:W-:Y:S01]  /*2d40*/  ISETP.GE.AND P4, PT, R199, c[0x0][0x1d4], PT ;  /* 0x00007500c7007a0c */ /* 0x000fe20003f86270 */
[----:B------:R-:W-:Y:S01]  /*2d50*/  IMAD R3, R19, c[0x0][0x244], R3 ;  /* 0x0000910013037a24 */ /* 0x000fe200078e0203 */
[----:B------:R-:W-:Y:S01]  /*2d60*/  LOP3.LUT R214, R214, 0xfffffffe, RZ, 0xc0, !PT ;  /* 0xfffffffed6d67812 */ /* 0x000fe200078ec0ff */
[C---:B------:R-:W-:Y:S02]  /*2d70*/  IMAD R4, R6.reuse, c[0x0][0x24c], R0 ;  /* 0x0000930006047a24 */ /* 0x040fe400078e0200 */
[----:B------:R-:W-:Y:S01]  /*2d80*/  IMAD.WIDE.U32 R60, R6, c[0x0][0x248], R2 ;  /* 0x00009200063c7a25 */ /* 0x000fe200078e0002 */
[----:B------:R-:W-:Y:S02]  /*2d90*/  @P0 SHF.R.S32.HI R2, RZ, 0x1f, R46 ;  /* 0x0000001fff020819 */ /* 0x000fe4000001142e */
[----:B------:R-:W-:Y:S01]  /*2da0*/  @P2 LOP3.LUT R214, R214, 0x1, RZ, 0xfc, !PT ;  /* 0x00000001d6d62812 */ /* 0x000fe200078efcff */
[----:B------:R-:W-:Y:S02]  /*2db0*/  @P0 IMAD R0, R101, R46, RZ ;  /* 0x0000002e65000224 */ /* 0x000fe400078e02ff */
[----:B------:R-:W-:-:S02]  /*2dc0*/  IMAD.IADD R59, R61, 0x1, R4 ;  /* 0x000000013d3b7824 */ /* 0x000fc400078e0204 */
[----:B------:R-:W-:Y:S02]  /*2dd0*/  @P0 IMAD.MOV.U32 R58, RZ, RZ, R60 ;  /* 0x000000ffff3a0224 */ /* 0x000fe400078e003c */
[-C--:B------:R-:W-:Y:S02]  /*2de0*/  @P0 IMAD R0, R2, R105.reuse, R0 ;  /* 0x0000006902000224 */ /* 0x080fe400078e0200 */
[----:B------:R-:W-:-:S04]  /*2df0*/  @P0 IMAD.WIDE.U32 R4, R46, R105, R58 ;  /* 0x000000692e040225 */ /* 0x000fc800078e003a */
[----:B------:R-:W-:Y:S01]  /*2e00*/  @P0 IMAD.IADD R0, R5, 0x1, R0 ;  /* 0x0000000105000824 */ /* 0x000fe200078e0200 */
[----:B------:R-:W-:-:S04]  /*2e10*/  @P0 LEA R2, P1, R4, c[0x0][0x220], 0x1 ;  /* 0x0000880004020a11 */ /* 0x000fc800078208ff */
[----:B------:R-:W-:-:S05]  /*2e20*/  @P0 LEA.HI.X R3, R4, c[0x0][0x224], R0, 0x1, P1 ;  /* 0x0000890004030a11 */ /* 0x000fca00008f0c00 */
[----:B------:R-:W-:Y:S01]  /*2e30*/  @!PT LDS RZ, [RZ] ;  /* 0x00000000fffff984 */ /* 0x000fe20000000800 */
[----:B------:R-:W-:Y:S01]  /*2e40*/  @!PT LDS RZ, [RZ] ;  /* 0x00000000fffff984 */ /* 0x000fe20000000800 */
[----:B------:R-:W-:Y:S01]  /*2e50*/  @!PT LDS RZ, [RZ] ;  /* 0x00000000fffff984 */ /* 0x000fe20000000800 */
[----:B------:R1:W-:Y:S04]  /*2e60*/  @P0 LDGSTS.E.BYPASS.LTC128B.128 [R194+0xc080], [R2.64], !P2 ;  /* 0x0c08000002c20fae */ /* 0x0003e8000d101d48 */
[----:B------:R1:W-:Y:S04]  /*2e70*/  @P0 LDGSTS.E.BYPASS.LTC128B.128 [R194+0xd080], [R2.64+0x80], !P6 ;  /* 0x0d08008002c20fae */ /* 0x0003e8000f101d48 */
[----:B------:R1:W-:Y:S04]  /*2e80*/  @P0 LDGSTS.E.BYPASS.LTC128B.128 [R194+0xe080], [R2.64+0x100], !P5 ;  /* 0x0e08010002c20fae */ /* 0x0003e8000e901d48 */
[----:B------:R1:W-:Y:S01]  /*2e90*/  @P0 LDGSTS.E.BYPASS.LTC128B.128 [R194+0xf080], [R2.64+0x180], !P4 ;  /* 0x0f08018002c20fae */ /* 0x0003e2000e101d48 */
[----:B------:R-:W-:-:S02]  /*2ea0*/  ISETP.NE.U32.AND P0, PT, RZ, c[0x0][0x340], PT ;  /* 0x0000d000ff007a0c */ /* 0x000fc40003f05070 */
[----:B------:R-:W-:Y:S01]  /*2eb0*/  ISETP.GE.AND P1, PT, R132, c[0x0][0x27c], PT ;  /* 0x00009f0084007a0c */ /* 0x000fe20003f26270 */
[----:B------:R-:W-:Y:S01]  /*2ec0*/  IMAD.MOV.U32 R98, RZ, RZ, c[0x0][0x27c] ;  /* 0x00009f00ff627624 */ /* 0x000fe200078e00ff */
[----:B------:R-:W-:Y:S01]  /*2ed0*/  ISETP.NE.AND.EX P0, PT, RZ, c[0x0][0x344], PT, P0 ;  /* 0x0000d100ff007a0c */ /* 0x000fe20003f05300 */
[----:B------:R-:W0:-:S12]  /*2ee0*/  LDGDEPBAR ;  /* 0x00000000000079af */ /* 0x000e180000000000 */
[----:B-1----:R-:W-:-:S06]  /*2ef0*/  @P0 IMAD.WIDE R2, R235, R15, c[0x0][0x340] ;  /* 0x0000d000eb020625 */ /* 0x002fcc00078e020f */
[----:B------:R-:W2:Y:S01]  /*2f00*/  @P0 LDG.E R2, [R2.64] ;  /* 0x0000000802020981 */ /* 0x000ea2000c1e1900 */
[----:B------:R-:W-:Y:S01]  /*2f10*/  LOP3.LUT R214, R214, 0xfffffffd, RZ, 0xc0, !PT ;  /* 0xfffffffdd6d67812 */ /* 0x000fe200078ec0ff */
[----:B------:R-:W-:Y:S01]  /*2f20*/  WARPSYNC 0xffffffff ;  /* 0xffffffff00007948 */ /* 0x000fe20003800000 */
[----:B-----5:R-:W-:Y:S01]  /*2f30*/  SHF.R.S32.HI R18, RZ, 0x1f, R96 ;  /* 0x0000001fff127819 */ /* 0x020fe20000011460 */
[----:B------:R-:W-:Y:S01]  /*2f40*/  IMAD.SHL.U32 R98, R98, 0x2, RZ ;  /* 0x0000000262627824 */ /* 0x000fe200078e00ff */
[----:B------:R-:W-:Y:S02]  /*2f50*/  @P1 LOP3.LUT R214, R214, 0x2, RZ, 0xfc, !PT ;  /* 0x00000002d6d61812 */ /* 0x000fe400078efcff */
[----:B--2---:R-:W-:Y:S01]  /*2f60*/  @P0 SHF.R.S32.HI R3, RZ, 0x1f, R2 ;  /* 0x0000001fff030819 */ /* 0x004fe20000011402 */
[----:B------:R-:W-:Y:S02]  /*2f70*/  @!P0 IMAD.MOV.U32 R2, RZ, RZ, R235 ;  /* 0x000000ffff028224 */ /* 0x000fe400078e00eb */
[----:B------:R-:W-:-:S02]  /*2f80*/  @!P0 IMAD.MOV.U32 R3, RZ, RZ, R8 ;  /* 0x000000ffff038224 */ /* 0x000fc400078e0008 */
[----:B------:R-:W-:Y:S01]  /*2f90*/  IMAD.WIDE.U32 R4, R19, c[0x0][0x260], R132 ;  /* 0x0000980013047a25 */ /* 0x000fe200078e0084 */
[----:B------:R-:W-:Y:S01]  /*2fa0*/  ISETP.GE.AND P0, PT, R137, c[0x0][0x27c], PT ;  /* 0x00009f0089007a0c */ /* 0x000fe20003f06270 */
[----:B------:R-:W-:Y:S01]  /*2fb0*/  BAR.SYNC.DEFER_BLOCKING 0x0 ;  /* 0x0000000000007b1d */ /* 0x000fe20000010000 */
[----:B------:R-:W-:Y:S01]  /*2fc0*/  SEL R8, RZ, c[0x0][0x27c], !P1 ;  /* 0x00009f00ff087a07 */ /* 0x000fe20004800000 */
[----:B------:R-:W-:Y:S01]  /*2fd0*/  IMAD R0, R7, c[0x0][0x268], RZ ;  /* 0x00009a0007007a24 */ /* 0x000fe200078e02ff */
[----:B------:R-:W-:Y:S01]  /*2fe0*/  LOP3.LUT R214, R214, 0xfffffffb, RZ, 0xc0, !PT ;  /* 0xfffffffbd6d67812 */ /* 0x000fe200078ec0ff */
[----:B------:R-:W-:Y:S01]  /*2ff0*/  IMAD R5, R19, c[0x0][0x264], R5 ;  /* 0x0000990013057a24 */ /* 0x000fe200078e0205 */
[----:B------:R-:W-:Y:S01]  /*3000*/  SHF.R.U32.HI R21, RZ, 0x3, R229 ;  /* 0x00000003ff157819 */ /* 0x000fe200000116e5 */
[C---:B------:R-:W-:Y:S01]  /*3010*/  IMAD R20, R6.reuse, c[0x0][0x26c], R0 ;  /* 0x00009b0006147a24 */ /* 0x040fe200078e0200 */
[----:B------:R-:W-:Y:S01]  /*3020*/  MOV R106, c[0x0][0x27c] ;  /* 0x00009f00006a7a02 */ /* 0x000fe20000000f00 */
[----:B------:R-:W-:Y:S01]  /*3030*/  IMAD R0, R9, c[0x0][0x290], RZ ;  /* 0x0000a40009007a24 */ /* 0x000fe200078e02ff */
[----:B------:R-:W-:Y:S01]  /*3040*/  MOV R104, c[0x0][0x280] ;  /* 0x0000a00000687a02 */ /* 0x000fe20000000f00 */
[----:B------:R-:W-:Y:S01]  /*3050*/  IMAD.WIDE.U32 R76, R6, c[0x0][0x268], R4 ;  /* 0x00009a00064c7a25 */ /* 0x000fe200078e0004 */
[----:B------:R-:W-:Y:S01]  /*3060*/  ULDC.U8 UR5, c[0x0][0x298] ;  /* 0x0000a60000057ab9 */ /* 0x000fe20000000000 */
[----:B------:R-:W-:-:S02]  /*3070*/  @P0 LOP3.LUT R214, R214, 0x4, RZ, 0xfc, !PT ;  /* 0x00000004d6d60812 */ /* 0x000fc400078efcff */
[----:B------:R-:W-:Y:S01]  /*3080*/  IMAD R9, R9, c[0x0][0x280], RZ ;  /* 0x0000a00009097a24 */ /* 0x000fe200078e02ff */
[----:B------:R-:W-:Y:S01]  /*3090*/  IADD3 R90, R77, R20, RZ ;  /* 0x000000144d5a7210 */ /* 0x000fe20007ffe0ff */
[----:B------:R-:W-:Y:S01]  /*30a0*/  IMAD.WIDE.U32 R4, R211, c[0x0][0x290], R132 ;  /* 0x0000a400d3047a25 */ /* 0x000fe200078e0084 */
[----:B------:R-:W-:-:S03]  /*30b0*/  LOP3.LUT R214, R214, 0xffffffef, RZ, 0xc0, !PT ;  /* 0xffffffefd6d67812 */ /* 0x000fc600078ec0ff */
[C---:B------:R-:W-:Y:S01]  /*30c0*/  IMAD R0, R211.reuse, c[0x0][0x294], R0 ;  /* 0x0000a500d3007a24 */ /* 0x040fe200078e0200 */
[----:B------:R-:W-:Y:S01]  /*30d0*/  MOV R10, R4 ;  /* 0x00000004000a7202 */ /* 0x000fe20000000f00 */
[----:B------:R-:W-:Y:S01]  /*30e0*/  IMAD.IADD R94, R12, 0x1, R14 ;  /* 0x000000010c5e7824 */ /* 0x000fe200078e020e */
[----:B------:R-:W-:Y:S01]  /*30f0*/  LOP3.LUT R214, R214, 0xfffffff7, RZ, 0xc0, !PT ;  /* 0xfffffff7d6d67812 */ /* 0x000fe200078ec0ff */
[----:B------:R-:W-:-:S04]  /*3100*/  IMAD.WIDE.U32 R6, R211, c[0x0][0x280], R132 ;  /* 0x0000a000d3067a25 */ /* 0x000fc800078e0084 */
[----:B------:R-:W-:Y:S02]  /*3110*/  IMAD R14, R211, c[0x0][0x284], R9 ;  /* 0x0000a100d30e7a24 */ /* 0x000fe400078e0209 */
[----:B------:R-:W-:Y:S01]  /*3120*/  IMAD.IADD R11, R5, 0x1, R0 ;  /* 0x00000001050b7824 */ /* 0x000fe200078e0200 */
[----:B------:R-:W-:Y:S01]  /*3130*/  SEL R5, RZ, c[0x0][0x27c], !P0 ;  /* 0x00009f00ff057a07 */ /* 0x000fe20004000000 */
[----:B------:R-:W-:Y:S01]  /*3140*/  IMAD.WIDE.U32 R12, R211, c[0x0][0x290], R138 ;  /* 0x0000a400d30c7a25 */ /* 0x000fe200078e008a */
[----:B------:R-:W-:Y:S02]  /*3150*/  IADD3 R9, R7, R14, RZ ;  /* 0x0000000e07097210 */ /* 0x000fe40007ffe0ff */
[----:B------:R-:W-:Y:S01]  /*3160*/  ISETP.GE.AND P0, PT, R106, 0x1, PT ;  /* 0x000000016a00780c */ /* 0x000fe20003f06270 */
[----:B------:R-:W-:Y:S02]  /*3170*/  IMAD.IADD R15, R132, 0x1, R8 ;  /* 0x00000001840f7824 */ /* 0x000fe400078e0208 */
[----:B------:R-:W-:-:S02]  /*3180*/  IMAD.IADD R7, R0, 0x1, R13 ;  /* 0x0000000100077824 */ /* 0x000fc400078e020d */
[----:B------:R-:W-:Y:S01]  /*3190*/  IMAD.IADD R13, R137, 0x1, R5 ;  /* 0x00000001890d7824 */ /* 0x000fe200078e0205 */
[----:B------:R-:W-:Y:S01]  /*31a0*/  SHF.R.S32.HI R0, RZ, 0x1f, R15 ;  /* 0x0000001fff007819 */ /* 0x000fe2000001140f */
[----:B------:R-:W-:Y:S01]  /*31b0*/  IMAD.MOV.U32 R8, RZ, RZ, R6 ;  /* 0x000000ffff087224 */ /* 0x000fe200078e0006 */
[----:B------:R-:W-:Y:S01]  /*31c0*/  MOV R6, R12 ;  /* 0x0000000c00067202 */ /* 0x000fe20000000f00 */
[----:B------:R-:W-:Y:S01]  /*31d0*/  IMAD.WIDE.U32 R4, R211, c[0x0][0x280], R138 ;  /* 0x0000a000d3047a25 */ /* 0x000fe200078e008a */
[----:B------:R-:W-:Y:S02]  /*31e0*/  SHF.R.S32.HI R16, RZ, 0x1f, R13 ;  /* 0x0000001fff107819 */ /* 0x000fe4000001140d */
[CC--:B------:R-:W-:Y:S01]  /*31f0*/  LEA.HI R12, R0.reuse, R15.reuse, RZ, 0x3 ;  /* 0x0000000f000c7211 */ /* 0x0c0fe200078f18ff */
[----:B------:R-:W-:Y:S01]  /*3200*/  IMAD.MOV.U32 R107, RZ, RZ, c[0x0][0x2b8] ;  /* 0x0000ae00ff6b7624 */ /* 0x000fe200078e00ff */
[----:B------:R-:W-:Y:S01]  /*3210*/  LEA.HI R15, R0, R15, RZ, 0x6 ;  /* 0x0000000f000f7211 */ /* 0x000fe200078f30ff */
[----:B------:R-:W-:Y:S01]  /*3220*/  IMAD.IADD R5, R14, 0x1, R5 ;  /* 0x000000010e057824 */ /* 0x000fe200078e0205 */
[CC--:B------:R-:W-:Y:S01]  /*3230*/  LEA.HI R0, R16.reuse, R13.reuse, RZ, 0x3 ;  /* 0x0000000d10007211 */ /* 0x0c0fe200078f18ff */
[----:B------:R-:W-:Y:S01]  /*3240*/  IMAD R3, R3, c[0x0][0x2b0], RZ ;  /* 0x0000ac0003037a24 */ /* 0x000fe200078e02ff */
[----:B------:R-:W-:Y:S01]  /*3250*/  LEA.HI R13, R16, R13, RZ, 0x6 ;  /* 0x0000000d100d7211 */ /* 0x000fe200078f30ff */
[----:B------:R-:W-:Y:S01]  /*3260*/  IMAD.SHL.U32 R15, R15, 0x20, RZ ;  /* 0x000000200f0f7824 */ /* 0x000fe200078e00ff */
[----:B------:R-:W-:Y:S01]  /*3270*/  LOP3.LUT R14, R229, 0x38, R0, 0xf8, !PT ;  /* 0x00000038e50e7812 */ /* 0x000fe200078ef800 */
[----:B------:R-:W-:Y:S01]  /*3280*/  IMAD.WIDE.U32 R74, R2, c[0x0][0x2b0], RZ ;  /* 0x0000ac00024a7a25 */ /* 0x000fe200078e00ff */
[----:B------:R-:W-:-:S02]  /*3290*/  SHF.L.U32 R13, R13, 0x5, RZ ;  /* 0x000000050d0d7819 */ /* 0x000fc400000006ff */
[----:B------:R-:W-:Y:S01]  /*32a0*/  LOP3.LUT R17, R15, 0x7ffff800, RZ, 0xc0, !PT ;  /* 0x7ffff8000f117812 */ /* 0x000fe200078ec0ff */
[----:B------:R-:W-:Y:S01]  /*32b0*/  IMAD.MOV.U32 R103, RZ, RZ, c[0x0][0x290] ;  /* 0x0000a400ff677624 */ /* 0x000fe200078e00ff */
[----:B------:R-:W-:Y:S01]  /*32c0*/  ISETP.NE.AND P1, PT, R107, 0x1, PT ;  /* 0x000000016b00780c */ /* 0x000fe20003f25270 */
[----:B------:R-:W-:Y:S01]  /*32d0*/  IMAD.WIDE.U32 R64, R96, c[0x0][0x290], R6 ;  /* 0x0000a40060407a25 */ /* 0x000fe200078e0006 */
[----:B------:R-:W-:Y:S02]  /*32e0*/  LOP3.LUT R15, R13, 0x7ffff800, RZ, 0xc0, !PT ;  /* 0x7ffff8000d0f7812 */ /* 0x000fe400078ec0ff */
[----:B------:R-:W-:Y:S01]  /*32f0*/  LOP3.LUT R13, R14, R21, RZ, 0x3c, !PT ;  /* 0x000000150e0d7212 */ /* 0x000fe200078e3cff */
[----:B------:R-:W-:Y:S01]  /*3300*/  IMAD.WIDE.U32 R62, R96, c[0x0][0x280], R4 ;  /* 0x0000a000603e7a25 */ /* 0x000fe200078e0004 */
[----:B------:R-:W-:Y:S02]  /*3310*/  LOP3.LUT R16, R229, 0x38, R12, 0xf8, !PT ;  /* 0x00000038e5107812 */ /* 0x000fe400078ef80c */
[--C-:B------:R-:W-:Y:S01]  /*3320*/  IADD3 R15, R13, R15, R230.reuse ;  /* 0x0000000f0d0f7210 */ /* 0x100fe20007ffe0e6 */
[----:B------:R-:W-:Y:S01]  /*3330*/  IMAD R13, R2, c[0x0][0x2b4], R3 ;  /* 0x0000ad00020d7a24 */ /* 0x000fe200078e0203 */
[----:B------:R-:W-:Y:S01]  /*3340*/  LOP3.LUT R16, R16, R21, RZ, 0x3c, !PT ;  /* 0x0000001510107212 */ /* 0x000fe200078e3cff */
[----:B------:R-:W-:Y:S01]  /*3350*/  IMAD R3, R18, c[0x0][0x290], RZ ;  /* 0x0000a40012037a24 */ /* 0x000fe200078e02ff */
[----:B------:R-:W-:Y:S01]  /*3360*/  LOP3.LUT R55, R12, 0xfffffff8, RZ, 0xc0, !PT ;  /* 0xfffffff80c377812 */ /* 0x000fe200078ec0ff */
[----:B------:R-:W-:Y:S01]  /*3370*/  IMAD R2, R18, c[0x0][0x280], RZ ;  /* 0x0000a00012027a24 */ /* 0x000fe200078e02ff */
[----:B------:R-:W-:Y:S01]  /*3380*/  IADD3 R14, R16, R17, R230 ;  /* 0x00000011100e7210 */ /* 0x000fe20007ffe0e6 */
[----:B------:R-:W-:Y:S01]  /*3390*/  IMAD R3, R96, c[0x0][0x294], R3 ;  /* 0x0000a50060037a24 */ /* 0x000fe200078e0203 */
[----:B------:R-:W-:Y:S01]  /*33a0*/  LOP3.LUT R54, R0, 0xfffffff8, RZ, 0xc0, !PT ;  /* 0xfffffff800367812 */ /* 0x000fe200078ec0ff */
[----:B------:R-:W-:Y:S01]  /*33b0*/  IMAD R2, R96, c[0x0][0x284], R2 ;  /* 0x0000a10060027a24 */ /* 0x000fe200078e0202 */
[----:B------:R-:W-:Y:S01]  /*33c0*/  @P1 LOP3.LUT R214, R214, 0x8, RZ, 0xfc, !PT ;  /* 0x00000008d6d61812 */ /* 0x000fe200078efcff */
[----:B------:R-:W-:Y:S01]  /*33d0*/  IMAD.WIDE.U32 R72, R19, c[0x0][0x210], RZ ;  /* 0x0000840013487a25 */ /* 0x000fe200078e00ff */
[----:B------:R-:W-:-:S02]  /*33e0*/  SHF.L.U64.HI R99, R103, R100, c[0x0][0x294] ;  /* 0x0000a50067637619 */ /* 0x000fc40000010264 */
[C---:B------:R-:W-:Y:S01]  /*33f0*/  SHF.L.U64.HI R100, R104.reuse, R100, c[0x0][0x284] ;  /* 0x0000a10068647619 */ /* 0x040fe20000010264 */
[----:B------:R-:W-:Y:S01]  /*3400*/  IMAD.WIDE.U32 R70, R19, c[0x0][0x1e8], RZ ;  /* 0x00007a0013467a25 */ /* 0x000fe200078e00ff */
[----:B------:R-:W-:Y:S02]  /*3410*/  SHF.L.U32 R104, R104, 0x5, RZ ;  /* 0x0000000568687819 */ /* 0x000fe400000006ff */
[----:B------:R-:W-:Y:S01]  /*3420*/  SHF.R.S32.HI R88, RZ, 0x3, R12 ;  /* 0x00000003ff587819 */ /* 0x000fe2000001140c */
[C---:B------:R-:W-:Y:S01]  /*3430*/  IMAD.WIDE.U32 R68, R96.reuse, c[0x0][0x290], R10 ;  /* 0x0000a40060447a25 */ /* 0x040fe200078e000a */
[----:B------:R-:W-:Y:S02]  /*3440*/  SHF.R.S32.HI R87, RZ, 0x3, R0 ;  /* 0x00000003ff577819 */ /* 0x000fe40000011400 */
[----:B------:R-:W-:Y:S01]  /*3450*/  IADD3 R84, R3, R65, RZ ;  /* 0x0000004103547210 */ /* 0x000fe20007ffe0ff */
[----:B------:R-:W-:Y:S01]  /*3460*/  IMAD.WIDE.U32 R66, R96, c[0x0][0x280], R8 ;  /* 0x0000a00060427a25 */ /* 0x000fe200078e0008 */
[----:B------:R-:W-:-:S02]  /*3470*/  IADD3 R81, R2, R63, RZ ;  /* 0x0000003f02517210 */ /* 0x000fc40007ffe0ff */
[----:B------:R-:W-:Y:S01]  /*3480*/  SHF.R.S32.HI R83, RZ, 0x1f, R55 ;  /* 0x0000001fff537819 */ /* 0x000fe20000011437 */
[----:B------:R-:W-:Y:S01]  /*3490*/  IMAD.SHL.U32 R103, R103, 0x20, RZ ;  /* 0x0000002067677824 */ /* 0x000fe200078e00ff */
[----:B------:R-:W-:Y:S01]  /*34a0*/  SHF.R.S32.HI R82, RZ, 0x1f, R54 ;  /* 0x0000001fff527819 */ /* 0x000fe20000011436 */
[----:B------:R-:W-:Y:S01]  /*34b0*/  IMAD R92, R19, c[0x0][0x214], R73 ;  /* 0x00008500135c7a24 */ /* 0x000fe200078e0249 */
[----:B------:R-:W-:Y:S01]  /*34c0*/  SHF.L.U32 R78, R15, 0x1, RZ ;  /* 0x000000010f4e7819 */ /* 0x000fe200000006ff */
[----:B------:R-:W-:Y:S01]  /*34d0*/  IMAD R91, R19, c[0x0][0x1ec], R71 ;  /* 0x00007b00135b7a24 */ /* 0x000fe200078e0247 */
[----:B------:R-:W-:Y:S01]  /*34e0*/  @P0 LOP3.LUT R214, R214, 0x10, RZ, 0xfc, !PT ;  /* 0x00000010d6d60812 */ /* 0x000fe200078efcff */
[----:B------:R-:W-:Y:S02]  /*34f0*/  IMAD.IADD R89, R75, 0x1, R13 ;  /* 0x000000014b597824 */ /* 0x000fe400078e020d */
[----:B------:R-:W-:Y:S02]  /*3500*/  IMAD.IADD R86, R69, 0x1, R3 ;  /* 0x0000000145567824 */ /* 0x000fe400078e0203 */
[----:B------:R-:W-:-:S02]  /*3510*/  IMAD.IADD R85, R67, 0x1, R2 ;  /* 0x0000000143557824 */ /* 0x000fc400078e0202 */
[----:B------:R-:W-:Y:S02]  /*3520*/  IMAD.SHL.U32 R79, R14, 0x2, RZ ;  /* 0x000000020e4f7824 */ /* 0x000fe400078e00ff */
.L_x_745:
        /* <DEDUP_REMOVED lines=92> */
.L_x_731:
[----:B------:R-:W-:Y:S05]  /*3af0*/  BSYNC B0 ;  /* 0x0000000000007941 */ /* 0x000fea0003800000 */
.L_x_730:
        /* <DEDUP_REMOVED lines=26> */
[----:B------:R-:W-:Y:S01]  /*3ca0*/  MOV R4, R2 ;  /* 0x0000000200047202 */ /* 0x000fe20000000f00 */
[----:B--2---:R-:W-:Y:S01]  /*3cb0*/  IMAD.MOV.U32 R22, RZ, RZ, R20 ;  /* 0x000000ffff167224 */ /* 0x004fe200078e0014 */
[----:B---3--:R-:W-:Y:S01]  /*3cc0*/  LEA.HI.X R37, R132, R42, R133, 0x1, P0 ;  /* 0x0000002a84257211 */ /* 0x008fe200000f0c85 */
[--C-:B------:R-:W-:Y:S01]  /*3cd0*/  IMAD.MOV.U32 R23, RZ, RZ, R21.reuse ;  /* 0x000000ffff177224 */ /* 0x100fe200078e0015 */
[----:B------:R-:W-:Y:S11]  /*3ce0*/  ISETP.GE.AND P0, PT, R138, c[0x0][0x27c], PT ;  /* 0x00009f008a007a0c */ /* 0x000ff60003f06270 */
[----:B------:R-:W-:Y:S02]  /*3cf0*/  @!UPT UIADD3 URZ, URZ, URZ, URZ ;  /* 0x0000003f3f3ff290 */ /* 0x000fe4000fffe03f */
[----:B------:R-:W-:Y:S02]  /*3d00*/  @!P0 SHF.R.U64 R20, R20, 0x10, R21 ;  /* 0x0000001014148819 */ /* 0x000fe40000001215 */
[--C-:B------:R-:W-:Y:S01]  /*3d10*/  @!P0 SHF.R.U64 R5, R2, 0x10, R3.reuse ;  /* 0x0000001002058819 */ /* 0x100fe20000001203 */
[----:B------:R-:W-:Y:S01]  /*3d20*/  IMAD.MOV.U32 R2, RZ, RZ, R3 ;  /* 0x000000ffff027224 */ /* 0x000fe200078e0003 */
[----:B------:R-:W-:Y:S02]  /*3d30*/  @!P0 SHF.R.U32.HI R14, RZ, 0x10, R21 ;  /* 0x00000010ff0e8819 */ /* 0x000fe40000011615 */
[----:B------:R-:W-:Y:S02]  /*3d40*/  @!P0 SHF.R.U32.HI R0, RZ, 0x10, R3 ;  /* 0x00000010ff008819 */ /* 0x000fe40000011603 */
[----:B------:R-:W-:Y:S02]  /*3d50*/  @!P0 PRMT R22, R22, 0x5410, R20 ;  /* 0x0000541016168816 */ /* 0x000fe40000000014 */
[----:B------:R-:W-:Y:S02]  /*3d60*/  @!P0 PRMT R4, R4, 0x5410, R5 ;  /* 0x0000541004048816 */ /* 0x000fe40000000005 */
[----:B------:R-:W-:Y:S01]  /*3d70*/  @!P0 PRMT R24, R23, 0x5410, R14 ;  /* 0x0000541017188816 */ /* 0x000fe2000000000e */
[----:B------:R-:W-:Y:S01]  /*3d80*/  @!P0 IMAD.U32 R5, R22, 0x10000, RZ ;  /* 0x0001000016058824 */ /* 0x000fe200078e00ff */
[----:B------:R-:W-:Y:S02]  /*3d90*/  @!P0 PRMT R14, R2, 0x5410, R0 ;  /* 0x00005410020e8816 */ /* 0x000fe40000000000 */
[----:B------:R-:W-:Y:S02]  /*3da0*/  @!P0 SHF.L.U32 R3, R4, 0x10, RZ ;  /* 0x0000001004038819 */ /* 0x000fe400000006ff */
[----:B------:R-:W-:Y:S02]  /*3db0*/  @!P0 LOP3.LUT R21, R22, 0xffff0000, RZ, 0xc0, !PT ;  /* 0xffff000016158812 */ /* 0x000fe400078ec0ff */
[----:B------:R-:W-:Y:S01]  /*3dc0*/  @!P0 LOP3.LUT R4, R4, 0xffff0000, RZ, 0xc0, !PT ;  /* 0xffff000004048812 */ /* 0x000fe200078ec0ff */
[C---:B-1----:R-:W-:Y:S01]  /*3dd0*/  @!P0 IMAD.U32 R20, R8.reuse, 0x10000, RZ ;  /* 0x0001000008148824 */ /* 0x042fe200078e00ff */
[----:B------:R-:W-:Y:S01]  /*3de0*/  @!P0 LOP3.LUT R0, R8, 0xffff0000, RZ, 0xc0, !PT ;  /* 0xffff000008008812 */ /* 0x000fe200078ec0ff */
[C---:B------:R-:W-:Y:S01]  /*3df0*/  @!P0 IMAD.U32 R22, R9.reuse, 0x10000, RZ ;  /* 0x0001000009168824 */ /* 0x040fe200078e00ff */
[----:B------:R-:W-:Y:S03]  /*3e00*/  @!P0 LOP3.LUT R2, R9, 0xffff0000, RZ, 0xc0, !PT ;  /* 0xffff000009028812 */ /* 0x000fe600078ec0ff */
[C---:B------:R-:W-:Y:S02]  /*3e10*/  @!P0 FMUL.FTZ R23, R0.reuse, R5 ;  /* 0x0000000500178220 */ /* 0x040fe40000410000 */
[----:B------:R-:W-:Y:S02]  /*3e20*/  @!P0 FMUL.FTZ R0, R0, R3 ;  /* 0x0000000300008220 */ /* 0x000fe40000410000 */
[----:B------:R-:W-:Y:S02]  /*3e30*/  @!P0 FMUL.FTZ R25, R2, R21 ;  /* 0x0000001502198220 */ /* 0x000fe40000410000 */
[----:B------:R-:W-:Y:S01]  /*3e40*/  @!P0 FFMA.FTZ R40, R20, R3, -R23 ;  /* 0x0000000314288223 */ /* 0x000fe20000010817 */
[----:B------:R-:W-:Y:S01]  /*3e50*/  @!P0 LOP3.LUT R3, R10, 0xffff0000, RZ, 0xc0, !PT ;  /* 0xffff00000a038812 */ /* 0x000fe200078ec0ff */
[----:B------:R-:W-:Y:S01]  /*3e60*/  @!P0 FFMA.FTZ R0, R5, R20, R0 ;  /* 0x0000001405008223 */ /* 0x000fe20000010000 */
[----:B------:R-:W-:Y:S01]  /*3e70*/  @!P0 SHF.L.U32 R20, R24, 0x10, RZ ;  /* 0x0000001018148819 */ /* 0x000fe200000006ff */
[----:B------:R-:W-:Y:S01]  /*3e80*/  @!P0 IMAD.U32 R5, R14, 0x10000, RZ ;  /* 0x000100000e058824 */ /* 0x000fe200078e00ff */
[----:B------:R-:W-:Y:S01]  /*3e90*/  @!P0 LOP3.LUT R24, R24, 0xffff0000, RZ, 0xc0, !PT ;  /* 0xffff000018188812 */ /* 0x000fe200078ec0ff */
[-C--:B------:R-:W-:Y:S01]  /*3ea0*/  @!P0 FMUL.FTZ R2, R2, R4.reuse ;  /* 0x0000000402028220 */ /* 0x080fe20000410000 */
[----:B------:R-:W-:Y:S01]  /*3eb0*/  @!P0 LOP3.LUT R14, R14, 0xffff0000, RZ, 0xc0, !PT ;  /* 0xffff00000e0e8812 */ /* 0x000fe200078ec0ff */
[----:B------:R-:W-:Y:S01]  /*3ec0*/  @!P0 FFMA.FTZ R39, R22, R4, -R25 ;  /* 0x0000000416278223 */ /* 0x000fe20000010819 */
[C---:B------:R-:W-:Y:S01]  /*3ed0*/  @!P0 LOP3.LUT R4, R11.reuse, 0xffff0000, RZ, 0xc0, !PT ;  /* 0xffff00000b048812 */ /* 0x040fe200078ec0ff */
[----:B------:R-:W-:Y:S01]  /*3ee0*/  @!P0 IMAD.U32 R23, R10, 0x10000, RZ ;  /* 0x000100000a178824 */ /* 0x000fe200078e00ff */
[----:B------:R-:W-:Y:S01]  /*3ef0*/  @!P0 SHF.L.U32 R25, R11, 0x10, RZ ;  /* 0x000000100b198819 */ /* 0x000fe200000006ff */
[C---:B------:R-:W-:Y:S02]  /*3f00*/  @!P0 FMUL.FTZ R35, R3.reuse, R20 ;  /* 0x0000001403238220 */ /* 0x040fe40000410000 */
[----:B------:R-:W-:Y:S02]  /*3f10*/  @!P0 FMUL.FTZ R3, R3, R5 ;  /* 0x0000000503038220 */ /* 0x000fe40000410000 */
        /* <DEDUP_REMOVED lines=9> */
[----:B------:R-:W-:Y:S01]  /*3fb0*/  @!P0 F2FP.BF16.PACK_AB R3, R3, R35 ;  /* 0x000000230303823e */ /* 0x000fe200000010ff */
[----:B------:R-:W-:Y:S01]  /*3fc0*/  @!P0 IMAD.MOV.U32 R8, RZ, RZ, R5 ;  /* 0x000000ffff088224 */ /* 0x000fe200078e0005 */
[----:B------:R-:W-:Y:S02]  /*3fd0*/  @!P0 MOV R9, R2 ;  /* 0x0000000200098202 */ /* 0x000fe40000000f00 */
[----:B------:R-:W-:Y:S01]  /*3fe0*/  @!P0 F2FP.BF16.PACK_AB R0, R4, R38 ;  /* 0x000000260400823e */ /* 0x000fe200000010ff */
[----:B------:R-:W-:Y:S03]  /*3ff0*/  @!P0 IMAD.MOV.U32 R10, RZ, RZ, R3 ;  /* 0x000000ffff0a8224 */ /* 0x000fe600078e0003 */
[----:B------:R-:W-:Y:S05]  /*4000*/  @!P0 MOV R11, R0 ;  /* 0x00000000000b8202 */ /* 0x000fea0000000f00 */
[----:B------:R1:W-:Y:S02]  /*4010*/  ST.E.128 [R36.64], R8 ;  /* 0x0000000824007985 */ /* 0x0003e4000c101d08 */
.L_x_734:
[----:B------:R-:W-:Y:S05]  /*4020*/  BSYNC B0 ;  /* 0x0000000000007941 */ /* 0x000fea0003800000 */
.L_x_733:
[----:B------:R-:W-:Y:S01]  /*4030*/  ISETP.GE.AND P0, PT, R137, c[0x0][0x1d4], PT ;  /* 0x0000750089007a0c */ /* 0x000fe20003f06270 */
[----:B------:R-:W-:Y:S01]  /*4040*/  @!UPT UIADD3 URZ, URZ, URZ, URZ ;  /* 0x0000003f3f3ff290 */ /* 0x000fe2000fffe03f */
[----:B------:R-:W-:Y:S11]  /*4050*/  BSSY B0, `(.L_x_735) ;  /* 0x0000038000007945 */ /* 0x000ff60003800000 */
        /* <DEDUP_REMOVED lines=11> */
[C---:B------:R-:W-:Y:S01]  /*4110*/  @!P0 PRMT R0, R15.reuse, 0x5432, R0 ;  /* 0x000054320f008816 */ /* 0x040fe20000000000 */
[----:B------:R-:W-:Y:S01]  /*4120*/  @!P0 IMAD.U32 R7, R4, 0x10000, RZ ;  /* 0x0001000004078824 */ /* 0x000fe200078e00ff */
[----:B------:R-:W-:Y:S02]  /*4130*/  @!P0 PRMT R21, R32, 0x5432, R5 ;  /* 0x0000543220158816 */ /* 0x000fe40000000005 */
[----:B------:R-:W-:Y:S01]  /*4140*/  @!P0 PRMT R5, R15, 0x5410, R2 ;  /* 0x000054100f058816 */ /* 0x000fe20000000002 */
[----:B------:R-:W-:Y:S01]  /*4150*/  @!P0 IMAD.U32 R6, R0, 0x10000, RZ ;  /* 0x0001000000068824 */ /* 0x000fe200078e00ff */
[----:B------:R-:W-:Y:S02]  /*4160*/  @!P0 LOP3.LUT R15, R4, 0xffff0000, RZ, 0xc0, !PT ;  /* 0xffff0000040f8812 */ /* 0x000fe400078ec0ff */
[----:B------:R-:W-:Y:S01]  /*4170*/  @!P0 LOP3.LUT R4, R0, 0xffff0000, RZ, 0xc0, !PT ;  /* 0xffff000000048812 */ /* 0x000fe200078ec0ff */
[C---:B-12---:R-:W-:Y:S01]  /*4180*/  @!P0 IMAD.U32 R14, R8.reuse, 0x10000, RZ ;  /* 0x00010000080e8824 */ /* 0x046fe200078e00ff */
        /* <DEDUP_REMOVED lines=36> */
.L_x_736:
[----:B------:R-:W-:Y:S05]  /*43d0*/  BSYNC B0 ;  /* 0x0000000000007941 */ /* 0x000fea0003800000 */
.L_x_735:
        /* <DEDUP_REMOVED lines=12> */
[C---:B------:R-:W-:Y:S02]  /*44a0*/  @!P0 PRMT R4, R33.reuse, 0x5410, R3 ;  /* 0x0000541021048816 */ /* 0x040fe40000000003 */
        /* <DEDUP_REMOVED lines=45> */
.L_x_738:
[----:B------:R-:W-:Y:S05]  /*4780*/  BSYNC B0 ;  /* 0x0000000000007941 */ /* 0x000fea0003800000 */
.L_x_737:
        /* <DEDUP_REMOVED lines=23> */
[----:B--2---:R-:W-:Y:S01]  /*4900*/  @!P0 SHF.L.U32 R14, R9, 0x10, RZ ;  /* 0x00000010090e8819 */ /* 0x004fe200000006ff */
        /* <DEDUP_REMOVED lines=34> */
.L_x_729:
        /* <DEDUP_REMOVED lines=31> */
.L_x_740:
[----:B------:R-:W-:Y:S05]  /*4d20*/  BSYNC B0 ;  /* 0x0000000000007941 */ /* 0x000fea0003800000 */
.L_x_739:
        /* <DEDUP_REMOVED lines=21> */
[----:B------:R-:W1:Y:S01]  /*4e80*/  LDS.128 R28, [R79+0xc080] ;  /* 0x00c080004f1c7984 */ /* 0x000e620000000c00 */
[----:B------:R-:W-:Y:S01]  /*4e90*/  ISETP.GE.AND P0, PT, R132, c[0x0][0x27c], PT ;  /* 0x00009f0084007a0c */ /* 0x000fe20003f06270 */
[----:B------:R-:W-:Y:S01]  /*4ea0*/  IMAD.MOV.U32 R32, RZ, RZ, R24 ;  /* 0x000000ffff207224 */ /* 0x000fe200078e0018 */
[----:B------:R-:W-:Y:S01]  /*4eb0*/  SEL R0, R98, R45, !P2 ;  /* 0x0000002d62007207 */ /* 0x000fe20005000000 */
[----:B------:R-:W-:Y:S01]  /*4ec0*/  IMAD.MOV.U32 R9, RZ, RZ, R4 ;  /* 0x000000ffff097224 */ /* 0x000fe200078e0004 */
[----:B------:R-:W-:Y:S01]  /*4ed0*/  MOV R33, R25 ;  /* 0x0000001900217202 */ /* 0x000fe20000000f00 */
[----:B------:R-:W-:Y:S01]  /*4ee0*/  IMAD.MOV.U32 R8, RZ, RZ, R5 ;  /* 0x000000ffff087224 */ /* 0x000fe200078e0005 */
[----:B------:R-:W-:Y:S01]  /*4ef0*/  SHF.R.S32.HI R2, RZ, 0x1f, R0 ;  /* 0x0000001fff027819 */ /* 0x000fe20000011400 */
[----:B------:R-:W-:Y:S01]  /*4f00*/  IMAD.MOV.U32 R21, RZ, RZ, R26 ;  /* 0x000000ffff157224 */ /* 0x000fe200078e001a */
[----:B------:R-:W-:Y:S02]  /*4f10*/  MOV R34, R27 ;  /* 0x0000001b00227202 */ /* 0x000fe40000000f00 */
[----:B------:R-:W-:Y:S03]  /*4f20*/  LEA.HI R0, R2, R0, RZ, 0x4 ;  /* 0x0000000002007211 */ /* 0x000fe600078f20ff */
[----:B------:R-:W-:Y:S02]  /*4f30*/  @!P0 SHF.R.U64 R24, R24, 0x10, R25 ;  /* 0x0000001018188819 */ /* 0x000fe40000001219 */
[----:B------:R-:W-:Y:S02]  /*4f40*/  LEA.HI.SX32 R0, R0, R88, 0x1c ;  /* 0x0000005800007211 */ /* 0x000fe400078fe2ff */
[----:B------:R-:W-:Y:S02]  /*4f50*/  @!P0 SHF.R.U64 R10, R4, 0x10, R5 ;  /* 0x00000010040a8819 */ /* 0x000fe40000001205 */
[----:B------:R-:W-:Y:S01]  /*4f60*/  SHF.R.S32.HI R2, RZ, 0x1f, R0 ;  /* 0x0000001fff027819 */ /* 0x000fe20000011400 */
[----:B------:R-:W-:Y:S01]  /*4f70*/  IMAD.SHL.U32 R35, R0, 0x8, RZ ;  /* 0x0000000800237824 */ /* 0x000fe200078e00ff */
[--C-:B------:R-:W-:Y:S02]  /*4f80*/  @!P0 SHF.R.U64 R3, R6, 0x10, R7.reuse ;  /* 0x0000001006038819 */ /* 0x100fe40000001207 */
[----:B------:R-:W-:Y:S02]  /*4f90*/  LEA.HI R0, R2, R0, RZ, 0x3 ;  /* 0x0000000002007211 */ /* 0x000fe400078f18ff */
[----:B------:R-:W-:Y:S02]  /*4fa0*/  @!P0 PRMT R24, R32, 0x5410, R24 ;  /* 0x0000541020188816 */ /* 0x000fe40000000018 */
[----:B------:R-:W-:Y:S01]  /*4fb0*/  @!P0 SHF.R.U32.HI R4, RZ, 0x10, R7 ;  /* 0x00000010ff048819 */ /* 0x000fe20000011607 */
[----:B------:R-:W-:Y:S01]  /*4fc0*/  IMAD.SHL.U32 R0, R0, 0x100, RZ ;  /* 0x0000010000007824 */ /* 0x000fe200078e00ff */
[----:B------:R-:W-:Y:S02]  /*4fd0*/  LOP3.LUT R2, R229, 0x38, R35, 0xf8, !PT ;  /* 0x00000038e5027812 */ /* 0x000fe400078ef823 */
[----:B------:R-:W-:Y:S02]  /*4fe0*/  @!P0 SHF.R.U32.HI R23, RZ, 0x10, R25 ;  /* 0x00000010ff178819 */ /* 0x000fe40000011619 */
[----:B------:R-:W-:Y:S02]  /*4ff0*/  LOP3.LUT R2, R2, R108, RZ, 0x3c, !PT ;  /* 0x0000006c02027212 */ /* 0x000fe400078e3cff */
[----:B------:R-:W-:Y:S02]  /*5000*/  LOP3.LUT R0, R0, 0x7ffff800, RZ, 0xc0, !PT ;  /* 0x7ffff80000007812 */ /* 0x000fe400078ec0ff */
[----:B--2---:R-:W-:Y:S02]  /*5010*/  @!P0 SHF.R.U64 R22, R26, 0x10, R27 ;  /* 0x000000101a168819 */ /* 0x004fe4000000121b */
[----:B------:R-:W-:Y:S02]  /*5020*/  IADD3 R0, R2, R0, R230 ;  /* 0x0000000002007210 */ /* 0x000fe40007ffe0e6 */
[----:B------:R-:W-:Y:S01]  /*5030*/  @!P0 SHF.R.U32.HI R2, RZ, 0x10, R5 ;  /* 0x00000010ff028819 */ /* 0x000fe20000011605 */
[----:B------:R-:W-:Y:S01]  /*5040*/  IMAD.MOV.U32 R5, RZ, RZ, R7 ;  /* 0x000000ffff057224 */ /* 0x000fe200078e0007 */
[----:B------:R-:W-:Y:S01]  /*5050*/  @!P0 PRMT R23, R33, 0x5410, R23 ;  /* 0x0000541021178816 */ /* 0x000fe20000000017 */
[----:B------:R-:W-:Y:S01]  /*5060*/  IMAD.SHL.U32 R0, R0, 0x2, RZ ;  /* 0x0000000200007824 */ /* 0x000fe200078e00ff */
[----:B------:R-:W-:Y:S02]  /*5070*/  @!P0 PRMT R7, R8, 0x5410, R2 ;  /* 0x0000541008078816 */ /* 0x000fe40000000002 */
[----:B------:R-:W-:Y:S01]  /*5080*/  @!P0 PRMT R26, R21, 0x5410, R22 ;  /* 0x00005410151a8816 */ /* 0x000fe20000000016 */
[----:B-1----:R-:W-:Y:S01]  /*5090*/  @!P0 IMAD.U32 R22, R29, 0x10000, RZ ;  /* 0x000100001d168824 */ /* 0x002fe200078e00ff */
[----:B------:R1:W2:Y:S01]  /*50a0*/  LDS.128 R12, [R0+0xc080] ;  /* 0x00c08000000c7984 */ /* 0x0002a20000000c00 */
[----:B------:R-:W-:Y:S04]  /*50b0*/  @!P0 SHF.R.U32.HI R25, RZ, 0x10, R27 ;  /* 0x00000010ff198819 */ /* 0x000fe8000001161b */
[----:B------:R-:W-:Y:S01]  /*50c0*/  @!P0 PRMT R25, R34, 0x5410, R25 ;  /* 0x0000541022198816 */ /* 0x000fe20000000019 */
[----:B-1----:R-:W-:Y:S01]  /*50d0*/  IMAD.MOV.U32 R0, RZ, RZ, R6 ;  /* 0x000000ffff007224 */ /* 0x002fe200078e0006 */
[----:B------:R-:W-:Y:S01]  /*50e0*/  @!P0 PRMT R6, R9, 0x5410, R10 ;  /* 0x0000541009068816 */ /* 0x000fe2000000000a */
[----:B------:R-:W-:Y:S01]  /*50f0*/  @!P0 IMAD.U32 R10, R24, 0x10000, RZ ;  /* 0x00010000180a8824 */ /* 0x000fe200078e00ff */
[----:B------:R-:W-:Y:S01]  /*5100*/  @!P0 PRMT R9, R5, 0x5410, R4 ;  /* 0x0000541005098816 */ /* 0x000fe20000000004 */
[----:B------:R-:W-:Y:S01]  /*5110*/  @!P0 IMAD.U32 R4, R28, 0x10000, RZ ;  /* 0x000100001c048824 */ /* 0x000fe200078e00ff */
[----:B------:R-:W-:Y:S01]  /*5120*/  @!P0 PRMT R8, R0, 0x5410, R3 ;  /* 0x0000541000088816 */ /* 0x000fe20000000003 */
[----:B------:R-:W-:Y:S01]  /*5130*/  @!P0 IMAD.U32 R3, R6, 0x10000, RZ ;  /* 0x0001000006038824 */ /* 0x000fe200078e00ff */
[----:B------:R-:W-:Y:S02]  /*5140*/  @!P0 LOP3.LUT R5, R24, 0xffff0000, RZ, 0xc0, !PT ;  /* 0xffff000018058812 */ /* 0x000fe400078ec0ff */
[C---:B--2---:R-:W-:Y:S02]  /*5150*/  @!P0 SHF.L.U32 R0, R12.reuse, 0x10, RZ ;  /* 0x000000100c008819 */ /* 0x044fe400000006ff */
[----:B------:R-:W-:Y:S03]  /*5160*/  @!P0 LOP3.LUT R2, R12, 0xffff0000, RZ, 0xc0, !PT ;  /* 0xffff00000c028812 */ /* 0x000fe600078ec0ff */
[C---:B------:R-:W-:Y:S02]  /*5170*/  @!P0 FMUL.FTZ R21, R0.reuse, R10 ;  /* 0x0000000a00158220 */ /* 0x040fe40000410000 */
[-C--:B------:R-:W-:Y:S02]  /*5180*/  @!P0 FMUL.FTZ R0, R0, R3.reuse ;  /* 0x0000000300008220 */ /* 0x080fe40000410000 */
[----:B------:R-:W-:Y:S01]  /*5190*/  @!P0 FFMA.FTZ R24, R4, R3, -R21 ;  /* 0x0000000304188223 */ /* 0x000fe20000010815 */
[----:B------:R-:W-:Y:S01]  /*51a0*/  @!P0 SHF.L.U32 R3, R13, 0x10, RZ ;  /* 0x000000100d038819 */ /* 0x000fe200000006ff */
[----:B------:R-:W-:Y:S01]  /*51b0*/  @!P0 FFMA.FTZ R0, R10, R4, R0 ;  /* 0x000000040a008223 */ /* 0x000fe20000010000 */
[----:B------:R-:W-:Y:S01]  /*51c0*/  @!P0 LOP3.LUT R4, R6, 0xffff0000, RZ, 0xc0, !PT ;  /* 0xffff000006048812 */ /* 0x000fe200078ec0ff */
[----:B------:R-:W-:Y:S01]  /*51d0*/  @!P0 FMUL.FTZ R6, R2, R5 ;  /* 0x0000000502068220 */ /* 0x000fe20000410000 */
[----:B------:R-:W-:Y:S01]  /*51e0*/  @!P0 LOP3.LUT R10, R28, 0xffff0000, RZ, 0xc0, !PT ;  /* 0xffff00001c0a8812 */ /* 0x000fe200078ec0ff */
[C---:B------:R-:W-:Y:S01]  /*51f0*/  @!P0 IMAD.U32 R21, R23.reuse, 0x10000, RZ ;  /* 0x0001000017158824 */ /* 0x040fe200078e00ff */
[----:B------:R-:W-:Y:S01]  /*5200*/  @!P0 LOP3.LUT R23, R23, 0xffff0000, RZ, 0xc0, !PT ;  /* 0xffff000017178812 */ /* 0x000fe200078ec0ff */
[-C--:B------:R-:W-:Y:S02]  /*5210*/  @!P0 FMUL.FTZ R2, R2, R4.reuse ;  /* 0x0000000402028220 */ /* 0x080fe40000410000 */
[----:B------:R-:W-:Y:S02]  /*5220*/  @!P0 FFMA.FTZ R27, R10, R4, -R6 ;  /* 0x000000040a1b8223 */ /* 0x000fe40000010806 */
[----:B------:R-:W-:Y:S02]  /*5230*/  @!P0 IMAD.U32 R4, R7, 0x10000, RZ ;  /* 0x0001000007048824 */ /* 0x000fe400078e00ff */
[----:B------:R-:W-:Y:S01]  /*5240*/  @!P0 FMUL.FTZ R6, R3, R21 ;  /* 0x0000001503068220 */ /* 0x000fe20000410000 */
[----:B------:R-:W-:Y:S01]  /*5250*/  @!P0 F2FP.BF16.PACK_AB R27, R27, R24 ;  /* 0x000000181b1b823e */ /* 0x000fe200000010ff */
[-C--:B------:R-:W-:Y:S02]  /*5260*/  @!P0 FMUL.FTZ R3, R3, R4.reuse ;  /* 0x0000000403038220 */ /* 0x080fe40000410000 */
[----:B------:R-:W-:Y:S01]  /*5270*/  @!P0 FFMA.FTZ R44, R22, R4, -R6 ;  /* 0x00000004162c8223 */ /* 0x000fe20000010806 */
[----:B------:R-:W-:Y:S01]  /*5280*/  @!P0 LOP3.LUT R4, R13, 0xffff0000, RZ, 0xc0, !PT ;  /* 0xffff00000d048812 */ /* 0x000fe200078ec0ff */
[----:B------:R-:W-:Y:S01]  /*5290*/  @!P0 FFMA.FTZ R2, R5, R10, R2 ;  /* 0x0000000a05028223 */ /* 0x000fe20000010002 */
[----:B------:R-:W-:Y:S01]  /*52a0*/  @!P0 LOP3.LUT R6, R7, 0xffff0000, RZ, 0xc0, !PT ;  /* 0xffff000007068812 */ /* 0x000fe200078ec0ff */
[----:B------:R-:W-:Y:S01]  /*52b0*/  @!P0 FFMA.FTZ R3, R21, R22, R3 ;  /* 0x0000001615038223 */ /* 0x000fe20000010003 */
[----:B------:R-:W-:Y:S01]  /*52c0*/  @!P0 LOP3.LUT R7, R29, 0xffff0000, RZ, 0xc0, !PT ;  /* 0xffff00001d078812 */ /* 0x000fe200078ec0ff */
[----:B------:R-:W-:Y:S01]  /*52d0*/  @!P0 FMUL.FTZ R21, R4, R23 ;  /* 0x0000001704158220 */ /* 0x000fe20000410000 */
[----:B------:R-:W-:Y:S01]  /*52e0*/  @!P0 SHF.L.U32 R5, R14, 0x10, RZ ;  /* 0x000000100e058819 */ /* 0x000fe200000006ff */
[-C--:B------:R-:W-:Y:S01]  /*52f0*/  @!P0 FMUL.FTZ R4, R4, R6.reuse ;  /* 0x0000000604048220 */ /* 0x080fe20000410000 */
[C---:B------:R-:W-:Y:S01]  /*5300*/  @!P0 LOP3.LUT R22, R26.reuse, 0xffff0000, RZ, 0xc0, !PT ;  /* 0xffff00001a168812 */ /* 0x040fe200078ec0ff */
[----:B------:R-:W-:Y:S02]  /*5310*/  @!P0 IMAD.U32 R10, R26, 0x10000, RZ ;  /* 0x000100001a0a8824 */ /* 0x000fe400078e00ff */
[----:B------:R-:W-:Y:S02]  /*5320*/  @!P0 FFMA.FTZ R34, R7, R6, -R21 ;  /* 0x0000000607228223 */ /* 0x000fe40000010815 */
[----:B------:R-:W-:Y:S01]  /*5330*/  @!P0 FFMA.FTZ R4, R23, R7, R4 ;  /* 0x0000000717048223 */ /* 0x000fe20000010004 */
[----:B------:R-:W-:Y:S01]  /*5340*/  @!P0 LOP3.LUT R23, R30, 0xffff0000, RZ, 0xc0, !PT ;  /* 0xffff00001e178812 */ /* 0x000fe200078ec0ff */
[----:B------:R-:W-:Y:S01]  /*5350*/  @!P0 IMAD.U32 R6, R8, 0x10000, RZ ;  /* 0x0001000008068824 */ /* 0x000fe200078e00ff */
[----:B------:R-:W-:Y:S01]  /*5360*/  @!P0 F2FP.BF16.PACK_AB R26, R34, R44 ;  /* 0x0000002c221a823e */ /* 0x000fe200000010ff */
[----:B------:R-:W-:Y:S01]  /*5370*/  @!P0 IMAD.U32 R21, R30, 0x10000, RZ ;  /* 0x000100001e158824 */ /* 0x000fe200078e00ff */
[----:B------:R-:W-:Y:S01]  /*5380*/  @!P0 F2FP.BF16.PACK_AB R3, R4, R3 ;  /* 0x000000030403823e */ /* 0x000fe200000010ff */
[C---:B------:R-:W-:Y:S01]  /*5390*/  @!P0 FMUL.FTZ R7, R5.reuse, R10 ;  /* 0x0000000a05078220 */ /* 0x040fe20000410000 */
[----:B------:R-:W-:Y:S01]  /*53a0*/  @!P0 MOV R29, R26 ;  /* 0x0000001a001d8202 */ /* 0x000fe20000000f00 */
[-C--:B------:R-:W-:Y:S01]  /*53b0*/  @!P0 FMUL.FTZ R5, R5, R6.reuse ;  /* 0x0000000605058220 */ /* 0x080fe20000410000 */
[----:B------:R-:W-:Y:S01]  /*53c0*/  @!P0 MOV R13, R3 ;  /* 0x00000003000d8202 */ /* 0x000fe20000000f00 */
[----:B------:R-:W-:Y:S01]  /*53d0*/  @!P0 FFMA.FTZ R33, R21, R6, -R7 ;  /* 0x0000000615218223 */ /* 0x000fe20000010807 */
[----:B------:R-:W-:Y:S01]  /*53e0*/  @!P0 LOP3.LUT R6, R14, 0xffff0000, RZ, 0xc0, !PT ;  /* 0xffff00000e068812 */ /* 0x000fe200078ec0ff */
[----:B------:R-:W-:Y:S01]  /*53f0*/  @!P0 FFMA.FTZ R5, R10, R21, R5 ;  /* 0x000000150a058223 */ /* 0x000fe20000010005 */
[----:B------:R-:W-:Y:S01]  /*5400*/  @!P0 LOP3.LUT R7, R8, 0xffff0000, RZ, 0xc0, !PT ;  /* 0xffff000008078812 */ /* 0x000fe200078ec0ff */
[----:B------:R-:W-:Y:S02]  /*5410*/  @!P0 IMAD.U32 R10, R25, 0x10000, RZ ;  /* 0x00010000190a8824 */ /* 0x000fe400078e00ff */
[C---:B------:R-:W-:Y:S02]  /*5420*/  @!P0 FMUL.FTZ R8, R6.reuse, R22 ;  /* 0x0000001606088220 */ /* 0x040fe40000410000 */
[-C--:B------:R-:W-:Y:S02]  /*5430*/  @!P0 FMUL.FTZ R6, R6, R7.reuse ;  /* 0x0000000706068220 */ /* 0x080fe40000410000 */
[----:B------:R-:W-:Y:S01]  /*5440*/  @!P0 FFMA.FTZ R24, R23, R7, -R8 ;  /* 0x0000000717188223 */ /* 0x000fe20000010808 */
[----:B------:R-:W-:Y:S01]  /*5450*/  @!P0 SHF.L.U32 R7, R15, 0x10, RZ ;  /* 0x000000100f078819 */ /* 0x000fe200000006ff */
[----:B------:R-:W-:Y:S01]  /*5460*/  @!P0 FFMA.FTZ R6, R22, R23, R6 ;  /* 0x0000001716068223 */ /* 0x000fe20000010006 */
[C---:B------:R-:W-:Y:S01]  /*5470*/  @!P0 LOP3.LUT R23, R31.reuse, 0xffff0000, RZ, 0xc0, !PT ;  /* 0xffff00001f178812 */ /* 0x040fe200078ec0ff */
[----:B------:R-:W-:Y:S01]  /*5480*/  @!P0 IMAD.U32 R21, R31, 0x10000, RZ ;  /* 0x000100001f158824 */ /* 0x000fe200078e00ff */
[----:B------:R-:W-:Y:S01]  /*5490*/  @!P0 F2FP.BF16.PACK_AB R24, R24, R33 ;  /* 0x000000211818823e */ /* 0x000fe200000010ff */
[C---:B------:R-:W-:Y:S01]  /*54a0*/  @!P0 IMAD.U32 R8, R9.reuse, 0x10000, RZ ;  /* 0x0001000009088824 */ /* 0x040fe200078e00ff */
[----:B------:R-:W-:Y:S01]  /*54b0*/  @!P0 LOP3.LUT R9, R9, 0xffff0000, RZ, 0xc0, !PT ;  /* 0xffff000009098812 */ /* 0x000fe200078ec0ff */
[C---:B------:R-:W-:Y:S02]  /*54c0*/  @!P0 FMUL.FTZ R22, R7.reuse, R10 ;  /* 0x0000000a07168220 */ /* 0x040fe40000410000 */
[-C--:B------:R-:W-:Y:S02]  /*54d0*/  @!P0 FMUL.FTZ R7, R7, R8.reuse ;  /* 0x0000000807078220 */ /* 0x080fe40000410000 */
[----:B------:R-:W-:Y:S01]  /*54e0*/  @!P0 FFMA.FTZ R32, R21, R8, -R22 ;  /* 0x0000000815208223 */ /* 0x000fe20000010816 */
[----:B------:R-:W-:Y:S01]  /*54f0*/  @!P0 LOP3.LUT R22, R25, 0xffff0000, RZ, 0xc0, !PT ;  /* 0xffff000019168812 */ /* 0x000fe200078ec0ff */
[----:B------:R-:W-:Y:S01]  /*5500*/  @!P0 FFMA.FTZ R7, R10, R21, R7 ;  /* 0x000000150a078223 */ /* 0x000fe20000010007 */
[----:B------:R-:W-:Y:S01]  /*5510*/  @!P0 LOP3.LUT R8, R15, 0xffff0000, RZ, 0xc0, !PT ;  /* 0xffff00000f088812 */ /* 0x000fe200078ec0ff */
[----:B------:R-:W-:Y:S02]  /*5520*/  @!P0 IMAD.MOV.U32 R28, RZ, RZ, R27 ;  /* 0x000000ffff1c8224 */ /* 0x000fe400078e001b */
[----:B------:R-:W-:Y:S02]  /*5530*/  @!P0 IMAD.MOV.U32 R30, RZ, RZ, R24 ;  /* 0x000000ffff1e8224 */ /* 0x000fe400078e0018 */
        /* <DEDUP_REMOVED lines=18> */
.L_x_742:
[----:B------:R-:W-:Y:S05]  /*5660*/  BSYNC B0 ;  /* 0x0000000000007941 */ /* 0x000fea0003800000 */
.L_x_741:
[----:B------:R-:W-:Y:S11]  /*5670*/  ISETP.GE.AND P0, PT, R137, c[0x0][0x1d4], PT ;  /* 0x0000750089007a0c */ /* 0x000ff60003f06270 */
[----:B------:R-:W-:Y:S02]  /*5680*/  @!UPT UIADD3 URZ, URZ, URZ, URZ ;  /* 0x0000003f3f3ff290 */ /* 0x000fe4000fffe03f */
[----:B------:R-:W-:-:S05]  /*5690*/  @P0 BRA `(.L_x_732) ;  /* 0x0000096000000947 */ /* 0x000fca0003800000 */
[----:B------:R-:W-:Y:S01]  /*56a0*/  LOP3.LUT P1, RZ, R214, 0x4, RZ, 0xc0, !PT ;  /* 0x00000004d6ff7812 */ /* 0x000fe2000782c0ff */
[----:B------:R-:W5:Y:S01]  /*56b0*/  LDS.128 R32, [R78+0xc080] ;  /* 0x00c080004e207984 */ /* 0x000f620000000c00 */
[----:B------:R-:W-:Y:S02]  /*56c0*/  ISETP.GE.AND P0, PT, R137, c[0x0][0x27c], PT ;  /* 0x00009f0089007a0c */ /* 0x000fe40003f06270 */
[----:B------:R-:W-:Y:S02]  /*56d0*/  SEL R0, R98, R45, !P1 ;  /* 0x0000002d62007207 */ /* 0x000fe40004800000 */
[C---:B-1--4-:R-:W-:Y:S02]  /*56e0*/  LEA R30, P1, R54.reuse, R42, 0x1 ;  /* 0x0000002a361e7211 */ /* 0x052fe400078208ff */
[----:B------:R-:W-:Y:S02]  /*56f0*/  SHF.R.S32.HI R2, RZ, 0x1f, R0 ;  /* 0x0000001fff027819 */ /* 0x000fe40000011400 */
[----:B---3--:R-:W-:Y:S02]  /*5700*/  LEA.HI.X R31, R54, R43, R82, 0x1, P1 ;  /* 0x0000002b361f7211 */ /* 0x008fe400008f0c52 */
[----:B------:R-:W-:Y:S03]  /*5710*/  LEA.HI R0, R2, R0, RZ, 0x4 ;  /* 0x0000000002007211 */ /* 0x000fe600078f20ff */
[----:B------:R-:W-:Y:S02]  /*5720*/  @!P0 SHF.R.U64 R3, R16, 0x10, R17 ;  /* 0x0000001010038819 */ /* 0x000fe40000001211 */
[----:B------:R-:W-:Y:S02]  /*5730*/  LEA.HI.SX32 R0, R0, R87, 0x1c ;  /* 0x0000005700007211 */ /* 0x000fe400078fe2ff */
[----:B------:R-:W-:Y:S02]  /*5740*/  @!P0 SHF.R.U32.HI R5, RZ, 0x10, R19 ;  /* 0x00000010ff058819 */ /* 0x000fe40000011613 */
[----:B------:R-:W-:Y:S01]  /*5750*/  SHF.R.S32.HI R2, RZ, 0x1f, R0 ;  /* 0x0000001fff027819 */ /* 0x000fe20000011400 */
[----:B------:R-:W-:Y:S01]  /*5760*/  IMAD.SHL.U32 R44, R0, 0x8, RZ ;  /* 0x00000008002c7824 */ /* 0x000fe200078e00ff */
[--C-:B------:R-:W-:Y:S02]  /*5770*/  @!P0 SHF.R.U64 R4, R36, 0x10, R37.reuse ;  /* 0x0000001024048819 */ /* 0x100fe40000001225 */
[----:B------:R-:W-:Y:S02]  /*5780*/  LEA.HI R0, R2, R0, RZ, 0x3 ;  /* 0x0000000002007211 */ /* 0x000fe400078f18ff */
[----:B------:R-:W-:Y:S02]  /*5790*/  LOP3.LUT R2, R229, 0x38, R44, 0xf8, !PT ;  /* 0x00000038e5027812 */ /* 0x000fe400078ef82c */
[----:B------:R-:W-:Y:S01]  /*57a0*/  @!P0 PRMT R10, R40, 0x5410, R4 ;  /* 0x00005410280a8816 */ /* 0x000fe20000000004 */
[----:B------:R-:W-:Y:S01]  /*57b0*/  IMAD.SHL.U32 R0, R0, 0x100, RZ ;  /* 0x0000010000007824 */ /* 0x000fe200078e00ff */
[----:B------:R-:W-:Y:S02]  /*57c0*/  LOP3.LUT R2, R2, R108, RZ, 0x3c, !PT ;  /* 0x0000006c02027212 */ /* 0x000fe400078e3cff */
[----:B------:R-:W-:Y:S02]  /*57d0*/  @!P0 SHF.R.U32.HI R7, RZ, 0x10, R37 ;  /* 0x00000010ff078819 */ /* 0x000fe40000011625 */
[----:B------:R-:W-:Y:S02]  /*57e0*/  LOP3.LUT R0, R0, 0x7ffff800, RZ, 0xc0, !PT ;  /* 0x7ffff80000007812 */ /* 0x000fe400078ec0ff */
[----:B------:R-:W-:Y:S02]  /*57f0*/  @!P0 PRMT R6, R11, 0x5432, R3 ;  /* 0x000054320b068816 */ /* 0x000fe40000000003 */
[----:B------:R-:W-:Y:S01]  /*5800*/  IADD3 R0, R2, R0, R230 ;  /* 0x0000000002007210 */ /* 0x000fe20007ffe0e6 */
[----:B-----5:R-:W-:Y:S01]  /*5810*/  @!P0 IMAD.U32 R26, R35, 0x10000, RZ ;  /* 0x00010000231a8824 */ /* 0x020fe200078e00ff */
[----:B------:R-:W-:Y:S01]  /*5820*/  @!P0 LOP3.LUT R21, R33, 0xffff0000, RZ, 0xc0, !PT ;  /* 0xffff000021158812 */ /* 0x000fe200078ec0ff */
[----:B------:R-:W-:Y:S01]  /*5830*/  @!P0 IMAD.U32 R23, R34, 0x10000, RZ ;  /* 0x0001000022178824 */ /* 0x000fe200078e00ff */
[----:B------:R-:W-:Y:S01]  /*5840*/  @!P0 LOP3.LUT R28, R35, 0xffff0000, RZ, 0xc0, !PT ;  /* 0xffff0000231c8812 */ /* 0x000fe200078ec0ff */
[----:B------:R-:W-:Y:S01]  /*5850*/  IMAD.SHL.U32 R0, R0, 0x2, RZ ;  /* 0x0000000200007824 */ /* 0x000fe200078e00ff */
[----:B------:R-:W-:Y:S01]  /*5860*/  @!P0 SHF.R.U64 R2, R18, 0x10, R19 ;  /* 0x0000001012028819 */ /* 0x000fe20000001213 */
[----:B------:R-:W-:Y:S01]  /*5870*/  @!P0 IMAD.U32 R19, R33, 0x10000, RZ ;  /* 0x0001000021138824 */ /* 0x000fe200078e00ff */
[--C-:B------:R-:W-:Y:S02]  /*5880*/  @!P0 SHF.R.U32.HI R8, RZ, 0x10, R39.reuse ;  /* 0x00000010ff088819 */ /* 0x100fe40000011627 */
[----:B--2---:R1:W2:Y:S01]  /*5890*/  LDS.128 R12, [R0+0xc080] ;  /* 0x00c08000000c7984 */ /* 0x0042a20000000c00 */
[----:B------:R-:W-:Y:S02]  /*58a0*/  @!P0 SHF.R.U64 R16, R38, 0x10, R39 ;  /* 0x0000001026108819 */ /* 0x000fe40000001227 */
[----:B------:R-:W-:Y:S01]  /*58b0*/  @!P0 PRMT R9, R40, 0x5432, R7 ;  /* 0x0000543228098816 */ /* 0x000fe20000000007 */
[----:B------:R-:W-:Y:S01]  /*58c0*/  @!P0 IMAD.U32 R7, R10, 0x10000, RZ ;  /* 0x000100000a078824 */ /* 0x000fe200078e00ff */
[C---:B------:R-:W-:Y:S02]  /*58d0*/  @!P0 PRMT R22, R41.reuse, 0x5410, R8 ;  /* 0x0000541029168816 */ /* 0x040fe40000000008 */
[----:B------:R-:W-:Y:S01]  /*58e0*/  @!P0 PRMT R24, R41, 0x5432, R16 ;  /* 0x0000543229188816 */ /* 0x000fe20000000010 */
[----:B------:R-:W-:Y:S01]  /*58f0*/  @!P0 IMAD.U32 R18, R9, 0x10000, RZ ;  /* 0x0001000009128824 */ /* 0x000fe200078e00ff */
[----:B------:R-:W-:Y:S01]  /*5900*/  @!P0 PRMT R8, R20, 0x5410, R5 ;  /* 0x0000541014088816 */ /* 0x000fe20000000005 */
[C---:B------:R-:W-:Y:S01]  /*5910*/  @!P0 IMAD.U32 R5, R6.reuse, 0x10000, RZ ;  /* 0x0001000006058824 */ /* 0x040fe200078e00ff */
[----:B------:R-:W-:Y:S01]  /*5920*/  @!P0 LOP3.LUT R6, R6, 0xffff0000, RZ, 0xc0, !PT ;  /* 0xffff000006068812 */ /* 0x000fe200078ec0ff */
[C---:B------:R-:W-:Y:S01]  /*5930*/  @!P0 IMAD.U32 R25, R22.reuse, 0x10000, RZ ;  /* 0x0001000016198824 */ /* 0x040fe200078e00ff */
[----:B------:R-:W-:Y:S01]  /*5940*/  @!P0 LOP3.LUT R27, R22, 0xffff0000, RZ, 0xc0, !PT ;  /* 0xffff0000161b8812 */ /* 0x000fe200078ec0ff */
[C---:B------:R-:W-:Y:S01]  /*5950*/  @!P0 IMAD.U32 R22, R24.reuse, 0x10000, RZ ;  /* 0x0001000018168824 */ /* 0x040fe200078e00ff */
[----:B------:R-:W-:Y:S02]  /*5960*/  @!P0 LOP3.LUT R24, R24, 0xffff0000, RZ, 0xc0, !PT ;  /* 0xffff000018188812 */ /* 0x000fe400078ec0ff */
[----:B-1----:R-:W-:Y:S02]  /*5970*/  @!P0 SHF.R.U32.HI R0, RZ, 0x10, R17 ;  /* 0x00000010ff008819 */ /* 0x002fe40000011611 */
[----:B------:R-:W-:Y:S02]  /*5980*/  @!P0 LOP3.LUT R17, R32, 0xffff0000, RZ, 0xc0, !PT ;  /* 0xffff000020118812 */ /* 0x000fe400078ec0ff */
[----:B------:R-:W-:Y:S02]  /*5990*/  @!P0 PRMT R4, R11, 0x5410, R0 ;  /* 0x000054100b048816 */ /* 0x000fe40000000000 */
[----:B------:R-:W-:Y:S01]  /*59a0*/  @!P0 PRMT R11, R20, 0x5432, R2 ;  /* 0x00005432140b8816 */ /* 0x000fe20000000002 */
[----:B------:R-:W-:Y:S01]  /*59b0*/  @!P0 IMAD.U32 R2, R32, 0x10000, RZ ;  /* 0x0001000020028824 */ /* 0x000fe200078e00ff */
[----:B------:R-:W-:Y:S01]  /*59c0*/  @!P0 LOP3.LUT R20, R9, 0xffff0000, RZ, 0xc0, !PT ;  /* 0xffff000009148812 */ /* 0x000fe200078ec0ff */
[----:B--2---:R-:W-:Y:S02]  /*59d0*/  @!P0 IMAD.U32 R0, R12, 0x10000, RZ ;  /* 0x000100000c008824 */ /* 0x004fe400078e00ff */
[----:B------:R-:W-:Y:S02]  /*59e0*/  @!P0 IMAD.U32 R3, R13, 0x10000, RZ ;  /* 0x000100000d038824 */ /* 0x000fe400078e00ff */
[C---:B------:R-:W-:Y:S02]  /*59f0*/  @!P0 FMUL.FTZ R16, R0.reuse, R7 ;  /* 0x0000000700108220 */ /* 0x040fe40000410000 */
[-C--:B------:R-:W-:Y:S02]  /*5a00*/  @!P0 FMUL.FTZ R0, R0, R5.reuse ;  /* 0x0000000500008220 */ /* 0x080fe40000410000 */
[----:B------:R-:W-:Y:S01]  /*5a10*/  @!P0 FFMA.FTZ R45, R2, R5, -R16 ;  /* 0x00000005022d8223 */ /* 0x000fe20000010810 */
[----:B------:R-:W-:Y:S01]  /*5a20*/  @!P0 LOP3.LUT R16, R10, 0xffff0000, RZ, 0xc0, !PT ;  /* 0xffff00000a108812 */ /* 0x000fe200078ec0ff */
[----:B------:R-:W-:Y:S01]  /*5a30*/  @!P0 FFMA.FTZ R0, R7, R2, R0 ;  /* 0x0000000207008223 */ /* 0x000fe20000010000 */
[C---:B------:R-:W-:Y:S01]  /*5a40*/  @!P0 SHF.L.U32 R5, R4.reuse, 0x10, RZ ;  /* 0x0000001004058819 */ /* 0x040fe200000006ff */
[----:B------:R-:W-:Y:S01]  /*5a50*/  @!P0 FMUL.FTZ R7, R3, R18 ;  /* 0x0000001203078220 */ /* 0x000fe20000410000 */
[----:B------:R-:W-:Y:S03]  /*5a60*/  @!P0 LOP3.LUT R2, R13, 0xffff0000, RZ, 0xc0, !PT ;  /* 0xffff00000d028812 */ /* 0x000fe600078ec0ff */
[-C--:B------:R-:W-:Y:S02]  /*5a70*/  @!P0 FMUL.FTZ R3, R3, R5.reuse ;  /* 0x0000000503038220 */ /* 0x080fe40000410000 */
[----:B------:R-:W-:Y:S01]  /*5a80*/  @!P0 FFMA.FTZ R41, R19, R5, -R7 ;  /* 0x0000000513298223 */ /* 0x000fe20000010807 */
[----:B------:R-:W-:Y:S01]  /*5a90*/  @!P0 LOP3.LUT R7, R4, 0xffff0000, RZ, 0xc0, !PT ;  /* 0xffff000004078812 */ /* 0x000fe200078ec0ff */
[----:B------:R-:W-:Y:S01]  /*5aa0*/  @!P0 FMUL.FTZ R9, R2, R20 ;  /* 0x0000001402098220 */ /* 0x000fe20000410000 */
[----:B------:R-:W-:Y:S03]  /*5ab0*/  @!P0 LOP3.LUT R5, R12, 0xffff0000, RZ, 0xc0, !PT ;  /* 0xffff00000c058812 */ /* 0x000fe600078ec0ff */
[-C--:B------:R-:W-:Y:S02]  /*5ac0*/  @!P0 FMUL.FTZ R4, R2, R7.reuse ;  /* 0x0000000702048220 */ /* 0x080fe40000410000 */
[----:B------:R-:W-:Y:S02]  /*5ad0*/  @!P0 FFMA.FTZ R40, R21, R7, -R9 ;  /* 0x0000000715288223 */ /* 0x000fe40000010809 */
[----:B------:R-:W-:Y:S02]  /*5ae0*/  @!P0 FMUL.FTZ R9, R5, R16 ;  /* 0x0000001005098220 */ /* 0x000fe40000410000 */
[----:B------:R-:W-:Y:S02]  /*5af0*/  @!P0 IMAD.U32 R7, R15, 0x10000, RZ ;  /* 0x000100000f078824 */ /* 0x000fe400078e00ff */
[-C--:B------:R-:W-:Y:S01]  /*5b00*/  @!P0 FMUL.FTZ R2, R5, R6.reuse ;  /* 0x0000000605028220 */ /* 0x080fe20000410000 */
[----:B------:R-:W-:Y:S01]  /*5b10*/  @!P0 LOP3.LUT R5, R15, 0xffff0000, RZ, 0xc0, !PT ;  /* 0xffff00000f058812 */ /* 0x000fe200078ec0ff */
[----:B------:R-:W-:Y:S02]  /*5b20*/  @!P0 FFMA.FTZ R39, R17, R6, -R9 ;  /* 0x0000000611278223 */ /* 0x000fe40000010809 */
[----:B------:R-:W-:Y:S02]  /*5b30*/  @!P0 IMAD.U32 R6, R8, 0x10000, RZ ;  /* 0x0001000008068824 */ /* 0x000fe400078e00ff */
[C---:B------:R-:W-:Y:S02]  /*5b40*/  @!P0 FMUL.FTZ R9, R7.reuse, R25 ;  /* 0x0000001907098220 */ /* 0x040fe40000410000 */
[-C--:B------:R-:W-:Y:S02]  /*5b50*/  @!P0 FMUL.FTZ R7, R7, R6.reuse ;  /* 0x0000000607078220 */ /* 0x080fe40000410000 */
[----:B------:R-:W-:Y:S01]  /*5b60*/  @!P0 FFMA.FTZ R38, R26, R6, -R9 ;  /* 0x000000061a268223 */ /* 0x000fe20000010809 */
[----:B------:R-:W-:Y:S01]  /*5b70*/  @!P0 LOP3.LUT R6, R8, 0xffff0000, RZ, 0xc0, !PT ;  /* 0xffff000008068812 */ /* 0x000fe200078ec0ff */
[C---:B------:R-:W-:Y:S01]  /*5b80*/  @!P0 FMUL.FTZ R10, R5.reuse, R27 ;  /* 0x0000001b050a8220 */ /* 0x040fe20000410000 */
[----:B------:R-:W-:Y:S01]  /*5b90*/  @!P0 SHF.L.U32 R9, R14, 0x10, RZ ;  /* 0x000000100e098819 */ /* 0x000fe200000006ff */
[----:B------:R-:W-:Y:S01]  /*5ba0*/  @!P0 FFMA.FTZ R2, R16, R17, R2 ;  /* 0x0000001110028223 */ /* 0x000fe20000010002 */
[----:B------:R-:W-:Y:S01]  /*5bb0*/  @!P0 F2FP.BF16.PACK_AB R17, R40, R41 ;  /* 0x000000292811823e */ /* 0x000fe200000010ff */
[-C--:B------:R-:W-:Y:S01]  /*5bc0*/  @!P0 FMUL.FTZ R8, R5, R6.reuse ;  /* 0x0000000605088220 */ /* 0x080fe20000410000 */
[----:B------:R-:W-:Y:S01]  /*5bd0*/  @!P0 F2FP.BF16.PACK_AB R16, R39, R45 ;  /* 0x0000002d2710823e */ /* 0x000fe200000010ff */
[----:B------:R-:W-:Y:S01]  /*5be0*/  @!P0 FFMA.FTZ R36, R28, R6, -R10 ;  /* 0x000000061c248223 */ /* 0x000fe2000001080a */
[----:B------:R-:W-:Y:S01]  /*5bf0*/  @!P0 LOP3.LUT R6, R14, 0xffff0000, RZ, 0xc0, !PT ;  /* 0xffff00000e068812 */ /* 0x000fe200078ec0ff */
[----:B------:R-:W-:Y:S02]  /*5c00*/  @!P0 IMAD.U32 R10, R11, 0x10000, RZ ;  /* 0x000100000b0a8824 */ /* 0x000fe400078e00ff */
[C---:B------:R-:W-:Y:S02]  /*5c10*/  @!P0 FMUL.FTZ R29, R9.reuse, R22 ;  /* 0x00000016091d8220 */ /* 0x040fe40000410000 */
[-C--:B------:R-:W-:Y:S01]  /*5c20*/  @!P0 FMUL.FTZ R5, R9, R10.reuse ;  /* 0x0000000a09058220 */ /* 0x080fe20000410000 */
[----:B------:R-:W-:Y:S01]  /*5c30*/  @!P0 LOP3.LUT R9, R11, 0xffff0000, RZ, 0xc0, !PT ;  /* 0xffff00000b098812 */ /* 0x000fe200078ec0ff */
[----:B------:R-:W-:Y:S01]  /*5c40*/  @!P0 FFMA.FTZ R29, R23, R10, -R29 ;  /* 0x0000000a171d8223 */ /* 0x000fe2000001081d */
[----:B------:R-:W-:Y:S01]  /*5c50*/  @!P0 LOP3.LUT R10, R34, 0xffff0000, RZ, 0xc0, !PT ;  /* 0xffff0000220a8812 */ /* 0x000fe200078ec0ff */
[----:B------:R-:W-:Y:S02]  /*5c60*/  @!P0 FMUL.FTZ R11, R6, R24 ;  /* 0x00000018060b8220 */ /* 0x000fe40000410000 */
[----:B------:R-:W-:Y:S02]  /*5c70*/  @!P0 FFMA.FTZ R3, R18, R19, R3 ;  /* 0x0000001312038223 */ /* 0x000fe40000010003 */
[-C--:B------:R-:W-:Y:S01]  /*5c80*/  @!P0 FFMA.FTZ R37, R10, R9.reuse, -R11 ;  /* 0x000000090a258223 */ /* 0x080fe2000001080b */
[----:B------:R-:W-:Y:S01]  /*5c90*/  @!P0 F2FP.BF16.PACK_AB R11, R36, R38 ;  /* 0x00000026240b823e */ /* 0x000fe200000010ff */
[----:B------:R-:W-:Y:S01]  /*5ca0*/  @!P0 FMUL.FTZ R6, R6, R9 ;  /* 0x0000000906068220 */ /* 0x000fe20000410000 */
[----:B------:R-:W-:Y:S01]  /*5cb0*/  @!P0 F2FP.BF16.PACK_AB R9, R2, R0 ;  /* 0x000000000209823e */ /* 0x000fe200000010ff */
[----:B------:R-:W-:Y:S01]  /*5cc0*/  @!P0 FFMA.FTZ R4, R20, R21, R4 ;  /* 0x0000001514048223 */ /* 0x000fe20000010004 */
[----:B------:R-:W-:Y:S01]  /*5cd0*/  @!P0 MOV R35, R11 ;  /* 0x0000000b00238202 */ /* 0x000fe20000000f00 */
[----:B------:R-:W-:Y:S02]  /*5ce0*/  @!P0 FFMA.FTZ R5, R22, R23, R5 ;  /* 0x0000001716058223 */ /* 0x000fe40000010005 */
[----:B------:R-:W-:Y:S01]  /*5cf0*/  @!P0 FFMA.FTZ R6, R24, R10, R6 ;  /* 0x0000000a18068223 */ /* 0x000fe20000010006 */
[----:B------:R-:W-:Y:S01]  /*5d00*/  @!P0 F2FP.BF16.PACK_AB R10, R37, R29 ;  /* 0x0000001d250a823e */ /* 0x000fe200000010ff */
        /* <DEDUP_REMOVED lines=20> */
.L_x_728:
[----:B------:R1:W2:Y:S01]  /*5e50*/  SHFL.IDX PT, R2, R14, RZ, 0x181f ;  /* 0x00181fff0e027589 */ /* 0x0002a200000e0000 */
[----:B------:R-:W-:Y:S03]  /*5e60*/  IMAD.IADD R3, R53, 0x1, -R50 ;  /* 0x0000000135037824 */ /* 0x000fe600078e0a32 */
[----:B------:R1:W3:Y:S02]  /*5e70*/  SHFL.IDX PT, R0, R22, RZ, 0x181f ;  /* 0x00181fff16007589 */ /* 0x0002e400000e0000 */
[----:B------:R-:W-:Y:S04]  /*5e80*/  IMNMX R49, R3, 0x20, PT ;  /* 0x0000002003317817 */ /* 0x000fe80003800200 */
[----:B------:R-:W-:Y:S11]  /*5e90*/  ISETP.GT.AND P0, PT, R49, R211, PT ;  /* 0x000000d33100720c */ /* 0x000ff60003f04270 */
[----:B------:R-:W-:Y:S02]  /*5ea0*/  @!UPT UIADD3 URZ, URZ, URZ, URZ ;  /* 0x0000003f3f3ff290 */ /* 0x000fe4000fffe03f */
[----:B------:R-:W-:-:S05]  /*5eb0*/  @!P0 BRA `(.L_x_732) ;  /* 0x0000014000008947 */ /* 0x000fca0003800000 */
[----:B------:R-:W-:Y:S02]  /*5ec0*/  ISETP.GE.AND P2, PT, R132, c[0x0][0x1d4], PT ;  /* 0x0000750084007a0c */ /* 0x000fe40003f46270 */
[----:B------:R-:W-:Y:S02]  /*5ed0*/  ISETP.GE.AND P3, PT, R137, c[0x0][0x1d4], PT ;  /* 0x0000750089007a0c */ /* 0x000fe40003f66270 */
[----:B------:R-:W-:Y:S09]  /*5ee0*/  ISETP.GE.AND P1, PT, R200, c[0x0][0x1d4], PT ;  /* 0x00007500c8007a0c */ /* 0x000ff20003f26270 */
[----:B-1----:R-:W1:Y:S01]  /*5ef0*/  @!P2 LDS.128 R12, [R194+0xc080] ;  /* 0x00c08000c20ca984 */ /* 0x002e620000000c00 */
[C---:B---3--:R-:W-:Y:S04]  /*5f00*/  @!P2 LEA R4, P0, R132.reuse, R0, 0x1 ;  /* 0x000000008404a211 */ /* 0x048fe800078008ff */
[----:B--2---:R-:W-:Y:S02]  /*5f10*/  @!P2 LEA.HI.X R5, R132, R2, R133, 0x1, P0 ;  /* 0x000000028405a211 */ /* 0x004fe400000f0c85 */
[C---:B------:R-:W-:Y:S04]  /*5f20*/  @!P3 LEA R8, P0, R201.reuse, R0, 0x1 ;  /* 0x00000000c908b211 */ /* 0x040fe800078008ff */
[----:B------:R-:W-:Y:S02]  /*5f30*/  @!P3 LEA.HI.X R9, R201, R2, R205, 0x1, P0 ;  /* 0x00000002c909b211 */ /* 0x000fe400000f0ccd */
[C---:B------:R-:W-:Y:S04]  /*5f40*/  @!P1 LEA R6, P0, R200.reuse, R0, 0x1 ;  /* 0x00000000c8069211 */ /* 0x040fe800078008ff */
[----:B------:R-:W-:Y:S02]  /*5f50*/  @!P1 LEA.HI.X R7, R200, R2, R207, 0x1, P0 ;  /* 0x00000002c8079211 */ /* 0x000fe400000f0ccf */
[C---:B------:R-:W-:Y:S01]  /*5f60*/  ISETP.GE.AND P0, PT, R199.reuse, c[0x0][0x1d4], PT ;  /* 0x00007500c7007a0c */ /* 0x040fe20003f06270 */
[----:B-1----:R1:W-:Y:S04]  /*5f70*/  @!P2 ST.E.128 [R4.64], R12 ;  /* 0x0000000c0400a985 */ /* 0x0023e8000c101d08 */
        /* <DEDUP_REMOVED lines=8> */
.L_x_732:
[----:B------:R-:W-:Y:S05]  /*6000*/  BSYNC B1 ;  /* 0x0000000000017941 */ /* 0x000fea0003800000 */
.L_x_727:
        /* <DEDUP_REMOVED lines=17> */
[----:B------:R-:W-:Y:S02]  /*6120*/  @P0 IMAD.MOV.U32 R2, RZ, RZ, R76 ;  /* 0x000000ffff020224 */ /* 0x000fe400078e004c */
[C---:B------:R-:W-:Y:S02]  /*6130*/  @P0 IMAD R0, R4.reuse, c[0x0][0x25c], R0 ;  /* 0x0000970004000a24 */ /* 0x040fe400078e0200 */
[----:B------:R-:W-:Y:S04]  /*6140*/  @P0 IMAD.WIDE.U32 R2, R4, c[0x0][0x258], R2 ;  /* 0x0000960004020a25 */ /* 0x000fe800078e0002 */
        /* <DEDUP_REMOVED lines=15> */
[----:B------:R-:W3:Y:S01]  /*6240*/  SHFL.IDX PT, R2, R2, RZ, 0x181f ;  /* 0x00181fff02027589 */ /* 0x000ee200000e0000 */
[----:B------:R-:W-:Y:S04]  /*6250*/  DEPBAR.LE SB0, 0x0 ;  /* 0x000080000000791a */ /* 0x000fe80000000000 */
[----:B------:R-:W-:Y:S06]  /*6260*/  BAR.SYNC.DEFER_BLOCKING 0x0 ;  /* 0x0000000000007b1d */ /* 0x000fec0000010000 */
[----:B------:R-:W-:-:S05]  /*6270*/  @!P0 BRA `(.L_x_744) ;  /* 0x0000014000008947 */ /* 0x000fca0003800000 */
[----:B-123--:R-:W-:Y:S02]  /*6280*/  ISETP.GE.AND P2, PT, R132, c[0x0][0x1d4], PT ;  /* 0x0000750084007a0c */ /* 0x00efe40003f46270 */
[----:B------:R-:W-:Y:S02]  /*6290*/  ISETP.GE.AND P3, PT, R137, c[0x0][0x1d4], PT ;  /* 0x0000750089007a0c */ /* 0x000fe40003f66270 */
[----:B------:R-:W-:Y:S09]  /*62a0*/  ISETP.GE.AND P1, PT, R200, c[0x0][0x1d4], PT ;  /* 0x00007500c8007a0c */ /* 0x000ff20003f26270 */
[----:B------:R-:W1:Y:S01]  /*62b0*/  @!P2 LDS.128 R12, [R194+0x8080] ;  /* 0x00808000c20ca984 */ /* 0x000e620000000c00 */
[C---:B------:R-:W-:Y:S04]  /*62c0*/  @!P2 LEA R4, P0, R132.reuse, R0, 0x1 ;  /* 0x000000008404a211 */ /* 0x040fe800078008ff */
[----:B------:R-:W-:Y:S02]  /*62d0*/  @!P2 LEA.HI.X R5, R132, R2, R133, 0x1, P0 ;  /* 0x000000028405a211 */ /* 0x000fe400000f0c85 */
        /* <DEDUP_REMOVED lines=14> */
.L_x_744:
[----:B-123--:R-:W-:Y:S05]  /*63c0*/  BSYNC B0 ;  /* 0x0000000000007941 */ /* 0x00efea0003800000 */
.L_x_743:
[C---:B------:R-:W-:Y:S02]  /*63d0*/  ISETP.GT.AND P0, PT, R46.reuse, R80, PT ;  /* 0x000000502e00720c */ /* 0x040fe40003f04270 */
[----:B------:R-:W-:Y:S02]  /*63e0*/  IADD3 R46, R46, -0x1, RZ ;  /* 0xffffffff2e2e7810 */ /* 0x000fe40007ffe0ff */
[----:B------:R-:W-:Y:S09]  /*63f0*/  LOP3.LUT P2, RZ, R214, 0x1, RZ, 0xc0, !PT ;  /* 0x00000001d6ff7812 */ /* 0x000ff2000784c0ff */
[----:B------:R-:W-:Y:S01]  /*6400*/  @P0 SHF.R.S32.HI R4, RZ, 0x1f, R46 ;  /* 0x0000001fff040819 */ /* 0x000fe2000001142e */
[----:B------:R-:W-:Y:S02]  /*6410*/  @P0 IMAD R0, R101, R46, RZ ;  /* 0x0000002e65000224 */ /* 0x000fe400078e02ff */
[----:B------:R-:W-:Y:S02]  /*6420*/  @P0 IMAD.MOV.U32 R2, RZ, RZ, R60 ;  /* 0x000000ffff020224 */ /* 0x000fe400078e003c */
        /* <DEDUP_REMOVED lines=17> */
.L_x_726:
[----:B------:R-:W-:Y:S01]  /*6540*/  IMAD.MOV.U32 R0, RZ, RZ, c[0x0][0x2c4] ;  /* 0x0000b100ff007624 */ /* 0x000fe200078e00ff */
[----:B------:R-:W-:Y:S01]  /*6550*/  IADD3 R2, R209, 0x1, -R210 ;  /* 0x00000001d1027810 */ /* 0x000fe20007ffe8d2 */
[----:B-1----:R-:W-:-:S03]  /*6560*/  IMAD.MOV.U32 R4, RZ, RZ, c[0x0][0x32c] ;  /* 0x0000cb00ff047624 */ /* 0x002fc600078e00ff */
[----:B------:R-:W-:Y:S02]  /*6570*/  ISETP.NE.AND P3, PT, R0, 0x1, PT ;  /* 0x000000010000780c */ /* 0x000fe40003f65270 */
[----:B------:R-:W-:Y:S02]  /*6580*/  IADD3 R0, R227, 0x7f, RZ ;  /* 0x0000007fe3007810 */ /* 0x000fe40007ffe0ff */
[----:B------:R-:W-:-:S09]  /*6590*/  ISETP.GE.AND P1, PT, R4, 0x1, PT ;  /* 0x000000010400780c */ /* 0x000fd20003f26270 */
[----:B------:R-:W-:-:S05]  /*65a0*/  @P3 IMAD.HI.U32 R3, R0, c[0x0][0x2c8], RZ ;  /* 0x0000b20000033a27 */ /* 0x000fca00078e00ff */
[----:B------:R-:W-:-:S05]  /*65b0*/  @P3 SHF.R.U32.HI R0, RZ, c[0x0][0x2cc], R3 ;  /* 0x0000b300ff003a19 */ /* 0x000fca0000011603 */
[----:B------:R-:W-:-:S05]  /*65c0*/  IMAD.IADD R0, R2, 0x1, R0 ;  /* 0x0000000102007824 */ /* 0x000fca00078e0200 */
[----:B------:R-:W-:Y:S01]  /*65d0*/  IADD3 R3, R0, c[0x0][0x328], RZ ;  /* 0x0000ca0000037a10 */ /* 0x000fe20007ffe0ff */
[----:B------:R-:W-:Y:S05]  /*65e0*/  @!P1 BRA `(.L_x_746) ;  /* 0x0000011000009947 */ /* 0x000fea0003800000 */
[C---:B------:R-:W-:Y:S01]  /*65f0*/  ISETP.GT.AND P0, PT, R0.reuse, RZ, PT ;  /* 0x000000ff0000720c */ /* 0x040fe20003f04270 */
[----:B------:R-:W-:Y:S01]  /*6600*/  BSSY B0, `(.L_x_747) ;  /* 0x000000d000007945 */ /* 0x000fe20003800000 */
[----:B------:R-:W-:Y:S01]  /*6610*/  IADD3 R2, R0, -0x1, RZ ;  /* 0xffffffff00027810 */ /* 0x000fe20007ffe0ff */
[----:B------:R-:W-:-:S10]  /*6620*/  IMAD.MOV.U32 R4, RZ, RZ, c[0x0][0x32c] ;  /* 0x0000cb00ff047624 */ /* 0x000fd400078e00ff */
[----:B------:R-:W-:Y:S05]  /*6630*/  @P0 BRA `(.L_x_748) ;  /* 0x0000006000000947 */ /* 0x000fea0003800000 */
[----:B------:R-:W-:Y:S01]  /*6640*/  ISETP.NE.AND P0, PT, R4, 0x1, PT ;  /* 0x000000010400780c */ /* 0x000fe20003f05270 */
[----:B------:R-:W-:-:S12]  /*6650*/  IMAD.MOV R0, RZ, RZ, -R0 ;  /* 0x000000ffff007224 */ /* 0x000fd800078e0a00 */
[----:B------:R-:W-:-:S05]  /*6660*/  @P0 IMAD.HI.U32 R2, R0, c[0x0][0x330], RZ ;  /* 0x0000cc0000020a27 */ /* 0x000fca00078e00ff */
[----:B------:R-:W-:-:S04]  /*6670*/  @P0 SHF.R.U32.HI R0, RZ, c[0x0][0x334], R2 ;  /* 0x0000cd00ff000a19 */ /* 0x000fc80000011602 */
[----:B------:R-:W-:Y:S01]  /*6680*/  LOP3.LUT R2, RZ, R0, RZ, 0x33, !PT ;  /* 0x00000000ff027212 */ /* 0x000fe200078e33ff */
[----:B------:R-:W-:Y:S05]  /*6690*/  BRA `(.L_x_749) ;  /* 0x0000003000007947 */ /* 0x000fea0003800000 */
.L_x_748:
[----:B------:R-:W-:-:S13]  /*66a0*/  ISETP.NE.AND P0, PT, R4, 0x1, PT ;  /* 0x000000010400780c */ /* 0x000fda0003f05270 */
[----:B------:R-:W-:-:S05]  /*66b0*/  @P0 IMAD.HI.U32 R0, R2, c[0x0][0x330], RZ ;  /* 0x0000cc0002000a27 */ /* 0x000fca00078e00ff */
[----:B------:R-:W-:Y:S02]  /*66c0*/  @P0 SHF.R.U32.HI R2, RZ, c[0x0][0x334], R0 ;  /* 0x0000cd00ff020a19 */ /* 0x000fe40000011600 */
.L_x_749:
[----:B------:R-:W-:Y:S05]  /*66d0*/  BSYNC B0 ;  /* 0x0000000000007941 */ /* 0x000fea0003800000 */
.L_x_747:
[----:B------:R-:W-:-:S05]  /*66e0*/  IMAD R2, R2, R4, c[0x0][0x32c] ;  /* 0x0000cb0002027624 */ /* 0x000fca00078e0204 */
[----:B------:R-:W-:-:S04]  /*66f0*/  IMNMX R3, R3, R2, PT ;  /* 0x0000000203037217 */ /* 0x000fc80003800200 */
.L_x_746:
[----:B------:R-:W-:Y:S01]  /*6700*/  IADD3 R3, R3, 0x1f, RZ ;  /* 0x0000001f03037810 */ /* 0x000fe20007ffe0ff */
[----:B------:R-:W-:-:S03]  /*6710*/  @P3 IMAD.HI.U32 R2, R227, c[0x0][0x2c8], RZ ;  /* 0x0000b200e3023a27 */ /* 0x000fc600078e00ff */
[----:B------:R-:W-:Y:S01]  /*6720*/  SHF.R.S32.HI R4, RZ, 0x1f, R3 ;  /* 0x0000001fff047819 */ /* 0x000fe20000011403 */
[----:B------:R-:W-:Y:S01]  /*6730*/  IMAD.MOV.U32 R0, RZ, RZ, R227 ;  /* 0x000000ffff007224 */ /* 0x000fe200078e00e3 */
[----:B------:R-:W-:Y:S02]  /*6740*/  @P3 SHF.R.U32.HI R0, RZ, c[0x0][0x2cc], R2 ;  /* 0x0000b300ff003a19 */ /* 0x000fe40000011602 */
        /* <DEDUP_REMOVED lines=16> */
.L_x_752:
[----:B------:R-:W-:-:S04]  /*6850*/  MOV R3, c[0x0][0x32c] ;  /* 0x0000cb0000037a02 */ /* 0x000fc80000000f00 */
[----:B------:R-:W-:-:S13]  /*6860*/  ISETP.NE.AND P0, PT, R3, 0x1, PT ;  /* 0x000000010300780c */ /* 0x000fda0003f05270 */
[----:B------:R-:W-:-:S05]  /*6870*/  @P0 IMAD.HI.U32 R3, R0, c[0x0][0x330], RZ ;  /* 0x0000cc0000030a27 */ /* 0x000fca00078e00ff */
[----:B------:R-:W-:Y:S02]  /*6880*/  @P0 SHF.R.U32.HI R0, RZ, c[0x0][0x334], R3 ;  /* 0x0000cd00ff000a19 */ /* 0x000fe40000011603 */
.L_x_753:
[----:B------:R-:W-:Y:S05]  /*6890*/  BSYNC B0 ;  /* 0x0000000000007941 */ /* 0x000fea0003800000 */
.L_x_751:
[----:B------:R-:W-:-:S05]  /*68a0*/  IMAD R0, R0, c[0x0][0x32c], RZ ;  /* 0x0000cb0000007a24 */ /* 0x000fca00078e02ff */
[----:B------:R-:W-:-:S04]  /*68b0*/  IMNMX R2, R2, R0, !PT ;  /* 0x0000000002027217 */ /* 0x000fc80007800200 */
.L_x_750:
[----:B------:R-:W-:Y:S01]  /*68c0*/  SHF.R.S32.HI R0, RZ, 0x1f, R2 ;  /* 0x0000001fff007819 */ /* 0x000fe20000011402 */
[----:B------:R-:W-:Y:S03]  /*68d0*/  BSSY B0, `(.L_x_754) ;  /* 0x0000025000007945 */ /* 0x000fe60003800000 */
[----:B------:R-:W-:-:S04]  /*68e0*/  LEA.HI R0, R0, R2, RZ, 0x5 ;  /* 0x0000000200007211 */ /* 0x000fc800078f28ff */
[----:B------:R-:W-:-:S04]  /*68f0*/  SHF.R.S32.HI R0, RZ, 0x5, R0 ;  /* 0x00000005ff007819 */ /* 0x000fc80000011400 */
[----:B------:R-:W-:Y:S01]  /*6900*/  IMNMX R5, RZ, R0, !PT ;  /* 0x00000000ff057217 */ /* 0x000fe20007800200 */
[----:B------:R-:W-:-:S03]  /*6910*/  IMAD.MOV.U32 R0, RZ, RZ, RZ ;  /* 0x000000ffff007224 */ /* 0x000fc600078e00ff */
[----:B------:R-:W-:-:S13]  /*6920*/  ISETP.GT.AND P0, PT, R7, R5, PT ;  /* 0x000000050700720c */ /* 0x000fda0003f04270 */
        /* <DEDUP_REMOVED lines=31> */
.L_x_755:
[----:B------:R-:W-:Y:S05]  /*6b20*/  BSYNC B0 ;  /* 0x0000000000007941 */ /* 0x000fea0003800000 */
.L_x_754:
[----:B------:R-:W-:Y:S01]  /*6b30*/  IMAD R208, R244, R0, R5 ;  /* 0x00000000f4d07224 */ /* 0x000fe200078e0205 */
        /* <DEDUP_REMOVED lines=73> */
[----:B------:R-:W-:-:S04]  /*6fd0*/  @P1 IMAD.MOV.U32 R2, RZ, RZ, 0x4 ;  /* 0x00000004ff021424 */ /* 0x000fc800078e00ff */
[----:B------:R-:W-:-:S05]  /*6fe0*/  @P1 IMAD.WIDE R2, R235, R2, c[0x0][0x340] ;  /* 0x0000d000eb021625 */ /* 0x000fca00078e0202 */
[----:B------:R1:W5:Y:S01]  /*6ff0*/  @P1 LDG.E R14, [R2.64] ;  /* 0x00000008020e1981 */ /* 0x000362000c1e1900 */
[----:B------:R-:W-:Y:S02]  /*7000*/  SHF.R.S32.HI R0, RZ, 0x1f, R97 ;  /* 0x0000001fff007819 */ /* 0x000fe40000011461 */
[----:B------:R-:W-:Y:S02]  /*7010*/  ISETP.NE.U32.AND P0, PT, RZ, c[0x0][0x348], PT ;  /* 0x0000d200ff007a0c */ /* 0x000fe40003f05070 */
[----:B------:R-:W-:Y:S01]  /*7020*/  LOP3.LUT R218, R234, 0xffff, RZ, 0xc0, !PT ;  /* 0x0000ffffeada7812 */ /* 0x000fe200078ec0ff */
[----:B------:R-:W-:Y:S01]  /*7030*/  IMAD R0, R0, c[0x0][0x178], RZ ;  /* 0x00005e0000007a24 */ /* 0x000fe200078e02ff */
[----:B------:R-:W-:Y:S02]  /*7040*/  ISETP.NE.AND.EX P0, PT, RZ, c[0x0][0x34c], PT, P0 ;  /* 0x0000d300ff007a0c */ /* 0x000fe40003f05300 */
[----:B------:R-:W-:Y:S01]  /*7050*/  IADD3 R4, R212, R227, RZ ;  /* 0x000000e3d4047210 */ /* 0x000fe20007ffe0ff */
[----:B------:R-:W-:Y:S01]  /*7060*/  IMAD R0, R97, c[0x0][0x17c], R0 ;  /* 0x00005f0061007a24 */ /* 0x000fe200078e0200 */
[----:B------:R-:W-:-:S02]  /*7070*/  SEL R5, R235, RZ, !P0 ;  /* 0x000000ffeb057207 */ /* 0x000fc40004000000 */
[----:B------:R-:W-:Y:S01]  /*7080*/  ISETP.GE.AND P5, PT, R132, c[0x0][0x198], PT ;  /* 0x0000660084007a0c */ /* 0x000fe20003fa6270 */
[----:B------:R-:W-:Y:S01]  /*7090*/  @P3 IMAD.HI.U32 R7, R4, c[0x0][0x2c8], RZ ;  /* 0x0000b20004073a27 */ /* 0x000fe200078e00ff */
[----:B------:R-:W-:Y:S02]  /*70a0*/  ISETP.GE.AND P4, PT, R137, c[0x0][0x198], PT ;  /* 0x0000660089007a0c */ /* 0x000fe40003f86270 */
[----:B------:R-:W-:Y:S02]  /*70b0*/  ISETP.GE.AND P2, PT, R199, c[0x0][0x198], PT ;  /* 0x00006600c7007a0c */ /* 0x000fe40003f46270 */
[----:B------:R-:W-:Y:S02]  /*70c0*/  IADD3 R119, R195, -0x1, RZ ;  /* 0xffffffffc3777810 */ /* 0x000fe40007ffe0ff */
[----:B------:R-:W-:Y:S01]  /*70d0*/  IADD3 R13, R211, R227, RZ ;  /* 0x000000e3d30d7210 */ /* 0x000fe20007ffe0ff */
[----:B-1----:R-:W-:-:S04]  /*70e0*/  IMAD.WIDE.U32 R2, R97, c[0x0][0x178], RZ ;  /* 0x00005e0061027a25 */ /* 0x002fc800078e00ff */
[----:B------:R-:W-:Y:S01]  /*70f0*/  IMAD.IADD R3, R3, 0x1, R0 ;  /* 0x0000000103037824 */ /* 0x000fe200078e0200 */
[----:B------:R-:W-:-:S03]  /*7100*/  SHF.R.S32.HI R0, RZ, 0x1f, R235 ;  /* 0x0000001fff007819 */ /* 0x000fc600000114eb */
[----:B------:R-:W-:Y:S01]  /*7110*/  IMAD.WIDE.U32 R2, R218, c[0x0][0x1b8], R2 ;  /* 0x00006e00da027a25 */ /* 0x000fe200078e0002 */
[----:B------:R-:W-:-:S03]  /*7120*/  SEL R6, R0, RZ, !P0 ;  /* 0x000000ff00067207 */ /* 0x000fc60004000000 */
[----:B------:R-:W-:Y:S01]  /*7130*/  IMAD.MOV.U32 R0, RZ, RZ, R4 ;  /* 0x000000ffff007224 */ /* 0x000fe200078e0004 */
[----:B------:R-:W-:Y:S01]  /*7140*/  @P3 SHF.R.U32.HI R0, RZ, c[0x0][0x2cc], R7 ;  /* 0x0000b300ff003a19 */ /* 0x000fe20000011607 */
[----:B------:R-:W-:Y:S01]  /*7150*/  IMAD R3, R218, c[0x0][0x1bc], R3 ;  /* 0x00006f00da037a24 */ /* 0x000fe200078e0203 */
[----:B------:R-:W-:Y:S01]  /*7160*/  ISETP.GE.AND P3, PT, R200, c[0x0][0x198], PT ;  /* 0x00006600c8007a0c */ /* 0x000fe20003f66270 */
[----:B------:R-:W-:Y:S01]  /*7170*/  IMAD R6, R6, c[0x0][0x1c0], RZ ;  /* 0x0000700006067a24 */ /* 0x000fe200078e02ff */
[----:B------:R-:W-:Y:S01]  /*7180*/  SHF.R.S32.HI R7, RZ, 0x1f, R0 ;  /* 0x0000001fff077819 */ /* 0x000fe20000011400 */
[----:B------:R-:W-:-:S04]  /*7190*/  IMAD.WIDE.U32 R2, R5, c[0x0][0x1c0], R2 ;  /* 0x0000700005027a25 */ /* 0x000fc800078e0002 */
[----:B------:R-:W-:Y:S01]  /*71a0*/  IMAD R6, R5, c[0x0][0x1c4], R6 ;  /* 0x0000710005067a24 */ /* 0x000fe200078e0206 */
[----:B------:R-:W-:-:S03]  /*71b0*/  IADD3 R5, -R0, RZ, RZ ;  /* 0x000000ff00057210 */ /* 0x000fc60007ffe1ff */
[----:B------:R-:W-:Y:S02]  /*71c0*/  IMAD.IADD R3, R3, 0x1, R6 ;  /* 0x0000000103037824 */ /* 0x000fe400078e0206 */
[----:B------:R-:W-:Y:S02]  /*71d0*/  IMAD R4, R5, c[0x0][0x2c4], R4 ;  /* 0x0000b10005047a24 */ /* 0x000fe400078e0204 */
[----:B------:R-:W-:Y:S02]  /*71e0*/  IMAD R5, R7, c[0x0][0x1b0], RZ ;  /* 0x00006c0007057a24 */ /* 0x000fe400078e02ff */
[----:B------:R-:W-:-:S04]  /*71f0*/  IMAD.WIDE.U32 R2, R0, c[0x0][0x1b0], R2 ;  /* 0x00006c0000027a25 */ /* 0x000fc800078e0002 */
[----:B------:R-:W-:Y:S01]  /*7200*/  IMAD R6, R0, c[0x0][0x1b4], R5 ;  /* 0x00006d0000067a24 */ /* 0x000fe200078e0205 */
[----:B------:R-:W-:-:S04]  /*7210*/  SHF.R.S32.HI R5, RZ, 0x1f, R4 ;  /* 0x0000001fff057819 */ /* 0x000fc80000011404 */
[----:B------:R-:W-:Y:S01]  /*7220*/  IADD3 R3, R3, R6, RZ ;  /* 0x0000000603037210 */ /* 0x000fe20007ffe0ff */
[----:B------:R-:W-:-:S04]  /*7230*/  IMAD R0, R5, c[0x0][0x1a8], RZ ;  /* 0x00006a0005007a24 */ /* 0x000fc800078e02ff */
[C---:B------:R-:W-:Y:S02]  /*7240*/  IMAD R0, R4.reuse, c[0x0][0x1ac], R0 ;  /* 0x00006b0004007a24 */ /* 0x040fe400078e0200 */
[----:B------:R-:W-:-:S04]  /*7250*/  IMAD.WIDE.U32 R2, R4, c[0x0][0x1a8], R2 ;  /* 0x00006a0004027a25 */ /* 0x000fc800078e0002 */
[----:B------:R-:W-:Y:S01]  /*7260*/  IMAD.IADD R0, R3, 0x1, R0 ;  /* 0x0000000103007824 */ /* 0x000fe200078e0200 */
[----:B------:R-:W-:-:S04]  /*7270*/  LEA R12, P0, R2, c[0x0][0x160], 0x1 ;  /* 0x00005800020c7a11 */ /* 0x000fc800078008ff */
[----:B------:R-:W-:Y:S01]  /*7280*/  LEA.HI.X R5, R2, c[0x0][0x164], R0, 0x1, P0 ;  /* 0x0000590002057a11 */ /* 0x000fe200000f0c00 */
[----:B------:R-:W-:Y:S01]  /*7290*/  @!P1 IMAD.MOV.U32 R14, RZ, RZ, R235 ;  /* 0x000000ffff0e9224 */ /* 0x000fe200078e00eb */
[----:B------:R-:W-:Y:S05]  /*72a0*/  BRA.DIV ~URZ, `(.L_x_757) ;  /* 0x0001a2427f007947 */ /* 0x000fea000b800000 */
[----:B------:R1:W2:Y:S02]  /*72b0*/  SHFL.IDX PT, R4, R5, RZ, 0x181f ;  /* 0x00181fff05047589 */ /* 0x0002a400000e0000 */
.L_x_977:
[----:B------:R-:W-:Y:S05]  /*72c0*/  BRA.DIV ~URZ, `(.L_x_758) ;  /* 0x0001a2927f007947 */ /* 0x000fea000b800000 */
[----:B------:R3:W4:Y:S02]  /*72d0*/  SHFL.IDX PT, R0, R12, RZ, 0x181f ;  /* 0x00181fff0c007589 */ /* 0x00072400000e0000 */
.L_x_978:
[----:B------:R-:W-:Y:S01]  /*72e0*/  IMAD R60, R210, c[0x0][0x2c4], RZ ;  /* 0x0000b100d23c7a24 */ /* 0x000fe200078e02ff */
[----:B------:R-:W-:Y:S01]  /*72f0*/  LOP3.LUT R214, R214, 0xfffffffd, RZ, 0xc0, !PT ;  /* 0xfffffffdd6d67812 */ /* 0x000fe200078ec0ff */
[----:B------:R-:W-:Y:S03]  /*7300*/  BSSY B0, `(.L_x_759) ;  /* 0x0000013000007945 */ /* 0x000fe60003800000 */
[----:B------:R-:W-:-:S13]  /*7310*/  ISETP.GE.AND P0, PT, R13, R60, PT ;  /* 0x0000003c0d00720c */ /* 0x000fda0003f06270 */
[----:B------:R-:W-:Y:S01]  /*7320*/  @P0 LOP3.LUT R214, R214, 0x2, RZ, 0xfc, !PT ;  /* 0x00000002d6d60812 */ /* 0x000fe200078efcff */
[----:B------:R-:W-:Y:S05]  /*7330*/  @P0 BRA `(.L_x_760) ;  /* 0x000000f000000947 */ /* 0x000fea0003800000 */
[----:B----4-:R-:W-:-:S04]  /*7340*/  LEA R10, P0, R132, R0, 0x1 ;  /* 0x00000000840a7211 */ /* 0x010fc800078008ff */
[----:B--2---:R-:W-:Y:S02]  /*7350*/  LEA.HI.X R11, R132, R4, R133, 0x1, P0 ;  /* 0x00000004840b7211 */ /* 0x004fe400000f0c85 */
[----:B------:R-:W-:-:S03]  /*7360*/  LEA R8, P0, R201, R0, 0x1 ;  /* 0x00000000c9087211 */ /* 0x000fc600078008ff */
[----:B------:R-:W-:Y:S01]  /*7370*/  @!PT LDS RZ, [RZ] ;  /* 0x00000000fffff984 */ /* 0x000fe20000000800 */
[----:B------:R-:W-:Y:S01]  /*7380*/  @!PT LDS RZ, [RZ] ;  /* 0x00000000fffff984 */ /* 0x000fe20000000800 */
        /* <DEDUP_REMOVED lines=10> */
.L_x_760:
[----:B------:R-:W-:Y:S05]  /*7430*/  BSYNC B0 ;  /* 0x0000000000007941 */ /* 0x000fea0003800000 */
.L_x_759:
[----:B------:R-:W-:Y:S05]  /*7440*/  BRA.DIV ~URZ, `(.L_x_761) ;  /* 0x0001a1727f007947 */ /* 0x000fea000b800000 */
[----:B--2---:R2:W1:Y:S04]  /*7450*/  SHFL.IDX PT, R4, R5, 0x1, 0x181f ;  /* 0x00381f0005047f89 */ /* 0x00446800000e0000 */
[----:B----4-:R2:W4:Y:S02]  /*7460*/  SHFL.IDX PT, R0, R12, 0x1, 0x181f ;  /* 0x00381f000c007f89 */ /* 0x01052400000e0000 */
.L_x_979:
[----:B------:R-:W-:Y:S01]  /*7470*/  IADD3 R2, R13, 0x20, RZ ;  /* 0x000000200d027810 */ /* 0x000fe20007ffe0ff */
[----:B------:R-:W-:Y:S01]  /*7480*/  BSSY B0, `(.L_x_762) ;  /* 0x0000014000007945 */ /* 0x000fe20003800000 */
[----:B------:R-:W-:Y:S02]  /*7490*/  LOP3.LUT R214, R214, 0xfffffffb, RZ, 0xc0, !PT ;  /* 0xfffffffbd6d67812 */ /* 0x000fe400078ec0ff */
[----:B------:R-:W-:-:S13]  /*74a0*/  ISETP.GE.AND P0, PT, R2, R60, PT ;  /* 0x0000003c0200720c */ /* 0x000fda0003f06270 */
[----:B------:R-:W-:Y:S01]  /*74b0*/  @P0 LOP3.LUT R214, R214, 0x4, RZ, 0xfc, !PT ;  /* 0x00000004d6d60812 */ /* 0x000fe200078efcff */
[----:B------:R-:W-:Y:S05]  /*74c0*/  @P0 BRA `(.L_x_763) ;  /* 0x000000f000000947 */ /* 0x000fea0003800000 */
[----:B----4-:R-:W-:-:S04]  /*74d0*/  LEA R10, P0, R132, R0, 0x1 ;  /* 0x00000000840a7211 */ /* 0x010fc800078008ff */
[----:B-1----:R-:W-:Y:S02]  /*74e0*/  LEA.HI.X R11, R132, R4, R133, 0x1, P0 ;  /* 0x00000004840b7211 */ /* 0x002fe400000f0c85 */
        /* <DEDUP_REMOVED lines=13> */
.L_x_763:
[----:B------:R-:W-:Y:S05]  /*75c0*/  BSYNC B0 ;  /* 0x0000000000007941 */ /* 0x000fea0003800000 */
.L_x_762:
[----:B------:R-:W-:Y:S05]  /*75d0*/  BRA.DIV ~URZ, `(.L_x_764) ;  /* 0x0001a0a27f007947 */ /* 0x000fea000b800000 */
[----:B-1----:R1:W2:Y:S02]  /*75e0*/  SHFL.IDX PT, R4, R5, 0x2, 0x181f ;  /* 0x00581f0005047f89 */ /* 0x0022a400000e0000 */
.L_x_980:
[----:B------:R-:W-:Y:S05]  /*75f0*/  BRA.DIV ~URZ, `(.L_x_765) ;  /* 0x0001a0f27f007947 */ /* 0x000fea000b800000 */
[----:B----4-:R4:W1:Y:S02]  /*7600*/  SHFL.IDX PT, R0, R12, 0x2, 0x181f ;  /* 0x00581f000c007f89 */ /* 0x01086400000e0000 */
.L_x_981:
[----:B------:R-:W-:Y:S01]  /*7610*/  IADD3 R2, R13, 0x40, RZ ;  /* 0x000000400d027810 */ /* 0x000fe20007ffe0ff */
[----:B------:R-:W-:Y:S01]  /*7620*/  BSSY B0, `(.L_x_766) ;  /* 0x0000014000007945 */ /* 0x000fe20003800000 */
[----:B------:R-:W-:Y:S02]  /*7630*/  LOP3.LUT R214, R214, 0xfffffff7, RZ, 0xc0, !PT ;  /* 0xfffffff7d6d67812 */ /* 0x000fe400078ec0ff */
[----:B------:R-:W-:-:S13]  /*7640*/  ISETP.GE.AND P0, PT, R2, R60, PT ;  /* 0x0000003c0200720c */ /* 0x000fda0003f06270 */
[----:B------:R-:W-:Y:S01]  /*7650*/  @P0 LOP3.LUT R214, R214, 0x8, RZ, 0xfc, !PT ;  /* 0x00000008d6d60812 */ /* 0x000fe200078efcff */
[----:B------:R-:W-:Y:S05]  /*7660*/  @P0 BRA `(.L_x_767) ;  /* 0x000000f000000947 */ /* 0x000fea0003800000 */
[----:B-1----:R-:W-:-:S04]  /*7670*/  LEA R10, P0, R132, R0, 0x1 ;  /* 0x00000000840a7211 */ /* 0x002fc800078008ff */
        /* <DEDUP_REMOVED lines=14> */
.L_x_767:
[----:B------:R-:W-:Y:S05]  /*7760*/  BSYNC B0 ;  /* 0x0000000000007941 */ /* 0x000fea0003800000 */
.L_x_766:
[----:B------:R-:W-:Y:S05]  /*7770*/  BRA.DIV ~URZ, `(.L_x_768) ;  /* 0x00019fd27f007947 */ /* 0x000fea000b800000 */
[----:B--2---:R2:W3:Y:S04]  /*7780*/  SHFL.IDX PT, R4, R5, 0x3, 0x181f ;  /* 0x00781f0005047f89 */ /* 0x0044e800000e0000 */
[----:B-1----:R2:W1:Y:S02]  /*7790*/  SHFL.IDX PT, R0, R12, 0x3, 0x181f ;  /* 0x00781f000c007f89 */ /* 0x00246400000e0000 */
.L_x_982:
[----:B------:R-:W-:Y:S01]  /*77a0*/  IADD3 R2, R13, 0x60, RZ ;  /* 0x000000600d027810 */ /* 0x000fe20007ffe0ff */
[----:B-----5:R-:W-:-:S03]  /*77b0*/  IMAD.WIDE.U32 R222, R14, c[0x0][0x2b0], RZ ;  /* 0x0000ac000ede7a25 */ /* 0x020fc600078e00ff */
[----:B------:R-:W-:-:S13]  /*77c0*/  ISETP.GE.AND P6, PT, R2, R60, PT ;  /* 0x0000003c0200720c */ /* 0x000fda0003fc6270 */
        /* <DEDUP_REMOVED lines=10> */
[----:B------:R-:W-:-:S05]  /*7870*/  @!P6 LEA.HI.X R7, R200, R4, R207, 0x1, P0 ;  /* 0x00000004c807e211 */ /* 0x000fca00000f0ccf */
[----:B------:R3:W-:Y:S01]  /*7880*/  @!P6 LDGSTS.E.BYPASS.LTC128B.128 [R219+0x1b080], [R6.64], !P3 ;  /* 0x1b08000006dbefae */ /* 0x0007e2000d901d48 */
[C---:B-1----:R-:W-:Y:S02]  /*7890*/  @!P6 LEA R2, P0, R199.reuse, R0, 0x1 ;  /* 0x00000000c702e211 */ /* 0x042fe400078008ff */
[----:B------:R-:W-:Y:S02]  /*78a0*/  SHF.R.S32.HI R0, RZ, 0x1f, R14 ;  /* 0x0000001fff007819 */ /* 0x000fe4000001140e */
[----:B------:R-:W-:-:S03]  /*78b0*/  @!P6 LEA.HI.X R3, R199, R4, R206, 0x1, P0 ;  /* 0x00000004c703e211 */ /* 0x000fc600000f0cce */
[----:B------:R-:W-:Y:S02]  /*78c0*/  IMAD R0, R0, c[0x0][0x2b0], RZ ;  /* 0x0000ac0000007a24 */ /* 0x000fe400078e02ff */
[----:B------:R3:W-:Y:S02]  /*78d0*/  @!P6 LDGSTS.E.BYPASS.LTC128B.128 [R219+0x1f080], [R2.64], !P2 ;  /* 0x1f08000002dbefae */ /* 0x0007e4000d101d48 */
[----:B------:R-:W-:Y:S02]  /*78e0*/  IMAD R0, R14, c[0x0][0x2b4], R0 ;  /* 0x0000ad000e007a24 */ /* 0x000fe400078e0200 */
[----:B------:R-:W0:Y:S01]  /*78f0*/  LDGDEPBAR ;  /* 0x00000000000079af */ /* 0x000e220000000000 */
[----:B------:R-:W-:Y:S01]  /*7900*/  WARPSYNC 0xffffffff ;  /* 0xffffffff00007948 */ /* 0x000fe20003800000 */
[----:B------:R-:W-:Y:S02]  /*7910*/  IMAD.IADD R225, R223, 0x1, R0 ;  /* 0x00000001dfe17824 */ /* 0x000fe400078e0200 */
[----:B------:R-:W-:Y:S01]  /*7920*/  IMAD.MOV.U32 R120, RZ, RZ, c[0x0][0x2b8] ;  /* 0x0000ae00ff787624 */ /* 0x000fe200078e00ff */
[----:B------:R-:W-:Y:S01]  /*7930*/  BAR.SYNC.DEFER_BLOCKING 0x0 ;  /* 0x0000000000007b1d */ /* 0x000fe20000010000 */
[----:B------:R-:W-:Y:S01]  /*7940*/  IMAD.SHL.U32 R107, R119, 0x20, RZ ;  /* 0x00000020776b7824 */ /* 0x000fe200078e00ff */
[----:B------:R-:W-:Y:S01]  /*7950*/  LOP3.LUT R214, R214, 0xfffffffe, RZ, 0xc0, !PT ;  /* 0xfffffffed6d67812 */ /* 0x000fe200078ec0ff */
[----:B------:R-:W-:Y:S01]  /*7960*/  IMAD.MOV.U32 R197, RZ, RZ, RZ ;  /* 0x000000ffffc57224 */ /* 0x000fe200078e00ff */
[----:B------:R-:W-:Y:S01]  /*7970*/  ISETP.NE.AND P1, PT, R120, 0x1, PT ;  /* 0x000000017800780c */ /* 0x000fe20003f25270 */
[----:B---3--:R-:W-:-:S05]  /*7980*/  IMAD.IADD R2, R212, 0x1, R107 ;  /* 0x00000001d4027824 */ /* 0x008fca00078e026b */
[C---:B------:R-:W-:Y:S01]  /*7990*/  ISETP.GE.AND P0, PT, R2.reuse, R209, PT ;  /* 0x000000d10200720c */ /* 0x040fe20003f06270 */
[----:B------:R-:W-:-:S03]  /*79a0*/  IMAD.IADD R2, R2, 0x1, R226 ;  /* 0x0000000102027824 */ /* 0x000fc600078e02e2 */
[----:B------:R-:W-:Y:S01]  /*79b0*/  ISETP.GT.OR P0, PT, R212, 0x1f, P0 ;  /* 0x0000001fd400780c */ /* 0x000fe20000704670 */
[----:B------:R-:W-:Y:S02]  /*79c0*/  IMAD.MOV.U32 R0, RZ, RZ, R2 ;  /* 0x000000ffff007224 */ /* 0x000fe400078e0002 */
[----:B------:R-:W-:Y:S01]  /*79d0*/  @P1 IMAD.HI.U32 R3, R2, c[0x0][0x2bc], RZ ;  /* 0x0000af0002031a27 */ /* 0x000fe200078e00ff */
[----:B------:R-:W-:-:S04]  /*79e0*/  @P1 LOP3.LUT R214, R214, 0x1, RZ, 0xfc, !PT ;  /* 0x00000001d6d61812 */ /* 0x000fc800078efcff */
[----:B------:R-:W-:-:S05]  /*79f0*/  @P1 SHF.R.U32.HI R0, RZ, c[0x0][0x2c0], R3 ;  /* 0x0000b000ff001a19 */ /* 0x000fca0000011603 */
[----:B------:R-:W-:-:S04]  /*7a00*/  @!P0 IADD3 R3, P1, R0, R222, RZ ;  /* 0x000000de00038210 */ /* 0x000fc80007f3e0ff */
[----:B--2---:R-:W-:Y:S02]  /*7a10*/  @!P0 LEA.HI.X.SX32 R5, R0, R225, 0x1, P1 ;  /* 0x000000e100058211 */ /* 0x004fe400008f0eff */
[----:B------:R-:W-:-:S04]  /*7a20*/  @!P0 LEA R4, P1, R3, c[0x0][0x2a0], 0x2 ;  /* 0x0000a80003048a11 */ /* 0x000fc800078210ff */
[----:B------:R-:W-:-:S05]  /*7a30*/  @!P0 LEA.HI.X R5, R3, c[0x0][0x2a4], R5, 0x2, P1 ;  /* 0x0000a90003058a11 */ /* 0x000fca00008f1405 */
[----:B------:R-:W2:Y:S01]  /*7a40*/  @!P0 LDG.E R197, [R4.64] ;  /* 0x0000000804c58981 */ /* 0x000ea2000c1e1900 */
[----:B------:R-:W-:Y:S01]  /*7a50*/  IMAD.MOV R0, RZ, RZ, -R0 ;  /* 0x000000ffff007224 */ /* 0x000fe200078e0a00 */
[----:B------:R-:W-:Y:S01]  /*7a60*/  ISETP.GT.AND P5, PT, R212, 0x1f, PT ;  /* 0x0000001fd400780c */ /* 0x000fe20003fa4270 */
[----:B------:R-:W-:-:S04]  /*7a70*/  IMAD.WIDE.U32 R220, R218, c[0x0][0x1e8], RZ ;  /* 0x00007a00dadc7a25 */ /* 0x000fc800078e00ff */
[----:B------:R-:W-:Y:S02]  /*7a80*/  IMAD R198, R0, c[0x0][0x2b8], R2 ;  /* 0x0000ae0000c67a24 */ /* 0x000fe400078e0202 */
[----:B------:R-:W-:Y:S02]  /*7a90*/  IMAD R224, R218, c[0x0][0x1ec], R221 ;  /* 0x00007b00dae07a24 */ /* 0x000fe400078e02dd */
[----:B------:R-:W-:Y:S01]  /*7aa0*/  IMAD.WIDE.U32 R2, R198, c[0x0][0x1e0], RZ ;  /* 0x00007800c6027a25 */ /* 0x000fe200078e00ff */
[----:B------:R-:W-:-:S03]  /*7ab0*/  SHF.R.S32.HI R117, RZ, 0x1f, R198 ;  /* 0x0000001fff757819 */ /* 0x000fc600000114c6 */
[----:B------:R-:W-:Y:S02]  /*7ac0*/  IMAD.IADD R116, R209, 0x1, -R107 ;  /* 0x00000001d1747824 */ /* 0x000fe400078e0a6b */
        /* <DEDUP_REMOVED lines=17> */
[----:B------:R-:W-:-:S04]  /*7be0*/  @P0 LEA R8, P1, R201, R0, 0x1 ;  /* 0x00000000c9080211 */ /* 0x000fc800078208ff */
[----:B------:R-:W-:Y:S02]  /*7bf0*/  @P0 LEA.HI.X R9, R201, R2, R205, 0x1, P1 ;  /* 0x00000002c9090211 */ /* 0x000fe400008f0ccd */
[----:B------:R-:W-:-:S04]  /*7c00*/  @P0 LEA R6, P1, R200, R0, 0x1 ;  /* 0x00000000c8060211 */ /* 0x000fc800078208ff */
[----:B------:R-:W-:Y:S02]  /*7c10*/  @P0 LEA.HI.X R7, R200, R2, R207, 0x1, P1 ;  /* 0x00000002c8070211 */ /* 0x000fe400008f0ccf */
[----:B------:R-:W-:-:S13]  /*7c20*/  @P0 ISETP.GE.AND P1, PT, R132, c[0x0][0x1d4], PT ;  /* 0x0000750084000a0c */ /* 0x000fda0003f26270 */
[----:B------:R-:W-:Y:S01]  /*7c30*/  @!PT LDS RZ, [RZ] ;  /* 0x00000000fffff984 */ /* 0x000fe20000000800 */
[----:B------:R1:W-:Y:S02]  /*7c40*/  @P0 LDGSTS.E.BYPASS.LTC128B.128 [R194+0xc080], [R4.64], !P1 ;  /* 0x0c08000004c20fae */ /* 0x0003e4000c901d48 */
[----:B-1----:R-:W-:-:S04]  /*7c50*/  @P0 LEA R4, P1, R199, R0, 0x1 ;  /* 0x00000000c7040211 */ /* 0x002fc800078208ff */
[----:B------:R-:W-:Y:S02]  /*7c60*/  @P0 LEA.HI.X R5, R199, R2, R206, 0x1, P1 ;  /* 0x00000002c7050211 */ /* 0x000fe400008f0cce */
[----:B------:R-:W-:-:S13]  /*7c70*/  @P0 ISETP.GE.AND P1, PT, R137, c[0x0][0x1d4], PT ;  /* 0x0000750089000a0c */ /* 0x000fda0003f26270 */
[----:B------:R1:W-:Y:S01]  /*7c80*/  @P0 LDGSTS.E.BYPASS.LTC128B.128 [R194+0xd080], [R8.64], !P1 ;  /* 0x0d08000008c20fae */ /* 0x0003e2000c901d48 */
[----:B------:R-:W-:-:S13]  /*7c90*/  @P0 ISETP.GE.AND P1, PT, R200, c[0x0][0x1d4], PT ;  /* 0x00007500c8000a0c */ /* 0x000fda0003f26270 */
[----:B------:R1:W-:Y:S01]  /*7ca0*/  @P0 LDGSTS.E.BYPASS.LTC128B.128 [R194+0xe080], [R6.64], !P1 ;  /* 0x0e08000006c20fae */ /* 0x0003e2000c901d48 */
[----:B------:R-:W-:-:S13]  /*7cb0*/  @P0 ISETP.GE.AND P1, PT, R199, c[0x0][0x1d4], PT ;  /* 0x00007500c7000a0c */ /* 0x000fda0003f26270 */
[----:B------:R1:W-:Y:S01]  /*7cc0*/  @P0 LDGSTS.E.BYPASS.LTC128B.128 [R194+0xf080], [R4.64], !P1 ;  /* 0x0f08000004c20fae */ /* 0x0003e2000c901d48 */
[----:B------:R-:W-:-:S03]  /*7cd0*/  ISETP.LT.AND P0, PT, RZ, c[0x0][0x27c], PT ;  /* 0x00009f00ff007a0c */ /* 0x000fc60003f01270 */
[----:B------:R-:W0:Y:S10]  /*7ce0*/  LDGDEPBAR ;  /* 0x00000000000079af */ /* 0x000e340000000000 */
[----:B------:R-:W-:Y:S05]  /*7cf0*/  @P0 BRA `(.L_x_769) ;  /* 0x0000002000000947 */ /* 0x000fea0003800000 */
[----:B------:R-:W-:-:S04]  /*7d00*/  DEPBAR.LE SB0, 0x1 ;  /* 0x000080400000791a */ /* 0x000fc80000000000 */
[----:B------:R-:W-:Y:S05]  /*7d10*/  BRA `(.L_x_770) ;  /* 0x0000956000007947 */ /* 0x000fea0003800000 */
.L_x_769:
[----:B------:R-:W-:Y:S01]  /*7d20*/  ULDC.U8 UR4, c[0x0][0x298] ;  /* 0x0000a60000047ab9 */ /* 0x000fe20000000000 */
[----:B------:R-:W-:Y:S01]  /*7d30*/  SHF.R.S32.HI R0, RZ, 0x1f, R96 ;  /* 0x0000001fff007819 */ /* 0x000fe20000011460 */
[----:B-1----:R-:W-:Y:S01]  /*7d40*/  IMAD.WIDE.U32 R4, R96, c[0x0][0x280], RZ ;  /* 0x0000a00060047a25 */ /* 0x002fe200078e00ff */
[----:B------:R-:W-:Y:S01]  /*7d50*/  ISETP.NE.AND P0, PT, RZ, UR4, PT ;  /* 0x00000004ff007c0c */ /* 0x000fe2000bf05270 */
[----:B------:R-:W-:Y:S02]  /*7d60*/  BSSY B2, `(.L_x_770) ;  /* 0x0000951000027945 */ /* 0x000fe40003800000 */
[C---:B------:R-:W-:Y:S02]  /*7d70*/  IMAD R2, R0.reuse, c[0x0][0x280], RZ ;  /* 0x0000a00000027a24 */ /* 0x040fe400078e02ff */
[----:B------:R-:W-:Y:S02]  /*7d80*/  IMAD R0, R0, c[0x0][0x290], RZ ;  /* 0x0000a40000007a24 */ /* 0x000fe400078e02ff */
[----:B------:R-:W-:-:S02]  /*7d90*/  IMAD R6, R96, c[0x0][0x284], R2 ;  /* 0x0000a10060067a24 */ /* 0x000fc400078e0202 */
[----:B------:R-:W-:Y:S01]  /*7da0*/  IMAD R7, R96, c[0x0][0x294], R0 ;  /* 0x0000a50060077a24 */ /* 0x000fe200078e0200 */
[----:B------:R-:W-:Y:S01]  /*7db0*/  LEA R0, R228, R13, 0x5 ;  /* 0x0000000de4007211 */ /* 0x000fe200078e28ff */
[----:B------:R-:W-:Y:S01]  /*7dc0*/  IMAD.WIDE.U32 R2, R96, c[0x0][0x290], RZ ;  /* 0x0000a40060027a25 */ /* 0x000fe200078e00ff */
[----:B------:R-:W-:-:S04]  /*7dd0*/  IADD3 R6, R6, R5, RZ ;  /* 0x0000000506067210 */ /* 0x000fc80007ffe0ff */
[----:B------:R-:W-:Y:S01]  /*7de0*/  IADD3 R7, R7, R3, RZ ;  /* 0x0000000307077210 */ /* 0x000fe20007ffe0ff */
[----:B------:R-:W-:Y:S05]  /*7df0*/  @!P0 BRA `(.L_x_771) ;  /* 0x000049b000008947 */ /* 0x000fea0003800000 */
[----:B------:R1:W5:Y:S01]  /*7e00*/  LDL R105, [R1+0x8] ;  /* 0x0000080001697983 */ /* 0x0003620000100800 */
[----:B------:R-:W-:-:S03]  /*7e10*/  IMAD.MOV.U32 R8, RZ, RZ, c[0x0][0x2c4] ;  /* 0x0000b100ff087624 */ /* 0x000fc600078e00ff */
[----:B------:R1:W5:Y:S02]  /*7e20*/  LDL R102, [R1+0x4] ;  /* 0x0000040001667983 */ /* 0x0003640000100800 */
[----:B------:R-:W-:Y:S02]  /*7e30*/  ISETP.NE.AND P2, PT, R8, 0x1, PT ;  /* 0x000000010800780c */ /* 0x000fe40003f45270 */
[----:B------:R1:W5:Y:S11]  /*7e40*/  LDL R101, [R1] ;  /* 0x0000000001657983 */ /* 0x0003760000100800 */
[----:B------:R-:W-:-:S05]  /*7e50*/  @P2 IMAD.HI.U32 R3, R0, c[0x0][0x2c8], RZ ;  /* 0x0000b20000032a27 */ /* 0x000fca00078e00ff */
[----:B------:R-:W-:-:S04]  /*7e60*/  @P2 SHF.R.U32.HI R0, RZ, c[0x0][0x2cc], R3 ;  /* 0x0000b300ff002a19 */ /* 0x000fc80000011603 */
[----:B------:R-:W-:Y:S02]  /*7e70*/  SHF.R.S32.HI R3, RZ, 0x1f, R0 ;  /* 0x0000001fff037819 */ /* 0x000fe40000011400 */
[----:B------:R-:W-:-:S03]  /*7e80*/  MOV R5, R6 ;  /* 0x0000000600057202 */ /* 0x000fc60000000f00 */
[----:B------:R-:W-:Y:S02]  /*7e90*/  IMAD R8, R3, c[0x0][0x280], RZ ;  /* 0x0000a00003087a24 */ /* 0x000fe400078e02ff */
[----:B------:R-:W-:-:S04]  /*7ea0*/  IMAD.WIDE.U32 R4, R0, c[0x0][0x280], R4 ;  /* 0x0000a00000047a25 */ /* 0x000fc800078e0004 */
[----:B------:R-:W-:Y:S01]  /*7eb0*/  IMAD R6, R0, c[0x0][0x284], R8 ;  /* 0x0000a10000067a24 */ /* 0x000fe200078e0208 */
[----:B------:R-:W-:-:S03]  /*7ec0*/  LEA R36, P0, R4, c[0x0][0x270], 0x1 ;  /* 0x00009c0004247a11 */ /* 0x000fc600078008ff */
[----:B------:R-:W-:-:S05]  /*7ed0*/  IMAD.IADD R6, R5, 0x1, R6 ;  /* 0x0000000105067824 */ /* 0x000fca00078e0206 */
[----:B------:R-:W-:Y:S01]  /*7ee0*/  LEA.HI.X R31, R4, c[0x0][0x274], R6, 0x1, P0 ;  /* 0x00009d00041f7a11 */ /* 0x000fe200000f0c06 */
[----:B------:R-:W-:Y:S01]  /*7ef0*/  IMAD R4, R3, c[0x0][0x290], RZ ;  /* 0x0000a40003047a24 */ /* 0x000fe200078e02ff */
[----:B------:R-:W-:Y:S02]  /*7f00*/  MOV R3, R7 ;  /* 0x0000000700037202 */ /* 0x000fe40000000f00 */
[----:B------:R-:W-:-:S03]  /*7f10*/  LOP3.LUT P1, RZ, R214, 0x2, RZ, 0xc0, !PT ;  /* 0x00000002d6ff7812 */ /* 0x000fc6000782c0ff */
[----:B------:R-:W-:-:S04]  /*7f20*/  IMAD.WIDE.U32 R2, R0, c[0x0][0x290], R2 ;  /* 0x0000a40000027a25 */ /* 0x000fc800078e0002 */
[----:B------:R-:W-:Y:S01]  /*7f30*/  IMAD R0, R0, c[0x0][0x294], R4 ;  /* 0x0000a50000007a24 */ /* 0x000fe200078e0204 */
[----:B------:R-:W-:-:S03]  /*7f40*/  LEA R30, P0, R2, c[0x0][0x288], 0x1 ;  /* 0x0000a200021e7a11 */ /* 0x000fc600078008ff */
[----:B------:R-:W-:-:S05]  /*7f50*/  IMAD.IADD R0, R3, 0x1, R0 ;  /* 0x0000000103007824 */ /* 0x000fca00078e0200 */
[----:B------:R-:W-:Y:S01]  /*7f60*/  LEA.HI.X R21, R2, c[0x0][0x28c], R0, 0x1, P0 ;  /* 0x0000a30002157a11 */ /* 0x000fe200000f0c00 */
[----:B------:R1:W2:Y:S01]  /*7f70*/  SHFL.IDX PT, R3, R36, RZ, 0x181f ;  /* 0x00181fff24037589 */ /* 0x0002a200000e0000 */
[----:B------:R-:W-:Y:S03]  /*7f80*/  BSSY B0, `(.L_x_772) ;  /* 0x000003a000007945 */ /* 0x000fe60003800000 */
[----:B------:R1:W3:Y:S01]  /*7f90*/  SHFL.IDX PT, R0, R30, RZ, 0x181f ;  /* 0x00181fff1e007589 */ /* 0x0002e200000e0000 */
[----:B------:R-:W-:-:S03]  /*7fa0*/  CS2R R54, SRZ ;  /* 0x0000000000367805 */ /* 0x000fc6000001ff00 */
[----:B------:R1:W4:Y:S01]  /*7fb0*/  SHFL.IDX PT, R4, R31, RZ, 0x181f ;  /* 0x00181fff1f047589 */ /* 0x00032200000e0000 */
[----:B------:R-:W-:-:S03]  /*7fc0*/  CS2R R38, SRZ ;  /* 0x0000000000267805 */ /* 0x000fc6000001ff00 */
[----:B------:R1:W1:Y:S01]  /*7fd0*/  SHFL.IDX PT, R2, R21, RZ, 0x181f ;  /* 0x00181fff15027589 */ /* 0x00026200000e0000 */
[----:B------:R-:W-:Y:S01]  /*7fe0*/  CS2R R32, SRZ ;  /* 0x0000000000207805 */ /* 0x000fe2000001ff00 */
[----:B------:R-:W-:Y:S01]  /*7ff0*/  CS2R R26, SRZ ;  /* 0x00000000001a7805 */ /* 0x000fe2000001ff00 */
[----:B------:R-:W-:Y:S01]  /*8000*/  CS2R R22, SRZ ;  /* 0x0000000000167805 */ /* 0x000fe2000001ff00 */
[----:B------:R-:W-:Y:S01]  /*8010*/  CS2R R40, SRZ ;  /* 0x0000000000287805 */ /* 0x000fe2000001ff00 */
[----:B------:R-:W-:Y:S01]  /*8020*/  CS2R R34, SRZ ;  /* 0x0000000000227805 */ /* 0x000fe2000001ff00 */
[----:B------:R-:W-:Y:S01]  /*8030*/  CS2R R28, SRZ ;  /* 0x00000000001c7805 */ /* 0x000fe2000001ff00 */
[----:B------:R-:W-:Y:S01]  /*8040*/  CS2R R24, SRZ ;  /* 0x0000000000187805 */ /* 0x000fe2000001ff00 */
[----:B------:R-:W-:Y:S05]  /*8050*/  @P1 BRA `(.L_x_773) ;  /* 0x000002c000001947 */ /* 0x000fea0003800000 */
[----:B------:R-:W-:Y:S01]  /*8060*/  ISETP.GE.AND P3, PT, R138, c[0x0][0x27c], PT ;  /* 0x00009f008a007a0c */ /* 0x000fe20003f66270 */
[----:B------:R-:W-:Y:S01]  /*8070*/  CS2R R22, SRZ ;  /* 0x0000000000167805 */ /* 0x000fe2000001ff00 */
[----:B------:R-:W-:Y:S01]  /*8080*/  ISETP.GE.AND P2, PT, R158, c[0x0][0x27c], PT ;  /* 0x00009f009e007a0c */ /* 0x000fe20003f46270 */
[----:B------:R-:W-:Y:S01]  /*8090*/  CS2R R24, SRZ ;  /* 0x0000000000187805 */ /* 0x000fe2000001ff00 */
[----:B------:R-:W-:-:S09]  /*80a0*/  ISETP.GE.AND P1, PT, R156, c[0x0][0x27c], PT ;  /* 0x00009f009c007a0c */ /* 0x000fd20003f26270 */
[C---:B------:R-:W-:Y:S01]  /*80b0*/  @!P3 IMAD.SHL.U32 R6, R138.reuse, 0x2, RZ ;  /* 0x000000028a06b824 */ /* 0x040fe200078e00ff */
[----:B------:R-:W-:-:S04]  /*80c0*/  @!P3 SHF.L.U64.HI R5, R138, 0x1, R139 ;  /* 0x000000018a05b819 */ /* 0x000fc8000001028b */
[----:B--2---:R-:W-:-:S05]  /*80d0*/  @!P3 IADD3 R18, P0, R3, R6, RZ ;  /* 0x000000060312b210 */ /* 0x004fca0007f1e0ff */
[----:B----4-:R-:W-:Y:S01]  /*80e0*/  @!P3 IMAD.X R19, R4, 0x1, R5, P0 ;  /* 0x000000010413b824 */ /* 0x010fe200000e0605 */
[----:B---3--:R-:W-:Y:S02]  /*80f0*/  @!P3 IADD3 R16, P0, R0, R6, RZ ;  /* 0x000000060010b210 */ /* 0x008fe40007f1e0ff */
[----:B-----5:R-:W-:Y:S01]  /*8100*/  @!P2 SHF.L.U64.HI R6, R158, 0x1, R105 ;  /* 0x000000019e06a819 */ /* 0x020fe20000010269 */
[----:B------:R-:W-:Y:S01]  /*8110*/  CS2R R26, SRZ ;  /* 0x00000000001a7805 */ /* 0x000fe2000001ff00 */
[----:B------:R-:W-:Y:S01]  /*8120*/  CS2R R28, SRZ ;  /* 0x00000000001c7805 */ /* 0x000fe2000001ff00 */
[----:B-1----:R-:W-:Y:S01]  /*8130*/  @!P3 IMAD.X R17, R2, 0x1, R5, P0 ;  /* 0x000000010211b824 */ /* 0x002fe200000e0605 */
[----:B------:R-:W-:Y:S01]  /*8140*/  CS2R R32, SRZ ;  /* 0x0000000000207805 */ /* 0x000fe2000001ff00 */
[----:B------:R-:W-:Y:S01]  /*8150*/  @!P2 IMAD.SHL.U32 R5, R158, 0x2, RZ ;  /* 0x000000029e05a824 */ /* 0x000fe200078e00ff */
[----:B------:R-:W-:Y:S01]  /*8160*/  CS2R R34, SRZ ;  /* 0x0000000000227805 */ /* 0x000fe2000001ff00 */
[----:B------:R-:W-:Y:S01]  /*8170*/  CS2R R38, SRZ ;  /* 0x0000000000267805 */ /* 0x000fe2000001ff00 */
[----:B------:R-:W-:Y:S01]  /*8180*/  CS2R R40, SRZ ;  /* 0x0000000000287805 */ /* 0x000fe2000001ff00 */
[----:B------:R1:W5:Y:S01]  /*8190*/  @!P3 LD.E.64 R22, [R18.64] ;  /* 0x000000081216b980 */ /* 0x000362000c101b00 */
[----:B------:R-:W-:-:S03]  /*81a0*/  @!P2 IADD3 R14, P0, R3, R5, RZ ;  /* 0x00000005030ea210 */ /* 0x000fc60007f1e0ff */
[----:B------:R1:W5:Y:S02]  /*81b0*/  @!P3 LD.E.64 R24, [R16.64] ;  /* 0x000000081018b980 */ /* 0x000364000c101b00 */
[----:B------:R-:W-:Y:S01]  /*81c0*/  @!P2 IMAD.X R15, R4, 0x1, R6, P0 ;  /* 0x00000001040fa824 */ /* 0x000fe200000e0606 */
[----:B------:R-:W-:Y:S01]  /*81d0*/  @!P2 IADD3 R12, P0, R0, R5, RZ ;  /* 0x00000005000ca210 */ /* 0x000fe20007f1e0ff */
[----:B------:R-:W-:-:S03]  /*81e0*/  @!P1 IMAD.SHL.U32 R5, R156, 0x2, RZ ;  /* 0x000000029c059824 */ /* 0x000fc600078e00ff */
[----:B------:R1:W5:Y:S01]  /*81f0*/  @!P2 LD.E.64 R26, [R14.64] ;  /* 0x000000080e1aa980 */ /* 0x000362000c101b00 */
[----:B------:R-:W-:Y:S01]  /*8200*/  @!P2 IMAD.X R13, R2, 0x1, R6, P0 ;  /* 0x00000001020da824 */ /* 0x000fe200000e0606 */
[----:B------:R-:W-:Y:S02]  /*8210*/  @!P1 SHF.L.U64.HI R6, R156, 0x1, R102 ;  /* 0x000000019c069819 */ /* 0x000fe40000010266 */
[-C--:B------:R-:W-:Y:S02]  /*8220*/  @!P1 IADD3 R10, P0, R3, R5.reuse, RZ ;  /* 0x00000005030a9210 */ /* 0x080fe40007f1e0ff */
[----:B------:R1:W5:Y:S03]  /*8230*/  @!P2 LD.E.64 R28, [R12.64] ;  /* 0x000000080c1ca980 */ /* 0x000366000c101b00 */
[----:B------:R-:W-:Y:S01]  /*8240*/  @!P1 IMAD.X R11, R4, 0x1, R6, P0 ;  /* 0x00000001040b9824 */ /* 0x000fe200000e0606 */
[----:B------:R-:W-:-:S04]  /*8250*/  @!P1 IADD3 R8, P0, R0, R5, RZ ;  /* 0x0000000500089210 */ /* 0x000fc80007f1e0ff */
[----:B------:R1:W5:Y:S01]  /*8260*/  @!P1 LD.E.64 R32, [R10.64] ;  /* 0x000000080a209980 */ /* 0x000362000c101b00 */
[----:B------:R-:W-:Y:S01]  /*8270*/  @!P1 IMAD.X R9, R2, 0x1, R6, P0 ;  /* 0x0000000102099824 */ /* 0x000fe200000e0606 */
[----:B------:R-:W-:-:S04]  /*8280*/  ISETP.GE.AND P0, PT, R157, c[0x0][0x27c], PT ;  /* 0x00009f009d007a0c */ /* 0x000fc80003f06270 */
[----:B------:R1:W5:Y:S09]  /*8290*/  @!P1 LD.E.64 R34, [R8.64] ;  /* 0x0000000808229980 */ /* 0x000372000c101b00 */
[C---:B------:R-:W-:Y:S01]  /*82a0*/  @!P0 IMAD.SHL.U32 R5, R157.reuse, 0x2, RZ ;  /* 0x000000029d058824 */ /* 0x040fe200078e00ff */
[----:B------:R-:W-:-:S04]  /*82b0*/  @!P0 SHF.L.U64.HI R20, R157, 0x1, R101 ;  /* 0x000000019d148819 */ /* 0x000fc80000010265 */
[----:B------:R-:W-:-:S05]  /*82c0*/  @!P0 IADD3 R6, P4, R3, R5, RZ ;  /* 0x0000000503068210 */ /* 0x000fca0007f9e0ff */
[----:B------:R-:W-:Y:S01]  /*82d0*/  @!P0 IMAD.X R7, R4, 0x1, R20, P4 ;  /* 0x0000000104078824 */ /* 0x000fe200020e0614 */
[----:B------:R-:W-:-:S04]  /*82e0*/  @!P0 IADD3 R4, P4, R0, R5, RZ ;  /* 0x0000000500048210 */ /* 0x000fc80007f9e0ff */
[----:B------:R1:W5:Y:S01]  /*82f0*/  @!P0 LD.E.64 R38, [R6.64] ;  /* 0x0000000806268980 */ /* 0x000362000c101b00 */
[----:B------:R-:W-:-:S05]  /*8300*/  @!P0 IMAD.X R5, R2, 0x1, R20, P4 ;  /* 0x0000000102058824 */ /* 0x000fca00020e0614 */
[----:B------:R1:W5:Y:S03]  /*8310*/  @!P0 LD.E.64 R40, [R4.64] ;  /* 0x0000000804288980 */ /* 0x000366000c101b00 */
.L_x_773:
[----:B------:R-:W-:Y:S05]  /*8320*/  BSYNC B0 ;  /* 0x0000000000007941 */ /* 0x000fea0003800000 */
.L_x_772:
[----:B-1---5:R-:W-:Y:S01]  /*8330*/  IMAD.MOV.U32 R2, RZ, RZ, R38 ;  /* 0x000000ffff027224 */ /* 0x022fe200078e0026 */
[----:B------:R-:W-:Y:S01]  /*8340*/  LOP3.LUT P0, RZ, R214, 0x4, RZ, 0xc0, !PT ;  /* 0x00000004d6ff7812 */ /* 0x000fe2000780c0ff */
[----:B---3--:R-:W-:Y:S01]  /*8350*/  IMAD.MOV.U32 R0, RZ, RZ, R39 ;  /* 0x000000ffff007224 */ /* 0x008fe200078e0027 */
[----:B------:R-:W-:Y:S01]  /*8360*/  MOV R5, R35 ;  /* 0x0000002300057202 */ /* 0x000fe20000000f00 */
[----:B----4-:R-:W-:Y:S01]  /*8370*/  IMAD.MOV.U32 R4, RZ, RZ, R32 ;  /* 0x000000ffff047224 */ /* 0x010fe200078e0020 */
[----:B------:R-:W-:Y:S01]  /*8380*/  BSSY B0, `(.L_x_774) ;  /* 0x000004e000007945 */ /* 0x000fe20003800000 */
[----:B--2---:R-:W-:Y:S01]  /*8390*/  IMAD.MOV.U32 R3, RZ, RZ, R33 ;  /* 0x000000ffff037224 */ /* 0x004fe200078e0021 */
[----:B------:R-:W-:Y:S01]  /*83a0*/  PRMT R87, R0, 0x5410, R2 ;  /* 0x0000541000577816 */ /* 0x000fe20000000002 */
[----:B------:R-:W-:Y:S01]  /*83b0*/  IMAD.MOV.U32 R0, RZ, RZ, R27 ;  /* 0x000000ffff007224 */ /* 0x000fe200078e001b */
[----:B------:R-:W-:Y:S01]  /*83c0*/  MOV R2, R26 ;  /* 0x0000001a00027202 */ /* 0x000fe20000000f00 */
[----:B------:R-:W-:Y:S01]  /*83d0*/  IMAD.MOV.U32 R6, RZ, RZ, R34 ;  /* 0x000000ffff067224 */ /* 0x000fe200078e0022 */
[----:B------:R-:W-:Y:S01]  /*83e0*/  PRMT R84, R3, 0x5410, R4 ;  /* 0x0000541003547816 */ /* 0x000fe20000000004 */
[----:B------:R-:W-:Y:S01]  /*83f0*/  IMAD.MOV.U32 R4, RZ, RZ, R22 ;  /* 0x000000ffff047224 */ /* 0x000fe200078e0016 */
        /* <DEDUP_REMOVED lines=8> */
[----:B------:R-:W-:Y:S01]  /*8480*/  PRMT R86, R2, 0x7610, R86 ;  /* 0x0000761002567816 */ /* 0x000fe20000000056 */
[----:B------:R-:W-:Y:S01]  /*8490*/  IMAD.MOV.U32 R5, RZ, RZ, R25 ;  /* 0x000000ffff057224 */ /* 0x000fe200078e0019 */
[----:B------:R-:W-:Y:S01]  /*84a0*/  PRMT R85, R85, 0x5410, R0 ;  /* 0x0000541055557816 */ /* 0x000fe20000000000 */
[----:B------:R1:W2:Y:S01]  /*84b0*/  SHFL.IDX PT, R4, R31, 0x1, 0x181f ;  /* 0x00381f001f047f89 */ /* 0x0002a200000e0000 */
[----:B------:R-:W-:Y:S01]  /*84c0*/  MOV R6, R24 ;  /* 0x0000001800067202 */ /* 0x000fe20000000f00 */
[----:B------:R-:W-:Y:S01]  /*84d0*/  CS2R R14, SRZ ;  /* 0x00000000000e7805 */ /* 0x000fe2000001ff00 */
[----:B------:R-:W-:Y:S01]  /*84e0*/  PRMT R81, R7, 0x5410, R8 ;  /* 0x0000541007517816 */ /* 0x000fe20000000008 */
[----:B------:R1:W3:Y:S01]  /*84f0*/  SHFL.IDX PT, R3, R36, 0x1, 0x181f ;  /* 0x00381f0024037f89 */ /* 0x0002e200000e0000 */
[----:B------:R-:W-:Y:S01]  /*8500*/  PRMT R61, R5, 0x5410, R6 ;  /* 0x00005410053d7816 */ /* 0x000fe20000000006 */
[----:B------:R-:W-:Y:S01]  /*8510*/  CS2R R16, SRZ ;  /* 0x0000000000107805 */ /* 0x000fe2000001ff00 */
[----:B------:R-:W-:Y:S01]  /*8520*/  CS2R R42, SRZ ;  /* 0x00000000002a7805 */ /* 0x000fe2000001ff00 */
[----:B------:R1:W4:Y:S01]  /*8530*/  SHFL.IDX PT, R2, R21, 0x1, 0x181f ;  /* 0x00381f0015027f89 */ /* 0x00032200000e0000 */
[----:B------:R-:W-:Y:S01]  /*8540*/  CS2R R48, SRZ ;  /* 0x0000000000307805 */ /* 0x000fe2000001ff00 */
[----:B------:R-:W-:Y:S01]  /*8550*/  CS2R R46, SRZ ;  /* 0x00000000002e7805 */ /* 0x000fe2000001ff00 */
[----:B------:R-:W-:Y:S01]  /*8560*/  CS2R R18, SRZ ;  /* 0x0000000000127805 */ /* 0x000fe2000001ff00 */
[----:B------:R1:W1:Y:S01]  /*8570*/  SHFL.IDX PT, R0, R30, 0x1, 0x181f ;  /* 0x00381f001e007f89 */ /* 0x00026200000e0000 */
        /* <DEDUP_REMOVED lines=9> */
[----:B---3--:R-:W-:-:S05]  /*8610*/  @!P3 IADD3 R18, P0, R3, R5, RZ ;  /* 0x000000050312b210 */ /* 0x008fca0007f1e0ff */
[--C-:B--2---:R-:W-:Y:S01]  /*8620*/  @!P3 IMAD.X R19, R4, 0x1, R6.reuse, P0 ;  /* 0x000000010413b824 */ /* 0x104fe200000e0606 */
[----:B-1----:R-:W-:Y:S01]  /*8630*/  @!P3 IADD3 R16, P0, R0, R5, RZ ;  /* 0x000000050010b210 */ /* 0x002fe20007f1e0ff */
[----:B------:R-:W-:Y:S01]  /*8640*/  @!P2 IMAD.SHL.U32 R5, R158, 0x2, RZ ;  /* 0x000000029e05a824 */ /* 0x000fe200078e00ff */
[----:B------:R-:W-:Y:S01]  /*8650*/  CS2R R46, SRZ ;  /* 0x00000000002e7805 */ /* 0x000fe2000001ff00 */
[----:B------:R-:W-:Y:S01]  /*8660*/  CS2R R54, SRZ ;  /* 0x0000000000367805 */ /* 0x000fe2000001ff00 */
[----:B------:R1:W5:Y:S01]  /*8670*/  @!P3 LD.E.64 R42, [R18.64] ;  /* 0x00000008122ab980 */ /* 0x000362000c101b00 */
[----:B----4-:R-:W-:Y:S01]  /*8680*/  @!P3 IMAD.X R17, R2, 0x1, R6, P0 ;  /* 0x000000010211b824 */ /* 0x010fe200000e0606 */
[----:B------:R-:W-:Y:S02]  /*8690*/  @!P2 SHF.L.U64.HI R6, R158, 0x1, R105 ;  /* 0x000000019e06a819 */ /* 0x000fe40000010269 */
[-C--:B------:R-:W-:Y:S02]  /*86a0*/  @!P2 IADD3 R14, P0, R3, R5.reuse, RZ ;  /* 0x00000005030ea210 */ /* 0x080fe40007f1e0ff */
[----:B------:R2:W5:Y:S03]  /*86b0*/  @!P3 LD.E.64 R44, [R16.64] ;  /* 0x00000008102cb980 */ /* 0x000566000c101b00 */
[----:B------:R-:W-:Y:S01]  /*86c0*/  @!P2 IMAD.X R15, R4, 0x1, R6, P0 ;  /* 0x00000001040fa824 */ /* 0x000fe200000e0606 */
[----:B------:R-:W-:Y:S01]  /*86d0*/  @!P2 IADD3 R12, P0, R0, R5, RZ ;  /* 0x00000005000ca210 */ /* 0x000fe20007f1e0ff */
[----:B------:R-:W-:-:S04]  /*86e0*/  @!P1 IMAD.SHL.U32 R5, R156, 0x2, RZ ;  /* 0x000000029c059824 */ /* 0x000fc800078e00ff */
[----:B------:R-:W-:Y:S01]  /*86f0*/  @!P2 IMAD.X R13, R2, 0x1, R6, P0 ;  /* 0x00000001020da824 */ /* 0x000fe200000e0606 */
[----:B------:R-:W-:Y:S02]  /*8700*/  @!P1 SHF.L.U64.HI R6, R156, 0x1, R102 ;  /* 0x000000019c069819 */ /* 0x000fe40000010266 */
[----:B------:R-:W-:-:S05]  /*8710*/  @!P1 IADD3 R10, P0, R3, R5, RZ ;  /* 0x00000005030a9210 */ /* 0x000fca0007f1e0ff */
[----:B------:R-:W-:Y:S01]  /*8720*/  @!P1 IMAD.X R11, R4, 0x1, R6, P0 ;  /* 0x00000001040b9824 */ /* 0x000fe200000e0606 */
[----:B------:R-:W-:-:S05]  /*8730*/  @!P1 IADD3 R8, P0, R0, R5, RZ ;  /* 0x0000000500089210 */ /* 0x000fca0007f1e0ff */
[----:B------:R-:W-:Y:S01]  /*8740*/  @!P1 IMAD.X R9, R2, 0x1, R6, P0 ;  /* 0x0000000102099824 */ /* 0x000fe200000e0606 */
[C---:B------:R-:W-:Y:S01]  /*8750*/  ISETP.GE.AND P0, PT, R157.reuse, c[0x0][0x27c], PT ;  /* 0x00009f009d007a0c */ /* 0x040fe20003f06270 */
[----:B--2---:R-:W-:Y:S01]  /*8760*/  CS2R R16, SRZ ;  /* 0x0000000000107805 */ /* 0x004fe2000001ff00 */
[----:B-1----:R-:W-:Y:S01]  /*8770*/  CS2R R18, SRZ ;  /* 0x0000000000127805 */ /* 0x002fe2000001ff00 */
[----:B------:R-:W-:Y:S01]  /*8780*/  CS2R R48, SRZ ;  /* 0x0000000000307805 */ /* 0x000fe2000001ff00 */
[----:B------:R1:W5:Y:S04]  /*8790*/  @!P1 LD.E.64 R46, [R8.64] ;  /* 0x00000008082e9980 */ /* 0x000368000c101b00 */
[----:B------:R2:W5:Y:S04]  /*87a0*/  @!P2 LD.E.64 R16, [R14.64] ;  /* 0x000000080e10a980 */ /* 0x000568000c101b00 */
[----:B------:R1:W5:Y:S01]  /*87b0*/  @!P2 LD.E.64 R18, [R12.64] ;  /* 0x000000080c12a980 */ /* 0x000362000c101b00 */
[C---:B------:R-:W-:Y:S01]  /*87c0*/  @!P0 IMAD.SHL.U32 R5, R157.reuse, 0x2, RZ ;  /* 0x000000029d058824 */ /* 0x040fe200078e00ff */
[----:B------:R-:W-:-:S04]  /*87d0*/  @!P0 SHF.L.U64.HI R20, R157, 0x1, R101 ;  /* 0x000000019d148819 */ /* 0x000fc80000010265 */
[----:B------:R-:W-:-:S05]  /*87e0*/  @!P0 IADD3 R6, P4, R3, R5, RZ ;  /* 0x0000000503068210 */ /* 0x000fca0007f9e0ff */
[----:B------:R-:W-:Y:S01]  /*87f0*/  @!P0 IMAD.X R7, R4, 0x1, R20, P4 ;  /* 0x0000000104078824 */ /* 0x000fe200020e0614 */
[----:B------:R-:W-:-:S04]  /*8800*/  @!P0 IADD3 R4, P4, R0, R5, RZ ;  /* 0x0000000500048210 */ /* 0x000fc80007f9e0ff */
[----:B------:R1:W5:Y:S01]  /*8810*/  @!P0 LD.E.64 R54, [R6.64] ;  /* 0x0000000806368980 */ /* 0x000362000c101b00 */
[----:B------:R-:W-:Y:S01]  /*8820*/  @!P0 IMAD.X R5, R2, 0x1, R20, P4 ;  /* 0x0000000102058824 */ /* 0x000fe200020e0614 */
[----:B--2---:R-:W-:-:S04]  /*8830*/  CS2R R14, SRZ ;  /* 0x00000000000e7805 */ /* 0x004fc8000001ff00 */
[----:B------:R1:W5:Y:S04]  /*8840*/  @!P0 LD.E.64 R48, [R4.64] ;  /* 0x0000000804308980 */ /* 0x000368000c101b00 */
[----:B------:R1:W5:Y:S02]  /*8850*/  @!P1 LD.E.64 R14, [R10.64] ;  /* 0x000000080a0e9980 */ /* 0x000364000c101b00 */
.L_x_775:
[----:B------:R-:W-:Y:S05]  /*8860*/  BSYNC B0 ;  /* 0x0000000000007941 */ /* 0x000fea0003800000 */
.L_x_774:
[----:B-12--5:R-:W-:Y:S01]  /*8870*/  IMAD.MOV.U32 R4, RZ, RZ, R54 ;  /* 0x000000ffff047224 */ /* 0x026fe200078e0036 */
[----:B------:R-:W-:Y:S01]  /*8880*/  LOP3.LUT P0, RZ, R214, 0x8, RZ, 0xc0, !PT ;  /* 0x00000008d6ff7812 */ /* 0x000fe2000780c0ff */
[----:B---3--:R-:W-:Y:S01]  /*8890*/  IMAD.MOV.U32 R3, RZ, RZ, R55 ;  /* 0x000000ffff037224 */ /* 0x008fe200078e0037 */
[----:B------:R-:W-:Y:S01]  /*88a0*/  MOV R6, R19 ;  /* 0x0000001300067202 */ /* 0x000fe20000000f00 */
[----:B----4-:R-:W-:Y:S01]  /*88b0*/  IMAD.MOV.U32 R2, RZ, RZ, R14 ;  /* 0x000000ffff027224 */ /* 0x010fe200078e000e */
[----:B------:R1:W2:Y:S01]  /*88c0*/  SHFL.IDX PT, R8, R21, 0x2, 0x181f ;  /* 0x00581f0015087f89 */ /* 0x0002a200000e0000 */
        /* <DEDUP_REMOVED lines=15> */
[----:B------:R-:W-:Y:S01]  /*89c0*/  MOV R3, R49 ;  /* 0x0000003100037202 */ /* 0x000fe20000000f00 */
[----:B------:R-:W-:Y:S01]  /*89d0*/  IMAD.MOV.U32 R5, RZ, RZ, R44 ;  /* 0x000000ffff057224 */ /* 0x000fe200078e002c */
[----:B------:R-:W-:Y:S01]  /*89e0*/  BSSY B0, `(.L_x_776) ;  /* 0x0000041000007945 */ /* 0x000fe20003800000 */
[----:B------:R-:W-:Y:S01]  /*89f0*/  PRMT R90, R7, 0x7610, R90 ;  /* 0x00007610075a7816 */ /* 0x000fe2000000005a */
[----:B------:R-:W-:Y:S01]  /*8a00*/  CS2R R78, SRZ ;  /* 0x00000000004e7805 */ /* 0x000fe2000001ff00 */
[----:B------:R-:W-:Y:S01]  /*8a10*/  PRMT R94, R3, 0x5410, R4 ;  /* 0x00005410035e7816 */ /* 0x000fe20000000004 */
[----:B------:R-:W-:Y:S01]  /*8a20*/  IMAD.MOV.U32 R4, RZ, RZ, R45 ;  /* 0x000000ffff047224 */ /* 0x000fe200078e002d */
[----:B------:R-:W-:Y:S01]  /*8a30*/  PRMT R91, R0, 0x5410, R2 ;  /* 0x00005410005b7816 */ /* 0x000fe20000000002 */
[----:B------:R1:W3:Y:S01]  /*8a40*/  SHFL.IDX PT, R3, R31, 0x2, 0x181f ;  /* 0x00581f001f037f89 */ /* 0x0002e200000e0000 */
[----:B------:R-:W-:Y:S01]  /*8a50*/  PRMT R89, R6, 0x7610, R89 ;  /* 0x0000761006597816 */ /* 0x000fe20000000059 */
[----:B------:R-:W-:Y:S01]  /*8a60*/  CS2R R68, SRZ ;  /* 0x0000000000447805 */ /* 0x000fe2000001ff00 */
[----:B------:R-:W-:Y:S01]  /*8a70*/  PRMT R88, R5, 0x7610, R88 ;  /* 0x0000761005587816 */ /* 0x000fe20000000058 */
[----:B------:R1:W4:Y:S01]  /*8a80*/  SHFL.IDX PT, R2, R36, 0x2, 0x181f ;  /* 0x00581f0024027f89 */ /* 0x00032200000e0000 */
[----:B------:R-:W-:Y:S01]  /*8a90*/  PRMT R85, R4, 0x7610, R85 ;  /* 0x0000761004557816 */ /* 0x000fe20000000055 */
[----:B------:R-:W-:Y:S01]  /*8aa0*/  CS2R R62, SRZ ;  /* 0x00000000003e7805 */ /* 0x000fe2000001ff00 */
[----:B------:R-:W-:Y:S01]  /*8ab0*/  CS2R R56, SRZ ;  /* 0x0000000000387805 */ /* 0x000fe2000001ff00 */
[----:B------:R1:W1:Y:S01]  /*8ac0*/  SHFL.IDX PT, R0, R30, 0x2, 0x181f ;  /* 0x00581f001e007f89 */ /* 0x00026200000e0000 */
[----:B------:R-:W-:Y:S01]  /*8ad0*/  CS2R R50, SRZ ;  /* 0x0000000000327805 */ /* 0x000fe2000001ff00 */
[----:B------:R-:W-:Y:S01]  /*8ae0*/  CS2R R66, SRZ ;  /* 0x0000000000427805 */ /* 0x000fe2000001ff00 */
[----:B------:R-:W-:Y:S01]  /*8af0*/  CS2R R64, SRZ ;  /* 0x0000000000407805 */ /* 0x000fe2000001ff00 */
[----:B------:R-:W-:Y:S01]  /*8b00*/  CS2R R58, SRZ ;  /* 0x00000000003a7805 */ /* 0x000fe2000001ff00 */
[----:B------:R-:W-:Y:S01]  /*8b10*/  CS2R R52, SRZ ;  /* 0x0000000000347805 */ /* 0x000fe2000001ff00 */
[----:B------:R-:W-:Y:S05]  /*8b20*/  @P0 BRA `(.L_x_777) ;  /* 0x000002c000000947 */ /* 0x000fea0003800000 */
[----:B--2---:R-:W-:Y:S01]  /*8b30*/  ISETP.GE.AND P0, PT, R138, c[0x0][0x27c], PT ;  /* 0x00009f008a007a0c */ /* 0x004fe20003f06270 */
[----:B------:R-:W-:Y:S01]  /*8b40*/  CS2R R50, SRZ ;  /* 0x0000000000327805 */ /* 0x000fe2000001ff00 */
[----:B------:R-:W-:Y:S01]  /*8b50*/  ISETP.GE.AND P2, PT, R158, c[0x0][0x27c], PT ;  /* 0x00009f009e007a0c */ /* 0x000fe20003f46270 */
[----:B------:R-:W-:-:S10]  /*8b60*/  CS2R R52, SRZ ;  /* 0x0000000000347805 */ /* 0x000fd4000001ff00 */
[C---:B------:R-:W-:Y:S01]  /*8b70*/  @!P0 IMAD.SHL.U32 R4, R138.reuse, 0x2, RZ ;  /* 0x000000028a048824 */ /* 0x040fe200078e00ff */
[----:B------:R-:W-:-:S04]  /*8b80*/  @!P0 SHF.L.U64.HI R5, R138, 0x1, R139 ;  /* 0x000000018a058819 */ /* 0x000fc8000001028b */
[----:B----4-:R-:W-:-:S05]  /*8b90*/  @!P0 IADD3 R6, P1, R2, R4, RZ ;  /* 0x0000000402068210 */ /* 0x010fca0007f3e0ff */
[----:B---3--:R-:W-:Y:S01]  /*8ba0*/  @!P0 IMAD.X R7, R3, 0x1, R5, P1 ;  /* 0x0000000103078824 */ /* 0x008fe200008e0605 */
[----:B-1----:R-:W-:Y:S01]  /*8bb0*/  @!P0 IADD3 R4, P1, R0, R4, RZ ;  /* 0x0000000400048210 */ /* 0x002fe20007f3e0ff */
[----:B------:R-:W-:-:S03]  /*8bc0*/  @!P2 IMAD.SHL.U32 R9, R158, 0x2, RZ ;  /* 0x000000029e09a824 */ /* 0x000fc600078e00ff */
[----:B------:R1:W5:Y:S01]  /*8bd0*/  @!P0 LD.E.64 R50, [R6.64] ;  /* 0x0000000806328980 */ /* 0x000362000c101b00 */
[----:B------:R-:W-:Y:S01]  /*8be0*/  @!P0 IMAD.X R5, R8, 0x1, R5, P1 ;  /* 0x0000000108058824 */ /* 0x000fe200008e0605 */
[----:B------:R-:W-:-:S04]  /*8bf0*/  ISETP.GE.AND P1, PT, R156, c[0x0][0x27c], PT ;  /* 0x00009f009c007a0c */ /* 0x000fc80003f26270 */
[----:B------:R2:W5:Y:S01]  /*8c00*/  @!P0 LD.E.64 R52, [R4.64] ;  /* 0x0000000804348980 */ /* 0x000562000c101b00 */
[----:B------:R-:W-:Y:S01]  /*8c10*/  CS2R R56, SRZ ;  /* 0x0000000000387805 */ /* 0x000fe2000001ff00 */
[----:B------:R-:W-:Y:S01]  /*8c20*/  CS2R R58, SRZ ;  /* 0x00000000003a7805 */ /* 0x000fe2000001ff00 */
[----:B-1----:R-:W-:Y:S02]  /*8c30*/  @!P2 IADD3 R6, P0, R2, R9, RZ ;  /* 0x000000090206a210 */ /* 0x002fe40007f1e0ff */
[----:B--2---:R-:W-:-:S05]  /*8c40*/  @!P2 SHF.L.U64.HI R5, R158, 0x1, R105 ;  /* 0x000000019e05a819 */ /* 0x004fca0000010269 */
[----:B------:R-:W-:Y:S01]  /*8c50*/  @!P2 IMAD.X R7, R3, 0x1, R5, P0 ;  /* 0x000000010307a824 */ /* 0x000fe200000e0605 */
[----:B------:R-:W-:Y:S01]  /*8c60*/  @!P2 IADD3 R4, P0, R0, R9, RZ ;  /* 0x000000090004a210 */ /* 0x000fe20007f1e0ff */
[----:B------:R-:W-:-:S03]  /*8c70*/  @!P1 IMAD.SHL.U32 R9, R156, 0x2, RZ ;  /* 0x000000029c099824 */ /* 0x000fc600078e00ff */
[----:B------:R1:W5:Y:S01]  /*8c80*/  @!P2 LD.E.64 R56, [R6.64] ;  /* 0x000000080638a980 */ /* 0x000362000c101b00 */
[----:B------:R-:W-:-:S05]  /*8c90*/  @!P2 IMAD.X R5, R8, 0x1, R5, P0 ;  /* 0x000000010805a824 */ /* 0x000fca00000e0605 */
[----:B------:R2:W5:Y:S01]  /*8ca0*/  @!P2 LD.E.64 R58, [R4.64] ;  /* 0x00000008043aa980 */ /* 0x000562000c101b00 */
[----:B------:R-:W-:Y:S01]  /*8cb0*/  CS2R R62, SRZ ;  /* 0x00000000003e7805 */ /* 0x000fe2000001ff00 */
[----:B-1----:R-:W-:Y:S02]  /*8cc0*/  @!P1 IADD3 R6, P0, R2, R9, RZ ;  /* 0x0000000902069210 */ /* 0x002fe40007f1e0ff */
[----:B--2---:R-:W-:-:S05]  /*8cd0*/  @!P1 SHF.L.U64.HI R5, R156, 0x1, R102 ;  /* 0x000000019c059819 */ /* 0x004fca0000010266 */
[----:B------:R-:W-:Y:S01]  /*8ce0*/  @!P1 IMAD.X R7, R3, 0x1, R5, P0 ;  /* 0x0000000103079824 */ /* 0x000fe200000e0605 */
[----:B------:R-:W-:Y:S01]  /*8cf0*/  @!P1 IADD3 R4, P0, R0, R9, RZ ;  /* 0x0000000900049210 */ /* 0x000fe20007f1e0ff */
[----:B------:R-:W-:-:S03]  /*8d00*/  CS2R R64, SRZ ;  /* 0x0000000000407805 */ /* 0x000fc6000001ff00 */
[----:B------:R1:W5:Y:S01]  /*8d10*/  @!P1 LD.E.64 R62, [R6.64] ;  /* 0x00000008063e9980 */ /* 0x000362000c101b00 */
[----:B------:R-:W-:Y:S01]  /*8d20*/  @!P1 IMAD.X R5, R8, 0x1, R5, P0 ;  /* 0x0000000108059824 */ /* 0x000fe200000e0605 */
[----:B------:R-:W-:-:S04]  /*8d30*/  ISETP.GE.AND P0, PT, R157, c[0x0][0x27c], PT ;  /* 0x00009f009d007a0c */ /* 0x000fc80003f06270 */
[----:B------:R2:W5:Y:S01]  /*8d40*/  @!P1 LD.E.64 R64, [R4.64] ;  /* 0x0000000804409980 */ /* 0x000562000c101b00 */
[----:B------:R-:W-:Y:S01]  /*8d50*/  CS2R R68, SRZ ;  /* 0x0000000000447805 */ /* 0x000fe2000001ff00 */
[----:B------:R-:W-:-:S07]  /*8d60*/  CS2R R66, SRZ ;  /* 0x0000000000427805 */ /* 0x000fce000001ff00 */
[C---:B-1----:R-:W-:Y:S01]  /*8d70*/  @!P0 IMAD.SHL.U32 R6, R157.reuse, 0x2, RZ ;  /* 0x000000029d068824 */ /* 0x042fe200078e00ff */
[----:B------:R-:W-:-:S04]  /*8d80*/  @!P0 SHF.L.U64.HI R7, R157, 0x1, R101 ;  /* 0x000000019d078819 */ /* 0x000fc80000010265 */
[----:B--2---:R-:W-:-:S05]  /*8d90*/  @!P0 IADD3 R4, P1, R2, R6, RZ ;  /* 0x0000000602048210 */ /* 0x004fca0007f3e0ff */
[----:B------:R-:W-:Y:S01]  /*8da0*/  @!P0 IMAD.X R5, R3, 0x1, R7, P1 ;  /* 0x0000000103058824 */ /* 0x000fe200008e0607 */
[----:B------:R-:W-:-:S04]  /*8db0*/  @!P0 IADD3 R2, P1, R0, R6, RZ ;  /* 0x0000000600028210 */ /* 0x000fc80007f3e0ff */
[----:B------:R1:W5:Y:S01]  /*8dc0*/  @!P0 LD.E.64 R68, [R4.64] ;  /* 0x0000000804448980 */ /* 0x000362000c101b00 */
[----:B------:R-:W-:-:S05]  /*8dd0*/  @!P0 IMAD.X R3, R8, 0x1, R7, P1 ;  /* 0x0000000108038824 */ /* 0x000fca00008e0607 */
[----:B------:R1:W5:Y:S03]  /*8de0*/  @!P0 LD.E.64 R66, [R2.64] ;  /* 0x0000000802428980 */ /* 0x000366000c101b00 */
.L_x_777:
[----:B--2---:R-:W-:Y:S05]  /*8df0*/  BSYNC B0 ;  /* 0x0000000000007941 */ /* 0x004fea0003800000 */
.L_x_776:
[----:B-1--45:R-:W-:Y:S01]  /*8e00*/  IMAD.MOV.U32 R2, RZ, RZ, R68 ;  /* 0x000000ffff027224 */ /* 0x032fe200078e0044 */
[----:B---3--:R-:W-:Y:S01]  /*8e10*/  MOV R3, R58 ;  /* 0x0000003a00037202 */ /* 0x008fe20000000f00 */
[----:B------:R-:W-:Y:S01]  /*8e20*/  IMAD.MOV.U32 R0, RZ, RZ, R69 ;  /* 0x000000ffff007224 */ /* 0x000fe200078e0045 */
[----:B------:R-:W1:Y:S01]  /*8e30*/  SHFL.IDX PT, R7, R31, 0x3, 0x181f ;  /* 0x00781f001f077f89 */ /* 0x000e6200000e0000 */
[----:B------:R-:W-:Y:S01]  /*8e40*/  BSSY B0, `(.L_x_778) ;  /* 0x000004d000007945 */ /* 0x000fe20003800000 */
[----:B------:R-:W-:Y:S01]  /*8e50*/  CS2R R74, SRZ ;  /* 0x00000000004a7805 */ /* 0x000fe2000001ff00 */
[----:B------:R-:W-:Y:S01]  /*8e60*/  CS2R R70, SRZ ;  /* 0x0000000000467805 */ /* 0x000fe2000001ff00 */
[----:B------:R-:W-:Y:S01]  /*8e70*/  PRMT R104, R0, 0x5410, R2 ;  /* 0x0000541000687816 */ /* 0x000fe20000000002 */
[----:B------:R-:W-:Y:S01]  /*8e80*/  IMAD.MOV.U32 R2, RZ, RZ, R62 ;  /* 0x000000ffff027224 */ /* 0x000fe200078e003e */
[----:B------:R-:W-:Y:S01]  /*8e90*/  MOV R0, R63 ;  /* 0x0000003f00007202 */ /* 0x000fe20000000f00 */
[----:B------:R2:W3:Y:S01]  /*8ea0*/  SHFL.IDX PT, R6, R21, 0x3, 0x181f ;  /* 0x00781f0015067f89 */ /* 0x0004e200000e0000 */
[----:B------:R-:W-:Y:S01]  /*8eb0*/  CS2R R76, SRZ ;  /* 0x00000000004c7805 */ /* 0x000fe2000001ff00 */
[----:B------:R-:W-:Y:S01]  /*8ec0*/  CS2R R72, SRZ ;  /* 0x0000000000487805 */ /* 0x000fe2000001ff00 */
[----:B------:R-:W-:Y:S01]  /*8ed0*/  PRMT R100, R0, 0x5410, R2 ;  /* 0x0000541000647816 */ /* 0x000fe20000000002 */
[----:B------:R-:W-:Y:S01]  /*8ee0*/  IMAD.MOV.U32 R2, RZ, RZ, R56 ;  /* 0x000000ffff027224 */ /* 0x000fe200078e0038 */
[----:B------:R4:W1:Y:S01]  /*8ef0*/  SHFL.IDX PT, R5, R30, 0x3, 0x181f ;  /* 0x00781f001e057f89 */ /* 0x00086200000e0000 */
[----:B------:R-:W-:-:S05]  /*8f00*/  IMAD.MOV.U32 R0, RZ, RZ, R57 ;  /* 0x000000ffff007224 */ /* 0x000fca00078e0039 */
[----:B------:R-:W-:Y:S01]  /*8f10*/  PRMT R98, R0, 0x5410, R2 ;  /* 0x0000541000627816 */ /* 0x000fe20000000002 */
[----:B------:R-:W-:Y:S01]  /*8f20*/  IMAD.MOV.U32 R0, RZ, RZ, R51 ;  /* 0x000000ffff007224 */ /* 0x000fe200078e0033 */
[----:B------:R-:W-:-:S04]  /*8f30*/  MOV R2, R50 ;  /* 0x0000003200027202 */ /* 0x000fc80000000f00 */
[----:B------:R-:W-:Y:S01]  /*8f40*/  PRMT R95, R0, 0x5410, R2 ;  /* 0x00005410005f7816 */ /* 0x000fe20000000002 */
[----:B------:R-:W-:Y:S01]  /*8f50*/  IMAD.MOV.U32 R2, RZ, RZ, R66 ;  /* 0x000000ffff027224 */ /* 0x000fe200078e0042 */
[----:B------:R-:W-:-:S04]  /*8f60*/  MOV R0, R67 ;  /* 0x0000004300007202 */ /* 0x000fc80000000f00 */
[----:B------:R-:W-:Y:S01]  /*8f70*/  PRMT R103, R0, 0x5410, R2 ;  /* 0x0000541000677816 */ /* 0x000fe20000000002 */
[----:B------:R-:W-:Y:S01]  /*8f80*/  IMAD.MOV.U32 R2, RZ, RZ, R64 ;  /* 0x000000ffff027224 */ /* 0x000fe200078e0040 */
[----:B--2---:R-:W-:Y:S01]  /*8f90*/  CS2R R20, SRZ ;  /* 0x0000000000147805 */ /* 0x004fe2000001ff00 */
[----:B------:R-:W-:Y:S01]  /*8fa0*/  IMAD.MOV.U32 R0, RZ, RZ, R65 ;  /* 0x000000ffff007224 */ /* 0x000fe200078e0041 */
[----:B----4-:R-:W-:-:S04]  /*8fb0*/  CS2R R30, SRZ ;  /* 0x00000000001e7805 */ /* 0x010fc8000001ff00 */
[----:B------:R-:W-:Y:S01]  /*8fc0*/  PRMT R99, R0, 0x5410, R2 ;  /* 0x0000541000637816 */ /* 0x000fe20000000002 */
[----:B------:R-:W-:Y:S01]  /*8fd0*/  IMAD.MOV.U32 R2, RZ, RZ, R59 ;  /* 0x000000ffff027224 */ /* 0x000fe200078e003b */
[----:B------:R2:W4:Y:S04]  /*8fe0*/  SHFL.IDX PT, R0, R36, 0x3, 0x181f ;  /* 0x00781f0024007f89 */ /* 0x00052800000e0000 */
[----:B------:R-:W-:Y:S01]  /*8ff0*/  PRMT R97, R2, 0x5410, R3 ;  /* 0x0000541002617816 */ /* 0x000fe20000000003 */
[----:B------:R-:W-:Y:S01]  /*9000*/  IMAD.MOV.U32 R3, RZ, RZ, R52 ;  /* 0x000000ffff037224 */ /* 0x000fe200078e0034 */
[----:B------:R-:W-:-:S04]  /*9010*/  MOV R2, R53 ;  /* 0x0000003500027202 */ /* 0x000fc80000000f00 */
[----:B------:R-:W-:Y:S01]  /*9020*/  PRMT R93, R2, 0x5410, R3 ;  /* 0x00005410025d7816 */ /* 0x000fe20000000003 */
[----:B--2---:R-:W-:Y:S01]  /*9030*/  CS2R R36, SRZ ;  /* 0x0000000000247805 */ /* 0x004fe2000001ff00 */
[----:B------:R-:W-:Y:S05]  /*9040*/  @P6 BRA `(.L_x_779) ;  /* 0x000002c000006947 */ /* 0x000fea0003800000 */
[----:B-1-34-:R-:W-:Y:S01]  /*9050*/  ISETP.GE.AND P0, PT, R138, c[0x0][0x27c], PT ;  /* 0x00009f008a007a0c */ /* 0x01afe20003f06270 */
[----:B------:R-:W-:Y:S01]  /*9060*/  CS2R R30, SRZ ;  /* 0x00000000001e7805 */ /* 0x000fe2000001ff00 */
[----:B------:R-:W-:-:S11]  /*9070*/  ISETP.GE.AND P2, PT, R158, c[0x0][0x27c], PT ;  /* 0x00009f009e007a0c */ /* 0x000fd60003f46270 */
[C---:B------:R-:W-:Y:S01]  /*9080*/  @!P0 IMAD.SHL.U32 R4, R138.reuse, 0x2, RZ ;  /* 0x000000028a048824 */ /* 0x040fe200078e00ff */
[----:B------:R-:W-:-:S04]  /*9090*/  @!P0 SHF.L.U64.HI R8, R138, 0x1, R139 ;  /* 0x000000018a088819 */ /* 0x000fc8000001028b */
[----:B------:R-:W-:-:S05]  /*90a0*/  @!P0 IADD3 R2, P1, R0, R4, RZ ;  /* 0x0000000400028210 */ /* 0x000fca0007f3e0ff */
[----:B------:R-:W-:-:S05]  /*90b0*/  @!P0 IMAD.X R3, R7, 0x1, R8, P1 ;  /* 0x0000000107038824 */ /* 0x000fca00008e0608 */
[----:B------:R1:W5:Y:S01]  /*90c0*/  @!P0 LD.E.64 R30, [R2.64] ;  /* 0x00000008021e8980 */ /* 0x000362000c101b00 */
[----:B------:R-:W-:Y:S01]  /*90d0*/  CS2R R20, SRZ ;  /* 0x0000000000147805 */ /* 0x000fe2000001ff00 */
[----:B------:R-:W-:Y:S01]  /*90e0*/  CS2R R70, SRZ ;  /* 0x0000000000467805 */ /* 0x000fe2000001ff00 */
[----:B-1----:R-:W-:Y:S01]  /*90f0*/  @!P0 IADD3 R2, P1, R5, R4, RZ ;  /* 0x0000000405028210 */ /* 0x002fe20007f3e0ff */
[----:B------:R-:W-:-:S04]  /*9100*/  @!P2 IMAD.SHL.U32 R4, R158, 0x2, RZ ;  /* 0x000000029e04a824 */ /* 0x000fc800078e00ff */
[----:B------:R-:W-:Y:S01]  /*9110*/  @!P0 IMAD.X R3, R6, 0x1, R8, P1 ;  /* 0x0000000106038824 */ /* 0x000fe200008e0608 */
[----:B------:R-:W-:-:S04]  /*9120*/  @!P2 SHF.L.U64.HI R8, R158, 0x1, R105 ;  /* 0x000000019e08a819 */ /* 0x000fc80000010269 */
[----:B------:R1:W5:Y:S01]  /*9130*/  @!P0 LD.E.64 R20, [R2.64] ;  /* 0x0000000802148980 */ /* 0x000362000c101b00 */
[----:B------:R-:W-:Y:S01]  /*9140*/  ISETP.GE.AND P1, PT, R156, c[0x0][0x27c], PT ;  /* 0x00009f009c007a0c */ /* 0x000fe20003f26270 */
[----:B------:R-:W-:Y:S01]  /*9150*/  CS2R R36, SRZ ;  /* 0x0000000000247805 */ /* 0x000fe2000001ff00 */
[----:B-1----:R-:W-:-:S05]  /*9160*/  @!P2 IADD3 R2, P0, R0, R4, RZ ;  /* 0x000000040002a210 */ /* 0x002fca0007f1e0ff */
[----:B------:R-:W-:-:S05]  /*9170*/  @!P2 IMAD.X R3, R7, 0x1, R8, P0 ;  /* 0x000000010703a824 */ /* 0x000fca00000e0608 */
[----:B------:R1:W5:Y:S01]  /*9180*/  @!P2 LD.E.64 R70, [R2.64] ;  /* 0x000000080246a980 */ /* 0x000362000c101b00 */
[----:B------:R-:W-:Y:S01]  /*9190*/  CS2R R74, SRZ ;  /* 0x00000000004a7805 */ /* 0x000fe2000001ff00 */
[----:B-1----:R-:W-:Y:S01]  /*91a0*/  @!P2 IADD3 R2, P0, R5, R4, RZ ;  /* 0x000000040502a210 */ /* 0x002fe20007f1e0ff */
[----:B------:R-:W-:-:S04]  /*91b0*/  @!P1 IMAD.SHL.U32 R4, R156, 0x2, RZ ;  /* 0x000000029c049824 */ /* 0x000fc800078e00ff */
[----:B------:R-:W-:Y:S01]  /*91c0*/  @!P2 IMAD.X R3, R6, 0x1, R8, P0 ;  /* 0x000000010603a824 */ /* 0x000fe200000e0608 */
[----:B------:R-:W-:-:S04]  /*91d0*/  @!P1 SHF.L.U64.HI R8, R156, 0x1, R102 ;  /* 0x000000019c089819 */ /* 0x000fc80000010266 */
[----:B------:R1:W5:Y:S01]  /*91e0*/  @!P2 LD.E.64 R36, [R2.64] ;  /* 0x000000080224a980 */ /* 0x000362000c101b00 */
[----:B------:R-:W-:Y:S01]  /*91f0*/  CS2R R72, SRZ ;  /* 0x0000000000487805 */ /* 0x000fe2000001ff00 */
[----:B-1----:R-:W-:-:S05]  /*9200*/  @!P1 IADD3 R2, P0, R0, R4, RZ ;  /* 0x0000000400029210 */ /* 0x002fca0007f1e0ff */
[----:B------:R-:W-:Y:S01]  /*9210*/  @!P1 IMAD.X R3, R7, 0x1, R8, P0 ;  /* 0x0000000107039824 */ /* 0x000fe200000e0608 */
[----:B------:R-:W-:-:S04]  /*9220*/  ISETP.GE.AND P0, PT, R157, c[0x0][0x27c], PT ;  /* 0x00009f009d007a0c */ /* 0x000fc80003f06270 */
[----:B------:R1:W5:Y:S01]  /*9230*/  @!P1 LD.E.64 R74, [R2.64] ;  /* 0x00000008024a9980 */ /* 0x000362000c101b00 */
[----:B------:R-:W-:Y:S01]  /*9240*/  CS2R R78, SRZ ;  /* 0x00000000004e7805 */ /* 0x000fe2000001ff00 */
[----:B------:R-:W-:Y:S01]  /*9250*/  CS2R R76, SRZ ;  /* 0x00000000004c7805 */ /* 0x000fe2000001ff00 */
[----:B-1----:R-:W-:-:S05]  /*9260*/  @!P1 IADD3 R2, P2, R5, R4, RZ ;  /* 0x0000000405029210 */ /* 0x002fca0007f5e0ff */
[----:B------:R-:W-:-:S05]  /*9270*/  @!P1 IMAD.X R3, R6, 0x1, R8, P2 ;  /* 0x0000000106039824 */ /* 0x000fca00010e0608 */
[----:B------:R1:W5:Y:S02]  /*9280*/  @!P1 LD.E.64 R72, [R2.64] ;  /* 0x0000000802489980 */ /* 0x000364000c101b00 */
[----:B-1----:R-:W-:-:S05]  /*9290*/  @!P0 IMAD.SHL.U32 R2, R157, 0x2, RZ ;  /* 0x000000029d028824 */ /* 0x002fca00078e00ff */
[-C--:B------:R-:W-:Y:S02]  /*92a0*/  @!P0 IADD3 R4, P2, R0, R2.reuse, RZ ;  /* 0x0000000200048210 */ /* 0x080fe40007f5e0ff */
[----:B------:R-:W-:Y:S02]  /*92b0*/  @!P0 IADD3 R2, P1, R5, R2, RZ ;  /* 0x0000000205028210 */ /* 0x000fe40007f3e0ff */
[----:B------:R-:W-:-:S05]  /*92c0*/  @!P0 SHF.L.U64.HI R0, R157, 0x1, R101 ;  /* 0x000000019d008819 */ /* 0x000fca0000010265 */
[--C-:B------:R-:W-:Y:S02]  /*92d0*/  @!P0 IMAD.X R5, R7, 0x1, R0.reuse, P2 ;  /* 0x0000000107058824 */ /* 0x100fe400010e0600 */
[----:B------:R-:W-:-:S03]  /*92e0*/  @!P0 IMAD.X R3, R6, 0x1, R0, P1 ;  /* 0x0000000106038824 */ /* 0x000fc600008e0600 */
[----:B------:R1:W5:Y:S04]  /*92f0*/  @!P0 LD.E.64 R78, [R4.64] ;  /* 0x00000008044e8980 */ /* 0x000368000c101b00 */
[----:B------:R1:W5:Y:S02]  /*9300*/  @!P0 LD.E.64 R76, [R2.64] ;  /* 0x00000008024c8980 */ /* 0x000364000c101b00 */
.L_x_779:
[----:B-1-34-:R-:W-:Y:S05]  /*9310*/  BSYNC B0 ;  /* 0x0000000000007941 */ /* 0x01afea0003800000 */
.L_x_778:
[----:B-----5:R-:W-:Y:S01]  /*9320*/  IMAD.MOV.U32 R2, RZ, RZ, R78 ;  /* 0x000000ffff027224 */ /* 0x020fe200078e004e */
[----:B------:R-:W-:-:S04]  /*9330*/  DEPBAR.LE SB0, 0x1 ;  /* 0x000080400000791a */ /* 0x000fc80000000000 */
[----:B------:R-:W-:Y:S01]  /*9340*/  IMAD.MOV.U32 R0, RZ, RZ, R79 ;  /* 0x000000ffff007224 */ /* 0x000fe200078e004f */
[----:B------:R-:W-:Y:S04]  /*9350*/  BSSY B1, `(.L_x_780) ;  /* 0x00000e5000017945 */ /* 0x000fe80003800000 */
[----:B------:R-:W-:Y:S01]  /*9360*/  PRMT R111, R0, 0x5410, R2 ;  /* 0x00005410006f7816 */ /* 0x000fe20000000002 */
[----:B------:R-:W-:Y:S02]  /*9370*/  IMAD.MOV.U32 R2, RZ, RZ, R74 ;  /* 0x000000ffff027224 */ /* 0x000fe400078e004a */
[----:B------:R-:W-:-:S05]  /*9380*/  IMAD.MOV.U32 R0, RZ, RZ, R75 ;  /* 0x000000ffff007224 */ /* 0x000fca00078e004b */
[----:B------:R-:W-:Y:S01]  /*9390*/  PRMT R109, R0, 0x5410, R2 ;  /* 0x00005410006d7816 */ /* 0x000fe20000000002 */
[----:B------:R-:W-:Y:S01]  /*93a0*/  IMAD.MOV.U32 R2, RZ, RZ, R70 ;  /* 0x000000ffff027224 */ /* 0x000fe200078e0046 */
[----:B------:R-:W-:-:S04]  /*93b0*/  MOV R0, R71 ;  /* 0x0000004700007202 */ /* 0x000fc80000000f00 */
[----:B------:R-:W-:Y:S01]  /*93c0*/  PRMT R106, R0, 0x5410, R2 ;  /* 0x00005410006a7816 */ /* 0x000fe20000000002 */
[----:B------:R-:W-:Y:S02]  /*93d0*/  IMAD.MOV.U32 R2, RZ, RZ, R30 ;  /* 0x000000ffff027224 */ /* 0x000fe400078e001e */
[----:B------:R-:W-:-:S05]  /*93e0*/  IMAD.MOV.U32 R0, RZ, RZ, R31 ;  /* 0x000000ffff007224 */ /* 0x000fca00078e001f */
[----:B------:R-:W-:Y:S01]  /*93f0*/  PRMT R102, R0, 0x5410, R2 ;  /* 0x0000541000667816 */ /* 0x000fe20000000002 */
[----:B------:R-:W-:Y:S02]  /*9400*/  IMAD.MOV.U32 R2, RZ, RZ, R76 ;  /* 0x000000ffff027224 */ /* 0x000fe400078e004c */
[----:B------:R-:W-:-:S05]  /*9410*/  IMAD.MOV.U32 R0, RZ, RZ, R77 ;  /* 0x000000ffff007224 */ /* 0x000fca00078e004d */
[----:B------:R-:W-:Y:S01]  /*9420*/  PRMT R110, R0, 0x5410, R2 ;  /* 0x00005410006e7816 */ /* 0x000fe20000000002 */
[----:B------:R-:W-:Y:S01]  /*9430*/  IMAD.IADD R2, R60, 0x1, -R227 ;  /* 0x000000013c027824 */ /* 0x000fe200078e0ae3 */
[----:B------:R-:W-:-:S04]  /*9440*/  MOV R0, R72 ;  /* 0x0000004800007202 */ /* 0x000fc80000000f00 */
[----:B------:R-:W-:Y:S01]  /*9450*/  PRMT R108, R108, 0x5410, R0 ;  /* 0x000054106c6c7816 */ /* 0x000fe20000000000 */
[----:B------:R-:W-:Y:S01]  /*9460*/  IMAD.MOV.U32 R0, RZ, RZ, R73 ;  /* 0x000000ffff007224 */ /* 0x000fe200078e0049 */
[----:B------:R-:W-:-:S04]  /*9470*/  IMNMX R60, R2, 0x80, PT ;  /* 0x00000080023c7817 */ /* 0x000fc80003800200 */
[----:B------:R-:W-:Y:S01]  /*9480*/  PRMT R108, R0, 0x7610, R108 ;  /* 0x00007610006c7816 */ /* 0x000fe2000000006c */
[----:B------:R-:W-:Y:S01]  /*9490*/  IMAD.MOV.U32 R0, RZ, RZ, R36 ;  /* 0x000000ffff007224 */ /* 0x000fe200078e0024 */
[----:B------:R-:W-:Y:S01]  /*94a0*/  BAR.SYNC.DEFER_BLOCKING 0x0 ;  /* 0x0000000000007b1d */ /* 0x000fe20000010000 */
[----:B------:R-:W-:-:S03]  /*94b0*/  ISETP.GE.AND P0, PT, R211, R60, PT ;  /* 0x0000003cd300720c */ /* 0x000fc60003f06270 */
[----:B------:R-:W-:Y:S02]  /*94c0*/  PRMT R105, R105, 0x5410, R0 ;  /* 0x0000541069697816 */ /* 0x000fe40000000000 */
[----:B------:R-:W-:-:S04]  /*94d0*/  MOV R0, R37 ;  /* 0x0000002500007202 */ /* 0x000fc80000000f00 */
[----:B------:R-:W-:Y:S01]  /*94e0*/  PRMT R105, R0, 0x7610, R105 ;  /* 0x0000761000697816 */ /* 0x000fe20000000069 */
[----:B------:R-:W-:-:S05]  /*94f0*/  IMAD.MOV.U32 R0, RZ, RZ, R20 ;  /* 0x000000ffff007224 */ /* 0x000fca00078e0014 */
[----:B------:R-:W-:Y:S01]  /*9500*/  PRMT R101, R101, 0x5410, R0 ;  /* 0x0000541065657816 */ /* 0x000fe20000000000 */
[----:B------:R-:W-:-:S05]  /*9510*/  IMAD.MOV.U32 R0, RZ, RZ, R21 ;  /* 0x000000ffff007224 */ /* 0x000fca00078e0015 */
[----:B------:R-:W-:Y:S01]  /*9520*/  PRMT R101, R0, 0x7610, R101 ;  /* 0x0000761000657816 */ /* 0x000fe20000000065 */
[----:B------:R-:W-:Y:S05]  /*9530*/  @P0 BRA `(.L_x_781) ;  /* 0x00000c6000000947 */ /* 0x000fea0003800000 */
[----:B------:R-:W-:Y:S01]  /*9540*/  ISETP.GE.AND P0, PT, R138, c[0x0][0x27c], PT ;  /* 0x00009f008a007a0c */ /* 0x000fe20003f06270 */
[----:B------:R-:W-:-:S12]  /*9550*/  BSSY B0, `(.L_x_782) ;  /* 0x0000030000007945 */ /* 0x000fd80003800000 */
[----:B------:R-:W-:Y:S05]  /*9560*/  @P0 BRA `(.L_x_783) ;  /* 0x000002e000000947 */ /* 0x000fea0003800000 */
[----:B------:R-:W1:Y:S01]  /*9570*/  LDS.128 R4, [R194+0x10080] ;  /* 0x01008000c2047984 */ /* 0x000e620000000c00 */
[--C-:B------:R-:W-:Y:S02]  /*9580*/  SHF.R.U64 R3, R24, 0x10, R25.reuse ;  /* 0x0000001018037819 */ /* 0x100fe40000001219 */
[----:B------:R-:W-:Y:S02]  /*9590*/  SHF.R.U32.HI R11, RZ, 0x10, R25 ;  /* 0x00000010ff0b7819 */ /* 0x000fe40000011619 */
[--C-:B------:R-:W-:Y:S02]  /*95a0*/  SHF.R.U32.HI R2, RZ, 0x10, R23.reuse ;  /* 0x00000010ff027819 */ /* 0x100fe40000011617 */
[----:B------:R-:W-:Y:S02]  /*95b0*/  SHF.R.U64 R0, R22, 0x10, R23 ;  /* 0x0000001016007819 */ /* 0x000fe40000001217 */
[C---:B------:R-:W-:Y:S02]  /*95c0*/  PRMT R9, R61.reuse, 0x5432, R3 ;  /* 0x000054323d097816 */ /* 0x040fe40000000003 */
[----:B------:R-:W-:-:S02]  /*95d0*/  PRMT R3, R61, 0x5410, R11 ;  /* 0x000054103d037816 */ /* 0x000fc4000000000b */
[C---:B------:R-:W-:Y:S02]  /*95e0*/  PRMT R8, R80.reuse, 0x5410, R2 ;  /* 0x0000541050087816 */ /* 0x040fe40000000002 */
[----:B------:R-:W-:Y:S01]  /*95f0*/  PRMT R10, R80, 0x5432, R0 ;  /* 0x00005432500a7816 */ /* 0x000fe20000000000 */
[----:B------:R-:W-:Y:S01]  /*9600*/  IMAD.U32 R13, R3, 0x10000, RZ ;  /* 0x00010000030d7824 */ /* 0x000fe200078e00ff */
[----:B------:R-:W-:Y:S02]  /*9610*/  SHF.L.U32 R12, R8, 0x10, RZ ;  /* 0x00000010080c7819 */ /* 0x000fe400000006ff */
[C---:B-1----:R-:W-:Y:S01]  /*9620*/  LOP3.LUT R0, R6.reuse, 0xffff0000, RZ, 0xc0, !PT ;  /* 0xffff000006007812 */ /* 0x042fe200078ec0ff */
[----:B------:R-:W-:-:S04]  /*9630*/  IMAD.U32 R2, R6, 0x10000, RZ ;  /* 0x0001000006027824 */ /* 0x000fc800078e00ff */
[CC--:B------:R-:W-:Y:S02]  /*9640*/  FMUL.FTZ R6, R0.reuse, R13.reuse ;  /* 0x0000000d00067220 */ /* 0x0c0fe40000410000 */
[-C--:B------:R-:W-:Y:S02]  /*9650*/  FMUL.FTZ R0, R0, R12.reuse ;  /* 0x0000000c00007220 */ /* 0x080fe40000410000 */
[C---:B------:R-:W-:Y:S01]  /*9660*/  FFMA.FTZ R11, R2.reuse, R12, -R6 ;  /* 0x0000000c020b7223 */ /* 0x040fe20000010806 */
[----:B------:R-:W-:Y:S01]  /*9670*/  LOP3.LUT R12, R3, 0xffff0000, RZ, 0xc0, !PT ;  /* 0xffff0000030c7812 */ /* 0x000fe200078ec0ff */
[----:B------:R-:W-:Y:S01]  /*9680*/  FFMA.FTZ R6, R2, R13, R0 ;  /* 0x0000000d02067223 */ /* 0x000fe20000010000 */
[C---:B------:R-:W-:Y:S01]  /*9690*/  LOP3.LUT R0, R7.reuse, 0xffff0000, RZ, 0xc0, !PT ;  /* 0xffff000007007812 */ /* 0x040fe200078ec0ff */
[----:B------:R-:W-:Y:S01]  /*96a0*/  IMAD.U32 R2, R7, 0x10000, RZ ;  /* 0x0001000007027824 */ /* 0x000fe200078e00ff */
[----:B------:R-:W-:Y:S02]  /*96b0*/  LOP3.LUT R7, R8, 0xffff0000, RZ, 0xc0, !PT ;  /* 0xffff000008077812 */ /* 0x000fe400078ec0ff */
[----:B------:R-:W-:Y:S01]  /*96c0*/  F2FP.BF16.PACK_AB R6, R6, R11 ;  /* 0x0000000b0606723e */ /* 0x000fe200000010ff */
[----:B------:R-:W-:-:S02]  /*96d0*/  FMUL.FTZ R3, R0, R12 ;  /* 0x0000000c00037220 */ /* 0x000fc40000410000 */
[-C--:B------:R-:W-:Y:S02]  /*96e0*/  FMUL.FTZ R0, R0, R7.reuse ;  /* 0x0000000700007220 */ /* 0x080fe40000410000 */
[C---:B------:R-:W-:Y:S02]  /*96f0*/  FFMA.FTZ R3, R2.reuse, R7, -R3 ;  /* 0x0000000702037223 */ /* 0x040fe40000010803 */
[----:B------:R-:W-:Y:S01]  /*9700*/  FFMA.FTZ R2, R2, R12, R0 ;  /* 0x0000000c02027223 */ /* 0x000fe20000010000 */
[----:B------:R-:W-:Y:S01]  /*9710*/  LOP3.LUT R0, R4, 0xffff0000, RZ, 0xc0, !PT ;  /* 0xffff000004007812 */ /* 0x000fe200078ec0ff */
[C---:B------:R-:W-:Y:S01]  /*9720*/  IMAD.U32 R11, R9.reuse, 0x10000, RZ ;  /* 0x00010000090b7824 */ /* 0x040fe200078e00ff */
[----:B------:R-:W-:Y:S02]  /*9730*/  LOP3.LUT R9, R9, 0xffff0000, RZ, 0xc0, !PT ;  /* 0xffff000009097812 */ /* 0x000fe400078ec0ff */
[----:B------:R-:W-:Y:S01]  /*9740*/  F2FP.BF16.PACK_AB R7, R2, R3 ;  /* 0x000000030207723e */ /* 0x000fe200000010ff */
[----:B------:R-:W-:Y:S01]  /*9750*/  FMUL.FTZ R3, R0, R11 ;  /* 0x0000000b00037220 */ /* 0x000fe20000410000 */
[----:B------:R-:W-:Y:S01]  /*9760*/  SHF.L.U32 R2, R4, 0x10, RZ ;  /* 0x0000001004027819 */ /* 0x000fe200000006ff */
[C---:B------:R-:W-:Y:S01]  /*9770*/  IMAD.U32 R4, R10.reuse, 0x10000, RZ ;  /* 0x000100000a047824 */ /* 0x040fe200078e00ff */
[----:B------:R-:W-:-:S03]  /*9780*/  LOP3.LUT R10, R10, 0xffff0000, RZ, 0xc0, !PT ;  /* 0xffff00000a0a7812 */ /* 0x000fc600078ec0ff */
[-C--:B------:R-:W-:Y:S02]  /*9790*/  FMUL.FTZ R0, R0, R4.reuse ;  /* 0x0000000400007220 */ /* 0x080fe40000410000 */
[C---:B------:R-:W-:Y:S02]  /*97a0*/  FFMA.FTZ R8, R2.reuse, R4, -R3 ;  /* 0x0000000402087223 */ /* 0x040fe40000010803 */
[----:B------:R-:W-:Y:S01]  /*97b0*/  FFMA.FTZ R4, R2, R11, R0 ;  /* 0x0000000b02047223 */ /* 0x000fe20000010000 */
[C---:B------:R-:W-:Y:S02]  /*97c0*/  LOP3.LUT R2, R5.reuse, 0xffff0000, RZ, 0xc0, !PT ;  /* 0xffff000005027812 */ /* 0x040fe400078ec0ff */
[----:B------:R-:W-:Y:S02]  /*97d0*/  SHF.L.U32 R0, R5, 0x10, RZ ;  /* 0x0000001005007819 */ /* 0x000fe400000006ff */
[----:B------:R-:W-:Y:S01]  /*97e0*/  F2FP.BF16.PACK_AB R4, R4, R8 ;  /* 0x000000080404723e */ /* 0x000fe200000010ff */
[----:B------:R-:W-:-:S02]  /*97f0*/  FMUL.FTZ R3, R2, R9 ;  /* 0x0000000902037220 */ /* 0x000fc40000410000 */
[-C--:B------:R-:W-:Y:S02]  /*9800*/  FMUL.FTZ R2, R2, R10.reuse ;  /* 0x0000000a02027220 */ /* 0x080fe40000410000 */
[C---:B------:R-:W-:Y:S02]  /*9810*/  FFMA.FTZ R3, R0.reuse, R10, -R3 ;  /* 0x0000000a00037223 */ /* 0x040fe40000010803 */
[----:B------:R-:W-:-:S05]  /*9820*/  FFMA.FTZ R0, R0, R9, R2 ;  /* 0x0000000900007223 */ /* 0x000fca0000010002 */
[----:B------:R-:W-:-:S05]  /*9830*/  F2FP.BF16.PACK_AB R5, R0, R3 ;  /* 0x000000030005723e */ /* 0x000fca00000010ff */
[----:B------:R1:W-:Y:S02]  /*9840*/  STS.128 [R194+0x10080], R4 ;  /* 0x01008004c2007388 */ /* 0x0003e40000000c00 */
.L_x_783:
[----:B------:R-:W-:Y:S05]  /*9850*/  BSYNC B0 ;  /* 0x0000000000007941 */ /* 0x000fea0003800000 */
.L_x_782:
[----:B------:R-:W-:Y:S01]  /*9860*/  ISETP.GE.AND P0, PT, R158, c[0x0][0x27c], PT ;  /* 0x00009f009e007a0c */ /* 0x000fe20003f06270 */
[----:B------:R-:W-:-:S12]  /*9870*/  BSSY B0, `(.L_x_784) ;  /* 0x0000030000007945 */ /* 0x000fd80003800000 */
[----:B------:R-:W-:Y:S05]  /*9880*/  @P0 BRA `(.L_x_785) ;  /* 0x000002e000000947 */ /* 0x000fea0003800000 */
[----:B-1----:R-:W1:Y:S01]  /*9890*/  LDS.128 R4, [R194+0x14080] ;  /* 0x01408000c2047984 */ /* 0x002e620000000c00 */
        /* <DEDUP_REMOVED lines=45> */
.L_x_785:
[----:B------:R-:W-:Y:S05]  /*9b70*/  BSYNC B0 ;  /* 0x0000000000007941 */ /* 0x000fea0003800000 */
.L_x_784:
        /* <DEDUP_REMOVED lines=49> */
.L_x_787:
[----:B------:R-:W-:Y:S05]  /*9e90*/  BSYNC B0 ;  /* 0x0000000000007941 */ /* 0x000fea0003800000 */
.L_x_786:
[----:B------:R-:W-:-:S13]  /*9ea0*/  ISETP.GE.AND P0, PT, R157, c[0x0][0x27c], PT ;  /* 0x00009f009d007a0c */ /* 0x000fda0003f06270 */
[----:B------:R-:W-:Y:S05]  /*9eb0*/  @P0 BRA `(.L_x_781) ;  /* 0x000002e000000947 */ /* 0x000fea0003800000 */
[----:B-1----:R-:W1:Y:S01]  /*9ec0*/  LDS.128 R4, [R194+0x1c080] ;  /* 0x01c08000c2047984 */ /* 0x002e620000000c00 */
[----:B------:R-:W-:Y:S02]  /*9ed0*/  SHF.R.U64 R0, R38, 0x10, R39 ;  /* 0x0000001026007819 */ /* 0x000fe40000001227 */
[--C-:B------:R-:W-:Y:S02]  /*9ee0*/  SHF.R.U32.HI R10, RZ, 0x10, R41.reuse ;  /* 0x00000010ff0a7819 */ /* 0x100fe40000011629 */
[----:B------:R-:W-:Y:S02]  /*9ef0*/  SHF.R.U64 R3, R40, 0x10, R41 ;  /* 0x0000001028037819 */ /* 0x000fe40000001229 */
[----:B------:R-:W-:Y:S02]  /*9f00*/  PRMT R9, R87, 0x5432, R0 ;  /* 0x0000543257097816 */ /* 0x000fe40000000000 */
[----:B------:R-:W-:Y:S02]  /*9f10*/  SHF.R.U32.HI R2, RZ, 0x10, R39 ;  /* 0x00000010ff027819 */ /* 0x000fe40000011627 */
[----:B------:R-:W-:-:S02]  /*9f20*/  PRMT R0, R85, 0x5432, R10 ;  /* 0x0000543255007816 */ /* 0x000fc4000000000a */
[----:B------:R-:W-:Y:S02]  /*9f30*/  PRMT R8, R86, 0x5410, R3 ;  /* 0x0000541056087816 */ /* 0x000fe40000000003 */
[----:B------:R-:W-:Y:S01]  /*9f40*/  PRMT R2, R87, 0x5410, R2 ;  /* 0x0000541057027816 */ /* 0x000fe20000000002 */
[----:B------:R-:W-:-:S04]  /*9f50*/  IMAD.U32 R13, R0, 0x10000, RZ ;  /* 0x00010000000d7824 */ /* 0x000fc800078e00ff */
[----:B------:R-:W-:Y:S01]  /*9f60*/  IMAD.U32 R11, R2, 0x10000, RZ ;  /* 0x00010000020b7824 */ /* 0x000fe200078e00ff */
[C---:B-1----:R-:W-:Y:S02]  /*9f70*/  LOP3.LUT R3, R6.reuse, 0xffff0000, RZ, 0xc0, !PT ;  /* 0xffff000006037812 */ /* 0x042fe400078ec0ff */
[----:B------:R-:W-:-:S03]  /*9f80*/  SHF.L.U32 R6, R6, 0x10, RZ ;  /* 0x0000001006067819 */ /* 0x000fc600000006ff */
[C---:B------:R-:W-:Y:S02]  /*9f90*/  FMUL.FTZ R10, R3.reuse, R13 ;  /* 0x0000000d030a7220 */ /* 0x040fe40000410000 */
[-C--:B------:R-:W-:Y:S02]  /*9fa0*/  FMUL.FTZ R3, R3, R11.reuse ;  /* 0x0000000b03037220 */ /* 0x080fe40000410000 */
[----:B------:R-:W-:Y:S01]  /*9fb0*/  FFMA.FTZ R12, R6, R11, -R10 ;  /* 0x0000000b060c7223 */ /* 0x000fe2000001080a */
[----:B------:R-:W-:Y:S01]  /*9fc0*/  LOP3.LUT R11, R2, 0xffff0000, RZ, 0xc0, !PT ;  /* 0xffff0000020b7812 */ /* 0x000fe200078ec0ff */
[----:B------:R-:W-:Y:S01]  /*9fd0*/  FFMA.FTZ R6, R6, R13, R3 ;  /* 0x0000000d06067223 */ /* 0x000fe20000010003 */
[----:B------:R-:W-:Y:S01]  /*9fe0*/  LOP3.LUT R10, R0, 0xffff0000, RZ, 0xc0, !PT ;  /* 0xffff0000000a7812 */ /* 0x000fe200078ec0ff */
[C---:B------:R-:W-:Y:S01]  /*9ff0*/  IMAD.U32 R0, R7.reuse, 0x10000, RZ ;  /* 0x0001000007007824 */ /* 0x040fe200078e00ff */
[----:B------:R-:W-:Y:S01]  /*a000*/  LOP3.LUT R2, R7, 0xffff0000, RZ, 0xc0, !PT ;  /* 0xffff000007027812 */ /* 0x000fe200078ec0ff */
[C---:B------:R-:W-:Y:S01]  /*a010*/  IMAD.U32 R13, R8.reuse, 0x10000, RZ ;  /* 0x00010000080d7824 */ /* 0x040fe200078e00ff */
[----:B------:R-:W-:-:S02]  /*a020*/  LOP3.LUT R8, R8, 0xffff0000, RZ, 0xc0, !PT ;  /* 0xffff000008087812 */ /* 0x000fc400078ec0ff */
[----:B------:R-:W-:Y:S01]  /*a030*/  F2FP.BF16.PACK_AB R6, R6, R12 ;  /* 0x0000000c0606723e */ /* 0x000fe200000010ff */
[CC--:B------:R-:W-:Y:S02]  /*a040*/  FMUL.FTZ R3, R2.reuse, R10.reuse ;  /* 0x0000000a02037220 */ /* 0x0c0fe40000410000 */
[-C--:B------:R-:W-:Y:S02]  /*a050*/  FMUL.FTZ R2, R2, R11.reuse ;  /* 0x0000000b02027220 */ /* 0x080fe40000410000 */
[C---:B------:R-:W-:Y:S02]  /*a060*/  FFMA.FTZ R11, R0.reuse, R11, -R3 ;  /* 0x0000000b000b7223 */ /* 0x040fe40000010803 */
[----:B------:R-:W-:Y:S01]  /*a070*/  FFMA.FTZ R7, R0, R10, R2 ;  /* 0x0000000a00077223 */ /* 0x000fe20000010002 */
[C---:B------:R-:W-:Y:S01]  /*a080*/  LOP3.LUT R0, R4.reuse, 0xffff0000, RZ, 0xc0, !PT ;  /* 0xffff000004007812 */ /* 0x040fe200078ec0ff */
[----:B------:R-:W-:Y:S01]  /*a090*/  IMAD.U32 R2, R4, 0x10000, RZ ;  /* 0x0001000004027824 */ /* 0x000fe200078e00ff */
[----:B------:R-:W-:-:S02]  /*a0a0*/  SHF.L.U32 R10, R9, 0x10, RZ ;  /* 0x00000010090a7819 */ /* 0x000fc400000006ff */
[----:B------:R-:W-:Y:S01]  /*a0b0*/  LOP3.LUT R9, R9, 0xffff0000, RZ, 0xc0, !PT ;  /* 0xffff000009097812 */ /* 0x000fe200078ec0ff */
[C---:B------:R-:W-:Y:S01]  /*a0c0*/  FMUL.FTZ R3, R0.reuse, R13 ;  /* 0x0000000d00037220 */ /* 0x040fe20000410000 */
[----:B------:R-:W-:Y:S01]  /*a0d0*/  F2FP.BF16.PACK_AB R7, R7, R11 ;  /* 0x0000000b0707723e */ /* 0x000fe200000010ff */
[-C--:B------:R-:W-:Y:S02]  /*a0e0*/  FMUL.FTZ R0, R0, R10.reuse ;  /* 0x0000000a00007220 */ /* 0x080fe40000410000 */
[C---:B------:R-:W-:Y:S02]  /*a0f0*/  FFMA.FTZ R10, R2.reuse, R10, -R3 ;  /* 0x0000000a020a7223 */ /* 0x040fe40000010803 */
[----:B------:R-:W-:Y:S01]  /*a100*/  FFMA.FTZ R4, R2, R13, R0 ;  /* 0x0000000d02047223 */ /* 0x000fe20000010000 */
[C---:B------:R-:W-:Y:S02]  /*a110*/  LOP3.LUT R2, R5.reuse, 0xffff0000, RZ, 0xc0, !PT ;  /* 0xffff000005027812 */ /* 0x040fe400078ec0ff */
[----:B------:R-:W-:-:S02]  /*a120*/  SHF.L.U32 R0, R5, 0x10, RZ ;  /* 0x0000001005007819 */ /* 0x000fc400000006ff */
[----:B------:R-:W-:Y:S01]  /*a130*/  F2FP.BF16.PACK_AB R4, R4, R10 ;  /* 0x0000000a0404723e */ /* 0x000fe200000010ff */
[CC--:B------:R-:W-:Y:S02]  /*a140*/  FMUL.FTZ R3, R2.reuse, R8.reuse ;  /* 0x0000000802037220 */ /* 0x0c0fe40000410000 */
[-C--:B------:R-:W-:Y:S02]  /*a150*/  FMUL.FTZ R2, R2, R9.reuse ;  /* 0x0000000902027220 */ /* 0x080fe40000410000 */
[C---:B------:R-:W-:Y:S02]  /*a160*/  FFMA.FTZ R3, R0.reuse, R9, -R3 ;  /* 0x0000000900037223 */ /* 0x040fe40000010803 */
[----:B------:R-:W-:-:S05]  /*a170*/  FFMA.FTZ R2, R0, R8, R2 ;  /* 0x0000000800027223 */ /* 0x000fca0000010002 */
[----:B------:R-:W-:-:S05]  /*a180*/  F2FP.BF16.PACK_AB R5, R2, R3 ;  /* 0x000000030205723e */ /* 0x000fca00000010ff */
[----:B------:R1:W-:Y:S02]  /*a190*/  STS.128 [R194+0x1c080], R4 ;  /* 0x01c08004c2007388 */ /* 0x0003e40000000c00 */
.L_x_781:
[----:B------:R-:W-:Y:S05]  /*a1a0*/  BSYNC B1 ;  /* 0x0000000000017941 */ /* 0x000fea0003800000 */
.L_x_780:
        /* <DEDUP_REMOVED lines=8> */
[----:B------:R-:W-:Y:S02]  /*a230*/  SHF.R.U32.HI R0, RZ, 0x10, R45 ;  /* 0x00000010ff007819 */ /* 0x000fe4000001162d */
[----:B------:R-:W-:Y:S02]  /*a240*/  SHF.R.U32.HI R2, RZ, 0x10, R43 ;  /* 0x00000010ff027819 */ /* 0x000fe4000001162b */
[----:B------:R-:W-:Y:S02]  /*a250*/  PRMT R0, R85, 0x5410, R0 ;  /* 0x0000541055007816 */ /* 0x000fe40000000000 */
[----:B------:R-:W-:Y:S02]  /*a260*/  PRMT R2, R86, 0x5432, R2 ;  /* 0x0000543256027816 */ /* 0x000fe40000000002 */
[C---:B------:R-:W-:Y:S01]  /*a270*/  LOP3.LUT R11, R0.reuse, 0xffff0000, RZ, 0xc0, !PT ;  /* 0xffff0000000b7812 */ /* 0x040fe200078ec0ff */
[----:B------:R-:W-:-:S02]  /*a280*/  IMAD.U32 R10, R0, 0x10000, RZ ;  /* 0x00010000000a7824 */ /* 0x000fc400078e00ff */
[----:B------:R-:W-:Y:S01]  /*a290*/  IMAD.U32 R9, R2, 0x10000, RZ ;  /* 0x0001000002097824 */ /* 0x000fe200078e00ff */
[C---:B-1----:R-:W-:Y:S01]  /*a2a0*/  LOP3.LUT R3, R6.reuse, 0xffff0000, RZ, 0xc0, !PT ;  /* 0xffff000006037812 */ /* 0x042fe200078ec0ff */
[----:B------:R-:W-:Y:S01]  /*a2b0*/  IMAD.U32 R0, R7, 0x10000, RZ ;  /* 0x0001000007007824 */ /* 0x000fe200078e00ff */
[----:B------:R-:W-:-:S03]  /*a2c0*/  SHF.L.U32 R6, R6, 0x10, RZ ;  /* 0x0000001006067819 */ /* 0x000fc600000006ff */
[CC--:B------:R-:W-:Y:S02]  /*a2d0*/  FMUL.FTZ R8, R3.reuse, R10.reuse ;  /* 0x0000000a03087220 */ /* 0x0c0fe40000410000 */
[-C--:B------:R-:W-:Y:S02]  /*a2e0*/  FMUL.FTZ R3, R3, R9.reuse ;  /* 0x0000000903037220 */ /* 0x080fe40000410000 */
[----:B------:R-:W-:Y:S01]  /*a2f0*/  FFMA.FTZ R12, R6, R9, -R8 ;  /* 0x00000009060c7223 */ /* 0x000fe20000010808 */
[----:B------:R-:W-:Y:S01]  /*a300*/  LOP3.LUT R9, R2, 0xffff0000, RZ, 0xc0, !PT ;  /* 0xffff000002097812 */ /* 0x000fe200078ec0ff */
[----:B------:R-:W-:Y:S01]  /*a310*/  FFMA.FTZ R10, R6, R10, R3 ;  /* 0x0000000a060a7223 */ /* 0x000fe20000010003 */
[----:B------:R-:W-:Y:S02]  /*a320*/  LOP3.LUT R2, R7, 0xffff0000, RZ, 0xc0, !PT ;  /* 0xffff000007027812 */ /* 0x000fe400078ec0ff */
[----:B------:R-:W-:Y:S02]  /*a330*/  SHF.R.U64 R8, R44, 0x10, R45 ;  /* 0x000000102c087819 */ /* 0x000fe4000000122d */
[----:B------:R-:W-:Y:S01]  /*a340*/  SHF.R.U64 R6, R42, 0x10, R43 ;  /* 0x000000102a067819 */ /* 0x000fe2000000122b */
[----:B------:R-:W-:-:S02]  /*a350*/  FMUL.FTZ R3, R2, R11 ;  /* 0x0000000b02037220 */ /* 0x000fc40000410000 */
[-C--:B------:R-:W-:Y:S02]  /*a360*/  FMUL.FTZ R2, R2, R9.reuse ;  /* 0x0000000902027220 */ /* 0x080fe40000410000 */
[----:B------:R-:W-:Y:S01]  /*a370*/  FFMA.FTZ R9, R0, R9, -R3 ;  /* 0x0000000900097223 */ /* 0x000fe20000010803 */
[----:B------:R-:W-:Y:S01]  /*a380*/  LOP3.LUT R3, R4, 0xffff0000, RZ, 0xc0, !PT ;  /* 0xffff000004037812 */ /* 0x000fe200078ec0ff */
[----:B------:R-:W-:Y:S01]  /*a390*/  FFMA.FTZ R7, R0, R11, R2 ;  /* 0x0000000b00077223 */ /* 0x000fe20000010002 */
[----:B------:R-:W-:Y:S01]  /*a3a0*/  PRMT R0, R88, 0x5410, R8 ;  /* 0x0000541058007816 */ /* 0x000fe20000000008 */
[----:B------:R-:W-:Y:S01]  /*a3b0*/  IMAD.U32 R4, R4, 0x10000, RZ ;  /* 0x0001000004047824 */ /* 0x000fe200078e00ff */
[----:B------:R-:W-:Y:S02]  /*a3c0*/  PRMT R2, R88, 0x5432, R6 ;  /* 0x0000543258027816 */ /* 0x000fe40000000006 */
[----:B------:R-:W-:Y:S01]  /*a3d0*/  F2FP.BF16.PACK_AB R7, R7, R9 ;  /* 0x000000090707723e */ /* 0x000fe200000010ff */
        /* <DEDUP_REMOVED lines=8> */
[C---:B------:R-:W-:Y:S02]  /*a460*/  LOP3.LUT R2, R5.reuse, 0xffff0000, RZ, 0xc0, !PT ;  /* 0xffff000005027812 */ /* 0x040fe400078ec0ff */
[----:B------:R-:W-:-:S02]  /*a470*/  SHF.L.U32 R0, R5, 0x10, RZ ;  /* 0x0000001005007819 */ /* 0x000fc400000006ff */
[----:B------:R-:W-:Y:S01]  /*a480*/  F2FP.BF16.PACK_AB R4, R4, R8 ;  /* 0x000000080404723e */ /* 0x000fe200000010ff */
[CC--:B------:R-:W-:Y:S02]  /*a490*/  FMUL.FTZ R3, R2.reuse, R6.reuse ;  /* 0x0000000602037220 */ /* 0x0c0fe40000410000 */
[-C--:B------:R-:W-:Y:S02]  /*a4a0*/  FMUL.FTZ R2, R2, R11.reuse ;  /* 0x0000000b02027220 */ /* 0x080fe40000410000 */
[C---:B------:R-:W-:Y:S02]  /*a4b0*/  FFMA.FTZ R3, R0.reuse, R11, -R3 ;  /* 0x0000000b00037223 */ /* 0x040fe40000010803 */
[----:B------:R-:W-:Y:S01]  /*a4c0*/  FFMA.FTZ R2, R0, R6, R2 ;  /* 0x0000000600027223 */ /* 0x000fe20000010002 */
[----:B------:R-:W-:-:S04]  /*a4d0*/  F2FP.BF16.PACK_AB R6, R10, R12 ;  /* 0x0000000c0a06723e */ /* 0x000fc800000010ff */
[----:B------:R-:W-:-:S05]  /*a4e0*/  F2FP.BF16.PACK_AB R5, R2, R3 ;  /* 0x000000030205723e */ /* 0x000fca00000010ff */
[----:B------:R1:W-:Y:S02]  /*a4f0*/  STS.128 [R194+0x11080], R4 ;  /* 0x01108004c2007388 */ /* 0x0003e40000000c00 */
.L_x_791:
[----:B------:R-:W-:Y:S05]  /*a500*/  BSYNC B0 ;  /* 0x0000000000007941 */ /* 0x000fea0003800000 */
.L_x_790:
[----:B------:R-:W-:Y:S01]  /*a510*/  ISETP.GE.AND P0, PT, R158, c[0x0][0x27c], PT ;  /* 0x00009f009e007a0c */ /* 0x000fe20003f06270 */
[----:B------:R-:W-:-:S12]  /*a520*/  BSSY B0, `(.L_x_792) ;  /* 0x0000030000007945 */ /* 0x000fd80003800000 */
[----:B------:R-:W-:Y:S05]  /*a530*/  @P0 BRA `(.L_x_793) ;  /* 0x000002e000000947 */ /* 0x000fea0003800000 */
[----:B-1----:R-:W1:Y:S01]  /*a540*/  LDS.128 R4, [R194+0x15080] ;  /* 0x01508000c2047984 */ /* 0x002e620000000c00 */
[----:B------:R-:W-:Y:S02]  /*a550*/  SHF.R.U32.HI R0, RZ, 0x10, R19 ;  /* 0x00000010ff007819 */ /* 0x000fe40000011613 */
[----:B------:R-:W-:Y:S02]  /*a560*/  SHF.R.U32.HI R2, RZ, 0x10, R17 ;  /* 0x00000010ff027819 */ /* 0x000fe40000011611 */
[C---:B------:R-:W-:Y:S02]  /*a570*/  PRMT R0, R89.reuse, 0x5410, R0 ;  /* 0x0000541059007816 */ /* 0x040fe40000000000 */
        /* <DEDUP_REMOVED lines=42> */
.L_x_793:
[----:B------:R-:W-:Y:S05]  /*a820*/  BSYNC B0 ;  /* 0x0000000000007941 */ /* 0x000fea0003800000 */
.L_x_792:
[----:B------:R-:W-:Y:S01]  /*a830*/  ISETP.GE.AND P0, PT, R156, c[0x0][0x27c], PT ;  /* 0x00009f009c007a0c */ /* 0x000fe20003f06270 */
[----:B------:R-:W-:-:S12]  /*a840*/  BSSY B0, `(.L_x_794) ;  /* 0x0000030000007945 */ /* 0x000fd80003800000 */
[----:B------:R-:W-:Y:S05]  /*a850*/  @P0 BRA `(.L_x_795) ;  /* 0x000002e000000947 */ /* 0x000fea0003800000 */
[----:B-1----:R-:W1:Y:S01]  /*a860*/  LDS.128 R4, [R194+0x19080] ;  /* 0x01908000c2047984 */ /* 0x002e620000000c00 */
[----:B------:R-:W-:Y:S02]  /*a870*/  SHF.R.U32.HI R8, RZ, 0x10, R47 ;  /* 0x00000010ff087819 */ /* 0x000fe4000001162f */
[--C-:B------:R-:W-:Y:S02]  /*a880*/  SHF.R.U32.HI R2, RZ, 0x10, R15.reuse ;  /* 0x00000010ff027819 */ /* 0x100fe4000001160f */
[----:B------:R-:W-:Y:S02]  /*a890*/  PRMT R8, R91, 0x5410, R8 ;  /* 0x000054105b087816 */ /* 0x000fe40000000008 */
[----:B------:R-:W-:Y:S02]  /*a8a0*/  PRMT R10, R92, 0x5410, R2 ;  /* 0x000054105c0a7816 */ /* 0x000fe40000000002 */
[----:B------:R-:W-:Y:S01]  /*a8b0*/  SHF.R.U64 R0, R14, 0x10, R15 ;  /* 0x000000100e007819 */ /* 0x000fe2000000120f */
[----:B------:R-:W-:Y:S01]  /*a8c0*/  IMAD.U32 R16, R8, 0x10000, RZ ;  /* 0x0001000008107824 */ /* 0x000fe200078e00ff */
[----:B------:R-:W-:-:S02]  /*a8d0*/  SHF.R.U64 R3, R46, 0x10, R47 ;  /* 0x000000102e037819 */ /* 0x000fc4000000122f */
[----:B------:R-:W-:Y:S02]  /*a8e0*/  SHF.L.U32 R15, R10, 0x10, RZ ;  /* 0x000000100a0f7819 */ /* 0x000fe400000006ff */
[----:B------:R-:W-:Y:S02]  /*a8f0*/  PRMT R11, R92, 0x5432, R0 ;  /* 0x000054325c0b7816 */ /* 0x000fe40000000000 */
[----:B------:R-:W-:Y:S02]  /*a900*/  PRMT R9, R91, 0x5432, R3 ;  /* 0x000054325b097816 */ /* 0x000fe40000000003 */
[----:B------:R-:W-:Y:S02]  /*a910*/  LOP3.LUT R17, R8, 0xffff0000, RZ, 0xc0, !PT ;  /* 0xffff000008117812 */ /* 0x000fe400078ec0ff */
[----:B------:R-:W-:Y:S02]  /*a920*/  LOP3.LUT R8, R10, 0xffff0000, RZ, 0xc0, !PT ;  /* 0xffff00000a087812 */ /* 0x000fe400078ec0ff */
[C---:B-1----:R-:W-:Y:S01]  /*a930*/  LOP3.LUT R13, R6.reuse, 0xffff0000, RZ, 0xc0, !PT ;  /* 0xffff0000060d7812 */ /* 0x042fe200078ec0ff */
[C---:B------:R-:W-:Y:S01]  /*a940*/  IMAD.U32 R12, R7.reuse, 0x10000, RZ ;  /* 0x00010000070c7824 */ /* 0x040fe200078e00ff */
[----:B------:R-:W-:Y:S01]  /*a950*/  LOP3.LUT R2, R7, 0xffff0000, RZ, 0xc0, !PT ;  /* 0xffff000007027812 */ /* 0x000fe200078ec0ff */
[----:B------:R-:W-:Y:S01]  /*a960*/  IMAD.U32 R14, R6, 0x10000, RZ ;  /* 0x00010000060e7824 */ /* 0x000fe200078e00ff */
[C---:B------:R-:W-:Y:S01]  /*a970*/  LOP3.LUT R0, R5.reuse, 0xffff0000, RZ, 0xc0, !PT ;  /* 0xffff000005007812 */ /* 0x040fe200078ec0ff */
[----:B------:R-:W-:Y:S01]  /*a980*/  IMAD.U32 R3, R5, 0x10000, RZ ;  /* 0x0001000005037824 */ /* 0x000fe200078e00ff */
[C---:B------:R-:W-:Y:S01]  /*a990*/  SHF.L.U32 R6, R4.reuse, 0x10, RZ ;  /* 0x0000001004067819 */ /* 0x040fe200000006ff */
[C---:B------:R-:W-:Y:S01]  /*a9a0*/  FMUL.FTZ R7, R13.reuse, R16 ;  /* 0x000000100d077220 */ /* 0x040fe20000410000 */
[----:B------:R-:W-:Y:S01]  /*a9b0*/  LOP3.LUT R4, R4, 0xffff0000, RZ, 0xc0, !PT ;  /* 0xffff000004047812 */ /* 0x000fe200078ec0ff */
[----:B------:R-:W-:-:S02]  /*a9c0*/  FMUL.FTZ R5, R13, R15 ;  /* 0x0000000f0d057220 */ /* 0x000fc40000410000 */
[----:B------:R-:W-:Y:S02]  /*a9d0*/  FFMA.FTZ R13, R14, R15, -R7 ;  /* 0x0000000f0e0d7223 */ /* 0x000fe40000010807 */
[----:B------:R-:W-:Y:S02]  /*a9e0*/  FMUL.FTZ R7, R2, R17 ;  /* 0x0000001102077220 */ /* 0x000fe40000410000 */
[----:B------:R-:W-:Y:S01]  /*a9f0*/  FFMA.FTZ R10, R14, R16, R5 ;  /* 0x000000100e0a7223 */ /* 0x000fe20000010005 */
[----:B------:R-:W-:Y:S01]  /*aa00*/  SHF.L.U32 R14, R11, 0x10, RZ ;  /* 0x000000100b0e7819 */ /* 0x000fe200000006ff */
[C---:B------:R-:W-:Y:S01]  /*aa10*/  IMAD.U32 R15, R9.reuse, 0x10000, RZ ;  /* 0x00010000090f7824 */ /* 0x040fe200078e00ff */
[----:B------:R-:W-:Y:S01]  /*aa20*/  LOP3.LUT R9, R9, 0xffff0000, RZ, 0xc0, !PT ;  /* 0xffff000009097812 */ /* 0x000fe200078ec0ff */
[-C--:B------:R-:W-:Y:S01]  /*aa30*/  FMUL.FTZ R2, R2, R8.reuse ;  /* 0x0000000802027220 */ /* 0x080fe20000410000 */
[----:B------:R-:W-:Y:S01]  /*aa40*/  LOP3.LUT R11, R11, 0xffff0000, RZ, 0xc0, !PT ;  /* 0xffff00000b0b7812 */ /* 0x000fe200078ec0ff */
[----:B------:R-:W-:-:S02]  /*aa50*/  FFMA.FTZ R8, R12, R8, -R7 ;  /* 0x000000080c087223 */ /* 0x000fc40000010807 */
[----:B------:R-:W-:Y:S02]  /*aa60*/  FFMA.FTZ R7, R12, R17, R2 ;  /* 0x000000110c077223 */ /* 0x000fe40000010002 */
[C---:B------:R-:W-:Y:S02]  /*aa70*/  FMUL.FTZ R5, R4.reuse, R15 ;  /* 0x0000000f04057220 */ /* 0x040fe40000410000 */
[----:B------:R-:W-:Y:S01]  /*aa80*/  FMUL.FTZ R4, R4, R14 ;  /* 0x0000000e04047220 */ /* 0x000fe20000410000 */
[----:B------:R-:W-:Y:S01]  /*aa90*/  F2FP.BF16.PACK_AB R7, R7, R8 ;  /* 0x000000080707723e */ /* 0x000fe200000010ff */
[C---:B------:R-:W-:Y:S02]  /*aaa0*/  FMUL.FTZ R2, R0.reuse, R9 ;  /* 0x0000000900027220 */ /* 0x040fe40000410000 */
[----:B------:R-:W-:Y:S02]  /*aab0*/  FMUL.FTZ R0, R0, R11 ;  /* 0x0000000b00007220 */ /* 0x000fe40000410000 */
[----:B------:R-:W-:-:S02]  /*aac0*/  FFMA.FTZ R5, R6, R14, -R5 ;  /* 0x0000000e06057223 */ /* 0x000fc40000010805 */
[----:B------:R-:W-:Y:S01]  /*aad0*/  FFMA.FTZ R4, R6, R15, R4 ;  /* 0x0000000f06047223 */ /* 0x000fe20000010004 */
[----:B------:R-:W-:Y:S01]  /*aae0*/  F2FP.BF16.PACK_AB R6, R10, R13 ;  /* 0x0000000d0a06723e */ /* 0x000fe200000010ff */
[C---:B------:R-:W-:Y:S02]  /*aaf0*/  FFMA.FTZ R2, R3.reuse, R11, -R2 ;  /* 0x0000000b03027223 */ /* 0x040fe40000010802 */
[----:B------:R-:W-:Y:S01]  /*ab00*/  FFMA.FTZ R0, R3, R9, R0 ;  /* 0x0000000903007223 */ /* 0x000fe20000010000 */
[----:B------:R-:W-:-:S04]  /*ab10*/  F2FP.BF16.PACK_AB R4, R4, R5 ;  /* 0x000000050404723e */ /* 0x000fc800000010ff */
[----:B------:R-:W-:-:S05]  /*ab20*/  F2FP.BF16.PACK_AB R5, R0, R2 ;  /* 0x000000020005723e */ /* 0x000fca00000010ff */
[----:B------:R1:W-:Y:S02]  /*ab30*/  STS.128 [R194+0x19080], R4 ;  /* 0x01908004c2007388 */ /* 0x0003e40000000c00 */
.L_x_795:
[----:B------:R-:W-:Y:S05]  /*ab40*/  BSYNC B0 ;  /* 0x0000000000007941 */ /* 0x000fea0003800000 */
.L_x_794:
[----:B------:R-:W-:-:S13]  /*ab50*/  ISETP.GE.AND P0, PT, R157, c[0x0][0x27c], PT ;  /* 0x00009f009d007a0c */ /* 0x000fda0003f06270 */
[----:B------:R-:W-:Y:S05]  /*ab60*/  @P0 BRA `(.L_x_789) ;  /* 0x000002e000000947 */ /* 0x000fea0003800000 */
[----:B-1----:R-:W1:Y:S01]  /*ab70*/  LDS.128 R4, [R194+0x1d080] ;  /* 0x01d08000c2047984 */ /* 0x002e620000000c00 */
[--C-:B------:R-:W-:Y:S02]  /*ab80*/  SHF.R.U64 R0, R54, 0x10, R55.reuse ;  /* 0x0000001036007819 */ /* 0x100fe40000001237 */
[----:B------:R-:W-:Y:S02]  /*ab90*/  SHF.R.U32.HI R2, RZ, 0x10, R55 ;  /* 0x00000010ff027819 */ /* 0x000fe40000011637 */
[----:B------:R-:W-:Y:S02]  /*aba0*/  SHF.R.U32.HI R9, RZ, 0x10, R49 ;  /* 0x00000010ff097819 */ /* 0x000fe40000011631 */
[C---:B------:R-:W-:Y:S02]  /*abb0*/  PRMT R11, R96.reuse, 0x5432, R0 ;  /* 0x00005432600b7816 */ /* 0x040fe40000000000 */
[----:B------:R-:W-:Y:S02]  /*abc0*/  PRMT R8, R96, 0x5410, R2 ;  /* 0x0000541060087816 */ /* 0x000fe40000000002 */
[----:B------:R-:W-:-:S02]  /*abd0*/  PRMT R0, R94, 0x5410, R9 ;  /* 0x000054105e007816 */ /* 0x000fc40000000009 */
[----:B------:R-:W-:Y:S01]  /*abe0*/  SHF.R.U64 R3, R48, 0x10, R49 ;  /* 0x0000001030037819 */ /* 0x000fe20000001231 */
[----:B------:R-:W-:Y:S01]  /*abf0*/  IMAD.U32 R14, R8, 0x10000, RZ ;  /* 0x00010000080e7824 */ /* 0x000fe200078e00ff */
[C---:B------:R-:W-:Y:S01]  /*ac00*/  LOP3.LUT R17, R0.reuse, 0xffff0000, RZ, 0xc0, !PT ;  /* 0xffff000000117812 */ /* 0x040fe200078ec0ff */
[----:B------:R-:W-:Y:S01]  /*ac10*/  IMAD.U32 R15, R0, 0x10000, RZ ;  /* 0x00010000000f7824 */ /* 0x000fe200078e00ff */
[----:B------:R-:W-:Y:S02]  /*ac20*/  PRMT R10, R94, 0x5432, R3 ;  /* 0x000054325e0a7816 */ /* 0x000fe40000000003 */
[----:B------:R-:W-:Y:S02]  /*ac30*/  LOP3.LUT R16, R8, 0xffff0000, RZ, 0xc0, !PT ;  /* 0xffff000008107812 */ /* 0x000fe400078ec0ff */
[C---:B-1----:R-:W-:Y:S01]  /*ac40*/  LOP3.LUT R9, R6.reuse, 0xffff0000, RZ, 0xc0, !PT ;  /* 0xffff000006097812 */ /* 0x042fe200078ec0ff */
[C---:B------:R-:W-:Y:S01]  /*ac50*/  IMAD.U32 R12, R7.reuse, 0x10000, RZ ;  /* 0x00010000070c7824 */ /* 0x040fe200078e00ff */
[----:B------:R-:W-:Y:S01]  /*ac60*/  LOP3.LUT R2, R7, 0xffff0000, RZ, 0xc0, !PT ;  /* 0xffff000007027812 */ /* 0x000fe200078ec0ff */
[----:B------:R-:W-:Y:S01]  /*ac70*/  IMAD.U32 R13, R6, 0x10000, RZ ;  /* 0x00010000060d7824 */ /* 0x000fe200078e00ff */
[C---:B------:R-:W-:Y:S01]  /*ac80*/  SHF.L.U32 R6, R4.reuse, 0x10, RZ ;  /* 0x0000001004067819 */ /* 0x040fe200000006ff */
[----:B------:R-:W-:Y:S01]  /*ac90*/  FMUL.FTZ R7, R9, R14 ;  /* 0x0000000e09077220 */ /* 0x000fe20000410000 */
[----:B------:R-:W-:Y:S01]  /*aca0*/  SHF.L.U32 R3, R5, 0x10, RZ ;  /* 0x0000001005037819 */ /* 0x000fe200000006ff */
[-C--:B------:R-:W-:Y:S01]  /*acb0*/  FMUL.FTZ R8, R9, R15.reuse ;  /* 0x0000000f09087220 */ /* 0x080fe20000410000 */
[----:B------:R-:W-:Y:S01]  /*acc0*/  LOP3.LUT R0, R5, 0xffff0000, RZ, 0xc0, !PT ;  /* 0xffff000005007812 */ /* 0x000fe200078ec0ff */
[----:B------:R-:W-:Y:S01]  /*acd0*/  FFMA.FTZ R9, R13, R15, R7 ;  /* 0x0000000f0d097223 */ /* 0x000fe20000010007 */
[----:B------:R-:W-:Y:S01]  /*ace0*/  LOP3.LUT R4, R4, 0xffff0000, RZ, 0xc0, !PT ;  /* 0xffff000004047812 */ /* 0x000fe200078ec0ff */
[----:B------:R-:W-:-:S02]  /*acf0*/  FMUL.FTZ R5, R2, R17 ;  /* 0x0000001102057220 */ /* 0x000fc40000410000 */
[----:B------:R-:W-:Y:S01]  /*ad00*/  FFMA.FTZ R14, R13, R14, -R8 ;  /* 0x0000000e0d0e7223 */ /* 0x000fe20000010808 */
[C---:B------:R-:W-:Y:S01]  /*ad10*/  SHF.L.U32 R13, R11.reuse, 0x10, RZ ;  /* 0x000000100b0d7819 */ /* 0x040fe200000006ff */
[C---:B------:R-:W-:Y:S01]  /*ad20*/  IMAD.U32 R15, R10.reuse, 0x10000, RZ ;  /* 0x000100000a0f7824 */ /* 0x040fe200078e00ff */
[----:B------:R-:W-:Y:S01]  /*ad30*/  LOP3.LUT R10, R10, 0xffff0000, RZ, 0xc0, !PT ;  /* 0xffff00000a0a7812 */ /* 0x000fe200078ec0ff */
[-C--:B------:R-:W-:Y:S01]  /*ad40*/  FMUL.FTZ R2, R2, R16.reuse ;  /* 0x0000001002027220 */ /* 0x080fe20000410000 */
[----:B------:R-:W-:Y:S01]  /*ad50*/  LOP3.LUT R11, R11, 0xffff0000, RZ, 0xc0, !PT ;  /* 0xffff00000b0b7812 */ /* 0x000fe200078ec0ff */
[C---:B------:R-:W-:Y:S02]  /*ad60*/  FFMA.FTZ R8, R12.reuse, R16, -R5 ;  /* 0x000000100c087223 */ /* 0x040fe40000010805 */
[----:B------:R-:W-:Y:S02]  /*ad70*/  FFMA.FTZ R7, R12, R17, R2 ;  /* 0x000000110c077223 */ /* 0x000fe40000010002 */
[----:B------:R-:W-:-:S02]  /*ad80*/  FMUL.FTZ R5, R4, R15 ;  /* 0x0000000f04057220 */ /* 0x000fc40000410000 */
[----:B------:R-:W-:Y:S01]  /*ad90*/  FMUL.FTZ R4, R4, R13 ;  /* 0x0000000d04047220 */ /* 0x000fe20000410000 */
[----:B------:R-:W-:Y:S01]  /*ada0*/  F2FP.BF16.PACK_AB R7, R7, R8 ;  /* 0x000000080707723e */ /* 0x000fe200000010ff */
[C---:B------:R-:W-:Y:S02]  /*adb0*/  FMUL.FTZ R2, R0.reuse, R10 ;  /* 0x0000000a00027220 */ /* 0x040fe40000410000 */
[----:B------:R-:W-:Y:S02]  /*adc0*/  FMUL.FTZ R0, R0, R11 ;  /* 0x0000000b00007220 */ /* 0x000fe40000410000 */
[C---:B------:R-:W-:Y:S02]  /*add0*/  FFMA.FTZ R5, R6.reuse, R13, -R5 ;  /* 0x0000000d06057223 */ /* 0x040fe40000010805 */
[----:B------:R-:W-:Y:S01]  /*ade0*/  FFMA.FTZ R4, R6, R15, R4 ;  /* 0x0000000f06047223 */ /* 0x000fe20000010004 */
[----:B------:R-:W-:Y:S01]  /*adf0*/  F2FP.BF16.PACK_AB R6, R9, R14 ;  /* 0x0000000e0906723e */ /* 0x000fe200000010ff */
[----:B------:R-:W-:-:S02]  /*ae00*/  FFMA.FTZ R2, R3, R11, -R2 ;  /* 0x0000000b03027223 */ /* 0x000fc40000010802 */
[----:B------:R-:W-:Y:S01]  /*ae10*/  FFMA.FTZ R0, R3, R10, R0 ;  /* 0x0000000a03007223 */ /* 0x000fe20000010000 */
[----:B------:R-:W-:-:S04]  /*ae20*/  F2FP.BF16.PACK_AB R4, R4, R5 ;  /* 0x000000050404723e */ /* 0x000fc800000010ff */
[----:B------:R-:W-:-:S05]  /*ae30*/  F2FP.BF16.PACK_AB R5, R0, R2 ;  /* 0x000000020005723e */ /* 0x000fca00000010ff */
[----:B------:R1:W-:Y:S02]  /*ae40*/  STS.128 [R194+0x1d080], R4 ;  /* 0x01d08004c2007388 */ /* 0x0003e40000000c00 */
.L_x_789:
[----:B------:R-:W-:Y:S05]  /*ae50*/  BSYNC B1 ;  /* 0x0000000000017941 */ /* 0x000fea0003800000 */
.L_x_788:
        /* <DEDUP_REMOVED lines=53> */
.L_x_799:
[----:B------:R-:W-:Y:S05]  /*b1b0*/  BSYNC B0 ;  /* 0x0000000000007941 */ /* 0x000fea0003800000 */
.L_x_798:
        /* <DEDUP_REMOVED lines=49> */
.L_x_801:
[----:B------:R-:W-:Y:S05]  /*b4d0*/  BSYNC B0 ;  /* 0x0000000000007941 */ /* 0x000fea0003800000 */
.L_x_800:
        /* <DEDUP_REMOVED lines=49> */
.L_x_803:
[----:B------:R-:W-:Y:S05]  /*b7f0*/  BSYNC B0 ;  /* 0x0000000000007941 */ /* 0x000fea0003800000 */
.L_x_802:
        /* <DEDUP_REMOVED lines=48> */
.L_x_797:
[----:B------:R-:W-:Y:S05]  /*bb00*/  BSYNC B1 ;  /* 0x0000000000017941 */ /* 0x000fea0003800000 */
.L_x_796:
[----:B------:R-:W-:-:S04]  /*bb10*/  IADD3 R0, R211, 0x60, RZ ;  /* 0x00000060d3007810 */ /* 0x000fc80007ffe0ff */
        /* <DEDUP_REMOVED lines=51> */
.L_x_806:
[----:B------:R-:W-:Y:S05]  /*be50*/  BSYNC B0 ;  /* 0x0000000000007941 */ /* 0x000fea0003800000 */
.L_x_805:
        /* <DEDUP_REMOVED lines=49> */
.L_x_808:
[----:B------:R-:W-:Y:S05]  /*c170*/  BSYNC B0 ;  /* 0x0000000000007941 */ /* 0x000fea0003800000 */
.L_x_807:
        /* <DEDUP_REMOVED lines=49> */
.L_x_810:
[----:B------:R-:W-:Y:S05]  /*c490*/  BSYNC B0 ;  /* 0x0000000000007941 */ /* 0x000fea0003800000 */
.L_x_809:
        /* <DEDUP_REMOVED lines=49> */
.L_x_771:
[----:B------:R-:W-:Y:S01]  /*c7b0*/  IMAD.MOV.U32 R3, RZ, RZ, c[0x0][0x2c4] ;  /* 0x0000b100ff037624 */ /* 0x000fe200078e00ff */
[----:B------:R-:W-:Y:S01]  /*c7c0*/  MOV R5, R6 ;  /* 0x0000000600057202 */ /* 0x000fe20000000f00 */
[----:B------:R-:W-:Y:S01]  /*c7d0*/  BSSY B0, `(.L_x_811) ;  /* 0x000003b000007945 */ /* 0x000fe20003800000 */
[----:B------:R-:W-:Y:S01]  /*c7e0*/  LOP3.LUT P1, RZ, R214, 0x2, RZ, 0xc0, !PT ;  /* 0x00000002d6ff7812 */ /* 0x000fe2000782c0ff */
[----:B------:R-:W-:Y:S01]  /*c7f0*/  CS2R R50, SRZ ;  /* 0x0000000000327805 */ /* 0x000fe2000001ff00 */
[----:B------:R-:W-:Y:S01]  /*c800*/  ISETP.NE.AND P0, PT, R3, 0x1, PT ;  /* 0x000000010300780c */ /* 0x000fe20003f05270 */
[----:B------:R-:W-:Y:S01]  /*c810*/  CS2R R26, SRZ ;  /* 0x00000000001a7805 */ /* 0x000fe2000001ff00 */
[----:B------:R-:W-:Y:S01]  /*c820*/  CS2R R24, SRZ ;  /* 0x0000000000187805 */ /* 0x000fe2000001ff00 */
[----:B------:R-:W-:Y:S01]  /*c830*/  CS2R R14, SRZ ;  /* 0x00000000000e7805 */ /* 0x000fe2000001ff00 */
[----:B----4-:R-:W-:Y:S01]  /*c840*/  CS2R R12, SRZ ;  /* 0x00000000000c7805 */ /* 0x010fe2000001ff00 */
[----:B------:R-:W-:Y:S01]  /*c850*/  CS2R R30, SRZ ;  /* 0x00000000001e7805 */ /* 0x000fe2000001ff00 */
[----:B------:R-:W-:Y:S01]  /*c860*/  CS2R R28, SRZ ;  /* 0x00000000001c7805 */ /* 0x000fe2000001ff00 */
[----:B------:R-:W-:Y:S01]  /*c870*/  CS2R R18, SRZ ;  /* 0x0000000000127805 */ /* 0x000fe2000001ff00 */
[----:B------:R-:W-:-:S05]  /*c880*/  CS2R R16, SRZ ;  /* 0x0000000000107805 */ /* 0x000fca000001ff00 */
[----:B------:R-:W-:-:S05]  /*c890*/  @P0 IMAD.HI.U32 R3, R0, c[0x0][0x2c8], RZ ;  /* 0x0000b20000030a27 */ /* 0x000fca00078e00ff */
[----:B------:R-:W-:-:S04]  /*c8a0*/  @P0 SHF.R.U32.HI R0, RZ, c[0x0][0x2cc], R3 ;  /* 0x0000b300ff000a19 */ /* 0x000fc80000011603 */
[----:B------:R-:W-:Y:S01]  /*c8b0*/  SHF.R.S32.HI R3, RZ, 0x1f, R0 ;  /* 0x0000001fff037819 */ /* 0x000fe20000011400 */
[----:B------:R-:W-:-:S04]  /*c8c0*/  IMAD.WIDE.U32 R4, R0, c[0x0][0x280], R4 ;  /* 0x0000a00000047a25 */ /* 0x000fc800078e0004 */
[----:B------:R-:W-:Y:S01]  /*c8d0*/  IMAD R8, R3, c[0x0][0x280], RZ ;  /* 0x0000a00003087a24 */ /* 0x000fe200078e02ff */
[----:B------:R-:W-:-:S03]  /*c8e0*/  LEA R23, P0, R4, c[0x0][0x270], 0x1 ;  /* 0x00009c0004177a11 */ /* 0x000fc600078008ff */
[----:B------:R-:W-:-:S04]  /*c8f0*/  IMAD R6, R0, c[0x0][0x284], R8 ;  /* 0x0000a10000067a24 */ /* 0x000fc800078e0208 */
[----:B------:R-:W-:-:S05]  /*c900*/  IMAD.IADD R6, R5, 0x1, R6 ;  /* 0x0000000105067824 */ /* 0x000fca00078e0206 */
[----:B------:R-:W-:Y:S01]  /*c910*/  LEA.HI.X R22, R4, c[0x0][0x274], R6, 0x1, P0 ;  /* 0x00009d0004167a11 */ /* 0x000fe200000f0c06 */
[----:B------:R-:W-:Y:S01]  /*c920*/  IMAD R4, R3, c[0x0][0x290], RZ ;  /* 0x0000a40003047a24 */ /* 0x000fe200078e02ff */
[----:B------:R-:W-:-:S03]  /*c930*/  MOV R3, R7 ;  /* 0x0000000700037202 */ /* 0x000fc60000000f00 */
[----:B------:R1:W2:Y:S02]  /*c940*/  SHFL.IDX PT, R5, R22, RZ, 0x181f ;  /* 0x00181fff16057589 */ /* 0x0002a400000e0000 */
[----:B------:R-:W-:-:S04]  /*c950*/  IMAD.WIDE.U32 R2, R0, c[0x0][0x290], R2 ;  /* 0x0000a40000027a25 */ /* 0x000fc800078e0002 */
[----:B------:R-:W-:Y:S01]  /*c960*/  IMAD R0, R0, c[0x0][0x294], R4 ;  /* 0x0000a50000007a24 */ /* 0x000fe200078e0204 */
[----:B------:R-:W-:-:S03]  /*c970*/  LEA R21, P0, R2, c[0x0][0x288], 0x1 ;  /* 0x0000a20002157a11 */ /* 0x000fc600078008ff */
[----:B------:R-:W-:Y:S02]  /*c980*/  IMAD.IADD R0, R3, 0x1, R0 ;  /* 0x0000000103007824 */ /* 0x000fe400078e0200 */
[----:B------:R1:W3:Y:S03]  /*c990*/  SHFL.IDX PT, R10, R21, RZ, 0x181f ;  /* 0x00181fff150a7589 */ /* 0x0002e600000e0000 */
[----:B------:R-:W-:Y:S02]  /*c9a0*/  LEA.HI.X R20, R2, c[0x0][0x28c], R0, 0x1, P0 ;  /* 0x0000a30002147a11 */ /* 0x000fe400000f0c00 */
[----:B------:R1:W4:Y:S04]  /*c9b0*/  SHFL.IDX PT, R2, R23, RZ, 0x181f ;  /* 0x00181fff17027589 */ /* 0x00032800000e0000 */
[----:B------:R1:W1:Y:S01]  /*c9c0*/  SHFL.IDX PT, R11, R20, RZ, 0x181f ;  /* 0x00181fff140b7589 */ /* 0x00026200000e0000 */
[----:B------:R-:W-:Y:S05]  /*c9d0*/  @P1 BRA `(.L_x_812) ;  /* 0x000001a000001947 */ /* 0x000fea0003800000 */
[----:B------:R-:W-:Y:S01]  /*c9e0*/  ISETP.GE.AND P1, PT, R132, c[0x0][0x27c], PT ;  /* 0x00009f0084007a0c */ /* 0x000fe20003f26270 */
[----:B------:R-:W-:Y:S01]  /*c9f0*/  CS2R R14, SRZ ;  /* 0x00000000000e7805 */ /* 0x000fe2000001ff00 */
[----:B------:R-:W-:Y:S01]  /*ca00*/  CS2R R12, SRZ ;  /* 0x00000000000c7805 */ /* 0x000fe2000001ff00 */
[----:B------:R-:W-:Y:S01]  /*ca10*/  CS2R R18, SRZ ;  /* 0x0000000000127805 */ /* 0x000fe2000001ff00 */
[----:B------:R-:W-:-:S09]  /*ca20*/  CS2R R16, SRZ ;  /* 0x0000000000107805 */ /* 0x000fd2000001ff00 */
[C---:B------:R-:W-:Y:S01]  /*ca30*/  @!P1 IMAD.SHL.U32 R0, R132.reuse, 0x2, RZ ;  /* 0x0000000284009824 */ /* 0x040fe200078e00ff */
[----:B------:R-:W-:-:S04]  /*ca40*/  @!P1 SHF.L.U64.HI R3, R132, 0x1, R133 ;  /* 0x0000000184039819 */ /* 0x000fc80000010285 */
[----:B----4-:R-:W-:-:S05]  /*ca50*/  @!P1 IADD3 R8, P0, R2, R0, RZ ;  /* 0x0000000002089210 */ /* 0x010fca0007f1e0ff */
[--C-:B--2---:R-:W-:Y:S01]  /*ca60*/  @!P1 IMAD.X R9, R5, 0x1, R3.reuse, P0 ;  /* 0x0000000105099824 */ /* 0x104fe200000e0603 */
[----:B---3--:R-:W-:Y:S01]  /*ca70*/  @!P1 IADD3 R6, P0, R10, R0, RZ ;  /* 0x000000000a069210 */ /* 0x008fe20007f1e0ff */
[----:B------:R-:W-:Y:S01]  /*ca80*/  CS2R R26, SRZ ;  /* 0x00000000001a7805 */ /* 0x000fe2000001ff00 */
[----:B------:R-:W-:Y:S01]  /*ca90*/  CS2R R24, SRZ ;  /* 0x0000000000187805 */ /* 0x000fe2000001ff00 */
[----:B------:R-:W-:Y:S01]  /*caa0*/  CS2R R30, SRZ ;  /* 0x00000000001e7805 */ /* 0x000fe2000001ff00 */
[----:B------:R-:W-:Y:S01]  /*cab0*/  CS2R R28, SRZ ;  /* 0x00000000001c7805 */ /* 0x000fe2000001ff00 */
[----:B-1----:R-:W-:Y:S01]  /*cac0*/  @!P1 IMAD.X R7, R11, 0x1, R3, P0 ;  /* 0x000000010b079824 */ /* 0x002fe200000e0603 */
[----:B------:R-:W-:Y:S01]  /*cad0*/  ISETP.GE.AND P0, PT, R137, c[0x0][0x27c], PT ;  /* 0x00009f0089007a0c */ /* 0x000fe20003f06270 */
[----:B------:R1:W5:Y:S04]  /*cae0*/  @!P1 LD.E.128 R12, [R8.64] ;  /* 0x00000008080c9980 */ /* 0x000368000c101d00 */
[----:B------:R1:W5:Y:S08]  /*caf0*/  @!P1 LD.E.128 R16, [R6.64] ;  /* 0x0000000806109980 */ /* 0x000370000c101d00 */
[C---:B------:R-:W-:Y:S01]  /*cb00*/  @!P0 IMAD.SHL.U32 R3, R201.reuse, 0x2, RZ ;  /* 0x00000002c9038824 */ /* 0x040fe200078e00ff */
[----:B------:R-:W-:-:S04]  /*cb10*/  @!P0 SHF.L.U64.HI R0, R201, 0x1, R205 ;  /* 0x00000001c9008819 */ /* 0x000fc800000102cd */
[----:B------:R-:W-:-:S05]  /*cb20*/  @!P0 IADD3 R4, P2, R2, R3, RZ ;  /* 0x0000000302048210 */ /* 0x000fca0007f5e0ff */
[----:B------:R-:W-:Y:S01]  /*cb30*/  @!P0 IMAD.X R5, R5, 0x1, R0, P2 ;  /* 0x0000000105058824 */ /* 0x000fe200010e0600 */
[----:B------:R-:W-:-:S04]  /*cb40*/  @!P0 IADD3 R2, P2, R10, R3, RZ ;  /* 0x000000030a028210 */ /* 0x000fc80007f5e0ff */
[----:B------:R1:W5:Y:S01]  /*cb50*/  @!P0 LD.E.128 R24, [R4.64] ;  /* 0x0000000804188980 */ /* 0x000362000c101d00 */
[----:B------:R-:W-:-:S05]  /*cb60*/  @!P0 IMAD.X R3, R11, 0x1, R0, P2 ;  /* 0x000000010b038824 */ /* 0x000fca00010e0600 */
[----:B------:R1:W5:Y:S03]  /*cb70*/  @!P0 LD.E.128 R28, [R2.64] ;  /* 0x00000008021c8980 */ /* 0x000366000c101d00 */
.L_x_812:
[----:B------:R-:W-:Y:S05]  /*cb80*/  BSYNC B0 ;  /* 0x0000000000007941 */ /* 0x000fea0003800000 */
.L_x_811:
[----:B-1--45:R-:W-:Y:S01]  /*cb90*/  IMAD.MOV.U32 R2, RZ, RZ, R26 ;  /* 0x000000ffff027224 */ /* 0x032fe200078e001a */
[----:B------:R-:W-:Y:S01]  /*cba0*/  MOV R3, R25 ;  /* 0x0000001900037202 */ /* 0x000fe20000000f00 */
[----:B------:R-:W-:Y:S01]  /*cbb0*/  IMAD.MOV.U32 R0, RZ, RZ, R27 ;  /* 0x000000ffff007224 */ /* 0x000fe200078e001b */
[----:B------:R-:W-:Y:S01]  /*cbc0*/  LOP3.LUT P0, RZ, R214, 0x4, RZ, 0xc0, !PT ;  /* 0x00000004d6ff7812 */ /* 0x000fe2000780c0ff */
[----:B------:R-:W-:Y:S01]  /*cbd0*/  IMAD.MOV.U32 R4, RZ, RZ, R24 ;  /* 0x000000ffff047224 */ /* 0x000fe200078e0018 */
[----:B------:R-:W-:Y:S01]  /*cbe0*/  MOV R6, R18 ;  /* 0x0000001200067202 */ /* 0x000fe20000000f00 */
[----:B--2---:R1:W2:Y:S01]  /*cbf0*/  SHFL.IDX PT, R5, R22, 0x1, 0x181f ;  /* 0x00381f0016057f89 */ /* 0x0042a200000e0000 */
[----:B------:R-:W-:Y:S01]  /*cc00*/  PRMT R89, R0, 0x5410, R2 ;  /* 0x0000541000597816 */ /* 0x000fe20000000002 */
[----:B------:R-:W-:Y:S01]  /*cc10*/  IMAD.MOV.U32 R2, RZ, RZ, R14 ;  /* 0x000000ffff027224 */ /* 0x000fe200078e000e */
[----:B------:R-:W-:Y:S01]  /*cc20*/  PRMT R88, R3, 0x5410, R4 ;  /* 0x0000541003587816 */ /* 0x000fe20000000004 */
[----:B------:R-:W-:Y:S01]  /*cc30*/  IMAD.MOV.U32 R0, RZ, RZ, R15 ;  /* 0x000000ffff007224 */ /* 0x000fe200078e000f */
[----:B------:R-:W-:Y:S01]  /*cc40*/  MOV R4, R12 ;  /* 0x0000000c00047202 */ /* 0x000fe20000000f00 */
[----:B------:R-:W-:Y:S01]  /*cc50*/  IMAD.MOV.U32 R3, RZ, RZ, R13 ;  /* 0x000000ffff037224 */ /* 0x000fe200078e000d */
[----:B------:R1:W4:Y:S01]  /*cc60*/  SHFL.IDX PT, R11, R20, 0x1, 0x181f ;  /* 0x00381f00140b7f89 */ /* 0x00032200000e0000 */
[----:B------:R-:W-:Y:S01]  /*cc70*/  BSSY B0, `(.L_x_813) ;  /* 0x0000032000007945 */ /* 0x000fe20003800000 */
[----:B------:R-:W-:Y:S01]  /*cc80*/  PRMT R34, R0, 0x5410, R2 ;  /* 0x0000541000227816 */ /* 0x000fe20000000002 */
[----:B------:R-:W-:Y:S01]  /*cc90*/  IMAD.MOV.U32 R2, RZ, RZ, R30 ;  /* 0x000000ffff027224 */ /* 0x000fe200078e001e */
[----:B------:R-:W-:Y:S01]  /*cca0*/  MOV R0, R31 ;  /* 0x0000001f00007202 */ /* 0x000fe20000000f00 */
[----:B---3--:R1:W3:Y:S01]  /*ccb0*/  SHFL.IDX PT, R10, R21, 0x1, 0x181f ;  /* 0x00381f00150a7f89 */ /* 0x0082e200000e0000 */
[----:B------:R-:W-:Y:S01]  /*ccc0*/  PRMT R33, R3, 0x5410, R4 ;  /* 0x0000541003217816 */ /* 0x000fe20000000004 */
[----:B------:R-:W-:Y:S01]  /*ccd0*/  IMAD.MOV.U32 R4, RZ, RZ, R19 ;  /* 0x000000ffff047224 */ /* 0x000fe200078e0013 */
[----:B------:R-:W-:Y:S01]  /*cce0*/  PRMT R90, R0, 0x5410, R2 ;  /* 0x00005410005a7816 */ /* 0x000fe20000000002 */
[----:B------:R-:W-:Y:S01]  /*ccf0*/  IMAD.MOV.U32 R2, RZ, RZ, R28 ;  /* 0x000000ffff027224 */ /* 0x000fe200078e001c */
[----:B------:R1:W1:Y:S01]  /*cd00*/  SHFL.IDX PT, R3, R23, 0x1, 0x181f ;  /* 0x00381f0017037f89 */ /* 0x00026200000e0000 */
[----:B------:R-:W-:Y:S01]  /*cd10*/  IMAD.MOV.U32 R0, RZ, RZ, R29 ;  /* 0x000000ffff007224 */ /* 0x000fe200078e001d */
[----:B------:R-:W-:Y:S01]  /*cd20*/  PRMT R61, R4, 0x5410, R6 ;  /* 0x00005410043d7816 */ /* 0x000fe20000000006 */
[----:B------:R-:W-:Y:S01]  /*cd30*/  CS2R R48, SRZ ;  /* 0x0000000000307805 */ /* 0x000fe2000001ff00 */
[----:B------:R-:W-:Y:S01]  /*cd40*/  CS2R R38, SRZ ;  /* 0x0000000000267805 */ /* 0x000fe2000001ff00 */
[----:B------:R-:W-:Y:S01]  /*cd50*/  CS2R R36, SRZ ;  /* 0x0000000000247805 */ /* 0x000fe2000001ff00 */
[----:B------:R-:W-:Y:S01]  /*cd60*/  PRMT R63, R0, 0x5410, R2 ;  /* 0x00005410003f7816 */ /* 0x000fe20000000002 */
[----:B------:R-:W-:Y:S01]  /*cd70*/  IMAD.MOV.U32 R2, RZ, RZ, R16 ;  /* 0x000000ffff027224 */ /* 0x000fe200078e0010 */
[----:B------:R-:W-:Y:S01]  /*cd80*/  MOV R0, R17 ;  /* 0x0000001100007202 */ /* 0x000fe20000000f00 */
[----:B------:R-:W-:Y:S01]  /*cd90*/  CS2R R46, SRZ ;  /* 0x00000000002e7805 */ /* 0x000fe2000001ff00 */
[----:B------:R-:W-:Y:S01]  /*cda0*/  CS2R R44, SRZ ;  /* 0x00000000002c7805 */ /* 0x000fe2000001ff00 */
[----:B------:R-:W-:Y:S01]  /*cdb0*/  CS2R R42, SRZ ;  /* 0x00000000002a7805 */ /* 0x000fe2000001ff00 */
[----:B------:R-:W-:Y:S01]  /*cdc0*/  PRMT R32, R0, 0x5410, R2 ;  /* 0x0000541000207816 */ /* 0x000fe20000000002 */
[----:B------:R-:W-:Y:S01]  /*cdd0*/  CS2R R40, SRZ ;  /* 0x0000000000287805 */ /* 0x000fe2000001ff00 */
[----:B------:R-:W-:Y:S05]  /*cde0*/  @P0 BRA `(.L_x_814) ;  /* 0x000001a000000947 */ /* 0x000fea0003800000 */
[----:B--2-4-:R-:W-:Y:S01]  /*cdf0*/  ISETP.GE.AND P1, PT, R132, c[0x0][0x27c], PT ;  /* 0x00009f0084007a0c */ /* 0x014fe20003f26270 */
[----:B------:R-:W-:Y:S01]  /*ce00*/  CS2R R38, SRZ ;  /* 0x0000000000267805 */ /* 0x000fe2000001ff00 */
[----:B------:R-:W-:Y:S01]  /*ce10*/  CS2R R36, SRZ ;  /* 0x0000000000247805 */ /* 0x000fe2000001ff00 */
[----:B------:R-:W-:Y:S01]  /*ce20*/  CS2R R42, SRZ ;  /* 0x00000000002a7805 */ /* 0x000fe2000001ff00 */
[----:B------:R-:W-:-:S09]  /*ce30*/  CS2R R40, SRZ ;  /* 0x0000000000287805 */ /* 0x000fd2000001ff00 */
[C---:B------:R-:W-:Y:S01]  /*ce40*/  @!P1 IMAD.SHL.U32 R0, R132.reuse, 0x2, RZ ;  /* 0x0000000284009824 */ /* 0x040fe200078e00ff */
[----:B------:R-:W-:-:S04]  /*ce50*/  @!P1 SHF.L.U64.HI R2, R132, 0x1, R133 ;  /* 0x0000000184029819 */ /* 0x000fc80000010285 */
[----:B-1----:R-:W-:-:S05]  /*ce60*/  @!P1 IADD3 R8, P0, R3, R0, RZ ;  /* 0x0000000003089210 */ /* 0x002fca0007f1e0ff */
[--C-:B------:R-:W-:Y:S01]  /*ce70*/  @!P1 IMAD.X R9, R5, 0x1, R2.reuse, P0 ;  /* 0x0000000105099824 */ /* 0x100fe200000e0602 */
[----:B---3--:R-:W-:Y:S01]  /*ce80*/  @!P1 IADD3 R6, P0, R10, R0, RZ ;  /* 0x000000000a069210 */ /* 0x008fe20007f1e0ff */
[----:B------:R-:W-:Y:S01]  /*ce90*/  CS2R R50, SRZ ;  /* 0x0000000000327805 */ /* 0x000fe2000001ff00 */
[----:B------:R-:W-:Y:S01]  /*cea0*/  CS2R R48, SRZ ;  /* 0x0000000000307805 */ /* 0x000fe2000001ff00 */
[----:B------:R-:W-:Y:S01]  /*ceb0*/  CS2R R46, SRZ ;  /* 0x00000000002e7805 */ /* 0x000fe2000001ff00 */
[----:B------:R-:W-:Y:S01]  /*cec0*/  CS2R R44, SRZ ;  /* 0x00000000002c7805 */ /* 0x000fe2000001ff00 */
[----:B------:R-:W-:Y:S01]  /*ced0*/  @!P1 IMAD.X R7, R11, 0x1, R2, P0 ;  /* 0x000000010b079824 */ /* 0x000fe200000e0602 */
        /* <DEDUP_REMOVED lines=11> */
.L_x_814:
[----:B--2-4-:R-:W-:Y:S05]  /*cf90*/  BSYNC B0 ;  /* 0x0000000000007941 */ /* 0x014fea0003800000 */
.L_x_813:
[----:B-1---5:R-:W-:Y:S01]  /*cfa0*/  IMAD.MOV.U32 R2, RZ, RZ, R48 ;  /* 0x000000ffff027224 */ /* 0x022fe200078e0030 */
[----:B------:R-:W-:Y:S01]  /*cfb0*/  LOP3.LUT P0, RZ, R214, 0x8, RZ, 0xc0, !PT ;  /* 0x00000008d6ff7812 */ /* 0x000fe2000780c0ff */
[----:B------:R-:W-:Y:S01]  /*cfc0*/  IMAD.MOV.U32 R0, RZ, RZ, R49 ;  /* 0x000000ffff007224 */ /* 0x000fe200078e0031 */
[----:B------:R1:W2:Y:S01]  /*cfd0*/  SHFL.IDX PT, R8, R22, 0x2, 0x181f ;  /* 0x00581f0016087f89 */ /* 0x0002a200000e0000 */
        /* <DEDUP_REMOVED lines=13> */
[----:B------:R1:W4:Y:S01]  /*d0b0*/  SHFL.IDX PT, R6, R23, 0x2, 0x181f ;  /* 0x00581f0017067f89 */ /* 0x00032200000e0000 */
[----:B------:R-:W-:Y:S01]  /*d0c0*/  IMAD.MOV.U32 R0, RZ, RZ, R45 ;  /* 0x000000ffff007224 */ /* 0x000fe200078e002d */
[----:B------:R-:W-:Y:S01]  /*d0d0*/  PRMT R93, R3, 0x5410, R4 ;  /* 0x00005410035d7816 */ /* 0x000fe20000000004 */
[----:B------:R-:W-:Y:S01]  /*d0e0*/  IMAD.MOV.U32 R3, RZ, RZ, R47 ;  /* 0x000000ffff037224 */ /* 0x000fe200078e002f */
[----:B------:R-:W-:Y:S01]  /*d0f0*/  MOV R4, R46 ;  /* 0x0000002e00047202 */ /* 0x000fe20000000f00 */
[----:B------:R1:W3:Y:S01]  /*d100*/  SHFL.IDX PT, R9, R20, 0x2, 0x181f ;  /* 0x00581f0014097f89 */ /* 0x0002e200000e0000 */
[----:B------:R-:W-:Y:S01]  /*d110*/  PRMT R95, R2, 0x7610, R95 ;  /* 0x00007610025f7816 */ /* 0x000fe2000000005f */
[----:B------:R-:W-:Y:S01]  /*d120*/  IMAD.MOV.U32 R2, RZ, RZ, R40 ;  /* 0x000000ffff027224 */ /* 0x000fe200078e0028 */
[----:B------:R-:W-:Y:S01]  /*d130*/  PRMT R98, R4, 0x7610, R98 ;  /* 0x0000761004627816 */ /* 0x000fe20000000062 */
[----:B------:R-:W-:Y:S01]  /*d140*/  IMAD.MOV.U32 R4, RZ, RZ, R42 ;  /* 0x000000ffff047224 */ /* 0x000fe200078e002a */
[----:B------:R-:W-:Y:S01]  /*d150*/  PRMT R96, R0, 0x7610, R96 ;  /* 0x0000761000607816 */ /* 0x000fe20000000060 */
[----:B------:R-:W-:Y:S01]  /*d160*/  IMAD.MOV.U32 R0, RZ, RZ, R41 ;  /* 0x000000ffff007224 */ /* 0x000fe200078e0029 */
[----:B------:R-:W-:Y:S01]  /*d170*/  PRMT R97, R3, 0x7610, R97 ;  /* 0x0000761003617816 */ /* 0x000fe20000000061 */
[----:B------:R1:W1:Y:S01]  /*d180*/  SHFL.IDX PT, R7, R21, 0x2, 0x181f ;  /* 0x00581f0015077f89 */ /* 0x00026200000e0000 */
[----:B------:R-:W-:Y:S01]  /*d190*/  MOV R3, R43 ;  /* 0x0000002b00037202 */ /* 0x000fe20000000f00 */
[----:B------:R-:W-:Y:S01]  /*d1a0*/  BSSY B0, `(.L_x_815) ;  /* 0x0000028000007945 */ /* 0x000fe20003800000 */
[----:B------:R-:W-:Y:S01]  /*d1b0*/  PRMT R91, R2, 0x7610, R91 ;  /* 0x00007610025b7816 */ /* 0x000fe2000000005b */
[----:B------:R-:W-:Y:S01]  /*d1c0*/  CS2R R86, SRZ ;  /* 0x0000000000567805 */ /* 0x000fe2000001ff00 */
[----:B------:R-:W-:Y:S01]  /*d1d0*/  PRMT R94, R3, 0x5410, R4 ;  /* 0x00005410035e7816 */ /* 0x000fe20000000004 */
[----:B------:R-:W-:Y:S01]  /*d1e0*/  CS2R R66, SRZ ;  /* 0x0000000000427805 */ /* 0x000fe2000001ff00 */
[----:B------:R-:W-:Y:S01]  /*d1f0*/  PRMT R92, R0, 0x7610, R92 ;  /* 0x00007610005c7816 */ /* 0x000fe2000000005c */
        /* <DEDUP_REMOVED lines=15> */
[----:B------:R-:W-:-:S05]  /*d2f0*/  @!P1 IADD3 R4, P0, R6, R2, RZ ;  /* 0x0000000206049210 */ /* 0x000fca0007f1e0ff */
[----:B------:R-:W-:Y:S01]  /*d300*/  @!P1 IMAD.X R5, R8, 0x1, R0, P0 ;  /* 0x0000000108059824 */ /* 0x000fe200000e0600 */
[----:B-1----:R-:W-:-:S04]  /*d310*/  @!P1 IADD3 R2, P0, R7, R2, RZ ;  /* 0x0000000207029210 */ /* 0x002fc80007f1e0ff */
[----:B------:R1:W5:Y:S01]  /*d320*/  @!P1 LD.E.128 R52, [R4.64] ;  /* 0x0000000804349980 */ /* 0x000362000c101d00 */
[----:B---3--:R-:W-:Y:S01]  /*d330*/  @!P1 IMAD.X R3, R9, 0x1, R0, P0 ;  /* 0x0000000109039824 */ /* 0x008fe200000e0600 */
[----:B------:R-:W-:-:S04]  /*d340*/  ISETP.GE.AND P0, PT, R137, c[0x0][0x27c], PT ;  /* 0x00009f0089007a0c */ /* 0x000fc80003f06270 */
[----:B------:R2:W5:Y:S09]  /*d350*/  @!P1 LD.E.128 R56, [R2.64] ;  /* 0x0000000802389980 */ /* 0x000572000c101d00 */
[----:B------:R-:W-:-:S05]  /*d360*/  @!P0 IMAD.SHL.U32 R0, R201, 0x2, RZ ;  /* 0x00000002c9008824 */ /* 0x000fca00078e00ff */
[----:B-1----:R-:W-:Y:S02]  /*d370*/  @!P0 IADD3 R4, P1, R6, R0, RZ ;  /* 0x0000000006048210 */ /* 0x002fe40007f3e0ff */
[----:B--2---:R-:W-:-:S05]  /*d380*/  @!P0 SHF.L.U64.HI R3, R201, 0x1, R205 ;  /* 0x00000001c9038819 */ /* 0x004fca00000102cd */
[--C-:B------:R-:W-:Y:S01]  /*d390*/  @!P0 IMAD.X R5, R8, 0x1, R3.reuse, P1 ;  /* 0x0000000108058824 */ /* 0x100fe200008e0603 */
[----:B------:R-:W-:Y:S01]  /*d3a0*/  @!P0 IADD3 R2, P1, R7, R0, RZ ;  /* 0x0000000007028210 */ /* 0x000fe20007f3e0ff */
[----:B------:R-:W-:Y:S01]  /*d3b0*/  CS2R R66, SRZ ;  /* 0x0000000000427805 */ /* 0x000fe2000001ff00 */
[----:B------:R-:W-:Y:S01]  /*d3c0*/  CS2R R64, SRZ ;  /* 0x0000000000407805 */ /* 0x000fe2000001ff00 */
[----:B------:R-:W-:Y:S01]  /*d3d0*/  CS2R R70, SRZ ;  /* 0x0000000000467805 */ /* 0x000fe2000001ff00 */
[----:B------:R-:W-:Y:S01]  /*d3e0*/  CS2R R68, SRZ ;  /* 0x0000000000447805 */ /* 0x000fe2000001ff00 */
[----:B------:R-:W-:-:S03]  /*d3f0*/  @!P0 IMAD.X R3, R9, 0x1, R3, P1 ;  /* 0x0000000109038824 */ /* 0x000fc600008e0603 */
[----:B------:R1:W5:Y:S04]  /*d400*/  @!P0 LD.E.128 R64, [R4.64] ;  /* 0x0000000804408980 */ /* 0x000368000c101d00 */
[----:B------:R1:W5:Y:S02]  /*d410*/  @!P0 LD.E.128 R68, [R2.64] ;  /* 0x0000000802448980 */ /* 0x000364000c101d00 */
.L_x_816:
[----:B--2-4-:R-:W-:Y:S05]  /*d420*/  BSYNC B0 ;  /* 0x0000000000007941 */ /* 0x014fea0003800000 */
.L_x_815:
[----:B-1---5:R-:W-:Y:S01]  /*d430*/  IMAD.MOV.U32 R2, RZ, RZ, R66 ;  /* 0x000000ffff027224 */ /* 0x022fe200078e0042 */
[----:B------:R1:W2:Y:S01]  /*d440*/  SHFL.IDX PT, R8, R22, 0x3, 0x181f ;  /* 0x00781f0016087f89 */ /* 0x0002a200000e0000 */
[----:B------:R-:W-:Y:S01]  /*d450*/  IMAD.MOV.U32 R0, RZ, RZ, R67 ;  /* 0x000000ffff007224 */ /* 0x000fe200078e0043 */
[----:B------:R-:W-:Y:S01]  /*d460*/  BSSY B0, `(.L_x_817) ;  /* 0x000003c000007945 */ /* 0x000fe20003800000 */
[----:B------:R-:W-:Y:S01]  /*d470*/  CS2R R84, SRZ ;  /* 0x0000000000547805 */ /* 0x000fe2000001ff00 */
[----:B------:R1:W4:Y:S01]  /*d480*/  SHFL.IDX PT, R5, R23, 0x3, 0x181f ;  /* 0x00781f0017057f89 */ /* 0x00032200000e0000 */
        /* <DEDUP_REMOVED lines=10> */
[----:B------:R-:W-:Y:S01]  /*d530*/  IMAD.MOV.U32 R0, RZ, RZ, R55 ;  /* 0x000000ffff007224 */ /* 0x000fe200078e0037 */
[----:B------:R-:W-:Y:S01]  /*d540*/  CS2R R80, SRZ ;  /* 0x0000000000507805 */ /* 0x000fe2000001ff00 */
[----:B------:R-:W-:Y:S01]  /*d550*/  CS2R R78, SRZ ;  /* 0x00000000004e7805 */ /* 0x000fe2000001ff00 */
[----:B------:R-:W-:-:S02]  /*d560*/  CS2R R76, SRZ ;  /* 0x00000000004c7805 */ /* 0x000fc4000001ff00 */
[----:B------:R-:W-:Y:S01]  /*d570*/  PRMT R102, R0, 0x5410, R2 ;  /* 0x0000541000667816 */ /* 0x000fe20000000002 */
[----:B------:R-:W-:Y:S01]  /*d580*/  IMAD.MOV.U32 R0, RZ, RZ, R53 ;  /* 0x000000ffff007224 */ /* 0x000fe200078e0035 */
[----:B------:R-:W-:-:S04]  /*d590*/  MOV R2, R52 ;  /* 0x0000003400027202 */ /* 0x000fc80000000f00 */
[----:B------:R-:W-:Y:S01]  /*d5a0*/  PRMT R101, R0, 0x5410, R2 ;  /* 0x0000541000657816 */ /* 0x000fe20000000002 */
[----:B------:R-:W-:Y:S01]  /*d5b0*/  IMAD.MOV.U32 R2, RZ, RZ, R70 ;  /* 0x000000ffff027224 */ /* 0x000fe200078e0046 */
[----:B------:R-:W-:-:S04]  /*d5c0*/  MOV R0, R71 ;  /* 0x0000004700007202 */ /* 0x000fc80000000f00 */
[----:B------:R-:W-:Y:S01]  /*d5d0*/  PRMT R104, R0, 0x5410, R2 ;  /* 0x0000541000687816 */ /* 0x000fe20000000002 */
[----:B------:R-:W-:Y:S02]  /*d5e0*/  IMAD.MOV.U32 R2, RZ, RZ, R68 ;  /* 0x000000ffff027224 */ /* 0x000fe400078e0044 */
        /* <DEDUP_REMOVED lines=8> */
[----:B------:R-:W-:Y:S05]  /*d670*/  @P6 BRA `(.L_x_818) ;  /* 0x000001a000006947 */ /* 0x000fea0003800000 */
[----:B-1234-:R-:W-:Y:S01]  /*d680*/  ISETP.GE.AND P1, PT, R132, c[0x0][0x27c], PT ;  /* 0x00009f0084007a0c */ /* 0x01efe20003f26270 */
[----:B------:R-:W-:Y:S01]  /*d690*/  CS2R R74, SRZ ;  /* 0x00000000004a7805 */ /* 0x000fe2000001ff00 */
[----:B------:R-:W-:-:S11]  /*d6a0*/  CS2R R72, SRZ ;  /* 0x0000000000487805 */ /* 0x000fd6000001ff00 */
[C---:B------:R-:W-:Y:S01]  /*d6b0*/  @!P1 IMAD.SHL.U32 R0, R132.reuse, 0x2, RZ ;  /* 0x0000000284009824 */ /* 0x040fe200078e00ff */
[----:B------:R-:W-:-:S04]  /*d6c0*/  @!P1 SHF.L.U64.HI R4, R132, 0x1, R133 ;  /* 0x0000000184049819 */ /* 0x000fc80000010285 */
[----:B------:R-:W-:-:S05]  /*d6d0*/  @!P1 IADD3 R2, P0, R5, R0, RZ ;  /* 0x0000000005029210 */ /* 0x000fca0007f1e0ff */
[----:B------:R-:W-:Y:S01]  /*d6e0*/  @!P1 IMAD.X R3, R8, 0x1, R4, P0 ;  /* 0x0000000108039824 */ /* 0x000fe200000e0604 */
[----:B------:R-:W-:-:S04]  /*d6f0*/  ISETP.GE.AND P0, PT, R137, c[0x0][0x27c], PT ;  /* 0x00009f0089007a0c */ /* 0x000fc80003f06270 */
[----:B------:R1:W5:Y:S01]  /*d700*/  @!P1 LD.E.128 R72, [R2.64] ;  /* 0x0000000802489980 */ /* 0x000362000c101d00 */
[----:B------:R-:W-:Y:S01]  /*d710*/  CS2R R78, SRZ ;  /* 0x00000000004e7805 */ /* 0x000fe2000001ff00 */
[----:B------:R-:W-:Y:S01]  /*d720*/  CS2R R76, SRZ ;  /* 0x00000000004c7805 */ /* 0x000fe2000001ff00 */
[----:B------:R-:W-:Y:S01]  /*d730*/  CS2R R86, SRZ ;  /* 0x0000000000567805 */ /* 0x000fe2000001ff00 */
[----:B------:R-:W-:Y:S01]  /*d740*/  CS2R R84, SRZ ;  /* 0x0000000000547805 */ /* 0x000fe2000001ff00 */
[----:B-1----:R-:W-:-:S05]  /*d750*/  @!P1 IADD3 R2, P2, R6, R0, RZ ;  /* 0x0000000006029210 */ /* 0x002fca0007f5e0ff */
[----:B------:R-:W-:-:S05]  /*d760*/  @!P1 IMAD.X R3, R7, 0x1, R4, P2 ;  /* 0x0000000107039824 */ /* 0x000fca00010e0604 */
[----:B------:R1:W5:Y:S01]  /*d770*/  @!P1 LD.E.128 R76, [R2.64] ;  /* 0x00000008024c9980 */ /* 0x000362000c101d00 */
[C---:B------:R-:W-:Y:S01]  /*d780*/  @!P0 SHF.L.U64.HI R0, R201.reuse, 0x1, R205 ;  /* 0x00000001c9008819 */ /* 0x040fe200000102cd */
[----:B------:R-:W-:Y:S01]  /*d790*/  CS2R R82, SRZ ;  /* 0x0000000000527805 */ /* 0x000fe2000001ff00 */
[----:B------:R-:W-:Y:S01]  /*d7a0*/  CS2R R80, SRZ ;  /* 0x0000000000507805 */ /* 0x000fe2000001ff00 */
[----:B-1----:R-:W-:-:S05]  /*d7b0*/  @!P0 IMAD.SHL.U32 R2, R201, 0x2, RZ ;  /* 0x00000002c9028824 */ /* 0x002fca00078e00ff */
[-C--:B------:R-:W-:Y:S02]  /*d7c0*/  @!P0 IADD3 R4, P2, R5, R2.reuse, RZ ;  /* 0x0000000205048210 */ /* 0x080fe40007f5e0ff */
[----:B------:R-:W-:-:S03]  /*d7d0*/  @!P0 IADD3 R2, P1, R6, R2, RZ ;  /* 0x0000000206028210 */ /* 0x000fc60007f3e0ff */
[--C-:B------:R-:W-:Y:S02]  /*d7e0*/  @!P0 IMAD.X R5, R8, 0x1, R0.reuse, P2 ;  /* 0x0000000108058824 */ /* 0x100fe400010e0600 */
[----:B------:R-:W-:-:S03]  /*d7f0*/  @!P0 IMAD.X R3, R7, 0x1, R0, P1 ;  /* 0x0000000107038824 */ /* 0x000fc600008e0600 */
[----:B------:R1:W5:Y:S04]  /*d800*/  @!P0 LD.E.128 R84, [R4.64] ;  /* 0x0000000804548980 */ /* 0x000368000c101d00 */
[----:B------:R1:W5:Y:S02]  /*d810*/  @!P0 LD.E.128 R80, [R2.64] ;  /* 0x0000000802508980 */ /* 0x000364000c101d00 */
.L_x_818:
[----:B-1234-:R-:W-:Y:S05]  /*d820*/  BSYNC B0 ;  /* 0x0000000000007941 */ /* 0x01efea0003800000 */
.L_x_817:
        /* <DEDUP_REMOVED lines=35> */
[----:B------:R-:W-:Y:S01]  /*da60*/  BSSY B0, `(.L_x_821) ;  /* 0x000006a000007945 */ /* 0x000fe20003800000 */
[----:B------:R-:W-:-:S11]  /*da70*/  SHF.R.U32.HI R121, RZ, 0x3, R229 ;  /* 0x00000003ff797819 */ /* 0x000fd600000116e5 */
[----:B------:R-:W-:Y:S05]  /*da80*/  @P0 BRA `(.L_x_822) ;  /* 0x0000067000000947 */ /* 0x000fea0003800000 */
[----:B------:R-:W-:Y:S01]  /*da90*/  IMAD.MOV.U32 R2, RZ, RZ, c[0x0][0x27c] ;  /* 0x00009f00ff027624 */ /* 0x000fe200078e00ff */
[----:B------:R-:W1:Y:S01]  /*daa0*/  LDS.128 R8, [R194+0x10080] ;  /* 0x01008000c2087984 */ /* 0x000e620000000c00 */
[--C-:B------:R-:W-:Y:S02]  /*dab0*/  SHF.R.U64 R20, R12, 0x10, R13.reuse ;  /* 0x000000100c147819 */ /* 0x100fe4000000120d */
[----:B------:R-:W-:Y:S02]  /*dac0*/  SHF.R.U32.HI R12, RZ, 0x10, R13 ;  /* 0x00000010ff0c7819 */ /* 0x000fe4000001160d */
[----:B------:R-:W-:Y:S02]  /*dad0*/  LEA.HI R2, R2, R228, RZ, 0x1d ;  /* 0x000000e402027211 */ /* 0x000fe400078fe8ff */
[----:B------:R-:W-:Y:S02]  /*dae0*/  SHF.R.U32.HI R3, RZ, 0x10, R17 ;  /* 0x00000010ff037819 */ /* 0x000fe40000011611 */
[----:B------:R-:W-:-:S02]  /*daf0*/  SHF.R.S32.HI R0, RZ, 0x1f, R2 ;  /* 0x0000001fff007819 */ /* 0x000fc40000011402 */
[----:B------:R-:W-:Y:S02]  /*db00*/  SHF.R.U64 R13, R14, 0x10, R15 ;  /* 0x000000100e0d7819 */ /* 0x000fe4000000120f */
[----:B------:R-:W-:Y:S01]  /*db10*/  LEA.HI R0, R0, R2, RZ, 0x3 ;  /* 0x0000000200007211 */ /* 0x000fe200078f18ff */
[----:B------:R-:W-:Y:S01]  /*db20*/  IMAD.SHL.U32 R2, R2, 0x8, RZ ;  /* 0x0000000802027824 */ /* 0x000fe200078e00ff */
[----:B------:R-:W-:-:S03]  /*db30*/  PRMT R14, R33, 0x5432, R20 ;  /* 0x00005432210e7816 */ /* 0x000fc60000000014 */
[----:B------:R-:W-:Y:S01]  /*db40*/  IMAD.SHL.U32 R0, R0, 0x400, RZ ;  /* 0x0000040000007824 */ /* 0x000fe200078e00ff */
[----:B------:R-:W-:-:S04]  /*db50*/  LOP3.LUT R2, R229, 0x38, R2, 0xf8, !PT ;  /* 0x00000038e5027812 */ /* 0x000fc800078ef802 */
[----:B------:R-:W-:Y:S02]  /*db60*/  LOP3.LUT R2, R2, R121, RZ, 0x3c, !PT ;  /* 0x0000007902027212 */ /* 0x000fe400078e3cff */
[----:B------:R-:W-:-:S04]  /*db70*/  LOP3.LUT R0, R0, 0x7fffe000, RZ, 0xc0, !PT ;  /* 0x7fffe00000007812 */ /* 0x000fc800078ec0ff */
[----:B------:R-:W-:Y:S02]  /*db80*/  IADD3 R0, R2, R0, R230 ;  /* 0x0000000002007210 */ /* 0x000fe40007ffe0e6 */
[----:B------:R-:W-:Y:S02]  /*db90*/  SHF.R.U64 R2, R16, 0x10, R17 ;  /* 0x0000001010027819 */ /* 0x000fe40000001211 */
[----:B------:R-:W-:Y:S01]  /*dba0*/  PRMT R17, R33, 0x5410, R12 ;  /* 0x0000541021117816 */ /* 0x000fe2000000000c */
[----:B------:R-:W-:Y:S01]  /*dbb0*/  IMAD.SHL.U32 R22, R0, 0x2, RZ ;  /* 0x0000000200167824 */ /* 0x000fe200078e00ff */
[----:B------:R-:W-:Y:S02]  /*dbc0*/  SHF.R.U32.HI R0, RZ, 0x10, R15 ;  /* 0x00000010ff007819 */ /* 0x000fe4000001160f */
[----:B------:R-:W-:Y:S02]  /*dbd0*/  PRMT R12, R32, 0x5432, R2 ;  /* 0x00005432200c7816 */ /* 0x000fe40000000002 */
[----:B------:R-:W2:Y:S01]  /*dbe0*/  LDS.128 R4, [R22+0x10080] ;  /* 0x0100800016047984 */ /* 0x000ea20000000c00 */
[----:B------:R-:W-:Y:S01]  /*dbf0*/  PRMT R20, R34, 0x5410, R0 ;  /* 0x0000541022147816 */ /* 0x000fe20000000000 */
[----:B-1----:R-:W-:Y:S01]  /*dc00*/  IMAD.U32 R2, R8, 0x10000, RZ ;  /* 0x0001000008027824 */ /* 0x002fe200078e00ff */
[--C-:B------:R-:W-:Y:S01]  /*dc10*/  SHF.R.U64 R16, R18, 0x10, R19.reuse ;  /* 0x0000001012107819 */ /* 0x100fe20000001213 */
[----:B------:R-:W-:Y:S01]  /*dc20*/  IMAD.U32 R21, R12, 0x10000, RZ ;  /* 0x000100000c157824 */ /* 0x000fe200078e00ff */
[----:B------:R-:W-:Y:S01]  /*dc30*/  SHF.R.U32.HI R15, RZ, 0x10, R19 ;  /* 0x00000010ff0f7819 */ /* 0x000fe20000011613 */
[----:B------:R-:W-:Y:S01]  /*dc40*/  IMAD.U32 R18, R14, 0x10000, RZ ;  /* 0x000100000e127824 */ /* 0x000fe200078e00ff */
[----:B------:R-:W-:-:S02]  /*dc50*/  PRMT R19, R34, 0x5432, R13 ;  /* 0x0000543222137816 */ /* 0x000fc4000000000d */
[----:B------:R-:W-:Y:S02]  /*dc60*/  PRMT R13, R32, 0x5410, R3 ;  /* 0x00005410200d7816 */ /* 0x000fe40000000003 */
[----:B------:R-:W-:Y:S02]  /*dc70*/  PRMT R16, R61, 0x5432, R16 ;  /* 0x000054323d107816 */ /* 0x000fe40000000010 */
[C---:B------:R-:W-:Y:S01]  /*dc80*/  LOP3.LUT R60, R13.reuse, 0xffff0000, RZ, 0xc0, !PT ;  /* 0xffff00000d3c7812 */ /* 0x040fe200078ec0ff */
[----:B------:R-:W-:Y:S01]  /*dc90*/  IMAD.U32 R23, R13, 0x10000, RZ ;  /* 0x000100000d177824 */ /* 0x000fe200078e00ff */
[----:B------:R-:W-:Y:S02]  /*dca0*/  LOP3.LUT R13, R20, 0xffff0000, RZ, 0xc0, !PT ;  /* 0xffff0000140d7812 */ /* 0x000fe400078ec0ff */
[----:B--2---:R-:W-:-:S05]  /*dcb0*/  SHF.L.U32 R0, R4, 0x10, RZ ;  /* 0x0000001004007819 */ /* 0x004fca00000006ff */
[CC--:B------:R-:W-:Y:S02]  /*dcc0*/  FMUL.FTZ R3, R0.reuse, R21.reuse ;  /* 0x0000001500037220 */ /* 0x0c0fe40000410000 */
[-C--:B------:R-:W-:Y:S02]  /*dcd0*/  FMUL.FTZ R0, R0, R18.reuse ;  /* 0x0000001200007220 */ /* 0x080fe40000410000 */
[C---:B------:R-:W-:Y:S01]  /*dce0*/  FFMA.FTZ R32, R2.reuse, R18, -R3 ;  /* 0x0000001202207223 */ /* 0x040fe20000010803 */
[----:B------:R-:W-:Y:S01]  /*dcf0*/  PRMT R18, R61, 0x5410, R15 ;  /* 0x000054103d127816 */ /* 0x000fe2000000000f */
[----:B------:R-:W-:Y:S01]  /*dd00*/  FFMA.FTZ R35, R2, R21, R0 ;  /* 0x0000001502237223 */ /* 0x000fe20000010000 */
[----:B------:R-:W-:Y:S01]  /*dd10*/  SHF.L.U32 R0, R5, 0x10, RZ ;  /* 0x0000001005007819 */ /* 0x000fe200000006ff */
[----:B------:R-:W-:Y:S02]  /*dd20*/  IMAD.U32 R15, R17, 0x10000, RZ ;  /* 0x00010000110f7824 */ /* 0x000fe400078e00ff */
[----:B------:R-:W-:-:S02]  /*dd30*/  IMAD.U32 R2, R9, 0x10000, RZ ;  /* 0x0001000009027824 */ /* 0x000fc400078e00ff */
[C---:B------:R-:W-:Y:S02]  /*dd40*/  FMUL.FTZ R3, R0.reuse, R23 ;  /* 0x0000001700037220 */ /* 0x040fe40000410000 */
[-C--:B------:R-:W-:Y:S02]  /*dd50*/  FMUL.FTZ R0, R0, R15.reuse ;  /* 0x0000000f00007220 */ /* 0x080fe40000410000 */
[C---:B------:R-:W-:Y:S02]  /*dd60*/  FFMA.FTZ R21, R2.reuse, R15, -R3 ;  /* 0x0000000f02157223 */ /* 0x040fe40000010803 */
[----:B------:R-:W-:Y:S01]  /*dd70*/  FFMA.FTZ R34, R2, R23, R0 ;  /* 0x0000001702227223 */ /* 0x000fe20000010000 */
[----:B------:R-:W-:Y:S01]  /*dd80*/  SHF.L.U32 R0, R7, 0x10, RZ ;  /* 0x0000001007007819 */ /* 0x000fe200000006ff */
[C---:B------:R-:W-:Y:S01]  /*dd90*/  IMAD.U32 R33, R18.reuse, 0x10000, RZ ;  /* 0x0001000012217824 */ /* 0x040fe200078e00ff */
[----:B------:R-:W-:Y:S01]  /*dda0*/  LOP3.LUT R18, R18, 0xffff0000, RZ, 0xc0, !PT ;  /* 0xffff000012127812 */ /* 0x000fe200078ec0ff */
[----:B------:R-:W-:-:S02]  /*ddb0*/  IMAD.U32 R15, R20, 0x10000, RZ ;  /* 0x00010000140f7824 */ /* 0x000fc400078e00ff */
[----:B------:R-:W-:Y:S02]  /*ddc0*/  IMAD.U32 R2, R11, 0x10000, RZ ;  /* 0x000100000b027824 */ /* 0x000fe400078e00ff */
[C---:B------:R-:W-:Y:S02]  /*ddd0*/  FMUL.FTZ R3, R0.reuse, R33 ;  /* 0x0000002100037220 */ /* 0x040fe40000410000 */
[-C--:B------:R-:W-:Y:S02]  /*dde0*/  FMUL.FTZ R0, R0, R15.reuse ;  /* 0x0000000f00007220 */ /* 0x080fe40000410000 */
[----:B------:R-:W-:Y:S01]  /*ddf0*/  FFMA.FTZ R23, R2, R15, -R3 ;  /* 0x0000000f02177223 */ /* 0x000fe20000010803 */
[----:B------:R-:W-:Y:S01]  /*de00*/  LOP3.LUT R3, R8, 0xffff0000, RZ, 0xc0, !PT ;  /* 0xffff000008037812 */ /* 0x000fe200078ec0ff */
[----:B------:R-:W-:Y:S01]  /*de10*/  FFMA.FTZ R33, R2, R33, R0 ;  /* 0x0000002102217223 */ /* 0x000fe20000010000 */
[----:B------:R-:W-:Y:S02]  /*de20*/  LOP3.LUT R8, R12, 0xffff0000, RZ, 0xc0, !PT ;  /* 0xffff00000c087812 */ /* 0x000fe400078ec0ff */
[----:B------:R-:W-:-:S02]  /*de30*/  LOP3.LUT R2, R4, 0xffff0000, RZ, 0xc0, !PT ;  /* 0xffff000004027812 */ /* 0x000fc400078ec0ff */
[----:B------:R-:W-:Y:S02]  /*de40*/  LOP3.LUT R0, R5, 0xffff0000, RZ, 0xc0, !PT ;  /* 0xffff000005007812 */ /* 0x000fe400078ec0ff */
[----:B------:R-:W-:Y:S01]  /*de50*/  LOP3.LUT R5, R14, 0xffff0000, RZ, 0xc0, !PT ;  /* 0xffff00000e057812 */ /* 0x000fe200078ec0ff */
[-C--:B------:R-:W-:Y:S01]  /*de60*/  FMUL.FTZ R4, R2, R8.reuse ;  /* 0x0000000802047220 */ /* 0x080fe20000410000 */
[----:B------:R-:W-:Y:S02]  /*de70*/  LOP3.LUT R15, R9, 0xffff0000, RZ, 0xc0, !PT ;  /* 0xffff0000090f7812 */ /* 0x000fe400078ec0ff */
[----:B------:R-:W-:Y:S01]  /*de80*/  LOP3.LUT R9, R10, 0xffff0000, RZ, 0xc0, !PT ;  /* 0xffff00000a097812 */ /* 0x000fe200078ec0ff */
[-C--:B------:R-:W-:Y:S01]  /*de90*/  FMUL.FTZ R2, R2, R5.reuse ;  /* 0x0000000502027220 */ /* 0x080fe20000410000 */
[----:B------:R-:W-:Y:S01]  /*dea0*/  LOP3.LUT R14, R19, 0xffff0000, RZ, 0xc0, !PT ;  /* 0xffff0000130e7812 */ /* 0x000fe200078ec0ff */
[C---:B------:R-:W-:Y:S02]  /*deb0*/  FFMA.FTZ R4, R3.reuse, R5, -R4 ;  /* 0x0000000503047223 */ /* 0x040fe40000010804 */
[----:B------:R-:W-:Y:S01]  /*dec0*/  FFMA.FTZ R12, R3, R8, R2 ;  /* 0x00000008030c7223 */ /* 0x000fe20000010002 */
[----:B------:R-:W-:Y:S01]  /*ded0*/  LOP3.LUT R3, R17, 0xffff0000, RZ, 0xc0, !PT ;  /* 0xffff000011037812 */ /* 0x000fe200078ec0ff */
[----:B------:R-:W-:Y:S01]  /*dee0*/  FMUL.FTZ R2, R0, R60 ;  /* 0x0000003c00027220 */ /* 0x000fe20000410000 */
[----:B------:R-:W-:Y:S01]  /*def0*/  LOP3.LUT R17, R16, 0xffff0000, RZ, 0xc0, !PT ;  /* 0xffff000010117812 */ /* 0x000fe200078ec0ff */
[----:B------:R-:W-:Y:S01]  /*df00*/  IMAD.U32 R8, R10, 0x10000, RZ ;  /* 0x000100000a087824 */ /* 0x000fe200078e00ff */
[----:B------:R-:W-:Y:S01]  /*df10*/  LOP3.LUT R10, R11, 0xffff0000, RZ, 0xc0, !PT ;  /* 0xffff00000b0a7812 */ /* 0x000fe200078ec0ff */
[-C--:B------:R-:W-:Y:S01]  /*df20*/  FFMA.FTZ R5, R15, R3.reuse, -R2 ;  /* 0x000000030f057223 */ /* 0x080fe20000010802 */
[----:B------:R-:W-:Y:S01]  /*df30*/  LOP3.LUT R2, R6, 0xffff0000, RZ, 0xc0, !PT ;  /* 0xffff000006027812 */ /* 0x000fe200078ec0ff */
[----:B------:R-:W-:Y:S01]  /*df40*/  FMUL.FTZ R11, R0, R3 ;  /* 0x00000003000b7220 */ /* 0x000fe20000410000 */
[----:B------:R-:W-:-:S02]  /*df50*/  SHF.L.U32 R3, R6, 0x10, RZ ;  /* 0x0000001006037819 */ /* 0x000fc400000006ff */
[----:B------:R-:W-:Y:S01]  /*df60*/  F2FP.BF16.PACK_AB R5, R5, R21 ;  /* 0x000000150505723e */ /* 0x000fe200000010ff */
[----:B------:R-:W-:Y:S01]  /*df70*/  IMAD.U32 R21, R16, 0x10000, RZ ;  /* 0x0001000010157824 */ /* 0x000fe200078e00ff */
[----:B------:R-:W-:Y:S01]  /*df80*/  LOP3.LUT R0, R7, 0xffff0000, RZ, 0xc0, !PT ;  /* 0xffff000007007812 */ /* 0x000fe200078ec0ff */
[----:B------:R-:W-:Y:S01]  /*df90*/  IMAD.U32 R16, R19, 0x10000, RZ ;  /* 0x0001000013107824 */ /* 0x000fe200078e00ff */
[----:B------:R-:W-:Y:S01]  /*dfa0*/  F2FP.BF16.PACK_AB R4, R4, R32 ;  /* 0x000000200404723e */ /* 0x000fe200000010ff */
[----:B------:R-:W-:Y:S02]  /*dfb0*/  FMUL.FTZ R7, R3, R21 ;  /* 0x0000001503077220 */ /* 0x000fe40000410000 */
[----:B------:R-:W-:Y:S02]  /*dfc0*/  FMUL.FTZ R6, R2, R17 ;  /* 0x0000001102067220 */ /* 0x000fe40000410000 */
[----:B------:R-:W-:Y:S02]  /*dfd0*/  FFMA.FTZ R7, R8, R16, -R7 ;  /* 0x0000001008077223 */ /* 0x000fe40000010807 */
[----:B------:R-:W-:-:S02]  /*dfe0*/  FFMA.FTZ R6, R9, R14, -R6 ;  /* 0x0000000e09067223 */ /* 0x000fc40000010806 */
[----:B------:R-:W-:Y:S02]  /*dff0*/  FMUL.FTZ R3, R3, R16 ;  /* 0x0000001003037220 */ /* 0x000fe40000410000 */
[----:B------:R-:W-:Y:S01]  /*e000*/  FMUL.FTZ R2, R2, R14 ;  /* 0x0000000e02027220 */ /* 0x000fe20000410000 */
[----:B------:R-:W-:Y:S01]  /*e010*/  F2FP.BF16.PACK_AB R6, R6, R7 ;  /* 0x000000070606723e */ /* 0x000fe200000010ff */
[C---:B------:R-:W-:Y:S02]  /*e020*/  FMUL.FTZ R7, R0.reuse, R18 ;  /* 0x0000001200077220 */ /* 0x040fe40000410000 */
[-C--:B------:R-:W-:Y:S02]  /*e030*/  FMUL.FTZ R0, R0, R13.reuse ;  /* 0x0000000d00007220 */ /* 0x080fe40000410000 */
[----:B------:R-:W-:Y:S02]  /*e040*/  FFMA.FTZ R7, R10, R13, -R7 ;  /* 0x0000000d0a077223 */ /* 0x000fe40000010807 */
[----:B------:R-:W-:-:S02]  /*e050*/  FFMA.FTZ R3, R8, R21, R3 ;  /* 0x0000001508037223 */ /* 0x000fc40000010003 */
[----:B------:R-:W-:Y:S01]  /*e060*/  FFMA.FTZ R2, R9, R17, R2 ;  /* 0x0000001109027223 */ /* 0x000fe20000010002 */
[----:B------:R-:W-:Y:S01]  /*e070*/  F2FP.BF16.PACK_AB R7, R7, R23 ;  /* 0x000000170707723e */ /* 0x000fe200000010ff */
[----:B------:R-:W-:-:S04]  /*e080*/  FFMA.FTZ R0, R10, R18, R0 ;  /* 0x000000120a007223 */ /* 0x000fc80000010000 */
[----:B------:R1:W-:Y:S02]  /*e090*/  STS.128 [R194+0x10080], R4 ;  /* 0x01008004c2007388 */ /* 0x0003e40000000c00 */
[----:B-1----:R-:W-:Y:S01]  /*e0a0*/  FFMA.FTZ R5, R15, R60, R11 ;  /* 0x0000003c0f057223 */ /* 0x002fe2000001000b */
[----:B------:R-:W-:Y:S02]  /*e0b0*/  F2FP.BF16.PACK_AB R4, R12, R35 ;  /* 0x000000230c04723e */ /* 0x000fe400000010ff */
[----:B------:R-:W-:Y:S02]  /*e0c0*/  F2FP.BF16.PACK_AB R6, R2, R3 ;  /* 0x000000030206723e */ /* 0x000fe400000010ff */
[----:B------:R-:W-:Y:S02]  /*e0d0*/  F2FP.BF16.PACK_AB R5, R5, R34 ;  /* 0x000000220505723e */ /* 0x000fe400000010ff */
[----:B------:R-:W-:-:S05]  /*e0e0*/  F2FP.BF16.PACK_AB R7, R0, R33 ;  /* 0x000000210007723e */ /* 0x000fca00000010ff */
[----:B------:R1:W-:Y:S02]  /*e0f0*/  STS.128 [R22+0x10080], R4 ;  /* 0x0100800416007388 */ /* 0x0003e40000000c00 */
.L_x_822:
[----:B------:R-:W-:Y:S05]  /*e100*/  BSYNC B0 ;  /* 0x0000000000007941 */ /* 0x000fea0003800000 */
.L_x_821:
[----:B------:R-:W-:-:S13]  /*e110*/  ISETP.GE.AND P0, PT, R137, c[0x0][0x27c], PT ;  /* 0x00009f0089007a0c */ /* 0x000fda0003f06270 */
[----:B------:R-:W-:Y:S05]  /*e120*/  @P0 BRA `(.L_x_820) ;  /* 0x0000069000000947 */ /* 0x000fea0003800000 */
[----:B------:R-:W2:Y:S04]  /*e130*/  LDL R2, [R1+0xc] ;  /* 0x00000c0001027983 */ /* 0x000ea80000100800 */
[----:B------:R-:W3:Y:S01]  /*e140*/  LDL R33, [R1+0x28] ;  /* 0x0000280001217983 */ /* 0x000ee20000100800 */
[----:B------:R-:W-:Y:S01]  /*e150*/  IMAD.MOV.U32 R0, RZ, RZ, c[0x0][0x27c] ;  /* 0x00009f00ff007624 */ /* 0x000fe200078e00ff */
[----:B------:R-:W-:Y:S02]  /*e160*/  SHF.R.U32.HI R12, RZ, 0x10, R27 ;  /* 0x00000010ff0c7819 */ /* 0x000fe4000001161b */
[----:B------:R-:W-:Y:S02]  /*e170*/  SHF.R.U64 R13, R28, 0x10, R29 ;  /* 0x000000101c0d7819 */ /* 0x000fe4000000121d */
[----:B------:R-:W-:-:S02]  /*e180*/  PRMT R20, R89, 0x5410, R12 ;  /* 0x0000541059147816 */ /* 0x000fc4000000000c */
[C---:B------:R-:W-:Y:S02]  /*e190*/  PRMT R12, R63.reuse, 0x5432, R13 ;  /* 0x000054323f0c7816 */ /* 0x040fe4000000000d */
[----:B------:R-:W-:Y:S02]  /*e1a0*/  SHF.R.U32.HI R15, RZ, 0x10, R29 ;  /* 0x00000010ff0f7819 */ /* 0x000fe4000001161d */
[----:B------:R-:W-:Y:S01]  /*e1b0*/  SHF.R.U32.HI R18, RZ, 0x10, R31 ;  /* 0x00000010ff127819 */ /* 0x000fe2000001161f */
[----:B------:R-:W-:Y:S01]  /*e1c0*/  IMAD.U32 R21, R12, 0x10000, RZ ;  /* 0x000100000c157824 */ /* 0x000fe200078e00ff */
[----:B------:R-:W-:Y:S02]  /*e1d0*/  PRMT R13, R63, 0x5410, R15 ;  /* 0x000054103f0d7816 */ /* 0x000fe4000000000f */
[----:B------:R-:W-:Y:S02]  /*e1e0*/  PRMT R18, R90, 0x5410, R18 ;  /* 0x000054105a127816 */ /* 0x000fe40000000012 */
[----:B------:R-:W-:Y:S01]  /*e1f0*/  SHF.R.U64 R16, R30, 0x10, R31 ;  /* 0x000000101e107819 */ /* 0x000fe2000000121f */
[----:B-1----:R-:W-:-:S03]  /*e200*/  IMAD.U32 R22, R13, 0x10000, RZ ;  /* 0x000100000d167824 */ /* 0x002fc600078e00ff */
[----:B------:R-:W-:Y:S02]  /*e210*/  PRMT R16, R90, 0x5432, R16 ;  /* 0x000054325a107816 */ /* 0x000fe40000000010 */
[----:B--2---:R-:W-:-:S04]  /*e220*/  LEA.HI R0, R0, R2, RZ, 0x1d ;  /* 0x0000000200007211 */ /* 0x004fc800078fe8ff */
[----:B------:R-:W-:Y:S01]  /*e230*/  SHF.R.S32.HI R2, RZ, 0x1f, R0 ;  /* 0x0000001fff027819 */ /* 0x000fe20000011400 */
[----:B------:R-:W-:Y:S01]  /*e240*/  IMAD.SHL.U32 R3, R0, 0x8, RZ ;  /* 0x0000000800037824 */ /* 0x000fe200078e00ff */
[----:B---3--:R-:W1:Y:S02]  /*e250*/  LDS.128 R8, [R33] ;  /* 0x0000000021087984 */ /* 0x008e640000000c00 */
[----:B------:R-:W-:Y:S02]  /*e260*/  LEA.HI R2, R2, R0, RZ, 0x3 ;  /* 0x0000000002027211 */ /* 0x000fe400078f18ff */
[----:B------:R-:W-:-:S03]  /*e270*/  LOP3.LUT R3, R229, 0x38, R3, 0xf8, !PT ;  /* 0x00000038e5037812 */ /* 0x000fc600078ef803 */
[----:B------:R-:W-:Y:S01]  /*e280*/  IMAD.SHL.U32 R0, R2, 0x400, RZ ;  /* 0x0000040002007824 */ /* 0x000fe200078e00ff */
[----:B------:R-:W-:Y:S02]  /*e290*/  LOP3.LUT R2, R3, R121, RZ, 0x3c, !PT ;  /* 0x0000007903027212 */ /* 0x000fe400078e3cff */
[----:B------:R-:W-:Y:S02]  /*e2a0*/  SHF.R.U64 R3, R26, 0x10, R27 ;  /* 0x000000101a037819 */ /* 0x000fe4000000121b */
[----:B------:R-:W-:Y:S02]  /*e2b0*/  LOP3.LUT R0, R0, 0x7fffe000, RZ, 0xc0, !PT ;  /* 0x7fffe00000007812 */ /* 0x000fe400078ec0ff */
[----:B------:R-:W-:Y:S02]  /*e2c0*/  PRMT R19, R89, 0x5432, R3 ;  /* 0x0000543259137816 */ /* 0x000fe40000000003 */
[----:B------:R-:W-:Y:S02]  /*e2d0*/  IADD3 R0, R2, R0, R230 ;  /* 0x0000000002007210 */ /* 0x000fe40007ffe0e6 */
[----:B------:R-:W-:-:S02]  /*e2e0*/  SHF.R.U32.HI R2, RZ, 0x10, R25 ;  /* 0x00000010ff027819 */ /* 0x000fc40000011619 */
[----:B------:R-:W-:Y:S01]  /*e2f0*/  LOP3.LUT R27, R13, 0xffff0000, RZ, 0xc0, !PT ;  /* 0xffff00000d1b7812 */ /* 0x000fe200078ec0ff */
[----:B------:R-:W-:Y:S01]  /*e300*/  IMAD.SHL.U32 R32, R0, 0x2, RZ ;  /* 0x0000000200207824 */ /* 0x000fe200078e00ff */
[----:B------:R-:W-:Y:S01]  /*e310*/  SHF.R.U64 R0, R24, 0x10, R25 ;  /* 0x0000001018007819 */ /* 0x000fe20000001219 */
[----:B------:R-:W-:Y:S01]  /*e320*/  IMAD.U32 R24, R18, 0x10000, RZ ;  /* 0x0001000012187824 */ /* 0x000fe200078e00ff */
[C---:B------:R-:W-:Y:S02]  /*e330*/  PRMT R17, R88.reuse, 0x5410, R2 ;  /* 0x0000541058117816 */ /* 0x040fe40000000002 */
[----:B------:R-:W2:Y:S01]  /*e340*/  LDS.128 R4, [R32+0x10080] ;  /* 0x0100800020047984 */ /* 0x000ea20000000c00 */
[----:B------:R-:W-:Y:S02]  /*e350*/  PRMT R14, R88, 0x5432, R0 ;  /* 0x00005432580e7816 */ /* 0x000fe40000000000 */
[----:B------:R-:W-:Y:S02]  /*e360*/  LOP3.LUT R18, R18, 0xffff0000, RZ, 0xc0, !PT ;  /* 0xffff000012127812 */ /* 0x000fe400078ec0ff */
[----:B------:R-:W-:Y:S01]  /*e370*/  LOP3.LUT R13, R20, 0xffff0000, RZ, 0xc0, !PT ;  /* 0xffff0000140d7812 */ /* 0x000fe200078ec0ff */
[----:B------:R-:W-:-:S02]  /*e380*/  IMAD.U32 R15, R14, 0x10000, RZ ;  /* 0x000100000e0f7824 */ /* 0x000fc400078e00ff */
[----:B-1----:R-:W-:Y:S01]  /*e390*/  IMAD.U32 R2, R8, 0x10000, RZ ;  /* 0x0001000008027824 */ /* 0x002fe200078e00ff */
[----:B--2---:R-:W-:-:S05]  /*e3a0*/  SHF.L.U32 R0, R4, 0x10, RZ ;  /* 0x0000001004007819 */ /* 0x004fca00000006ff */
[C---:B------:R-:W-:Y:S02]  /*e3b0*/  FMUL.FTZ R3, R0.reuse, R21 ;  /* 0x0000001500037220 */ /* 0x040fe40000410000 */
[-C--:B------:R-:W-:Y:S02]  /*e3c0*/  FMUL.FTZ R0, R0, R15.reuse ;  /* 0x0000000f00007220 */ /* 0x080fe40000410000 */
[C---:B------:R-:W-:Y:S02]  /*e3d0*/  FFMA.FTZ R23, R2.reuse, R15, -R3 ;  /* 0x0000000f02177223 */ /* 0x040fe40000010803 */
[----:B------:R-:W-:Y:S01]  /*e3e0*/  FFMA.FTZ R26, R2, R21, R0 ;  /* 0x00000015021a7223 */ /* 0x000fe20000010000 */
[----:B------:R-:W-:Y:S01]  /*e3f0*/  SHF.L.U32 R0, R5, 0x10, RZ ;  /* 0x0000001005007819 */ /* 0x000fe200000006ff */
[----:B------:R-:W-:Y:S02]  /*e400*/  IMAD.U32 R15, R17, 0x10000, RZ ;  /* 0x00010000110f7824 */ /* 0x000fe400078e00ff */
[----:B------:R-:W-:-:S02]  /*e410*/  IMAD.U32 R2, R9, 0x10000, RZ ;  /* 0x0001000009027824 */ /* 0x000fc400078e00ff */
[CC--:B------:R-:W-:Y:S02]  /*e420*/  FMUL.FTZ R3, R0.reuse, R22.reuse ;  /* 0x0000001600037220 */ /* 0x0c0fe40000410000 */
        /* <DEDUP_REMOVED lines=8> */
[----:B------:R-:W-:Y:S01]  /*e4b0*/  FFMA.FTZ R22, R2, R15, -R3 ;  /* 0x0000000f02167223 */ /* 0x000fe20000010803 */
[----:B------:R-:W-:Y:S01]  /*e4c0*/  LOP3.LUT R3, R8, 0xffff0000, RZ, 0xc0, !PT ;  /* 0xffff000008037812 */ /* 0x000fe200078ec0ff */
[----:B------:R-:W-:Y:S01]  /*e4d0*/  FFMA.FTZ R24, R2, R24, R0 ;  /* 0x0000001802187223 */ /* 0x000fe20000010000 */
[----:B------:R-:W-:Y:S02]  /*e4e0*/  LOP3.LUT R8, R12, 0xffff0000, RZ, 0xc0, !PT ;  /* 0xffff00000c087812 */ /* 0x000fe400078ec0ff */
[----:B------:R-:W-:Y:S02]  /*e4f0*/  LOP3.LUT R2, R4, 0xffff0000, RZ, 0xc0, !PT ;  /* 0xffff000004027812 */ /* 0x000fe400078ec0ff */
[----:B------:R-:W-:-:S02]  /*e500*/  LOP3.LUT R0, R5, 0xffff0000, RZ, 0xc0, !PT ;  /* 0xffff000005007812 */ /* 0x000fc400078ec0ff */
        /* <DEDUP_REMOVED lines=36> */
[----:B------:R1:W-:Y:S02]  /*e750*/  STS.128 [R33], R4 ;  /* 0x0000000421007388 */ /* 0x0003e40000000c00 */
[----:B-1----:R-:W-:Y:S01]  /*e760*/  FFMA.FTZ R5, R15, R27, R11 ;  /* 0x0000001b0f057223 */ /* 0x002fe2000001000b */
[----:B------:R-:W-:Y:S02]  /*e770*/  F2FP.BF16.PACK_AB R4, R12, R26 ;  /* 0x0000001a0c04723e */ /* 0x000fe400000010ff */
[----:B------:R-:W-:Y:S02]  /*e780*/  F2FP.BF16.PACK_AB R6, R2, R3 ;  /* 0x000000030206723e */ /* 0x000fe400000010ff */
[----:B------:R-:W-:Y:S02]  /*e790*/  F2FP.BF16.PACK_AB R5, R5, R25 ;  /* 0x000000190505723e */ /* 0x000fe400000010ff */
[----:B------:R-:W-:-:S05]  /*e7a0*/  F2FP.BF16.PACK_AB R7, R0, R24 ;  /* 0x000000180007723e */ /* 0x000fca00000010ff */
[----:B------:R1:W-:Y:S02]  /*e7b0*/  STS.128 [R32+0x10080], R4 ;  /* 0x0100800420007388 */ /* 0x0003e40000000c00 */
.L_x_820:
[----:B------:R-:W-:Y:S05]  /*e7c0*/  BSYNC B1 ;  /* 0x0000000000017941 */ /* 0x000fea0003800000 */
.L_x_819:
        /* <DEDUP_REMOVED lines=15> */
[----:B------:R-:W3:Y:S01]  /*e8c0*/  LDL R28, [R1+0x34] ;  /* 0x00003400011c7983 */ /* 0x000ee20000100800 */
[----:B------:R-:W-:Y:S01]  /*e8d0*/  IMAD.MOV.U32 R2, RZ, RZ, c[0x0][0x27c] ;  /* 0x00009f00ff027624 */ /* 0x000fe200078e00ff */
[----:B------:R-:W-:Y:S02]  /*e8e0*/  SHF.R.U64 R12, R38, 0x10, R39 ;  /* 0x00000010260c7819 */ /* 0x000fe40000001227 */
[----:B------:R-:W-:Y:S02]  /*e8f0*/  SHF.R.U32.HI R18, RZ, 0x10, R41 ;  /* 0x00000010ff127819 */ /* 0x000fe40000011629 */
[----:B------:R-:W-:-:S02]  /*e900*/  LEA.HI R2, R2, R228, RZ, 0x1d ;  /* 0x000000e402027211 */ /* 0x000fc400078fe8ff */
[----:B------:R-:W-:Y:S02]  /*e910*/  SHF.R.U32.HI R13, RZ, 0x10, R37 ;  /* 0x00000010ff0d7819 */ /* 0x000fe40000011625 */
[----:B------:R-:W-:Y:S02]  /*e920*/  SHF.R.S32.HI R0, RZ, 0x1f, R2 ;  /* 0x0000001fff007819 */ /* 0x000fe40000011402 */
[----:B------:R-:W-:Y:S02]  /*e930*/  SHF.R.U32.HI R16, RZ, 0x10, R39 ;  /* 0x00000010ff107819 */ /* 0x000fe40000011627 */
[----:B------:R-:W-:Y:S01]  /*e940*/  LEA.HI R0, R0, R2, RZ, 0x3 ;  /* 0x0000000200007211 */ /* 0x000fe200078f18ff */
[----:B------:R-:W-:Y:S01]  /*e950*/  IMAD.SHL.U32 R2, R2, 0x8, RZ ;  /* 0x0000000802027824 */ /* 0x000fe200078e00ff */
[----:B------:R-:W-:Y:S02]  /*e960*/  PRMT R13, R92, 0x5432, R13 ;  /* 0x000054325c0d7816 */ /* 0x000fe4000000000d */
[----:B------:R-:W-:Y:S01]  /*e970*/  SHF.R.U32.HI R21, RZ, 0x10, R43 ;  /* 0x00000010ff157819 */ /* 0x000fe2000001162b */
[----:B------:R-:W-:Y:S01]  /*e980*/  IMAD.SHL.U32 R0, R0, 0x400, RZ ;  /* 0x0000040000007824 */ /* 0x000fe200078e00ff */
[----:B------:R-:W-:-:S02]  /*e990*/  LOP3.LUT R2, R31, 0x38, R2, 0xf8, !PT ;  /* 0x000000381f027812 */ /* 0x000fc400078ef802 */
[----:B------:R-:W-:Y:S02]  /*e9a0*/  SHF.R.U64 R20, R42, 0x10, R43 ;  /* 0x000000102a147819 */ /* 0x000fe4000000122b */
[----:B------:R-:W-:Y:S02]  /*e9b0*/  LOP3.LUT R2, R2, R30, RZ, 0x3c, !PT ;  /* 0x0000001e02027212 */ /* 0x000fe400078e3cff */
[----:B------:R-:W-:-:S04]  /*e9c0*/  LOP3.LUT R0, R0, 0x7fffe000, RZ, 0xc0, !PT ;  /* 0x7fffe00000007812 */ /* 0x000fc800078ec0ff */
[----:B-----5:R-:W-:Y:S02]  /*e9d0*/  IADD3 R0, R2, R0, R29 ;  /* 0x0000000002007210 */ /* 0x020fe40007ffe01d */
[----:B------:R-:W-:-:S03]  /*e9e0*/  SHF.R.U64 R2, R40, 0x10, R41 ;  /* 0x0000001028027819 */ /* 0x000fc60000001229 */
[----:B-1----:R-:W-:Y:S01]  /*e9f0*/  IMAD.SHL.U32 R22, R0, 0x2, RZ ;  /* 0x0000000200167824 */ /* 0x002fe200078e00ff */
[----:B------:R-:W-:Y:S02]  /*ea00*/  SHF.R.U64 R0, R36, 0x10, R37 ;  /* 0x0000001024007819 */ /* 0x000fe40000001225 */
[C---:B------:R-:W-:Y:S02]  /*ea10*/  PRMT R14, R91.reuse, 0x5410, R2 ;  /* 0x000054105b0e7816 */ /* 0x040fe40000000002 */
[----:B------:R-:W1:Y:S01]  /*ea20*/  LDS.128 R8, [R22+0x10080] ;  /* 0x0100800016087984 */ /* 0x000e620000000c00 */
[----:B------:R-:W-:Y:S02]  /*ea30*/  PRMT R15, R91, 0x5432, R0 ;  /* 0x000054325b0f7816 */ /* 0x000fe40000000000 */
[----:B------:R-:W-:-:S03]  /*ea40*/  IMAD.U32 R17, R14, 0x10000, RZ ;  /* 0x000100000e117824 */ /* 0x000fc600078e00ff */
[----:B------:R-:W-:Y:S01]  /*ea50*/  IMAD.U32 R19, R15, 0x10000, RZ ;  /* 0x000100000f137824 */ /* 0x000fe200078e00ff */
[----:B-1----:R-:W-:-:S05]  /*ea60*/  SHF.L.U32 R0, R8, 0x10, RZ ;  /* 0x0000001008007819 */ /* 0x002fca00000006ff */
[C---:B------:R-:W-:Y:S02]  /*ea70*/  FMUL.FTZ R3, R0.reuse, R17 ;  /* 0x0000001100037220 */ /* 0x040fe40000410000 */
[----:B------:R-:W-:Y:S01]  /*ea80*/  FMUL.FTZ R0, R0, R19 ;  /* 0x0000001300007220 */ /* 0x000fe20000410000 */
[----:B---3--:R-:W1:Y:S02]  /*ea90*/  LDS.128 R4, [R28] ;  /* 0x000000001c047984 */ /* 0x008e640000000c00 */
[----:B-1----:R-:W-:-:S04]  /*eaa0*/  IMAD.U32 R2, R4, 0x10000, RZ ;  /* 0x0001000004027824 */ /* 0x002fc800078e00ff */
[C---:B------:R-:W-:Y:S01]  /*eab0*/  FFMA.FTZ R26, R2.reuse, R17, R0 ;  /* 0x00000011021a7223 */ /* 0x040fe20000010000 */
[----:B------:R-:W-:Y:S01]  /*eac0*/  PRMT R17, R93, 0x5432, R12 ;  /* 0x000054325d117816 */ /* 0x000fe2000000000c */
[----:B------:R-:W-:Y:S01]  /*ead0*/  FFMA.FTZ R27, R2, R19, -R3 ;  /* 0x00000013021b7223 */ /* 0x000fe20000010803 */
[----:B------:R-:W-:Y:S01]  /*eae0*/  PRMT R12, R92, 0x5410, R18 ;  /* 0x000054105c0c7816 */ /* 0x000fe20000000012 */
[----:B------:R-:W-:Y:S01]  /*eaf0*/  IMAD.U32 R18, R13, 0x10000, RZ ;  /* 0x000100000d127824 */ /* 0x000fe200078e00ff */
[----:B------:R-:W-:Y:S01]  /*eb00*/  PRMT R19, R93, 0x5410, R16 ;  /* 0x000054105d137816 */ /* 0x000fe20000000010 */
[----:B------:R-:W-:Y:S01]  /*eb10*/  IMAD.U32 R2, R5, 0x10000, RZ ;  /* 0x0001000005027824 */ /* 0x000fe200078e00ff */
[----:B------:R-:W-:Y:S01]  /*eb20*/  SHF.L.U32 R0, R9, 0x10, RZ ;  /* 0x0000001009007819 */ /* 0x000fe200000006ff */
[----:B------:R-:W-:-:S04]  /*eb30*/  IMAD.U32 R16, R12, 0x10000, RZ ;  /* 0x000100000c107824 */ /* 0x000fc800078e00ff */
[C---:B------:R-:W-:Y:S02]  /*eb40*/  FMUL.FTZ R3, R0.reuse, R16 ;  /* 0x0000001000037220 */ /* 0x040fe40000410000 */
[-C--:B------:R-:W-:Y:S02]  /*eb50*/  FMUL.FTZ R0, R0, R18.reuse ;  /* 0x0000001200007220 */ /* 0x080fe40000410000 */
[----:B------:R-:W-:Y:S01]  /*eb60*/  FFMA.FTZ R25, R2, R18, -R3 ;  /* 0x0000001202197223 */ /* 0x000fe20000010803 */
[----:B------:R-:W-:Y:S01]  /*eb70*/  PRMT R18, R94, 0x5410, R21 ;  /* 0x000054105e127816 */ /* 0x000fe20000000015 */
[----:B------:R-:W-:Y:S01]  /*eb80*/  FFMA.FTZ R24, R2, R16, R0 ;  /* 0x0000001002187223 */ /* 0x000fe20000010000 */
[----:B------:R-:W-:Y:S01]  /*eb90*/  SHF.L.U32 R0, R11, 0x10, RZ ;  /* 0x000000100b007819 */ /* 0x000fe200000006ff */
[----:B------:R-:W-:Y:S01]  /*eba0*/  IMAD.U32 R2, R7, 0x10000, RZ ;  /* 0x0001000007027824 */ /* 0x000fe200078e00ff */
[----:B------:R-:W-:Y:S01]  /*ebb0*/  PRMT R16, R94, 0x5432, R20 ;  /* 0x000054325e107816 */ /* 0x000fe20000000014 */
[----:B------:R-:W-:-:S02]  /*ebc0*/  IMAD.U32 R21, R18, 0x10000, RZ ;  /* 0x0001000012157824 */ /* 0x000fc400078e00ff */
[----:B------:R-:W-:Y:S02]  /*ebd0*/  IMAD.U32 R20, R19, 0x10000, RZ ;  /* 0x0001000013147824 */ /* 0x000fe400078e00ff */
[CC--:B------:R-:W-:Y:S02]  /*ebe0*/  FMUL.FTZ R3, R0.reuse, R21.reuse ;  /* 0x0000001500037220 */ /* 0x0c0fe40000410000 */
        /* <DEDUP_REMOVED lines=8> */
[CC--:B------:R-:W-:Y:S02]  /*ec70*/  FMUL.FTZ R4, R3.reuse, R9.reuse ;  /* 0x0000000903047220 */ /* 0x0c0fe40000410000 */
[-C--:B------:R-:W-:Y:S02]  /*ec80*/  FMUL.FTZ R3, R3, R8.reuse ;  /* 0x0000000803037220 */ /* 0x080fe40000410000 */
[----:B------:R-:W-:Y:S01]  /*ec90*/  FFMA.FTZ R15, R0, R8, -R4 ;  /* 0x00000008000f7223 */ /* 0x000fe20000010804 */
[----:B------:R-:W-:Y:S01]  /*eca0*/  LOP3.LUT R8, R12, 0xffff0000, RZ, 0xc0, !PT ;  /* 0xffff00000c087812 */ /* 0x000fe200078ec0ff */
[----:B------:R-:W-:Y:S01]  /*ecb0*/  FFMA.FTZ R14, R0, R9, R3 ;  /* 0x00000009000e7223 */ /* 0x000fe20000010003 */
[----:B------:R-:W-:-:S02]  /*ecc0*/  LOP3.LUT R4, R13, 0xffff0000, RZ, 0xc0, !PT ;  /* 0xffff00000d047812 */ /* 0x000fc400078ec0ff */
[----:B------:R-:W-:Y:S01]  /*ecd0*/  LOP3.LUT R0, R5, 0xffff0000, RZ, 0xc0, !PT ;  /* 0xffff000005007812 */ /* 0x000fe200078ec0ff */
[C---:B------:R-:W-:Y:S02]  /*ece0*/  FMUL.FTZ R3, R2.reuse, R8 ;  /* 0x0000000802037220 */ /* 0x040fe40000410000 */
[-C--:B------:R-:W-:Y:S02]  /*ecf0*/  FMUL.FTZ R2, R2, R4.reuse ;  /* 0x0000000402027220 */ /* 0x080fe40000410000 */
[C---:B------:R-:W-:Y:S02]  /*ed00*/  FFMA.FTZ R9, R0.reuse, R4, -R3 ;  /* 0x0000000400097223 */ /* 0x040fe40000010803 */
[----:B------:R-:W-:Y:S01]  /*ed10*/  FFMA.FTZ R5, R0, R8, R2 ;  /* 0x0000000800057223 */ /* 0x000fe20000010002 */
[----:B------:R-:W-:Y:S01]  /*ed20*/  SHF.L.U32 R0, R10, 0x10, RZ ;  /* 0x000000100a007819 */ /* 0x000fe200000006ff */
[----:B------:R-:W-:Y:S01]  /*ed30*/  IMAD.U32 R8, R16, 0x10000, RZ ;  /* 0x0001000010087824 */ /* 0x000fe200078e00ff */
[----:B------:R-:W-:Y:S01]  /*ed40*/  F2FP.BF16.PACK_AB R9, R9, R25 ;  /* 0x000000190909723e */ /* 0x000fe200000010ff */
[----:B------:R-:W-:Y:S01]  /*ed50*/  IMAD.U32 R4, R17, 0x10000, RZ ;  /* 0x0001000011047824 */ /* 0x000fe200078e00ff */
[----:B------:R-:W-:Y:S01]  /*ed60*/  F2FP.BF16.PACK_AB R5, R5, R24 ;  /* 0x000000180505723e */ /* 0x000fe200000010ff */
[----:B------:R-:W-:-:S02]  /*ed70*/  FMUL.FTZ R3, R0, R8 ;  /* 0x0000000800037220 */ /* 0x000fc40000410000 */
[----:B------:R-:W-:Y:S02]  /*ed80*/  IMAD.U32 R2, R6, 0x10000, RZ ;  /* 0x0001000006027824 */ /* 0x000fe400078e00ff */
[-C--:B------:R-:W-:Y:S02]  /*ed90*/  FMUL.FTZ R0, R0, R4.reuse ;  /* 0x0000000400007220 */ /* 0x080fe40000410000 */
[----:B------:R-:W-:Y:S01]  /*eda0*/  FFMA.FTZ R13, R2, R4, -R3 ;  /* 0x00000004020d7223 */ /* 0x000fe20000010803 */
[----:B------:R-:W-:Y:S01]  /*edb0*/  LOP3.LUT R4, R16, 0xffff0000, RZ, 0xc0, !PT ;  /* 0xffff000010047812 */ /* 0x000fe200078ec0ff */
[----:B------:R-:W-:Y:S01]  /*edc0*/  FFMA.FTZ R12, R2, R8, R0 ;  /* 0x00000008020c7223 */ /* 0x000fe20000010000 */
[----:B------:R-:W-:Y:S02]  /*edd0*/  LOP3.LUT R0, R10, 0xffff0000, RZ, 0xc0, !PT ;  /* 0xffff00000a007812 */ /* 0x000fe400078ec0ff */
[----:B------:R-:W-:Y:S02]  /*ede0*/  LOP3.LUT R8, R17, 0xffff0000, RZ, 0xc0, !PT ;  /* 0xffff000011087812 */ /* 0x000fe400078ec0ff */
[----:B------:R-:W-:Y:S01]  /*edf0*/  LOP3.LUT R2, R6, 0xffff0000, RZ, 0xc0, !PT ;  /* 0xffff000006027812 */ /* 0x000fe200078ec0ff */
[----:B------:R-:W-:-:S02]  /*ee00*/  FMUL.FTZ R3, R0, R4 ;  /* 0x0000000400037220 */ /* 0x000fc40000410000 */
[-C--:B------:R-:W-:Y:S02]  /*ee10*/  FMUL.FTZ R0, R0, R8.reuse ;  /* 0x0000000800007220 */ /* 0x080fe40000410000 */
[----:B------:R-:W-:Y:S01]  /*ee20*/  FFMA.FTZ R10, R2, R8, -R3 ;  /* 0x00000008020a7223 */ /* 0x000fe20000010803 */
[----:B------:R-:W-:Y:S01]  /*ee30*/  LOP3.LUT R8, R18, 0xffff0000, RZ, 0xc0, !PT ;  /* 0xffff000012087812 */ /* 0x000fe200078ec0ff */
[----:B------:R-:W-:Y:S01]  /*ee40*/  FFMA.FTZ R6, R2, R4, R0 ;  /* 0x0000000402067223 */ /* 0x000fe20000010000 */
[----:B------:R-:W-:Y:S02]  /*ee50*/  LOP3.LUT R2, R11, 0xffff0000, RZ, 0xc0, !PT ;  /* 0xffff00000b027812 */ /* 0x000fe400078ec0ff */
[----:B------:R-:W-:Y:S02]  /*ee60*/  LOP3.LUT R4, R19, 0xffff0000, RZ, 0xc0, !PT ;  /* 0xffff000013047812 */ /* 0x000fe400078ec0ff */
[----:B------:R-:W-:Y:S01]  /*ee70*/  LOP3.LUT R0, R7, 0xffff0000, RZ, 0xc0, !PT ;  /* 0xffff000007007812 */ /* 0x000fe200078ec0ff */
[----:B------:R-:W-:Y:S01]  /*ee80*/  FMUL.FTZ R3, R2, R8 ;  /* 0x0000000802037220 */ /* 0x000fe20000410000 */
[----:B------:R-:W-:Y:S01]  /*ee90*/  F2FP.BF16.PACK_AB R10, R10, R13 ;  /* 0x0000000d0a0a723e */ /* 0x000fe200000010ff */
[----:B------:R-:W-:Y:S01]  /*eea0*/  FMUL.FTZ R2, R2, R4 ;  /* 0x0000000402027220 */ /* 0x000fe20000410000 */
[----:B------:R-:W-:Y:S01]  /*eeb0*/  F2FP.BF16.PACK_AB R6, R6, R12 ;  /* 0x0000000c0606723e */ /* 0x000fe200000010ff */
[----:B------:R-:W-:Y:S01]  /*eec0*/  FFMA.FTZ R3, R0, R4, -R3 ;  /* 0x0000000400037223 */ /* 0x000fe20000010803 */
[----:B------:R-:W-:Y:S01]  /*eed0*/  F2FP.BF16.PACK_AB R4, R14, R26 ;  /* 0x0000001a0e04723e */ /* 0x000fe200000010ff */
[----:B------:R-:W-:Y:S01]  /*eee0*/  FFMA.FTZ R2, R0, R8, R2 ;  /* 0x0000000800027223 */ /* 0x000fe20000010002 */
[----:B------:R-:W-:-:S02]  /*eef0*/  F2FP.BF16.PACK_AB R8, R15, R27 ;  /* 0x0000001b0f08723e */ /* 0x000fc400000010ff */
[----:B------:R-:W-:Y:S02]  /*ef00*/  F2FP.BF16.PACK_AB R11, R3, R23 ;  /* 0x00000017030b723e */ /* 0x000fe400000010ff */
[----:B------:R-:W-:-:S03]  /*ef10*/  F2FP.BF16.PACK_AB R7, R2, R21 ;  /* 0x000000150207723e */ /* 0x000fc600000010ff */
[----:B------:R1:W-:Y:S04]  /*ef20*/  STS.128 [R28], R8 ;  /* 0x000000081c007388 */ /* 0x0003e80000000c00 */
[----:B------:R1:W-:Y:S02]  /*ef30*/  STS.128 [R22+0x10080], R4 ;  /* 0x0100800416007388 */ /* 0x0003e40000000c00 */
.L_x_826:
[----:B------:R-:W-:Y:S05]  /*ef40*/  BSYNC B0 ;  /* 0x0000000000007941 */ /* 0x000fea0003800000 */
.L_x_825:
[----:B------:R-:W-:-:S13]  /*ef50*/  ISETP.GE.AND P0, PT, R137, c[0x0][0x27c], PT ;  /* 0x00009f0089007a0c */ /* 0x000fda0003f06270 */
[----:B------:R-:W-:Y:S05]  /*ef60*/  @P0 BRA `(.L_x_824) ;  /* 0x0000069000000947 */ /* 0x000fea0003800000 */
[----:B------:R-:W3:Y:S04]  /*ef70*/  LDL R2, [R1+0xc] ;  /* 0x00000c0001027983 */ /* 0x000ee80000100800 */
[----:B-1----:R-:W4:Y:S01]  /*ef80*/  LDL R28, [R1+0x24] ;  /* 0x00002400011c7983 */ /* 0x002f220000100800 */
[----:B------:R-:W-:Y:S01]  /*ef90*/  IMAD.MOV.U32 R0, RZ, RZ, c[0x0][0x27c] ;  /* 0x00009f00ff007624 */ /* 0x000fe200078e00ff */
[----:B------:R-:W-:Y:S02]  /*efa0*/  SHF.R.U32.HI R15, RZ, 0x10, R45 ;  /* 0x00000010ff0f7819 */ /* 0x000fe4000001162d */
[----:B------:R-:W-:-:S04]  /*efb0*/  SHF.R.U32.HI R14, RZ, 0x10, R49 ;  /* 0x00000010ff0e7819 */ /* 0x000fc80000011631 */
[----:B------:R-:W-:Y:S02]  /*efc0*/  PRMT R14, R96, 0x5432, R14 ;  /* 0x00005432600e7816 */ /* 0x000fe4000000000e */
[----:B---3--:R-:W-:-:S04]  /*efd0*/  LEA.HI R0, R0, R2, RZ, 0x1d ;  /* 0x0000000200007211 */ /* 0x008fc800078fe8ff */
[----:B------:R-:W-:Y:S01]  /*efe0*/  SHF.R.S32.HI R2, RZ, 0x1f, R0 ;  /* 0x0000001fff027819 */ /* 0x000fe20000011400 */
[----:B------:R-:W-:Y:S01]  /*eff0*/  IMAD.SHL.U32 R3, R0, 0x8, RZ ;  /* 0x0000000800037824 */ /* 0x000fe200078e00ff */
[----:B----4-:R-:W1:Y:S02]  /*f000*/  LDS.128 R8, [R28] ;  /* 0x000000001c087984 */ /* 0x010e640000000c00 */
[----:B------:R-:W-:Y:S02]  /*f010*/  LEA.HI R0, R2, R0, RZ, 0x3 ;  /* 0x0000000002007211 */ /* 0x000fe400078f18ff */
[----:B------:R-:W-:Y:S02]  /*f020*/  LOP3.LUT R2, R31, 0x38, R3, 0xf8, !PT ;  /* 0x000000381f027812 */ /* 0x000fe400078ef803 */
[----:B------:R-:W-:Y:S01]  /*f030*/  SHF.R.U64 R3, R44, 0x10, R45 ;  /* 0x000000102c037819 */ /* 0x000fe2000000122d */
[----:B------:R-:W-:Y:S01]  /*f040*/  IMAD.SHL.U32 R0, R0, 0x400, RZ ;  /* 0x0000040000007824 */ /* 0x000fe200078e00ff */
[----:B------:R-:W-:-:S02]  /*f050*/  LOP3.LUT R2, R2, R30, RZ, 0x3c, !PT ;  /* 0x0000001e02027212 */ /* 0x000fc400078e3cff */
[----:B------:R-:W-:Y:S02]  /*f060*/  PRMT R3, R95, 0x5410, R3 ;  /* 0x000054105f037816 */ /* 0x000fe40000000003 */
[----:B------:R-:W-:-:S03]  /*f070*/  LOP3.LUT R0, R0, 0x7fffe000, RZ, 0xc0, !PT ;  /* 0x7fffe00000007812 */ /* 0x000fc600078ec0ff */
[----:B------:R-:W-:Y:S01]  /*f080*/  IMAD.U32 R16, R3, 0x10000, RZ ;  /* 0x0001000003107824 */ /* 0x000fe200078e00ff */
[----:B-----5:R-:W-:-:S05]  /*f090*/  IADD3 R0, R2, R0, R29 ;  /* 0x0000000002007210 */ /* 0x020fca0007ffe01d */
[----:B------:R-:W-:Y:S01]  /*f0a0*/  IMAD.SHL.U32 R20, R0, 0x2, RZ ;  /* 0x0000000200147824 */ /* 0x000fe200078e00ff */
[----:B------:R-:W-:-:S04]  /*f0b0*/  SHF.R.U64 R0, R48, 0x10, R49 ;  /* 0x0000001030007819 */ /* 0x000fc80000001231 */
[----:B------:R-:W3:Y:S01]  /*f0c0*/  LDS.128 R4, [R20+0x10080] ;  /* 0x0100800014047984 */ /* 0x000ee20000000c00 */
[----:B------:R-:W-:-:S05]  /*f0d0*/  PRMT R12, R95, 0x5432, R0 ;  /* 0x000054325f0c7816 */ /* 0x000fca0000000000 */
[----:B------:R-:W-:Y:S02]  /*f0e0*/  IMAD.U32 R17, R12, 0x10000, RZ ;  /* 0x000100000c117824 */ /* 0x000fe400078e00ff */
[----:B-1----:R-:W-:Y:S01]  /*f0f0*/  IMAD.U32 R2, R8, 0x10000, RZ ;  /* 0x0001000008027824 */ /* 0x002fe200078e00ff */
[----:B---3--:R-:W-:-:S05]  /*f100*/  SHF.L.U32 R0, R4, 0x10, RZ ;  /* 0x0000001004007819 */ /* 0x008fca00000006ff */
[CC--:B------:R-:W-:Y:S02]  /*f110*/  FMUL.FTZ R13, R0.reuse, R16.reuse ;  /* 0x00000010000d7220 */ /* 0x0c0fe40000410000 */
[-C--:B------:R-:W-:Y:S02]  /*f120*/  FMUL.FTZ R0, R0, R17.reuse ;  /* 0x0000001100007220 */ /* 0x080fe40000410000 */
[----:B------:R-:W-:Y:S01]  /*f130*/  FFMA.FTZ R27, R2, R17, -R13 ;  /* 0x00000011021b7223 */ /* 0x000fe2000001080d */
[----:B------:R-:W-:Y:S01]  /*f140*/  PRMT R13, R96, 0x5410, R15 ;  /* 0x00005410600d7816 */ /* 0x000fe2000000000f */
[----:B------:R-:W-:Y:S01]  /*f150*/  FFMA.FTZ R26, R2, R16, R0 ;  /* 0x00000010021a7223 */ /* 0x000fe20000010000 */
[----:B------:R-:W-:Y:S01]  /*f160*/  SHF.L.U32 R0, R5, 0x10, RZ ;  /* 0x0000001005007819 */ /* 0x000fe200000006ff */
[----:B------:R-:W-:Y:S02]  /*f170*/  IMAD.U32 R17, R14, 0x10000, RZ ;  /* 0x000100000e117824 */ /* 0x000fe400078e00ff */
[----:B------:R-:W-:-:S02]  /*f180*/  IMAD.U32 R16, R13, 0x10000, RZ ;  /* 0x000100000d107824 */ /* 0x000fc400078e00ff */
[----:B------:R-:W-:Y:S02]  /*f190*/  IMAD.U32 R2, R9, 0x10000, RZ ;  /* 0x0001000009027824 */ /* 0x000fe400078e00ff */
[CC--:B------:R-:W-:Y:S02]  /*f1a0*/  FMUL.FTZ R15, R0.reuse, R16.reuse ;  /* 0x00000010000f7220 */ /* 0x0c0fe40000410000 */
[-C--:B------:R-:W-:Y:S02]  /*f1b0*/  FMUL.FTZ R0, R0, R17.reuse ;  /* 0x0000001100007220 */ /* 0x080fe40000410000 */
[C---:B------:R-:W-:Y:S02]  /*f1c0*/  FFMA.FTZ R25, R2.reuse, R17, -R15 ;  /* 0x0000001102197223 */ /* 0x040fe4000001080f */
[----:B------:R-:W-:Y:S01]  /*f1d0*/  FFMA.FTZ R24, R2, R16, R0 ;  /* 0x0000001002187223 */ /* 0x000fe20000010000 */
[----:B------:R-:W-:Y:S02]  /*f1e0*/  SHF.R.U32.HI R2, RZ, 0x10, R47 ;  /* 0x00000010ff027819 */ /* 0x000fe4000001162f */
[----:B------:R-:W-:-:S02]  /*f1f0*/  SHF.R.U32.HI R0, RZ, 0x10, R51 ;  /* 0x00000010ff007819 */ /* 0x000fc40000011633 */
[----:B------:R-:W-:Y:S01]  /*f200*/  PRMT R15, R97, 0x5410, R2 ;  /* 0x00005410610f7816 */ /* 0x000fe20000000002 */
[----:B------:R-:W-:Y:S01]  /*f210*/  IMAD.U32 R2, R11, 0x10000, RZ ;  /* 0x000100000b027824 */ /* 0x000fe200078e00ff */
[----:B------:R-:W-:Y:S02]  /*f220*/  PRMT R17, R97, 0x5432, R0 ;  /* 0x0000543261117816 */ /* 0x000fe40000000000 */
[----:B------:R-:W-:Y:S01]  /*f230*/  SHF.L.U32 R0, R7, 0x10, RZ ;  /* 0x0000001007007819 */ /* 0x000fe200000006ff */
[----:B------:R-:W-:Y:S02]  /*f240*/  IMAD.U32 R18, R15, 0x10000, RZ ;  /* 0x000100000f127824 */ /* 0x000fe400078e00ff */
[----:B------:R-:W-:Y:S02]  /*f250*/  IMAD.U32 R19, R17, 0x10000, RZ ;  /* 0x0001000011137824 */ /* 0x000fe400078e00ff */
[C---:B------:R-:W-:Y:S02]  /*f260*/  FMUL.FTZ R16, R0.reuse, R18 ;  /* 0x0000001200107220 */ /* 0x040fe40000410000 */
[----:B------:R-:W-:-:S02]  /*f270*/  FMUL.FTZ R0, R0, R19 ;  /* 0x0000001300007220 */ /* 0x000fc40000410000 */
[----:B------:R-:W-:Y:S01]  /*f280*/  FFMA.FTZ R23, R2, R19, -R16 ;  /* 0x0000001302177223 */ /* 0x000fe20000010810 */
[----:B------:R-:W-:Y:S01]  /*f290*/  LOP3.LUT R19, R12, 0xffff0000, RZ, 0xc0, !PT ;  /* 0xffff00000c137812 */ /* 0x000fe200078ec0ff */
[----:B------:R-:W-:Y:S01]  /*f2a0*/  FFMA.FTZ R22, R2, R18, R0 ;  /* 0x0000001202167223 */ /* 0x000fe20000010000 */
[----:B------:R-:W-:Y:S02]  /*f2b0*/  LOP3.LUT R12, R3, 0xffff0000, RZ, 0xc0, !PT ;  /* 0xffff0000030c7812 */ /* 0x000fe400078ec0ff */
[----:B------:R-:W-:Y:S02]  /*f2c0*/  LOP3.LUT R0, R4, 0xffff0000, RZ, 0xc0, !PT ;  /* 0xffff000004007812 */ /* 0x000fe400078ec0ff */
[----:B------:R-:W-:Y:S02]  /*f2d0*/  LOP3.LUT R2, R8, 0xffff0000, RZ, 0xc0, !PT ;  /* 0xffff000008027812 */ /* 0x000fe400078ec0ff */
[----:B------:R-:W-:Y:S01]  /*f2e0*/  LOP3.LUT R4, R14, 0xffff0000, RZ, 0xc0, !PT ;  /* 0xffff00000e047812 */ /* 0x000fe200078ec0ff */
[-C--:B------:R-:W-:Y:S01]  /*f2f0*/  FMUL.FTZ R3, R0, R12.reuse ;  /* 0x0000000c00037220 */ /* 0x080fe20000410000 */
[----:B------:R-:W-:Y:S01]  /*f300*/  SHF.R.U64 R18, R46, 0x10, R47 ;  /* 0x000000102e127819 */ /* 0x000fe2000000122f */
[-C--:B------:R-:W-:Y:S01]  /*f310*/  FMUL.FTZ R0, R0, R19.reuse ;  /* 0x0000001300007220 */ /* 0x080fe20000410000 */
[----:B------:R-:W-:Y:S01]  /*f320*/  SHF.R.U64 R16, R50, 0x10, R51 ;  /* 0x0000001032107819 */ /* 0x000fe20000001233 */
[----:B------:R-:W-:Y:S01]  /*f330*/  FFMA.FTZ R21, R2, R19, -R3 ;  /* 0x0000001302157223 */ /* 0x000fe20000010803 */
[----:B------:R-:W-:Y:S01]  /*f340*/  PRMT R8, R98, 0x5410, R18 ;  /* 0x0000541062087816 */ /* 0x000fe20000000012 */
[----:B------:R-:W-:Y:S01]  /*f350*/  FFMA.FTZ R19, R2, R12, R0 ;  /* 0x0000000c02137223 */ /* 0x000fe20000010000 */
[----:B------:R-:W-:-:S02]  /*f360*/  LOP3.LUT R2, R5, 0xffff0000, RZ, 0xc0, !PT ;  /* 0xffff000005027812 */ /* 0x000fc400078ec0ff */
[----:B------:R-:W-:Y:S02]  /*f370*/  LOP3.LUT R5, R13, 0xffff0000, RZ, 0xc0, !PT ;  /* 0xffff00000d057812 */ /* 0x000fe400078ec0ff */
[----:B------:R-:W-:Y:S02]  /*f380*/  LOP3.LUT R0, R9, 0xffff0000, RZ, 0xc0, !PT ;  /* 0xffff000009007812 */ /* 0x000fe400078ec0ff */
[----:B------:R-:W-:Y:S01]  /*f390*/  PRMT R12, R98, 0x5432, R16 ;  /* 0x00005432620c7816 */ /* 0x000fe20000000010 */
[CC--:B------:R-:W-:Y:S02]  /*f3a0*/  FMUL.FTZ R3, R2.reuse, R5.reuse ;  /* 0x0000000502037220 */ /* 0x0c0fe40000410000 */
[-C--:B------:R-:W-:Y:S02]  /*f3b0*/  FMUL.FTZ R2, R2, R4.reuse ;  /* 0x0000000402027220 */ /* 0x080fe40000410000 */
[C---:B------:R-:W-:Y:S02]  /*f3c0*/  FFMA.FTZ R9, R0.reuse, R4, -R3 ;  /* 0x0000000400097223 */ /* 0x040fe40000010803 */
[----:B------:R-:W-:Y:S01]  /*f3d0*/  FFMA.FTZ R16, R0, R5, R2 ;  /* 0x0000000500107223 */ /* 0x000fe20000010002 */
[----:B------:R-:W-:Y:S01]  /*f3e0*/  SHF.L.U32 R0, R6, 0x10, RZ ;  /* 0x0000001006007819 */ /* 0x000fe200000006ff */
[----:B------:R-:W-:Y:S01]  /*f3f0*/  IMAD.U32 R5, R8, 0x10000, RZ ;  /* 0x0001000008057824 */ /* 0x000fe200078e00ff */
[----:B------:R-:W-:Y:S01]  /*f400*/  F2FP.BF16.PACK_AB R9, R9, R25 ;  /* 0x000000190909723e */ /* 0x000fe200000010ff */
[----:B------:R-:W-:-:S02]  /*f410*/  IMAD.U32 R4, R12, 0x10000, RZ ;  /* 0x000100000c047824 */ /* 0x000fc400078e00ff */
[-C--:B------:R-:W-:Y:S02]  /*f420*/  FMUL.FTZ R3, R0, R5.reuse ;  /* 0x0000000500037220 */ /* 0x080fe40000410000 */
[----:B------:R-:W-:Y:S02]  /*f430*/  IMAD.U32 R2, R10, 0x10000, RZ ;  /* 0x000100000a027824 */ /* 0x000fe400078e00ff */
[-C--:B------:R-:W-:Y:S02]  /*f440*/  FMUL.FTZ R0, R0, R4.reuse ;  /* 0x0000000400007220 */ /* 0x080fe40000410000 */
[C---:B------:R-:W-:Y:S01]  /*f450*/  FFMA.FTZ R14, R2.reuse, R4, -R3 ;  /* 0x00000004020e7223 */ /* 0x040fe20000010803 */
[----:B------:R-:W-:Y:S01]  /*f460*/  LOP3.LUT R3, R11, 0xffff0000, RZ, 0xc0, !PT ;  /* 0xffff00000b037812 */ /* 0x000fe200078ec0ff */
[----:B------:R-:W-:Y:S01]  /*f470*/  FFMA.FTZ R13, R2, R5, R0 ;  /* 0x00000005020d7223 */ /* 0x000fe20000010000 */
[----:B------:R-:W-:Y:S02]  /*f480*/  LOP3.LUT R0, R7, 0xffff0000, RZ, 0xc0, !PT ;  /* 0xffff000007007812 */ /* 0x000fe400078ec0ff */
[----:B------:R-:W-:-:S02]  /*f490*/  LOP3.LUT R4, R10, 0xffff0000, RZ, 0xc0, !PT ;  /* 0xffff00000a047812 */ /* 0x000fc400078ec0ff */
[----:B------:R-:W-:Y:S02]  /*f4a0*/  LOP3.LUT R11, R8, 0xffff0000, RZ, 0xc0, !PT ;  /* 0xffff0000080b7812 */ /* 0x000fe400078ec0ff */
[----:B------:R-:W-:Y:S02]  /*f4b0*/  LOP3.LUT R2, R6, 0xffff0000, RZ, 0xc0, !PT ;  /* 0xffff000006027812 */ /* 0x000fe400078ec0ff */
[----:B------:R-:W-:Y:S02]  /*f4c0*/  LOP3.LUT R7, R12, 0xffff0000, RZ, 0xc0, !PT ;  /* 0xffff00000c077812 */ /* 0x000fe400078ec0ff */
[----:B------:R-:W-:Y:S01]  /*f4d0*/  LOP3.LUT R10, R15, 0xffff0000, RZ, 0xc0, !PT ;  /* 0xffff00000f0a7812 */ /* 0x000fe200078ec0ff */
[C---:B------:R-:W-:Y:S01]  /*f4e0*/  FMUL.FTZ R5, R2.reuse, R11 ;  /* 0x0000000b02057220 */ /* 0x040fe20000410000 */
[----:B------:R-:W-:Y:S01]  /*f4f0*/  LOP3.LUT R8, R17, 0xffff0000, RZ, 0xc0, !PT ;  /* 0xffff000011087812 */ /* 0x000fe200078ec0ff */
[----:B------:R-:W-:Y:S02]  /*f500*/  FMUL.FTZ R6, R2, R7 ;  /* 0x0000000702067220 */ /* 0x000fe40000410000 */
[----:B------:R-:W-:-:S02]  /*f510*/  FMUL.FTZ R2, R0, R10 ;  /* 0x0000000a00027220 */ /* 0x000fc40000410000 */
        /* <DEDUP_REMOVED lines=8> */
[----:B------:R-:W-:Y:S02]  /*f5a0*/  F2FP.BF16.PACK_AB R10, R7, R14 ;  /* 0x0000000e070a723e */ /* 0x000fe400000010ff */
[----:B------:R-:W-:-:S02]  /*f5b0*/  F2FP.BF16.PACK_AB R11, R2, R23 ;  /* 0x00000017020b723e */ /* 0x000fc400000010ff */
[----:B------:R-:W-:Y:S02]  /*f5c0*/  F2FP.BF16.PACK_AB R6, R6, R13 ;  /* 0x0000000d0606723e */ /* 0x000fe400000010ff */
[----:B------:R-:W-:Y:S01]  /*f5d0*/  F2FP.BF16.PACK_AB R7, R0, R22 ;  /* 0x000000160007723e */ /* 0x000fe200000010ff */
[----:B------:R1:W-:Y:S04]  /*f5e0*/  STS.128 [R28], R8 ;  /* 0x000000081c007388 */ /* 0x0003e80000000c00 */
[----:B------:R1:W-:Y:S02]  /*f5f0*/  STS.128 [R20+0x10080], R4 ;  /* 0x0100800414007388 */ /* 0x0003e40000000c00 */
.L_x_824:
[----:B------:R-:W-:Y:S05]  /*f600*/  BSYNC B1 ;  /* 0x0000000000017941 */ /* 0x000fea0003800000 */
.L_x_823:
        /* <DEDUP_REMOVED lines=16> */
[----:B------:R-:W-:Y:S01]  /*f710*/  IMAD.MOV.U32 R0, RZ, RZ, c[0x0][0x27c] ;  /* 0x00009f00ff007624 */ /* 0x000fe200078e00ff */
[----:B------:R-:W-:Y:S02]  /*f720*/  SHF.R.U64 R14, R56, 0x10, R57 ;  /* 0x00000010380e7819 */ /* 0x000fe40000001239 */
[----:B------:R-:W-:Y:S02]  /*f730*/  SHF.R.U64 R17, R58, 0x10, R59 ;  /* 0x000000103a117819 */ /* 0x000fe4000000123b */
[----:B------:R-:W-:-:S02]  /*f740*/  LEA.HI R0, R0, R228, RZ, 0x1d ;  /* 0x000000e400007211 */ /* 0x000fc400078fe8ff */
[----:B------:R-:W-:Y:S02]  /*f750*/  PRMT R14, R99, 0x5432, R14 ;  /* 0x00005432630e7816 */ /* 0x000fe4000000000e */
[----:B------:R-:W-:Y:S01]  /*f760*/  SHF.R.S32.HI R3, RZ, 0x1f, R0 ;  /* 0x0000001fff037819 */ /* 0x000fe20000011400 */
[----:B------:R-:W-:Y:S01]  /*f770*/  IMAD.SHL.U32 R2, R0, 0x8, RZ ;  /* 0x0000000800027824 */ /* 0x000fe200078e00ff */
[----:B------:R-:W-:Y:S01]  /*f780*/  SHF.R.U32.HI R18, RZ, 0x10, R59 ;  /* 0x00000010ff127819 */ /* 0x000fe2000001163b */
[----:B------:R-:W-:Y:S01]  /*f790*/  IMAD.U32 R31, R14, 0x10000, RZ ;  /* 0x000100000e1f7824 */ /* 0x000fe200078e00ff */
[----:B------:R-:W-:Y:S02]  /*f7a0*/  LEA.HI R0, R3, R0, RZ, 0x3 ;  /* 0x0000000003007211 */ /* 0x000fe400078f18ff */
[----:B------:R-:W-:Y:S02]  /*f7b0*/  LOP3.LUT R2, R38, 0x38, R2, 0xf8, !PT ;  /* 0x0000003826027812 */ /* 0x000fe400078ef802 */
[----:B------:R-:W-:Y:S01]  /*f7c0*/  SHF.R.U64 R3, R54, 0x10, R55 ;  /* 0x0000001036037819 */ /* 0x000fe20000001237 */
[----:B------:R-:W-:Y:S01]  /*f7d0*/  IMAD.SHL.U32 R0, R0, 0x400, RZ ;  /* 0x0000040000007824 */ /* 0x000fe200078e00ff */
[----:B------:R-:W-:-:S02]  /*f7e0*/  LOP3.LUT R2, R2, R37, RZ, 0x3c, !PT ;  /* 0x0000002502027212 */ /* 0x000fc400078e3cff */
[----:B------:R-:W-:Y:S02]  /*f7f0*/  SHF.R.U32.HI R13, RZ, 0x10, R57 ;  /* 0x00000010ff0d7819 */ /* 0x000fe40000011639 */
[----:B------:R-:W-:Y:S02]  /*f800*/  LOP3.LUT R0, R0, 0x7fffe000, RZ, 0xc0, !PT ;  /* 0x7fffe00000007812 */ /* 0x000fe400078ec0ff */
[----:B------:R-:W-:Y:S02]  /*f810*/  PRMT R23, R100, 0x5432, R17 ;  /* 0x0000543264177816 */ /* 0x000fe40000000011 */
[----:B-----5:R-:W-:Y:S02]  /*f820*/  IADD3 R0, R2, R0, R36 ;  /* 0x0000000002007210 */ /* 0x020fe40007ffe024 */
[----:B------:R-:W-:Y:S02]  /*f830*/  SHF.R.U32.HI R2, RZ, 0x10, R53 ;  /* 0x00000010ff027819 */ /* 0x000fe40000011635 */
[----:B------:R-:W-:Y:S01]  /*f840*/  SHF.R.U32.HI R12, RZ, 0x10, R55 ;  /* 0x00000010ff0c7819 */ /* 0x000fe20000011637 */
[----:B-1----:R-:W-:Y:S01]  /*f850*/  IMAD.SHL.U32 R28, R0, 0x2, RZ ;  /* 0x00000002001c7824 */ /* 0x002fe200078e00ff */
[----:B------:R-:W-:-:S02]  /*f860*/  SHF.R.U64 R0, R52, 0x10, R53 ;  /* 0x0000001034007819 */ /* 0x000fc40000001235 */
[----:B------:R-:W-:Y:S02]  /*f870*/  PRMT R26, R102, 0x5432, R3 ;  /* 0x00005432661a7816 */ /* 0x000fe40000000003 */
[----:B------:R-:W1:Y:S01]  /*f880*/  LDS.128 R4, [R28+0x10080] ;  /* 0x010080001c047984 */ /* 0x000e620000000c00 */
[----:B------:R-:W-:Y:S02]  /*f890*/  PRMT R16, R101, 0x5432, R0 ;  /* 0x0000543265107816 */ /* 0x000fe40000000000 */
[----:B------:R-:W-:Y:S02]  /*f8a0*/  PRMT R22, R100, 0x5410, R18 ;  /* 0x0000541064167816 */ /* 0x000fe40000000012 */
[----:B------:R-:W-:Y:S01]  /*f8b0*/  PRMT R13, R99, 0x5410, R13 ;  /* 0x00005410630d7816 */ /* 0x000fe2000000000d */
[----:B------:R-:W-:Y:S01]  /*f8c0*/  IMAD.U32 R29, R16, 0x10000, RZ ;  /* 0x00010000101d7824 */ /* 0x000fe200078e00ff */
[----:B------:R-:W-:Y:S01]  /*f8d0*/  PRMT R15, R101, 0x5410, R2 ;  /* 0x00005410650f7816 */ /* 0x000fe20000000002 */
[----:B------:R-:W-:Y:S01]  /*f8e0*/  IMAD.U32 R32, R22, 0x10000, RZ ;  /* 0x0001000016207824 */ /* 0x000fe200078e00ff */
[----:B------:R-:W-:Y:S01]  /*f8f0*/  PRMT R24, R102, 0x5410, R12 ;  /* 0x0000541066187816 */ /* 0x000fe2000000000c */
[----:B------:R-:W-:Y:S01]  /*f900*/  IMAD.U32 R33, R13, 0x10000, RZ ;  /* 0x000100000d217824 */ /* 0x000fe200078e00ff */
[----:B------:R-:W-:-:S02]  /*f910*/  LOP3.LUT R34, R14, 0xffff0000, RZ, 0xc0, !PT ;  /* 0xffff00000e227812 */ /* 0x000fc400078ec0ff */
[----:B-1----:R-:W-:Y:S01]  /*f920*/  LOP3.LUT R3, R6, 0xffff0000, RZ, 0xc0, !PT ;  /* 0xffff000006037812 */ /* 0x002fe200078ec0ff */
[C---:B------:R-:W-:Y:S01]  /*f930*/  IMAD.U32 R2, R7.reuse, 0x10000, RZ ;  /* 0x0001000007027824 */ /* 0x040fe200078e00ff */
[----:B------:R-:W-:Y:S01]  /*f940*/  LOP3.LUT R0, R7, 0xffff0000, RZ, 0xc0, !PT ;  /* 0xffff000007007812 */ /* 0x000fe200078ec0ff */
[----:B----4-:R-:W1:Y:S02]  /*f950*/  LDS.128 R8, [R35] ;  /* 0x0000000023087984 */ /* 0x010e640000000c00 */
[C---:B-1----:R-:W-:Y:S01]  /*f960*/  IMAD.U32 R20, R10.reuse, 0x10000, RZ ;  /* 0x000100000a147824 */ /* 0x042fe200078e00ff */
[----:B------:R-:W-:Y:S01]  /*f970*/  LOP3.LUT R25, R10, 0xffff0000, RZ, 0xc0, !PT ;  /* 0xffff00000a197812 */ /* 0x000fe200078ec0ff */
[----:B------:R-:W-:Y:S01]  /*f980*/  IMAD.U32 R10, R4, 0x10000, RZ ;  /* 0x00010000040a7824 */ /* 0x000fe200078e00ff */
[C---:B------:R-:W-:Y:S01]  /*f990*/  SHF.L.U32 R17, R9.reuse, 0x10, RZ ;  /* 0x0000001009117819 */ /* 0x040fe200000006ff */
[----:B------:R-:W-:Y:S01]  /*f9a0*/  IMAD.U32 R18, R8, 0x10000, RZ ;  /* 0x0001000008127824 */ /* 0x000fe200078e00ff */
[----:B------:R-:W-:Y:S01]  /*f9b0*/  LOP3.LUT R19, R9, 0xffff0000, RZ, 0xc0, !PT ;  /* 0xffff000009137812 */ /* 0x000fe200078ec0ff */
[----:B------:R-:W-:Y:S01]  /*f9c0*/  FMUL.FTZ R27, R10, R31 ;  /* 0x0000001f0a1b7220 */ /* 0x000fe20000410000 */
[----:B------:R-:W-:Y:S01]  /*f9d0*/  LOP3.LUT R9, R4, 0xffff0000, RZ, 0xc0, !PT ;  /* 0xffff000004097812 */ /* 0x000fe200078ec0ff */
[----:B------:R-:W-:Y:S01]  /*f9e0*/  IMAD.U32 R12, R11, 0x10000, RZ ;  /* 0x000100000b0c7824 */ /* 0x000fe200078e00ff */
[----:B------:R-:W-:Y:S01]  /*f9f0*/  SHF.L.U32 R4, R6, 0x10, RZ ;  /* 0x0000001006047819 */ /* 0x000fe200000006ff */
[-C--:B------:R-:W-:Y:S01]  /*fa00*/  FMUL.FTZ R6, R10, R29.reuse ;  /* 0x0000001d0a067220 */ /* 0x080fe20000410000 */
[----:B------:R-:W-:Y:S01]  /*fa10*/  LOP3.LUT R21, R8, 0xffff0000, RZ, 0xc0, !PT ;  /* 0xffff000008157812 */ /* 0x000fe200078ec0ff */
[C---:B------:R-:W-:Y:S01]  /*fa20*/  FFMA.FTZ R30, R18.reuse, R29, -R27 ;  /* 0x0000001d121e7223 */ /* 0x040fe2000001081b */
[----:B------:R-:W-:Y:S01]  /*fa30*/  SHF.L.U32 R8, R5, 0x10, RZ ;  /* 0x0000001005087819 */ /* 0x000fe200000006ff */
[----:B------:R-:W-:Y:S01]  /*fa40*/  FFMA.FTZ R29, R18, R31, R6 ;  /* 0x0000001f121d7223 */ /* 0x000fe20000010006 */
[----:B------:R-:W-:Y:S01]  /*fa50*/  SHF.L.U32 R18, R24, 0x10, RZ ;  /* 0x0000001018127819 */ /* 0x000fe200000006ff */
[----:B------:R-:W-:Y:S01]  /*fa60*/  IMAD.U32 R27, R15, 0x10000, RZ ;  /* 0x000100000f1b7824 */ /* 0x000fe200078e00ff */
[----:B------:R-:W-:Y:S01]  /*fa70*/  LOP3.LUT R5, R5, 0xffff0000, RZ, 0xc0, !PT ;  /* 0xffff000005057812 */ /* 0x000fe200078ec0ff */
[C---:B------:R-:W-:Y:S01]  /*fa80*/  FMUL.FTZ R10, R8.reuse, R33 ;  /* 0x00000021080a7220 */ /* 0x040fe20000410000 */
[----:B------:R-:W-:Y:S01]  /*fa90*/  LOP3.LUT R15, R15, 0xffff0000, RZ, 0xc0, !PT ;  /* 0xffff00000f0f7812 */ /* 0x000fe200078ec0ff */
[----:B------:R-:W-:Y:S01]  /*faa0*/  FMUL.FTZ R7, R8, R27 ;  /* 0x0000001b08077220 */ /* 0x000fe20000410000 */
[----:B------:R-:W-:Y:S01]  /*fab0*/  LOP3.LUT R11, R11, 0xffff0000, RZ, 0xc0, !PT ;  /* 0xffff00000b0b7812 */ /* 0x000fe200078ec0ff */
[----:B------:R-:W-:-:S02]  /*fac0*/  FMUL.FTZ R6, R2, R32 ;  /* 0x0000002002067220 */ /* 0x000fc40000410000 */
[----:B------:R-:W-:Y:S02]  /*fad0*/  FMUL.FTZ R2, R2, R18 ;  /* 0x0000001202027220 */ /* 0x000fe40000410000 */
[C---:B------:R-:W-:Y:S02]  /*fae0*/  FFMA.FTZ R27, R17.reuse, R27, -R10 ;  /* 0x0000001b111b7223 */ /* 0x040fe4000001080a */
[----:B------:R-:W-:Y:S01]  /*faf0*/  FFMA.FTZ R17, R17, R33, R7 ;  /* 0x0000002111117223 */ /* 0x000fe20000010007 */
[----:B------:R-:W-:Y:S01]  /*fb00*/  LOP3.LUT R7, R16, 0xffff0000, RZ, 0xc0, !PT ;  /* 0xffff000010077812 */ /* 0x000fe200078ec0ff */
[C---:B------:R-:W-:Y:S01]  /*fb10*/  FFMA.FTZ R14, R12.reuse, R32, R2 ;  /* 0x000000200c0e7223 */ /* 0x040fe20000010002 */
[----:B------:R-:W-:Y:S01]  /*fb20*/  LOP3.LUT R16, R23, 0xffff0000, RZ, 0xc0, !PT ;  /* 0xffff000017107812 */ /* 0x000fe200078ec0ff */
[----:B------:R-:W-:Y:S01]  /*fb30*/  FFMA.FTZ R18, R12, R18, -R6 ;  /* 0x000000120c127223 */ /* 0x000fe20000010806 */
[----:B------:R-:W-:Y:S01]  /*fb40*/  LOP3.LUT R12, R13, 0xffff0000, RZ, 0xc0, !PT ;  /* 0xffff00000d0c7812 */ /* 0x000fe200078ec0ff */
[----:B------:R-:W-:-:S02]  /*fb50*/  FMUL.FTZ R2, R9, R34 ;  /* 0x0000002209027220 */ /* 0x000fc40000410000 */
[----:B------:R-:W-:Y:S02]  /*fb60*/  IMAD.U32 R31, R23, 0x10000, RZ ;  /* 0x00010000171f7824 */ /* 0x000fe400078e00ff */
[-C--:B------:R-:W-:Y:S02]  /*fb70*/  FFMA.FTZ R8, R21, R7.reuse, -R2 ;  /* 0x0000000715087223 */ /* 0x080fe40000010802 */
[----:B------:R-:W-:Y:S02]  /*fb80*/  FMUL.FTZ R6, R9, R7 ;  /* 0x0000000709067220 */ /* 0x000fe40000410000 */
[C---:B------:R-:W-:Y:S01]  /*fb90*/  FMUL.FTZ R2, R5.reuse, R15 ;  /* 0x0000000f05027220 */ /* 0x040fe20000410000 */
[----:B------:R-:W-:Y:S01]  /*fba0*/  F2FP.BF16.PACK_AB R8, R8, R30 ;  /* 0x0000001e0808723e */ /* 0x000fe200000010ff */
[----:B------:R-:W-:Y:S02]  /*fbb0*/  IMAD.U32 R10, R26, 0x10000, RZ ;  /* 0x000100001a0a7824 */ /* 0x000fe400078e00ff */
[----:B------:R-:W-:-:S02]  /*fbc0*/  FMUL.FTZ R7, R5, R12 ;  /* 0x0000000c05077220 */ /* 0x000fc40000410000 */
[----:B------:R-:W-:Y:S02]  /*fbd0*/  FMUL.FTZ R5, R4, R31 ;  /* 0x0000001f04057220 */ /* 0x000fe40000410000 */
[----:B------:R-:W-:Y:S02]  /*fbe0*/  FFMA.FTZ R12, R19, R12, R2 ;  /* 0x0000000c130c7223 */ /* 0x000fe40000010002 */
[----:B------:R-:W-:Y:S01]  /*fbf0*/  FFMA.FTZ R13, R21, R34, R6 ;  /* 0x00000022150d7223 */ /* 0x000fe20000010006 */
[----:B------:R-:W-:Y:S01]  /*fc00*/  LOP3.LUT R6, R26, 0xffff0000, RZ, 0xc0, !PT ;  /* 0xffff00001a067812 */ /* 0x000fe200078ec0ff */
[----:B------:R-:W-:Y:S01]  /*fc10*/  FFMA.FTZ R9, R19, R15, -R7 ;  /* 0x0000000f13097223 */ /* 0x000fe20000010807 */
[----:B------:R-:W-:Y:S01]  /*fc20*/  LOP3.LUT R15, R22, 0xffff0000, RZ, 0xc0, !PT ;  /* 0xffff0000160f7812 */ /* 0x000fe200078ec0ff */
[-C--:B------:R-:W-:Y:S02]  /*fc30*/  FMUL.FTZ R2, R4, R10.reuse ;  /* 0x0000000a04027220 */ /* 0x080fe40000410000 */
[----:B------:R-:W-:Y:S01]  /*fc40*/  FFMA.FTZ R10, R20, R10, -R5 ;  /* 0x0000000a140a7223 */ /* 0x000fe20000010805 */
[----:B------:R-:W-:Y:S01]  /*fc50*/  LOP3.LUT R5, R24, 0xffff0000, RZ, 0xc0, !PT ;  /* 0xffff000018057812 */ /* 0x000fe200078ec0ff */
[----:B------:R-:W-:Y:S01]  /*fc60*/  FFMA.FTZ R7, R20, R31, R2 ;  /* 0x0000001f14077223 */ /* 0x000fe20000010002 */
[----:B------:R-:W-:Y:S01]  /*fc70*/  F2FP.BF16.PACK_AB R9, R9, R27 ;  /* 0x0000001b0909723e */ /* 0x000fe200000010ff */
[----:B------:R-:W-:-:S02]  /*fc80*/  FMUL.FTZ R4, R3, R16 ;  /* 0x0000001003047220 */ /* 0x000fc40000410000 */
[-C--:B------:R-:W-:Y:S02]  /*fc90*/  FMUL.FTZ R3, R3, R6.reuse ;  /* 0x0000000603037220 */ /* 0x080fe40000410000 */
[C---:B------:R-:W-:Y:S02]  /*fca0*/  FMUL.FTZ R2, R0.reuse, R15 ;  /* 0x0000000f00027220 */ /* 0x040fe40000410000 */
[----:B------:R-:W-:Y:S02]  /*fcb0*/  FMUL.FTZ R0, R0, R5 ;  /* 0x0000000500007220 */ /* 0x000fe40000410000 */
[----:B------:R-:W-:Y:S01]  /*fcc0*/  FFMA.FTZ R6, R25, R6, -R4 ;  /* 0x0000000619067223 */ /* 0x000fe20000010804 */
[----:B------:R-:W-:Y:S01]  /*fcd0*/  F2FP.BF16.PACK_AB R4, R13, R29 ;  /* 0x0000001d0d04723e */ /* 0x000fe200000010ff */
[----:B------:R-:W-:Y:S02]  /*fce0*/  FFMA.FTZ R3, R25, R16, R3 ;  /* 0x0000001019037223 */ /* 0x000fe40000010003 */
[C---:B------:R-:W-:Y:S01]  /*fcf0*/  FFMA.FTZ R2, R11.reuse, R5, -R2 ;  /* 0x000000050b027223 */ /* 0x040fe20000010802 */
[----:B------:R-:W-:Y:S01]  /*fd00*/  F2FP.BF16.PACK_AB R10, R6, R10 ;  /* 0x0000000a060a723e */ /* 0x000fe200000010ff */
[----:B------:R-:W-:Y:S01]  /*fd10*/  FFMA.FTZ R0, R11, R15, R0 ;  /* 0x0000000f0b007223 */ /* 0x000fe20000010000 */
[----:B------:R-:W-:-:S02]  /*fd20*/  F2FP.BF16.PACK_AB R6, R3, R7 ;  /* 0x000000070306723e */ /* 0x000fc400000010ff */
[----:B------:R-:W-:Y:S02]  /*fd30*/  F2FP.BF16.PACK_AB R11, R2, R18 ;  /* 0x00000012020b723e */ /* 0x000fe400000010ff */
[----:B------:R-:W-:Y:S02]  /*fd40*/  F2FP.BF16.PACK_AB R5, R12, R17 ;  /* 0x000000110c05723e */ /* 0x000fe400000010ff */
[----:B------:R-:W-:Y:S01]  /*fd50*/  F2FP.BF16.PACK_AB R7, R0, R14 ;  /* 0x0000000e0007723e */ /* 0x000fe200000010ff */
[----:B------:R1:W-:Y:S04]  /*fd60*/  STS.128 [R35], R8 ;  /* 0x0000000823007388 */ /* 0x0003e80000000c00 */
[----:B------:R1:W-:Y:S02]  /*fd70*/  STS.128 [R28+0x10080], R4 ;  /* 0x010080041c007388 */ /* 0x0003e40000000c00 */
.L_x_830:
[----:B------:R-:W-:Y:S05]  /*fd80*/  BSYNC B0 ;  /* 0x0000000000007941 */ /* 0x000fea0003800000 */
.L_x_829:
[----:B------:R-:W-:-:S13]  /*fd90*/  ISETP.GE.AND P0, PT, R137, c[0x0][0x27c], PT ;  /* 0x00009f0089007a0c */ /* 0x000fda0003f06270 */
[----:B------:R-:W-:Y:S05]  /*fda0*/  @P0 BRA `(.L_x_828) ;  /* 0x0000069000000947 */ /* 0x000fea0003800000 */
[----:B------:R-:W4:Y:S04]  /*fdb0*/  LDL R2, [R1+0xc] ;  /* 0x00000c0001027983 */ /* 0x000f280000100800 */
[----:B-12---:R-:W2:Y:S01]  /*fdc0*/  LDL R35, [R1+0x20] ;  /* 0x0000200001237983 */ /* 0x006ea20000100800 */
[----:B------:R-:W-:Y:S01]  /*fdd0*/  IMAD.MOV.U32 R0, RZ, RZ, c[0x0][0x27c] ;  /* 0x00009f00ff007624 */ /* 0x000fe200078e00ff */
[----:B------:R-:W-:Y:S02]  /*fde0*/  SHF.R.U64 R14, R68, 0x10, R69 ;  /* 0x00000010440e7819 */ /* 0x000fe40000001245 */
[----:B------:R-:W-:Y:S02]  /*fdf0*/  SHF.R.U64 R17, R70, 0x10, R71 ;  /* 0x0000001046117819 */ /* 0x000fe40000001247 */
[----:B------:R-:W-:-:S02]  /*fe00*/  PRMT R14, R103, 0x5432, R14 ;  /* 0x00005432670e7816 */ /* 0x000fc4000000000e */
[----:B------:R-:W-:Y:S02]  /*fe10*/  SHF.R.U32.HI R18, RZ, 0x10, R71 ;  /* 0x00000010ff127819 */ /* 0x000fe40000011647 */
[----:B------:R-:W-:Y:S01]  /*fe20*/  SHF.R.U32.HI R13, RZ, 0x10, R69 ;  /* 0x00000010ff0d7819 */ /* 0x000fe20000011645 */
[----:B------:R-:W-:Y:S01]  /*fe30*/  IMAD.U32 R31, R14, 0x10000, RZ ;  /* 0x000100000e1f7824 */ /* 0x000fe200078e00ff */
[C---:B------:R-:W-:Y:S02]  /*fe40*/  PRMT R23, R104.reuse, 0x5432, R17 ;  /* 0x0000543268177816 */ /* 0x040fe40000000011 */
[----:B------:R-:W-:Y:S02]  /*fe50*/  SHF.R.U32.HI R12, RZ, 0x10, R67 ;  /* 0x00000010ff0c7819 */ /* 0x000fe40000011643 */
[----:B------:R-:W-:Y:S02]  /*fe60*/  PRMT R22, R104, 0x5410, R18 ;  /* 0x0000541068167816 */ /* 0x000fe40000000012 */
[----:B------:R-:W-:-:S02]  /*fe70*/  PRMT R13, R103, 0x5410, R13 ;  /* 0x00005410670d7816 */ /* 0x000fc4000000000d */
[----:B------:R-:W-:Y:S01]  /*fe80*/  PRMT R24, R106, 0x5410, R12 ;  /* 0x000054106a187816 */ /* 0x000fe2000000000c */
[----:B------:R-:W-:Y:S01]  /*fe90*/  IMAD.U32 R32, R22, 0x10000, RZ ;  /* 0x0001000016207824 */ /* 0x000fe200078e00ff */
[----:B------:R-:W-:Y:S01]  /*fea0*/  LOP3.LUT R34, R14, 0xffff0000, RZ, 0xc0, !PT ;  /* 0xffff00000e227812 */ /* 0x000fe200078ec0ff */
[----:B------:R-:W-:Y:S01]  /*feb0*/  IMAD.U32 R33, R13, 0x10000, RZ ;  /* 0x000100000d217824 */ /* 0x000fe200078e00ff */
[----:B----4-:R-:W-:-:S04]  /*fec0*/  LEA.HI R0, R0, R2, RZ, 0x1d ;  /* 0x0000000200007211 */ /* 0x010fc800078fe8ff */
[----:B------:R-:W-:Y:S01]  /*fed0*/  SHF.R.S32.HI R2, RZ, 0x1f, R0 ;  /* 0x0000001fff027819 */ /* 0x000fe20000011400 */
[----:B------:R-:W-:Y:S01]  /*fee0*/  IMAD.SHL.U32 R3, R0, 0x8, RZ ;  /* 0x0000000800037824 */ /* 0x000fe200078e00ff */
[----:B--2---:R-:W1:Y:S02]  /*fef0*/  LDS.128 R8, [R35] ;  /* 0x0000000023087984 */ /* 0x004e640000000c00 */
[----:B------:R-:W-:Y:S02]  /*ff00*/  LEA.HI R0, R2, R0, RZ, 0x3 ;  /* 0x0000000002007211 */ /* 0x000fe400078f18ff */
[----:B------:R-:W-:Y:S02]  /*ff10*/  LOP3.LUT R2, R38, 0x38, R3, 0xf8, !PT ;  /* 0x0000003826027812 */ /* 0x000fe400078ef803 */
[----:B------:R-:W-:Y:S01]  /*ff20*/  SHF.R.U64 R3, R66, 0x10, R67 ;  /* 0x0000001042037819 */ /* 0x000fe20000001243 */
[----:B------:R-:W-:Y:S01]  /*ff30*/  IMAD.SHL.U32 R0, R0, 0x400, RZ ;  /* 0x0000040000007824 */ /* 0x000fe200078e00ff */
[----:B------:R-:W-:-:S02]  /*ff40*/  LOP3.LUT R2, R2, R37, RZ, 0x3c, !PT ;  /* 0x0000002502027212 */ /* 0x000fc400078e3cff */
[----:B------:R-:W-:Y:S02]  /*ff50*/  PRMT R26, R106, 0x5432, R3 ;  /* 0x000054326a1a7816 */ /* 0x000fe40000000003 */
[----:B------:R-:W-:-:S04]  /*ff60*/  LOP3.LUT R0, R0, 0x7fffe000, RZ, 0xc0, !PT ;  /* 0x7fffe00000007812 */ /* 0x000fc800078ec0ff */
[----:B-----5:R-:W-:Y:S02]  /*ff70*/  IADD3 R0, R2, R0, R36 ;  /* 0x0000000002007210 */ /* 0x020fe40007ffe024 */
[----:B------:R-:W-:-:S03]  /*ff80*/  SHF.R.U32.HI R2, RZ, 0x10, R65 ;  /* 0x00000010ff027819 */ /* 0x000fc60000011641 */
[----:B------:R-:W-:Y:S01]  /*ff90*/  IMAD.SHL.U32 R28, R0, 0x2, RZ ;  /* 0x00000002001c7824 */ /* 0x000fe200078e00ff */
[----:B------:R-:W-:Y:S02]  /*ffa0*/  SHF.R.U64 R0, R64, 0x10, R65 ;  /* 0x0000001040007819 */ /* 0x000fe40000001241 */
[C---:B------:R-:W-:Y:S02]  /*ffb0*/  PRMT R15, R105.reuse, 0x5410, R2 ;  /* 0x00005410690f7816 */ /* 0x040fe40000000002 */
[----:B------:R-:W2:Y:S01]  /*ffc0*/  LDS.128 R4, [R28+0x10080] ;  /* 0x010080001c047984 */ /* 0x000ea20000000c00 */
[----:B------:R-:W-:-:S05]  /*ffd0*/  PRMT R16, R105, 0x5432, R0 ;  /* 0x0000543269107816 */ /* 0x000fca0000000000 */
[----:B------:R-:W-:Y:S02]  /*ffe0*/  IMAD.U32 R29, R16, 0x10000, RZ ;  /* 0x00010000101d7824 */ /* 0x000fe400078e00ff */
[C---:B-1----:R-:W-:Y:S01]  /*fff0*/  IMAD.U32 R20, R10.reuse, 0x10000, RZ ;  /* 0x000100000a147824 */ /* 0x042fe200078e00ff */
[----:B------:R-:W-:Y:S01]  /*10000*/  LOP3.LUT R25, R10, 0xffff0000, RZ, 0xc0, !PT ;  /* 0xffff00000a197812 */ /* 0x000fe200078ec0ff */
[C---:B------:R-:W-:Y:S01]  /*10010*/  IMAD.U32 R18, R8.reuse, 0x10000, RZ ;  /* 0x0001000008127824 */ /* 0x040fe200078e00ff */
[----:B------:R-:W-:Y:S01]  /*10020*/  SHF.L.U32 R17, R9, 0x10, RZ ;  /* 0x0000001009117819 */ /* 0x000fe200000006ff */
[----:B------:R-:W-:Y:S01]  /*10030*/  IMAD.U32 R12, R11, 0x10000, RZ ;  /* 0x000100000b0c7824 */ /* 0x000fe200078e00ff */
[----:B------:R-:W-:Y:S02]  /*10040*/  LOP3.LUT R19, R9, 0xffff0000, RZ, 0xc0, !PT ;  /* 0xffff000009137812 */ /* 0x000fe400078ec0ff */
[----:B------:R-:W-:Y:S02]  /*10050*/  LOP3.LUT R21, R8, 0xffff0000, RZ, 0xc0, !PT ;  /* 0xffff000008157812 */ /* 0x000fe400078ec0ff */
[----:B------:R-:W-:Y:S01]  /*10060*/  LOP3.LUT R11, R11, 0xffff0000, RZ, 0xc0, !PT ;  /* 0xffff00000b0b7812 */ /* 0x000fe200078ec0ff */
[C---:B--2---:R-:W-:Y:S01]  /*10070*/  IMAD.U32 R10, R4.reuse, 0x10000, RZ ;  /* 0x00010000040a7824 */ /* 0x044fe200078e00ff */
[----:B------:R-:W-:Y:S01]  /*10080*/  LOP3.LUT R9, R4, 0xffff0000, RZ, 0xc0, !PT ;  /* 0xffff000004097812 */ /* 0x000fe200078ec0ff */
[----:B------:R-:W-:Y:S01]  /*10090*/  IMAD.U32 R2, R7, 0x10000, RZ ;  /* 0x0001000007027824 */ /* 0x000fe200078e00ff */
[----:B------:R-:W-:Y:S01]  /*100a0*/  SHF.L.U32 R4, R6, 0x10, RZ ;  /* 0x0000001006047819 */ /* 0x000fe200000006ff */
[----:B------:R-:W-:Y:S01]  /*100b0*/  FMUL.FTZ R27, R10, R31 ;  /* 0x0000001f0a1b7220 */ /* 0x000fe20000410000 */
[----:B------:R-:W-:Y:S01]  /*100c0*/  LOP3.LUT R3, R6, 0xffff0000, RZ, 0xc0, !PT ;  /* 0xffff000006037812 */ /* 0x000fe200078ec0ff */
[-C--:B------:R-:W-:Y:S01]  /*100d0*/  FMUL.FTZ R6, R10, R29.reuse ;  /* 0x0000001d0a067220 */ /* 0x080fe20000410000 */
[----:B------:R-:W-:Y:S01]  /*100e0*/  SHF.L.U32 R8, R5, 0x10, RZ ;  /* 0x0000001005087819 */ /* 0x000fe200000006ff */
[C---:B------:R-:W-:Y:S01]  /*100f0*/  FFMA.FTZ R30, R18.reuse, R29, -R27 ;  /* 0x0000001d121e7223 */ /* 0x040fe2000001081b */
[----:B------:R-:W-:Y:S01]  /*10100*/  LOP3.LUT R0, R7, 0xffff0000, RZ, 0xc0, !PT ;  /* 0xffff000007007812 */ /* 0x000fe200078ec0ff */
[----:B------:R-:W-:Y:S01]  /*10110*/  FFMA.FTZ R29, R18, R31, R6 ;  /* 0x0000001f121d7223 */ /* 0x000fe20000010006 */
[----:B------:R-:W-:Y:S01]  /*10120*/  SHF.L.U32 R18, R24, 0x10, RZ ;  /* 0x0000001018127819 */ /* 0x000fe200000006ff */
[----:B------:R-:W-:Y:S01]  /*10130*/  IMAD.U32 R27, R15, 0x10000, RZ ;  /* 0x000100000f1b7824 */ /* 0x000fe200078e00ff */
[----:B------:R-:W-:Y:S01]  /*10140*/  LOP3.LUT R5, R5, 0xffff0000, RZ, 0xc0, !PT ;  /* 0xffff000005057812 */ /* 0x000fe200078ec0ff */
[C---:B------:R-:W-:Y:S01]  /*10150*/  FMUL.FTZ R10, R8.reuse, R33 ;  /* 0x00000021080a7220 */ /* 0x040fe20000410000 */
[----:B------:R-:W-:Y:S01]  /*10160*/  LOP3.LUT R15, R15, 0xffff0000, RZ, 0xc0, !PT ;  /* 0xffff00000f0f7812 */ /* 0x000fe200078ec0ff */
[----:B------:R-:W-:-:S02]  /*10170*/  FMUL.FTZ R7, R8, R27 ;  /* 0x0000001b08077220 */ /* 0x000fc40000410000 */
[C---:B------:R-:W-:Y:S02]  /*10180*/  FMUL.FTZ R6, R2.reuse, R32 ;  /* 0x0000002002067220 */ /* 0x040fe40000410000 */
        /* <DEDUP_REMOVED lines=43> */
.L_x_828:
[----:B------:R-:W-:Y:S05]  /*10440*/  BSYNC B1 ;  /* 0x0000000000017941 */ /* 0x000fea0003800000 */
.L_x_827:
[----:B------:R-:W-:-:S04]  /*10450*/  IADD3 R0, R211, 0x60, RZ ;  /* 0x00000060d3007810 */ /* 0x000fc80007ffe0ff */
        /* <DEDUP_REMOVED lines=13> */
[----:B-12---:R-:W2:Y:S01]  /*10530*/  LDL R35, [R1+0x2c] ;  /* 0x00002c0001237983 */ /* 0x006ea20000100800 */
        /* <DEDUP_REMOVED lines=20> */
[----:B------:R-:W-:Y:S01]  /*10680*/  IMAD.SHL.U32 R28, R0, 0x2, RZ ;  /* 0x00000002001c7824 */ /* 0x000fe200078e00ff */
        /* <DEDUP_REMOVED lines=15> */
[----:B--2---:R-:W1:Y:S02]  /*10780*/  LDS.128 R8, [R35] ;  /* 0x0000000023087984 */ /* 0x004e640000000c00 */
        /* <DEDUP_REMOVED lines=66> */
.L_x_832:
[----:B------:R-:W-:Y:S05]  /*10bb0*/  BSYNC B0 ;  /* 0x0000000000007941 */ /* 0x000fea0003800000 */
.L_x_831:
[----:B------:R-:W-:-:S13]  /*10bc0*/  ISETP.GE.AND P0, PT, R137, c[0x0][0x27c], PT ;  /* 0x00009f0089007a0c */ /* 0x000fda0003f06270 */
[----:B------:R-:W-:Y:S05]  /*10bd0*/  @P0 BRA `(.L_x_804) ;  /* 0x0000069000000947 */ /* 0x000fea0003800000 */
[----:B--2---:R-:W2:Y:S04]  /*10be0*/  LDL R2, [R1+0xc] ;  /* 0x00000c0001027983 */ /* 0x004ea80000100800 */
[----:B-1-3--:R-:W3:Y:S01]  /*10bf0*/  LDL R35, [R1+0x1c] ;  /* 0x00001c0001237983 */ /* 0x00aee20000100800 */
        /* <DEDUP_REMOVED lines=15> */
[----:B--2---:R-:W-:-:S04]  /*10cf0*/  LEA.HI R0, R0, R2, RZ, 0x1d ;  /* 0x0000000200007211 */ /* 0x004fc800078fe8ff */
[----:B------:R-:W-:Y:S01]  /*10d00*/  SHF.R.S32.HI R2, RZ, 0x1f, R0 ;  /* 0x0000001fff027819 */ /* 0x000fe20000011400 */
[----:B------:R-:W-:Y:S01]  /*10d10*/  IMAD.SHL.U32 R3, R0, 0x8, RZ ;  /* 0x0000000800037824 */ /* 0x000fe200078e00ff */
[----:B---3--:R-:W1:Y:S02]  /*10d20*/  LDS.128 R8, [R35] ;  /* 0x0000000023087984 */ /* 0x008e640000000c00 */
        /* <DEDUP_REMOVED lines=84> */
.L_x_804:
[----:B------:R-:W-:Y:S05]  /*11270*/  BSYNC B2 ;  /* 0x0000000000027941 */ /* 0x000fea0003800000 */
.L_x_770:
[----:B------:R-:W-:Y:S01]  /*11280*/  IMAD R0, R117, c[0x0][0x208], RZ ;  /* 0x0000820075007a24 */ /* 0x000fe200078e02ff */
[----:B------:R-:W-:-:S04]  /*11290*/  DEPBAR.LE SB0, 0x0 ;  /* 0x000080000000791a */ /* 0x000fc80000000000 */
[C---:B------:R-:W-:Y:S01]  /*112a0*/  IMAD.WIDE.U32 R2, R198.reuse, c[0x0][0x208], RZ ;  /* 0x00008200c6027a25 */ /* 0x040fe200078e00ff */
[----:B------:R-:W-:Y:S01]  /*112b0*/  BAR.SYNC.DEFER_BLOCKING 0x0 ;  /* 0x0000000000007b1d */ /* 0x000fe20000010000 */
[----:B------:R-:W-:Y:S02]  /*112c0*/  IADD3 R186, R177, 0x20, RZ ;  /* 0x00000020b1ba7810 */ /* 0x000fe40007ffe0ff */
[----:B------:R-:W-:Y:S02]  /*112d0*/  IMAD R0, R198, c[0x0][0x20c], R0 ;  /* 0x00008300c6007a24 */ /* 0x000fe400078e0200 */
[----:B------:R-:W-:Y:S01]  /*112e0*/  IMAD.WIDE.U32 R216, R218, c[0x0][0x210], RZ ;  /* 0x00008400dad87a25 */ /* 0x000fe200078e00ff */
[----:B------:R-:W-:Y:S03]  /*112f0*/  BSSY B0, `(.L_x_833) ;  /* 0x00000f4000007945 */ /* 0x000fe60003800000 */
[----:B------:R-:W-:-:S02]  /*11300*/  IMAD.IADD R3, R3, 0x1, R0 ;  /* 0x0000000103037824 */ /* 0x000fc400078e0200 */
[----:B------:R-:W-:Y:S02]  /*11310*/  IMAD R0, R118, c[0x0][0x218], RZ ;  /* 0x0000860076007a24 */ /* 0x000fe400078e02ff */
[----:B------:R-:W-:-:S04]  /*11320*/  IMAD.WIDE.U32 R2, R197, c[0x0][0x218], R2 ;  /* 0x00008600c5027a25 */ /* 0x000fc800078e0002 */
[----:B------:R-:W-:Y:S01]  /*11330*/  IMAD R0, R197, c[0x0][0x21c], R0 ;  /* 0x00008700c5007a24 */ /* 0x000fe200078e0200 */
[----:B------:R-:W-:Y:S01]  /*11340*/  IADD3 R2, P1, R2, R216, RZ ;  /* 0x000000d802027210 */ /* 0x000fe20007f3e0ff */
[----:B------:R-:W-:-:S03]  /*11350*/  IMAD R218, R218, c[0x0][0x214], R217 ;  /* 0x00008500dada7a24 */ /* 0x000fc600078e02d9 */
[----:B-1----:R-:W-:Y:S02]  /*11360*/  LEA R4, P0, R2, c[0x0][0x1f8], 0x1 ;  /* 0x00007e0002047a11 */ /* 0x002fe400078008ff */
[----:B------:R-:W-:Y:S01]  /*11370*/  IADD3.X R3, R218, R3, R0, P1, !PT ;  /* 0x00000003da037210 */ /* 0x000fe20000ffe400 */
[----:B----4-:R-:W-:Y:S01]  /*11380*/  LDSM.16.M88.4 R12, [R182] ;  /* 0x00000000b60c783b */ /* 0x010fe20000000200 */
[----:B------:R-:W-:Y:S02]  /*11390*/  R2P PR, R228, 0x6 ;  /* 0x00000006e4007804 */ /* 0x000fe40000000000 */
[----:B------:R-:W-:Y:S01]  /*113a0*/  LEA.HI.X R2, R2, c[0x0][0x1fc], R3, 0x1, P0 ;  /* 0x00007f0002027a11 */ /* 0x000fe200000f0c03 */
[----:B------:R-:W1:Y:S04]  /*113b0*/  SHFL.IDX PT, R0, R4, RZ, 0x181f ;  /* 0x00181fff04007589 */ /* 0x000e6800000e0000 */
[----:B------:R-:W-:Y:S04]  /*113c0*/  LDSM.16.M88.4 R24, [R177] ;  /* 0x00000000b118783b */ /* 0x000fe80000000200 */
[----:B------:R-:W4:Y:S02]  /*113d0*/  SHFL.IDX PT, R2, R2, RZ, 0x181f ;  /* 0x00181fff02027589 */ /* 0x000f2400000e0000 */
[----:B------:R-:W-:-:S02]  /*113e0*/  @P1 IADD3 R186, R177, -0x20, RZ ;  /* 0xffffffe0b1ba1810 */ /* 0x000fc40007ffe0ff */
[----:B-----5:R-:W2:Y:S02]  /*113f0*/  LDSM.16.M88.4 R36, [R177+0x800] ;  /* 0x00080000b124783b */ /* 0x020ea40000000200 */
[C---:B------:R-:W-:Y:S02]  /*11400*/  IADD3 R187, R186.reuse, 0x3000, RZ ;  /* 0x00003000babb7810 */ /* 0x040fe40007ffe0ff */
[----:B------:R-:W-:Y:S01]  /*11410*/  LDSM.16.M88.4 R8, [R183] ;  /* 0x00000000b708783b */ /* 0x000fe20000000200 */
[C---:B------:R-:W-:Y:S02]  /*11420*/  IADD3 R189, R186.reuse, 0x1000, RZ ;  /* 0x00001000babd7810 */ /* 0x040fe40007ffe0ff */
[C---:B------:R-:W-:Y:S01]  /*11430*/  IADD3 R188, R186.reuse, 0x1800, RZ ;  /* 0x00001800babc7810 */ /* 0x040fe20007ffe0ff */
[----:B------:R-:W3:Y:S01]  /*11440*/  LDSM.16.M88.4 R28, [R186] ;  /* 0x00000000ba1c783b */ /* 0x000ee20000000200 */
[C---:B------:R-:W-:Y:S02]  /*11450*/  IADD3 R191, R186.reuse, 0x2000, RZ ;  /* 0x00002000babf7810 */ /* 0x040fe40007ffe0ff */
[----:B------:R-:W-:Y:S01]  /*11460*/  IADD3 R190, R186, 0x2800, RZ ;  /* 0x00002800babe7810 */ /* 0x000fe20007ffe0ff */
[----:B------:R-:W3:Y:S01]  /*11470*/  LDSM.16.M88.4 R56, [R186+0x800] ;  /* 0x00080000ba38783b */ /* 0x000ee20000000200 */
[----:B-1----:R-:W-:-:S02]  /*11480*/  LEA R18, P1, R200, R0, 0x1 ;  /* 0x00000000c8127211 */ /* 0x002fc400078208ff */
[-C--:B------:R-:W-:Y:S02]  /*11490*/  LEA R6, P0, R132, R0.reuse, 0x1 ;  /* 0x0000000084067211 */ /* 0x080fe400078008ff */
[----:B------:R-:W-:Y:S02]  /*114a0*/  LEA R4, P3, R201, R0, 0x1 ;  /* 0x00000000c9047211 */ /* 0x000fe400078608ff */
[----:B------:R-:W-:Y:S02]  /*114b0*/  IADD3 R192, R186, 0x3800, RZ ;  /* 0x00003800bac07810 */ /* 0x000fe40007ffe0ff */
[-C--:B----4-:R-:W-:Y:S02]  /*114c0*/  LEA.HI.X R19, R200, R2.reuse, R207, 0x1, P1 ;  /* 0x00000002c8137211 */ /* 0x090fe400008f0ccf */
[----:B------:R-:W-:Y:S02]  /*114d0*/  LEA.HI.X R7, R132, R2, R133, 0x1, P0 ;  /* 0x0000000284077211 */ /* 0x000fe400000f0c85 */
[----:B------:R-:W-:Y:S01]  /*114e0*/  LEA R16, P1, R199, R0, 0x1 ;  /* 0x00000000c7107211 */ /* 0x000fe200078208ff */
[----:B------:R-:W-:Y:S01]  /*114f0*/  IMAD.MOV.U32 R0, RZ, RZ, 0x40 ;  /* 0x00000040ff007424 */ /* 0x000fe200078e00ff */
[----:B------:R-:W-:-:S02]  /*11500*/  ISETP.GT.AND P0, PT, R116, R211, PT ;  /* 0x000000d37400720c */ /* 0x000fc40003f04270 */
[-C--:B------:R-:W-:Y:S02]  /*11510*/  LEA.HI.X R17, R199, R2.reuse, R206, 0x1, P1 ;  /* 0x00000002c7117211 */ /* 0x080fe400008f0cce */
[----:B------:R-:W-:Y:S01]  /*11520*/  ISETP.GE.OR P1, PT, R132, c[0x0][0x1d4], !P0 ;  /* 0x0000750084007a0c */ /* 0x000fe20004726670 */
[----:B------:R-:W-:Y:S01]  /*11530*/  HMMA.16816.F32.BF16 R20, R12, R24, RZ ;  /* 0x000000180c14723c */ /* 0x000fe200000418ff */
[----:B------:R-:W-:Y:S02]  /*11540*/  LEA.HI.X R5, R201, R2, R205, 0x1, P3 ;  /* 0x00000002c9057211 */ /* 0x000fe400018f0ccd */
[----:B------:R-:W-:Y:S02]  /*11550*/  SEL R0, R0, 0xffffffc0, !P2 ;  /* 0xffffffc000007807 */ /* 0x000fe40005000000 */
[----:B------:R-:W-:-:S03]  /*11560*/  IADD3 R193, R186, 0x800, RZ ;  /* 0x00000800bac17810 */ /* 0x000fc60007ffe0ff */
[--C-:B------:R-:W-:Y:S01]  /*11570*/  IMAD.IADD R176, R177, 0x1, R0.reuse ;  /* 0x00000001b1b07824 */ /* 0x100fe200078e0200 */
[----:B------:R-:W-:Y:S01]  /*11580*/  HMMA.16816.F32.BF16 R24, R12, R26, RZ ;  /* 0x0000001a0c18723c */ /* 0x000fe200000418ff */
[----:B------:R-:W-:Y:S02]  /*11590*/  IMAD.IADD R159, R187, 0x1, R0 ;  /* 0x00000001bb9f7824 */ /* 0x000fe400078e0200 */
[----:B------:R-:W-:Y:S01]  /*115a0*/  @!PT LDS RZ, [RZ] ;  /* 0x00000000fffff984 */ /* 0x000fe20000000800 */
[----:B------:R-:W-:Y:S01]  /*115b0*/  @!PT LDS RZ, [RZ] ;  /* 0x00000000fffff984 */ /* 0x000fe20000000800 */
[----:B------:R-:W-:Y:S01]  /*115c0*/  @!PT LDS RZ, [RZ] ;  /* 0x00000000fffff984 */ /* 0x000fe20000000800 */
[----:B------:R1:W-:Y:S01]  /*115d0*/  LDGSTS.E.BYPASS.LTC128B.128 [R194+0x8080], [R6.64], !P1 ;  /* 0x0808000006c27fae */ /* 0x0003e2000c901d48 */
[----:B------:R-:W-:-:S04]  /*115e0*/  ISETP.GE.OR P1, PT, R137, c[0x0][0x1d4], !P0 ;  /* 0x0000750089007a0c */ /* 0x000fc80004726670 */
[----:B--2---:R-:W-:Y:S08]  /*115f0*/  HMMA.16816.F32.BF16 R32, R12, R36, RZ ;  /* 0x000000240c20723c */ /* 0x004ff000000418ff */
[----:B---3--:R-:W-:Y:S01]  /*11600*/  HMMA.16816.F32.BF16 R20, R8, R28, R20 ;  /* 0x0000001c0814723c */ /* 0x008fe20000041814 */
[----:B------:R1:W-:Y:S01]  /*11610*/  LDGSTS.E.BYPASS.LTC128B.128 [R194+0x9080], [R4.64], !P1 ;  /* 0x0908000004c27fae */ /* 0x0003e2000c901d48 */
[----:B------:R-:W-:-:S02]  /*11620*/  ISETP.GE.OR P1, PT, R200, c[0x0][0x1d4], !P0 ;  /* 0x00007500c8007a0c */ /* 0x000fc40004726670 */
[----:B------:R-:W-:-:S04]  /*11630*/  ISETP.GE.OR P0, PT, R199, c[0x0][0x1d4], !P0 ;  /* 0x00007500c7007a0c */ /* 0x000fc80004706670 */
[----:B------:R-:W-:Y:S07]  /*11640*/  HMMA.16816.F32.BF16 R28, R8, R30, R24 ;  /* 0x0000001e081c723c */ /* 0x000fee0000041818 */
[----:B------:R2:W-:Y:S01]  /*11650*/  LDGSTS.E.BYPASS.LTC128B.128 [R194+0xa080], [R18.64], !P1 ;  /* 0x0a08000012c27fae */ /* 0x0005e2000c901d48 */
[----:B------:R-:W-:Y:S03]  /*11660*/  HMMA.16816.F32.BF16 R36, R12, R38, RZ ;  /* 0x000000260c24723c */ /* 0x000fe600000418ff */
[----:B------:R2:W-:Y:S01]  /*11670*/  LDGSTS.E.BYPASS.LTC128B.128 [R194+0xb080], [R16.64], !P0 ;  /* 0x0b08000010c27fae */ /* 0x0005e2000c101d48 */
[----:B------:R-:W-:-:S03]  /*11680*/  ISETP.GT.AND P0, PT, R119, R208, PT ;  /* 0x000000d07700720c */ /* 0x000fc60003f04270 */
[----:B------:R-:W-:Y:S01]  /*11690*/  LDSM.16.M88.4 R40, [R176] ;  /* 0x00000000b028783b */ /* 0x000fe20000000200 */
[C---:B------:R-:W-:Y:S03]  /*116a0*/  HMMA.16816.F32.BF16 R32, R8.reuse, R56, R32 ;  /* 0x000000380820723c */ /* 0x040fe60000041820 */
[----:B------:R-:W-:Y:S04]  /*116b0*/  LDSM.16.M88.4 R44, [R159+-0x3000] ;  /* 0xffd000009f2c783b */ /* 0x000fe80000000200 */
[----:B-1----:R-:W1:Y:S04]  /*116c0*/  LDSM.16.M88.4 R4, [R185] ;  /* 0x00000000b904783b */ /* 0x002e680000000200 */
[----:B------:R-:W3:Y:S04]  /*116d0*/  LDSM.16.M88.4 R48, [R176+0x800] ;  /* 0x00080000b030783b */ /* 0x000ee80000000200 */
[----:B------:R-:W-:Y:S01]  /*116e0*/  LDSM.16.M88.4 R24, [R182+0x4000] ;  /* 0x00400000b618783b */ /* 0x000fe20000000200 */
[----:B------:R-:W-:Y:S03]  /*116f0*/  HMMA.16816.F32.BF16 R36, R8, R58, R36 ;  /* 0x0000003a0824723c */ /* 0x000fe60000041824 */
[----:B------:R-:W-:Y:S04]  /*11700*/  LDSM.16.M88.4 R64, [R177+0x1000] ;  /* 0x00100000b140783b */ /* 0x000fe80000000200 */
[----:B--2---:R-:W2:Y:S04]  /*11710*/  LDSM.16.M88.4 R16, [R184] ;  /* 0x00000000b810783b */ /* 0x004ea80000000200 */
[----:B------:R-:W4:Y:S04]  /*11720*/  LDSM.16.M88.4 R52, [R159+-0x2800] ;  /* 0xffd800009f34783b */ /* 0x000f280000000200 */
[----:B------:R-:W-:Y:S04]  /*11730*/  LDSM.16.M88.4 R68, [R189] ;  /* 0x00000000bd44783b */ /* 0x000fe80000000200 */
[----:B------:R-:W-:Y:S04]  /*11740*/  LDSM.16.M88.4 R60, [R176+0x1000] ;  /* 0x00100000b03c783b */ /* 0x000fe80000000200 */
[----:B------:R-:W-:Y:S04]  /*11750*/  LDSM.16.M88.4 R56, [R188] ;  /* 0x00000000bc38783b */ /* 0x000fe80000000200 */
[----:B------:R-:W-:Y:S01]  /*11760*/  LDSM.16.M88.4 R72, [R159+-0x2000] ;  /* 0xffe000009f48783b */ /* 0x000fe20000000200 */
[C---:B-1----:R-:W-:Y:S03]  /*11770*/  HMMA.16816.F32.BF16 R20, R4.reuse, R40, R20 ;  /* 0x000000280414723c */ /* 0x042fe60000041814 */
[----:B------:R-:W0:Y:S05]  /*11780*/  LDGDEPBAR ;  /* 0x00000000000079af */ /* 0x000e2a0000000000 */
[C---:B------:R-:W-:Y:S01]  /*11790*/  HMMA.16816.F32.BF16 R12, R4.reuse, R42, R28 ;  /* 0x0000002a040c723c */ /* 0x040fe2000004181c */
[----:B------:R-:W1:Y:S07]  /*117a0*/  LDSM.16.M88.4 R28, [R183+0x4000] ;  /* 0x00400000b71c783b */ /* 0x000e6e0000000200 */
[----:B---3--:R-:W-:Y:S08]  /*117b0*/  HMMA.16816.F32.BF16 R32, R4, R48, R32 ;  /* 0x000000300420723c */ /* 0x008ff00000041820 */
[C---:B--2---:R-:W-:Y:S08]  /*117c0*/  HMMA.16816.F32.BF16 R20, R16.reuse, R44, R20 ;  /* 0x0000002c1014723c */ /* 0x044ff00000041814 */
[----:B------:R-:W-:Y:S01]  /*117d0*/  HMMA.16816.F32.BF16 R12, R16, R46, R12 ;  /* 0x0000002e100c723c */ /* 0x000fe2000004180c */
[----:B------:R-:W2:Y:S07]  /*117e0*/  LDSM.16.M88.4 R44, [R177+0x1800] ;  /* 0x00180000b12c783b */ /* 0x000eae0000000200 */
[----:B------:R-:W-:Y:S01]  /*117f0*/  HMMA.16816.F32.BF16 R40, R4, R50, R36 ;  /* 0x000000320428723c */ /* 0x000fe20000041824 */
[----:B------:R-:W-:Y:S07]  /*11800*/  LDSM.16.M88.4 R48, [R176+0x1800] ;  /* 0x00180000b030783b */ /* 0x000fee0000000200 */
[----:B------:R-:W-:Y:S01]  /*11810*/  HMMA.16816.F32.BF16 R8, R24, R64, R20 ;  /* 0x000000401808723c */ /* 0x000fe20000041814 */
[----:B------:R-:W3:Y:S07]  /*11820*/  LDSM.16.M88.4 R20, [R185+0x4000] ;  /* 0x00400000b914783b */ /* 0x000eee0000000200 */
[----:B----4-:R-:W-:Y:S08]  /*11830*/  HMMA.16816.F32.BF16 R36, R16, R52, R32 ;  /* 0x000000341024723c */ /* 0x010ff00000041820 */
[----:B------:R-:W-:Y:S01]  /*11840*/  HMMA.16816.F32.BF16 R32, R24, R66, R12 ;  /* 0x000000421820723c */ /* 0x000fe2000004180c */
[----:B------:R-:W4:Y:S04]  /*11850*/  LDSM.16.M88.4 R12, [R184+0x4000] ;  /* 0x00400000b80c783b */ /* 0x000f280000000200 */
[----:B------:R-:W-:Y:S03]  /*11860*/  LDSM.16.M88.4 R64, [R177+0x2000] ;  /* 0x00200000b140783b */ /* 0x000fe60000000200 */
[----:B-1----:R-:W-:Y:S01]  /*11870*/  HMMA.16816.F32.BF16 R4, R28, R68, R8 ;  /* 0x000000441c04723c */ /* 0x002fe20000041808 */
[----:B------:R-:W1:Y:S07]  /*11880*/  LDSM.16.M88.4 R8, [R182+0x8000] ;  /* 0x00800000b608783b */ /* 0x000e6e0000000200 */
[----:B------:R-:W-:Y:S01]  /*11890*/  HMMA.16816.F32.BF16 R40, R16, R54, R40 ;  /* 0x000000361028723c */ /* 0x000fe20000041828 */
[----:B------:R-:W-:Y:S07]  /*118a0*/  LDSM.16.M88.4 R52, [R177+0x2800] ;  /* 0x00280000b134783b */ /* 0x000fee0000000200 */
[----:B--2---:R-:W-:Y:S08]  /*118b0*/  HMMA.16816.F32.BF16 R36, R24, R44, R36 ;  /* 0x0000002c1824723c */ /* 0x004ff00000041824 */
[----:B------:R-:W-:Y:S01]  /*118c0*/  HMMA.16816.F32.BF16 R16, R28, R70, R32 ;  /* 0x000000461c10723c */ /* 0x000fe20000041820 */
[----:B------:R-:W-:Y:S07]  /*118d0*/  LDSM.16.M88.4 R68, [R176+0x2000] ;  /* 0x00200000b044783b */ /* 0x000fee0000000200 */
[----:B---3--:R-:W-:Y:S08]  /*118e0*/  HMMA.16816.F32.BF16 R4, R20, R60, R4 ;  /* 0x0000003c1404723c */ /* 0x008ff00000041804 */
[----:B------:R-:W-:Y:S01]  /*118f0*/  HMMA.16816.F32.BF16 R40, R24, R46, R40 ;  /* 0x0000002e1828723c */ /* 0x000fe20000041828 */
[----:B------:R-:W2:Y:S07]  /*11900*/  LDSM.16.M88.4 R44, [R159+-0x1800] ;  /* 0xffe800009f2c783b */ /* 0x000eae0000000200 */
[----:B------:R-:W-:Y:S08]  /*11910*/  HMMA.16816.F32.BF16 R32, R28, R56, R36 ;  /* 0x000000381c20723c */ /* 0x000ff00000041824 */
[----:B------:R-:W-:Y:S01]  /*11920*/  HMMA.16816.F32.BF16 R24, R20, R62, R16 ;  /* 0x0000003e1418723c */ /* 0x000fe20000041810 */
[----:B------:R-:W-:Y:S07]  /*11930*/  LDSM.16.M88.4 R60, [R191] ;  /* 0x00000000bf3c783b */ /* 0x000fee0000000200 */
[----:B----4-:R-:W-:Y:S01]  /*11940*/  HMMA.16816.F32.BF16 R16, R12, R72, R4 ;  /* 0x000000480c10723c */ /* 0x010fe20000041804 */
[----:B------:R-:W3:Y:S07]  /*11950*/  LDSM.16.M88.4 R4, [R183+0x8000] ;  /* 0x00800000b704783b */ /* 0x000eee0000000200 */
[----:B------:R-:W-:Y:S01]  /*11960*/  HMMA.16816.F32.BF16 R36, R28, R58, R40 ;  /* 0x0000003a1c24723c */ /* 0x000fe20000041828 */
[----:B------:R-:W-:Y:S04]  /*11970*/  LDSM.16.M88.4 R56, [R159+-0x1000] ;  /* 0xfff000009f38783b */ /* 0x000fe80000000200 */
[----:B------:R-:W-:Y:S03]  /*11980*/  LDSM.16.M88.4 R40, [R176+0x2800] ;  /* 0x00280000b028783b */ /* 0x000fe60000000200 */
[----:B------:R-:W-:Y:S08]  /*11990*/  HMMA.16816.F32.BF16 R32, R20, R48, R32 ;  /* 0x000000301420723c */ /* 0x000ff00000041820 */
[----:B------:R-:W-:Y:S01]  /*119a0*/  HMMA.16816.F32.BF16 R28, R12, R74, R24 ;  /* 0x0000004a0c1c723c */ /* 0x000fe20000041818 */
[----:B------:R-:W4:Y:S07]  /*119b0*/  LDSM.16.M88.4 R24, [R185+0x8000] ;  /* 0x00800000b918783b */ /* 0x000f2e0000000200 */
[----:B-1----:R-:W-:Y:S08]  /*119c0*/  HMMA.16816.F32.BF16 R16, R8, R64, R16 ;  /* 0x000000400810723c */ /* 0x002ff00000041810 */
[----:B------:R-:W-:Y:S01]  /*119d0*/  HMMA.16816.F32.BF16 R36, R20, R50, R36 ;  /* 0x000000321424723c */ /* 0x000fe20000041824 */
[----:B------:R-:W1:Y:S04]  /*119e0*/  LDSM.16.M88.4 R48, [R190] ;  /* 0x00000000be30783b */ /* 0x000e680000000200 */
[----:B------:R-:W1:Y:S03]  /*119f0*/  LDSM.16.M88.4 R20, [R184+0x8000] ;  /* 0x00800000b814783b */ /* 0x000e660000000200 */
[----:B--2---:R-:W-:Y:S08]  /*11a00*/  HMMA.16816.F32.BF16 R32, R12, R44, R32 ;  /* 0x0000002c0c20723c */ /* 0x004ff00000041820 */
[----:B------:R-:W-:Y:S01]  /*11a10*/  HMMA.16816.F32.BF16 R28, R8, R66, R28 ;  /* 0x00000042081c723c */ /* 0x000fe2000004181c */
[----:B------:R-:W-:Y:S07]  /*11a20*/  LDSM.16.M88.4 R64, [R187] ;  /* 0x00000000bb40783b */ /* 0x000fee0000000200 */
[----:B---3--:R-:W-:Y:S08]  /*11a30*/  HMMA.16816.F32.BF16 R16, R4, R60, R16 ;  /* 0x0000003c0410723c */ /* 0x008ff00000041810 */
[----:B------:R-:W-:Y:S01]  /*11a40*/  HMMA.16816.F32.BF16 R36, R12, R46, R36 ;  /* 0x0000002e0c24723c */ /* 0x000fe20000041824 */
[----:B------:R-:W-:Y:S07]  /*11a50*/  LDSM.16.M88.4 R44, [R177+0x3000] ;  /* 0x00300000b12c783b */ /* 0x000fee0000000200 */
[----:B------:R-:W-:Y:S08]  /*11a60*/  HMMA.16816.F32.BF16 R32, R8, R52, R32 ;  /* 0x000000340820723c */ /* 0x000ff00000041820 */
[----:B------:R-:W-:Y:S01]  /*11a70*/  HMMA.16816.F32.BF16 R28, R4, R62, R28 ;  /* 0x0000003e041c723c */ /* 0x000fe2000004181c */
[----:B------:R-:W-:Y:S07]  /*11a80*/  LDSM.16.M88.4 R60, [R176+0x3000] ;  /* 0x00300000b03c783b */ /* 0x000fee0000000200 */
[----:B----4-:R-:W-:Y:S01]  /*11a90*/  HMMA.16816.F32.BF16 R12, R24, R68, R16 ;  /* 0x00000044180c723c */ /* 0x010fe20000041810 */
[----:B------:R-:W2:Y:S07]  /*11aa0*/  LDSM.16.M88.4 R16, [R182+0xc000] ;  /* 0x00c00000b610783b */ /* 0x000eae0000000200 */
[----:B------:R-:W-:Y:S01]  /*11ab0*/  HMMA.16816.F32.BF16 R36, R8, R54, R36 ;  /* 0x000000360824723c */ /* 0x000fe20000041824 */
[----:B------:R-:W3:Y:S07]  /*11ac0*/  LDSM.16.M88.4 R52, [R159+-0x800] ;  /* 0xfff800009f34783b */ /* 0x000eee0000000200 */
[----:B-1----:R-:W-:Y:S08]  /*11ad0*/  HMMA.16816.F32.BF16 R32, R4, R48, R32 ;  /* 0x000000300420723c */ /* 0x002ff00000041820 */
[----:B------:R-:W-:Y:S08]  /*11ae0*/  HMMA.16816.F32.BF16 R28, R24, R70, R28 ;  /* 0x00000046181c723c */ /* 0x000ff0000004181c */
[----:B------:R-:W-:Y:S01]  /*11af0*/  HMMA.16816.F32.BF16 R8, R20, R56, R12 ;  /* 0x000000381408723c */ /* 0x000fe2000004180c */
[----:B------:R-:W1:Y:S07]  /*11b00*/  LDSM.16.M88.4 R12, [R183+0xc000] ;  /* 0x00c00000b70c783b */ /* 0x000e6e0000000200 */
[----:B------:R-:W-:Y:S01]  /*11b10*/  HMMA.16816.F32.BF16 R36, R4, R50, R36 ;  /* 0x000000320424723c */ /* 0x000fe20000041824 */
[----:B------:R-:W4:Y:S07]  /*11b20*/  LDSM.16.M88.4 R48, [R177+0x3800] ;  /* 0x00380000b130783b */ /* 0x000f2e0000000200 */
[----:B------:R-:W-:Y:S08]  /*11b30*/  HMMA.16816.F32.BF16 R32, R24, R40, R32 ;  /* 0x000000281820723c */ /* 0x000ff00000041820 */
[----:B------:R-:W-:Y:S01]  /*11b40*/  HMMA.16816.F32.BF16 R28, R20, R58, R28 ;  /* 0x0000003a141c723c */ /* 0x000fe2000004181c */
[----:B------:R-:W-:Y:S07]  /*11b50*/  LDSM.16.M88.4 R56, [R159] ;  /* 0x000000009f38783b */ /* 0x000fee0000000200 */
[----:B--2---:R-:W-:Y:S01]  /*11b60*/  HMMA.16816.F32.BF16 R4, R16, R44, R8 ;  /* 0x0000002c1004723c */ /* 0x004fe20000041808 */
[----:B------:R-:W2:Y:S07]  /*11b70*/  LDSM.16.M88.4 R8, [R185+0xc000] ;  /* 0x00c00000b908783b */ /* 0x000eae0000000200 */
[----:B------:R-:W-:Y:S01]  /*11b80*/  HMMA.16816.F32.BF16 R36, R24, R42, R36 ;  /* 0x0000002a1824723c */ /* 0x000fe20000041824 */
[----:B------:R-:W-:Y:S07]  /*11b90*/  LDSM.16.M88.4 R40, [R176+0x3800] ;  /* 0x00380000b028783b */ /* 0x000fee0000000200 */
[----:B---3--:R-:W-:Y:S08]  /*11ba0*/  HMMA.16816.F32.BF16 R32, R20, R52, R32 ;  /* 0x000000341420723c */ /* 0x008ff00000041820 */
[----:B------:R-:W-:Y:S01]  /*11bb0*/  HMMA.16816.F32.BF16 R28, R16, R46, R28 ;  /* 0x0000002e101c723c */ /* 0x000fe2000004181c */
[----:B------:R-:W3:Y:S07]  /*11bc0*/  LDSM.16.M88.4 R44, [R192] ;  /* 0x00000000c02c783b */ /* 0x000eee0000000200 */
[----:B-1----:R-:W-:Y:S01]  /*11bd0*/  HMMA.16816.F32.BF16 R24, R12, R64, R4 ;  /* 0x000000400c18723c */ /* 0x002fe20000041804 */
[----:B------:R-:W1:Y:S07]  /*11be0*/  LDSM.16.M88.4 R4, [R184+0xc000] ;  /* 0x00c00000b804783b */ /* 0x000e6e0000000200 */
[----:B------:R-:W-:Y:S08]  /*11bf0*/  HMMA.16816.F32.BF16 R20, R20, R54, R36 ;  /* 0x000000361414723c */ /* 0x000ff00000041824 */
[----:B----4-:R-:W-:Y:S08]  /*11c00*/  HMMA.16816.F32.BF16 R36, R16, R48, R32 ;  /* 0x000000301024723c */ /* 0x010ff00000041820 */
[----:B------:R-:W-:Y:S08]  /*11c10*/  HMMA.16816.F32.BF16 R32, R12, R66, R28 ;  /* 0x000000420c20723c */ /* 0x000ff0000004181c */
[----:B--2---:R-:W-:Y:S08]  /*11c20*/  HMMA.16816.F32.BF16 R28, R8, R60, R24 ;  /* 0x0000003c081c723c */ /* 0x004ff00000041818 */
[----:B------:R-:W-:Y:S08]  /*11c30*/  HMMA.16816.F32.BF16 R16, R16, R50, R20 ;  /* 0x000000321010723c */ /* 0x000ff00000041814 */
[----:B---3--:R-:W-:Y:S08]  /*11c40*/  HMMA.16816.F32.BF16 R20, R12, R44, R36 ;  /* 0x0000002c0c14723c */ /* 0x008ff00000041824 */
[----:B------:R-:W-:Y:S01]  /*11c50*/  HMMA.16816.F32.BF16 R24, R8, R62, R32 ;  /* 0x0000003e0818723c */ /* 0x000fe20000041820 */
[----:B------:R-:W2:Y:S01]  /*11c60*/  LDSM.16.M88.4 R32, [R159+0x800] ;  /* 0x000800009f20783b */ /* 0x000ea20000000200 */
[----:B------:R-:W-:-:S06]  /*11c70*/  DEPBAR.LE SB0, 0x0 ;  /* 0x000080000000791a */ /* 0x000fcc0000000000 */
[----:B-1----:R-:W-:Y:S08]  /*11c80*/  HMMA.16816.F32.BF16 R28, R4, R56, R28 ;  /* 0x00000038041c723c */ /* 0x002ff0000004181c */
[----:B------:R-:W-:Y:S08]  /*11c90*/  HMMA.16816.F32.BF16 R12, R12, R46, R16 ;  /* 0x0000002e0c0c723c */ /* 0x000ff00000041810 */
[----:B------:R-:W-:Y:S08]  /*11ca0*/  HMMA.16816.F32.BF16 R16, R8, R40, R20 ;  /* 0x000000280810723c */ /* 0x000ff00000041814 */
[----:B------:R-:W-:Y:S01]  /*11cb0*/  HMMA.16816.F32.BF16 R20, R4, R58, R24 ;  /* 0x0000003a0414723c */ /* 0x000fe20000041818 */
[----:B------:R-:W-:-:S04]  /*11cc0*/  FMUL.FTZ R0, R28, c[0x0][0x320] ;  /* 0x0000c8001c007a20 */ /* 0x000fc80000410000 */
[----:B------:R1:W3:Y:S03]  /*11cd0*/  MUFU.TANH R28, R0 ;  /* 0x00000000001c7308 */ /* 0x0002e60000002400 */
[----:B------:R-:W-:Y:S08]  /*11ce0*/  HMMA.16816.F32.BF16 R8, R8, R42, R12 ;  /* 0x0000002a0808723c */ /* 0x000ff0000004180c */
[----:B--2---:R-:W-:Y:S01]  /*11cf0*/  HMMA.16816.F32.BF16 R12, R4, R32, R16 ;  /* 0x00000020040c723c */ /* 0x004fe20000041810 */
[----:B-1----:R-:W-:-:S04]  /*11d00*/  FMUL.FTZ R0, R29, c[0x0][0x320] ;  /* 0x0000c8001d007a20 */ /* 0x002fc80000410000 */
        /* <DEDUP_REMOVED lines=32> */
[----:B--234-:R-:W-:Y:S01]  /*11f10*/  ISETP.NE.AND P4, PT, R120, 0x1, PT ;  /* 0x000000017800780c */ /* 0x01cfe20003f85270 */
[----:B------:R-:W-:Y:S01]  /*11f20*/  IMAD.MOV.U32 R197, RZ, RZ, RZ ;  /* 0x000000ffffc57224 */ /* 0x000fe200078e00ff */
[----:B------:R-:W-:-:S04]  /*11f30*/  IADD3 R2, R212, R107, R226 ;  /* 0x0000006bd4027210 */ /* 0x000fc80007ffe0e2 */
[----:B------:R-:W-:-:S05]  /*11f40*/  IADD3 R2, R2, -0x20, RZ ;  /* 0xffffffe002027810 */ /* 0x000fca0007ffe0ff */
[----:B-1----:R-:W-:Y:S02]  /*11f50*/  IMAD.MOV.U32 R0, RZ, RZ, R2 ;  /* 0x000000ffff007224 */ /* 0x002fe400078e0002 */
[----:B------:R-:W-:-:S05]  /*11f60*/  @P4 IMAD.HI.U32 R3, R2, c[0x0][0x2bc], RZ ;  /* 0x0000af0002034a27 */ /* 0x000fca00078e00ff */
        /* <DEDUP_REMOVED lines=23> */
.L_x_983:
[----:B------:R-:W-:Y:S05]  /*120e0*/  BRA.DIV ~URZ, `(.L_x_836) ;  /* 0x0000f7827f007947 */ /* 0x000fea000b800000 */
[----:B-1----:R1:W3:Y:S02]  /*120f0*/  SHFL.IDX PT, R0, R5, RZ, 0x181f ;  /* 0x00181fff05007589 */ /* 0x0022e400000e0000 */
.L_x_984:
[C---:B------:R-:W-:Y:S02]  /*12100*/  ISETP.GE.AND P1, PT, R132.reuse, c[0x0][0x1d4], PT ;  /* 0x0000750084007a0c */ /* 0x040fe40003f26270 */
[C---:B---3--:R-:W-:Y:S02]  /*12110*/  LEA R2, P0, R132.reuse, R0, 0x1 ;  /* 0x0000000084027211 */ /* 0x048fe400078008ff */
[----:B------:R-:W-:Y:S02]  /*12120*/  ISETP.GE.AND P3, PT, R137, c[0x0][0x1d4], PT ;  /* 0x0000750089007a0c */ /* 0x000fe40003f66270 */
[----:B--2---:R-:W-:Y:S02]  /*12130*/  LEA.HI.X R3, R132, R4, R133, 0x1, P0 ;  /* 0x0000000484037211 */ /* 0x004fe400000f0c85 */
[----:B------:R-:W-:Y:S02]  /*12140*/  LEA R8, P0, R201, R0, 0x1 ;  /* 0x00000000c9087211 */ /* 0x000fe400078008ff */
[----:B------:R-:W-:-:S02]  /*12150*/  ISETP.GE.AND P2, PT, R200, c[0x0][0x1d4], PT ;  /* 0x00007500c8007a0c */ /* 0x000fc40003f46270 */
[----:B------:R-:W-:Y:S01]  /*12160*/  LEA.HI.X R9, R201, R4, R205, 0x1, P0 ;  /* 0x00000004c9097211 */ /* 0x000fe200000f0ccd */
[----:B------:R-:W-:Y:S01]  /*12170*/  @!PT LDS RZ, [RZ] ;  /* 0x00000000fffff984 */ /* 0x000fe20000000800 */
[----:B------:R-:W-:Y:S01]  /*12180*/  @!PT LDS RZ, [RZ] ;  /* 0x00000000fffff984 */ /* 0x000fe20000000800 */
[----:B------:R-:W-:Y:S01]  /*12190*/  @!PT LDS RZ, [RZ] ;  /* 0x00000000fffff984 */ /* 0x000fe20000000800 */
[----:B------:R2:W-:Y:S01]  /*121a0*/  LDGSTS.E.BYPASS.LTC128B.128 [R194+0xc080], [R2.64], !P1 ;  /* 0x0c08000002c27fae */ /* 0x0005e2000c901d48 */
[C---:B------:R-:W-:Y:S02]  /*121b0*/  LEA R6, P0, R200.reuse, R0, 0x1 ;  /* 0x00000000c8067211 */ /* 0x040fe400078008ff */
[----:B------:R-:W-:Y:S01]  /*121c0*/  ISETP.GE.AND P1, PT, R199, c[0x0][0x1d4], PT ;  /* 0x00007500c7007a0c */ /* 0x000fe20003f26270 */
[----:B------:R3:W-:Y:S01]  /*121d0*/  LDGSTS.E.BYPASS.LTC128B.128 [R194+0xd080], [R8.64], !P3 ;  /* 0x0d08000008c27fae */ /* 0x0007e2000d901d48 */
[----:B------:R-:W-:-:S05]  /*121e0*/  LEA.HI.X R7, R200, R4, R207, 0x1, P0 ;  /* 0x00000004c8077211 */ /* 0x000fca00000f0ccf */
[----:B------:R3:W-:Y:S01]  /*121f0*/  LDGSTS.E.BYPASS.LTC128B.128 [R194+0xe080], [R6.64], !P2 ;  /* 0x0e08000006c27fae */ /* 0x0007e2000d101d48 */
[----:B--2---:R-:W-:-:S04]  /*12200*/  LEA R2, P0, R199, R0, 0x1 ;  /* 0x00000000c7027211 */ /* 0x004fc800078008ff */
[----:B------:R-:W-:-:S05]  /*12210*/  LEA.HI.X R3, R199, R4, R206, 0x1, P0 ;  /* 0x00000004c7037211 */ /* 0x000fca00000f0cce */
[----:B------:R3:W-:Y:S04]  /*12220*/  LDGSTS.E.BYPASS.LTC128B.128 [R194+0xf080], [R2.64], !P1 ;  /* 0x0f08000002c27fae */ /* 0x0007e8000c901d48 */
.L_x_834:
[----:B--234-:R-:W-:Y:S05]  /*12230*/  BSYNC B0 ;  /* 0x0000000000007941 */ /* 0x01cfea0003800000 */
.L_x_833:
[----:B-1----:R-:W-:Y:S01]  /*12240*/  IMAD.MOV.U32 R0, RZ, RZ, c[0x0][0x2c4] ;  /* 0x0000b100ff007624 */ /* 0x002fe200078e00ff */
[----:B------:R-:W-:Y:S01]  /*12250*/  ULDC UR4, c[0x0][0x324] ;  /* 0x0000c90000047ab9 */ /* 0x000fe20000000800 */
[----:B------:R-:W-:Y:S01]  /*12260*/  IADD3 R2, R209, 0x1, -R107 ;  /* 0x00000001d1027810 */ /* 0x000fe20007ffe86b */
[----:B------:R-:W-:Y:S01]  /*12270*/  ULOP3.LUT UR4, URZ, UR4, URZ, 0x33, !UPT ;  /* 0x000000043f047292 */ /* 0x000fe2000f8e333f */
[----:B------:R-:W0:Y:S01]  /*12280*/  LDGDEPBAR ;  /* 0x00000000000079af */ /* 0x000e220000000000 */
[----:B------:R-:W-:Y:S01]  /*12290*/  ISETP.NE.AND P0, PT, R0, 0x1, PT ;  /* 0x000000010000780c */ /* 0x000fe20003f05270 */
[----:B------:R-:W-:Y:S02]  /*122a0*/  IMAD.IADD R0, R231, 0x1, R227 ;  /* 0x00000001e7007824 */ /* 0x000fe400078e02e3 */
[----:B------:R-:W-:Y:S02]  /*122b0*/  IMAD.IADD R7, R116, 0x1, -R215 ;  /* 0x0000000174077824 */ /* 0x000fe400078e0ad7 */
[----:B------:R-:W-:-:S08]  /*122c0*/  IMAD.MOV.U32 R4, RZ, RZ, R0 ;  /* 0x000000ffff047224 */ /* 0x000fd000078e0000 */
[----:B------:R-:W-:Y:S01]  /*122d0*/  @P0 IMAD.HI.U32 R3, R0, c[0x0][0x2c8], RZ ;  /* 0x0000b20000030a27 */ /* 0x000fe200078e00ff */
[----:B------:R-:W-:-:S04]  /*122e0*/  IADD3 R0, -R210, R2, -R215 ;  /* 0x00000002d2007210 */ /* 0x000fc80007ffe9d7 */
[C---:B------:R-:W-:Y:S02]  /*122f0*/  IADD3 R6, R0.reuse, UR4, RZ ;  /* 0x0000000400067c10 */ /* 0x040fe4000fffe0ff */
[----:B------:R-:W-:Y:S02]  /*12300*/  @P0 SHF.R.U32.HI R4, RZ, c[0x0][0x2cc], R3 ;  /* 0x0000b300ff040a19 */ /* 0x000fe40000011603 */
[----:B------:R-:W-:Y:S01]  /*12310*/  IADD3 R5, R0, c[0x0][0x328], RZ ;  /* 0x0000ca0000057a10 */ /* 0x000fe20007ffe0ff */
[----:B------:R-:W-:Y:S05]  /*12320*/  BRA.DIV ~URZ, `(.L_x_837) ;  /* 0x0000f5a27f007947 */ /* 0x000fea000b800000 */
[----:B------:R1:W2:Y:S02]  /*12330*/  SHFL.IDX PT, R3, R4, RZ, 0x1c1f ;  /* 0x001c1fff04037589 */ /* 0x0002a400000e0000 */
.L_x_985:
[----:B------:R-:W-:Y:S01]  /*12340*/  IMAD.MOV.U32 R0, RZ, RZ, c[0x0][0x32c] ;  /* 0x0000cb00ff007624 */ /* 0x000fe200078e00ff */
[----:B--2---:R-:W-:-:S04]  /*12350*/  IADD3 R2, R5, R3, RZ ;  /* 0x0000000305027210 */ /* 0x004fc80007ffe0ff */
[----:B------:R-:W-:Y:S01]  /*12360*/  ISETP.GE.AND P0, PT, R0, 0x1, PT ;  /* 0x000000010000780c */ /* 0x000fe20003f06270 */
[----:B------:R-:W-:Y:S01]  /*12370*/  IMAD.IADD R0, R6, 0x1, R3 ;  /* 0x0000000106007824 */ /* 0x000fe200078e0203 */
[----:B------:R-:W-:-:S11]  /*12380*/  IMNMX R2, R7, R2, PT ;  /* 0x0000000207027217 */ /* 0x000fd60003800200 */
[----:B------:R-:W-:Y:S05]  /*12390*/  @!P0 BRA `(.L_x_838) ;  /* 0x0000015000008947 */ /* 0x000fea0003800000 */
[----:B------:R-:W-:Y:S01]  /*123a0*/  IADD3 R3, -R210, R209, R3 ;  /* 0x000000d1d2037210 */ /* 0x000fe20007ffe103 */
[----:B------:R-:W-:Y:S03]  /*123b0*/  BSSY B0, `(.L_x_839) ;  /* 0x000000e000007945 */ /* 0x000fe60003800000 */
        /* <DEDUP_REMOVED lines=9> */
.L_x_840:
[----:B------:R-:W-:-:S04]  /*12450*/  MOV R8, c[0x0][0x32c] ;  /* 0x0000cb0000087a02 */ /* 0x000fc80000000f00 */
[----:B------:R-:W-:-:S13]  /*12460*/  ISETP.NE.AND P0, PT, R8, 0x1, PT ;  /* 0x000000010800780c */ /* 0x000fda0003f05270 */
[----:B------:R-:W-:-:S05]  /*12470*/  @P0 IMAD.HI.U32 R8, R3, c[0x0][0x330], RZ ;  /* 0x0000cc0003080a27 */ /* 0x000fca00078e00ff */
[----:B------:R-:W-:Y:S02]  /*12480*/  @P0 SHF.R.U32.HI R3, RZ, c[0x0][0x334], R8 ;  /* 0x0000cd00ff030a19 */ /* 0x000fe40000011608 */
.L_x_841:
[----:B------:R-:W-:Y:S05]  /*12490*/  BSYNC B0 ;  /* 0x0000000000007941 */ /* 0x000fea0003800000 */
.L_x_839:
[----:B------:R-:W-:-:S04]  /*124a0*/  IMAD R3, R3, c[0x0][0x32c], -R107 ;  /* 0x0000cb0003037a24 */ /* 0x000fc800078e0a6b */
[----:B------:R-:W-:-:S05]  /*124b0*/  IMAD.IADD R3, R3, 0x1, -R215 ;  /* 0x0000000103037824 */ /* 0x000fca00078e0ad7 */
[----:B------:R-:W-:Y:S02]  /*124c0*/  IADD3 R8, R3, c[0x0][0x32c], RZ ;  /* 0x0000cb0003087a10 */ /* 0x000fe40007ffe0ff */
[----:B------:R-:W-:Y:S02]  /*124d0*/  IMNMX R0, R0, R3, !PT ;  /* 0x0000000300007217 */ /* 0x000fe40007800200 */
[----:B------:R-:W-:Y:S02]  /*124e0*/  IMNMX R2, R2, R8, PT ;  /* 0x0000000802027217 */ /* 0x000fe40003800200 */
.L_x_838:
[----:B------:R-:W-:-:S04]  /*124f0*/  ISETP.GT.AND P1, PT, R195, RZ, PT ;  /* 0x000000ffc300720c */ /* 0x000fc80003f24270 */
[C---:B------:R-:W-:Y:S02]  /*12500*/  ISETP.GT.AND P2, PT, R0.reuse, RZ, P1 ;  /* 0x000000ff0000720c */ /* 0x040fe40000f44270 */
[----:B------:R-:W-:Y:S02]  /*12510*/  ISETP.GT.AND P0, PT, R0, 0x1, P1 ;  /* 0x000000010000780c */ /* 0x000fe40000f04270 */
[C---:B------:R-:W-:Y:S02]  /*12520*/  ISETP.LT.OR P2, PT, R2.reuse, 0x1, P2 ;  /* 0x000000010200780c */ /* 0x040fe40001741670 */
[----:B------:R-:W-:Y:S02]  /*12530*/  ISETP.LT.OR P0, PT, R2, 0x2, P0 ;  /* 0x000000020200780c */ /* 0x000fe40000701670 */
[----:B------:R-:W-:Y:S02]  /*12540*/  FSEL R10, R28, -INF , !P2 ;  /* 0xff8000001c0a7808 */ /* 0x000fe40005000000 */
[----:B------:R-:W-:-:S02]  /*12550*/  FSEL R11, R27, -INF , !P0 ;  /* 0xff8000001b0b7808 */ /* 0x000fc40004000000 */
[C---:B------:R-:W-:Y:S02]  /*12560*/  ISETP.GT.AND P2, PT, R0.reuse, 0x8, P1 ;  /* 0x000000080000780c */ /* 0x040fe40000f44270 */
        /* <DEDUP_REMOVED lines=16> */
[----:B------:R-:W-:Y:S01]  /*12670*/  FSEL R28, R15, -INF , !P0 ;  /* 0xff8000000f1c7808 */ /* 0x000fe20004000000 */
[----:B------:R-:W-:Y:S06]  /*12680*/  BRA.DIV ~URZ, `(.L_x_842) ;  /* 0x0000f2b27f007947 */ /* 0x000fec000b800000 */
[----:B------:R2:W3:Y:S02]  /*12690*/  SHFL.IDX PT, R3, R4, 0x1, 0x1c1f ;  /* 0x003c1f0004037f89 */ /* 0x0004e400000e0000 */
.L_x_986:
[----:B------:R-:W-:Y:S01]  /*126a0*/  IMAD.MOV.U32 R0, RZ, RZ, c[0x0][0x32c] ;  /* 0x0000cb00ff007624 */ /* 0x000fe200078e00ff */
[----:B---3--:R-:W-:-:S04]  /*126b0*/  IADD3 R2, R5, R3, RZ ;  /* 0x0000000305027210 */ /* 0x008fc80007ffe0ff */
        /* <DEDUP_REMOVED lines=8> */
[----:B-12---:R-:W-:Y:S01]  /*12740*/  IMAD.MOV.U32 R4, RZ, RZ, c[0x0][0x32c] ;  /* 0x0000cb00ff047624 */ /* 0x006fe200078e00ff */
[----:B------:R-:W-:-:S04]  /*12750*/  LOP3.LUT R3, RZ, R3, RZ, 0x33, !PT ;  /* 0x00000003ff037212 */ /* 0x000fc800078e33ff */
[----:B------:R-:W-:-:S13]  /*12760*/  ISETP.NE.AND P0, PT, R4, 0x1, PT ;  /* 0x000000010400780c */ /* 0x000fda0003f05270 */
[----:B------:R-:W-:-:S05]  /*12770*/  @P0 IMAD.HI.U32 R4, R3, c[0x0][0x330], RZ ;  /* 0x0000cc0003040a27 */ /* 0x000fca00078e00ff */
[----:B------:R-:W-:-:S04]  /*12780*/  @P0 SHF.R.U32.HI R3, RZ, c[0x0][0x334], R4 ;  /* 0x0000cd00ff030a19 */ /* 0x000fc80000011604 */
[----:B------:R-:W-:Y:S01]  /*12790*/  LOP3.LUT R3, RZ, R3, RZ, 0x33, !PT ;  /* 0x00000003ff037212 */ /* 0x000fe200078e33ff */
[----:B------:R-:W-:Y:S05]  /*127a0*/  BRA `(.L_x_846) ;  /* 0x0000004000007947 */ /* 0x000fea0003800000 */
.L_x_845:
[----:B-12---:R-:W-:-:S04]  /*127b0*/  MOV R4, c[0x0][0x32c] ;  /* 0x0000cb0000047a02 */ /* 0x006fc80000000f00 */
[----:B------:R-:W-:-:S13]  /*127c0*/  ISETP.NE.AND P0, PT, R4, 0x1, PT ;  /* 0x000000010400780c */ /* 0x000fda0003f05270 */
[----:B------:R-:W-:-:S05]  /*127d0*/  @P0 IMAD.HI.U32 R4, R3, c[0x0][0x330], RZ ;  /* 0x0000cc0003040a27 */ /* 0x000fca00078e00ff */
[----:B------:R-:W-:Y:S02]  /*127e0*/  @P0 SHF.R.U32.HI R3, RZ, c[0x0][0x334], R4 ;  /* 0x0000cd00ff030a19 */ /* 0x000fe40000011604 */
.L_x_846:
[----:B------:R-:W-:Y:S05]  /*127f0*/  BSYNC B0 ;  /* 0x0000000000007941 */ /* 0x000fea0003800000 */
.L_x_844:
[----:B------:R-:W-:-:S04]  /*12800*/  IMAD R3, R3, c[0x0][0x32c], -R107 ;  /* 0x0000cb0003037a24 */ /* 0x000fc800078e0a6b */
[----:B------:R-:W-:-:S05]  /*12810*/  IMAD.IADD R3, R3, 0x1, -R215 ;  /* 0x0000000103037824 */ /* 0x000fca00078e0ad7 */
[----:B------:R-:W-:Y:S02]  /*12820*/  IADD3 R4, R3, c[0x0][0x32c], RZ ;  /* 0x0000cb0003047a10 */ /* 0x000fe40007ffe0ff */
[----:B------:R-:W-:Y:S02]  /*12830*/  IMNMX R0, R0, R3, !PT ;  /* 0x0000000300007217 */ /* 0x000fe40007800200 */
[----:B------:R-:W-:Y:S02]  /*12840*/  IMNMX R2, R2, R4, PT ;  /* 0x0000000402027217 */ /* 0x000fe40003800200 */
.L_x_843:
[C---:B------:R-:W-:Y:S02]  /*12850*/  ISETP.GT.AND P2, PT, R0.reuse, 0x1, P1 ;  /* 0x000000010000780c */ /* 0x040fe40000f44270 */
[----:B------:R-:W-:Y:S02]  /*12860*/  ISETP.GT.AND P0, PT, R0, 0x8, P1 ;  /* 0x000000080000780c */ /* 0x000fe40000f04270 */
[C---:B------:R-:W-:Y:S02]  /*12870*/  ISETP.LT.OR P3, PT, R2.reuse, 0x2, P2 ;  /* 0x000000020200780c */ /* 0x040fe40001761670 */
[----:B------:R-:W-:-:S02]  /*12880*/  ISETP.LT.OR P2, PT, R2, 0x9, P0 ;  /* 0x000000090200780c */ /* 0x000fc40000741670 */
[----:B------:R-:W-:Y:S02]  /*12890*/  ISETP.GT.AND P0, PT, R0, 0x9, P1 ;  /* 0x000000090000780c */ /* 0x000fe40000f04270 */
[----:B------:R-:W-:Y:S02]  /*128a0*/  FSEL R8, R26, -INF , !P2 ;  /* 0xff8000001a087808 */ /* 0x000fe40005000000 */
[----:B------:R-:W-:Y:S02]  /*128b0*/  ISETP.GT.AND P2, PT, R0, RZ, P1 ;  /* 0x000000ff0000720c */ /* 0x000fe40000f44270 */
[C---:B------:R-:W-:Y:S02]  /*128c0*/  ISETP.LT.OR P0, PT, R2.reuse, 0xa, P0 ;  /* 0x0000000a0200780c */ /* 0x040fe40000701670 */
[----:B------:R-:W-:Y:S02]  /*128d0*/  ISETP.LT.OR P2, PT, R2, 0x1, P2 ;  /* 0x000000010200780c */ /* 0x000fe40001741670 */
[----:B------:R-:W-:-:S02]  /*128e0*/  FSEL R7, R29, -INF , !P3 ;  /* 0xff8000001d077808 */ /* 0x000fc40005800000 */
[----:B------:R-:W-:Y:S02]  /*128f0*/  FSEL R9, R25, -INF , !P0 ;  /* 0xff80000019097808 */ /* 0x000fe40004000000 */
[----:B------:R-:W-:Y:S02]  /*12900*/  FSEL R6, R30, -INF , !P2 ;  /* 0xff8000001e067808 */ /* 0x000fe40005000000 */
[----:B------:R-:W-:Y:S02]  /*12910*/  ISETP.GT.AND P0, PT, R0, 0x10, P1 ;  /* 0x000000100000780c */ /* 0x000fe40000f04270 */
[----:B------:R-:W-:Y:S02]  /*12920*/  FMNMX.FTZ R3, R10, R11, !PT ;  /* 0x0000000b0a037209 */ /* 0x000fe40007810000 */
[----:B-12---:R-:W-:Y:S02]  /*12930*/  FMNMX.FTZ R4, R6, R7, !PT ;  /* 0x0000000706047209 */ /* 0x006fe40007810000 */
[----:B------:R-:W-:-:S02]  /*12940*/  ISETP.LT.OR P0, PT, R2, 0x11, P0 ;  /* 0x000000110200780c */ /* 0x000fc40000701670 */
[----:B------:R-:W-:Y:S02]  /*12950*/  FMNMX.FTZ R3, R12, R3, !PT ;  /* 0x000000030c037209 */ /* 0x000fe40007810000 */
[----:B------:R-:W-:Y:S02]  /*12960*/  ISETP.GT.AND P3, PT, R0, 0x11, P1 ;  /* 0x000000110000780c */ /* 0x000fe40000f64270 */
[----:B------:R-:W-:Y:S02]  /*12970*/  FMNMX.FTZ R4, R8, R4, !PT ;  /* 0x0000000408047209 */ /* 0x000fe40007810000 */
[----:B------:R-:W-:Y:S02]  /*12980*/  FSEL R27, R22, -INF , !P0 ;  /* 0xff800000161b7808 */ /* 0x000fe40004000000 */
[C---:B------:R-:W-:Y:S02]  /*12990*/  ISETP.GT.AND P2, PT, R0.reuse, 0x18, P1 ;  /* 0x000000180000780c */ /* 0x040fe40000f44270 */
[----:B------:R-:W-:-:S02]  /*129a0*/  ISETP.GT.AND P0, PT, R0, 0x19, P1 ;  /* 0x000000190000780c */ /* 0x000fc40000f04270 */
[----:B------:R-:W-:Y:S02]  /*129b0*/  FMNMX.FTZ R0, R13, R3, !PT ;  /* 0x000000030d007209 */ /* 0x000fe40007810000 */
[C---:B------:R-:W-:Y:S02]  /*129c0*/  ISETP.LT.OR P3, PT, R2.reuse, 0x12, P3 ;  /* 0x000000120200780c */ /* 0x040fe40001f61670 */
[----:B------:R-:W-:Y:S02]  /*129d0*/  FMNMX.FTZ R3, R9, R4, !PT ;  /* 0x0000000409037209 */ /* 0x000fe40007810000 */
[----:B------:R-:W-:Y:S02]  /*129e0*/  ISETP.LT.OR P1, PT, R2, 0x19, P2 ;  /* 0x000000190200780c */ /* 0x000fe40001721670 */
[----:B------:R-:W-:Y:S02]  /*129f0*/  FSEL R24, R24, -INF , !P3 ;  /* 0xff80000018187808 */ /* 0x000fe40005800000 */
[----:B------:R-:W-:-:S02]  /*12a00*/  FMNMX.FTZ R0, R14, R0, !PT ;  /* 0x000000000e007209 */ /* 0x000fc40007810000 */
[----:B------:R-:W-:Y:S02]  /*12a10*/  FMNMX.FTZ R3, R27, R3, !PT ;  /* 0x000000031b037209 */ /* 0x000fe40007810000 */
[----:B------:R-:W-:Y:S02]  /*12a20*/  ISETP.LT.OR P0, PT, R2, 0x1a, P0 ;  /* 0x0000001a0200780c */ /* 0x000fe40000701670 */
[----:B------:R-:W-:Y:S02]  /*12a30*/  FSEL R26, R21, -INF , !P1 ;  /* 0xff800000151a7808 */ /* 0x000fe40004800000 */
[----:B------:R-:W-:Y:S02]  /*12a40*/  FMNMX.FTZ R0, R17, R0, !PT ;  /* 0x0000000011007209 */ /* 0x000fe40007810000 */
[----:B------:R-:W-:Y:S02]  /*12a50*/  FMNMX.FTZ R2, R24, R3, !PT ;  /* 0x0000000318027209 */ /* 0x000fe40007810000 */
[----:B------:R-:W-:-:S02]  /*12a60*/  FSEL R25, R23, -INF , !P0 ;  /* 0xff80000017197808 */ /* 0x000fc40004000000 */
[----:B------:R-:W-:Y:S02]  /*12a70*/  FMNMX.FTZ R0, R16, R0, !PT ;  /* 0x0000000010007209 */ /* 0x000fe40007810000 */
[----:B------:R-:W-:Y:S02]  /*12a80*/  FMNMX.FTZ R2, R26, R2, !PT ;  /* 0x000000021a027209 */ /* 0x000fe40007810000 */
[----:B------:R-:W-:Y:S02]  /*12a90*/  FMNMX.FTZ R4, R28, R0, !PT ;  /* 0x000000001c047209 */ /* 0x000fe40007810000 */
[----:B------:R-:W-:Y:S01]  /*12aa0*/  FMNMX.FTZ R5, R25, R2, !PT ;  /* 0x0000000219057209 */ /* 0x000fe20007810000 */
[----:B------:R-:W-:Y:S05]  /*12ab0*/  BRA.DIV ~URZ, `(.L_x_847) ;  /* 0x0000eef27f007947 */ /* 0x000fea000b800000 */
[----:B------:R1:W2:Y:S02]  /*12ac0*/  SHFL.BFLY PT, R0, R4, 0x2, 0x1f ;  /* 0x0c401f0004007f89 */ /* 0x0002a400000e0000 */
.L_x_987:
[----:B-12---:R-:W-:Y:S01]  /*12ad0*/  FMNMX.FTZ R4, R4, R0, !PT ;  /* 0x0000000004047209 */ /* 0x006fe20007810000 */
[----:B------:R-:W-:Y:S05]  /*12ae0*/  BRA.DIV ~URZ, `(.L_x_848) ;  /* 0x0000ef027f007947 */ /* 0x000fea000b800000 */
[----:B------:R-:W1:Y:S04]  /*12af0*/  SHFL.BFLY PT, R0, R5, 0x2, 0x1f ;  /* 0x0c401f0005007f89 */ /* 0x000e6800000e0000 */
[----:B------:R-:W2:Y:S01]  /*12b00*/  SHFL.BFLY PT, R2, R4, 0x1, 0x1f ;  /* 0x0c201f0004027f89 */ /* 0x000ea200000e0000 */
[----:B-1----:R-:W-:-:S02]  /*12b10*/  FMNMX.FTZ R5, R5, R0, !PT ;  /* 0x0000000005057209 */ /* 0x002fc40007810000 */
[----:B--2---:R-:W-:-:S03]  /*12b20*/  FMNMX.FTZ R134, R4, R2, !PT ;  /* 0x0000000204867209 */ /* 0x004fc60007810000 */
[----:B------:R1:W2:Y:S04]  /*12b30*/  SHFL.BFLY PT, R3, R5, 0x1, 0x1f ;  /* 0x0c201f0005037f89 */ /* 0x0002a800000e0000 */
.L_x_988:
[C---:B------:R-:W-:Y:S01]  /*12b40*/  FMUL.FTZ R2, R134.reuse, c[0x0][0x2d0] ;  /* 0x0000b40086027a20 */ /* 0x040fe20000410000 */
[----:B------:R-:W-:Y:S01]  /*12b50*/  FSETP.NEU.FTZ.AND P0, PT, R134, -INF , PT ;  /* 0xff8000008600780b */ /* 0x000fe20003f1d000 */
[----:B------:R-:W-:Y:S01]  /*12b60*/  WARPSYNC 0xffffffff ;  /* 0xffffffff00007948 */ /* 0x000fe20003800000 */
[----:B-12---:R-:W-:Y:S01]  /*12b70*/  FMNMX.FTZ R5, R3, R5, !PT ;  /* 0x0000000503057209 */ /* 0x006fe20007810000 */
[----:B------:R-:W-:Y:S01]  /*12b80*/  LDSM.16.MT88.4 R20, [R179] ;  /* 0x00000000b314783b */ /* 0x000fe20000004200 */
[----:B------:R-:W-:Y:S02]  /*12b90*/  FSEL R2, R2, RZ, P0 ;  /* 0x000000ff02027208 */ /* 0x000fe40000000000 */
[----:B------:R-:W-:Y:S01]  /*12ba0*/  FSETP.NEU.FTZ.AND P0, PT, R5, -INF , PT ;  /* 0xff8000000500780b */ /* 0x000fe20003f1d000 */
[----:B------:R-:W-:Y:S01]  /*12bb0*/  LDSM.16.MT88.4 R148, [R178+0x800] ;  /* 0x00080000b294783b */ /* 0x000fe20000004200 */
[----:B------:R-:W-:Y:S01]  /*12bc0*/  MOV R135, c[0x0][0x2c4] ;  /* 0x0000b10000877a02 */ /* 0x000fe20000000f00 */
[--C-:B------:R-:W-:Y:S01]  /*12bd0*/  FFMA.FTZ R0, R10, c[0x0][0x2d0], -R2.reuse ;  /* 0x0000b4000a007a23 */ /* 0x100fe20000010802 */
[----:B------:R-:W-:Y:S01]  /*12be0*/  IADD3 R195, R195, -0x2, RZ ;  /* 0xfffffffec3c37810 */ /* 0x000fe20007ffe0ff */
[----:B------:R-:W-:Y:S01]  /*12bf0*/  FFMA.FTZ R3, R13, c[0x0][0x2d0], -R2 ;  /* 0x0000b4000d037a23 */ /* 0x000fe20000010802 */
[----:B------:R-:W-:Y:S01]  /*12c00*/  LDSM.16.MT88.4 R32, [R181+0x800] ;  /* 0x00080000b520783b */ /* 0x000fe20000004200 */
[----:B------:R1:W-:Y:S01]  /*12c10*/  MUFU.EX2 R110, R0 ;  /* 0x00000000006e7308 */ /* 0x0003e20000000800 */
[----:B------:R-:W-:-:S02]  /*12c20*/  ISETP.NE.AND P1, PT, R135, 0x1, PT ;  /* 0x000000018700780c */ /* 0x000fc40003f25270 */
[----:B------:R-:W-:Y:S01]  /*12c30*/  LDSM.16.MT88.4 R36, [R180] ;  /* 0x00000000b424783b */ /* 0x000fe20000004200 */
[----:B------:R-:W-:-:S03]  /*12c40*/  MOV R135, c[0x0][0x32c] ;  /* 0x0000cb0000877a02 */ /* 0x000fc60000000f00 */
[----:B------:R-:W-:Y:S01]  /*12c50*/  LDSM.16.MT88.4 R40, [R178+0x1000] ;  /* 0x00100000b228783b */ /* 0x000fe20000004200 */
[----:B------:R2:W-:Y:S03]  /*12c60*/  MUFU.EX2 R119, R3 ;  /* 0x0000000300777308 */ /* 0x0005e60000000800 */
[----:B------:R-:W-:Y:S04]  /*12c70*/  LDSM.16.MT88.4 R52, [R180+0x800] ;  /* 0x00080000b434783b */ /* 0x000fe80000004200 */
[----:B------:R-:W-:Y:S01]  /*12c80*/  LDSM.16.MT88.4 R56, [R181+0x1000] ;  /* 0x00100000b538783b */ /* 0x000fe20000004200 */
[----:B-1----:R-:W-:-:S03]  /*12c90*/  FFMA.FTZ R0, R11, c[0x0][0x2d0], -R2 ;  /* 0x0000b4000b007a23 */ /* 0x002fc60000010802 */
[----:B------:R-:W-:Y:S01]  /*12ca0*/  LDSM.16.MT88.4 R68, [R181+0x1800] ;  /* 0x00180000b544783b */ /* 0x000fe20000004200 */
[----:B------:R1:W-:Y:S03]  /*12cb0*/  MUFU.EX2 R108, R0 ;  /* 0x00000000006c7308 */ /* 0x0003e60000000800 */
[----:B------:R-:W-:Y:S01]  /*12cc0*/  LDSM.16.MT88.4 R72, [R178+0x2000] ;  /* 0x00200000b248783b */ /* 0x000fe20000004200 */
[----:B--2---:R-:W-:-:S03]  /*12cd0*/  FFMA.FTZ R3, R14, c[0x0][0x2d0], -R2 ;  /* 0x0000b4000e037a23 */ /* 0x004fc60000010802 */
[----:B------:R-:W-:Y:S01]  /*12ce0*/  LDSM.16.MT88.4 R60, [R179+0x1000] ;  /* 0x00100000b33c783b */ /* 0x000fe20000004200 */
[----:B------:R-:W-:Y:S03]  /*12cf0*/  MUFU.EX2 R118, R3 ;  /* 0x0000000300767308 */ /* 0x000fe60000000800 */
[----:B------:R-:W-:Y:S04]  /*12d00*/  LDSM.16.MT88.4 R64, [R180+0x1000] ;  /* 0x00100000b440783b */ /* 0x000fe80000004200 */
[----:B------:R-:W-:Y:S01]  /*12d10*/  LDSM.16.MT88.4 R80, [R180+0x1800] ;  /* 0x00180000b450783b */ /* 0x000fe20000004200 */
[----:B-1----:R-:W-:-:S03]  /*12d20*/  FFMA.FTZ R0, R12, c[0x0][0x2d0], -R2 ;  /* 0x0000b4000c007a23 */ /* 0x002fc60000010802 */
[----:B------:R-:W1:Y:S01]  /*12d30*/  LDSM.16.MT88.4 R12, [R178] ;  /* 0x00000000b20c783b */ /* 0x000e620000004200 */
[----:B------:R2:W3:Y:S03]  /*12d40*/  MUFU.EX2 R109, R0 ;  /* 0x00000000006d7308 */ /* 0x0004e60000000800 */
[----:B------:R-:W4:Y:S04]  /*12d50*/  LDSM.16.MT88.4 R84, [R179+0x2000] ;  /* 0x00200000b354783b */ /* 0x000f280000004200 */
[----:B------:R-:W-:Y:S04]  /*12d60*/  LDSM.16.MT88.4 R92, [R179+0x2800] ;  /* 0x00280000b35c783b */ /* 0x000fe80000004200 */
[----:B------:R-:W-:Y:S04]  /*12d70*/  LDSM.16.MT88.4 R96, [R180+0x2800] ;  /* 0x00280000b460783b */ /* 0x000fe80000004200 */
[----:B------:R-:W-:Y:S01]  /*12d80*/  LDSM.16.MT88.4 R112, [R179+0x3000] ;  /* 0x00300000b370783b */ /* 0x000fe20000004200 */
[----:B--2---:R-:W-:Y:S01]  /*12d90*/  FMUL.FTZ R0, R5, c[0x0][0x2d0] ;  /* 0x0000b40005007a20 */ /* 0x004fe20000410000 */
[----:B---3--:R-:W-:-:S02]  /*12da0*/  F2FP.BF16.PACK_AB R10, R119, R109 ;  /* 0x0000006d770a723e */ /* 0x008fc400000010ff */
[----:B------:R-:W-:Y:S02]  /*12db0*/  LDSM.16.MT88.4 R120, [R181+0x3000] ;  /* 0x00300000b578783b */ /* 0x000fe40000004200 */
[----:B------:R-:W-:Y:S02]  /*12dc0*/  FSEL R0, R0, RZ, P0 ;  /* 0x000000ff00007208 */ /* 0x000fe40000000000 */
[----:B------:R-:W-:Y:S03]  /*12dd0*/  LDSM.16.MT88.4 R48, [R179+0x1800] ;  /* 0x00180000b330783b */ /* 0x000fe60000004200 */
[--C-:B------:R-:W-:Y:S01]  /*12de0*/  FFMA.FTZ R3, R6, c[0x0][0x2d0], -R0.reuse ;  /* 0x0000b40006037a23 */ /* 0x100fe20000010800 */
[----:B------:R-:W-:Y:S03]  /*12df0*/  LDSM.16.MT88.4 R88, [R181+0x2000] ;  /* 0x00200000b558783b */ /* 0x000fe60000004200 */
[----:B------:R2:W-:Y:S01]  /*12e00*/  MUFU.EX2 R6, R3 ;  /* 0x0000000300067308 */ /* 0x0005e20000000800 */
[----:B------:R-:W3:Y:S01]  /*12e10*/  LDSM.16.MT88.4 R104, [R178+0x3000] ;  /* 0x00300000b268783b */ /* 0x000ee20000004200 */
[----:B--2---:R-:W-:-:S06]  /*12e20*/  FFMA.FTZ R3, R7, c[0x0][0x2d0], -R0 ;  /* 0x0000b40007037a23 */ /* 0x004fcc0000010800 */
[----:B------:R2:W5:Y:S02]  /*12e30*/  MUFU.EX2 R4, R3 ;  /* 0x0000000300047308 */ /* 0x0005640000000800 */
[----:B--2---:R-:W-:Y:S01]  /*12e40*/  FFMA.FTZ R3, R8, c[0x0][0x2d0], -R0 ;  /* 0x0000b40008037a23 */ /* 0x004fe20000010800 */
[----:B------:R-:W-:-:S05]  /*12e50*/  F2FP.BF16.PACK_AB R8, R108, R110 ;  /* 0x0000006e6c08723e */ /* 0x000fca00000010ff */
[----:B------:R2:W-:Y:S02]  /*12e60*/  MUFU.EX2 R116, R3 ;  /* 0x0000000300747308 */ /* 0x0005e40000000800 */
[----:B--2---:R-:W-:Y:S01]  /*12e70*/  FFMA.FTZ R3, R9, c[0x0][0x2d0], -R0 ;  /* 0x0000b40009037a23 */ /* 0x004fe20000010800 */
[----:B-----5:R-:W-:-:S05]  /*12e80*/  F2FP.BF16.PACK_AB R9, R4, R6 ;  /* 0x000000060409723e */ /* 0x020fca00000010ff */
[----:B------:R2:W5:Y:S02]  /*12e90*/  MUFU.EX2 R7, R3 ;  /* 0x0000000300077308 */ /* 0x0005640000000800 */
[----:B--2---:R-:W-:Y:S01]  /*12ea0*/  FFMA.FTZ R3, R17, c[0x0][0x2d0], -R2 ;  /* 0x0000b40011037a23 */ /* 0x004fe20000010802 */
[----:B-----5:R-:W-:-:S05]  /*12eb0*/  F2FP.BF16.PACK_AB R11, R7, R116 ;  /* 0x00000074070b723e */ /* 0x020fca00000010ff */
[----:B------:R2:W5:Y:S02]  /*12ec0*/  MUFU.EX2 R124, R3 ;  /* 0x00000003007c7308 */ /* 0x0005640000000800 */
[C---:B-1----:R-:W-:Y:S08]  /*12ed0*/  HMMA.16816.F32.BF16 R152, R8.reuse, R12, RZ ;  /* 0x0000000c0898723c */ /* 0x042ff000000418ff */
[C---:B------:R-:W-:Y:S01]  /*12ee0*/  HMMA.16816.F32.BF16 R12, R8.reuse, R14, RZ ;  /* 0x0000000e080c723c */ /* 0x040fe200000418ff */
[--C-:B--2---:R-:W-:Y:S01]  /*12ef0*/  FFMA.FTZ R3, R16, c[0x0][0x2d0], -R2.reuse ;  /* 0x0000b40010037a23 */ /* 0x104fe20000010802 */
[----:B-----5:R-:W-:Y:S01]  /*12f00*/  F2FP.BF16.PACK_AB R128, R124, R118 ;  /* 0x000000767c80723e */ /* 0x020fe200000010ff */
[----:B------:R-:W1:Y:S01]  /*12f10*/  LDSM.16.MT88.4 R16, [R181] ;  /* 0x00000000b510783b */ /* 0x000e620000004200 */
[----:B------:R-:W-:Y:S01]  /*12f20*/  FFMA.FTZ R2, R28, c[0x0][0x2d0], -R2 ;  /* 0x0000b4001c027a23 */ /* 0x000fe20000010802 */
[----:B------:R-:W-:Y:S03]  /*12f30*/  MUFU.EX2 R125, R3 ;  /* 0x00000003007d7308 */ /* 0x000fe60000000800 */
[C---:B------:R-:W-:Y:S01]  /*12f40*/  HMMA.16816.F32.BF16 R144, R8.reuse, R20, RZ ;  /* 0x000000140890723c */ /* 0x040fe200000418ff */
[----:B------:R-:W2:Y:S04]  /*12f50*/  LDSM.16.MT88.4 R28, [R179+0x800] ;  /* 0x00080000b31c783b */ /* 0x000ea80000004200 */
[----:B------:R5:W3:Y:S03]  /*12f60*/  MUFU.EX2 R204, R2 ;  /* 0x0000000200cc7308 */ /* 0x000ae60000000800 */
[C---:B------:R-:W-:Y:S08]  /*12f70*/  HMMA.16816.F32.BF16 R140, R8.reuse, R22, RZ ;  /* 0x00000016088c723c */ /* 0x040ff000000418ff */
[----:B------:R-:W-:Y:S01]  /*12f80*/  HMMA.16816.F32.BF16 R44, R8, R60, RZ ;  /* 0x0000003c082c723c */ /* 0x000fe200000418ff */
[----:B-----5:R-:W-:Y:S01]  /*12f90*/  FFMA.FTZ R2, R27, c[0x0][0x2d0], -R0 ;  /* 0x0000b4001b027a23 */ /* 0x020fe20000010800 */
[----:B---3--:R-:W-:-:S06]  /*12fa0*/  F2FP.BF16.PACK_AB R130, R204, R125 ;  /* 0x0000007dcc82723e */ /* 0x008fcc00000010ff */
[C---:B----4-:R-:W-:Y:S01]  /*12fb0*/  HMMA.16816.F32.BF16 R76, R8.reuse, R84, RZ ;  /* 0x00000054084c723c */ /* 0x050fe200000418ff */
[----:B------:R3:W-:Y:S07]  /*12fc0*/  MUFU.EX2 R3, R2 ;  /* 0x0000000200037308 */ /* 0x0007ee0000000800 */
[C---:B------:R-:W-:Y:S08]  /*12fd0*/  HMMA.16816.F32.BF16 R100, R8.reuse, R104, RZ ;  /* 0x000000680864723c */ /* 0x040ff000000418ff */
[----:B-1----:R-:W-:Y:S01]  /*12fe0*/  HMMA.16816.F32.BF16 R20, R8, R16, RZ ;  /* 0x000000100814723c */ /* 0x002fe200000418ff */
[----:B---3--:R-:W-:-:S04]  /*12ff0*/  FFMA.FTZ R2, R24, c[0x0][0x2d0], -R0 ;  /* 0x0000b40018027a23 */ /* 0x008fc80000010800 */
[----:B------:R1:W3:Y:S03]  /*13000*/  MUFU.EX2 R117, R2 ;  /* 0x0000000200757308 */ /* 0x0002e60000000800 */
[C---:B------:R-:W-:Y:S08]  /*13010*/  HMMA.16816.F32.BF16 R16, R8.reuse, R18, RZ ;  /* 0x000000120810723c */ /* 0x040ff000000418ff */
[----:B------:R-:W-:Y:S01]  /*13020*/  HMMA.16816.F32.BF16 R104, R8, R106, RZ ;  /* 0x0000006a0868723c */ /* 0x000fe200000418ff */
[--C-:B-1----:R-:W-:Y:S01]  /*13030*/  FFMA.FTZ R2, R26, c[0x0][0x2d0], -R0.reuse ;  /* 0x0000b4001a027a23 */ /* 0x102fe20000010800 */
[----:B---3--:R-:W-:Y:S01]  /*13040*/  F2FP.BF16.PACK_AB R129, R117, R3 ;  /* 0x000000037581723e */ /* 0x008fe200000010ff */
[----:B------:R-:W-:-:S02]  /*13050*/  FFMA.FTZ R0, R25, c[0x0][0x2d0], -R0 ;  /* 0x0000b40019007a23 */ /* 0x000fc40000010800 */
[----:B------:R1:W-:Y:S08]  /*13060*/  MUFU.EX2 R126, R2 ;  /* 0x00000002007e7308 */ /* 0x0003f00000000800 */
[----:B------:R-:W3:Y:S01]  /*13070*/  MUFU.EX2 R203, R0 ;  /* 0x0000000000cb7308 */ /* 0x000ee20000000800 */
[----:B-1----:R-:W-:-:S04]  /*13080*/  FADD.FTZ R2, R6, R4 ;  /* 0x0000000406027221 */ /* 0x002fc80000010000 */
        /* <DEDUP_REMOVED lines=11> */
[----:B------:R-:W1:Y:S02]  /*13140*/  LDSM.16.MT88.4 R12, [R178+0x1800] ;  /* 0x00180000b20c783b */ /* 0x000e640000004200 */
[----:B------:R-:W-:-:S04]  /*13150*/  FADD.FTZ R0, R124, R0 ;  /* 0x000000007c007221 */ /* 0x000fc80000010000 */
[----:B------:R-:W-:Y:S01]  /*13160*/  FADD.FTZ R0, R125, R0 ;  /* 0x000000007d007221 */ /* 0x000fe20000010000 */
[C---:B--2---:R-:W-:Y:S03]  /*13170*/  HMMA.16816.F32.BF16 R144, R128.reuse, R28, R144 ;  /* 0x0000001c8090723c */ /* 0x044fe60000041890 */
[----:B------:R-:W-:Y:S02]  /*13180*/  FADD.FTZ R204, R204, R0 ;  /* 0x00000000cccc7221 */ /* 0x000fe40000010000 */
[----:B------:R-:W-:Y:S02]  /*13190*/  FADD.FTZ R0, R126, R2 ;  /* 0x000000027e007221 */ /* 0x000fe40000010000 */
[----:B------:R-:W-:Y:S01]  /*131a0*/  @P1 IMAD.HI.U32 R2, R227, c[0x0][0x2c8], RZ ;  /* 0x0000b200e3021a27 */ /* 0x000fe200078e00ff */
[----:B------:R-:W-:Y:S03]  /*131b0*/  HMMA.16816.F32.BF16 R140, R128, R30, R140 ;  /* 0x0000001e808c723c */ /* 0x000fe6000004188c */
[----:B------:R-:W-:Y:S01]  /*131c0*/  FADD.FTZ R203, R203, R0 ;  /* 0x00000000cbcb7221 */ /* 0x000fe20000010000 */
[----:B------:R-:W-:-:S02]  /*131d0*/  MOV R0, R227 ;  /* 0x000000e300007202 */ /* 0x000fc40000000f00 */
[----:B------:R-:W-:Y:S02]  /*131e0*/  @P1 SHF.R.U32.HI R0, RZ, c[0x0][0x2cc], R2 ;  /* 0x0000b300ff001a19 */ /* 0x000fe40000011602 */
[----:B------:R-:W-:Y:S01]  /*131f0*/  HMMA.16816.F32.BF16 R20, R128, R32, R20 ;  /* 0x000000208014723c */ /* 0x000fe20000041814 */
[----:B------:R-:W-:Y:S02]  /*13200*/  ISETP.GE.AND P1, PT, R135, 0x1, PT ;  /* 0x000000018700780c */ /* 0x000fe40003f26270 */
[----:B------:R-:W-:-:S04]  /*13210*/  IADD3 R2, R136, R0, RZ ;  /* 0x0000000088027210 */ /* 0x000fc80007ffe0ff */
[----:B------:R-:W-:Y:S01]  /*13220*/  IADD3 R0, R2, c[0x0][0x328], RZ ;  /* 0x0000ca0002007a10 */ /* 0x000fe20007ffe0ff */
[----:B------:R-:W-:Y:S08]  /*13230*/  HMMA.16816.F32.BF16 R24, R128, R34, R16 ;  /* 0x000000228018723c */ /* 0x000ff00000041810 */
[C---:B------:R-:W-:Y:S08]  /*13240*/  HMMA.16816.F32.BF16 R28, R8.reuse, R36, RZ ;  /* 0x00000024081c723c */ /* 0x040ff000000418ff */
[C---:B------:R-:W-:Y:S08]  /*13250*/  HMMA.16816.F32.BF16 R32, R8.reuse, R38, RZ ;  /* 0x000000260820723c */ /* 0x040ff000000418ff */
[C---:B------:R-:W-:Y:S08]  /*13260*/  HMMA.16816.F32.BF16 R36, R8.reuse, R40, RZ ;  /* 0x000000280824723c */ /* 0x040ff000000418ff */
[----:B------:R-:W-:Y:S08]  /*13270*/  HMMA.16816.F32.BF16 R40, R8, R42, RZ ;  /* 0x0000002a0828723c */ /* 0x000ff000000418ff */
[C---:B------:R-:W-:Y:S08]  /*13280*/  HMMA.16816.F32.BF16 R28, R128.reuse, R52, R28 ;  /* 0x00000034801c723c */ /* 0x040ff0000004181c */
[----:B------:R-:W-:Y:S08]  /*13290*/  HMMA.16816.F32.BF16 R32, R128, R54, R32 ;  /* 0x000000368020723c */ /* 0x000ff00000041820 */
[C---:B------:R-:W-:Y:S08]  /*132a0*/  HMMA.16816.F32.BF16 R52, R8.reuse, R56, RZ ;  /* 0x000000380834723c */ /* 0x040ff000000418ff */
[----:B------:R-:W-:Y:S08]  /*132b0*/  HMMA.16816.F32.BF16 R56, R8, R58, RZ ;  /* 0x0000003a0838723c */ /* 0x000ff000000418ff */
[C---:B-1----:R-:W-:Y:S08]  /*132c0*/  HMMA.16816.F32.BF16 R36, R128.reuse, R12, R36 ;  /* 0x0000000c8024723c */ /* 0x042ff00000041824 */
[C---:B------:R-:W-:Y:S01]  /*132d0*/  HMMA.16816.F32.BF16 R40, R128.reuse, R14, R40 ;  /* 0x0000000e8028723c */ /* 0x040fe20000041828 */
[----:B------:R-:W1:Y:S07]  /*132e0*/  LDSM.16.MT88.4 R12, [R178+0x2800] ;  /* 0x00280000b20c783b */ /* 0x000e6e0000004200 */
[C---:B------:R-:W-:Y:S08]  /*132f0*/  HMMA.16816.F32.BF16 R52, R128.reuse, R68, R52 ;  /* 0x000000448034723c */ /* 0x040ff00000041834 */
[----:B------:R-:W-:Y:S08]  /*13300*/  HMMA.16816.F32.BF16 R56, R128, R70, R56 ;  /* 0x000000468038723c */ /* 0x000ff00000041838 */
[C---:B------:R-:W-:Y:S08]  /*13310*/  HMMA.16816.F32.BF16 R68, R8.reuse, R72, RZ ;  /* 0x000000480844723c */ /* 0x040ff000000418ff */
[C---:B------:R-:W-:Y:S08]  /*13320*/  HMMA.16816.F32.BF16 R72, R8.reuse, R74, RZ ;  /* 0x0000004a0848723c */ /* 0x040ff000000418ff */
        /* <DEDUP_REMOVED lines=43> */
[----:B------:R-:W-:Y:S07]  /*135e0*/  @!P1 BRA `(.L_x_849) ;  /* 0x0000013000009947 */ /* 0x000fee0003800000 */
        /* <DEDUP_REMOVED lines=11> */
.L_x_851:
[----:B------:R-:W-:-:S04]  /*136a0*/  MOV R2, 0x1 ;  /* 0x0000000100027802 */ /* 0x000fc80000000f00 */
[----:B------:R-:W-:-:S13]  /*136b0*/  ISETP.NE.AND P0, PT, R2, c[0x0][0x32c], PT ;  /* 0x0000cb0002007a0c */ /* 0x000fda0003f05270 */
[----:B------:R-:W-:-:S05]  /*136c0*/  @P0 IMAD.HI.U32 R2, R3, c[0x0][0x330], RZ ;  /* 0x0000cc0003020a27 */ /* 0x000fca00078e00ff */
[----:B------:R-:W-:Y:S02]  /*136d0*/  @P0 SHF.R.U32.HI R3, RZ, c[0x0][0x334], R2 ;  /* 0x0000cd00ff030a19 */ /* 0x000fe40000011602 */
.L_x_852:
[----:B------:R-:W-:Y:S05]  /*136e0*/  BSYNC B0 ;  /* 0x0000000000007941 */ /* 0x000fea0003800000 */
.L_x_850:
[----:B------:R-:W-:-:S05]  /*136f0*/  MOV R2, c[0x0][0x32c] ;  /* 0x0000cb0000027a02 */ /* 0x000fca0000000f00 */
[----:B------:R-:W-:-:S05]  /*13700*/  IMAD R3, R3, R2, c[0x0][0x32c] ;  /* 0x0000cb0003037624 */ /* 0x000fca00078e0202 */
[----:B------:R-:W-:-:S04]  /*13710*/  IMNMX R0, R0, R3, PT ;  /* 0x0000000300007217 */ /* 0x000fc80003800200 */
.L_x_849:
[----:B------:R-:W-:-:S04]  /*13720*/  SHF.R.S32.HI R2, RZ, 0x1f, R0 ;  /* 0x0000001fff027819 */ /* 0x000fc80000011400 */
[----:B------:R-:W-:-:S04]  /*13730*/  LEA.HI R0, R2, R0, RZ, 0x5 ;  /* 0x0000000002007211 */ /* 0x000fc800078f28ff */
[----:B------:R-:W-:-:S04]  /*13740*/  SHF.R.S32.HI R0, RZ, 0x5, R0 ;  /* 0x00000005ff007819 */ /* 0x000fc80000011400 */
[----:B------:R-:W-:-:S04]  /*13750*/  IMNMX R213, R208, R0, !PT ;  /* 0x00000000d0d57217 */ /* 0x000fc80007800200 */
[----:B------:R-:W-:-:S13]  /*13760*/  ISETP.GE.AND P0, PT, R195, R213, PT ;  /* 0x000000d5c300720c */ /* 0x000fda0003f06270 */
[----:B------:R-:W-:Y:S05]  /*13770*/  @!P0 BRA `(.L_x_853) ;  /* 0x00002bf000008947 */ /* 0x000fea0003800000 */
[----:B------:R-:W-:Y:S01]  /*13780*/  ISETP.GE.AND P4, PT, R132, c[0x0][0x1d4], PT ;  /* 0x0000750084007a0c */ /* 0x000fe20003f86270 */
[----:B------:R-:W-:Y:S01]  /*13790*/  IMAD.MOV.U32 R136, RZ, RZ, R5 ;  /* 0x000000ffff887224 */ /* 0x000fe200078e0005 */
[----:B------:R-:W-:Y:S01]  /*137a0*/  ISETP.GE.AND P3, PT, R137, c[0x0][0x1d4], PT ;  /* 0x0000750089007a0c */ /* 0x000fe20003f66270 */
[----:B------:R-:W-:Y:S01]  /*137b0*/  IMAD.MOV.U32 R135, RZ, RZ, R134 ;  /* 0x000000ffff877224 */ /* 0x000fe200078e0086 */
[----:B------:R-:W-:Y:S01]  /*137c0*/  ISETP.GE.AND P2, PT, R200, c[0x0][0x1d4], PT ;  /* 0x00007500c8007a0c */ /* 0x000fe20003f46270 */
[----:B------:R-:W-:Y:S02]  /*137d0*/  IMAD.MOV.U32 R196, RZ, RZ, R195 ;  /* 0x000000ffffc47224 */ /* 0x000fe400078e00c3 */
.L_x_874:
[----:B------:R-:W-:Y:S04]  /*137e0*/  DEPBAR.LE SB0, 0x0 ;  /* 0x000080000000791a */ /* 0x000fe80000000000 */
[----:B------:R-:W-:Y:S01]  /*137f0*/  WARPSYNC 0xffffffff ;  /* 0xffffffff00007948 */ /* 0x000fe20003800000 */
[----:B------:R-:W-:Y:S01]  /*13800*/  BAR.SYNC.DEFER_BLOCKING 0x0 ;  /* 0x0000000000007b1d */ /* 0x000fe20000010000 */
[----:B------:R-:W-:Y:S05]  /*13810*/  ISETP.GT.AND P0, PT, R208, R196, PT ;  /* 0x000000c4d000720c */ /* 0x000fea0003f04270 */
[----:B------:R1:W2:Y:S01]  /*13820*/  LDSM.16.M88.4 R16, [R182] ;  /* 0x00000000b610783b */ /* 0x0002a20000000200 */
[----:B------:R-:W-:Y:S03]  /*13830*/  BSSY B0, `(.L_x_854) ;  /* 0x0000029000007945 */ /* 0x000fe60003800000 */
[----:B------:R1:W3:Y:S04]  /*13840*/  LDSM.16.M88.4 R8, [R177] ;  /* 0x00000000b108783b */ /* 0x0002e80000000200 */
[----:B------:R1:W4:Y:S04]  /*13850*/  LDSM.16.M88.4 R160, [R177+0x800] ;  /* 0x00080000b1a0783b */ /* 0x0003280000000200 */
[----:B------:R1:W1:Y:S04]  /*13860*/  LDSM.16.M88.4 R164, [R183] ;  /* 0x00000000b7a4783b */ /* 0x0002680000000200 */
[----:B------:R1:W1:Y:S04]  /*13870*/  LDSM.16.M88.4 R168, [R186] ;  /* 0x00000000baa8783b */ /* 0x0002680000000200 */
[----:B------:R1:W1:Y:S01]  /*13880*/  LDSM.16.M88.4 R172, [R193] ;  /* 0x00000000c1ac783b */ /* 0x0002620000000200 */
[----:B------:R-:W-:-:S05]  /*13890*/  @P0 BRA `(.L_x_855) ;  /* 0x0000022000000947 */ /* 0x000fca0003800000 */
[----:B------:R-:W-:Y:S01]  /*138a0*/  IMAD.WIDE.U32 R2, R198, c[0x0][0x208], RZ ;  /* 0x00008200c6027a25 */ /* 0x000fe200078e00ff */
[----:B------:R-:W-:Y:S05]  /*138b0*/  SHF.R.S32.HI R0, RZ, 0x1f, R198 ;  /* 0x0000001fff007819 */ /* 0x000fea00000114c6 */
[----:B------:R-:W-:Y:S04]  /*138c0*/  IMAD R0, R0, c[0x0][0x208], RZ ;  /* 0x0000820000007a24 */ /* 0x000fe800078e02ff */
[----:B------:R-:W-:Y:S05]  /*138d0*/  IMAD R0, R198, c[0x0][0x20c], R0 ;  /* 0x00008300c6007a24 */ /* 0x000fea00078e0200 */
[----:B------:R-:W-:Y:S02]  /*138e0*/  IADD3 R3, R3, R0, RZ ;  /* 0x0000000003037210 */ /* 0x000fe40007ffe0ff */
[----:B------:R-:W-:Y:S03]  /*138f0*/  SHF.R.S32.HI R0, RZ, 0x1f, R197 ;  /* 0x0000001fff007819 */ /* 0x000fe600000114c5 */
[C---:B------:R-:W-:Y:S04]  /*13900*/  IMAD.WIDE.U32 R2, R197.reuse, c[0x0][0x218], R2 ;  /* 0x00008600c5027a25 */ /* 0x040fe800078e0002 */
[----:B------:R-:W-:Y:S01]  /*13910*/  IMAD R4, R0, c[0x0][0x218], RZ ;  /* 0x0000860000047a24 */ /* 0x000fe200078e02ff */
[----:B------:R-:W-:Y:S03]  /*13920*/  IADD3 R0, P0, R216, R2, RZ ;  /* 0x00000002d8007210 */ /* 0x000fe60007f1e0ff */
[----:B------:R-:W-:Y:S05]  /*13930*/  IMAD R4, R197, c[0x0][0x21c], R4 ;  /* 0x00008700c5047a24 */ /* 0x000fea00078e0204 */
[----:B------:R-:W-:Y:S02]  /*13940*/  IADD3.X R2, R218, R3, R4, P0, !PT ;  /* 0x00000003da027210 */ /* 0x000fe400007fe404 */
[C---:B------:R-:W-:Y:S04]  /*13950*/  LEA R5, P0, R0.reuse, c[0x0][0x1f8], 0x1 ;  /* 0x00007e0000057a11 */ /* 0x040fe800078008ff */
[----:B------:R-:W-:Y:S01]  /*13960*/  LEA.HI.X R0, R0, c[0x0][0x1fc], R2, 0x1, P0 ;  /* 0x00007f0000007a11 */ /* 0x000fe200000f0c02 */
[----:B------:R-:W-:-:S06]  /*13970*/  BRA.DIV ~URZ, `(.L_x_856) ;  /* 0x0000e1627f007947 */ /* 0x000fcc000b800000 */
[----:B------:R4:W3:Y:S02]  /*13980*/  SHFL.IDX PT, R4, R0, RZ, 0x181f ;  /* 0x00181fff00047589 */ /* 0x0008e400000e0000 */
.L_x_989:
[----:B------:R-:W-:-:S05]  /*13990*/  BRA.DIV ~URZ, `(.L_x_857) ;  /* 0x0000e1a27f007947 */ /* 0x000fca000b800000 */
[----:B----4-:R4:W3:Y:S02]  /*139a0*/  SHFL.IDX PT, R0, R5, RZ, 0x181f ;  /* 0x00181fff05007589 */ /* 0x0108e400000e0000 */
.L_x_990:
[C---:B---3--:R-:W-:Y:S04]  /*139b0*/  LEA R6, P0, R132.reuse, R0, 0x1 ;  /* 0x0000000084067211 */ /* 0x048fe800078008ff */
[----:B------:R-:W-:Y:S02]  /*139c0*/  LEA.HI.X R7, R132, R4, R133, 0x1, P0 ;  /* 0x0000000484077211 */ /* 0x000fe400000f0c85 */
[C---:B------:R-:W-:Y:S03]  /*139d0*/  LEA R2, P0, R201.reuse, R0, 0x1 ;  /* 0x00000000c9027211 */ /* 0x040fe600078008ff */
[----:B------:R-:W-:Y:S01]  /*139e0*/  @!PT LDS RZ, [RZ] ;  /* 0x00000000fffff984 */ /* 0x000fe20000000800 */
[----:B------:R-:W-:Y:S01]  /*139f0*/  @!PT LDS RZ, [RZ] ;  /* 0x00000000fffff984 */ /* 0x000fe20000000800 */
[----:B------:R-:W-:Y:S01]  /*13a00*/  @!PT LDS RZ, [RZ] ;  /* 0x00000000fffff984 */ /* 0x000fe20000000800 */
[----:B------:R3:W-:Y:S01]  /*13a10*/  LDGSTS.E.BYPASS.LTC128B.128 [R194+0x8080], [R6.64], !P4 ;  /* 0x0808000006c27fae */ /* 0x0007e2000e101d48 */
[----:B------:R-:W-:Y:S05]  /*13a20*/  LEA.HI.X R3, R201, R4, R205, 0x1, P0 ;  /* 0x00000004c9037211 */ /* 0x000fea00000f0ccd */
[----:B------:R5:W-:Y:S02]  /*13a30*/  LDGSTS.E.BYPASS.LTC128B.128 [R194+0x9080], [R2.64], !P3 ;  /* 0x0908000002c27fae */ /* 0x000be4000d901d48 */
[C---:B-----5:R-:W-:Y:S04]  /*13a40*/  LEA R2, P0, R200.reuse, R0, 0x1 ;  /* 0x00000000c8027211 */ /* 0x060fe800078008ff */
[----:B------:R-:W-:Y:S05]  /*13a50*/  LEA.HI.X R3, R200, R4, R207, 0x1, P0 ;  /* 0x00000004c8037211 */ /* 0x000fea00000f0ccf */
[----:B------:R5:W-:Y:S02]  /*13a60*/  LDGSTS.E.BYPASS.LTC128B.128 [R194+0xa080], [R2.64], !P2 ;  /* 0x0a08000002c27fae */ /* 0x000be4000d101d48 */
[C---:B-----5:R-:W-:Y:S04]  /*13a70*/  LEA R2, P0, R199.reuse, R0, 0x1 ;  /* 0x00000000c7027211 */ /* 0x060fe800078008ff */
[C---:B------:R-:W-:Y:S02]  /*13a80*/  LEA.HI.X R3, R199.reuse, R4, R206, 0x1, P0 ;  /* 0x00000004c7037211 */ /* 0x040fe400000f0cce */
[----:B------:R-:W-:Y:S11]  /*13a90*/  ISETP.GE.AND P0, PT, R199, c[0x0][0x1d4], PT ;  /* 0x00007500c7007a0c */ /* 0x000ff60003f06270 */
[----:B------:R-:W-:Y:S02]  /*13aa0*/  @!UPT UIADD3 URZ, URZ, URZ, URZ ;  /* 0x0000003f3f3ff290 */ /* 0x000fe4000fffe03f */
[----:B------:R3:W-:Y:S02]  /*13ab0*/  LDGSTS.E.BYPASS.LTC128B.128 [R194+0xb080], [R2.64], !P0 ;  /* 0x0b08000002c27fae */ /* 0x0007e4000c101d48 */
.L_x_855:
[----:B------:R-:W-:Y:S05]  /*13ac0*/  BSYNC B0 ;  /* 0x0000000000007941 */ /* 0x000fea0003800000 */
.L_x_854:
[----:B------:R-:W0:Y:S01]  /*13ad0*/  LDGDEPBAR ;  /* 0x00000000000079af */ /* 0x000e220000000000 */
[----:B------:R-:W-:Y:S01]  /*13ae0*/  WARPSYNC 0xffffffff ;  /* 0xffffffff00007948 */ /* 0x000fe20003800000 */
[C---:B--234-:R-:W-:Y:S01]  /*13af0*/  HMMA.16816.F32.BF16 R4, R16.reuse, R8, RZ ;  /* 0x000000081004723c */ /* 0x05cfe200000418ff */
[----:B------:R-:W-:Y:S02]  /*13b00*/  BSSY B0, `(.L_x_858) ;  /* 0x00000bf000007945 */ /* 0x000fe40003800000 */
[----:B------:R-:W-:Y:S05]  /*13b10*/  ISETP.GT.AND P0, PT, R196, R208, PT ;  /* 0x000000d0c400720c */ /* 0x000fea0003f04270 */
[C---:B------:R-:W-:Y:S08]  /*13b20*/  HMMA.16816.F32.BF16 R8, R16.reuse, R10, RZ ;  /* 0x0000000a1008723c */ /* 0x040ff000000418ff */
[C---:B------:R-:W-:Y:S08]  /*13b30*/  HMMA.16816.F32.BF16 R12, R16.reuse, R160, RZ ;  /* 0x000000a0100c723c */ /* 0x040ff000000418ff */
[----:B------:R-:W-:Y:S01]  /*13b40*/  HMMA.16816.F32.BF16 R16, R16, R162, RZ ;  /* 0x000000a21010723c */ /* 0x000fe200000418ff */
[----:B------:R-:W-:Y:S07]  /*13b50*/  LDSM.16.M88.4 R160, [R185] ;  /* 0x00000000b9a0783b */ /* 0x000fee0000000200 */
[C---:B-1----:R-:W-:Y:S08]  /*13b60*/  HMMA.16816.F32.BF16 R4, R164.reuse, R168, R4 ;  /* 0x000000a8a404723c */ /* 0x042ff00000041804 */
[C---:B------:R-:W-:Y:S01]  /*13b70*/  HMMA.16816.F32.BF16 R8, R164.reuse, R170, R8 ;  /* 0x000000aaa408723c */ /* 0x040fe20000041808 */
[----:B------:R-:W-:Y:S07]  /*13b80*/  LDSM.16.M88.4 R168, [R176+0x800] ;  /* 0x00080000b0a8783b */ /* 0x000fee0000000200 */
[C---:B------:R-:W-:Y:S08]  /*13b90*/  HMMA.16816.F32.BF16 R12, R164.reuse, R172, R12 ;  /* 0x000000aca40c723c */ /* 0x040ff0000004180c */
[----:B------:R-:W-:Y:S01]  /*13ba0*/  HMMA.16816.F32.BF16 R16, R164, R174, R16 ;  /* 0x000000aea410723c */ /* 0x000fe20000041810 */
[----:B------:R-:W1:Y:S07]  /*13bb0*/  LDSM.16.M88.4 R164, [R176] ;  /* 0x00000000b0a4783b */ /* 0x000e6e0000000200 */
[C---:B-1----:R-:W-:Y:S08]  /*13bc0*/  HMMA.16816.F32.BF16 R4, R160.reuse, R164, R4 ;  /* 0x000000a4a004723c */ /* 0x042ff00000041804 */
[C---:B------:R-:W-:Y:S01]  /*13bd0*/  HMMA.16816.F32.BF16 R8, R160.reuse, R166, R8 ;  /* 0x000000a6a008723c */ /* 0x040fe20000041808 */
[----:B------:R-:W-:Y:S07]  /*13be0*/  LDSM.16.M88.4 R164, [R184] ;  /* 0x00000000b8a4783b */ /* 0x000fee0000000200 */
[C---:B------:R-:W-:Y:S08]  /*13bf0*/  HMMA.16816.F32.BF16 R12, R160.reuse, R168, R12 ;  /* 0x000000a8a00c723c */ /* 0x040ff0000004180c */
[----:B------:R-:W-:Y:S01]  /*13c00*/  HMMA.16816.F32.BF16 R16, R160, R170, R16 ;  /* 0x000000aaa010723c */ /* 0x000fe20000041810 */
[----:B------:R-:W1:Y:S06]  /*13c10*/  LDSM.16.M88.4 R160, [R159+-0x3000] ;  /* 0xffd000009fa0783b */ /* 0x000e6c0000000200 */
[----:B------:R-:W2:Y:S01]  /*13c20*/  LDSM.16.M88.4 R168, [R159+-0x2800] ;  /* 0xffd800009fa8783b */ /* 0x000ea20000000200 */
[C---:B-1----:R-:W-:Y:S08]  /*13c30*/  HMMA.16816.F32.BF16 R4, R164.reuse, R160, R4 ;  /* 0x000000a0a404723c */ /* 0x042ff00000041804 */
[C---:B------:R-:W-:Y:S01]  /*13c40*/  HMMA.16816.F32.BF16 R8, R164.reuse, R162, R8 ;  /* 0x000000a2a408723c */ /* 0x040fe20000041808 */
[----:B------:R-:W-:Y:S07]  /*13c50*/  LDSM.16.M88.4 R160, [R182+0x4000] ;  /* 0x00400000b6a0783b */ /* 0x000fee0000000200 */
[C---:B--2---:R-:W-:Y:S08]  /*13c60*/  HMMA.16816.F32.BF16 R12, R164.reuse, R168, R12 ;  /* 0x000000a8a40c723c */ /* 0x044ff0000004180c */
[----:B------:R-:W-:Y:S01]  /*13c70*/  HMMA.16816.F32.BF16 R16, R164, R170, R16 ;  /* 0x000000aaa410723c */ /* 0x000fe20000041810 */
[----:B------:R-:W1:Y:S06]  /*13c80*/  LDSM.16.M88.4 R164, [R177+0x1000] ;  /* 0x00100000b1a4783b */ /* 0x000e6c0000000200 */
[----:B------:R-:W2:Y:S01]  /*13c90*/  LDSM.16.M88.4 R168, [R177+0x1800] ;  /* 0x00180000b1a8783b */ /* 0x000ea20000000200 */
[C---:B-1----:R-:W-:Y:S08]  /*13ca0*/  HMMA.16816.F32.BF16 R4, R160.reuse, R164, R4 ;  /* 0x000000a4a004723c */ /* 0x042ff00000041804 */
[C---:B------:R-:W-:Y:S01]  /*13cb0*/  HMMA.16816.F32.BF16 R8, R160.reuse, R166, R8 ;  /* 0x000000a6a008723c */ /* 0x040fe20000041808 */
[----:B------:R-:W-:Y:S07]  /*13cc0*/  LDSM.16.M88.4 R164, [R183+0x4000] ;  /* 0x00400000b7a4783b */ /* 0x000fee0000000200 */
[C---:B--2---:R-:W-:Y:S08]  /*13cd0*/  HMMA.16816.F32.BF16 R12, R160.reuse, R168, R12 ;  /* 0x000000a8a00c723c */ /* 0x044ff0000004180c */
[----:B------:R-:W-:Y:S01]  /*13ce0*/  HMMA.16816.F32.BF16 R16, R160, R170, R16 ;  /* 0x000000aaa010723c */ /* 0x000fe20000041810 */
[----:B------:R-:W1:Y:S06]  /*13cf0*/  LDSM.16.M88.4 R160, [R189] ;  /* 0x00000000bda0783b */ /* 0x000e6c0000000200 */
[----:B------:R-:W2:Y:S01]  /*13d00*/  LDSM.16.M88.4 R168, [R188] ;  /* 0x00000000bca8783b */ /* 0x000ea20000000200 */
        /* <DEDUP_REMOVED lines=69> */
[----:B------:R-:W2:Y:S01]  /*14160*/  LDSM.16.M88.4 R168, [R159+0x800] ;  /* 0x000800009fa8783b */ /* 0x000ea20000000200 */
[----:B------:R-:W-:Y:S05]  /*14170*/  DEPBAR.LE SB0, 0x0 ;  /* 0x000080000000791a */ /* 0x000fea0000000000 */
[----:B------:R-:W-:Y:S01]  /*14180*/  BAR.SYNC.DEFER_BLOCKING 0x0 ;  /* 0x0000000000007b1d */ /* 0x000fe20000010000 */
[C---:B-1----:R-:W-:Y:S08]  /*14190*/  HMMA.16816.F32.BF16 R4, R164.reuse, R160, R4 ;  /* 0x000000a0a404723c */ /* 0x042ff00000041804 */
[C---:B------:R-:W-:Y:S08]  /*141a0*/  HMMA.16816.F32.BF16 R8, R164.reuse, R162, R8 ;  /* 0x000000a2a408723c */ /* 0x040ff00000041808 */
[C---:B--2---:R-:W-:Y:S08]  /*141b0*/  HMMA.16816.F32.BF16 R12, R164.reuse, R168, R12 ;  /* 0x000000a8a40c723c */ /* 0x044ff0000004180c */
        /* <DEDUP_REMOVED lines=34> */
[----:B--234-:R-:W-:Y:S02]  /*143e0*/  IMAD.MOV.U32 R2, RZ, RZ, c[0x0][0x2b8] ;  /* 0x0000ae00ff027624 */ /* 0x01cfe400078e00ff */
[----:B------:R-:W-:Y:S03]  /*143f0*/  IMAD.MOV.U32 R197, RZ, RZ, RZ ;  /* 0x000000ffffc57224 */ /* 0x000fe600078e00ff */
[----:B------:R-:W-:Y:S01]  /*14400*/  ISETP.NE.AND P1, PT, R2, 0x1, PT ;  /* 0x000000010200780c */ /* 0x000fe20003f25270 */
[----:B------:R-:W-:Y:S05]  /*14410*/  IMAD R2, R196, 0x20, R226 ;  /* 0x00000020c4027824 */ /* 0x000fea00078e02e2 */
[----:B------:R-:W-:Y:S05]  /*14420*/  IADD3 R2, R2, -0x20, R212 ;  /* 0xffffffe002027810 */ /* 0x000fea0007ffe0d4 */
[--C-:B-1----:R-:W-:Y:S02]  /*14430*/  IMAD.MOV.U32 R0, RZ, RZ, R2.reuse ;  /* 0x000000ffff007224 */ /* 0x102fe400078e0002 */
[----:B------:R-:W-:Y:S05]  /*14440*/  @P1 IMAD.HI.U32 R3, R2, c[0x0][0x2bc], RZ ;  /* 0x0000af0002031a27 */ /* 0x000fea00078e00ff */
[----:B------:R-:W-:Y:S04]  /*14450*/  @P1 SHF.R.U32.HI R0, RZ, c[0x0][0x2c0], R3 ;  /* 0x0000b000ff001a19 */ /* 0x000fe80000011603 */
[C---:B------:R-:W-:Y:S04]  /*14460*/  @!P5 IADD3 R3, P0, R0.reuse, R222, RZ ;  /* 0x000000de0003d210 */ /* 0x040fe80007f1e0ff */
[C---:B------:R-:W-:Y:S02]  /*14470*/  @!P5 LEA.HI.X.SX32 R5, R0.reuse, R225, 0x1, P0 ;  /* 0x000000e10005d211 */ /* 0x040fe400000f0eff */
[C---:B------:R-:W-:Y:S02]  /*14480*/  @!P5 LEA R4, P0, R3.reuse, c[0x0][0x2a0], 0x2 ;  /* 0x0000a8000304da11 */ /* 0x040fe400078010ff */
[----:B------:R-:W-:Y:S02]  /*14490*/  IADD3 R0, -R0, RZ, RZ ;  /* 0x000000ff00007210 */ /* 0x000fe40007ffe1ff */
[----:B------:R-:W-:Y:S03]  /*144a0*/  @!P5 LEA.HI.X R5, R3, c[0x0][0x2a4], R5, 0x2, P0 ;  /* 0x0000a9000305da11 */ /* 0x000fe600000f1405 */
[----:B------:R-:W-:Y:S02]  /*144b0*/  IMAD R198, R0, c[0x0][0x2b8], R2 ;  /* 0x0000ae0000c67a24 */ /* 0x000fe400078e0202 */
[----:B------:R-:W2:Y:S02]  /*144c0*/  @!P5 LDG.E R197, [R4.64] ;  /* 0x0000000804c5d981 */ /* 0x000ea4000c1e1900 */
[----:B------:R-:W-:Y:S01]  /*144d0*/  IMAD.WIDE.U32 R2, R198, c[0x0][0x1e0], RZ ;  /* 0x00007800c6027a25 */ /* 0x000fe200078e00ff */
[----:B------:R-:W-:Y:S05]  /*144e0*/  SHF.R.S32.HI R0, RZ, 0x1f, R198 ;  /* 0x0000001fff007819 */ /* 0x000fea00000114c6 */
[----:B------:R-:W-:Y:S04]  /*144f0*/  IMAD R0, R0, c[0x0][0x1e0], RZ ;  /* 0x0000780000007a24 */ /* 0x000fe800078e02ff */
[----:B------:R-:W-:Y:S05]  /*14500*/  IMAD R0, R198, c[0x0][0x1e4], R0 ;  /* 0x00007900c6007a24 */ /* 0x000fea00078e0200 */
[----:B------:R-:W-:Y:S02]  /*14510*/  IADD3 R3, R3, R0, RZ ;  /* 0x0000000003037210 */ /* 0x000fe40007ffe0ff */
        /* <DEDUP_REMOVED lines=10> */
.L_x_991:
[----:B------:R-:W-:-:S05]  /*145c0*/  BRA.DIV ~URZ, `(.L_x_861) ;  /* 0x0000d6327f007947 */ /* 0x000fca000b800000 */
[----:B-1----:R1:W3:Y:S02]  /*145d0*/  SHFL.IDX PT, R0, R5, RZ, 0x181f ;  /* 0x00181fff05007589 */ /* 0x0022e400000e0000 */
.L_x_992:
[C---:B---3--:R-:W-:Y:S04]  /*145e0*/  LEA R6, P0, R132.reuse, R0, 0x1 ;  /* 0x0000000084067211 */ /* 0x048fe800078008ff */
[----:B--2---:R-:W-:Y:S02]  /*145f0*/  LEA.HI.X R7, R132, R4, R133, 0x1, P0 ;  /* 0x0000000484077211 */ /* 0x004fe400000f0c85 */
[C---:B------:R-:W-:Y:S03]  /*14600*/  LEA R2, P0, R201.reuse, R0, 0x1 ;  /* 0x00000000c9027211 */ /* 0x040fe600078008ff */
[----:B------:R-:W-:Y:S01]  /*14610*/  @!PT LDS RZ, [RZ] ;  /* 0x00000000fffff984 */ /* 0x000fe20000000800 */
[----:B------:R-:W-:Y:S01]  /*14620*/  @!PT LDS RZ, [RZ] ;  /* 0x00000000fffff984 */ /* 0x000fe20000000800 */
[----:B------:R-:W-:Y:S01]  /*14630*/  @!PT LDS RZ, [RZ] ;  /* 0x00000000fffff984 */ /* 0x000fe20000000800 */
[----:B------:R2:W-:Y:S01]  /*14640*/  LDGSTS.E.BYPASS.LTC128B.128 [R194+0xc080], [R6.64], !P4 ;  /* 0x0c08000006c27fae */ /* 0x0005e2000e101d48 */
[----:B------:R-:W-:Y:S05]  /*14650*/  LEA.HI.X R3, R201, R4, R205, 0x1, P0 ;  /* 0x00000004c9037211 */ /* 0x000fea00000f0ccd */
[----:B------:R3:W-:Y:S02]  /*14660*/  LDGSTS.E.BYPASS.LTC128B.128 [R194+0xd080], [R2.64], !P3 ;  /* 0x0d08000002c27fae */ /* 0x0007e4000d901d48 */
[C---:B---3--:R-:W-:Y:S04]  /*14670*/  LEA R2, P0, R200.reuse, R0, 0x1 ;  /* 0x00000000c8027211 */ /* 0x048fe800078008ff */
[----:B------:R-:W-:Y:S05]  /*14680*/  LEA.HI.X R3, R200, R4, R207, 0x1, P0 ;  /* 0x00000004c8037211 */ /* 0x000fea00000f0ccf */
[----:B------:R3:W-:Y:S02]  /*14690*/  LDGSTS.E.BYPASS.LTC128B.128 [R194+0xe080], [R2.64], !P2 ;  /* 0x0e08000002c27fae */ /* 0x0007e4000d101d48 */
[C---:B---3--:R-:W-:Y:S04]  /*146a0*/  LEA R2, P0, R199.reuse, R0, 0x1 ;  /* 0x00000000c7027211 */ /* 0x048fe800078008ff */
[C---:B------:R-:W-:Y:S02]  /*146b0*/  LEA.HI.X R3, R199.reuse, R4, R206, 0x1, P0 ;  /* 0x00000004c7037211 */ /* 0x040fe400000f0cce */
[----:B------:R-:W-:Y:S11]  /*146c0*/  ISETP.GE.AND P0, PT, R199, c[0x0][0x1d4], PT ;  /* 0x00007500c7007a0c */ /* 0x000ff60003f06270 */
[----:B------:R-:W-:Y:S02]  /*146d0*/  @!UPT UIADD3 URZ, URZ, URZ, URZ ;  /* 0x0000003f3f3ff290 */ /* 0x000fe4000fffe03f */
[----:B------:R2:W-:Y:S02]  /*146e0*/  LDGSTS.E.BYPASS.LTC128B.128 [R194+0xf080], [R2.64], !P0 ;  /* 0x0f08000002c27fae */ /* 0x0005e4000c101d48 */
.L_x_859:
[----:B--234-:R-:W-:Y:S05]  /*146f0*/  BSYNC B0 ;  /* 0x0000000000007941 */ /* 0x01cfea0003800000 */
.L_x_858:
[----:B-1----:R-:W-:Y:S01]  /*14700*/  IMAD.MOV.U32 R0, RZ, RZ, c[0x0][0x2c4] ;  /* 0x0000b100ff007624 */ /* 0x002fe200078e00ff */
[----:B------:R-:W0:Y:S01]  /*14710*/  LDGDEPBAR ;  /* 0x00000000000079af */ /* 0x000e220000000000 */
[----:B------:R-:W-:Y:S01]  /*14720*/  IMAD.IADD R4, R231, 0x1, R227 ;  /* 0x00000001e7047824 */ /* 0x000fe200078e02e3 */
[----:B------:R-:W-:Y:S01]  /*14730*/  ULDC UR4, c[0x0][0x324] ;  /* 0x0000c90000047ab9 */ /* 0x000fe20000000800 */
[----:B------:R-:W-:Y:S01]  /*14740*/  IMAD.SHL.U32 R5, R196, 0x20, RZ ;  /* 0x00000020c4057824 */ /* 0x000fe200078e00ff */
[----:B------:R-:W-:Y:S01]  /*14750*/  ISETP.NE.AND P0, PT, R0, 0x1, PT ;  /* 0x000000010000780c */ /* 0x000fe20003f05270 */
[----:B------:R-:W-:Y:S11]  /*14760*/  ULOP3.LUT UR4, URZ, UR4, URZ, 0x33, !UPT ;  /* 0x000000043f047292 */ /* 0x000ff6000f8e333f */
[----:B------:R-:W-:Y:S01]  /*14770*/  @!UPT UIADD3 URZ, URZ, URZ, URZ ;  /* 0x0000003f3f3ff290 */ /* 0x000fe2000fffe03f */
[----:B------:R-:W-:Y:S05]  /*14780*/  @P0 IMAD.HI.U32 R0, R4, c[0x0][0x2c8], RZ ;  /* 0x0000b20004000a27 */ /* 0x000fea00078e00ff */
[----:B------:R-:W-:Y:S02]  /*14790*/  @P0 SHF.R.U32.HI R4, RZ, c[0x0][0x2cc], R0 ;  /* 0x0000b300ff040a19 */ /* 0x000fe40000011600 */
[----:B------:R-:W-:Y:S04]  /*147a0*/  IADD3 R0, -R215, 0x1, -R5 ;  /* 0x00000001d7007810 */ /* 0x000fe80007ffe905 */
[----:B------:R-:W-:Y:S04]  /*147b0*/  IADD3 R0, -R210, R0, R209 ;  /* 0x00000000d2007210 */ /* 0x000fe80007ffe1d1 */
[C---:B------:R-:W-:Y:S02]  /*147c0*/  IADD3 R6, R0.reuse, UR4, RZ ;  /* 0x0000000400067c10 */ /* 0x040fe4000fffe0ff */
[----:B------:R-:W-:Y:S01]  /*147d0*/  IADD3 R7, R0, c[0x0][0x328], RZ ;  /* 0x0000ca0000077a10 */ /* 0x000fe20007ffe0ff */
[----:B------:R-:W-:-:S05]  /*147e0*/  BRA.DIV ~URZ, `(.L_x_862) ;  /* 0x0000d4727f007947 */ /* 0x000fca000b800000 */
[----:B------:R1:W2:Y:S02]  /*147f0*/  SHFL.IDX PT, R3, R4, RZ, 0x1c1f ;  /* 0x001c1fff04037589 */ /* 0x0002a400000e0000 */
.L_x_993:
[----:B--2---:R-:W-:Y:S01]  /*14800*/  IADD3 R2, R7, R3, RZ ;  /* 0x0000000307027210 */ /* 0x004fe20007ffe0ff */
[----:B------:R-:W-:Y:S05]  /*14810*/  IMAD.MOV.U32 R0, RZ, RZ, c[0x0][0x32c] ;  /* 0x0000cb00ff007624 */ /* 0x000fea00078e00ff */
[----:B------:R-:W-:Y:S01]  /*14820*/  ISETP.GE.AND P0, PT, R0, 0x1, PT ;  /* 0x000000010000780c */ /* 0x000fe20003f06270 */
[----:B------:R-:W-:Y:S11]  /*14830*/  IMAD.IADD R0, R6, 0x1, R3 ;  /* 0x0000000106007824 */ /* 0x000ff600078e0203 */
[----:B------:R-:W-:Y:S01]  /*14840*/  @!UPT UIADD3 URZ, URZ, URZ, URZ ;  /* 0x0000003f3f3ff290 */ /* 0x000fe2000fffe03f */
[----:B------:R-:W-:-:S05]  /*14850*/  @!P0 BRA `(.L_x_863) ;  /* 0x0000018000008947 */ /* 0x000fca0003800000 */
[----:B------:R-:W-:Y:S01]  /*14860*/  IADD3 R3, -R210, R209, R3 ;  /* 0x000000d1d2037210 */ /* 0x000fe20007ffe103 */
[----:B------:R-:W-:Y:S03]  /*14870*/  BSSY B0, `(.L_x_864) ;  /* 0x0000011000007945 */ /* 0x000fe60003800000 */
        /* <DEDUP_REMOVED lines=11> */
.L_x_865:
[----:B------:R-:W-:Y:S04]  /*14930*/  MOV R8, c[0x0][0x32c] ;  /* 0x0000cb0000087a02 */ /* 0x000fe80000000f00 */
[----:B------:R-:W-:Y:S11]  /*14940*/  ISETP.NE.AND P0, PT, R8, 0x1, PT ;  /* 0x000000010800780c */ /* 0x000ff60003f05270 */
[----:B------:R-:W-:Y:S02]  /*14950*/  @!UPT UIADD3 URZ, URZ, URZ, URZ ;  /* 0x0000003f3f3ff290 */ /* 0x000fe4000fffe03f */
[----:B------:R-:W-:Y:S05]  /*14960*/  @P0 IMAD.HI.U32 R8, R3, c[0x0][0x330], RZ ;  /* 0x0000cc0003080a27 */ /* 0x000fea00078e00ff */
[----:B------:R-:W-:Y:S02]  /*14970*/  @P0 SHF.R.U32.HI R3, RZ, c[0x0][0x334], R8 ;  /* 0x0000cd00ff030a19 */ /* 0x000fe40000011608 */
.L_x_866:
[----:B------:R-:W-:Y:S05]  /*14980*/  BSYNC B0 ;  /* 0x0000000000007941 */ /* 0x000fea0003800000 */
.L_x_864:
[----:B------:R-:W-:Y:S04]  /*14990*/  IMAD R3, R3, c[0x0][0x32c], -R5 ;  /* 0x0000cb0003037a24 */ /* 0x000fe800078e0a05 */
[----:B------:R-:W-:Y:S05]  /*149a0*/  IMAD.IADD R3, R3, 0x1, -R215 ;  /* 0x0000000103037824 */ /* 0x000fea00078e0ad7 */
[----:B------:R-:W-:Y:S02]  /*149b0*/  IMNMX R0, R0, R3, !PT ;  /* 0x0000000300007217 */ /* 0x000fe40007800200 */
[----:B------:R-:W-:Y:S04]  /*149c0*/  IADD3 R3, R3, c[0x0][0x32c], RZ ;  /* 0x0000cb0003037a10 */ /* 0x000fe80007ffe0ff */
[----:B------:R-:W-:Y:S02]  /*149d0*/  IMNMX R2, R2, R3, PT ;  /* 0x0000000302027217 */ /* 0x000fe40003800200 */
.L_x_863:
[----:B------:R-:W-:Y:S04]  /*149e0*/  ISETP.GT.AND P1, PT, R196, -0x1, PT ;  /* 0xffffffffc400780c */ /* 0x000fe80003f24270 */
[----:B------:R-:W-:Y:S04]  /*149f0*/  ISETP.GT.AND P0, PT, R0, RZ, P1 ;  /* 0x000000ff0000720c */ /* 0x000fe80000f04270 */
[----:B------:R-:W-:Y:S04]  /*14a00*/  ISETP.LT.OR P0, PT, R2, 0x1, P0 ;  /* 0x000000010200780c */ /* 0x000fe80000701670 */
[----:B------:R-:W-:Y:S02]  /*14a10*/  FSEL R14, R172, -INF , !P0 ;  /* 0xff800000ac0e7808 */ /* 0x000fe40004000000 */
[----:B------:R-:W-:Y:S04]  /*14a20*/  ISETP.GT.AND P0, PT, R0, 0x1, P1 ;  /* 0x000000010000780c */ /* 0x000fe80000f04270 */
        /* <DEDUP_REMOVED lines=19> */
[----:B------:R-:W-:Y:S01]  /*14b60*/  FSEL R15, R9, -INF , !P0 ;  /* 0xff800000090f7808 */ /* 0x000fe20004000000 */
[----:B------:R-:W-:-:S06]  /*14b70*/  BRA.DIV ~URZ, `(.L_x_867) ;  /* 0x0000d1527f007947 */ /* 0x000fcc000b800000 */
[----:B------:R2:W3:Y:S02]  /*14b80*/  SHFL.IDX PT, R3, R4, 0x1, 0x1c1f ;  /* 0x003c1f0004037f89 */ /* 0x0004e400000e0000 */
.L_x_994:
[----:B---3--:R-:W-:Y:S01]  /*14b90*/  IADD3 R2, R7, R3, RZ ;  /* 0x0000000307027210 */ /* 0x008fe20007ffe0ff */
        /* <DEDUP_REMOVED lines=11> */
[----:B-12---:R-:W-:Y:S05]  /*14c50*/  IMAD.MOV.U32 R4, RZ, RZ, c[0x0][0x32c] ;  /* 0x0000cb00ff047624 */ /* 0x006fea00078e00ff */
[----:B------:R-:W-:Y:S11]  /*14c60*/  ISETP.NE.AND P0, PT, R4, 0x1, PT ;  /* 0x000000010400780c */ /* 0x000ff60003f05270 */
[----:B------:R-:W-:Y:S02]  /*14c70*/  @!UPT UIADD3 URZ, URZ, URZ, URZ ;  /* 0x0000003f3f3ff290 */ /* 0x000fe4000fffe03f */
[----:B------:R-:W-:Y:S05]  /*14c80*/  @P0 IMAD.HI.U32 R4, R3, c[0x0][0x330], RZ ;  /* 0x0000cc0003040a27 */ /* 0x000fea00078e00ff */
[----:B------:R-:W-:Y:S04]  /*14c90*/  @P0 SHF.R.U32.HI R3, RZ, c[0x0][0x334], R4 ;  /* 0x0000cd00ff030a19 */ /* 0x000fe80000011604 */
[----:B------:R-:W-:Y:S01]  /*14ca0*/  LOP3.LUT R3, RZ, R3, RZ, 0x33, !PT ;  /* 0x00000003ff037212 */ /* 0x000fe200078e33ff */
[----:B------:R-:W-:-:S05]  /*14cb0*/  BRA `(.L_x_871) ;  /* 0x0000005000007947 */ /* 0x000fca0003800000 */
.L_x_870:
[----:B-12---:R-:W-:Y:S04]  /*14cc0*/  MOV R4, c[0x0][0x32c] ;  /* 0x0000cb0000047a02 */ /* 0x006fe80000000f00 */
[----:B------:R-:W-:Y:S11]  /*14cd0*/  ISETP.NE.AND P0, PT, R4, 0x1, PT ;  /* 0x000000010400780c */ /* 0x000ff60003f05270 */
[----:B------:R-:W-:Y:S02]  /*14ce0*/  @!UPT UIADD3 URZ, URZ, URZ, URZ ;  /* 0x0000003f3f3ff290 */ /* 0x000fe4000fffe03f */
[----:B------:R-:W-:Y:S05]  /*14cf0*/  @P0 IMAD.HI.U32 R4, R3, c[0x0][0x330], RZ ;  /* 0x0000cc0003040a27 */ /* 0x000fea00078e00ff */
[----:B------:R-:W-:Y:S02]  /*14d00*/  @P0 SHF.R.U32.HI R3, RZ, c[0x0][0x334], R4 ;  /* 0x0000cd00ff030a19 */ /* 0x000fe40000011604 */
.L_x_871:
[----:B------:R-:W-:Y:S05]  /*14d10*/  BSYNC B0 ;  /* 0x0000000000007941 */ /* 0x000fea0003800000 */
.L_x_869:
[----:B------:R-:W-:Y:S04]  /*14d20*/  IMAD R5, R3, c[0x0][0x32c], -R5 ;  /* 0x0000cb0003057a24 */ /* 0x000fe800078e0a05 */
[----:B------:R-:W-:Y:S05]  /*14d30*/  IMAD.IADD R3, R5, 0x1, -R215 ;  /* 0x0000000105037824 */ /* 0x000fea00078e0ad7 */
[----:B------:R-:W-:Y:S02]  /*14d40*/  IMNMX R0, R0, R3, !PT ;  /* 0x0000000300007217 */ /* 0x000fe40007800200 */
[----:B------:R-:W-:Y:S04]  /*14d50*/  IADD3 R3, R3, c[0x0][0x32c], RZ ;  /* 0x0000cb0003037a10 */ /* 0x000fe80007ffe0ff */
[----:B------:R-:W-:Y:S02]  /*14d60*/  IMNMX R2, R2, R3, PT ;  /* 0x0000000302027217 */ /* 0x000fe40003800200 */
.L_x_868:
        /* <DEDUP_REMOVED lines=21> */
[----:B------:R-:W-:Y:S02]  /*14ec0*/  ISETP.GT.AND P0, PT, R0, 0x19, P1 ;  /* 0x000000190000780c */ /* 0x000fe40000f04270 */
        /* <DEDUP_REMOVED lines=13> */
[----:B------:R-:W-:Y:S02]  /*14fa0*/  FSEL R7, R162, -INF , !P0 ;  /* 0xff800000a2077808 */ /* 0x000fe40004000000 */
[----:B------:R-:W-:Y:S02]  /*14fb0*/  FMNMX.FTZ R0, R16, R0, !PT ;  /* 0x0000000010007209 */ /* 0x000fe40007810000 */
[----:B------:R-:W-:Y:S02]  /*14fc0*/  FMNMX.FTZ R2, R8, R2, !PT ;  /* 0x0000000208027209 */ /* 0x000fe40007810000 */
[----:B-12---:R-:W-:Y:S02]  /*14fd0*/  FMNMX.FTZ R4, R15, R0, !PT ;  /* 0x000000000f047209 */ /* 0x006fe40007810000 */
[----:B------:R-:W-:Y:S01]  /*14fe0*/  FMNMX.FTZ R5, R7, R2, !PT ;  /* 0x0000000207057209 */ /* 0x000fe20007810000 */
[----:B------:R-:W-:-:S05]  /*14ff0*/  BRA.DIV ~URZ, `(.L_x_872) ;  /* 0x0000cd427f007947 */ /* 0x000fca000b800000 */
[----:B------:R1:W2:Y:S02]  /*15000*/  SHFL.BFLY PT, R0, R4, 0x2, 0x1f ;  /* 0x0c401f0004007f89 */ /* 0x0002a400000e0000 */
.L_x_995:
[----:B-12---:R-:W-:Y:S01]  /*15010*/  FMNMX.FTZ R4, R4, R0, !PT ;  /* 0x0000000004047209 */ /* 0x006fe20007810000 */
[----:B------:R-:W-:-:S05]  /*15020*/  BRA.DIV ~URZ, `(.L_x_873) ;  /* 0x0000cd527f007947 */ /* 0x000fca000b800000 */
[----:B------:R-:W1:Y:S02]  /*15030*/  SHFL.BFLY PT, R0, R4, 0x1, 0x1f ;  /* 0x0c201f0004007f89 */ /* 0x000e6400000e0000 */
[----:B-1----:R-:W-:Y:S02]  /*15040*/  FMNMX.FTZ R134, R4, R0, !PT ;  /* 0x0000000004867209 */ /* 0x002fe40007810000 */
[----:B------:R-:W1:Y:S02]  /*15050*/  SHFL.BFLY PT, R0, R5, 0x2, 0x1f ;  /* 0x0c401f0005007f89 */ /* 0x000e6400000e0000 */
[----:B-1----:R-:W-:Y:S05]  /*15060*/  FMNMX.FTZ R4, R5, R0, !PT ;  /* 0x0000000005047209 */ /* 0x002fea0007810000 */
[----:B------:R1:W2:Y:S02]  /*15070*/  SHFL.BFLY PT, R0, R4, 0x1, 0x1f ;  /* 0x0c201f0004007f89 */ /* 0x0002a400000e0000 */
.L_x_996:
[C---:B------:R-:W-:Y:S01]  /*15080*/  FSETP.NEU.FTZ.AND P0, PT, R134.reuse, -INF , PT ;  /* 0xff8000008600780b */ /* 0x040fe20003f1d000 */
[----:B------:R-:W-:Y:S01]  /*15090*/  FMUL.FTZ R2, R134, c[0x0][0x2d0] ;  /* 0x0000b40086027a20 */ /* 0x000fe20000410000 */
[----:B--2---:R-:W-:Y:S01]  /*150a0*/  FMNMX.FTZ R3, R0, R4, !PT ;  /* 0x0000000400037209 */ /* 0x004fe20007810000 */
[----:B------:R-:W-:Y:S01]  /*150b0*/  WARPSYNC 0xffffffff ;  /* 0xffffffff00007948 */ /* 0x000fe20003800000 */
[----:B------:R-:W-:Y:S02]  /*150c0*/  FSEL R0, R134, RZ, P0 ;  /* 0x000000ff86007208 */ /* 0x000fe40000000000 */
[----:B------:R-:W-:Y:S02]  /*150d0*/  FSEL R2, R2, RZ, P0 ;  /* 0x000000ff02027208 */ /* 0x000fe40000000000 */
[----:B------:R-:W-:Y:S01]  /*150e0*/  FSETP.NEU.FTZ.AND P0, PT, R3, -INF , PT ;  /* 0xff8000000300780b */ /* 0x000fe20003f1d000 */
[----:B------:R-:W-:Y:S01]  /*150f0*/  FADD.FTZ R0, -R0, R135 ;  /* 0x0000008700007221 */ /* 0x000fe20000010100 */
[----:B------:R-:W-:Y:S01]  /*15100*/  IADD3 R195, R196, -0x1, RZ ;  /* 0xffffffffc4c37810 */ /* 0x000fe20007ffe0ff */
[--C-:B-1----:R-:W-:Y:S02]  /*15110*/  FFMA.FTZ R4, R14, c[0x0][0x2d0], -R2.reuse ;  /* 0x0000b4000e047a23 */ /* 0x102fe40000010802 */
[----:B------:R-:W-:Y:S02]  /*15120*/  FMUL.FTZ R0, R0, c[0x0][0x2d0] ;  /* 0x0000b40000007a20 */ /* 0x000fe40000410000 */
[--C-:B------:R-:W-:Y:S02]  /*15130*/  FFMA.FTZ R5, R161, c[0x0][0x2d0], -R2.reuse ;  /* 0x0000b400a1057a23 */ /* 0x100fe40000010802 */
[--C-:B------:R-:W-:Y:S02]  /*15140*/  FFMA.FTZ R169, R15, c[0x0][0x2d0], -R2.reuse ;  /* 0x0000b4000fa97a23 */ /* 0x100fe40000010802 */
[----:B------:R-:W1:Y:S01]  /*15150*/  MUFU.EX2 R0, R0 ;  /* 0x0000000000007308 */ /* 0x000e620000000800 */
[--C-:B------:R-:W-:Y:S02]  /*15160*/  FFMA.FTZ R14, R19, c[0x0][0x2d0], -R2.reuse ;  /* 0x0000b400130e7a23 */ /* 0x100fe40000010802 */
[--C-:B------:R-:W-:Y:S02]  /*15170*/  FFMA.FTZ R135, R160, c[0x0][0x2d0], -R2.reuse ;  /* 0x0000b400a0877a23 */ /* 0x100fe40000010802 */
[--C-:B------:R-:W-:Y:S02]  /*15180*/  FFMA.FTZ R172, R18, c[0x0][0x2d0], -R2.reuse ;  /* 0x0000b40012ac7a23 */ /* 0x100fe40000010802 */
[--C-:B------:R-:W-:Y:S02]  /*15190*/  FFMA.FTZ R171, R17, c[0x0][0x2d0], -R2.reuse ;  /* 0x0000b40011ab7a23 */ /* 0x100fe40000010802 */
[----:B------:R-:W-:Y:S01]  /*151a0*/  FFMA.FTZ R170, R16, c[0x0][0x2d0], -R2 ;  /* 0x0000b40010aa7a23 */ /* 0x000fe20000010802 */
[----:B------:R-:W2:Y:S10]  /*151b0*/  MUFU.EX2 R15, R4 ;  /* 0x00000004000f7308 */ /* 0x000eb40000000800 */
[----:B------:R-:W3:Y:S10]  /*151c0*/  MUFU.EX2 R4, R5 ;  /* 0x0000000500047308 */ /* 0x000ef40000000800 */
[----:B------:R4:W-:Y:S01]  /*151d0*/  MUFU.EX2 R16, R135 ;  /* 0x0000008700107308 */ /* 0x0009e20000000800 */
[C---:B-1----:R-:W-:Y:S02]  /*151e0*/  FMUL.FTZ R17, R0.reuse, R141 ;  /* 0x0000008d00117220 */ /* 0x042fe40000410000 */
[C---:B------:R-:W-:Y:S02]  /*151f0*/  FMUL.FTZ R20, R0.reuse, R20 ;  /* 0x0000001400147220 */ /* 0x040fe40000410000 */
[C---:B--2---:R-:W-:Y:S02]  /*15200*/  FFMA.FTZ R2, R0.reuse, R204, R15 ;  /* 0x000000cc00027223 */ /* 0x044fe4000001000f */
[C---:B------:R-:W-:Y:S02]  /*15210*/  FMUL.FTZ R21, R0.reuse, R21 ;  /* 0x0000001500157220 */ /* 0x040fe40000410000 */
[C---:B------:R-:W-:Y:S02]  /*15220*/  FMUL.FTZ R24, R0.reuse, R24 ;  /* 0x0000001800187220 */ /* 0x040fe40000410000 */
[C---:B------:R-:W-:Y:S02]  /*15230*/  FMUL.FTZ R25, R0.reuse, R25 ;  /* 0x0000001900197220 */ /* 0x040fe40000410000 */
[----:B------:R-:W-:Y:S01]  /*15240*/  FMUL.FTZ R28, R0, R28 ;  /* 0x0000001c001c7220 */ /* 0x000fe20000410000 */
[C---:B---3--:R-:W-:Y:S01]  /*15250*/  F2FP.BF16.PACK_AB R160, R4.reuse, R15 ;  /* 0x0000000f04a0723e */ /* 0x048fe200000010ff */
[----:B------:R-:W-:Y:S01]  /*15260*/  FADD.FTZ R5, R4, R2 ;  /* 0x0000000204057221 */ /* 0x000fe20000010000 */
[----:B------:R-:W1:Y:S01]  /*15270*/  MUFU.EX2 R15, R14 ;  /* 0x0000000e000f7308 */ /* 0x000e620000000800 */
[C---:B------:R-:W-:Y:S01]  /*15280*/  FSEL R2, R3.reuse, RZ, P0 ;  /* 0x000000ff03027208 */ /* 0x040fe20000000000 */
[----:B------:R-:W-:Y:S02]  /*15290*/  FMUL.FTZ R4, R3, c[0x0][0x2d0] ;  /* 0x0000b40003047a20 */ /* 0x000fe40000410000 */
[----:B------:R-:W-:Y:S02]  /*152a0*/  FMUL.FTZ R29, R0, R29 ;  /* 0x0000001d001d7220 */ /* 0x000fe40000410000 */
[----:B------:R-:W-:Y:S01]  /*152b0*/  FADD.FTZ R2, -R2, R136 ;  /* 0x0000008802027221 */ /* 0x000fe20000010100 */
[----:B------:R-:W-:Y:S01]  /*152c0*/  FSEL R4, R4, RZ, P0 ;  /* 0x000000ff04047208 */ /* 0x000fe20000000000 */
[----:B------:R-:W-:Y:S01]  /*152d0*/  FMUL.FTZ R32, R0, R32 ;  /* 0x0000002000207220 */ /* 0x000fe20000410000 */
[----:B------:R-:W-:Y:S01]  /*152e0*/  ISETP.GT.AND P0, PT, R196, R213, PT ;  /* 0x000000d5c400720c */ /* 0x000fe20003f04270 */
[----:B------:R-:W-:Y:S01]  /*152f0*/  FMUL.FTZ R2, R2, c[0x0][0x2d0] ;  /* 0x0000b40002027a20 */ /* 0x000fe20000410000 */
[----:B------:R-:W-:Y:S01]  /*15300*/  MOV R196, R195 ;  /* 0x000000c300c47202 */ /* 0x000fe20000000f00 */
[--C-:B------:R-:W-:Y:S02]  /*15310*/  FFMA.FTZ R136, R11, c[0x0][0x2d0], -R4.reuse ;  /* 0x0000b4000b887a23 */ /* 0x100fe40000010804 */
[--C-:B------:R-:W-:Y:S02]  /*15320*/  FFMA.FTZ R166, R10, c[0x0][0x2d0], -R4.reuse ;  /* 0x0000b4000aa67a23 */ /* 0x100fe40000010804 */
[----:B------:R-:W2:Y:S01]  /*15330*/  MUFU.EX2 R2, R2 ;  /* 0x0000000200027308 */ /* 0x000ea20000000800 */
[--C-:B------:R-:W-:Y:S02]  /*15340*/  FFMA.FTZ R165, R9, c[0x0][0x2d0], -R4.reuse ;  /* 0x0000b40009a57a23 */ /* 0x100fe40000010804 */
[--C-:B------:R-:W-:Y:S02]  /*15350*/  FFMA.FTZ R167, R8, c[0x0][0x2d0], -R4.reuse ;  /* 0x0000b40008a77a23 */ /* 0x100fe40000010804 */
[--C-:B------:R-:W-:Y:S02]  /*15360*/  FFMA.FTZ R6, R6, c[0x0][0x2d0], -R4.reuse ;  /* 0x0000b40006067a23 */ /* 0x100fe40000010804 */
[--C-:B----4-:R-:W-:Y:S01]  /*15370*/  FFMA.FTZ R135, R12, c[0x0][0x2d0], -R4.reuse ;  /* 0x0000b4000c877a23 */ /* 0x110fe20000010804 */
[----:B-1----:R-:W-:Y:S01]  /*15380*/  F2FP.BF16.PACK_AB R162, R15, R16 ;  /* 0x000000100fa2723e */ /* 0x002fe200000010ff */
[--C-:B------:R-:W-:Y:S01]  /*15390*/  FFMA.FTZ R14, R13, c[0x0][0x2d0], -R4.reuse ;  /* 0x0000b4000d0e7a23 */ /* 0x100fe20000010804 */
[----:B------:R1:W3:Y:S01]  /*153a0*/  MUFU.EX2 R161, R6 ;  /* 0x0000000600a17308 */ /* 0x0002e20000000800 */
[----:B------:R-:W-:Y:S02]  /*153b0*/  FFMA.FTZ R168, R7, c[0x0][0x2d0], -R4 ;  /* 0x0000b40007a87a23 */ /* 0x000fe40000010804 */
[----:B------:R-:W-:Y:S02]  /*153c0*/  FADD.FTZ R4, R16, R5 ;  /* 0x0000000510047221 */ /* 0x000fe40000010000 */
[C---:B------:R-:W-:Y:S02]  /*153d0*/  FMUL.FTZ R16, R0.reuse, R140 ;  /* 0x0000008c00107220 */ /* 0x040fe40000410000 */
[----:B------:R-:W-:Y:S02]  /*153e0*/  FADD.FTZ R164, R15, R4 ;  /* 0x000000040fa47221 */ /* 0x000fe40000010000 */
[C---:B------:R-:W-:Y:S01]  /*153f0*/  FMUL.FTZ R4, R0.reuse, R152 ;  /* 0x0000009800047220 */ /* 0x040fe20000410000 */
[----:B------:R-:W-:Y:S01]  /*15400*/  MUFU.EX2 R173, R136 ;  /* 0x0000008800ad7308 */ /* 0x000fe20000000800 */
[C---:B------:R-:W-:Y:S02]  /*15410*/  FMUL.FTZ R5, R0.reuse, R153 ;  /* 0x0000009900057220 */ /* 0x040fe40000410000 */
[----:B------:R-:W-:Y:S02]  /*15420*/  FMUL.FTZ R13, R0, R145 ;  /* 0x00000091000d7220 */ /* 0x000fe40000410000 */
[C---:B--2---:R-:W-:Y:S02]  /*15430*/  FMUL.FTZ R18, R2.reuse, R142 ;  /* 0x0000008e02127220 */ /* 0x044fe40000410000 */
[C---:B------:R-:W-:Y:S02]  /*15440*/  FMUL.FTZ R19, R2.reuse, R143 ;  /* 0x0000008f02137220 */ /* 0x040fe40000410000 */
[----:B------:R-:W2:Y:S01]  /*15450*/  LDSM.16.MT88.4 R140, [R178] ;  /* 0x00000000b28c783b */ /* 0x000ea20000004200 */
[----:B------:R-:W4:Y:S01]  /*15460*/  MUFU.EX2 R152, R14 ;  /* 0x0000000e00987308 */ /* 0x000f220000000800 */
[----:B------:R-:W-:Y:S02]  /*15470*/  FMUL.FTZ R7, R2, R155 ;  /* 0x0000009b02077220 */ /* 0x000fe40000410000 */
[----:B------:R-:W-:Y:S02]  /*15480*/  FMUL.FTZ R8, R0, R148 ;  /* 0x0000009400087220 */ /* 0x000fe40000410000 */
[C---:B-1----:R-:W-:Y:S02]  /*15490*/  FMUL.FTZ R6, R2.reuse, R154 ;  /* 0x0000009a02067220 */ /* 0x042fe40000410000 */
[----:B---3--:R-:W-:Y:S02]  /*154a0*/  FFMA.FTZ R145, R2, R203, R161 ;  /* 0x000000cb02917223 */ /* 0x008fe400000100a1 */
[----:B------:R-:W-:Y:S01]  /*154b0*/  FMUL.FTZ R9, R0, R149 ;  /* 0x0000009500097220 */ /* 0x000fe20000410000 */
[----:B------:R-:W-:Y:S01]  /*154c0*/  MUFU.EX2 R136, R169 ;  /* 0x000000a900887308 */ /* 0x000fe20000000800 */
[C---:B------:R-:W-:Y:S02]  /*154d0*/  FMUL.FTZ R10, R2.reuse, R150 ;  /* 0x00000096020a7220 */ /* 0x040fe40000410000 */
[----:B------:R-:W-:Y:S02]  /*154e0*/  FMUL.FTZ R11, R2, R151 ;  /* 0x00000097020b7220 */ /* 0x000fe40000410000 */
[----:B------:R-:W-:Y:S01]  /*154f0*/  FMUL.FTZ R12, R0, R144 ;  /* 0x00000090000c7220 */ /* 0x000fe20000410000 */
[----:B------:R-:W-:Y:S01]  /*15500*/  LDSM.16.MT88.4 R148, [R178+0x800] ;  /* 0x00080000b294783b */ /* 0x000fe20000004200 */
[C---:B------:R-:W-:Y:S02]  /*15510*/  FMUL.FTZ R15, R2.reuse, R147 ;  /* 0x00000093020f7220 */ /* 0x040fe40000410000 */
[C---:B------:R-:W-:Y:S01]  /*15520*/  FMUL.FTZ R22, R2.reuse, R22 ;  /* 0x0000001602167220 */ /* 0x040fe20000410000 */
[----:B------:R-:W-:Y:S01]  /*15530*/  MUFU.EX2 R144, R170 ;  /* 0x000000aa00907308 */ /* 0x000fe20000000800 */
[C---:B------:R-:W-:Y:S02]  /*15540*/  FMUL.FTZ R23, R2.reuse, R23 ;  /* 0x0000001702177220 */ /* 0x040fe40000410000 */
[----:B------:R-:W-:Y:S01]  /*15550*/  FMUL.FTZ R26, R2, R26 ;  /* 0x0000001a021a7220 */ /* 0x000fe20000410000 */
[----:B----4-:R-:W-:Y:S01]  /*15560*/  F2FP.BF16.PACK_AB R161, R152, R161 ;  /* 0x000000a198a1723e */ /* 0x010fe200000010ff */
[C---:B------:R-:W-:Y:S02]  /*15570*/  FMUL.FTZ R14, R2.reuse, R146 ;  /* 0x00000092020e7220 */ /* 0x040fe40000410000 */
[C---:B------:R-:W-:Y:S02]  /*15580*/  FMUL.FTZ R27, R2.reuse, R27 ;  /* 0x0000001b021b7220 */ /* 0x040fe40000410000 */
[C---:B------:R-:W-:Y:S01]  /*15590*/  FMUL.FTZ R30, R2.reuse, R30 ;  /* 0x0000001e021e7220 */ /* 0x040fe20000410000 */
[----:B------:R-:W1:Y:S01]  /*155a0*/  MUFU.EX2 R146, R135 ;  /* 0x0000008700927308 */ /* 0x000e620000000800 */
[----:B------:R-:W-:Y:S02]  /*155b0*/  FMUL.FTZ R31, R2, R31 ;  /* 0x0000001f021f7220 */ /* 0x000fe40000410000 */
        /* <DEDUP_REMOVED lines=12> */
[----:B------:R-:W-:Y:S01]  /*15680*/  FMUL.FTZ R43, R2, R43 ;  /* 0x0000002b022b7220 */ /* 0x000fe20000410000 */
[----:B-1----:R-:W-:Y:S01]  /*15690*/  F2FP.BF16.PACK_AB R163, R173, R146 ;  /* 0x00000092ada3723e */ /* 0x002fe200000010ff */
[C---:B------:R-:W-:Y:S02]  /*156a0*/  FMUL.FTZ R44, R0.reuse, R44 ;  /* 0x0000002c002c7220 */ /* 0x040fe40000410000 */
[----:B------:R-:W-:Y:S02]  /*156b0*/  FMUL.FTZ R45, R0, R45 ;  /* 0x0000002d002d7220 */ /* 0x000fe40000410000 */
[C---:B------:R-:W-:Y:S01]  /*156c0*/  FMUL.FTZ R46, R2.reuse, R46 ;  /* 0x0000002e022e7220 */ /* 0x040fe20000410000 */
[----:B------:R-:W1:Y:S01]  /*156d0*/  MUFU.EX2 R169, R165 ;  /* 0x000000a500a97308 */ /* 0x000e620000000800 */
[C---:B--2---:R-:W-:Y:S05]  /*156e0*/  HMMA.16816.F32.BF16 R4, R160.reuse, R140, R4 ;  /* 0x0000008ca004723c */ /* 0x044fea0000041804 */
[----:B------:R-:W-:Y:S02]  /*156f0*/  FMUL.FTZ R47, R2, R47 ;  /* 0x0000002f022f7220 */ /* 0x000fe40000410000 */
[C---:B------:R-:W-:Y:S01]  /*15700*/  FMUL.FTZ R48, R0.reuse, R48 ;  /* 0x0000003000307220 */ /* 0x040fe20000410000 */
[C---:B------:R-:W-:Y:S01]  /*15710*/  HMMA.16816.F32.BF16 R8, R160.reuse, R142, R8 ;  /* 0x0000008ea008723c */ /* 0x040fe20000041808 */
[----:B------:R-:W2:Y:S03]  /*15720*/  LDSM.16.MT88.4 R140, [R179] ;  /* 0x00000000b38c783b */ /* 0x000ea60000004200 */
[----:B------:R-:W-:Y:S01]  /*15730*/  FMUL.FTZ R49, R0, R49 ;  /* 0x0000003100317220 */ /* 0x000fe20000410000 */
[----:B---3--:R-:W-:Y:S01]  /*15740*/  F2FP.BF16.PACK_AB R166, R136, R144 ;  /* 0x0000009088a6723e */ /* 0x008fe200000010ff */
[C---:B------:R-:W-:Y:S02]  /*15750*/  FMUL.FTZ R50, R2.reuse, R50 ;  /* 0x0000003202327220 */ /* 0x040fe40000410000 */
[----:B------:R-:W-:Y:S04]  /*15760*/  FMUL.FTZ R51, R2, R51 ;  /* 0x0000003302337220 */ /* 0x000fe80000410000 */
[C---:B------:R-:W-:Y:S02]  /*15770*/  FMUL.FTZ R52, R0.reuse, R52 ;  /* 0x0000003400347220 */ /* 0x040fe40000410000 */
[----:B------:R-:W-:Y:S01]  /*15780*/  FMUL.FTZ R53, R0, R53 ;  /* 0x0000003500357220 */ /* 0x000fe20000410000 */
[----:B-1----:R-:W-:Y:S01]  /*15790*/  F2FP.BF16.PACK_AB R165, R169, R170 ;  /* 0x000000aaa9a5723e */ /* 0x002fe200000010ff */
        /* <DEDUP_REMOVED lines=13> */
[C---:B--2---:R-:W-:Y:S03]  /*15870*/  HMMA.16816.F32.BF16 R12, R160.reuse, R140, R12 ;  /* 0x0000008ca00c723c */ /* 0x044fe6000004180c */
        /* <DEDUP_REMOVED lines=69> */
[C---:B------:R-:W-:Y:S01]  /*15cd0*/  FMUL.FTZ R124, R0.reuse, R124 ;  /* 0x0000007c007c7220 */ /* 0x040fe20000410000 */
[----:B------:R-:W2:Y:S01]  /*15ce0*/  MUFU.EX2 R2, R171 ;  /* 0x000000ab00027308 */ /* 0x000ea20000000800 */
[C---:B------:R-:W-:Y:S01]  /*15cf0*/  FMUL.FTZ R125, R0.reuse, R125 ;  /* 0x0000007d007d7220 */ /* 0x040fe20000410000 */
[C---:B-1----:R-:W-:Y:S03]  /*15d00*/  HMMA.16816.F32.BF16 R36, R160.reuse, R140, R36 ;  /* 0x0000008ca024723c */ /* 0x042fe60000041824 */
[C---:B------:R-:W-:Y:S02]  /*15d10*/  FMUL.FTZ R128, R0.reuse, R128 ;  /* 0x0000008000807220 */ /* 0x040fe40000410000 */
[----:B------:R-:W-:Y:S02]  /*15d20*/  FMUL.FTZ R129, R0, R129 ;  /* 0x0000008100817220 */ /* 0x000fe40000410000 */
[----:B------:R-:W-:Y:S01]  /*15d30*/  FADD.FTZ R0, R135, R164 ;  /* 0x000000a487007221 */ /* 0x000fe20000010000 */
[C---:B------:R-:W-:Y:S01]  /*15d40*/  HMMA.16816.F32.BF16 R40, R160.reuse, R142, R40 ;  /* 0x0000008ea028723c */ /* 0x040fe20000041828 */
[----:B------:R-:W1:Y:S03]  /*15d50*/  LDSM.16.MT88.4 R140, [R179+0x1000] ;  /* 0x00100000b38c783b */ /* 0x000e660000004200 */
[C---:B--2---:R-:W-:Y:S01]  /*15d60*/  F2FP.BF16.PACK_AB R164, R2.reuse, R135 ;  /* 0x0000008702a4723e */ /* 0x044fe200000010ff */
[----:B------:R-:W-:Y:S01]  /*15d70*/  FADD.FTZ R0, R2, R0 ;  /* 0x0000000002007221 */ /* 0x000fe20000010000 */
[----:B------:R-:W-:Y:S01]  /*15d80*/  MUFU.EX2 R135, R168 ;  /* 0x000000a800877308 */ /* 0x000fe20000000800 */
[----:B------:R-:W-:Y:S02]  /*15d90*/  FADD.FTZ R2, R152, R145 ;  /* 0x0000009198027221 */ /* 0x000fe40000010000 */
[----:B------:R-:W-:Y:S04]  /*15da0*/  FADD.FTZ R0, R144, R0 ;  /* 0x0000000090007221 */ /* 0x000fe80000010000 */
[----:B------:R-:W-:Y:S01]  /*15db0*/  FADD.FTZ R204, R136, R0 ;  /* 0x0000000088cc7221 */ /* 0x000fe20000010000 */
[-C--:B------:R-:W-:Y:S01]  /*15dc0*/  MOV R136, R3.reuse ;  /* 0x0000000300887202 */ /* 0x080fe20000000f00 */
        /* <DEDUP_REMOVED lines=36> */
[----:B------:R-:W1:Y:S01]  /*16010*/  MUFU.EX2 R160, R167 ;  /* 0x000000a700a07308 */ /* 0x000e620000000800 */
[----:B------:R-:W2:Y:S02]  /*16020*/  LDSM.16.MT88.4 R140, [R179+0x800] ;  /* 0x00080000b38c783b */ /* 0x000ea40000004200 */
[C---:B-1----:R-:W-:Y:S01]  /*16030*/  F2FP.BF16.PACK_AB R167, R135.reuse, R160 ;  /* 0x000000a087a7723e */ /* 0x042fe200000010ff */
[----:B------:R-:W-:Y:S04]  /*16040*/  FADD.FTZ R0, R160, R0 ;  /* 0x00000000a0007221 */ /* 0x000fe80000010000 */
[----:B------:R-:W-:Y:S03]  /*16050*/  FADD.FTZ R203, R135, R0 ;  /* 0x0000000087cb7221 */ /* 0x000fe60000010000 */
[----:B------:R-:W-:Y:S01]  /*16060*/  MOV R135, R134 ;  /* 0x0000008600877202 */ /* 0x000fe20000000f00 */
[C---:B------:R-:W-:Y:S01]  /*16070*/  HMMA.16816.F32.BF16 R152, R164.reuse, R148, R4 ;  /* 0x00000094a498723c */ /* 0x040fe20000041804 */
[----:B------:R-:W1:Y:S07]  /*16080*/  LDSM.16.MT88.4 R4, [R181+0x800] ;  /* 0x00080000b504783b */ /* 0x000e6e0000004200 */
[C---:B------:R-:W-:Y:S01]  /*16090*/  HMMA.16816.F32.BF16 R148, R164.reuse, R150, R8 ;  /* 0x00000096a494723c */ /* 0x040fe20000041808 */
[----:B------:R-:W3:Y:S07]  /*160a0*/  LDSM.16.MT88.4 R8, [R180+0x800] ;  /* 0x00080000b408783b */ /* 0x000eee0000004200 */
[C---:B--2---:R-:W-:Y:S08]  /*160b0*/  HMMA.16816.F32.BF16 R144, R164.reuse, R140, R12 ;  /* 0x0000008ca490723c */ /* 0x044ff0000004180c */
[C---:B------:R-:W-:Y:S08]  /*160c0*/  HMMA.16816.F32.BF16 R140, R164.reuse, R142, R16 ;  /* 0x0000008ea48c723c */ /* 0x040ff00000041810 */
[C---:B-1----:R-:W-:Y:S08]  /*160d0*/  HMMA.16816.F32.BF16 R20, R164.reuse, R4, R20 ;  /* 0x00000004a414723c */ /* 0x042ff00000041814 */
[C---:B------:R-:W-:Y:S01]  /*160e0*/  HMMA.16816.F32.BF16 R24, R164.reuse, R6, R24 ;  /* 0x00000006a418723c */ /* 0x040fe20000041818 */
[----:B------:R-:W1:Y:S07]  /*160f0*/  LDSM.16.MT88.4 R4, [R178+0x1800] ;  /* 0x00180000b204783b */ /* 0x000e6e0000004200 */
        /* <DEDUP_REMOVED lines=33> */
[C---:B-1----:R-:W-:Y:S07]  /*16310*/  HMMA.16816.F32.BF16 R116, R164.reuse, R4, R116 ;  /* 0x00000004a474723c */ /* 0x042fee0000041874 */
[----:B------:R-:W-:Y:S01]  /*16320*/  MOV R5, R3 ;  /* 0x0000000300057202 */ /* 0x000fe20000000f00 */
[C---:B------:R-:W-:Y:S08]  /*16330*/  HMMA.16816.F32.BF16 R120, R164.reuse, R6, R120 ;  /* 0x00000006a478723c */ /* 0x040ff00000041878 */
[C---:B--2---:R-:W-:Y:S08]  /*16340*/  HMMA.16816.F32.BF16 R124, R164.reuse, R8, R124 ;  /* 0x00000008a47c723c */ /* 0x044ff0000004187c */
[----:B------:R-:W-:Y:S01]  /*16350*/  HMMA.16816.F32.BF16 R128, R164, R10, R128 ;  /* 0x0000000aa480723c */ /* 0x000fe20000041880 */
[----:B------:R-:W-:-:S07]  /*16360*/  @P0 BRA `(.L_x_874) ;  /* 0xffffd47000000947 */ /* 0x000fce000383ffff */
.L_x_853:
[----:B------:R-:W-:Y:S02]  /*16370*/  IMAD.MOV.U32 R0, RZ, RZ, c[0x0][0x2c4] ;  /* 0x0000b100ff007624 */ /* 0x000fe400078e00ff */
[----:B------:R-:W-:-:S03]  /*16380*/  IMAD.MOV.U32 R3, RZ, RZ, c[0x0][0x32c] ;  /* 0x0000cb00ff037624 */ /* 0x000fc600078e00ff */
[----:B------:R-:W-:Y:S02]  /*16390*/  ISETP.NE.AND P0, PT, R0, 0x1, PT ;  /* 0x000000010000780c */ /* 0x000fe40003f05270 */
[----:B------:R-:W-:-:S11]  /*163a0*/  IADD3 R0, R227, 0x7f, RZ ;  /* 0x0000007fe3007810 */ /* 0x000fd60007ffe0ff */
[----:B------:R-:W-:-:S05]  /*163b0*/  @P0 IMAD.HI.U32 R2, R0, c[0x0][0x2c8], RZ ;  /* 0x0000b20000020a27 */ /* 0x000fca00078e00ff */
[----:B------:R-:W-:Y:S02]  /*163c0*/  @P0 SHF.R.U32.HI R0, RZ, c[0x0][0x2cc], R2 ;  /* 0x0000b300ff000a19 */ /* 0x000fe40000011602 */
[----:B------:R-:W-:Y:S02]  /*163d0*/  ISETP.GE.AND P0, PT, R3, 0x1, PT ;  /* 0x000000010300780c */ /* 0x000fe40003f06270 */
[----:B------:R-:W-:-:S05]  /*163e0*/  IADD3 R2, R209, 0x1, -R210 ;  /* 0x00000001d1027810 */ /* 0x000fca0007ffe8d2 */
        /* <DEDUP_REMOVED lines=13> */
.L_x_877:
[----:B------:R-:W-:-:S04]  /*164c0*/  MOV R3, 0x1 ;  /* 0x0000000100037802 */ /* 0x000fc80000000f00 */
[----:B------:R-:W-:-:S13]  /*164d0*/  ISETP.NE.AND P0, PT, R3, c[0x0][0x32c], PT ;  /* 0x0000cb0003007a0c */ /* 0x000fda0003f05270 */
[----:B------:R-:W-:-:S05]  /*164e0*/  @P0 IMAD.HI.U32 R3, R0, c[0x0][0x330], RZ ;  /* 0x0000cc0000030a27 */ /* 0x000fca00078e00ff */
[----:B------:R-:W-:Y:S02]  /*164f0*/  @P0 SHF.R.U32.HI R0, RZ, c[0x0][0x334], R3 ;  /* 0x0000cd00ff000a19 */ /* 0x000fe40000011603 */
.L_x_878:
[----:B------:R-:W-:Y:S05]  /*16500*/  BSYNC B0 ;  /* 0x0000000000007941 */ /* 0x000fea0003800000 */
.L_x_876:
[----:B------:R-:W-:-:S05]  /*16510*/  IMAD R0, R0, c[0x0][0x32c], RZ ;  /* 0x0000cb0000007a24 */ /* 0x000fca00078e02ff */
[----:B------:R-:W-:-:S04]  /*16520*/  IMNMX R2, R2, R0, !PT ;  /* 0x0000000002027217 */ /* 0x000fc80007800200 */
.L_x_875:
[----:B------:R-:W-:-:S04]  /*16530*/  IADD3 R2, R2, 0x1f, RZ ;  /* 0x0000001f02027810 */ /* 0x000fc80007ffe0ff */
[----:B------:R-:W-:-:S04]  /*16540*/  SHF.R.S32.HI R0, RZ, 0x1f, R2 ;  /* 0x0000001fff007819 */ /* 0x000fc80000011402 */
[----:B------:R-:W-:-:S04]  /*16550*/  LEA.HI R0, R0, R2, RZ, 0x5 ;  /* 0x0000000200007211 */ /* 0x000fc800078f28ff */
[----:B------:R-:W-:-:S04]  /*16560*/  SHF.R.S32.HI R0, RZ, 0x5, R0 ;  /* 0x00000005ff007819 */ /* 0x000fc80000011400 */
[----:B------:R-:W-:-:S04]  /*16570*/  IMNMX R196, R208, R0, !PT ;  /* 0x00000000d0c47217 */ /* 0x000fc80007800200 */
[----:B------:R-:W-:-:S13]  /*16580*/  ISETP.GE.AND P0, PT, R195, R196, PT ;  /* 0x000000c4c300720c */ /* 0x000fda0003f06270 */
[----:B------:R-:W-:Y:S05]  /*16590*/  @!P0 BRA `(.L_x_879) ;  /* 0x000023c000008947 */ /* 0x000fea0003800000 */
[----:B------:R-:W-:Y:S02]  /*165a0*/  MOV R136, R5 ;  /* 0x0000000500887202 */ /* 0x000fe40000000f00 */
[----:B------:R-:W-:Y:S02]  /*165b0*/  MOV R135, R134 ;  /* 0x0000008600877202 */ /* 0x000fe40000000f00 */
.L_x_890:
        /* <DEDUP_REMOVED lines=27> */
.L_x_997:
[----:B------:R-:W-:-:S05]  /*16770*/  BRA.DIV ~URZ, `(.L_x_883) ;  /* 0x0000b7327f007947 */ /* 0x000fca000b800000 */
[----:B----4-:R4:W3:Y:S02]  /*16780*/  SHFL.IDX PT, R0, R5, RZ, 0x181f ;  /* 0x00181fff05007589 */ /* 0x0108e400000e0000 */
.L_x_998:
[C---:B------:R-:W-:Y:S02]  /*16790*/  ISETP.GE.AND P0, PT, R132.reuse, c[0x0][0x1d4], PT ;  /* 0x0000750084007a0c */ /* 0x040fe40003f06270 */
[C---:B---3--:R-:W-:Y:S04]  /*167a0*/  LEA R6, P1, R132.reuse, R0, 0x1 ;  /* 0x0000000084067211 */ /* 0x048fe800078208ff */
[----:B------:R-:W-:Y:S02]  /*167b0*/  LEA.HI.X R7, R132, R4, R133, 0x1, P1 ;  /* 0x0000000484077211 */ /* 0x000fe400008f0c85 */
[C---:B------:R-:W-:Y:S04]  /*167c0*/  LEA R2, P1, R201.reuse, R0, 0x1 ;  /* 0x00000000c9027211 */ /* 0x040fe800078208ff */
[----:B------:R-:W-:Y:S01]  /*167d0*/  LEA.HI.X R3, R201, R4, R205, 0x1, P1 ;  /* 0x00000004c9037211 */ /* 0x000fe200008f0ccd */
[----:B------:R-:W-:Y:S01]  /*167e0*/  @!PT LDS RZ, [RZ] ;  /* 0x00000000fffff984 */ /* 0x000fe20000000800 */
[----:B------:R-:W-:Y:S01]  /*167f0*/  @!PT LDS RZ, [RZ] ;  /* 0x00000000fffff984 */ /* 0x000fe20000000800 */
[----:B------:R-:W-:Y:S01]  /*16800*/  @!PT LDS RZ, [RZ] ;  /* 0x00000000fffff984 */ /* 0x000fe20000000800 */
[----:B------:R3:W-:Y:S01]  /*16810*/  LDGSTS.E.BYPASS.LTC128B.128 [R194+0x8080], [R6.64], !P0 ;  /* 0x0808000006c27fae */ /* 0x0007e2000c101d48 */
[----:B------:R-:W-:Y:S11]  /*16820*/  ISETP.GE.AND P0, PT, R137, c[0x0][0x1d4], PT ;  /* 0x0000750089007a0c */ /* 0x000ff60003f06270 */
[----:B------:R-:W-:Y:S02]  /*16830*/  @!UPT UIADD3 URZ, URZ, URZ, URZ ;  /* 0x0000003f3f3ff290 */ /* 0x000fe4000fffe03f */
[----:B------:R5:W-:Y:S01]  /*16840*/  LDGSTS.E.BYPASS.LTC128B.128 [R194+0x9080], [R2.64], !P0 ;  /* 0x0908000002c27fae */ /* 0x000be2000c101d48 */
[C---:B------:R-:W-:Y:S02]  /*16850*/  ISETP.GE.AND P0, PT, R200.reuse, c[0x0][0x1d4], PT ;  /* 0x00007500c8007a0c */ /* 0x040fe40003f06270 */
[C---:B-----5:R-:W-:Y:S04]  /*16860*/  LEA R2, P1, R200.reuse, R0, 0x1 ;  /* 0x00000000c8027211 */ /* 0x060fe800078208ff */
[----:B------:R-:W-:Y:S07]  /*16870*/  LEA.HI.X R3, R200, R4, R207, 0x1, P1 ;  /* 0x00000004c8037211 */ /* 0x000fee00008f0ccf */
[----:B------:R5:W-:Y:S01]  /*16880*/  LDGSTS.E.BYPASS.LTC128B.128 [R194+0xa080], [R2.64], !P0 ;  /* 0x0a08000002c27fae */ /* 0x000be2000c101d48 */
[C---:B------:R-:W-:Y:S02]  /*16890*/  ISETP.GE.AND P0, PT, R199.reuse, c[0x0][0x1d4], PT ;  /* 0x00007500c7007a0c */ /* 0x040fe40003f06270 */
[C---:B-----5:R-:W-:Y:S04]  /*168a0*/  LEA R2, P1, R199.reuse, R0, 0x1 ;  /* 0x00000000c7027211 */ /* 0x060fe800078208ff */
[----:B------:R-:W-:Y:S07]  /*168b0*/  LEA.HI.X R3, R199, R4, R206, 0x1, P1 ;  /* 0x00000004c7037211 */ /* 0x000fee00008f0cce */
[----:B------:R3:W-:Y:S02]  /*168c0*/  LDGSTS.E.BYPASS.LTC128B.128 [R194+0xb080], [R2.64], !P0 ;  /* 0x0b08000002c27fae */ /* 0x0007e4000c101d48 */
.L_x_881:
[----:B------:R-:W-:Y:S05]  /*168d0*/  BSYNC B0 ;  /* 0x0000000000007941 */ /* 0x000fea0003800000 */
.L_x_880:
        /* <DEDUP_REMOVED lines=153> */
[C---:B------:R-:W-:Y:S02]  /*17270*/  IADD3 R4, -R0.reuse, RZ, RZ ;  /* 0x000000ff00047210 */ /* 0x040fe40007ffe1ff */
[----:B------:R-:W-:Y:S03]  /*17280*/  @!P5 IADD3 R3, P0, R0, R222, RZ ;  /* 0x000000de0003d210 */ /* 0x000fe60007f1e0ff */
[----:B------:R-:W-:Y:S01]  /*17290*/  IMAD R198, R4, c[0x0][0x2b8], R2 ;  /* 0x0000ae0004c67a24 */ /* 0x000fe200078e0202 */
[----:B------:R-:W-:Y:S02]  /*172a0*/  @!P5 LEA.HI.X.SX32 R0, R0, R225, 0x1, P0 ;  /* 0x000000e10000d211 */ /* 0x000fe400000f0eff */
[C---:B------:R-:W-:Y:S04]  /*172b0*/  @!P5 LEA R2, P0, R3.reuse, c[0x0][0x2a0], 0x2 ;  /* 0x0000a8000302da11 */ /* 0x040fe800078010ff */
[----:B------:R-:W-:Y:S02]  /*172c0*/  @!P5 LEA.HI.X R3, R3, c[0x0][0x2a4], R0, 0x2, P0 ;  /* 0x0000a9000303da11 */ /* 0x000fe400000f1400 */
[----:B------:R-:W-:Y:S03]  /*172d0*/  SHF.R.S32.HI R0, RZ, 0x1f, R198 ;  /* 0x0000001fff007819 */ /* 0x000fe600000114c6 */
[----:B------:R1:W2:Y:S02]  /*172e0*/  @!P5 LDG.E R197, [R2.64] ;  /* 0x0000000802c5d981 */ /* 0x0002a4000c1e1900 */
[----:B------:R-:W-:Y:S04]  /*172f0*/  IMAD R0, R0, c[0x0][0x1e0], RZ ;  /* 0x0000780000007a24 */ /* 0x000fe800078e02ff */
[C---:B------:R-:W-:Y:S02]  /*17300*/  IMAD R0, R198.reuse, c[0x0][0x1e4], R0 ;  /* 0x00007900c6007a24 */ /* 0x040fe400078e0200 */
[----:B-1----:R-:W-:Y:S05]  /*17310*/  IMAD.WIDE.U32 R2, R198, c[0x0][0x1e0], RZ ;  /* 0x00007800c6027a25 */ /* 0x002fea00078e00ff */
        /* <DEDUP_REMOVED lines=11> */
.L_x_999:
[----:B------:R-:W-:-:S05]  /*173d0*/  BRA.DIV ~URZ, `(.L_x_887) ;  /* 0x0000ab927f007947 */ /* 0x000fca000b800000 */
[----:B-1----:R1:W3:Y:S02]  /*173e0*/  SHFL.IDX PT, R0, R5, RZ, 0x181f ;  /* 0x00181fff05007589 */ /* 0x0022e400000e0000 */
.L_x_1000:
[C---:B------:R-:W-:Y:S02]  /*173f0*/  ISETP.GE.AND P0, PT, R132.reuse, c[0x0][0x1d4], PT ;  /* 0x0000750084007a0c */ /* 0x040fe40003f06270 */
[C---:B---3--:R-:W-:Y:S04]  /*17400*/  LEA R6, P1, R132.reuse, R0, 0x1 ;  /* 0x0000000084067211 */ /* 0x048fe800078208ff */
[----:B--2---:R-:W-:Y:S02]  /*17410*/  LEA.HI.X R7, R132, R4, R133, 0x1, P1 ;  /* 0x0000000484077211 */ /* 0x004fe400008f0c85 */
        /* <DEDUP_REMOVED lines=10> */
[C---:B---3--:R-:W-:Y:S04]  /*174c0*/  LEA R2, P1, R200.reuse, R0, 0x1 ;  /* 0x00000000c8027211 */ /* 0x048fe800078208ff */
[----:B------:R-:W-:Y:S07]  /*174d0*/  LEA.HI.X R3, R200, R4, R207, 0x1, P1 ;  /* 0x00000004c8037211 */ /* 0x000fee00008f0ccf */
[----:B------:R3:W-:Y:S01]  /*174e0*/  LDGSTS.E.BYPASS.LTC128B.128 [R194+0xe080], [R2.64], !P0 ;  /* 0x0e08000002c27fae */ /* 0x0007e2000c101d48 */
[C---:B------:R-:W-:Y:S02]  /*174f0*/  ISETP.GE.AND P0, PT, R199.reuse, c[0x0][0x1d4], PT ;  /* 0x00007500c7007a0c */ /* 0x040fe40003f06270 */
[C---:B---3--:R-:W-:Y:S04]  /*17500*/  LEA R2, P1, R199.reuse, R0, 0x1 ;  /* 0x00000000c7027211 */ /* 0x048fe800078208ff */
[----:B------:R-:W-:Y:S07]  /*17510*/  LEA.HI.X R3, R199, R4, R206, 0x1, P1 ;  /* 0x00000004c7037211 */ /* 0x000fee00008f0cce */
[----:B------:R2:W-:Y:S02]  /*17520*/  LDGSTS.E.BYPASS.LTC128B.128 [R194+0xf080], [R2.64], !P0 ;  /* 0x0f08000002c27fae */ /* 0x0005e4000c101d48 */
.L_x_885:
[----:B--234-:R-:W-:Y:S05]  /*17530*/  BSYNC B0 ;  /* 0x0000000000007941 */ /* 0x01cfea0003800000 */
.L_x_884:
        /* <DEDUP_REMOVED lines=19> */
.L_x_1001:
[----:B-12---:R-:W-:Y:S01]  /*17670*/  FMNMX.FTZ R4, R4, R0, !PT ;  /* 0x0000000004047209 */ /* 0x006fe20007810000 */
[----:B------:R-:W-:-:S05]  /*17680*/  BRA.DIV ~URZ, `(.L_x_889) ;  /* 0x0000a9827f007947 */ /* 0x000fca000b800000 */
[----:B------:R-:W1:Y:S02]  /*17690*/  SHFL.BFLY PT, R0, R4, 0x1, 0x1f ;  /* 0x0c201f0004007f89 */ /* 0x000e6400000e0000 */
[----:B-1----:R-:W-:Y:S02]  /*176a0*/  FMNMX.FTZ R134, R4, R0, !PT ;  /* 0x0000000004867209 */ /* 0x002fe40007810000 */
[----:B------:R-:W1:Y:S02]  /*176b0*/  SHFL.BFLY PT, R0, R5, 0x2, 0x1f ;  /* 0x0c401f0005007f89 */ /* 0x000e6400000e0000 */
[----:B-1----:R-:W-:Y:S05]  /*176c0*/  FMNMX.FTZ R4, R5, R0, !PT ;  /* 0x0000000005047209 */ /* 0x002fea0007810000 */
[----:B------:R1:W2:Y:S02]  /*176d0*/  SHFL.BFLY PT, R0, R4, 0x1, 0x1f ;  /* 0x0c201f0004007f89 */ /* 0x0002a400000e0000 */
.L_x_1002:
[----:B--2---:R-:W-:Y:S01]  /*176e0*/  FMNMX.FTZ R3, R0, R4, !PT ;  /* 0x0000000400037209 */ /* 0x004fe20007810000 */
[C---:B------:R-:W-:Y:S01]  /*176f0*/  FADD.FTZ R0, -R134.reuse, R135 ;  /* 0x0000008786007221 */ /* 0x040fe20000010100 */
[----:B------:R-:W-:Y:S01]  /*17700*/  WARPSYNC 0xffffffff ;  /* 0xffffffff00007948 */ /* 0x000fe20003800000 */
[----:B-1----:R-:W-:Y:S01]  /*17710*/  FMUL.FTZ R4, R134, c[0x0][0x2d0] ;  /* 0x0000b40086047a20 */ /* 0x002fe20000410000 */
[C---:B------:R-:W-:Y:S01]  /*17720*/  ISETP.GT.AND P0, PT, R195.reuse, R196, PT ;  /* 0x000000c4c300720c */ /* 0x040fe20003f04270 */
[----:B------:R-:W-:Y:S01]  /*17730*/  FMUL.FTZ R0, R0, c[0x0][0x2d0] ;  /* 0x0000b40000007a20 */ /* 0x000fe20000410000 */
[----:B------:R-:W-:Y:S01]  /*17740*/  IADD3 R195, R195, -0x1, RZ ;  /* 0xffffffffc3c37810 */ /* 0x000fe20007ffe0ff */
        /* <DEDUP_REMOVED lines=55> */
[----:B------:R-:W3:Y:S01]  /*17ac0*/  MUFU.EX2 R135, R171 ;  /* 0x000000ab00877308 */ /* 0x000ee20000000800 */
        /* <DEDUP_REMOVED lines=132> */
[----:B---3--:R-:W-:Y:S03]  /*18310*/  FADD.FTZ R0, R135, R172 ;  /* 0x000000ac87007221 */ /* 0x008fe60000010000 */
[----:B------:R-:W3:Y:S01]  /*18320*/  MUFU.EX2 R170, R165 ;  /* 0x000000a500aa7308 */ /* 0x000ee20000000800 */
        /* <DEDUP_REMOVED lines=9> */
[----:B---3--:R-:W-:Y:S01]  /*183c0*/  F2FP.BF16.PACK_AB R165, R169, R170 ;  /* 0x000000aaa9a5723e */ /* 0x008fe200000010ff */
        /* <DEDUP_REMOVED lines=38> */
[-C--:B------:R-:W-:Y:S01]  /*18630*/  MOV R136, R3.reuse ;  /* 0x0000000300887202 */ /* 0x080fe20000000f00 */
[----:B------:R-:W-:Y:S03]  /*18640*/  FADD.FTZ R203, R135, R0 ;  /* 0x0000000087cb7221 */ /* 0x000fe60000010000 */
[----:B------:R-:W-:Y:S01]  /*18650*/  MOV R135, R134 ;  /* 0x0000008600877202 */ /* 0x000fe20000000f00 */
[C---:B------:R-:W-:Y:S01]  /*18660*/  HMMA.16816.F32.BF16 R152, R164.reuse, R148, R4 ;  /* 0x00000094a498723c */ /* 0x040fe20000041804 */
[----:B------:R-:W1:Y:S07]  /*18670*/  LDSM.16.MT88.4 R4, [R181+0x800] ;  /* 0x00080000b504783b */ /* 0x000e6e0000004200 */
        /* <DEDUP_REMOVED lines=46> */
.L_x_879:
[----:B------:R-:W-:-:S13]  /*18960*/  ISETP.GE.AND P0, PT, R195, R208, PT ;  /* 0x000000d0c300720c */ /* 0x000fda0003f06270 */
[----:B------:R-:W-:Y:S05]  /*18970*/  @!P0 BRA `(.L_x_891) ;  /* 0x00002b3000008947 */ /* 0x000fea0003800000 */
[----:B------:R-:W-:Y:S02]  /*18980*/  MOV R136, R5 ;  /* 0x0000000500887202 */ /* 0x000fe40000000f00 */
[----:B------:R-:W-:Y:S02]  /*18990*/  MOV R135, R134 ;  /* 0x0000008600877202 */ /* 0x000fe40000000f00 */
.L_x_909:
[----:B------:R-:W-:Y:S04]  /*189a0*/  DEPBAR.LE SB0, 0x0 ;  /* 0x000080000000791a */ /* 0x000fe80000000000 */
[----:B------:R-:W-:Y:S01]  /*189b0*/  WARPSYNC 0xffffffff ;  /* 0xffffffff00007948 */ /* 0x000fe20003800000 */
[----:B------:R-:W-:Y:S01]  /*189c0*/  BAR.SYNC.DEFER_BLOCKING 0x0 ;  /* 0x0000000000007b1d */ /* 0x000fe20000010000 */
[----:B------:R-:W-:Y:S01]  /*189d0*/  SHF.R.S32.HI R0, RZ, 0x1f, R198 ;  /* 0x0000001fff007819 */ /* 0x000fe200000114c6 */
[----:B------:R-:W-:Y:S01]  /*189e0*/  IMAD.WIDE.U32 R2, R198, c[0x0][0x208], RZ ;  /* 0x00008200c6027a25 */ /* 0x000fe200078e00ff */
[----:B------:R-:W-:Y:S03]  /*189f0*/  SHF.R.S32.HI R4, RZ, 0x1f, R197 ;  /* 0x0000001fff047819 */ /* 0x000fe600000114c5 */
[----:B------:R-:W-:Y:S02]  /*18a00*/  IMAD R0, R0, c[0x0][0x208], RZ ;  /* 0x0000820000007a24 */ /* 0x000fe400078e02ff */
[----:B------:R-:W-:Y:S02]  /*18a10*/  IMAD R4, R4, c[0x0][0x218], RZ ;  /* 0x0000860004047a24 */ /* 0x000fe400078e02ff */
[----:B------:R-:W-:Y:S02]  /*18a20*/  IMAD R0, R198, c[0x0][0x20c], R0 ;  /* 0x00008300c6007a24 */ /* 0x000fe400078e0200 */
[----:B------:R-:W-:Y:S03]  /*18a30*/  IMAD R4, R197, c[0x0][0x21c], R4 ;  /* 0x00008700c5047a24 */ /* 0x000fe600078e0204 */
[----:B------:R-:W-:Y:S05]  /*18a40*/  IADD3 R3, R3, R0, RZ ;  /* 0x0000000003037210 */ /* 0x000fea0007ffe0ff */
[----:B------:R-:W-:Y:S01]  /*18a50*/  IMAD.WIDE.U32 R2, R197, c[0x0][0x218], R2 ;  /* 0x00008600c5027a25 */ /* 0x000fe200078e0002 */
[----:B------:R1:W2:Y:S04]  /*18a60*/  LDSM.16.M88.4 R16, [R182] ;  /* 0x00000000b610783b */ /* 0x0002a80000000200 */
[----:B------:R-:W-:Y:S01]  /*18a70*/  IADD3 R0, P0, R216, R2, RZ ;  /* 0x00000002d8007210 */ /* 0x000fe20007f1e0ff */
[----:B------:R1:W3:Y:S03]  /*18a80*/  LDSM.16.M88.4 R8, [R177] ;  /* 0x00000000b108783b */ /* 0x0002e60000000200 */
[----:B------:R-:W-:Y:S02]  /*18a90*/  IADD3.X R2, R218, R3, R4, P0, !PT ;  /* 0x00000003da027210 */ /* 0x000fe400007fe404 */
[C---:B------:R-:W-:Y:S01]  /*18aa0*/  LEA R134, P0, R0.reuse, c[0x0][0x1f8], 0x1 ;  /* 0x00007e0000867a11 */ /* 0x040fe200078008ff */
[----:B------:R1:W4:Y:S03]  /*18ab0*/  LDSM.16.M88.4 R160, [R177+0x800] ;  /* 0x00080000b1a0783b */ /* 0x0003260000000200 */
[----:B------:R-:W-:Y:S01]  /*18ac0*/  LEA.HI.X R0, R0, c[0x0][0x1fc], R2, 0x1, P0 ;  /* 0x00007f0000007a11 */ /* 0x000fe200000f0c02 */
[----:B------:R1:W1:Y:S04]  /*18ad0*/  LDSM.16.M88.4 R164, [R183] ;  /* 0x00000000b7a4783b */ /* 0x0002680000000200 */
[----:B------:R1:W1:Y:S04]  /*18ae0*/  LDSM.16.M88.4 R168, [R186] ;  /* 0x00000000baa8783b */ /* 0x0002680000000200 */
[----:B------:R1:W1:Y:S01]  /*18af0*/  LDSM.16.M88.4 R172, [R193] ;  /* 0x00000000c1ac783b */ /* 0x0002620000000200 */
[----:B------:R-:W-:-:S05]  /*18b00*/  BRA.DIV ~URZ, `(.L_x_892) ;  /* 0x000095d27f007947 */ /* 0x000fca000b800000 */
[----:B------:R-:W4:Y:S02]  /*18b10*/  SHFL.IDX PT, R0, R0, RZ, 0x181f ;  /* 0x00181fff00007589 */ /* 0x000f2400000e0000 */
.L_x_1003:
[C---:B--23--:R-:W-:Y:S01]  /*18b20*/  HMMA.16816.F32.BF16 R4, R16.reuse, R8, RZ ;  /* 0x000000081004723c */ /* 0x04cfe200000418ff */
[----:B------:R-:W2:Y:S01]  /*18b30*/  SHFL.IDX PT, R2, R134, RZ, 0x181f ;  /* 0x00181fff86027589 */ /* 0x000ea200000e0000 */
[----:B------:R-:W-:Y:S01]  /*18b40*/  BSSY B0, `(.L_x_893) ;  /* 0x00000d0000007945 */ /* 0x000fe20003800000 */
[----:B------:R-:W-:Y:S02]  /*18b50*/  ISETP.GE.AND P4, PT, R132, c[0x0][0x1d4], PT ;  /* 0x0000750084007a0c */ /* 0x000fe40003f86270 */
[----:B------:R-:W-:Y:S02]  /*18b60*/  ISETP.GE.AND P3, PT, R200, c[0x0][0x1d4], PT ;  /* 0x00007500c8007a0c */ /* 0x000fe40003f66270 */
[----:B------:R-:W-:Y:S01]  /*18b70*/  ISETP.GE.AND P2, PT, R199, c[0x0][0x1d4], PT ;  /* 0x00007500c7007a0c */ /* 0x000fe20003f46270 */
[C---:B------:R-:W-:Y:S08]  /*18b80*/  HMMA.16816.F32.BF16 R8, R16.reuse, R10, RZ ;  /* 0x0000000a1008723c */ /* 0x040ff000000418ff */
[C---:B----4-:R-:W-:Y:S08]  /*18b90*/  HMMA.16816.F32.BF16 R12, R16.reuse, R160, RZ ;  /* 0x000000a0100c723c */ /* 0x050ff000000418ff */
[----:B------:R-:W-:Y:S01]  /*18ba0*/  HMMA.16816.F32.BF16 R16, R16, R162, RZ ;  /* 0x000000a21010723c */ /* 0x000fe200000418ff */
[C---:B--2---:R-:W-:Y:S04]  /*18bb0*/  LEA R160, P0, R132.reuse, R2, 0x1 ;  /* 0x0000000284a07211 */ /* 0x044fe800078008ff */
[----:B------:R-:W-:Y:S02]  /*18bc0*/  LEA.HI.X R161, R132, R0, R133, 0x1, P0 ;  /* 0x0000000084a17211 */ /* 0x000fe400000f0c85 */
[C---:B------:R-:W-:Y:S01]  /*18bd0*/  LEA R162, P1, R200.reuse, R2, 0x1 ;  /* 0x00000002c8a27211 */ /* 0x040fe200078208ff */
[C---:B-1----:R-:W-:Y:S02]  /*18be0*/  HMMA.16816.F32.BF16 R4, R164.reuse, R168, R4 ;  /* 0x000000a8a404723c */ /* 0x042fe40000041804 */
[----:B------:R-:W-:Y:S01]  /*18bf0*/  @!PT LDS RZ, [RZ] ;  /* 0x00000000fffff984 */ /* 0x000fe20000000800 */
[----:B------:R-:W-:Y:S01]  /*18c00*/  @!PT LDS RZ, [RZ] ;  /* 0x00000000fffff984 */ /* 0x000fe20000000800 */
[----:B------:R1:W-:Y:S03]  /*18c10*/  LDGSTS.E.BYPASS.LTC128B.128 [R219+0x8080], [R160.64], !P4 ;  /* 0x08080000a0db7fae */ /* 0x0003e6000e101d48 */
[----:B------:R-:W-:Y:S02]  /*18c20*/  LEA.HI.X R163, R200, R0, R207, 0x1, P1 ;  /* 0x00000000c8a37211 */ /* 0x000fe400008f0ccf */
[----:B------:R-:W-:Y:S01]  /*18c30*/  ISETP.GE.AND P1, PT, R137, c[0x0][0x1d4], PT ;  /* 0x0000750089007a0c */ /* 0x000fe20003f26270 */
[C---:B------:R-:W-:Y:S08]  /*18c40*/  HMMA.16816.F32.BF16 R8, R164.reuse, R170, R8 ;  /* 0x000000aaa408723c */ /* 0x040ff00000041808 */
[C---:B------:R-:W-:Y:S08]  /*18c50*/  HMMA.16816.F32.BF16 R12, R164.reuse, R172, R12 ;  /* 0x000000aca40c723c */ /* 0x040ff0000004180c */
[----:B------:R-:W-:Y:S04]  /*18c60*/  HMMA.16816.F32.BF16 R16, R164, R174, R16 ;  /* 0x000000aea410723c */ /* 0x000fe80000041810 */
[C---:B-1----:R-:W-:Y:S04]  /*18c70*/  LEA R160, P0, R201.reuse, R2, 0x1 ;  /* 0x00000002c9a07211 */ /* 0x042fe800078008ff */
[----:B------:R-:W-:Y:S04]  /*18c80*/  LEA.HI.X R161, R201, R0, R205, 0x1, P0 ;  /* 0x00000000c9a17211 */ /* 0x000fe800000f0ccd */
[C---:B------:R-:W-:Y:S01]  /*18c90*/  LEA R2, P0, R199.reuse, R2, 0x1 ;  /* 0x00000002c7027211 */ /* 0x040fe200078008ff */
[----:B------:R1:W-:Y:S03]  /*18ca0*/  LDGSTS.E.BYPASS.LTC128B.128 [R219+0x9080], [R160.64], !P1 ;  /* 0x09080000a0db7fae */ /* 0x0003e6000c901d48 */
[----:B------:R-:W-:Y:S02]  /*18cb0*/  LEA.HI.X R3, R199, R0, R206, 0x1, P0 ;  /* 0x00000000c7037211 */ /* 0x000fe400000f0cce */
[----:B------:R-:W-:Y:S01]  /*18cc0*/  ISETP.GT.AND P0, PT, R195, R208, PT ;  /* 0x000000d0c300720c */ /* 0x000fe20003f04270 */
[----:B------:R1:W-:Y:S06]  /*18cd0*/  LDGSTS.E.BYPASS.LTC128B.128 [R219+0xa080], [R162.64], !P3 ;  /* 0x0a080000a2db7fae */ /* 0x0003ec000d901d48 */
[----:B------:R2:W-:Y:S06]  /*18ce0*/  LDGSTS.E.BYPASS.LTC128B.128 [R219+0xb080], [R2.64], !P2 ;  /* 0x0b08000002db7fae */ /* 0x0005ec000d101d48 */
[----:B------:R-:W-:Y:S06]  /*18cf0*/  LDSM.16.M88.4 R168, [R176] ;  /* 0x00000000b0a8783b */ /* 0x000fec0000000200 */
[----:B------:R-:W-:Y:S06]  /*18d00*/  LDSM.16.M88.4 R164, [R176+0x800] ;  /* 0x00080000b0a4783b */ /* 0x000fec0000000200 */
[----:B------:R-:W-:Y:S06]  /*18d10*/  LDSM.16.M88.4 R172, [R159+-0x3000] ;  /* 0xffd000009fac783b */ /* 0x000fec0000000200 */
[----:B-1----:R-:W1:Y:S06]  /*18d20*/  LDSM.16.M88.4 R160, [R185] ;  /* 0x00000000b9a0783b */ /* 0x002e6c0000000200 */
[----:B------:R-:W0:Y:S01]  /*18d30*/  LDGDEPBAR ;  /* 0x00000000000079af */ /* 0x000e220000000000 */
[C---:B-1----:R-:W-:Y:S08]  /*18d40*/  HMMA.16816.F32.BF16 R4, R160.reuse, R168, R4 ;  /* 0x000000a8a004723c */ /* 0x042ff00000041804 */
[C---:B------:R-:W-:Y:S01]  /*18d50*/  HMMA.16816.F32.BF16 R8, R160.reuse, R170, R8 ;  /* 0x000000aaa008723c */ /* 0x040fe20000041808 */
[----:B------:R-:W1:Y:S07]  /*18d60*/  LDSM.16.M88.4 R168, [R184] ;  /* 0x00000000b8a8783b */ /* 0x000e6e0000000200 */
[C---:B------:R-:W-:Y:S08]  /*18d70*/  HMMA.16816.F32.BF16 R12, R160.reuse, R164, R12 ;  /* 0x000000a4a00c723c */ /* 0x040ff0000004180c */
[----:B------:R-:W-:Y:S01]  /*18d80*/  HMMA.16816.F32.BF16 R16, R160, R166, R16 ;  /* 0x000000a6a010723c */ /* 0x000fe20000041810 */
[----:B------:R-:W3:Y:S06]  /*18d90*/  LDSM.16.M88.4 R160, [R159+-0x2800] ;  /* 0xffd800009fa0783b */ /* 0x000eec0000000200 */
[----:B------:R-:W-:Y:S01]  /*18da0*/  LDSM.16.M88.4 R164, [R182+0x4000] ;  /* 0x00400000b6a4783b */ /* 0x000fe20000000200 */
[C---:B-1----:R-:W-:Y:S08]  /*18db0*/  HMMA.16816.F32.BF16 R4, R168.reuse, R172, R4 ;  /* 0x000000aca804723c */ /* 0x042ff00000041804 */
[C---:B------:R-:W-:Y:S01]  /*18dc0*/  HMMA.16816.F32.BF16 R8, R168.reuse, R174, R8 ;  /* 0x000000aea808723c */ /* 0x040fe20000041808 */
[----:B------:R-:W1:Y:S07]  /*18dd0*/  LDSM.16.M88.4 R172, [R177+0x1000] ;  /* 0x00100000b1ac783b */ /* 0x000e6e0000000200 */
[C---:B---3--:R-:W-:Y:S08]  /*18de0*/  HMMA.16816.F32.BF16 R12, R168.reuse, R160, R12 ;  /* 0x000000a0a80c723c */ /* 0x048ff0000004180c */
[----:B------:R-:W-:Y:S01]  /*18df0*/  HMMA.16816.F32.BF16 R16, R168, R162, R16 ;  /* 0x000000a2a810723c */ /* 0x000fe20000041810 */
[----:B------:R-:W3:Y:S06]  /*18e00*/  LDSM.16.M88.4 R160, [R177+0x1800] ;  /* 0x00180000b1a0783b */ /* 0x000eec0000000200 */
[----:B------:R-:W-:Y:S01]  /*18e10*/  LDSM.16.M88.4 R168, [R183+0x4000] ;  /* 0x00400000b7a8783b */ /* 0x000fe20000000200 */
[C---:B-1----:R-:W-:Y:S08]  /*18e20*/  HMMA.16816.F32.BF16 R4, R164.reuse, R172, R4 ;  /* 0x000000aca404723c */ /* 0x042ff00000041804 */
[C---:B------:R-:W-:Y:S01]  /*18e30*/  HMMA.16816.F32.BF16 R8, R164.reuse, R174, R8 ;  /* 0x000000aea408723c */ /* 0x040fe20000041808 */
[----:B------:R-:W1:Y:S07]  /*18e40*/  LDSM.16.M88.4 R172, [R189] ;  /* 0x00000000bdac783b */ /* 0x000e6e0000000200 */
[C---:B---3--:R-:W-:Y:S08]  /*18e50*/  HMMA.16816.F32.BF16 R12, R164.reuse, R160, R12 ;  /* 0x000000a0a40c723c */ /* 0x048ff0000004180c */
[----:B------:R-:W-:Y:S01]  /*18e60*/  HMMA.16816.F32.BF16 R16, R164, R162, R16 ;  /* 0x000000a2a410723c */ /* 0x000fe20000041810 */
[----:B------:R-:W3:Y:S06]  /*18e70*/  LDSM.16.M88.4 R160, [R188] ;  /* 0x00000000bca0783b */ /* 0x000eec0000000200 */
        /* <DEDUP_REMOVED lines=10> */
[----:B------:R-:W1:Y:S07]  /*18f20*/  LDSM.16.M88.4 R172, [R159+-0x2000] ;  /* 0xffe000009fac783b */ /* 0x000e6e0000000200 */
[C---:B---3--:R-:W-:Y:S08]  /*18f30*/  HMMA.16816.F32.BF16 R12, R164.reuse, R160, R12 ;  /* 0x000000a0a40c723c */ /* 0x048ff0000004180c */
        /* <DEDUP_REMOVED lines=57> */
[----:B------:R-:W3:Y:S01]  /*192d0*/  LDSM.16.M88.4 R160, [R159+0x800] ;  /* 0x000800009fa0783b */ /* 0x000ee20000000200 */
[----:B------:R-:W-:Y:S05]  /*192e0*/  DEPBAR.LE SB0, 0x0 ;  /* 0x000080000000791a */ /* 0x000fea0000000000 */
[----:B------:R-:W-:Y:S01]  /*192f0*/  BAR.SYNC.DEFER_BLOCKING 0x0 ;  /* 0x0000000000007b1d */ /* 0x000fe20000010000 */
[C---:B-1----:R-:W-:Y:S08]  /*19300*/  HMMA.16816.F32.BF16 R4, R168.reuse, R172, R4 ;  /* 0x000000aca804723c */ /* 0x042ff00000041804 */
[C---:B------:R-:W-:Y:S08]  /*19310*/  HMMA.16816.F32.BF16 R8, R168.reuse, R174, R8 ;  /* 0x000000aea808723c */ /* 0x040ff00000041808 */
[C---:B---3--:R-:W-:Y:S08]  /*19320*/  HMMA.16816.F32.BF16 R12, R168.reuse, R160, R12 ;  /* 0x000000a0a80c723c */ /* 0x048ff0000004180c */
[----:B------:R-:W-:Y:S01]  /*19330*/  FMUL.FTZ R0, R4, c[0x0][0x320] ;  /* 0x0000c80004007a20 */ /* 0x000fe20000410000 */
[----:B------:R-:W-:Y:S03]  /*19340*/  HMMA.16816.F32.BF16 R16, R168, R162, R16 ;  /* 0x000000a2a810723c */ /* 0x000fe60000041810 */
        /* <DEDUP_REMOVED lines=32> */
[----:B---34-:R-:W-:Y:S02]  /*19550*/  IMAD.MOV.U32 R196, RZ, RZ, c[0x0][0x2b8] ;  /* 0x0000ae00ffc47624 */ /* 0x018fe400078e00ff */
[----:B------:R-:W-:Y:S02]  /*19560*/  IMAD.MOV.U32 R197, RZ, RZ, RZ ;  /* 0x000000ffffc57224 */ /* 0x000fe400078e00ff */
[----:B--2---:R-:W-:Y:S01]  /*19570*/  IMAD R2, R195, 0x20, R226 ;  /* 0x00000020c3027824 */ /* 0x004fe200078e02e2 */
[----:B------:R-:W-:Y:S04]  /*19580*/  ISETP.NE.AND P6, PT, R196, 0x1, PT ;  /* 0x00000001c400780c */ /* 0x000fe80003fc5270 */
[----:B------:R-:W-:Y:S05]  /*19590*/  IADD3 R2, R2, -0x20, R212 ;  /* 0xffffffe002027810 */ /* 0x000fea0007ffe0d4 */
[--C-:B------:R-:W-:Y:S04]  /*195a0*/  IMAD.MOV.U32 R0, RZ, RZ, R2.reuse ;  /* 0x000000ffff007224 */ /* 0x100fe800078e0002 */
        /* <DEDUP_REMOVED lines=24> */
.L_x_1004:
[----:B------:R-:W-:-:S05]  /*19730*/  BRA.DIV ~URZ, `(.L_x_896) ;  /* 0x00008a527f007947 */ /* 0x000fca000b800000 */
[----:B--2---:R2:W4:Y:S02]  /*19740*/  SHFL.IDX PT, R0, R5, RZ, 0x181f ;  /* 0x00181fff05007589 */ /* 0x00452400000e0000 */
.L_x_1005:
[C---:B----4-:R-:W-:Y:S04]  /*19750*/  LEA R2, P0, R132.reuse, R0, 0x1 ;  /* 0x0000000084027211 */ /* 0x050fe800078008ff */
[----:B---3--:R-:W-:Y:S05]  /*19760*/  LEA.HI.X R3, R132, R4, R133, 0x1, P0 ;  /* 0x0000000484037211 */ /* 0x008fea00000f0c85 */
[----:B------:R-:W-:Y:S01]  /*19770*/  @!PT LDS RZ, [RZ] ;  /* 0x00000000fffff984 */ /* 0x000fe20000000800 */
[----:B------:R-:W-:Y:S01]  /*19780*/  @!PT LDS RZ, [RZ] ;  /* 0x00000000fffff984 */ /* 0x000fe20000000800 */
[----:B------:R-:W-:Y:S01]  /*19790*/  @!PT LDS RZ, [RZ] ;  /* 0x00000000fffff984 */ /* 0x000fe20000000800 */
[----:B------:R3:W-:Y:S02]  /*197a0*/  LDGSTS.E.BYPASS.LTC128B.128 [R194+0xc080], [R2.64], !P4 ;  /* 0x0c08000002c27fae */ /* 0x0007e4000e101d48 */
[C---:B---3--:R-:W-:Y:S04]  /*197b0*/  LEA R2, P0, R201.reuse, R0, 0x1 ;  /* 0x00000000c9027211 */ /* 0x048fe800078008ff */
[----:B------:R-:W-:Y:S02]  /*197c0*/  LEA.HI.X R3, R201, R4, R205, 0x1, P0 ;  /* 0x00000004c9037211 */ /* 0x000fe400000f0ccd */
[C---:B------:R-:W-:Y:S03]  /*197d0*/  LEA R6, P0, R200.reuse, R0, 0x1 ;  /* 0x00000000c8067211 */ /* 0x040fe600078008ff */
[----:B------:R3:W-:Y:S01]  /*197e0*/  LDGSTS.E.BYPASS.LTC128B.128 [R194+0xd080], [R2.64], !P1 ;  /* 0x0d08000002c27fae */ /* 0x0007e2000c901d48 */
[----:B------:R-:W-:Y:S05]  /*197f0*/  LEA.HI.X R7, R200, R4, R207, 0x1, P0 ;  /* 0x00000004c8077211 */ /* 0x000fea00000f0ccf */
[----:B------:R4:W-:Y:S01]  /*19800*/  LDGSTS.E.BYPASS.LTC128B.128 [R194+0xe080], [R6.64], !P3 ;  /* 0x0e08000006c27fae */ /* 0x0009e2000d901d48 */
[C---:B---3--:R-:W-:Y:S04]  /*19810*/  LEA R2, P0, R199.reuse, R0, 0x1 ;  /* 0x00000000c7027211 */ /* 0x048fe800078008ff */
[----:B------:R-:W-:Y:S05]  /*19820*/  LEA.HI.X R3, R199, R4, R206, 0x1, P0 ;  /* 0x00000004c7037211 */ /* 0x000fea00000f0cce */
[----:B------:R4:W-:Y:S04]  /*19830*/  LDGSTS.E.BYPASS.LTC128B.128 [R194+0xf080], [R2.64], !P2 ;  /* 0x0f08000002c27fae */ /* 0x0009e8000d101d48 */
.L_x_894:
[----:B---34-:R-:W-:Y:S05]  /*19840*/  BSYNC B0 ;  /* 0x0000000000007941 */ /* 0x018fea0003800000 */
.L_x_893:
[----:B------:R-:W-:Y:S01]  /*19850*/  LOP3.LUT R8, RZ, c[0x0][0x324], RZ, 0x33, !PT ;  /* 0x0000c900ff087a12 */ /* 0x000fe200078e33ff */
[----:B--2---:R-:W-:Y:S01]  /*19860*/  IMAD.MOV.U32 R0, RZ, RZ, c[0x0][0x2c4] ;  /* 0x0000b100ff007624 */ /* 0x004fe200078e00ff */
[----:B------:R-:W0:Y:S01]  /*19870*/  LDGDEPBAR ;  /* 0x00000000000079af */ /* 0x000e220000000000 */
[----:B------:R-:W-:Y:S02]  /*19880*/  IMAD.IADD R4, R231, 0x1, R227 ;  /* 0x00000001e7047824 */ /* 0x000fe400078e02e3 */
[----:B------:R-:W-:Y:S01]  /*19890*/  IMAD.SHL.U32 R5, R195, 0x20, RZ ;  /* 0x00000020c3057824 */ /* 0x000fe200078e00ff */
[----:B------:R-:W-:Y:S11]  /*198a0*/  ISETP.NE.AND P0, PT, R0, 0x1, PT ;  /* 0x000000010000780c */ /* 0x000ff60003f05270 */
[----:B------:R-:W-:Y:S02]  /*198b0*/  @!UPT UIADD3 URZ, URZ, URZ, URZ ;  /* 0x0000003f3f3ff290 */ /* 0x000fe4000fffe03f */
[----:B------:R-:W-:Y:S05]  /*198c0*/  @P0 IMAD.HI.U32 R0, R4, c[0x0][0x2c8], RZ ;  /* 0x0000b20004000a27 */ /* 0x000fea00078e00ff */
[----:B------:R-:W-:Y:S02]  /*198d0*/  @P0 SHF.R.U32.HI R4, RZ, c[0x0][0x2cc], R0 ;  /* 0x0000b300ff040a19 */ /* 0x000fe40000011600 */
[----:B------:R-:W-:Y:S04]  /*198e0*/  IADD3 R0, -R215, 0x1, -R5 ;  /* 0x00000001d7007810 */ /* 0x000fe80007ffe905 */
[----:B------:R-:W-:Y:S04]  /*198f0*/  IADD3 R6, -R210, R0, R209 ;  /* 0x00000000d2067210 */ /* 0x000fe80007ffe1d1 */
[----:B------:R-:W-:Y:S01]  /*19900*/  IADD3 R7, R6, c[0x0][0x328], RZ ;  /* 0x0000ca0006077a10 */ /* 0x000fe20007ffe0ff */
[----:B------:R-:W-:-:S05]  /*19910*/  BRA.DIV ~URZ, `(.L_x_897) ;  /* 0x000088d27f007947 */ /* 0x000fca000b800000 */
[----:B------:R2:W3:Y:S02]  /*19920*/  SHFL.IDX PT, R3, R4, RZ, 0x1c1f ;  /* 0x001c1fff04037589 */ /* 0x0004e400000e0000 */
.L_x_1006:
[-C--:B---3--:R-:W-:Y:S01]  /*19930*/  IADD3 R2, R7, R3.reuse, RZ ;  /* 0x0000000307027210 */ /* 0x088fe20007ffe0ff */
[----:B------:R-:W-:Y:S02]  /*19940*/  IMAD.MOV.U32 R0, RZ, RZ, c[0x0][0x32c] ;  /* 0x0000cb00ff007624 */ /* 0x000fe400078e00ff */
[----:B------:R-:W-:Y:S03]  /*19950*/  IMAD.IADD R6, R8, 0x1, R6 ;  /* 0x0000000108067824 */ /* 0x000fe600078e0206 */
[----:B------:R-:W-:Y:S02]  /*19960*/  ISETP.GE.AND P0, PT, R0, 0x1, PT ;  /* 0x000000010000780c */ /* 0x000fe40003f06270 */
[----:B------:R-:W-:Y:S11]  /*19970*/  IADD3 R0, R6, R3, RZ ;  /* 0x0000000306007210 */ /* 0x000ff60007ffe0ff */
        /* <DEDUP_REMOVED lines=14> */
.L_x_900:
[----:B------:R-:W-:Y:S04]  /*19a60*/  MOV R8, c[0x0][0x32c] ;  /* 0x0000cb0000087a02 */ /* 0x000fe80000000f00 */
[----:B------:R-:W-:Y:S11]  /*19a70*/  ISETP.NE.AND P0, PT, R8, 0x1, PT ;  /* 0x000000010800780c */ /* 0x000ff60003f05270 */
[----:B------:R-:W-:Y:S02]  /*19a80*/  @!UPT UIADD3 URZ, URZ, URZ, URZ ;  /* 0x0000003f3f3ff290 */ /* 0x000fe4000fffe03f */
[----:B------:R-:W-:Y:S05]  /*19a90*/  @P0 IMAD.HI.U32 R8, R3, c[0x0][0x330], RZ ;  /* 0x0000cc0003080a27 */ /* 0x000fea00078e00ff */
[----:B------:R-:W-:Y:S02]  /*19aa0*/  @P0 SHF.R.U32.HI R3, RZ, c[0x0][0x334], R8 ;  /* 0x0000cd00ff030a19 */ /* 0x000fe40000011608 */
.L_x_901:
[----:B------:R-:W-:Y:S05]  /*19ab0*/  BSYNC B0 ;  /* 0x0000000000007941 */ /* 0x000fea0003800000 */
.L_x_899:
[----:B------:R-:W-:Y:S04]  /*19ac0*/  IMAD R3, R3, c[0x0][0x32c], -R5 ;  /* 0x0000cb0003037a24 */ /* 0x000fe800078e0a05 */
[----:B------:R-:W-:Y:S05]  /*19ad0*/  IMAD.IADD R3, R3, 0x1, -R215 ;  /* 0x0000000103037824 */ /* 0x000fea00078e0ad7 */
[----:B------:R-:W-:Y:S02]  /*19ae0*/  IMNMX R0, R0, R3, !PT ;  /* 0x0000000300007217 */ /* 0x000fe40007800200 */
[----:B------:R-:W-:Y:S04]  /*19af0*/  IADD3 R3, R3, c[0x0][0x32c], RZ ;  /* 0x0000cb0003037a10 */ /* 0x000fe80007ffe0ff */
[----:B------:R-:W-:Y:S02]  /*19b00*/  IMNMX R2, R2, R3, PT ;  /* 0x0000000302027217 */ /* 0x000fe40003800200 */
.L_x_898:
[----:B------:R-:W-:Y:S04]  /*19b10*/  ISETP.GT.AND P1, PT, R195, -0x1, PT ;  /* 0xffffffffc300780c */ /* 0x000fe80003f24270 */
[C---:B------:R-:W-:Y:S02]  /*19b20*/  ISETP.GT.AND P2, PT, R0.reuse, RZ, P1 ;  /* 0x000000ff0000720c */ /* 0x040fe40000f44270 */
[----:B------:R-:W-:Y:S02]  /*19b30*/  ISETP.GT.AND P0, PT, R0, 0x1, P1 ;  /* 0x000000010000780c */ /* 0x000fe40000f04270 */
[C---:B------:R-:W-:Y:S02]  /*19b40*/  ISETP.LT.OR P2, PT, R2.reuse, 0x1, P2 ;  /* 0x000000010200780c */ /* 0x040fe40001741670 */
[----:B------:R-:W-:Y:S02]  /*19b50*/  ISETP.LT.OR P0, PT, R2, 0x2, P0 ;  /* 0x000000020200780c */ /* 0x000fe40000701670 */
[----:B------:R-:W-:Y:S02]  /*19b60*/  FSEL R14, R167, -INF , !P2 ;  /* 0xff800000a70e7808 */ /* 0x000fe40005000000 */
[----:B------:R-:W-:Y:S02]  /*19b70*/  ISETP.GT.AND P2, PT, R0, 0x8, P1 ;  /* 0x000000080000780c */ /* 0x000fe40000f44270 */
[----:B------:R-:W-:Y:S02]  /*19b80*/  FSEL R161, R164, -INF , !P0 ;  /* 0xff800000a4a17808 */ /* 0x000fe40004000000 */
        /* <DEDUP_REMOVED lines=10> */
[C---:B------:R-:W-:Y:S02]  /*19c30*/  ISETP.GT.AND P2, PT, R0.reuse, 0x18, P1 ;  /* 0x000000180000780c */ /* 0x040fe40000f44270 */
[----:B------:R-:W-:Y:S02]  /*19c40*/  FSEL R17, R11, -INF , !P0 ;  /* 0xff8000000b117808 */ /* 0x000fe40004000000 */
[----:B------:R-:W-:Y:S02]  /*19c50*/  ISETP.GT.AND P0, PT, R0, 0x19, P1 ;  /* 0x000000190000780c */ /* 0x000fe40000f04270 */
[C---:B------:R-:W-:Y:S02]  /*19c60*/  ISETP.LT.OR P2, PT, R2.reuse, 0x19, P2 ;  /* 0x000000190200780c */ /* 0x040fe40001741670 */
[----:B------:R-:W-:Y:S02]  /*19c70*/  ISETP.LT.OR P0, PT, R2, 0x1a, P0 ;  /* 0x0000001a0200780c */ /* 0x000fe40000701670 */
[----:B------:R-:W-:Y:S02]  /*19c80*/  FSEL R16, R10, -INF , !P2 ;  /* 0xff8000000a107808 */ /* 0x000fe40005000000 */
[----:B------:R-:W-:Y:S01]  /*19c90*/  FSEL R15, R9, -INF , !P0 ;  /* 0xff800000090f7808 */ /* 0x000fe20004000000 */
[----:B------:R-:W-:-:S06]  /*19ca0*/  BRA.DIV ~URZ, `(.L_x_902) ;  /* 0x000085b27f007947 */ /* 0x000fcc000b800000 */
[----:B------:R3:W4:Y:S02]  /*19cb0*/  SHFL.IDX PT, R3, R4, 0x1, 0x1c1f ;  /* 0x003c1f0004037f89 */ /* 0x00072400000e0000 */
.L_x_1007:
[----:B----4-:R-:W-:Y:S01]  /*19cc0*/  IADD3 R2, R7, R3, RZ ;  /* 0x0000000307027210 */ /* 0x010fe20007ffe0ff */
        /* <DEDUP_REMOVED lines=11> */
[----:B--23--:R-:W-:Y:S05]  /*19d80*/  IMAD.MOV.U32 R4, RZ, RZ, c[0x0][0x32c] ;  /* 0x0000cb00ff047624 */ /* 0x00cfea00078e00ff */
[----:B------:R-:W-:Y:S11]  /*19d90*/  ISETP.NE.AND P0, PT, R4, 0x1, PT ;  /* 0x000000010400780c */ /* 0x000ff60003f05270 */
[----:B------:R-:W-:Y:S02]  /*19da0*/  @!UPT UIADD3 URZ, URZ, URZ, URZ ;  /* 0x0000003f3f3ff290 */ /* 0x000fe4000fffe03f */
[----:B------:R-:W-:Y:S05]  /*19db0*/  @P0 IMAD.HI.U32 R4, R3, c[0x0][0x330], RZ ;  /* 0x0000cc0003040a27 */ /* 0x000fea00078e00ff */
[----:B------:R-:W-:Y:S04]  /*19dc0*/  @P0 SHF.R.U32.HI R3, RZ, c[0x0][0x334], R4 ;  /* 0x0000cd00ff030a19 */ /* 0x000fe80000011604 */
[----:B------:R-:W-:Y:S01]  /*19dd0*/  LOP3.LUT R3, RZ, R3, RZ, 0x33, !PT ;  /* 0x00000003ff037212 */ /* 0x000fe200078e33ff */
[----:B------:R-:W-:-:S05]  /*19de0*/  BRA `(.L_x_906) ;  /* 0x0000005000007947 */ /* 0x000fca0003800000 */
.L_x_905:
[----:B--23--:R-:W-:Y:S04]  /*19df0*/  MOV R4, c[0x0][0x32c] ;  /* 0x0000cb0000047a02 */ /* 0x00cfe80000000f00 */
[----:B------:R-:W-:Y:S11]  /*19e00*/  ISETP.NE.AND P0, PT, R4, 0x1, PT ;  /* 0x000000010400780c */ /* 0x000ff60003f05270 */
[----:B------:R-:W-:Y:S02]  /*19e10*/  @!UPT UIADD3 URZ, URZ, URZ, URZ ;  /* 0x0000003f3f3ff290 */ /* 0x000fe4000fffe03f */
[----:B------:R-:W-:Y:S05]  /*19e20*/  @P0 IMAD.HI.U32 R4, R3, c[0x0][0x330], RZ ;  /* 0x0000cc0003040a27 */ /* 0x000fea00078e00ff */
[----:B------:R-:W-:Y:S02]  /*19e30*/  @P0 SHF.R.U32.HI R3, RZ, c[0x0][0x334], R4 ;  /* 0x0000cd00ff030a19 */ /* 0x000fe40000011604 */
.L_x_906:
[----:B------:R-:W-:Y:S05]  /*19e40*/  BSYNC B0 ;  /* 0x0000000000007941 */ /* 0x000fea0003800000 */
.L_x_904:
[----:B------:R-:W-:Y:S04]  /*19e50*/  IMAD R5, R3, c[0x0][0x32c], -R5 ;  /* 0x0000cb0003057a24 */ /* 0x000fe800078e0a05 */
[----:B------:R-:W-:Y:S05]  /*19e60*/  IMAD.IADD R3, R5, 0x1, -R215 ;  /* 0x0000000105037824 */ /* 0x000fea00078e0ad7 */
[----:B------:R-:W-:Y:S02]  /*19e70*/  IMNMX R0, R0, R3, !PT ;  /* 0x0000000300007217 */ /* 0x000fe40007800200 */
[----:B------:R-:W-:Y:S04]  /*19e80*/  IADD3 R3, R3, c[0x0][0x32c], RZ ;  /* 0x0000cb0003037a10 */ /* 0x000fe80007ffe0ff */
[----:B------:R-:W-:Y:S02]  /*19e90*/  IMNMX R2, R2, R3, PT ;  /* 0x0000000302027217 */ /* 0x000fe40003800200 */
.L_x_903:
[C---:B------:R-:W-:Y:S02]  /*19ea0*/  ISETP.GT.AND P0, PT, R0.reuse, RZ, P1 ;  /* 0x000000ff0000720c */ /* 0x040fe40000f04270 */
[----:B------:R-:W-:Y:S02]  /*19eb0*/  ISETP.GT.AND P2, PT, R0, 0x1, P1 ;  /* 0x000000010000780c */ /* 0x000fe40000f44270 */
[C---:B------:R-:W-:Y:S02]  /*19ec0*/  ISETP.LT.OR P0, PT, R2.reuse, 0x1, P0 ;  /* 0x000000010200780c */ /* 0x040fe40000701670 */
[----:B------:R-:W-:Y:S02]  /*19ed0*/  ISETP.LT.OR P2, PT, R2, 0x2, P2 ;  /* 0x000000020200780c */ /* 0x000fe40001741670 */
[----:B------:R-:W-:Y:S02]  /*19ee0*/  FSEL R6, R175, -INF , !P0 ;  /* 0xff800000af067808 */ /* 0x000fe40004000000 */
[----:B------:R-:W-:Y:S02]  /*19ef0*/  ISETP.GT.AND P0, PT, R0, 0x8, P1 ;  /* 0x000000080000780c */ /* 0x000fe40000f04270 */
[----:B------:R-:W-:Y:S02]  /*19f00*/  FSEL R13, R174, -INF , !P2 ;  /* 0xff800000ae0d7808 */ /* 0x000fe40005000000 */
[----:B------:R-:W-:Y:S02]  /*19f10*/  ISETP.LT.OR P0, PT, R2, 0x9, P0 ;  /* 0x000000090200780c */ /* 0x000fe40000701670 */
[C---:B------:R-:W-:Y:S02]  /*19f20*/  ISETP.GT.AND P2, PT, R0.reuse, 0x9, P1 ;  /* 0x000000090000780c */ /* 0x040fe40000f44270 */
[----:B------:R-:W-:Y:S02]  /*19f30*/  FSEL R12, R173, -INF , !P0 ;  /* 0xff800000ad0c7808 */ /* 0x000fe40004000000 */
[----:B------:R-:W-:Y:S02]  /*19f40*/  ISETP.GT.AND P0, PT, R0, 0x10, P1 ;  /* 0x000000100000780c */ /* 0x000fe40000f04270 */
[C---:B------:R-:W-:Y:S02]  /*19f50*/  ISETP.LT.OR P2, PT, R2.reuse, 0xa, P2 ;  /* 0x0000000a0200780c */ /* 0x040fe40001741670 */
[----:B------:R-:W-:Y:S02]  /*19f60*/  ISETP.LT.OR P0, PT, R2, 0x11, P0 ;  /* 0x000000110200780c */ /* 0x000fe40000701670 */
[----:B------:R-:W-:Y:S02]  /*19f70*/  FSEL R11, R172, -INF , !P2 ;  /* 0xff800000ac0b7808 */ /* 0x000fe40005000000 */
[----:B------:R-:W-:Y:S02]  /*19f80*/  ISETP.GT.AND P3, PT, R0, 0x11, P1 ;  /* 0x000000110000780c */ /* 0x000fe40000f64270 */
[----:B------:R-:W-:Y:S02]  /*19f90*/  FSEL R10, R162, -INF , !P0 ;  /* 0xff800000a20a7808 */ /* 0x000fe40004000000 */
[C---:B------:R-:W-:Y:S02]  /*19fa0*/  ISETP.GT.AND P2, PT, R0.reuse, 0x18, P1 ;  /* 0x000000180000780c */ /* 0x040fe40000f44270 */
[----:B------:R-:W-:Y:S02]  /*19fb0*/  ISETP.GT.AND P0, PT, R0, 0x19, P1 ;  /* 0x000000190000780c */ /* 0x000fe40000f04270 */
[----:B------:R-:W-:Y:S02]  /*19fc0*/  FMNMX.FTZ R0, R14, R135, !PT ;  /* 0x000000870e007209 */ /* 0x000fe40007810000 */
[----:B------:R-:W-:Y:S02]  /*19fd0*/  FMNMX.FTZ R3, R6, R136, !PT ;  /* 0x0000008806037209 */ /* 0x000fe40007810000 */
[----:B------:R-:W-:Y:S02]  /*19fe0*/  FMNMX.FTZ R0, R161, R0, !PT ;  /* 0x00000000a1007209 */ /* 0x000fe40007810000 */
[----:B------:R-:W-:Y:S02]  /*19ff0*/  FMNMX.FTZ R3, R13, R3, !PT ;  /* 0x000000030d037209 */ /* 0x000fe40007810000 */
[C---:B------:R-:W-:Y:S02]  /*1a000*/  ISETP.LT.OR P3, PT, R2.reuse, 0x12, P3 ;  /* 0x000000120200780c */ /* 0x040fe40001f61670 */
[C---:B------:R-:W-:Y:S02]  /*1a010*/  ISETP.LT.OR P1, PT, R2.reuse, 0x19, P2 ;  /* 0x000000190200780c */ /* 0x040fe40001721670 */
[----:B------:R-:W-:Y:S02]  /*1a020*/  ISETP.LT.OR P0, PT, R2, 0x1a, P0 ;  /* 0x0000001a0200780c */ /* 0x000fe40000701670 */
[----:B------:R-:W-:Y:S02]  /*1a030*/  FMNMX.FTZ R2, R160, R0, !PT ;  /* 0x00000000a0027209 */ /* 0x000fe40007810000 */
[----:B------:R-:W-:Y:S02]  /*1a040*/  FMNMX.FTZ R0, R12, R3, !PT ;  /* 0x000000030c007209 */ /* 0x000fe40007810000 */
[----:B------:R-:W-:Y:S02]  /*1a050*/  FMNMX.FTZ R2, R19, R2, !PT ;  /* 0x0000000213027209 */ /* 0x000fe40007810000 */
[----:B------:R-:W-:Y:S02]  /*1a060*/  FMNMX.FTZ R0, R11, R0, !PT ;  /* 0x000000000b007209 */ /* 0x000fe40007810000 */
[----:B------:R-:W-:Y:S02]  /*1a070*/  FSEL R9, R165, -INF , !P3 ;  /* 0xff800000a5097808 */ /* 0x000fe40005800000 */
[----:B------:R-:W-:Y:S02]  /*1a080*/  FMNMX.FTZ R2, R18, R2, !PT ;  /* 0x0000000212027209 */ /* 0x000fe40007810000 */
[----:B------:R-:W-:Y:S02]  /*1a090*/  FMNMX.FTZ R0, R10, R0, !PT ;  /* 0x000000000a007209 */ /* 0x000fe40007810000 */
[----:B------:R-:W-:Y:S02]  /*1a0a0*/  FSEL R8, R163, -INF , !P1 ;  /* 0xff800000a3087808 */ /* 0x000fe40004800000 */
[----:B------:R-:W-:Y:S02]  /*1a0b0*/  FMNMX.FTZ R2, R17, R2, !PT ;  /* 0x0000000211027209 */ /* 0x000fe40007810000 */
[----:B------:R-:W-:Y:S02]  /*1a0c0*/  FMNMX.FTZ R0, R9, R0, !PT ;  /* 0x0000000009007209 */ /* 0x000fe40007810000 */
[----:B-1----:R-:W-:Y:S02]  /*1a0d0*/  FSEL R7, R166, -INF , !P0 ;  /* 0xff800000a6077808 */ /* 0x002fe40004000000 */
[----:B------:R-:W-:Y:S02]  /*1a0e0*/  FMNMX.FTZ R2, R16, R2, !PT ;  /* 0x0000000210027209 */ /* 0x000fe40007810000 */
[----:B------:R-:W-:Y:S02]  /*1a0f0*/  FMNMX.FTZ R0, R8, R0, !PT ;  /* 0x0000000008007209 */ /* 0x000fe40007810000 */
[----:B--23--:R-:W-:Y:S02]  /*1a100*/  FMNMX.FTZ R4, R15, R2, !PT ;  /* 0x000000020f047209 */ /* 0x00cfe40007810000 */
[----:B------:R-:W-:Y:S01]  /*1a110*/  FMNMX.FTZ R5, R7, R0, !PT ;  /* 0x0000000007057209 */ /* 0x000fe20007810000 */
[----:B------:R-:W-:-:S05]  /*1a120*/  BRA.DIV ~URZ, `(.L_x_907) ;  /* 0x000081a27f007947 */ /* 0x000fca000b800000 */
[----:B------:R1:W2:Y:S02]  /*1a130*/  SHFL.BFLY PT, R0, R4, 0x2, 0x1f ;  /* 0x0c401f0004007f89 */ /* 0x0002a400000e0000 */
.L_x_1008:
[----:B-12---:R-:W-:Y:S01]  /*1a140*/  FMNMX.FTZ R4, R4, R0, !PT ;  /* 0x0000000004047209 */ /* 0x006fe20007810000 */
[----:B------:R-:W-:-:S05]  /*1a150*/  BRA.DIV ~URZ, `(.L_x_908) ;  /* 0x000081b27f007947 */ /* 0x000fca000b800000 */
[----:B------:R-:W1:Y:S02]  /*1a160*/  SHFL.BFLY PT, R0, R4, 0x1, 0x1f ;  /* 0x0c201f0004007f89 */ /* 0x000e6400000e0000 */
[----:B-1----:R-:W-:Y:S02]  /*1a170*/  FMNMX.FTZ R134, R4, R0, !PT ;  /* 0x0000000004867209 */ /* 0x002fe40007810000 */
[----:B------:R-:W1:Y:S02]  /*1a180*/  SHFL.BFLY PT, R0, R5, 0x2, 0x1f ;  /* 0x0c401f0005007f89 */ /* 0x000e6400000e0000 */
[----:B-1----:R-:W-:Y:S05]  /*1a190*/  FMNMX.FTZ R4, R5, R0, !PT ;  /* 0x0000000005047209 */ /* 0x002fea0007810000 */
[----:B------:R1:W2:Y:S02]  /*1a1a0*/  SHFL.BFLY PT, R0, R4, 0x1, 0x1f ;  /* 0x0c201f0004007f89 */ /* 0x0002a400000e0000 */
.L_x_1009:
[C---:B------:R-:W-:Y:S01]  /*1a1b0*/  FSETP.NEU.FTZ.AND P0, PT, R134.reuse, -INF , PT ;  /* 0xff8000008600780b */ /* 0x040fe20003f1d000 */
[----:B------:R-:W-:Y:S01]  /*1a1c0*/  FMUL.FTZ R2, R134, c[0x0][0x2d0] ;  /* 0x0000b40086027a20 */ /* 0x000fe20000410000 */
[----:B--2---:R-:W-:Y:S01]  /*1a1d0*/  FMNMX.FTZ R3, R0, R4, !PT ;  /* 0x0000000400037209 */ /* 0x004fe20007810000 */
[----:B------:R-:W-:Y:S01]  /*1a1e0*/  WARPSYNC 0xffffffff ;  /* 0xffffffff00007948 */ /* 0x000fe20003800000 */
[----:B------:R-:W-:Y:S02]  /*1a1f0*/  FSEL R0, R134, RZ, P0 ;  /* 0x000000ff86007208 */ /* 0x000fe40000000000 */
[----:B------:R-:W-:Y:S02]  /*1a200*/  FSEL R2, R2, RZ, P0 ;  /* 0x000000ff02027208 */ /* 0x000fe40000000000 */
[----:B------:R-:W-:Y:S01]  /*1a210*/  FSETP.NEU.FTZ.AND P0, PT, R3, -INF , PT ;  /* 0xff8000000300780b */ /* 0x000fe20003f1d000 */
[----:B------:R-:W-:Y:S02]  /*1a220*/  FADD.FTZ R0, -R0, R135 ;  /* 0x0000008700007221 */ /* 0x000fe40000010100 */
        /* <DEDUP_REMOVED lines=20> */
[----:B---3--:R-:W-:Y:S01]  /*1a370*/  F2FP.BF16.PACK_AB R160, R4, R15 ;  /* 0x0000000f04a0723e */ /* 0x008fe200000010ff */
[C---:B------:R-:W-:Y:S01]  /*1a380*/  FMUL.FTZ R29, R0.reuse, R29 ;  /* 0x0000001d001d7220 */ /* 0x040fe20000410000 */
[----:B------:R-:W1:Y:S01]  /*1a390*/  MUFU.EX2 R15, R19 ;  /* 0x00000013000f7308 */ /* 0x000e620000000800 */
[C---:B------:R-:W-:Y:S02]  /*1a3a0*/  FMUL.FTZ R32, R0.reuse, R32 ;  /* 0x0000002000207220 */ /* 0x040fe40000410000 */
[C---:B------:R-:W-:Y:S02]  /*1a3b0*/  FMUL.FTZ R33, R0.reuse, R33 ;  /* 0x0000002100217220 */ /* 0x040fe40000410000 */
[C---:B------:R-:W-:Y:S02]  /*1a3c0*/  FMUL.FTZ R36, R0.reuse, R36 ;  /* 0x0000002400247220 */ /* 0x040fe40000410000 */
[----:B------:R-:W-:Y:S02]  /*1a3d0*/  FMUL.FTZ R37, R0, R37 ;  /* 0x0000002500257220 */ /* 0x000fe40000410000 */
[----:B----4-:R-:W-:Y:S01]  /*1a3e0*/  FADD.FTZ R5, R4, R2 ;  /* 0x0000000204057221 */ /* 0x010fe20000010000 */
[C---:B------:R-:W-:Y:S01]  /*1a3f0*/  FSEL R2, R3.reuse, RZ, P0 ;  /* 0x000000ff03027208 */ /* 0x040fe20000000000 */
[----:B------:R-:W-:Y:S02]  /*1a400*/  FMUL.FTZ R4, R3, c[0x0][0x2d0] ;  /* 0x0000b40003047a20 */ /* 0x000fe40000410000 */
[----:B------:R-:W-:Y:S02]  /*1a410*/  FMUL.FTZ R40, R0, R40 ;  /* 0x0000002800287220 */ /* 0x000fe40000410000 */
[----:B------:R-:W-:Y:S01]  /*1a420*/  FADD.FTZ R2, -R2, R136 ;  /* 0x0000008802027221 */ /* 0x000fe20000010100 */
[----:B------:R-:W-:Y:S01]  /*1a430*/  FSEL R4, R4, RZ, P0 ;  /* 0x000000ff04047208 */ /* 0x000fe20000000000 */
[----:B------:R-:W-:Y:S01]  /*1a440*/  FMUL.FTZ R41, R0, R41 ;  /* 0x0000002900297220 */ /* 0x000fe20000410000 */
[----:B------:R-:W-:Y:S01]  /*1a450*/  ISETP.GT.AND P0, PT, R195, R208, PT ;  /* 0x000000d0c300720c */ /* 0x000fe20003f04270 */
[----:B------:R-:W-:Y:S02]  /*1a460*/  FMUL.FTZ R2, R2, c[0x0][0x2d0] ;  /* 0x0000b40002027a20 */ /* 0x000fe40000410000 */
[--C-:B------:R-:W-:Y:S02]  /*1a470*/  FFMA.FTZ R136, R11, c[0x0][0x2d0], -R4.reuse ;  /* 0x0000b4000b887a23 */ /* 0x100fe40000010804 */
[--C-:B------:R-:W-:Y:S01]  /*1a480*/  FFMA.FTZ R166, R10, c[0x0][0x2d0], -R4.reuse ;  /* 0x0000b4000aa67a23 */ /* 0x100fe20000010804 */
[----:B-1----:R-:W-:Y:S01]  /*1a490*/  F2FP.BF16.PACK_AB R162, R15, R16 ;  /* 0x000000100fa2723e */ /* 0x002fe200000010ff */
[----:B------:R-:W1:Y:S01]  /*1a4a0*/  MUFU.EX2 R2, R2 ;  /* 0x0000000200027308 */ /* 0x000e620000000800 */
[--C-:B------:R-:W-:Y:S02]  /*1a4b0*/  FFMA.FTZ R165, R9, c[0x0][0x2d0], -R4.reuse ;  /* 0x0000b40009a57a23 */ /* 0x100fe40000010804 */
[--C-:B------:R-:W-:Y:S02]  /*1a4c0*/  FFMA.FTZ R167, R8, c[0x0][0x2d0], -R4.reuse ;  /* 0x0000b40008a77a23 */ /* 0x100fe40000010804 */
[--C-:B------:R-:W-:Y:S02]  /*1a4d0*/  FFMA.FTZ R6, R6, c[0x0][0x2d0], -R4.reuse ;  /* 0x0000b40006067a23 */ /* 0x100fe40000010804 */
[--C-:B------:R-:W-:Y:S02]  /*1a4e0*/  FFMA.FTZ R14, R13, c[0x0][0x2d0], -R4.reuse ;  /* 0x0000b4000d0e7a23 */ /* 0x100fe40000010804 */
        /* <DEDUP_REMOVED lines=10> */
[C---:B-1----:R-:W-:Y:S02]  /*1a590*/  FMUL.FTZ R18, R2.reuse, R142 ;  /* 0x0000008e02127220 */ /* 0x042fe40000410000 */
[C---:B------:R-:W-:Y:S02]  /*1a5a0*/  FMUL.FTZ R19, R2.reuse, R143 ;  /* 0x0000008f02137220 */ /* 0x040fe40000410000 */
[----:B------:R-:W1:Y:S01]  /*1a5b0*/  LDSM.16.MT88.4 R140, [R178] ;  /* 0x00000000b28c783b */ /* 0x000e620000004200 */
[----:B------:R-:W4:Y:S01]  /*1a5c0*/  MUFU.EX2 R152, R14 ;  /* 0x0000000e00987308 */ /* 0x000f220000000800 */
[----:B------:R-:W-:Y:S02]  /*1a5d0*/  FMUL.FTZ R7, R2, R155 ;  /* 0x0000009b02077220 */ /* 0x000fe40000410000 */
[----:B------:R-:W-:Y:S02]  /*1a5e0*/  FMUL.FTZ R8, R0, R148 ;  /* 0x0000009400087220 */ /* 0x000fe40000410000 */
[C---:B--2---:R-:W-:Y:S02]  /*1a5f0*/  FMUL.FTZ R6, R2.reuse, R154 ;  /* 0x0000009a02067220 */ /* 0x044fe40000410000 */
        /* <DEDUP_REMOVED lines=16> */
[----:B------:R-:W2:Y:S01]  /*1a700*/  MUFU.EX2 R146, R135 ;  /* 0x0000008700927308 */ /* 0x000ea20000000800 */
[C---:B------:R-:W-:Y:S02]  /*1a710*/  FMUL.FTZ R31, R2.reuse, R31 ;  /* 0x0000001f021f7220 */ /* 0x040fe40000410000 */
[C---:B------:R-:W-:Y:S02]  /*1a720*/  FMUL.FTZ R34, R2.reuse, R34 ;  /* 0x0000002202227220 */ /* 0x040fe40000410000 */
[C---:B------:R-:W-:Y:S02]  /*1a730*/  FMUL.FTZ R35, R2.reuse, R35 ;  /* 0x0000002302237220 */ /* 0x040fe40000410000 */
[C---:B------:R-:W-:Y:S02]  /*1a740*/  FMUL.FTZ R38, R2.reuse, R38 ;  /* 0x0000002602267220 */ /* 0x040fe40000410000 */
[C---:B------:R-:W-:Y:S01]  /*1a750*/  FMUL.FTZ R39, R2.reuse, R39 ;  /* 0x0000002702277220 */ /* 0x040fe20000410000 */
[----:B------:R-:W-:Y:S01]  /*1a760*/  MUFU.EX2 R135, R172 ;  /* 0x000000ac00877308 */ /* 0x000fe20000000800 */
[C---:B------:R-:W-:Y:S02]  /*1a770*/  FMUL.FTZ R42, R2.reuse, R42 ;  /* 0x0000002a022a7220 */ /* 0x040fe40000410000 */
[----:B------:R-:W-:Y:S02]  /*1a780*/  FMUL.FTZ R43, R2, R43 ;  /* 0x0000002b022b7220 */ /* 0x000fe40000410000 */
[C---:B------:R-:W-:Y:S02]  /*1a790*/  FMUL.FTZ R44, R0.reuse, R44 ;  /* 0x0000002c002c7220 */ /* 0x040fe40000410000 */
[----:B------:R-:W-:Y:S02]  /*1a7a0*/  FMUL.FTZ R45, R0, R45 ;  /* 0x0000002d002d7220 */ /* 0x000fe40000410000 */
[C---:B------:R-:W-:Y:S01]  /*1a7b0*/  FMUL.FTZ R46, R2.reuse, R46 ;  /* 0x0000002e022e7220 */ /* 0x040fe20000410000 */
[----:B------:R3:W-:Y:S01]  /*1a7c0*/  MUFU.EX2 R170, R166 ;  /* 0x000000a600aa7308 */ /* 0x0007e20000000800 */
[----:B------:R-:W-:Y:S02]  /*1a7d0*/  FMUL.FTZ R47, R2, R47 ;  /* 0x0000002f022f7220 */ /* 0x000fe40000410000 */
[C---:B------:R-:W-:Y:S01]  /*1a7e0*/  FMUL.FTZ R48, R0.reuse, R48 ;  /* 0x0000003000307220 */ /* 0x040fe20000410000 */
[----:B--2---:R-:W-:Y:S01]  /*1a7f0*/  F2FP.BF16.PACK_AB R163, R173, R146 ;  /* 0x00000092ada3723e */ /* 0x004fe200000010ff */
[----:B------:R-:W-:Y:S02]  /*1a800*/  FMUL.FTZ R49, R0, R49 ;  /* 0x0000003100317220 */ /* 0x000fe40000410000 */
[C---:B------:R-:W-:Y:S02]  /*1a810*/  FMUL.FTZ R50, R2.reuse, R50 ;  /* 0x0000003202327220 */ /* 0x040fe40000410000 */
[----:B------:R-:W-:Y:S01]  /*1a820*/  FMUL.FTZ R51, R2, R51 ;  /* 0x0000003302337220 */ /* 0x000fe20000410000 */
[----:B------:R-:W2:Y:S01]  /*1a830*/  MUFU.EX2 R169, R165 ;  /* 0x000000a500a97308 */ /* 0x000ea20000000800 */
[C---:B-1----:R-:W-:Y:S05]  /*1a840*/  HMMA.16816.F32.BF16 R4, R160.reuse, R140, R4 ;  /* 0x0000008ca004723c */ /* 0x042fea0000041804 */
[C---:B------:R-:W-:Y:S02]  /*1a850*/  FMUL.FTZ R52, R0.reuse, R52 ;  /* 0x0000003400347220 */ /* 0x040fe40000410000 */
[----:B------:R-:W-:Y:S01]  /*1a860*/  FMUL.FTZ R53, R0, R53 ;  /* 0x0000003500357220 */ /* 0x000fe20000410000 */
[C---:B------:R-:W-:Y:S01]  /*1a870*/  HMMA.16816.F32.BF16 R8, R160.reuse, R142, R8 ;  /* 0x0000008ea008723c */ /* 0x040fe20000041808 */
[----:B------:R-:W1:Y:S03]  /*1a880*/  LDSM.16.MT88.4 R140, [R179] ;  /* 0x00000000b38c783b */ /* 0x000e660000004200 */
[----:B------:R-:W-:Y:S01]  /*1a890*/  FMUL.FTZ R54, R2, R54 ;  /* 0x0000003602367220 */ /* 0x000fe20000410000 */
[----:B---3--:R-:W-:Y:S01]  /*1a8a0*/  F2FP.BF16.PACK_AB R166, R136, R144 ;  /* 0x0000009088a6723e */ /* 0x008fe200000010ff */
[----:B------:R-:W-:Y:S02]  /*1a8b0*/  FMUL.FTZ R55, R2, R55 ;  /* 0x0000003702377220 */ /* 0x000fe40000410000 */
[C---:B------:R-:W-:Y:S04]  /*1a8c0*/  FMUL.FTZ R56, R0.reuse, R56 ;  /* 0x0000003800387220 */ /* 0x040fe80000410000 */
[----:B------:R-:W-:Y:S02]  /*1a8d0*/  FMUL.FTZ R57, R0, R57 ;  /* 0x0000003900397220 */ /* 0x000fe40000410000 */
[C---:B------:R-:W-:Y:S01]  /*1a8e0*/  FMUL.FTZ R58, R2.reuse, R58 ;  /* 0x0000003a023a7220 */ /* 0x040fe20000410000 */
[----:B--2---:R-:W-:Y:S01]  /*1a8f0*/  F2FP.BF16.PACK_AB R165, R169, R170 ;  /* 0x000000aaa9a5723e */ /* 0x004fe200000010ff */
        /* <DEDUP_REMOVED lines=132> */
[----:B-1----:R-:W-:Y:S01]  /*1b140*/  F2FP.BF16.PACK_AB R167, R135, R160 ;  /* 0x000000a087a7723e */ /* 0x002fe200000010ff */
[----:B------:R-:W-:Y:S01]  /*1b150*/  FADD.FTZ R2, R160, R0 ;  /* 0x00000000a0027221 */ /* 0x000fe20000010000 */
[----:B------:R-:W-:Y:S03]  /*1b160*/  IADD3 R0, R195, -0x1, RZ ;  /* 0xffffffffc3007810 */ /* 0x000fe60007ffe0ff */
[----:B------:R-:W-:Y:S03]  /*1b170*/  FADD.FTZ R203, R135, R2 ;  /* 0x0000000287cb7221 */ /* 0x000fe60000010000 */
[----:B------:R-:W-:Y:S01]  /*1b180*/  MOV R195, R0 ;  /* 0x0000000000c37202 */ /* 0x000fe20000000f00 */
[C---:B------:R-:W-:Y:S01]  /*1b190*/  HMMA.16816.F32.BF16 R152, R164.reuse, R148, R4 ;  /* 0x00000094a498723c */ /* 0x040fe20000041804 */
[----:B------:R-:W1:Y:S04]  /*1b1a0*/  LDSM.16.MT88.4 R4, [R181+0x800] ;  /* 0x00080000b504783b */ /* 0x000e680000004200 */
[----:B------:R-:W-:Y:S03]  /*1b1b0*/  MOV R135, R134 ;  /* 0x0000008600877202 */ /* 0x000fe60000000f00 */
        /* <DEDUP_REMOVED lines=45> */
[----:B------:R-:W-:Y:S07]  /*1b490*/  @!UPT UIADD3 URZ, URZ, URZ, URZ ;  /* 0x0000003f3f3ff290 */ /* 0x000fee000fffe03f */
[----:B------:R-:W-:-:S11]  /*1b4a0*/  @P0 BRA `(.L_x_909) ;  /* 0xffffd4f000000947 */ /* 0x000fd6000383ffff */
.L_x_891:
[----:B------:R-:W-:Y:S05]  /*1b4b0*/  BRA.DIV ~URZ, `(.L_x_910) ;  /* 0x00006f227f007947 */ /* 0x000fea000b800000 */
[----:B------:R1:W2:Y:S02]  /*1b4c0*/  SHFL.BFLY PT, R0, R204, 0x2, 0x1f ;  /* 0x0c401f00cc007f89 */ /* 0x0002a400000e0000 */
.L_x_1010:
[----:B--2---:R-:W-:Y:S01]  /*1b4d0*/  FADD.FTZ R6, R0, R204 ;  /* 0x000000cc00067221 */ /* 0x004fe20000010000 */
[----:B------:R-:W-:Y:S05]  /*1b4e0*/  BRA.DIV ~URZ, `(.L_x_911) ;  /* 0x00006f427f007947 */ /* 0x000fea000b800000 */
[----:B------:R-:W2:Y:S02]  /*1b4f0*/  SHFL.BFLY PT, R0, R6, 0x1, 0x1f ;  /* 0x0c201f0006007f89 */ /* 0x000ea400000e0000 */
[----:B--2---:R-:W-:-:S02]  /*1b500*/  FADD.FTZ R6, R6, R0 ;  /* 0x0000000006067221 */ /* 0x004fc40000010000 */
[----:B------:R-:W2:Y:S02]  /*1b510*/  SHFL.BFLY PT, R0, R203, 0x2, 0x1f ;  /* 0x0c401f00cb007f89 */ /* 0x000ea400000e0000 */
[----:B--2---:R-:W-:-:S05]  /*1b520*/  FADD.FTZ R4, R0, R203 ;  /* 0x000000cb00047221 */ /* 0x004fca0000010000 */
[----:B------:R2:W3:Y:S02]  /*1b530*/  SHFL.BFLY PT, R3, R4, 0x1, 0x1f ;  /* 0x0c201f0004037f89 */ /* 0x0004e400000e0000 */
.L_x_1011:
        /* <DEDUP_REMOVED lines=10> */
[----:B------:R-:W-:Y:S02]  /*1b5e0*/  FMUL.FTZ R167, R2, R101 ;  /* 0x0000006502a77220 */ /* 0x000fe40000410000 */
        /* <DEDUP_REMOVED lines=39> */
[----:B---3--:R-:W-:Y:S02]  /*1b860*/  @P0 FMUL.FTZ R3, R3, 0.69314718246459960938 ;  /* 0x3f31721803030820 */ /* 0x008fe40000410000 */
[----:B------:R-:W-:Y:S02]  /*1b870*/  @P0 FMUL.FTZ R4, R4, c[0x0][0x2d0] ;  /* 0x0000b40004040a20 */ /* 0x000fe40000410000 */
        /* <DEDUP_REMOVED lines=53> */
[----:B------:R-:W-:Y:S01]  /*1bbd0*/  FMUL.FTZ R67, R0, R131 ;  /* 0x0000008300437220 */ /* 0x000fe20000410000 */
[----:B------:R-:W-:Y:S01]  /*1bbe0*/  MOV R0, 0x1 ;  /* 0x0000000100007802 */ /* 0x000fe20000000f00 */
[----:B------:R-:W-:Y:S02]  /*1bbf0*/  @P0 FFMA.FTZ R18, R4, R5, R3 ;  /* 0x0000000504120223 */ /* 0x000fe40000010003 */
        /* <DEDUP_REMOVED lines=40> */
.L_x_756:
[----:B------:R-:W2:Y:S01]  /*1be80*/  S2R R106, SR_TID.X ;  /* 0x00000000006a7919 */ /* 0x000ea20000002100 */
[----:B------:R-:W-:Y:S01]  /*1be90*/  BSSY B0, `(.L_x_912) ;  /* 0x0000010000007945 */ /* 0x000fe20003800000 */
[----:B--2---:R-:W-:-:S13]  /*1bea0*/  LOP3.LUT P0, RZ, R106, 0xff, RZ, 0xc0, !PT ;  /* 0x000000ff6aff7812 */ /* 0x004fda000780c0ff */
[----:B------:R-:W-:Y:S05]  /*1beb0*/  @P0 BRA `(.L_x_913) ;  /* 0x000000d000000947 */ /* 0x000fea0003800000 */
[----:B------:R-:W2:Y:S01]  /*1bec0*/  S2R R2, SR_LANEID ;  /* 0x0000000000027919 */ /* 0x000ea20000000000 */
[----:B------:R-:W-:Y:S01]  /*1bed0*/  VOTEU.ANY UR4, UPT, PT ;  /* 0x0000000000047886 */ /* 0x000fe200038e0100 */
[----:B------:R-:W-:Y:S01]  /*1bee0*/  IMAD.MOV.U32 R4, RZ, RZ, c[0x0][0x560] ;  /* 0x00015800ff047624 */ /* 0x000fe200078e00ff */
[----:B------:R-:W2:Y:S01]  /*1bef0*/  FLO.U32 R3, UR4 ;  /* 0x0000000400037d00 */ /* 0x000ea200080e0000 */
[----:B------:R-:W-:Y:S01]  /*1bf00*/  IMAD.MOV.U32 R5, RZ, RZ, c[0x0][0x564] ;  /* 0x00015900ff057624 */ /* 0x000fe200078e00ff */
[----:B--2---:R-:W-:-:S06]  /*1bf10*/  ISETP.EQ.U32.AND P0, PT, R3, R2, PT ;  /* 0x000000020300720c */ /* 0x004fcc0003f02070 */
[----:B------:R-:W2:Y:S07]  /*1bf20*/  POPC R2, UR4 ;  /* 0x0000000400027d09 */ /* 0x000eae0008000000 */
[----:B--2---:R-:W2:Y:S04]  /*1bf30*/  @P0 ATOMG.E.ADD.STRONG.GPU PT, R2, [R4.64], R2 ;  /* 0x00000002040209a8 */ /* 0x004ea800081ee1c8 */
[----:B--2---:R2:W3:Y:S04]  /*1bf40*/  SHFL.IDX PT, R3, R2, R3, 0x1f ;  /* 0x00001f0302037589 */ /* 0x0044e800000e0000 */
[----:B--2---:R-:W2:Y:S02]  /*1bf50*/  S2R R2, SR_LTMASK ;  /* 0x0000000000027919 */ /* 0x004ea40000003900 */
[----:B--2---:R-:W-:-:S06]  /*1bf60*/  LOP3.LUT R2, R2, UR4, RZ, 0xc0, !PT ;  /* 0x0000000402027c12 */ /* 0x004fcc000f8ec0ff */
[----:B------:R-:W3:Y:S02]  /*1bf70*/  POPC R2, R2 ;  /* 0x0000000200027309 */ /* 0x000ee40000000000 */
[----:B---3--:R-:W-:-:S06]  /*1bf80*/  IADD3 R232, R3, c[0x0][0xc], R2 ;  /* 0x0000030003e87a10 */ /* 0x008fcc0007ffe002 */
.L_x_913:
[----:B------:R-:W-:Y:S05]  /*1bf90*/  BSYNC B0 ;  /* 0x0000000000007941 */ /* 0x000fea0003800000 */
.L_x_912:
        /* <DEDUP_REMOVED lines=8> */
[----:B------:R-:W-:Y:S01]  /*1c020*/  IMAD.MOV.U32 R4, RZ, RZ, 0x4 ;  /* 0x00000004ff047424 */ /* 0x000fe200078e00ff */
[----:B------:R-:W-:Y:S01]  /*1c030*/  F2FP.BF16.PACK_AB R0, R49, R48 ;  /* 0x000000303100723e */ /* 0x000fe200000010ff */
[----:B------:R-:W-:Y:S01]  /*1c040*/  IMAD.MOV.U32 R12, RZ, RZ, c[0x0][0x388] ;  /* 0x0000e200ff0c7624 */ /* 0x000fe200078e00ff */
[----:B------:R-:W-:Y:S02]  /*1c050*/  ISETP.NE.U32.AND P0, PT, RZ, c[0x0][0x508], PT ;  /* 0x00014200ff007a0c */ /* 0x000fe40003f05070 */
[----:B------:R-:W-:Y:S02]  /*1c060*/  ISETP.NE.U32.AND P2, PT, RZ, c[0x0][0x500], PT ;  /* 0x00014000ff007a0c */ /* 0x000fe40003f45070 */
[----:B------:R-:W-:-:S02]  /*1c070*/  ISETP.NE.AND.EX P1, PT, RZ, c[0x0][0x50c], PT, P0 ;  /* 0x00014300ff007a0c */ /* 0x000fc40003f25300 */
        /* <DEDUP_REMOVED lines=127> */
[----:B--2---:R-:W-:-:S03]  /*1c870*/  @P1 IMAD.WIDE R2, R235, R4, c[0x0][0x508] ;  /* 0x00014200eb021625 */ /* 0x004fc600078e0204 */
[----:B------:R-:W-:Y:S01]  /*1c880*/  BAR.SYNC.DEFER_BLOCKING 0x1, 0x100 ;  /* 0x0044000000007b1d */ /* 0x000fe20000010000 */
[----:B------:R-:W-:-:S05]  /*1c890*/  IMAD.WIDE R4, R235, R4, c[0x0][0x500] ;  /* 0x00014000eb047625 */ /* 0x000fca00078e0204 */
[----:B------:R2:W5:Y:S02]  /*1c8a0*/  @P1 LDG.E R12, [R2.64] ;  /* 0x00000008020c1981 */ /* 0x000564000c1e1900 */
[----:B--2---:R-:W-:-:S06]  /*1c8b0*/  IMAD.MOV.U32 R2, RZ, RZ, RZ ;  /* 0x000000ffff027224 */ /* 0x004fcc00078e00ff */
[----:B------:R3:W5:Y:S01]  /*1c8c0*/  @P2 LDG.E R2, [R4.64] ;  /* 0x0000000804022981 */ /* 0x000762000c1e1900 */
[----:B------:R-:W-:-:S04]  /*1c8d0*/  ISETP.NE.AND P0, PT, R233, RZ, PT ;  /* 0x000000ffe900720c */ /* 0x000fc80003f05270 */
[----:B------:R-:W-:Y:S01]  /*1c8e0*/  SEL R3, R233, c[0x0][0x3d4], P0 ;  /* 0x0000f500e9037a07 */ /* 0x000fe20000000000 */
[----:B------:R-:W-:Y:S05]  /*1c8f0*/  @P1 BRA `(.L_x_916) ;  /* 0x0000004000001947 */ /* 0x000fea0003800000 */
[----:B------:R-:W-:Y:S05]  /*1c900*/  @!P2 BRA `(.L_x_916) ;  /* 0x000000300000a947 */ /* 0x000fea0003800000 */
[----:B---3--:R2:W3:Y:S04]  /*1c910*/  LDG.E R0, [R4.64] ;  /* 0x0000000804007981 */ /* 0x0084e8000c1e1900 */
[----:B--2---:R-:W3:Y:S02]  /*1c920*/  LDG.E R4, [R4.64+0x4] ;  /* 0x0000040804047981 */ /* 0x004ee4000c1e1900 */
[----:B---3-5:R-:W-:Y:S02]  /*1c930*/  IADD3 R12, -R0, R4, RZ ;  /* 0x00000004000c7210 */ /* 0x028fe40007ffe1ff */
.L_x_916:
[----:B------:R-:W2:Y:S01]  /*1c940*/  LDL R97, [R1+0x40] ;  /* 0x0000400001617983 */ /* 0x000ea20000100800 */
[----:B------:R-:W-:Y:S01]  /*1c950*/  IMAD.MOV.U32 R16, RZ, RZ, 0x368 ;  /* 0x00000368ff107424 */ /* 0x000fe200078e00ff */
[----:B------:R-:W-:Y:S01]  /*1c960*/  ISETP.GT.AND P2, PT, R3, 0x1, PT ;  /* 0x000000010300780c */ /* 0x000fe20003f44270 */
[----:B-----5:R-:W-:Y:S01]  /*1c970*/  IMAD R12, R12, c[0x0][0x4e8], RZ ;  /* 0x00013a000c0c7a24 */ /* 0x020fe200078e02ff */
[----:B------:R-:W-:-:S02]  /*1c980*/  ISETP.NE.U32.AND P0, PT, RZ, c[0x0][0x500], PT ;  /* 0x00014000ff007a0c */ /* 0x000fc40003f05070 */
[----:B------:R-:W-:Y:S02]  /*1c990*/  SEL R16, R16, 0x328, P2 ;  /* 0x0000032810107807 */ /* 0x000fe40001000000 */
[----:B------:R-:W-:Y:S02]  /*1c9a0*/  ISETP.NE.AND.EX P0, PT, RZ, c[0x0][0x504], PT, P0 ;  /* 0x00014100ff007a0c */ /* 0x000fe40003f05300 */
[----:B------:R-:W4:Y:S01]  /*1c9b0*/  LDC.64 R6, c[0x0][R16+0x170] ;  /* 0x00005c0010067b82 */ /* 0x000f220000000a00 */
[----:B------:R-:W-:Y:S02]  /*1c9c0*/  SHF.R.S32.HI R3, RZ, 0x1f, R235 ;  /* 0x0000001fff037819 */ /* 0x000fe400000114eb */
[----:B---3--:R-:W-:Y:S02]  /*1c9d0*/  SEL R0, R235, RZ, !P0 ;  /* 0x000000ffeb007207 */ /* 0x008fe40004000000 */
[----:B------:R-:W-:Y:S02]  /*1c9e0*/  SEL R5, R3, RZ, !P0 ;  /* 0x000000ff03057207 */ /* 0x000fe40004000000 */
[----:B------:R-:W-:Y:S01]  /*1c9f0*/  LOP3.LUT R4, R234, 0xffff, RZ, 0xc0, !PT ;  /* 0x0000ffffea047812 */ /* 0x000fe200078ec0ff */
[----:B------:R-:W3:Y:S01]  /*1ca00*/  LDC.64 R10, c[0x0][R16+0x168] ;  /* 0x00005a00100a7b82 */ /* 0x000ee20000000a00 */
[----:B------:R-:W-:-:S04]  /*1ca10*/  SHF.R.S32.HI R19, RZ, 0x1f, R106 ;  /* 0x0000001fff137819 */ /* 0x000fc8000001146a */
[----:B------:R-:W-:-:S03]  /*1ca20*/  LEA.HI R19, R19, R106, RZ, 0x5 ;  /* 0x0000006a13137211 */ /* 0x000fc600078f28ff */
[----:B------:R-:W1:Y:S01]  /*1ca30*/  LDC.64 R14, c[0x0][R16+0x178] ;  /* 0x00005e00100e7b82 */ /* 0x000e620000000a00 */
[----:B------:R-:W-:-:S05]  /*1ca40*/  LOP3.LUT R19, R19, 0xffffffe0, RZ, 0xc0, !PT ;  /* 0xffffffe013137812 */ /* 0x000fca00078ec0ff */
[----:B------:R-:W-:Y:S02]  /*1ca50*/  IMAD.IADD R19, R106, 0x1, -R19 ;  /* 0x000000016a137824 */ /* 0x000fe400078e0a13 */
[----:B----4-:R-:W-:-:S04]  /*1ca60*/  IMAD R3, R7, R0, RZ ;  /* 0x0000000007037224 */ /* 0x010fc800078e02ff */
[C---:B------:R-:W-:Y:S02]  /*1ca70*/  IMAD R5, R6.reuse, R5, R3 ;  /* 0x0000000506057224 */ /* 0x040fe400078e0203 */
[----:B------:R-:W-:-:S04]  /*1ca80*/  IMAD.WIDE.U32 R6, R6, R0, RZ ;  /* 0x0000000006067225 */ /* 0x000fc800078e00ff */
[----:B---3--:R-:W-:-:S04]  /*1ca90*/  IMAD.WIDE.U32 R8, R10, R4, RZ ;  /* 0x000000040a087225 */ /* 0x008fc800078e00ff */
[----:B------:R-:W-:Y:S01]  /*1caa0*/  IMAD R3, R11, R4, RZ ;  /* 0x000000040b037224 */ /* 0x000fe200078e02ff */
[--C-:B------:R-:W-:Y:S01]  /*1cab0*/  IADD3 R13, P1, P0, R6, R8, R2.reuse ;  /* 0x00000008060d7210 */ /* 0x100fe2000783e002 */
[----:B------:R-:W-:Y:S01]  /*1cac0*/  IMAD.IADD R5, R7, 0x1, R5 ;  /* 0x0000000107057824 */ /* 0x000fe200078e0205 */
[----:B------:R-:W-:Y:S01]  /*1cad0*/  SHF.R.S32.HI R11, RZ, 0x1f, R2 ;  /* 0x0000001fff0b7819 */ /* 0x000fe20000011402 */
[----:B------:R-:W-:Y:S01]  /*1cae0*/  IMAD.IADD R8, R9, 0x1, R3 ;  /* 0x0000000109087824 */ /* 0x000fe200078e0203 */
[----:B------:R-:W-:Y:S01]  /*1caf0*/  SEL R6, R244, RZ, P2 ;  /* 0x000000fff4067207 */ /* 0x000fe20001000000 */
[----:B------:R-:W-:-:S03]  /*1cb00*/  IMAD.MOV.U32 R3, RZ, RZ, c[0x0][0x4e8] ;  /* 0x00013a00ff037624 */ /* 0x000fc600078e00ff */
[----:B------:R-:W-:Y:S01]  /*1cb10*/  IADD3.X R10, R5, R8, R11, P1, P0 ;  /* 0x00000008050a7210 */ /* 0x000fe20000fe040b */
[-C--:B-1----:R-:W-:Y:S01]  /*1cb20*/  IMAD R9, R15, R6.reuse, RZ ;  /* 0x000000060f097224 */ /* 0x082fe200078e02ff */
[----:B------:R-:W-:Y:S01]  /*1cb30*/  ISETP.NE.AND P3, PT, R3, 0x1, PT ;  /* 0x000000010300780c */ /* 0x000fe20003f65270 */
[----:B------:R-:W-:Y:S02]  /*1cb40*/  IMAD.IADD R3, R231, 0x1, R227 ;  /* 0x00000001e7037824 */ /* 0x000fe400078e02e3 */
[----:B------:R-:W-:-:S04]  /*1cb50*/  IMAD.WIDE.U32 R6, R14, R6, RZ ;  /* 0x000000060e067225 */ /* 0x000fc800078e00ff */
[----:B------:R-:W-:Y:S02]  /*1cb60*/  IMAD.MOV.U32 R5, RZ, RZ, R3 ;  /* 0x000000ffff057224 */ /* 0x000fe400078e0003 */
[----:B------:R-:W-:-:S04]  /*1cb70*/  IMAD.IADD R9, R7, 0x1, R9 ;  /* 0x0000000107097824 */ /* 0x000fc800078e0209 */
[----:B------:R-:W-:-:S05]  /*1cb80*/  @P3 IMAD.HI.U32 R8, R3, c[0x0][0x4ec], RZ ;  /* 0x00013b0003083a27 */ /* 0x000fca00078e00ff */
[----:B------:R-:W-:-:S04]  /*1cb90*/  @P3 SHF.R.U32.HI R5, RZ, c[0x0][0x4f0], R8 ;  /* 0x00013c00ff053a19 */ /* 0x000fc80000011608 */
[----:B------:R-:W-:Y:S02]  /*1cba0*/  IADD3 R6, P1, P0, R5, R13, R6 ;  /* 0x0000000d05067210 */ /* 0x000fe4000783e006 */
[--C-:B------:R-:W-:Y:S01]  /*1cbb0*/  SHF.R.S32.HI R7, RZ, 0x1f, R5.reuse ;  /* 0x0000001fff077819 */ /* 0x100fe20000011405 */
[----:B------:R-:W-:-:S03]  /*1cbc0*/  IMAD.MOV R5, RZ, RZ, -R5 ;  /* 0x000000ffff057224 */ /* 0x000fc600078e0a05 */
[----:B------:R-:W-:Y:S01]  /*1cbd0*/  IADD3.X R7, R7, R10, R9, P1, P0 ;  /* 0x0000000a07077210 */ /* 0x000fe20000fe0409 */
[----:B------:R-:W-:Y:S01]  /*1cbe0*/  IMAD R5, R5, c[0x0][0x4e8], R3 ;  /* 0x00013a0005057a24 */ /* 0x000fe200078e0203 */
[----:B------:R-:W1:Y:S04]  /*1cbf0*/  LDC.64 R8, c[0x0][R16+0x160] ;  /* 0x0000580010087b82 */ /* 0x000e680000000a00 */
[----:B------:R-:W-:Y:S01]  /*1cc00*/  SHF.R.S32.HI R10, RZ, 0x1f, R5 ;  /* 0x0000001fff0a7819 */ /* 0x000fe20000011405 */
[----:B-1----:R-:W-:-:S04]  /*1cc10*/  IMAD.WIDE.U32 R6, R8, R5, R6 ;  /* 0x0000000508067225 */ /* 0x002fc800078e0006 */
[----:B------:R-:W-:Y:S02]  /*1cc20*/  IMAD R5, R9, R5, RZ ;  /* 0x0000000509057224 */ /* 0x000fe400078e02ff */
[----:B------:R-:W-:Y:S02]  /*1cc30*/  IMAD.MOV.U32 R9, RZ, RZ, c[0x0][0x4ac] ;  /* 0x00012b00ff097624 */ /* 0x000fe400078e00ff */
[----:B------:R-:W-:Y:S02]  /*1cc40*/  IMAD R5, R8, R10, R5 ;  /* 0x0000000a08057224 */ /* 0x000fe400078e0205 */
[----:B------:R-:W-:Y:S01]  /*1cc50*/  IMAD.MOV.U32 R8, RZ, RZ, c[0x0][0x4a8] ;  /* 0x00012a00ff087624 */ /* 0x000fe200078e00ff */
[----:B------:R-:W-:Y:S01]  /*1cc60*/  SEL R9, R9, c[0x0][0x454], P2 ;  /* 0x0001150009097a07 */ /* 0x000fe20001000000 */
[----:B------:R-:W-:-:S03]  /*1cc70*/  IMAD.IADD R7, R7, 0x1, R5 ;  /* 0x0000000107077824 */ /* 0x000fc600078e0205 */
[----:B------:R-:W-:-:S04]  /*1cc80*/  SEL R8, R8, c[0x0][0x450], P2 ;  /* 0x0001140008087a07 */ /* 0x000fc80001000000 */
[----:B------:R-:W-:-:S04]  /*1cc90*/  LEA R5, P0, R6, R8, 0x2 ;  /* 0x0000000806057211 */ /* 0x000fc800078010ff */
[----:B------:R-:W-:Y:S01]  /*1cca0*/  LEA.HI.X R7, R6, R9, R7, 0x2, P0 ;  /* 0x0000000906077211 */ /* 0x000fe200000f1407 */
[----:B------:R-:W-:Y:S01]  /*1ccb0*/  SHFL.IDX PT, R8, R5, RZ, 0x1c1f ;  /* 0x001c1fff05087589 */ /* 0x000fe200000e0000 */
[----:B------:R-:W-:-:S03]  /*1ccc0*/  LOP3.LUT P0, RZ, R19, 0x3, RZ, 0xc0, !PT ;  /* 0x0000000313ff7812 */ /* 0x000fc6000780c0ff */
[----:B------:R-:W1:Y:S04]  /*1ccd0*/  SHFL.IDX PT, R9, R7, RZ, 0x1c1f ;  /* 0x001c1fff07097589 */ /* 0x000e6800000e0000 */
[----:B------:R2:W-:Y:S04]  /*1cce0*/  SHFL.IDX PT, R6, R5, 0x1, 0x1c1f ;  /* 0x003c1f0005067f89 */ /* 0x0005e800000e0000 */
        /* <DEDUP_REMOVED lines=11> */
[----:B------:R-:W-:Y:S01]  /*1cda0*/  IMAD R11, R11, c[0x0][0x3a0], RZ ;  /* 0x0000e8000b0b7a24 */ /* 0x000fe200078e02ff */
[----:B-1----:R-:W-:Y:S01]  /*1cdb0*/  IADD3 R8, R212, R227, RZ ;  /* 0x000000e3d4087210 */ /* 0x002fe20007ffe0ff */
        /* <DEDUP_REMOVED lines=33> */
[----:B------:R-:W-:Y:S02]  /*1cfd0*/  IADD3 R5, R211, R227, RZ ;  /* 0x000000e3d3057210 */ /* 0x000fe40007ffe0ff */
        /* <DEDUP_REMOVED lines=14> */
.L_x_1012:
[----:B------:R-:W-:Y:S05]  /*1d0c0*/  BRA.DIV ~URZ, `(.L_x_919) ;  /* 0x000054c27f007947 */ /* 0x000fea000b800000 */
[----:B------:R4:W2:Y:S02]  /*1d0d0*/  SHFL.IDX PT, R0, R14, RZ, 0x181f ;  /* 0x00181fff0e007589 */ /* 0x0008a400000e0000 */
.L_x_1013:
        /* <DEDUP_REMOVED lines=9> */
[----:B------:R-:W-:Y:S02]  /*1d170*/  @!P1 LEA R6, P5, R200, R0, 0x1 ;  /* 0x00000000c8069211 */ /* 0x000fe400078a08ff */
        /* <DEDUP_REMOVED lines=9> */
.L_x_921:
[----:B------:R-:W-:Y:S05]  /*1d210*/  BSYNC B0 ;  /* 0x0000000000007941 */ /* 0x000fea0003800000 */
.L_x_920:
[----:B------:R-:W-:Y:S05]  /*1d220*/  BRA.DIV ~URZ, `(.L_x_922) ;  /* 0x000053c27f007947 */ /* 0x000fea000b800000 */
[----:B---3--:R3:W4:Y:S04]  /*1d230*/  SHFL.IDX PT, R4, R13, 0x1, 0x181f ;  /* 0x00381f000d047f89 */ /* 0x00872800000e0000 */
[----:B--2---:R3:W2:Y:S02]  /*1d240*/  SHFL.IDX PT, R0, R14, 0x1, 0x181f ;  /* 0x00381f000e007f89 */ /* 0x0046a400000e0000 */
.L_x_1014:
        /* <DEDUP_REMOVED lines=20> */
.L_x_924:
[----:B------:R-:W-:Y:S05]  /*1d390*/  BSYNC B0 ;  /* 0x0000000000007941 */ /* 0x000fea0003800000 */
.L_x_923:
[----:B------:R-:W-:Y:S05]  /*1d3a0*/  BRA.DIV ~URZ, `(.L_x_925) ;  /* 0x000053027f007947 */ /* 0x000fea000b800000 */
[----:B----4-:R4:W3:Y:S02]  /*1d3b0*/  SHFL.IDX PT, R4, R13, 0x2, 0x181f ;  /* 0x00581f000d047f89 */ /* 0x0108e400000e0000 */
.L_x_1015:
[----:B------:R-:W-:Y:S05]  /*1d3c0*/  BRA.DIV ~URZ, `(.L_x_926) ;  /* 0x000053527f007947 */ /* 0x000fea000b800000 */
[----:B--2---:R2:W4:Y:S02]  /*1d3d0*/  SHFL.IDX PT, R0, R14, 0x2, 0x181f ;  /* 0x00581f000e007f89 */ /* 0x00452400000e0000 */
.L_x_1016:
        /* <DEDUP_REMOVED lines=20> */
.L_x_928:
[----:B------:R-:W-:Y:S05]  /*1d520*/  BSYNC B0 ;  /* 0x0000000000007941 */ /* 0x000fea0003800000 */
.L_x_927:
[----:B------:R-:W-:Y:S05]  /*1d530*/  BRA.DIV ~URZ, `(.L_x_929) ;  /* 0x000052427f007947 */ /* 0x000fea000b800000 */
[----:B---3--:R3:W2:Y:S04]  /*1d540*/  SHFL.IDX PT, R4, R13, 0x3, 0x181f ;  /* 0x00781f000d047f89 */ /* 0x0086a800000e0000 */
[----:B----4-:R3:W4:Y:S02]  /*1d550*/  SHFL.IDX PT, R0, R14, 0x3, 0x181f ;  /* 0x00781f000e007f89 */ /* 0x01072400000e0000 */
.L_x_1017:
[----:B------:R-:W-:-:S04]  /*1d560*/  IADD3 R2, R5, 0x60, RZ ;  /* 0x0000006005027810 */ /* 0x000fc80007ffe0ff */
[----:B------:R-:W-:-:S13]  /*1d570*/  ISETP.GE.AND P0, PT, R2, R12, PT ;  /* 0x0000000c0200720c */ /* 0x000fda0003f06270 */
[----:B------:R-:W-:Y:S05]  /*1d580*/  @P0 BRA `(.L_x_930) ;  /* 0x00002b7000000947 */ /* 0x000fea0003800000 */
[----:B------:R-:W-:Y:S02]  /*1d590*/  ISETP.GE.AND P2, PT, R132, c[0x0][0x3c8], PT ;  /* 0x0000f20084007a0c */ /* 0x000fe40003f46270 */
[----:B------:R-:W-:Y:S02]  /*1d5a0*/  ISETP.GE.AND P1, PT, R137, c[0x0][0x3c8], PT ;  /* 0x0000f20089007a0c */ /* 0x000fe40003f26270 */
[----:B------:R-:W-:-:S09]  /*1d5b0*/  ISETP.GE.AND P0, PT, R200, c[0x0][0x3c8], PT ;  /* 0x0000f200c8007a0c */ /* 0x000fd20003f06270 */
[-C--:B----4-:R-:W-:Y:S02]  /*1d5c0*/  @!P2 LEA R8, P5, R132, R0.reuse, 0x1 ;  /* 0x000000008408a211 */ /* 0x090fe400078a08ff */
[CC--:B------:R-:W-:Y:S02]  /*1d5d0*/  @!P1 LEA R6, P4, R201.reuse, R0.reuse, 0x1 ;  /* 0x00000000c9069211 */ /* 0x0c0fe400078808ff */
[----:B------:R-:W-:Y:S02]  /*1d5e0*/  @!P0 LEA R2, P3, R200, R0, 0x1 ;  /* 0x00000000c8028211 */ /* 0x000fe400078608ff */
        /* <DEDUP_REMOVED lines=12> */
.L_x_917:
        /* <DEDUP_REMOVED lines=33> */
.L_x_1018:
[----:B------:R-:W-:Y:S05]  /*1d8c0*/  BRA.DIV ~URZ, `(.L_x_932) ;  /* 0x00004fe27f007947 */ /* 0x000fea000b800000 */
[----:B------:R3:W4:Y:S02]  /*1d8d0*/  SHFL.IDX PT, R0, R12, RZ, 0x1c1f ;  /* 0x001c1fff0c007589 */ /* 0x00072400000e0000 */
.L_x_1019:
[----:B------:R-:W-:Y:S01]  /*1d8e0*/  BSSY B0, `(.L_x_933) ;  /* 0x00000d0000007945 */ /* 0x000fe20003800000 */
[----:B------:R-:W-:Y:S05]  /*1d8f0*/  @P0 BRA `(.L_x_934) ;  /* 0x00000ce000000947 */ /* 0x000fea0003800000 */
[C---:B------:R-:W-:Y:S02]  /*1d900*/  ISETP.GE.AND P0, PT, R215.reuse, c[0x0][0x3c8], PT ;  /* 0x0000f200d7007a0c */ /* 0x040fe40003f06270 */
[----:B------:R-:W-:Y:S02]  /*1d910*/  SHF.R.S32.HI R6, RZ, 0x1f, R215 ;  /* 0x0000001fff067819 */ /* 0x000fe400000114d7 */
[C---:B------:R-:W-:Y:S02]  /*1d920*/  IADD3 R8, R215.reuse, 0x8, RZ ;  /* 0x00000008d7087810 */ /* 0x040fe40007ffe0ff */
[C---:B------:R-:W-:Y:S02]  /*1d930*/  IADD3 R9, R215.reuse, 0x8, RZ ;  /* 0x00000008d7097810 */ /* 0x040fe40007ffe0ff */
[----:B------:R-:W-:-:S02]  /*1d940*/  IADD3 R7, R215, 0x10, RZ ;  /* 0x00000010d7077810 */ /* 0x000fc40007ffe0ff */
[----:B------:R-:W-:Y:S02]  /*1d950*/  SHF.R.S32.HI R9, RZ, 0x1f, R9 ;  /* 0x0000001fff097819 */ /* 0x000fe40000011409 */
[C---:B------:R-:W-:Y:S02]  /*1d960*/  IADD3 R10, R215.reuse, 0x60, RZ ;  /* 0x00000060d70a7810 */ /* 0x040fe40007ffe0ff */
[C---:B----4-:R-:W-:Y:S02]  /*1d970*/  @!P0 LEA R2, P1, R215.reuse, R0, 0x2 ;  /* 0x00000000d7028211 */ /* 0x050fe400078210ff */
[----:B------:R-:W-:Y:S02]  /*1d980*/  ISETP.GE.AND P3, PT, R10, c[0x0][0x3c8], PT ;  /* 0x0000f2000a007a0c */ /* 0x000fe40003f66270 */
[C---:B--2---:R-:W-:Y:S02]  /*1d990*/  @!P0 LEA.HI.X R3, R215.reuse, R4, R6, 0x2, P1 ;  /* 0x00000004d7038211 */ /* 0x044fe400008f1406 */
[----:B------:R-:W-:-:S02]  /*1d9a0*/  IADD3 R6, R215, 0x18, RZ ;  /* 0x00000018d7067810 */ /* 0x000fc40007ffe0ff */
[C---:B------:R-:W-:Y:S01]  /*1d9b0*/  IADD3 R14, R215.reuse, 0x70, RZ ;  /* 0x00000070d70e7810 */ /* 0x040fe20007ffe0ff */
[----:B------:R2:W-:Y:S01]  /*1d9c0*/  @!P0 ST.E.64 [R2.64], R134 ;  /* 0x0000008602008985 */ /* 0x0005e2000c101b08 */
[----:B------:R-:W-:Y:S02]  /*1d9d0*/  ISETP.GE.AND P0, PT, R8, c[0x0][0x3c8], PT ;  /* 0x0000f20008007a0c */ /* 0x000fe40003f06270 */
[----:B------:R-:W-:Y:S02]  /*1d9e0*/  ISETP.GE.AND P2, PT, R6, c[0x0][0x3c8], PT ;  /* 0x0000f20006007a0c */ /* 0x000fe40003f46270 */
[C---:B------:R-:W-:Y:S02]  /*1d9f0*/  IADD3 R15, R215.reuse, 0x60, RZ ;  /* 0x00000060d70f7810 */ /* 0x040fe40007ffe0ff */
[----:B------:R-:W-:Y:S02]  /*1da00*/  IADD3 R11, R215, 0x68, RZ ;  /* 0x00000068d70b7810 */ /* 0x000fe40007ffe0ff */
[----:B------:R-:W-:-:S02]  /*1da10*/  ISETP.GE.AND P4, PT, R14, c[0x0][0x3c8], PT ;  /* 0x0000f2000e007a0c */ /* 0x000fc40003f86270 */
[----:B------:R-:W-:Y:S02]  /*1da20*/  SHF.R.S32.HI R15, RZ, 0x1f, R15 ;  /* 0x0000001fff0f7819 */ /* 0x000fe4000001140f */
[----:B------:R-:W-:Y:S02]  /*1da30*/  SHF.R.S32.HI R11, RZ, 0x1f, R11 ;  /* 0x0000001fff0b7819 */ /* 0x000fe4000001140b */
[----:B------:R-:W-:Y:S02]  /*1da40*/  ISETP.GE.AND P6, PT, R252, c[0x0][0x3c8], PT ;  /* 0x0000f200fc007a0c */ /* 0x000fe40003fc6270 */
[----:B------:R-:W-:Y:S02]  /*1da50*/  SHF.R.S32.HI R16, RZ, 0x1f, R249 ;  /* 0x0000001fff107819 */ /* 0x000fe400000114f9 */
        /* <DEDUP_REMOVED lines=68> */
[----:B------:R-:W-:-:S03]  /*1dea0*/  @!P3 LEA R6, P5, R10, R0, 0x2 ;  /* 0x000000000a06b211 */ /* 0x000fc600078a10ff */
[----:B------:R2:W-:Y:S01]  /*1deb0*/  @!P2 ST.E.64 [R2.64], R160 ;  /* 0x000000a00200a985 */ /* 0x0005e2000c101b08 */
[----:B------:R-:W-:Y:S02]  /*1dec0*/  ISETP.GE.AND P2, PT, R8, c[0x0][0x3c8], PT ;  /* 0x0000f20008007a0c */ /* 0x000fe40003f46270 */
[----:B------:R-:W-:Y:S02]  /*1ded0*/  @!P3 LEA.HI.X R7, R10, R4, R15, 0x2, P5 ;  /* 0x000000040a07b211 */ /* 0x000fe400028f140f */
[C---:B------:R-:W-:Y:S02]  /*1dee0*/  IADD3 R10, R215.reuse, 0x80, RZ ;  /* 0x00000080d70a7810 */ /* 0x040fe40007ffe0ff */
[----:B------:R-:W-:Y:S01]  /*1def0*/  IADD3 R15, R215, 0x70, RZ ;  /* 0x00000070d70f7810 */ /* 0x000fe20007ffe0ff */
[----:B------:R4:W-:Y:S01]  /*1df00*/  @!P3 ST.E.64 [R6.64], R162 ;  /* 0x000000a20600b985 */ /* 0x0009e2000c101b08 */
[----:B------:R-:W-:Y:S02]  /*1df10*/  ISETP.GE.AND P3, PT, R10, c[0x0][0x3c8], PT ;  /* 0x0000f2000a007a0c */ /* 0x000fe40003f66270 */
[----:B------:R-:W-:-:S02]  /*1df20*/  SHF.R.S32.HI R15, RZ, 0x1f, R15 ;  /* 0x0000001fff0f7819 */ /* 0x000fc4000001140f */
[----:B--2---:R-:W-:-:S04]  /*1df30*/  @!P1 LEA R2, P0, R9, R0, 0x2 ;  /* 0x0000000009029211 */ /* 0x004fc800078010ff */
[----:B------:R-:W-:Y:S02]  /*1df40*/  @!P1 LEA.HI.X R3, R9, R4, R11, 0x2, P0 ;  /* 0x0000000409039211 */ /* 0x000fe400000f140b */
[C---:B------:R-:W-:Y:S02]  /*1df50*/  IADD3 R9, R215.reuse, 0x88, RZ ;  /* 0x00000088d7097810 */ /* 0x040fe40007ffe0ff */
[----:B------:R-:W-:Y:S01]  /*1df60*/  IADD3 R11, R215, 0x78, RZ ;  /* 0x00000078d70b7810 */ /* 0x000fe20007ffe0ff */
[----:B------:R2:W-:Y:S01]  /*1df70*/  @!P1 ST.E.64 [R2.64], R56 ;  /* 0x0000003802009985 */ /* 0x0005e2000c101b08 */
[----:B------:R-:W-:Y:S02]  /*1df80*/  ISETP.GE.AND P1, PT, R9, c[0x0][0x3c8], PT ;  /* 0x0000f20009007a0c */ /* 0x000fe40003f26270 */
[----:B----4-:R-:W-:Y:S02]  /*1df90*/  @!P4 LEA R6, P5, R14, R0, 0x2 ;  /* 0x000000000e06c211 */ /* 0x010fe400078a10ff */
[----:B------:R-:W-:-:S02]  /*1dfa0*/  SHF.R.S32.HI R11, RZ, 0x1f, R11 ;  /* 0x0000001fff0b7819 */ /* 0x000fc4000001140b */
        /* <DEDUP_REMOVED lines=60> */
[----:B------:R-:W-:Y:S02]  /*1e370*/  SHF.R.S32.HI R15, RZ, 0x1f, R15 ;  /* 0x0000001fff0f7819 */ /* 0x000fe4000001140f */
[----:B------:R-:W-:Y:S02]  /*1e380*/  ISETP.GE.AND P5, PT, R251, c[0x0][0x3c8], PT ;  /* 0x0000f200fb007a0c */ /* 0x000fe40003fa6270 */
[----:B------:R-:W-:-:S02]  /*1e390*/  SHF.R.S32.HI R14, RZ, 0x1f, R14 ;  /* 0x0000001fff0e7819 */ /* 0x000fc4000001140e */
[----:B------:R-:W-:Y:S02]  /*1e3a0*/  ISETP.GE.AND P4, PT, R250, c[0x0][0x3c8], PT ;  /* 0x0000f200fa007a0c */ /* 0x000fe40003f86270 */
[----:B--2---:R-:W-:-:S04]  /*1e3b0*/  @!P2 LEA R2, P0, R8, R0, 0x2 ;  /* 0x000000000802a211 */ /* 0x004fc800078010ff */
[----:B------:R-:W-:Y:S02]  /*1e3c0*/  @!P2 LEA.HI.X R3, R8, R4, R9, 0x2, P0 ;  /* 0x000000040803a211 */ /* 0x000fe400000f1409 */
[----:B------:R-:W-:-:S03]  /*1e3d0*/  @!P3 LEA R8, P0, R10, R0, 0x2 ;  /* 0x000000000a08b211 */ /* 0x000fc600078010ff */
[----:B------:R2:W-:Y:S01]  /*1e3e0*/  @!P2 ST.E.64 [R2.64], R164 ;  /* 0x000000a40200a985 */ /* 0x0005e2000c101b08 */
[----:B------:R-:W-:Y:S02]  /*1e3f0*/  @!P3 LEA.HI.X R9, R10, R4, R15, 0x2, P0 ;  /* 0x000000040a09b211 */ /* 0x000fe400000f140f */
[C---:B----4-:R-:W-:Y:S02]  /*1e400*/  @!P6 LEA R6, P0, R252.reuse, R0, 0x2 ;  /* 0x00000000fc06e211 */ /* 0x050fe400078010ff */
[----:B------:R-:W-:Y:S01]  /*1e410*/  SHF.R.S32.HI R10, RZ, 0x1f, R252 ;  /* 0x0000001fff0a7819 */ /* 0x000fe200000114fc */
[----:B------:R-:W-:Y:S01]  /*1e420*/  @!P3 ST.E.64 [R8.64], R166 ;  /* 0x000000a60800b985 */ /* 0x000fe2000c101b08 */
[----:B------:R-:W-:Y:S02]  /*1e430*/  SHF.R.S32.HI R15, RZ, 0x1f, R248 ;  /* 0x0000001fff0f7819 */ /* 0x000fe400000114f8 */
[----:B------:R-:W-:Y:S02]  /*1e440*/  @!P6 LEA.HI.X R7, R252, R4, R10, 0x2, P0 ;  /* 0x00000004fc07e211 */ /* 0x000fe400000f140a */
[----:B------:R-:W-:-:S02]  /*1e450*/  ISETP.GE.AND P0, PT, R247, c[0x0][0x3c8], PT ;  /* 0x0000f200f7007a0c */ /* 0x000fc40003f06270 */
[----:B------:R-:W-:Y:S02]  /*1e460*/  SHF.R.S32.HI R10, RZ, 0x1f, R251 ;  /* 0x0000001fff0a7819 */ /* 0x000fe400000114fb */
[----:B--2---:R-:W-:-:S04]  /*1e470*/  @!P1 LEA R2, P2, R11, R0, 0x2 ;  /* 0x000000000b029211 */ /* 0x004fc800078410ff */
[----:B------:R-:W-:Y:S02]  /*1e480*/  @!P1 LEA.HI.X R3, R11, R4, R14, 0x2, P2 ;  /* 0x000000040b039211 */ /* 0x000fe400010f140e */
[----:B------:R-:W-:Y:S02]  /*1e490*/  ISETP.GE.AND P2, PT, R249, c[0x0][0x3c8], PT ;  /* 0x0000f200f9007a0c */ /* 0x000fe40003f46270 */
[----:B------:R-:W-:Y:S01]  /*1e4a0*/  SHF.R.S32.HI R14, RZ, 0x1f, R250 ;  /* 0x0000001fff0e7819 */ /* 0x000fe200000114fa */
[----:B------:R2:W-:Y:S01]  /*1e4b0*/  @!P1 ST.E.64 [R2.64], R100 ;  /* 0x0000006402009985 */ /* 0x0005e2000c101b08 */
[----:B------:R-:W-:-:S03]  /*1e4c0*/  ISETP.GE.AND P1, PT, R248, c[0x0][0x3c8], PT ;  /* 0x0000f200f8007a0c */ /* 0x000fc60003f26270 */
        /* <DEDUP_REMOVED lines=17> */
.L_x_934:
[----:B------:R-:W-:Y:S05]  /*1e5e0*/  BSYNC B0 ;  /* 0x0000000000007941 */ /* 0x000fea0003800000 */
.L_x_933:
[----:B------:R-:W-:Y:S05]  /*1e5f0*/  BRA.DIV ~URZ, `(.L_x_935) ;  /* 0x000043127f007947 */ /* 0x000fea000b800000 */
[----:B--2---:R2:W1:Y:S04]  /*1e600*/  SHFL.IDX PT, R4, R5, 0x1, 0x1c1f ;  /* 0x003c1f0005047f89 */ /* 0x00446800000e0000 */
[----:B----4-:R2:W4:Y:S02]  /*1e610*/  SHFL.IDX PT, R0, R12, 0x1, 0x1c1f ;  /* 0x003c1f000c007f89 */ /* 0x01052400000e0000 */
.L_x_1020:
[----:B------:R-:W-:-:S13]  /*1e620*/  ISETP.NE.AND P0, PT, R13, RZ, PT ;  /* 0x000000ff0d00720c */ /* 0x000fda0003f05270 */
[----:B------:R-:W-:Y:S05]  /*1e630*/  @P0 BRA `(.L_x_930) ;  /* 0x00001ac000000947 */ /* 0x000fea0003800000 */
[C---:B------:R-:W-:Y:S02]  /*1e640*/  ISETP.GE.AND P3, PT, R215.reuse, c[0x0][0x3c8], PT ;  /* 0x0000f200d7007a0c */ /* 0x040fe40003f66270 */
[----:B------:R-:W-:Y:S02]  /*1e650*/  IADD3 R11, R215, 0x8, RZ ;  /* 0x00000008d70b7810 */ /* 0x000fe40007ffe0ff */
[----:B-12---:R-:W-:Y:S02]  /*1e660*/  SHF.R.S32.HI R5, RZ, 0x1f, R215 ;  /* 0x0000001fff057819 */ /* 0x006fe400000114d7 */
[----:B------:R-:W-:Y:S02]  /*1e670*/  ISETP.GE.AND P2, PT, R11, c[0x0][0x3c8], PT ;  /* 0x0000f2000b007a0c */ /* 0x000fe40003f46270 */
[C---:B---3--:R-:W-:Y:S02]  /*1e680*/  IADD3 R12, R215.reuse, 0x10, RZ ;  /* 0x00000010d70c7810 */ /* 0x048fe40007ffe0ff */
[----:B------:R-:W-:-:S02]  /*1e690*/  IADD3 R14, R215, 0x8, RZ ;  /* 0x00000008d70e7810 */ /* 0x000fc40007ffe0ff */
[----:B------:R-:W-:Y:S02]  /*1e6a0*/  ISETP.GE.AND P1, PT, R12, c[0x0][0x3c8], PT ;  /* 0x0000f2000c007a0c */ /* 0x000fe40003f26270 */
[C---:B----4-:R-:W-:Y:S02]  /*1e6b0*/  @!P3 LEA R2, P4, R215.reuse, R0, 0x2 ;  /* 0x00000000d702b211 */ /* 0x050fe400078810ff */
[C---:B------:R-:W-:Y:S02]  /*1e6c0*/  IADD3 R10, R215.reuse, 0x18, RZ ;  /* 0x00000018d70a7810 */ /* 0x040fe40007ffe0ff */
[----:B------:R-:W-:Y:S02]  /*1e6d0*/  @!P3 LEA.HI.X R3, R215, R4, R5, 0x2, P4 ;  /* 0x00000004d703b211 */ /* 0x000fe400020f1405 */
[----:B------:R-:W-:Y:S02]  /*1e6e0*/  SHF.R.S32.HI R14, RZ, 0x1f, R14 ;  /* 0x0000001fff0e7819 */ /* 0x000fe4000001140e */
[----:B------:R-:W-:Y:S01]  /*1e6f0*/  ISETP.GE.AND P0, PT, R10, c[0x0][0x3c8], PT ;  /* 0x0000f2000a007a0c */ /* 0x000fe20003f06270 */
[----:B------:R1:W-:Y:S01]  /*1e700*/  @!P3 ST.E.64 [R2.64], R48 ;  /* 0x000000300200b985 */ /* 0x0003e2000c101b08 */
[----:B------:R-:W-:-:S02]  /*1e710*/  @!P2 LEA R8, P3, R11, R0, 0x2 ;  /* 0x000000000b08a211 */ /* 0x000fc400078610ff */
[----:B------:R-:W-:Y:S02]  /*1e720*/  @!P1 LEA R6, P4, R12, R0, 0x2 ;  /* 0x000000000c069211 */ /* 0x000fe400078810ff */
[----:B------:R-:W-:Y:S02]  /*1e730*/  @!P2 LEA.HI.X R9, R11, R4, R14, 0x2, P3 ;  /* 0x000000040b09a211 */ /* 0x000fe400018f140e */
[C---:B------:R-:W-:Y:S02]  /*1e740*/  IADD3 R14, R215.reuse, 0x10, RZ ;  /* 0x00000010d70e7810 */ /* 0x040fe40007ffe0ff */
[----:B------:R-:W-:Y:S01]  /*1e750*/  IADD3 R11, R215, 0x18, RZ ;  /* 0x00000018d70b7810 */ /* 0x000fe20007ffe0ff */
[----:B------:R2:W-:Y:S01]  /*1e760*/  @!P2 ST.E.64 [R8.64], R124 ;  /* 0x0000007c0800a985 */ /* 0x0005e2000c101b08 */
[----:B------:R-:W-:Y:S02]  /*1e770*/  SHF.R.S32.HI R14, RZ, 0x1f, R14 ;  /* 0x0000001fff0e7819 */ /* 0x000fe4000001140e */
[----:B------:R-:W-:-:S02]  /*1e780*/  SHF.R.S32.HI R11, RZ, 0x1f, R11 ;  /* 0x0000001fff0b7819 */ /* 0x000fc4000001140b */
[----:B------:R-:W-:Y:S02]  /*1e790*/  @!P1 LEA.HI.X R7, R12, R4, R14, 0x2, P4 ;  /* 0x000000040c079211 */ /* 0x000fe400020f140e */
[----:B------:R-:W-:Y:S02]  /*1e7a0*/  ISETP.GE.AND P4, PT, R246, c[0x0][0x3c8], PT ;  /* 0x0000f200f6007a0c */ /* 0x000fe40003f86270 */
[----:B------:R-:W-:Y:S01]  /*1e7b0*/  IADD3 R5, R215, 0x30, RZ ;  /* 0x00000030d7057810 */ /* 0x000fe20007ffe0ff */
[----:B------:R3:W-:Y:S01]  /*1e7c0*/  @!P1 ST.E.64 [R6.64], R116 ;  /* 0x0000007406009985 */ /* 0x0007e2000c101b08 */
[----:B------:R-:W-:Y:S02]  /*1e7d0*/  SHF.R.S32.HI R15, RZ, 0x1f, R245 ;  /* 0x0000001fff0f7819 */ /* 0x000fe400000114f5 */
[----:B------:R-:W-:Y:S02]  /*1e7e0*/  ISETP.GE.AND P6, PT, R5, c[0x0][0x3c8], PT ;  /* 0x0000f20005007a0c */ /* 0x000fe40003fc6270 */
[----:B------:R-:W-:-:S02]  /*1e7f0*/  IADD3 R14, R215, 0x40, RZ ;  /* 0x00000040d70e7810 */ /* 0x000fc40007ffe0ff */
[----:B------:R-:W-:Y:S02]  /*1e800*/  IADD3 R12, R215, 0x30, RZ ;  /* 0x00000030d70c7810 */ /* 0x000fe40007ffe0ff */
[C---:B-1----:R-:W-:Y:S02]  /*1e810*/  @!P0 LEA R2, P3, R10.reuse, R0, 0x2 ;  /* 0x000000000a028211 */ /* 0x042fe400078610ff */
[----:B------:R-:W-:Y:S02]  /*1e820*/  SHF.R.S32.HI R12, RZ, 0x1f, R12 ;  /* 0x0000001fff0c7819 */ /* 0x000fe4000001140c */
[----:B------:R-:W-:Y:S02]  /*1e830*/  @!P0 LEA.HI.X R3, R10, R4, R11, 0x2, P3 ;  /* 0x000000040a038211 */ /* 0x000fe400018f140b */
[----:B------:R-:W-:Y:S02]  /*1e840*/  ISETP.GE.AND P3, PT, R245, c[0x0][0x3c8], PT ;  /* 0x0000f200f5007a0c */ /* 0x000fe40003f66270 */
[----:B------:R-:W-:Y:S01]  /*1e850*/  SHF.R.S32.HI R11, RZ, 0x1f, R246 ;  /* 0x0000001fff0b7819 */ /* 0x000fe200000114f6 */
[----:B------:R1:W-:Y:S01]  /*1e860*/  @!P0 ST.E.64 [R2.64], R52 ;  /* 0x0000003402008985 */ /* 0x0003e2000c101b08 */
[----:B--2---:R-:W-:-:S02]  /*1e870*/  @!P4 LEA R8, P0, R246, R0, 0x2 ;  /* 0x00000000f608c211 */ /* 0x004fc400078010ff */
[----:B------:R-:W-:Y:S02]  /*1e880*/  IADD3 R10, R215, 0x38, RZ ;  /* 0x00000038d70a7810 */ /* 0x000fe40007ffe0ff */
[----:B------:R-:W-:Y:S02]  /*1e890*/  @!P4 LEA.HI.X R9, R246, R4, R11, 0x2, P0 ;  /* 0x00000004f609c211 */ /* 0x000fe400000f140b */
[C---:B------:R-:W-:Y:S02]  /*1e8a0*/  ISETP.GE.AND P0, PT, R245.reuse, c[0x0][0x3c8], PT ;  /* 0x0000f200f5007a0c */ /* 0x040fe40003f06270 */
[----:B------:R-:W-:Y:S02]  /*1e8b0*/  ISETP.GE.AND P4, PT, R14, c[0x0][0x3c8], PT ;  /* 0x0000f2000e007a0c */ /* 0x000fe40003f86270 */
[----:B---3--:R-:W-:Y:S02]  /*1e8c0*/  @!P3 LEA R6, P1, R245, R0, 0x2 ;  /* 0x00000000f506b211 */ /* 0x008fe400078210ff */
[----:B------:R-:W-:-:S02]  /*1e8d0*/  ISETP.GE.AND P5, PT, R10, c[0x0][0x3c8], PT ;  /* 0x0000f2000a007a0c */ /* 0x000fc40003fa6270 */
[C---:B------:R-:W-:Y:S02]  /*1e8e0*/  IADD3 R11, R215.reuse, 0x48, RZ ;  /* 0x00000048d70b7810 */ /* 0x040fe40007ffe0ff */
[----:B------:R-:W-:Y:S02]  /*1e8f0*/  IADD3 R13, R215, 0x58, RZ ;  /* 0x00000058d70d7810 */ /* 0x000fe40007ffe0ff */
[----:B------:R-:W-:-:S05]  /*1e900*/  ISETP.GE.AND P3, PT, R11, c[0x0][0x3c8], PT ;  /* 0x0000f2000b007a0c */ /* 0x000fca0003f66270 */
[----:B------:R-:W-:Y:S02]  /*1e910*/  @!P0 LEA.HI.X R7, R245, R4, R15, 0x2, P1 ;  /* 0x00000004f5078211 */ /* 0x000fe400008f140f */
[----:B------:R-:W-:Y:S02]  /*1e920*/  ISETP.GE.AND P1, PT, R246, c[0x0][0x3c8], PT ;  /* 0x0000f200f6007a0c */ /* 0x000fe40003f26270 */
[----:B------:R-:W-:Y:S02]  /*1e930*/  IADD3 R15, R215, 0x40, RZ ;  /* 0x00000040d70f7810 */ /* 0x000fe40007ffe0ff */
[C---:B-1----:R-:W-:Y:S02]  /*1e940*/  @!P6 LEA R2, P2, R5.reuse, R0, 0x2 ;  /* 0x000000000502e211 */ /* 0x042fe400078410ff */
[----:B------:R-:W-:Y:S02]  /*1e950*/  SHF.R.S32.HI R15, RZ, 0x1f, R15 ;  /* 0x0000001fff0f7819 */ /* 0x000fe4000001140f */
[----:B------:R-:W-:-:S02]  /*1e960*/  @!P6 LEA.HI.X R3, R5, R4, R12, 0x2, P2 ;  /* 0x000000040503e211 */ /* 0x000fc400010f140c */
        /* <DEDUP_REMOVED lines=26> */
[----:B------:R-:W-:Y:S02]  /*1eb10*/  IADD3 R11, R215, 0x68, RZ ;  /* 0x00000068d70b7810 */ /* 0x000fe40007ffe0ff */
        /* <DEDUP_REMOVED lines=19> */
[----:B------:R-:W-:Y:S01]  /*1ec50*/  IADD3 R13, R215, 0x88, RZ ;  /* 0x00000088d70d7810 */ /* 0x000fe20007ffe0ff */
[----:B------:R3:W-:Y:S01]  /*1ec60*/  @!P0 ST.E.64 [R2.64], R30 ;  /* 0x0000001e02008985 */ /* 0x0007e2000c101b08 */
[----:B-1----:R-:W-:Y:S02]  /*1ec70*/  @!P5 LEA R8, P0, R11, R0, 0x2 ;  /* 0x000000000b08d211 */ /* 0x002fe400078010ff */
[----:B------:R-:W-:Y:S02]  /*1ec80*/  SHF.R.S32.HI R12, RZ, 0x1f, R12 ;  /* 0x0000001fff0c7819 */ /* 0x000fe4000001140c */
[----:B------:R-:W-:Y:S02]  /*1ec90*/  IADD3 R15, R215, 0x70, RZ ;  /* 0x00000070d70f7810 */ /* 0x000fe40007ffe0ff */
[----:B------:R-:W-:Y:S02]  /*1eca0*/  @!P5 LEA.HI.X R9, R11, R4, R12, 0x2, P0 ;  /* 0x000000040b09d211 */ /* 0x000fe400000f140c */
[----:B------:R-:W-:-:S02]  /*1ecb0*/  SHF.R.S32.HI R15, RZ, 0x1f, R15 ;  /* 0x0000001fff0f7819 */ /* 0x000fc4000001140f */
[C---:B------:R-:W-:Y:S01]  /*1ecc0*/  IADD3 R12, R215.reuse, 0x78, RZ ;  /* 0x00000078d70c7810 */ /* 0x040fe20007ffe0ff */
[----:B------:R1:W-:Y:S01]  /*1ecd0*/  @!P5 ST.E.64 [R8.64], R150 ;  /* 0x000000960800d985 */ /* 0x0003e2000c101b08 */
[C---:B------:R-:W-:Y:S02]  /*1ece0*/  IADD3 R10, R215.reuse, 0x80, RZ ;  /* 0x00000080d70a7810 */ /* 0x040fe40007ffe0ff */
        /* <DEDUP_REMOVED lines=23> */
[----:B------:R-:W-:Y:S02]  /*1ee60*/  IADD3 R12, R215, 0x90, RZ ;  /* 0x00000090d70c7810 */ /* 0x000fe40007ffe0ff */
        /* <DEDUP_REMOVED lines=19> */
[----:B------:R-:W-:Y:S02]  /*1efa0*/  SHF.R.S32.HI R15, RZ, 0x1f, R15 ;  /* 0x0000001fff0f7819 */ /* 0x000fe4000001140f */
[C---:B------:R-:W-:Y:S01]  /*1efb0*/  IADD3 R11, R215.reuse, 0xb0, RZ ;  /* 0x000000b0d70b7810 */ /* 0x040fe20007ffe0ff */
[----:B------:R1:W-:Y:S01]  /*1efc0*/  @!P5 ST.E.64 [R8.64], R172 ;  /* 0x000000ac0800d985 */ /* 0x0003e2000c101b08 */
[----:B------:R-:W-:Y:S02]  /*1efd0*/  IADD3 R13, R215, 0xa8, RZ ;  /* 0x000000a8d70d7810 */ /* 0x000fe40007ffe0ff */
        /* <DEDUP_REMOVED lines=9> */
[----:B------:R-:W-:Y:S01]  /*1f070*/  IADD3 R13, R215, 0xb0, RZ ;  /* 0x000000b0d70d7810 */ /* 0x000fe20007ffe0ff */
[----:B------:R2:W-:Y:S01]  /*1f080*/  @!P4 ST.E.64 [R6.64], R70 ;  /* 0x000000460600c985 */ /* 0x0005e2000c101b08 */
[----:B------:R-:W-:-:S02]  /*1f090*/  ISETP.GE.AND P0, PT, R5, c[0x0][0x3c8], PT ;  /* 0x0000f20005007a0c */ /* 0x000fc40003f06270 */
[----:B------:R-:W-:Y:S01]  /*1f0a0*/  SHF.R.S32.HI R13, RZ, 0x1f, R13 ;  /* 0x0000001fff0d7819 */ /* 0x000fe2000001140d */
[----:B------:R3:W-:Y:S01]  /*1f0b0*/  @!P3 ST.E.64 [R2.64], R54 ;  /* 0x000000360200b985 */ /* 0x0007e2000c101b08 */
[----:B-1----:R-:W-:Y:S02]  /*1f0c0*/  @!P2 LEA R8, P3, R11, R0, 0x2 ;  /* 0x000000000b08a211 */ /* 0x002fe400078610ff */
[----:B------:R-:W-:Y:S02]  /*1f0d0*/  IADD3 R10, R215, 0xc8, RZ ;  /* 0x000000c8d70a7810 */ /* 0x000fe40007ffe0ff */
[----:B------:R-:W-:Y:S02]  /*1f0e0*/  @!P2 LEA.HI.X R9, R11, R4, R13, 0x2, P3 ;  /* 0x000000040b09a211 */ /* 0x000fe400018f140d */
[C---:B------:R-:W-:Y:S02]  /*1f0f0*/  IADD3 R13, R215.reuse, 0xb8, RZ ;  /* 0x000000b8d70d7810 */ /* 0x040fe40007ffe0ff */
[----:B------:R-:W-:Y:S01]  /*1f100*/  IADD3 R11, R215, 0xc0, RZ ;  /* 0x000000c0d70b7810 */ /* 0x000fe20007ffe0ff */
[----:B------:R-:W-:Y:S01]  /*1f110*/  @!P2 ST.E.64 [R8.64], R94 ;  /* 0x0000005e0800a985 */ /* 0x000fe2000c101b08 */
[----:B------:R-:W-:-:S02]  /*1f120*/  ISETP.GE.AND P5, PT, R10, c[0x0][0x3c8], PT ;  /* 0x0000f2000a007a0c */ /* 0x000fc40003fa6270 */
[----:B------:R-:W-:Y:S02]  /*1f130*/  SHF.R.S32.HI R13, RZ, 0x1f, R13 ;  /* 0x0000001fff0d7819 */ /* 0x000fe4000001140d */
[----:B------:R-:W-:Y:S02]  /*1f140*/  SHF.R.S32.HI R11, RZ, 0x1f, R11 ;  /* 0x0000001fff0b7819 */ /* 0x000fe4000001140b */
[----:B------:R-:W-:Y:S02]  /*1f150*/  ISETP.GE.AND P2, PT, R250, c[0x0][0x3c8], PT ;  /* 0x0000f200fa007a0c */ /* 0x000fe40003f46270 */
[-C--:B--2---:R-:W-:Y:S02]  /*1f160*/  @!P1 LEA R6, P4, R12, R0.reuse, 0x2 ;  /* 0x000000000c069211 */ /* 0x084fe400078810ff */
[----:B---3--:R-:W-:-:S11]  /*1f170*/  @!P0 LEA R2, P6, R5, R0, 0x2 ;  /* 0x0000000005028211 */ /* 0x008fd600078c10ff */
[----:B------:R-:W-:Y:S02]  /*1f180*/  P2R R3, PR, RZ, 0x10 ;  /* 0x00000010ff037803 */ /* 0x000fe40000000000 */
[----:B------:R-:W-:Y:S02]  /*1f190*/  ISETP.GE.AND P4, PT, R252, c[0x0][0x3c8], PT ;  /* 0x0000f200fc007a0c */ /* 0x000fe40003f86270 */
[----:B------:R-:W-:Y:S02]  /*1f1a0*/  ISETP.NE.AND P3, PT, R3, RZ, PT ;  /* 0x000000ff0300720c */ /* 0x000fe40003f65270 */
[-C--:B------:R-:W-:Y:S02]  /*1f1b0*/  @!P0 LEA.HI.X R3, R5, R4.reuse, R11, 0x2, P6 ;  /* 0x0000000405038211 */ /* 0x080fe400030f140b */
[----:B------:R-:W-:Y:S02]  /*1f1c0*/  @!P1 LEA.HI.X R7, R12, R4, R13, 0x2, P3 ;  /* 0x000000040c079211 */ /* 0x000fe400018f140d */
[----:B------:R-:W-:-:S02]  /*1f1d0*/  IADD3 R11, R215, 0xc8, RZ ;  /* 0x000000c8d70b7810 */ /* 0x000fc40007ffe0ff */
[----:B------:R-:W-:Y:S01]  /*1f1e0*/  ISETP.GE.AND P3, PT, R251, c[0x0][0x3c8], PT ;  /* 0x0000f200fb007a0c */ /* 0x000fe20003f66270 */
[----:B------:R1:W-:Y:S01]  /*1f1f0*/  @!P1 ST.E.64 [R6.64], R78 ;  /* 0x0000004e06009985 */ /* 0x0003e2000c101b08 */
[----:B------:R-:W-:Y:S02]  /*1f200*/  SHF.R.S32.HI R11, RZ, 0x1f, R11 ;  /* 0x0000001fff0b7819 */ /* 0x000fe4000001140b */
[----:B------:R-:W-:Y:S01]  /*1f210*/  SHF.R.S32.HI R5, RZ, 0x1f, R252 ;  /* 0x0000001fff057819 */ /* 0x000fe200000114fc */
[----:B------:R2:W-:Y:S01]  /*1f220*/  @!P0 ST.E.64 [R2.64], R62 ;  /* 0x0000003e02008985 */ /* 0x0005e2000c101b08 */
[----:B------:R-:W-:Y:S02]  /*1f230*/  ISETP.GE.AND P1, PT, R249, c[0x0][0x3c8], PT ;  /* 0x0000f200f9007a0c */ /* 0x000fe40003f26270 */
[----:B------:R-:W-:Y:S02]  /*1f240*/  SHF.R.S32.HI R13, RZ, 0x1f, R250 ;  /* 0x0000001fff0d7819 */ /* 0x000fe400000114fa */
[----:B------:R-:W-:-:S02]  /*1f250*/  SHF.R.S32.HI R12, RZ, 0x1f, R249 ;  /* 0x0000001fff0c7819 */ /* 0x000fc400000114f9 */
[----:B-1----:R-:W-:-:S04]  /*1f260*/  @!P5 LEA R6, P0, R10, R0, 0x2 ;  /* 0x000000000a06d211 */ /* 0x002fc800078010ff */
[----:B------:R-:W-:Y:S02]  /*1f270*/  @!P5 LEA.HI.X R7, R10, R4, R11, 0x2, P0 ;  /* 0x000000040a07d211 */ /* 0x000fe400000f140b */
[-C--:B--2---:R-:W-:Y:S02]  /*1f280*/  @!P4 LEA R2, P6, R252, R0.reuse, 0x2 ;  /* 0x00000000fc02c211 */ /* 0x084fe400078c10ff */
[----:B------:R-:W-:Y:S01]  /*1f290*/  ISETP.GE.AND P0, PT, R248, c[0x0][0x3c8], PT ;  /* 0x0000f200f8007a0c */ /* 0x000fe20003f06270 */
[----:B------:R-:W-:Y:S01]  /*1f2a0*/  @!P5 ST.E.64 [R6.64], R82 ;  /* 0x000000520600d985 */ /* 0x000fe2000c101b08 */
[----:B------:R-:W-:Y:S02]  /*1f2b0*/  @!P3 LEA R10, P5, R251, R0, 0x2 ;  /* 0x00000000fb0ab211 */ /* 0x000fe400078a10ff */
[----:B------:R-:W-:Y:S02]  /*1f2c0*/  @!P4 LEA.HI.X R3, R252, R4, R5, 0x2, P6 ;  /* 0x00000004fc03c211 */ /* 0x000fe400030f1405 */
[----:B------:R-:W-:-:S02]  /*1f2d0*/  SHF.R.S32.HI R5, RZ, 0x1f, R251 ;  /* 0x0000001fff057819 */ /* 0x000fc400000114fb */
[C---:B------:R-:W-:Y:S01]  /*1f2e0*/  @!P2 LEA R8, P6, R250.reuse, R0, 0x2 ;  /* 0x00000000fa08a211 */ /* 0x040fe200078c10ff */
[----:B------:R1:W-:Y:S03]  /*1f2f0*/  @!P4 ST.E.64 [R2.64], R86 ;  /* 0x000000560200c985 */ /* 0x0003e6000c101b08 */
[----:B------:R-:W-:-:S03]  /*1f300*/  @!P2 LEA.HI.X R9, R250, R4, R13, 0x2, P6 ;  /* 0x00000004fa09a211 */ /* 0x000fc600030f140d */
[----:B-1----:R-:W-:Y:S02]  /*1f310*/  P2R R2, PR, RZ, 0x20 ;  /* 0x00000020ff027803 */ /* 0x002fe40000000000 */
[C---:B------:R-:W-:Y:S02]  /*1f320*/  @!P1 LEA R6, P5, R249.reuse, R0, 0x2 ;  /* 0x00000000f9069211 */ /* 0x040fe400078a10ff */
[----:B------:R-:W-:Y:S02]  /*1f330*/  ISETP.NE.AND P4, PT, R2, RZ, PT ;  /* 0x000000ff0200720c */ /* 0x000fe40003f85270 */
[-C--:B------:R-:W-:Y:S02]  /*1f340*/  @!P1 LEA.HI.X R7, R249, R4.reuse, R12, 0x2, P5 ;  /* 0x00000004f9079211 */ /* 0x080fe400028f140c */
[----:B------:R-:W-:Y:S02]  /*1f350*/  @!P3 LEA.HI.X R11, R251, R4, R5, 0x2, P4 ;  /* 0x00000004fb0bb211 */ /* 0x000fe400020f1405 */
[----:B------:R-:W-:-:S02]  /*1f360*/  SHF.R.S32.HI R5, RZ, 0x1f, R248 ;  /* 0x0000001fff057819 */ /* 0x000fc400000114f8 */
[C---:B------:R-:W-:Y:S01]  /*1f370*/  @!P0 LEA R2, P4, R248.reuse, R0, 0x2 ;  /* 0x00000000f8028211 */ /* 0x040fe200078810ff */
[----:B------:R1:W-:Y:S03]  /*1f380*/  @!P3 ST.E.64 [R10.64], R102 ;  /* 0x000000660a00b985 */ /* 0x0003e6000c101b08 */
[----:B------:R-:W-:Y:S01]  /*1f390*/  @!P0 LEA.HI.X R3, R248, R4, R5, 0x2, P4 ;  /* 0x00000004f8038211 */ /* 0x000fe200020f1405 */
[----:B------:R1:W-:Y:S04]  /*1f3a0*/  @!P2 ST.E.64 [R8.64], R98 ;  /* 0x000000620800a985 */ /* 0x0003e8000c101b08 */
        /* <DEDUP_REMOVED lines=9> */
.L_x_915:
[----:B------:R-:W-:Y:S01]  /*1f440*/  ISETP.NE.U32.AND P0, PT, RZ, c[0x0][0x508], PT ;  /* 0x00014200ff007a0c */ /* 0x000fe20003f05070 */
[----:B------:R-:W-:Y:S01]  /*1f450*/  IMAD.MOV.U32 R4, RZ, RZ, 0x4 ;  /* 0x00000004ff047424 */ /* 0x000fe200078e00ff */
[----:B------:R-:W-:Y:S01]  /*1f460*/  ISETP.NE.U32.AND P2, PT, RZ, c[0x0][0x500], PT ;  /* 0x00014000ff007a0c */ /* 0x000fe20003f45070 */
[----:B------:R-:W-:Y:S01]  /*1f470*/  IMAD.MOV.U32 R20, RZ, RZ, c[0x0][0x388] ;  /* 0x0000e200ff147624 */ /* 0x000fe200078e00ff */
[----:B------:R-:W-:Y:S01]  /*1f480*/  ISETP.NE.AND.EX P0, PT, RZ, c[0x0][0x50c], PT, P0 ;  /* 0x00014300ff007a0c */ /* 0x000fe20003f05300 */
[----:B------:R-:W-:Y:S01]  /*1f490*/  IMAD.MOV.U32 R0, RZ, RZ, RZ ;  /* 0x000000ffff007224 */ /* 0x000fe200078e00ff */
[----:B------:R-:W-:Y:S01]  /*1f4a0*/  ISETP.NE.AND.EX P2, PT, RZ, c[0x0][0x504], PT, P2 ;  /* 0x00014100ff007a0c */ /* 0x000fe20003f45320 */
[----:B------:R-:W-:-:S10]  /*1f4b0*/  IMAD.WIDE R2, R235, R4, c[0x0][0x500] ;  /* 0x00014000eb027625 */ /* 0x000fd400078e0204 */
[----:B------:R-:W-:Y:S02]  /*1f4c0*/  @P0 IMAD.WIDE R4, R235, R4, c[0x0][0x508] ;  /* 0x00014200eb040625 */ /* 0x000fe400078e0204 */
[----:B------:R2:W5:Y:S04]  /*1f4d0*/  @P2 LDG.E R0, [R2.64] ;  /* 0x0000000802002981 */ /* 0x000568000c1e1900 */
[----:B------:R2:W5:Y:S01]  /*1f4e0*/  @P0 LDG.E R20, [R4.64] ;  /* 0x0000000804140981 */ /* 0x000562000c1e1900 */
[----:B------:R-:W-:-:S04]  /*1f4f0*/  ISETP.NE.AND P1, PT, R233, RZ, PT ;  /* 0x000000ffe900720c */ /* 0x000fc80003f25270 */
[----:B------:R-:W-:Y:S01]  /*1f500*/  SEL R19, R233, c[0x0][0x3d4], P1 ;  /* 0x0000f500e9137a07 */ /* 0x000fe20000800000 */
[----:B------:R-:W-:Y:S05]  /*1f510*/  @P0 BRA `(.L_x_936) ;  /* 0x0000004000000947 */ /* 0x000fea0003800000 */
[----:B------:R-:W-:Y:S05]  /*1f520*/  @!P2 BRA `(.L_x_936) ;  /* 0x000000300000a947 */ /* 0x000fea0003800000 */
[----:B--2---:R2:W3:Y:S04]  /*1f530*/  LDG.E R4, [R2.64] ;  /* 0x0000000802047981 */ /* 0x0044e8000c1e1900 */
[----:B--2---:R-:W3:Y:S02]  /*1f540*/  LDG.E R2, [R2.64+0x4] ;  /* 0x0000040802027981 */ /* 0x004ee4000c1e1900 */
[----:B---3-5:R-:W-:Y:S02]  /*1f550*/  IADD3 R20, -R4, R2, RZ ;  /* 0x0000000204147210 */ /* 0x028fe40007ffe1ff */
.L_x_936:
[----:B--2---:R-:W2:Y:S01]  /*1f560*/  S2R R3, SR_TID.X ;  /* 0x0000000000037919 */ /* 0x004ea20000002100 */
[----:B------:R-:W-:Y:S01]  /*1f570*/  SHF.R.S32.HI R2, RZ, 0x1f, R235 ;  /* 0x0000001fff027819 */ /* 0x000fe200000114eb */
[----:B------:R-:W-:Y:S01]  /*1f580*/  BSSY B0, `(.L_x_937) ;  /* 0x0000036000007945 */ /* 0x000fe20003800000 */
[----:B------:R-:W-:-:S02]  /*1f590*/  LOP3.LUT R12, R234, 0xffff, RZ, 0xc0, !PT ;  /* 0x0000ffffea0c7812 */ /* 0x000fc400078ec0ff */
[----:B-----5:R-:W-:Y:S02]  /*1f5a0*/  SHF.R.S32.HI R18, RZ, 0x1f, R0 ;  /* 0x0000001fff127819 */ /* 0x020fe40000011400 */
[----:B------:R-:W-:Y:S02]  /*1f5b0*/  SEL R13, R235, RZ, !P2 ;  /* 0x000000ffeb0d7207 */ /* 0x000fe40005000000 */
[----:B------:R-:W-:Y:S02]  /*1f5c0*/  SEL R21, R2, RZ, !P2 ;  /* 0x000000ff02157207 */ /* 0x000fe40005000000 */
[----:B--2---:R-:W-:-:S13]  /*1f5d0*/  ISETP.GT.AND P0, PT, R3, 0x7f, PT ;  /* 0x0000007f0300780c */ /* 0x004fda0003f04270 */
[----:B------:R-:W-:Y:S05]  /*1f5e0*/  @P0 BRA `(.L_x_938) ;  /* 0x000002f000000947 */ /* 0x000fea0003800000 */
[----:B------:R-:W-:Y:S01]  /*1f5f0*/  IMAD R2, R20, c[0x0][0x4e8], RZ ;  /* 0x00013a0014027a24 */ /* 0x000fe200078e02ff */
[----:B------:R-:W-:-:S04]  /*1f600*/  IADD3 R16, R227, R3, RZ ;  /* 0x00000003e3107210 */ /* 0x000fc80007ffe0ff */
[----:B------:R-:W-:-:S13]  /*1f610*/  ISETP.GE.AND P0, PT, R16, R2, PT ;  /* 0x000000021000720c */ /* 0x000fda0003f06270 */
[----:B------:R-:W-:Y:S05]  /*1f620*/  @P0 BRA `(.L_x_938) ;  /* 0x000002b000000947 */ /* 0x000fea0003800000 */
[----:B------:R-:W-:Y:S01]  /*1f630*/  IMAD.MOV.U32 R2, RZ, RZ, 0x368 ;  /* 0x00000368ff027424 */ /* 0x000fe200078e00ff */
[----:B------:R-:W-:-:S04]  /*1f640*/  ISETP.GT.AND P2, PT, R19, 0x1, PT ;  /* 0x000000011300780c */ /* 0x000fc80003f44270 */
[----:B------:R-:W-:-:S04]  /*1f650*/  SEL R2, R2, 0x328, P2 ;  /* 0x0000032802027807 */ /* 0x000fc80001000000 */
[----:B------:R2:W3:Y:S08]  /*1f660*/  LDC.64 R8, c[0x0][R2+0x170] ;  /* 0x00005c0002087b82 */ /* 0x0004f00000000a00 */
[----:B------:R2:W4:Y:S08]  /*1f670*/  LDC.64 R6, c[0x0][R2+0x168] ;  /* 0x00005a0002067b82 */ /* 0x0005300000000a00 */
[----:B------:R2:W5:Y:S08]  /*1f680*/  LDC.64 R14, c[0x0][R2+0x178] ;  /* 0x00005e00020e7b82 */ /* 0x0005700000000a00 */
[----:B------:R2:W1:Y:S02]  /*1f690*/  LDC.64 R10, c[0x0][R2+0x160] ;  /* 0x00005800020a7b82 */ /* 0x0004640000000a00 */
[----:B--2---:R-:W-:-:S02]  /*1f6a0*/  IMAD.MOV.U32 R2, RZ, RZ, c[0x0][0x4e8] ;  /* 0x00013a00ff027624 */ /* 0x004fc400078e00ff */
[-C--:B---3--:R-:W-:Y:S02]  /*1f6b0*/  IMAD R3, R9, R13.reuse, RZ ;  /* 0x0000000d09037224 */ /* 0x088fe400078e02ff */
[----:B------:R-:W-:Y:S01]  /*1f6c0*/  IMAD.WIDE.U32 R4, R8, R13, RZ ;  /* 0x0000000d08047225 */ /* 0x000fe200078e00ff */
[----:B------:R-:W-:Y:S02]  /*1f6d0*/  ISETP.NE.AND P0, PT, R2, 0x1, PT ;  /* 0x000000010200780c */ /* 0x000fe40003f05270 */
[----:B------:R-:W-:Y:S01]  /*1f6e0*/  MOV R2, R16 ;  /* 0x0000001000027202 */ /* 0x000fe20000000f00 */
[----:B------:R-:W-:Y:S01]  /*1f6f0*/  IMAD R8, R8, R21, R3 ;  /* 0x0000001508087224 */ /* 0x000fe200078e0203 */
[----:B------:R-:W-:Y:S01]  /*1f700*/  SEL R3, R244, RZ, P2 ;  /* 0x000000fff4037207 */ /* 0x000fe20001000000 */
[-C--:B----4-:R-:W-:Y:S02]  /*1f710*/  IMAD R9, R7, R12.reuse, RZ ;  /* 0x0000000c07097224 */ /* 0x090fe400078e02ff */
[----:B------:R-:W-:-:S04]  /*1f720*/  IMAD.WIDE.U32 R6, R6, R12, RZ ;  /* 0x0000000c06067225 */ /* 0x000fc800078e00ff */
[----:B------:R-:W-:Y:S01]  /*1f730*/  IMAD.IADD R9, R7, 0x1, R9 ;  /* 0x0000000107097824 */ /* 0x000fe200078e0209 */
[----:B------:R-:W-:Y:S01]  /*1f740*/  IADD3 R7, R5, R8, RZ ;  /* 0x0000000805077210 */ /* 0x000fe20007ffe0ff */
[----:B------:R-:W-:-:S04]  /*1f750*/  @P0 IMAD.HI.U32 R17, R16, c[0x0][0x4ec], RZ ;  /* 0x00013b0010110a27 */ /* 0x000fc800078e00ff */
[-C--:B-----5:R-:W-:Y:S01]  /*1f760*/  IMAD R8, R15, R3.reuse, RZ ;  /* 0x000000030f087224 */ /* 0x0a0fe200078e02ff */
[----:B------:R-:W-:Y:S02]  /*1f770*/  @P0 SHF.R.U32.HI R2, RZ, c[0x0][0x4f0], R17 ;  /* 0x00013c00ff020a19 */ /* 0x000fe40000011611 */
[----:B------:R-:W-:Y:S01]  /*1f780*/  IADD3 R17, P1, P0, R4, R6, R0 ;  /* 0x0000000604117210 */ /* 0x000fe2000783e000 */
[----:B------:R-:W-:-:S03]  /*1f790*/  IMAD.WIDE.U32 R4, R14, R3, RZ ;  /* 0x000000030e047225 */ /* 0x000fc600078e00ff */
[----:B------:R-:W-:Y:S01]  /*1f7a0*/  IADD3.X R9, R7, R9, R18, P1, P0 ;  /* 0x0000000907097210 */ /* 0x000fe20000fe0412 */
[----:B------:R-:W-:Y:S01]  /*1f7b0*/  IMAD.MOV R6, RZ, RZ, -R2 ;  /* 0x000000ffff067224 */ /* 0x000fe200078e0a02 */
[----:B------:R-:W-:Y:S02]  /*1f7c0*/  IADD3 R7, R5, R8, RZ ;  /* 0x0000000805077210 */ /* 0x000fe40007ffe0ff */
[----:B------:R-:W-:Y:S01]  /*1f7d0*/  IADD3 R4, P1, P0, R2, R17, R4 ;  /* 0x0000001102047210 */ /* 0x000fe2000783e004 */
[----:B------:R-:W-:Y:S01]  /*1f7e0*/  IMAD R3, R6, c[0x0][0x4e8], R16 ;  /* 0x00013a0006037a24 */ /* 0x000fe200078e0210 */
[----:B------:R-:W-:-:S03]  /*1f7f0*/  SHF.R.S32.HI R5, RZ, 0x1f, R2 ;  /* 0x0000001fff057819 */ /* 0x000fc60000011402 */
[----:B-1----:R-:W-:Y:S01]  /*1f800*/  IMAD R2, R11, R3, RZ ;  /* 0x000000030b027224 */ /* 0x002fe200078e02ff */
[----:B------:R-:W-:Y:S02]  /*1f810*/  SHF.R.S32.HI R6, RZ, 0x1f, R3 ;  /* 0x0000001fff067819 */ /* 0x000fe40000011403 */
[----:B------:R-:W-:Y:S01]  /*1f820*/  IADD3.X R5, R5, R9, R7, P1, P0 ;  /* 0x0000000905057210 */ /* 0x000fe20000fe0407 */
[----:B------:R-:W-:Y:S02]  /*1f830*/  IMAD.MOV.U32 R7, RZ, RZ, c[0x0][0x4a8] ;  /* 0x00012a00ff077624 */ /* 0x000fe400078e00ff */
[C---:B------:R-:W-:Y:S02]  /*1f840*/  IMAD R6, R10.reuse, R6, R2 ;  /* 0x000000060a067224 */ /* 0x040fe400078e0202 */
[----:B------:R-:W-:Y:S01]  /*1f850*/  IMAD.WIDE.U32 R2, R10, R3, R4 ;  /* 0x000000030a027225 */ /* 0x000fe200078e0004 */
[----:B------:R-:W-:Y:S02]  /*1f860*/  MOV R5, c[0x0][0x4ac] ;  /* 0x00012b0000057a02 */ /* 0x000fe40000000f00 */
[----:B------:R-:W-:Y:S01]  /*1f870*/  SEL R4, R7, c[0x0][0x450], P2 ;  /* 0x0001140007047a07 */ /* 0x000fe20001000000 */
[----:B------:R-:W-:Y:S01]  /*1f880*/  IMAD.IADD R3, R3, 0x1, R6 ;  /* 0x0000000103037824 */ /* 0x000fe200078e0206 */
[----:B------:R-:W-:-:S02]  /*1f890*/  SEL R5, R5, c[0x0][0x454], P2 ;  /* 0x0001150005057a07 */ /* 0x000fc40001000000 */
[----:B------:R-:W-:-:S04]  /*1f8a0*/  LEA R4, P0, R2, R4, 0x2 ;  /* 0x0000000402047211 */ /* 0x000fc800078010ff */
[----:B------:R-:W-:Y:S02]  /*1f8b0*/  LEA.HI.X R5, R2, R5, R3, 0x2, P0 ;  /* 0x0000000502057211 */ /* 0x000fe400000f1403 */
[----:B------:R-:W-:-:S05]  /*1f8c0*/  MOV R2, 0xff800000 ;  /* 0xff80000000027802 */ /* 0x000fca0000000f00 */
[----:B------:R1:W-:Y:S02]  /*1f8d0*/  STG.E [R4.64], R2 ;  /* 0x0000000204007986 */ /* 0x0003e4000c101908 */
.L_x_938:
[----:B------:R-:W-:Y:S05]  /*1f8e0*/  BSYNC B0 ;  /* 0x0000000000007941 */ /* 0x000fea0003800000 */
.L_x_937:
[----:B------:R-:W-:-:S13]  /*1f8f0*/  ISETP.GT.AND P0, PT, R19, 0x1, PT ;  /* 0x000000011300780c */ /* 0x000fda0003f04270 */
[----:B------:R-:W-:Y:S05]  /*1f900*/  @P0 BRA `(.L_x_930) ;  /* 0x000007f000000947 */ /* 0x000fea0003800000 */
[----:B-1----:R-:W-:Y:S01]  /*1f910*/  MOV R2, c[0x0][0x4e8] ;  /* 0x00013a0000027a02 */ /* 0x002fe20000000f00 */
[----:B------:R-:W-:Y:S02]  /*1f920*/  IMAD R4, R18, c[0x0][0x3a0], RZ ;  /* 0x0000e80012047a24 */ /* 0x000fe400078e02ff */
[----:B------:R-:W-:Y:S01]  /*1f930*/  IMAD R5, R21, c[0x0][0x3f0], RZ ;  /* 0x0000fc0015057a24 */ /* 0x000fe200078e02ff */
[----:B------:R-:W-:Y:S01]  /*1f940*/  ISETP.NE.AND P0, PT, R2, 0x1, PT ;  /* 0x000000010200780c */ /* 0x000fe20003f05270 */
[----:B------:R-:W-:-:S04]  /*1f950*/  IMAD.WIDE.U32 R2, R0, c[0x0][0x3a0], RZ ;  /* 0x0000e80000027a25 */ /* 0x000fc800078e00ff */
[----:B------:R-:W-:Y:S01]  /*1f960*/  IMAD R0, R0, c[0x0][0x3a4], R4 ;  /* 0x0000e90000007a24 */ /* 0x000fe200078e0204 */
[----:B------:R-:W-:Y:S01]  /*1f970*/  IADD3 R4, R212, R227, RZ ;  /* 0x000000e3d4047210 */ /* 0x000fe20007ffe0ff */
[----:B------:R-:W-:-:S03]  /*1f980*/  IMAD R7, R13, c[0x0][0x3f4], R5 ;  /* 0x0000fd000d077a24 */ /* 0x000fc600078e0205 */
[----:B------:R-:W-:Y:S02]  /*1f990*/  IADD3 R3, R3, R0, RZ ;  /* 0x0000000003037210 */ /* 0x000fe40007ffe0ff */
[----:B------:R-:W-:Y:S01]  /*1f9a0*/  MOV R0, R4 ;  /* 0x0000000400007202 */ /* 0x000fe20000000f00 */
[----:B------:R-:W-:-:S04]  /*1f9b0*/  @P0 IMAD.HI.U32 R6, R4, c[0x0][0x4ec], RZ ;  /* 0x00013b0004060a27 */ /* 0x000fc800078e00ff */
[----:B------:R-:W-:Y:S01]  /*1f9c0*/  IMAD.WIDE.U32 R2, R12, c[0x0][0x3e8], R2 ;  /* 0x0000fa000c027a25 */ /* 0x000fe200078e0002 */
[----:B------:R-:W-:-:S03]  /*1f9d0*/  @P0 SHF.R.U32.HI R0, RZ, c[0x0][0x4f0], R6 ;  /* 0x00013c00ff000a19 */ /* 0x000fc60000011606 */
[----:B------:R-:W-:Y:S01]  /*1f9e0*/  IMAD R3, R12, c[0x0][0x3ec], R3 ;  /* 0x0000fb000c037a24 */ /* 0x000fe200078e0203 */
[----:B------:R-:W-:Y:S02]  /*1f9f0*/  SHF.R.S32.HI R6, RZ, 0x1f, R0 ;  /* 0x0000001fff067819 */ /* 0x000fe40000011400 */
[----:B------:R-:W-:Y:S01]  /*1fa00*/  IADD3 R5, -R0, RZ, RZ ;  /* 0x000000ff00057210 */ /* 0x000fe20007ffe1ff */
[----:B------:R-:W-:Y:S01]  /*1fa10*/  IMAD.WIDE.U32 R2, R13, c[0x0][0x3f0], R2 ;  /* 0x0000fc000d027a25 */ /* 0x000fe200078e0002 */
[----:B------:R-:W-:-:S03]  /*1fa20*/  IADD3 R13, R211, R227, RZ ;  /* 0x000000e3d30d7210 */ /* 0x000fc60007ffe0ff */
        /* <DEDUP_REMOVED lines=15> */
.L_x_1021:
[----:B------:R-:W-:Y:S05]  /*1fb20*/  BRA.DIV ~URZ, `(.L_x_940) ;  /* 0x00002f127f007947 */ /* 0x000fea000b800000 */
[----:B------:R3:W4:Y:S02]  /*1fb30*/  SHFL.IDX PT, R0, R14, RZ, 0x181f ;  /* 0x00181fff0e007589 */ /* 0x00072400000e0000 */
.L_x_1022:
        /* <DEDUP_REMOVED lines=20> */
.L_x_942:
[----:B------:R-:W-:Y:S05]  /*1fc80*/  BSYNC B0 ;  /* 0x0000000000007941 */ /* 0x000fea0003800000 */
.L_x_941:
[----:B------:R-:W-:Y:S05]  /*1fc90*/  BRA.DIV ~URZ, `(.L_x_943) ;  /* 0x00002e027f007947 */ /* 0x000fea000b800000 */
[----:B--2---:R2:W1:Y:S04]  /*1fca0*/  SHFL.IDX PT, R4, R5, 0x1, 0x181f ;  /* 0x00381f0005047f89 */ /* 0x00446800000e0000 */
[----:B----4-:R2:W4:Y:S02]  /*1fcb0*/  SHFL.IDX PT, R0, R14, 0x1, 0x181f ;  /* 0x00381f000e007f89 */ /* 0x01052400000e0000 */
.L_x_1023:
        /* <DEDUP_REMOVED lines=20> */
.L_x_945:
[----:B------:R-:W-:Y:S05]  /*1fe00*/  BSYNC B0 ;  /* 0x0000000000007941 */ /* 0x000fea0003800000 */
.L_x_944:
[----:B------:R-:W-:Y:S05]  /*1fe10*/  BRA.DIV ~URZ, `(.L_x_946) ;  /* 0x00002d427f007947 */ /* 0x000fea000b800000 */
[----:B-1----:R1:W2:Y:S02]  /*1fe20*/  SHFL.IDX PT, R4, R5, 0x2, 0x181f ;  /* 0x00581f0005047f89 */ /* 0x0022a400000e0000 */
.L_x_1024:
[----:B------:R-:W-:Y:S05]  /*1fe30*/  BRA.DIV ~URZ, `(.L_x_947) ;  /* 0x00002d927f007947 */ /* 0x000fea000b800000 */
[----:B----4-:R4:W1:Y:S02]  /*1fe40*/  SHFL.IDX PT, R0, R14, 0x2, 0x181f ;  /* 0x00581f000e007f89 */ /* 0x01086400000e0000 */
.L_x_1025:
        /* <DEDUP_REMOVED lines=20> */
.L_x_949:
[----:B------:R-:W-:Y:S05]  /*1ff90*/  BSYNC B0 ;  /* 0x0000000000007941 */ /* 0x000fea0003800000 */
.L_x_948:
[----:B------:R-:W-:Y:S05]  /*1ffa0*/  BRA.DIV ~URZ, `(.L_x_950) ;  /* 0x00002c827f007947 */ /* 0x000fea000b800000 */
[----:B--2---:R2:W3:Y:S04]  /*1ffb0*/  SHFL.IDX PT, R4, R5, 0x3, 0x181f ;  /* 0x00781f0005047f89 */ /* 0x0044e800000e0000 */
[----:B-1----:R2:W1:Y:S02]  /*1ffc0*/  SHFL.IDX PT, R0, R14, 0x3, 0x181f ;  /* 0x00781f000e007f89 */ /* 0x00246400000e0000 */
.L_x_1026:
        /* <DEDUP_REMOVED lines=19> */
.L_x_930:
[----:B------:R-:W-:Y:S05]  /*20100*/  BSYNC B1 ;  /* 0x0000000000017941 */ /* 0x000fea0003800000 */
.L_x_914:
        /* <DEDUP_REMOVED lines=13> */
.L_x_1027:
[----:B------:R-:W-:Y:S05]  /*201e0*/  BRA.DIV ~URZ, `(.L_x_953) ;  /* 0x00002b727f007947 */ /* 0x000fea000b800000 */
[----:B------:R3:W4:Y:S02]  /*201f0*/  SHFL.IDX PT, R6, R96, 0x1, 0x1f ;  /* 0x00201f0060067f89 */ /* 0x00072400000e0000 */
.L_x_1028:
        /* <DEDUP_REMOVED lines=18> */
.L_x_1029:
        /* <DEDUP_REMOVED lines=16> */
.L_x_1030:
[----:B--2---:R-:W-:Y:S01]  /*20420*/  IMAD R0, R0, c[0x0][0x538], RZ ;  /* 0x00014e0000007a24 */ /* 0x004fe200078e02ff */
[----:B------:R-:W-:Y:S04]  /*20430*/  BSSY B1, `(.L_x_956) ;  /* 0x00000c8000017945 */ /* 0x000fe80003800000 */
[----:B----4-:R-:W-:-:S04]  /*20440*/  IADD3 R6, R0, R6, RZ ;  /* 0x0000000600067210 */ /* 0x010fc80007ffe0ff */
[----:B------:R-:W-:-:S13]  /*20450*/  ISETP.GT.AND P0, PT, R6, R9, PT ;  /* 0x000000090600720c */ /* 0x000fda0003f04270 */
[----:B------:R-:W-:Y:S05]  /*20460*/  @P0 BRA `(.L_x_957) ;  /* 0x0000025000000947 */ /* 0x000fea0003800000 */
.L_x_961:
        /* <DEDUP_REMOVED lines=17> */
.L_x_1031:
        /* <DEDUP_REMOVED lines=16> */
.L_x_1032:
[----:B--2---:R-:W-:-:S05]  /*20680*/  IMAD R0, R0, c[0x0][0x538], RZ ;  /* 0x00014e0000007a24 */ /* 0x004fca00078e02ff */
[----:B------:R-:W-:-:S04]  /*20690*/  IADD3 R6, R0, R6, RZ ;  /* 0x0000000600067210 */ /* 0x000fc80007ffe0ff */
[----:B------:R-:W-:-:S13]  /*206a0*/  ISETP.GT.AND P0, PT, R6, R9, PT ;  /* 0x000000090600720c */ /* 0x000fda0003f04270 */
[----:B-1-3--:R-:W-:Y:S05]  /*206b0*/  @!P0 BRA `(.L_x_961) ;  /* 0xfffffdb000008947 */ /* 0x00afea000383ffff */
.L_x_957:
[----:B------:R-:W-:-:S05]  /*206c0*/  IADD3 R11, -R0, R6, RZ ;  /* 0x00000006000b7210 */ /* 0x000fca0007ffe1ff */
[----:B------:R-:W-:-:S05]  /*206d0*/  IMAD R0, R4, c[0x0][0x538], R11 ;  /* 0x00014e0004007a24 */ /* 0x000fca00078e020b */
[----:B------:R-:W-:Y:S01]  /*206e0*/  ISETP.GT.AND P0, PT, R0, R9, PT ;  /* 0x000000090000720c */ /* 0x000fe20003f04270 */
[----:B------:R-:W-:-:S12]  /*206f0*/  BRA.DIV ~URZ, `(.L_x_962) ;  /* 0x00002aa27f007947 */ /* 0x000fd8000b800000 */
[----:B------:R-:W-:-:S04]  /*20700*/  VOTE.ANY R10, PT, !P0 ;  /* 0x00000000000a7806 */ /* 0x000fc800040e0100 */
.L_x_1033:
[----:B------:R-:W2:Y:S02]  /*20710*/  POPC R6, R10 ;  /* 0x0000000a00067309 */ /* 0x000ea40000000000 */
[----:B--2---:R-:W-:Y:S01]  /*20720*/  IADD3 R235, R6, R235, RZ ;  /* 0x000000eb06eb7210 */ /* 0x004fe20007ffe0ff */
[----:B------:R-:W-:Y:S05]  /*20730*/  BRA.DIV ~URZ, `(.L_x_963) ;  /* 0x00002ab27f007947 */ /* 0x000fea000b800000 */
[----:B------:R2:W4:Y:S04]  /*20740*/  SHFL.IDX PT, R7, R7, R6, 0x1f ;  /* 0x00001f0607077589 */ /* 0x00052800000e0000 */
[----:B------:R2:W1:Y:S02]  /*20750*/  SHFL.IDX PT, R5, R8, R6, 0x1f ;  /* 0x00001f0608057589 */ /* 0x00046400000e0000 */
.L_x_1034:
[----:B------:R-:W-:Y:S01]  /*20760*/  ISETP.NE.AND P0, PT, R10, RZ, PT ;  /* 0x000000ff0a00720c */ /* 0x000fe20003f05270 */
[----:B------:R-:W-:-:S12]  /*20770*/  BSSY B0, `(.L_x_964) ;  /* 0x0000005000007945 */ /* 0x000fd80003800000 */
[----:B------:R-:W-:Y:S05]  /*20780*/  @!P0 BRA `(.L_x_965) ;  /* 0x0000003000008947 */ /* 0x000fea0003800000 */
[----:B--2---:R-:W-:Y:S01]  /*20790*/  IADD3 R6, R6, -0x1, RZ ;  /* 0xffffffff06067810 */ /* 0x004fe20007ffe0ff */
[----:B------:R-:W-:Y:S05]  /*207a0*/  BRA.DIV ~URZ, `(.L_x_966) ;  /* 0x00002b127f007947 */ /* 0x000fea000b800000 */
[----:B------:R2:W3:Y:S02]  /*207b0*/  SHFL.IDX PT, R12, R4, R6, 0x1f ;  /* 0x00001f06040c7589 */ /* 0x0004e400000e0000 */
.L_x_965:
[----:B------:R-:W-:Y:S05]  /*207c0*/  BSYNC B0 ;  /* 0x0000000000007941 */ /* 0x000fea0003800000 */
.L_x_964:
[----:B-1----:R-:W-:Y:S01]  /*207d0*/  ISETP.NE.AND P0, PT, R5, 0x1, PT ;  /* 0x000000010500780c */ /* 0x002fe20003f05270 */
[----:B---3--:R-:W-:Y:S01]  /*207e0*/  IMAD R232, R12, c[0x0][0x538], R11 ;  /* 0x00014e000ce87a24 */ /* 0x008fe200078e020b */
[----:B------:R-:W-:Y:S04]  /*207f0*/  BSSY B0, `(.L_x_967) ;  /* 0x0000084000007945 */ /* 0x000fe80003800000 */
[----:B--2---:R-:W-:-:S07]  /*20800*/  IADD3 R8, -R232, R9, RZ ;  /* 0x00000009e8087210 */ /* 0x004fce0007ffe1ff */
[----:B------:R-:W-:Y:S05]  /*20810*/  @!P0 BRA `(.L_x_968) ;  /* 0x000003e000008947 */ /* 0x000fea0003800000 */
[-C--:B----4-:R-:W-:Y:S02]  /*20820*/  IABS R0, R7.reuse ;  /* 0x0000000700007213 */ /* 0x090fe40000000000 */
        /* <DEDUP_REMOVED lines=15> */
[----:B------:R-:W-:-:S04]  /*20920*/  IMAD.MOV R0, RZ, RZ, -R10 ;  /* 0x000000ffff007224 */ /* 0x000fc800078e0a0a */
[----:B------:R-:W-:Y:S02]  /*20930*/  IMAD.MOV.U32 R3, RZ, RZ, R0 ;  /* 0x000000ffff037224 */ /* 0x000fe400078e0000 */
        /* <DEDUP_REMOVED lines=13> */
[----:B-1----:R-:W-:-:S04]  /*20a10*/  IADD3 R2, RZ, -R3, RZ ;  /* 0x80000003ff027210 */ /* 0x002fc80007ffe0ff */
[----:B------:R-:W-:Y:S01]  /*20a20*/  @!P1 IMAD.MOV R0, RZ, RZ, -R0 ;  /* 0x000000ffff009224 */ /* 0x000fe200078e0a00 */
[----:B------:R-:W-:Y:S01]  /*20a30*/  @!P0 LOP3.LUT R0, RZ, R7, RZ, 0x33, !PT ;  /* 0x00000007ff008212 */ /* 0x000fe200078e33ff */
[----:B------:R-:W-:Y:S01]  /*20a40*/  IMAD.MOV.U32 R4, RZ, RZ, R2 ;  /* 0x000000ffff047224 */ /* 0x000fe200078e0002 */
[----:B------:R-:W-:Y:S02]  /*20a50*/  IABS R2, R5 ;  /* 0x0000000500027213 */ /* 0x000fe40000000000 */
[----:B------:R-:W-:Y:S01]  /*20a60*/  IABS R10, R0 ;  /* 0x00000000000a7213 */ /* 0x000fe20000000000 */
[----:B------:R-:W-:Y:S02]  /*20a70*/  IMAD R4, R4, R6, RZ ;  /* 0x0000000604047224 */ /* 0x000fe400078e02ff */
[----:B------:R-:W-:Y:S01]  /*20a80*/  IMAD.MOV R9, RZ, RZ, -R2 ;  /* 0x000000ffff097224 */ /* 0x000fe200078e0a02 */
[----:B------:R-:W-:-:S05]  /*20a90*/  MOV R2, RZ ;  /* 0x000000ff00027202 */ /* 0x000fca0000000f00 */
        /* <DEDUP_REMOVED lines=22> */
.L_x_968:
[----:B------:R-:W-:-:S04]  /*20c00*/  IMAD.MOV.U32 R2, RZ, RZ, 0x4 ;  /* 0x00000004ff027424 */ /* 0x000fc800078e00ff */
[----:B------:R-:W-:-:S05]  /*20c10*/  IMAD.WIDE R2, R235, R2, c[0x0][0x590] ;  /* 0x00016400eb027625 */ /* 0x000fca00078e0202 */
        /* <DEDUP_REMOVED lines=64> */
[----:B------:R-:W-:Y:S02]  /*21020*/  IMAD R234, R2, R3, R5 ;  /* 0x0000000302ea7224 */ /* 0x000fe400078e0205 */
.L_x_969:
[----:B------:R-:W-:Y:S05]  /*21030*/  BSYNC B0 ;  /* 0x0000000000007941 */ /* 0x000fea0003800000 */
.L_x_967:
[----:B------:R-:W-:-:S04]  /*21040*/  LOP3.LUT R2, RZ, R2, RZ, 0x33, !PT ;  /* 0x00000002ff027212 */ /* 0x000fc800078e33ff */
[----:B------:R-:W-:Y:S01]  /*21050*/  IADD3 R233, R2, R7, RZ ;  /* 0x0000000702e97210 */ /* 0x000fe20007ffe0ff */
[----:B------:R-:W-:Y:S05]  /*21060*/  BRA `(.L_x_970) ;  /* 0x0000004000007947 */ /* 0x000fea0003800000 */
.L_x_958:
[----:B------:R-:W-:Y:S01]  /*21070*/  IMAD.MOV.U32 R232, RZ, RZ, R9 ;  /* 0x000000ffffe87224 */ /* 0x000fe200078e0009 */
[----:B------:R-:W-:Y:S01]  /*21080*/  MOV R234, RZ ;  /* 0x000000ff00ea7202 */ /* 0x000fe20000000f00 */
[----:B------:R-:W-:Y:S01]  /*21090*/  IMAD.MOV.U32 R233, RZ, RZ, RZ ;  /* 0x000000ffffe97224 */ /* 0x000fe200078e00ff */
[----:B------:R-:W-:Y:S02]  /*210a0*/  MOV R235, c[0x0][0x53c] ;  /* 0x00014f0000eb7a02 */ /* 0x000fe40000000f00 */
.L_x_970:
[----:B------:R-:W-:Y:S05]  /*210b0*/  BSYNC B1 ;  /* 0x0000000000017941 */ /* 0x000fea0003800000 */
.L_x_956:
[----:B------:R-:W-:Y:S01]  /*210c0*/  WARPSYNC 0xffffffff ;  /* 0xffffffff00007948 */ /* 0x000fe20003800000 */
[----:B------:R-:W-:Y:S01]  /*210d0*/  BAR.SYNC.DEFER_BLOCKING 0x4, 0x100 ;  /* 0x0104000000007b1d */ /* 0x000fe20000010000 */
[----:B------:R-:W-:-:S13]  /*210e0*/  ISETP.NE.AND P0, PT, R13, RZ, PT ;  /* 0x000000ff0d00720c */ /* 0x000fda0003f05270 */
[----:B------:R2:W-:Y:S04]  /*210f0*/  @!P0 STS.128 [0x20080], R232 ;  /* 0x020080e8ff008388 */ /* 0x0005e80000000c00 */
[----:B------:R-:W-:Y:S06]  /*21100*/  BAR.ARV 0x5, 0x100 ;  /* 0x0144000000007b1d */ /* 0x000fec0000002000 */
.L_x_951:
[----:B-1----:R-:W-:-:S13]  /*21110*/  ISETP.GE.AND P0, PT, R235, c[0x0][0x53c], PT ;  /* 0x00014f00eb007a0c */ /* 0x002fda0003f06270 */
[----:B--23--:R-:W-:Y:S01]  /*21120*/  @P0 CALL.REL.NOINC `(.L_x_971) ;  /* 0x0000001000000944 */ /* 0x00cfe20003c00000 */
[----:B------:R-:W-:Y:S05]  /*21130*/  BRA `(.L_x_972) ;  /* 0xfffe0f1000007947 */ /* 0x000fea000383ffff */
.L_x_971:
[----:B------:R-:W-:Y:S05]  /*21140*/  EXIT ;  /* 0x000000000000794d */ /* 0x000fea0003800000 */
.L_x_701:
[----:B------:R-:W-:Y:S01]  /*21150*/  IMAD.MOV.U32 R0, RZ, RZ, R5 ;  /* 0x000000ffff007224 */ /* 0x000fe200078e0005 */
[----:B------:R-:W-:Y:S02]  /*21160*/  MOV R3, 0x1 ;  /* 0x0000000100037802 */ /* 0x000fe40000000f00 */
[----:B------:R-:W-:Y:S02]  /*21170*/  MOV R2, 0x21190 ;  /* 0x0002119000027802 */ /* 0x000fe40000000f00 */
[----:B--2---:R-:W-:Y:S05]  /*21180*/  CALL.REL.NOINC `($__internal_15_$__cuda_sm70_shflsync_up_p) ;  /* 0x0000228000007944 */ /* 0x004fea0003c00000 */
[----:B------:R-:W-:Y:S01]  /*21190*/  MOV R0, R4 ;  /* 0x0000000400007202 */ /* 0x000fe20000000f00 */
[----:B------:R-:W-:Y:S05]  /*211a0*/  BRA `(.L_x_973) ;  /* 0xfffdf29000007947 */ /* 0x000fea000383ffff */
.L_x_702:
[----:B------:R-:W-:Y:S01]  /*211b0*/  IMAD.MOV.U32 R0, RZ, RZ, R5 ;  /* 0x000000ffff007224 */ /* 0x000fe200078e0005 */
[----:B------:R-:W-:Y:S02]  /*211c0*/  MOV R3, 0x2 ;  /* 0x0000000200037802 */ /* 0x000fe40000000f00 */
[----:B------:R-:W-:Y:S02]  /*211d0*/  MOV R2, 0x211f0 ;  /* 0x000211f000027802 */ /* 0x000fe40000000f00 */
[----:B--2---:R-:W-:Y:S05]  /*211e0*/  CALL.REL.NOINC `($__internal_15_$__cuda_sm70_shflsync_up_p) ;  /* 0x0000222000007944 */ /* 0x004fea0003c00000 */
[----:B------:R-:W-:Y:S01]  /*211f0*/  SEL R4, R4, RZ, P4 ;  /* 0x000000ff04047207 */ /* 0x000fe20002000000 */
[----:B------:R-:W-:Y:S01]  /*21200*/  IMAD.MOV.U32 R3, RZ, RZ, 0x4 ;  /* 0x00000004ff037424 */ /* 0x000fe200078e00ff */
[----:B------:R-:W-:-:S03]  /*21210*/  MOV R2, 0x21240 ;  /* 0x0002124000027802 */ /* 0x000fc60000000f00 */
[----:B------:R-:W-:Y:S02]  /*21220*/  IMAD.IADD R0, R5, 0x1, R4 ;  /* 0x0000000105007824 */ /* 0x000fe400078e0204 */
[----:B------:R-:W-:Y:S05]  /*21230*/  CALL.REL.NOINC `($__internal_15_$__cuda_sm70_shflsync_up_p) ;  /* 0x000021d000007944 */ /* 0x000fea0003c00000 */
        /* <DEDUP_REMOVED lines=12> */
[----:B------:R-:W-:Y:S02]  /*21300*/  MOV R202, 0x1f ;  /* 0x0000001f00ca7802 */ /* 0x000fe40000000f00 */
[----:B------:R-:W-:Y:S01]  /*21310*/  MOV R3, 0x21350 ;  /* 0x0002135000037802 */ /* 0x000fe20000000f00 */
[----:B------:R-:W-:-:S04]  /*21320*/  IMAD.IADD R4, R0, 0x1, R4 ;  /* 0x0000000100047824 */ /* 0x000fc800078e0204 */
[----:B------:R-:W-:Y:S02]  /*21330*/  IMAD.MOV.U32 R0, RZ, RZ, R4 ;  /* 0x000000ffff007224 */ /* 0x000fe400078e0004 */
[----:B------:R-:W-:Y:S05]  /*21340*/  CALL.REL.NOINC `($__internal_14_$__cuda_sm70_shflsync_idx_p) ;  /* 0x0000204000007944 */ /* 0x000fea0003c00000 */
[----:B-1---5:R-:W-:Y:S05]  /*21350*/  BRA `(.L_x_974) ;  /* 0xfffdf1e000007947 */ /* 0x022fea000383ffff */
.L_x_704:
[----:B------:R-:W-:Y:S02]  /*21360*/  SEL R0, RZ, 0x1, P0 ;  /* 0x00000001ff007807 */ /* 0x000fe40000000000 */
[----:B------:R-:W-:Y:S02]  /*21370*/  MOV R2, 0x21390 ;  /* 0x0002139000027802 */ /* 0x000fe40000000f00 */
[----:B--2---:R-:W-:Y:S05]  /*21380*/  CALL.REL.NOINC `($__internal_16_$__cuda_sm70_votesync_ballot) ;  /* 0x000020e000007944 */ /* 0x004fea0003c00000 */
[----:B------:R-:W-:Y:S01]  /*21390*/  MOV R10, R0 ;  /* 0x00000000000a7202 */ /* 0x000fe20000000f00 */
[----:B------:R-:W-:Y:S05]  /*213a0*/  BRA `(.L_x_975) ;  /* 0xfffdf22000007947 */ /* 0x000fea000383ffff */
.L_x_705:
[----:B------:R-:W-:Y:S01]  /*213b0*/  IMAD.MOV.U32 R0, RZ, RZ, R9 ;  /* 0x000000ffff007224 */ /* 0x000fe200078e0009 */
[----:B------:R-:W-:Y:S01]  /*213c0*/  MOV R2, R5 ;  /* 0x0000000500027202 */ /* 0x000fe20000000f00 */
[----:B------:R-:W-:Y:S01]  /*213d0*/  IMAD.MOV.U32 R202, RZ, RZ, 0x1f ;  /* 0x0000001fffca7424 */ /* 0x000fe200078e00ff */
[----:B------:R-:W-:Y:S02]  /*213e0*/  MOV R3, 0x21400 ;  /* 0x0002140000037802 */ /* 0x000fe40000000f00 */
[----:B------:R-:W-:Y:S05]  /*213f0*/  CALL.REL.NOINC `($__internal_14_$__cuda_sm70_shflsync_idx_p) ;  /* 0x00001f9000007944 */ /* 0x000fea0003c00000 */
[----:B------:R-:W-:Y:S01]  /*21400*/  IMAD.MOV.U32 R12, RZ, RZ, R0 ;  /* 0x000000ffff0c7224 */ /* 0x000fe200078e0000 */
[----:B------:R-:W-:Y:S01]  /*21410*/  MOV R0, R8 ;  /* 0x0000000800007202 */ /* 0x000fe20000000f00 */
[----:B------:R-:W-:Y:S01]  /*21420*/  IMAD.MOV.U32 R6, RZ, RZ, RZ ;  /* 0x000000ffff067224 */ /* 0x000fe200078e00ff */
[----:B------:R-:W-:Y:S01]  /*21430*/  MOV R2, R5 ;  /* 0x0000000500027202 */ /* 0x000fe20000000f00 */
[----:B------:R-:W-:Y:S01]  /*21440*/  IMAD.MOV.U32 R202, RZ, RZ, 0x1f ;  /* 0x0000001fffca7424 */ /* 0x000fe200078e00ff */
[----:B------:R-:W-:-:S02]  /*21450*/  MOV R3, 0x21470 ;  /* 0x0002147000037802 */ /* 0x000fc40000000f00 */
[----:B-1---5:R-:W-:Y:S05]  /*21460*/  CALL.REL.NOINC `($__internal_14_$__cuda_sm70_shflsync_idx_p) ;  /* 0x00001f2000007944 */ /* 0x022fea0003c00000 */
[----:B------:R-:W-:Y:S01]  /*21470*/  MOV R9, R0 ;  /* 0x0000000000097202 */ /* 0x000fe20000000f00 */
[----:B-1---5:R-:W-:Y:S05]  /*21480*/  BRA `(.L_x_976) ;  /* 0xfffdf1a000007947 */ /* 0x022fea000383ffff */
.L_x_708:
[----:B------:R-:W-:Y:S01]  /*21490*/  IMAD.MOV.U32 R0, RZ, RZ, R4 ;  /* 0x000000ffff007224 */ /* 0x000fe200078e0004 */
[----:B------:R-:W-:-:S02]  /*214a0*/  MOV R202, 0x1f ;  /* 0x0000001f00ca7802 */ /* 0x000fc40000000f00 */
[----:B------:R-:W-:Y:S02]  /*214b0*/  MOV R3, 0x214d0 ;  /* 0x000214d000037802 */ /* 0x000fe40000000f00 */
[----:B-123--:R-:W-:Y:S05]  /*214c0*/  CALL.REL.NOINC `($__internal_14_$__cuda_sm70_shflsync_idx_p) ;  /* 0x00001ec000007944 */ /* 0x00efea0003c00000 */
[----:B------:R-:W-:Y:S01]  /*214d0*/  MOV R6, R0 ;  /* 0x0000000000067202 */ /* 0x000fe20000000f00 */
[----:B-1---5:R-:W-:Y:S05]  /*214e0*/  BRA `(.L_x_707) ;  /* 0xfffdf1a000007947 */ /* 0x022fea000383ffff */
.L_x_757:
[----:B------:R-:W-:Y:S01]  /*214f0*/  IMAD.MOV.U32 R0, RZ, RZ, R5 ;  /* 0x000000ffff007224 */ /* 0x000fe200078e0005 */
[----:B------:R-:W-:Y:S01]  /*21500*/  MOV R2, RZ ;  /* 0x000000ff00027202 */ /* 0x000fe20000000f00 */
[----:B------:R-:W-:Y:S01]  /*21510*/  IMAD.MOV.U32 R202, RZ, RZ, 0x181f ;  /* 0x0000181fffca7424 */ /* 0x000fe200078e00ff */
[----:B------:R-:W-:Y:S02]  /*21520*/  MOV R3, 0x21540 ;  /* 0x0002154000037802 */ /* 0x000fe40000000f00 */
[----:B-----5:R-:W-:Y:S05]  /*21530*/  CALL.REL.NOINC `($__internal_14_$__cuda_sm70_shflsync_idx_p) ;  /* 0x00001e5000007944 */ /* 0x020fea0003c00000 */
[----:B-----5:R-:W-:Y:S01]  /*21540*/  MOV R4, R0 ;  /* 0x0000000000047202 */ /* 0x020fe20000000f00 */
[----:B-1----:R-:W-:Y:S05]  /*21550*/  BRA `(.L_x_977) ;  /* 0xfffe5d6000007947 */ /* 0x002fea000383ffff */
.L_x_758:
[----:B------:R-:W-:Y:S01]  /*21560*/  IMAD.MOV.U32 R0, RZ, RZ, R12 ;  /* 0x000000ffff007224 */ /* 0x000fe200078e000c */
[----:B------:R-:W-:Y:S01]  /*21570*/  MOV R2, RZ ;  /* 0x000000ff00027202 */ /* 0x000fe20000000f00 */
[----:B------:R-:W-:Y:S01]  /*21580*/  IMAD.MOV.U32 R202, RZ, RZ, 0x181f ;  /* 0x0000181fffca7424 */ /* 0x000fe200078e00ff */
[----:B------:R-:W-:Y:S02]  /*21590*/  MOV R3, 0x215b0 ;  /* 0x000215b000037802 */ /* 0x000fe40000000f00 */
[----:B-12--5:R-:W-:Y:S05]  /*215a0*/  CALL.REL.NOINC `($__internal_14_$__cuda_sm70_shflsync_idx_p) ;  /* 0x00001de000007944 */ /* 0x026fea0003c00000 */
[----:B-1---5:R-:W-:Y:S05]  /*215b0*/  BRA `(.L_x_978) ;  /* 0xfffe5d2000007947 */ /* 0x022fea000383ffff */
.L_x_761:
[----:B----4-:R-:W-:Y:S01]  /*215c0*/  IMAD.MOV.U32 R0, RZ, RZ, R5 ;  /* 0x000000ffff007224 */ /* 0x010fe200078e0005 */
[----:B--2---:R-:W-:Y:S01]  /*215d0*/  MOV R2, 0x1 ;  /* 0x0000000100027802 */ /* 0x004fe20000000f00 */
[----:B------:R-:W-:Y:S01]  /*215e0*/  IMAD.MOV.U32 R202, RZ, RZ, 0x181f ;  /* 0x0000181fffca7424 */ /* 0x000fe200078e00ff */
[----:B------:R-:W-:-:S02]  /*215f0*/  MOV R3, 0x21610 ;  /* 0x0002161000037802 */ /* 0x000fc40000000f00 */
[----:B-1-3-5:R-:W-:Y:S05]  /*21600*/  CALL.REL.NOINC `($__internal_14_$__cuda_sm70_shflsync_idx_p) ;  /* 0x00001d8000007944 */ /* 0x02afea0003c00000 */
[----:B-----5:R-:W-:Y:S01]  /*21610*/  IMAD.MOV.U32 R4, RZ, RZ, R0 ;  /* 0x000000ffff047224 */ /* 0x020fe200078e0000 */
[----:B------:R-:W-:Y:S01]  /*21620*/  MOV R2, 0x1 ;  /* 0x0000000100027802 */ /* 0x000fe20000000f00 */
[----:B------:R-:W-:Y:S01]  /*21630*/  IMAD.MOV.U32 R0, RZ, RZ, R12 ;  /* 0x000000ffff007224 */ /* 0x000fe200078e000c */
[----:B------:R-:W-:-:S02]  /*21640*/  MOV R202, 0x181f ;  /* 0x0000181f00ca7802 */ /* 0x000fc40000000f00 */
[----:B------:R-:W-:Y:S02]  /*21650*/  MOV R3, 0x21670 ;  /* 0x0002167000037802 */ /* 0x000fe40000000f00 */
[----:B-1----:R-:W-:Y:S05]  /*21660*/  CALL.REL.NOINC `($__internal_14_$__cuda_sm70_shflsync_idx_p) ;  /* 0x00001d2000007944 */ /* 0x002fea0003c00000 */
[----:B-1---5:R-:W-:Y:S05]  /*21670*/  BRA `(.L_x_979) ;  /* 0xfffe5df000007947 */ /* 0x022fea000383ffff */
.L_x_764:
[----:B----4-:R-:W-:Y:S01]  /*21680*/  IMAD.MOV.U32 R0, RZ, RZ, R5 ;  /* 0x000000ffff007224 */ /* 0x010fe200078e0005 */
[----:B-1----:R-:W-:Y:S01]  /*21690*/  MOV R2, 0x2 ;  /* 0x0000000200027802 */ /* 0x002fe20000000f00 */
[----:B------:R-:W-:Y:S01]  /*216a0*/  IMAD.MOV.U32 R202, RZ, RZ, 0x181f ;  /* 0x0000181fffca7424 */ /* 0x000fe200078e00ff */
[----:B------:R-:W-:Y:S02]  /*216b0*/  MOV R3, 0x216d0 ;  /* 0x000216d000037802 */ /* 0x000fe40000000f00 */
[----:B--23-5:R-:W-:Y:S05]  /*216c0*/  CALL.REL.NOINC `($__internal_14_$__cuda_sm70_shflsync_idx_p) ;  /* 0x00001cc000007944 */ /* 0x02cfea0003c00000 */
[----:B-----5:R-:W-:Y:S01]  /*216d0*/  MOV R4, R0 ;  /* 0x0000000000047202 */ /* 0x020fe20000000f00 */
[----:B-1----:R-:W-:Y:S05]  /*216e0*/  BRA `(.L_x_980) ;  /* 0xfffe5f0000007947 */ /* 0x002fea000383ffff */
.L_x_765:
[----:B----4-:R-:W-:Y:S01]  /*216f0*/  IMAD.MOV.U32 R0, RZ, RZ, R12 ;  /* 0x000000ffff007224 */ /* 0x010fe200078e000c */
[----:B------:R-:W-:Y:S01]  /*21700*/  MOV R2, 0x2 ;  /* 0x0000000200027802 */ /* 0x000fe20000000f00 */
[----:B------:R-:W-:Y:S01]  /*21710*/  IMAD.MOV.U32 R202, RZ, RZ, 0x181f ;  /* 0x0000181fffca7424 */ /* 0x000fe200078e00ff */
[----:B------:R-:W-:Y:S02]  /*21720*/  MOV R3, 0x21740 ;  /* 0x0002174000037802 */ /* 0x000fe40000000f00 */
[----:B-123-5:R-:W-:Y:S05]  /*21730*/  CALL.REL.NOINC `($__internal_14_$__cuda_sm70_shflsync_idx_p) ;  /* 0x00001c5000007944 */ /* 0x02efea0003c00000 */
[----:B-1---5:R-:W-:Y:S05]  /*21740*/  BRA `(.L_x_981) ;  /* 0xfffe5ec000007947 */ /* 0x022fea000383ffff */
.L_x_768:
[----:B-1----:R-:W-:Y:S01]  /*21750*/  IMAD.MOV.U32 R0, RZ, RZ, R5 ;  /* 0x000000ffff007224 */ /* 0x002fe200078e0005 */
[----:B------:R-:W-:Y:S01]  /*21760*/  MOV R2, 0x3 ;  /* 0x0000000300027802 */ /* 0x000fe20000000f00 */
[----:B------:R-:W-:Y:S01]  /*21770*/  IMAD.MOV.U32 R202, RZ, RZ, 0x181f ;  /* 0x0000181fffca7424 */ /* 0x000fe200078e00ff */
[----:B------:R-:W-:-:S02]  /*21780*/  MOV R3, 0x217a0 ;  /* 0x000217a000037802 */ /* 0x000fc40000000f00 */
[----:B--2345:R-:W-:Y:S05]  /*21790*/  CALL.REL.NOINC `($__internal_14_$__cuda_sm70_shflsync_idx_p) ;  /* 0x00001bf000007944 */ /* 0x03cfea0003c00000 */
[----:B-----5:R-:W-:Y:S01]  /*217a0*/  IMAD.MOV.U32 R4, RZ, RZ, R0 ;  /* 0x000000ffff047224 */ /* 0x020fe200078e0000 */
[----:B------:R-:W-:Y:S01]  /*217b0*/  MOV R2, 0x3 ;  /* 0x0000000300027802 */ /* 0x000fe20000000f00 */
[----:B------:R-:W-:Y:S01]  /*217c0*/  IMAD.MOV.U32 R0, RZ, RZ, R12 ;  /* 0x000000ffff007224 */ /* 0x000fe200078e000c */
[----:B------:R-:W-:-:S02]  /*217d0*/  MOV R202, 0x181f ;  /* 0x0000181f00ca7802 */ /* 0x000fc40000000f00 */
[----:B------:R-:W-:Y:S02]  /*217e0*/  MOV R3, 0x21800 ;  /* 0x0002180000037802 */ /* 0x000fe40000000f00 */
[----:B-1----:R-:W-:Y:S05]  /*217f0*/  CALL.REL.NOINC `($__internal_14_$__cuda_sm70_shflsync_idx_p) ;  /* 0x00001b9000007944 */ /* 0x002fea0003c00000 */
[----:B-1---5:R-:W-:Y:S05]  /*21800*/  BRA `(.L_x_982) ;  /* 0xfffe5f9000007947 */ /* 0x022fea000383ffff */
.L_x_835:
[----:B------:R-:W-:Y:S01]  /*21810*/  IMAD.MOV.U32 R2, RZ, RZ, RZ ;  /* 0x000000ffff027224 */ /* 0x000fe200078e00ff */
[----:B------:R-:W-:Y:S02]  /*21820*/  MOV R202, 0x181f ;  /* 0x0000181f00ca7802 */ /* 0x000fe40000000f00 */
[----:B------:R-:W-:Y:S02]  /*21830*/  MOV R3, 0x21850 ;  /* 0x0002185000037802 */ /* 0x000fe40000000f00 */
[----:B------:R-:W-:Y:S05]  /*21840*/  CALL.REL.NOINC `($__internal_14_$__cuda_sm70_shflsync_idx_p) ;  /* 0x00001b4000007944 */ /* 0x000fea0003c00000 */
[----:B-----5:R-:W-:Y:S01]  /*21850*/  MOV R4, R0 ;  /* 0x0000000000047202 */ /* 0x020fe20000000f00 */
[----:B-1----:R-:W-:Y:S05]  /*21860*/  BRA `(.L_x_983) ;  /* 0xffff087000007947 */ /* 0x002fea000383ffff */
.L_x_836:
[----:B-1----:R-:W-:Y:S01]  /*21870*/  IMAD.MOV.U32 R0, RZ, RZ, R5 ;  /* 0x000000ffff007224 */ /* 0x002fe200078e0005 */
[----:B------:R-:W-:Y:S01]  /*21880*/  MOV R2, RZ ;  /* 0x000000ff00027202 */ /* 0x000fe20000000f00 */
[----:B------:R-:W-:Y:S01]  /*21890*/  IMAD.MOV.U32 R202, RZ, RZ, 0x181f ;  /* 0x0000181fffca7424 */ /* 0x000fe200078e00ff */
[----:B------:R-:W-:Y:S02]  /*218a0*/  MOV R3, 0x218c0 ;  /* 0x000218c000037802 */ /* 0x000fe40000000f00 */
[----:B--2---:R-:W-:Y:S05]  /*218b0*/  CALL.REL.NOINC `($__internal_14_$__cuda_sm70_shflsync_idx_p) ;  /* 0x00001ad000007944 */ /* 0x004fea0003c00000 */
[----:B-1---5:R-:W-:Y:S05]  /*218c0*/  BRA `(.L_x_984) ;  /* 0xffff083000007947 */ /* 0x022fea000383ffff */
.L_x_837:
[----:B------:R-:W-:Y:S01]  /*218d0*/  IMAD.MOV.U32 R0, RZ, RZ, R4 ;  /* 0x000000ffff007224 */ /* 0x000fe200078e0004 */
[----:B------:R-:W-:Y:S01]  /*218e0*/  MOV R2, RZ ;  /* 0x000000ff00027202 */ /* 0x000fe20000000f00 */
[----:B------:R-:W-:Y:S01]  /*218f0*/  IMAD.MOV.U32 R202, RZ, RZ, 0x1c1f ;  /* 0x00001c1fffca7424 */ /* 0x000fe200078e00ff */
[----:B------:R-:W-:-:S02]  /*21900*/  MOV R3, 0x21920 ;  /* 0x0002192000037802 */ /* 0x000fc40000000f00 */
[----:B------:R-:W-:Y:S05]  /*21910*/  CALL.REL.NOINC `($__internal_14_$__cuda_sm70_shflsync_idx_p) ;  /* 0x00001a7000007944 */ /* 0x000fea0003c00000 */
[----:B------:R-:W-:Y:S01]  /*21920*/  MOV R3, R0 ;  /* 0x0000000000037202 */ /* 0x000fe20000000f00 */
[----:B-1---5:R-:W-:Y:S05]  /*21930*/  BRA `(.L_x_985) ;  /* 0xffff0a0000007947 */ /* 0x022fea000383ffff */
.L_x_842:
[----:B------:R-:W-:Y:S01]  /*21940*/  IMAD.MOV.U32 R0, RZ, RZ, R4 ;  /* 0x000000ffff007224 */ /* 0x000fe200078e0004 */
[----:B------:R-:W-:Y:S01]  /*21950*/  MOV R2, 0x1 ;  /* 0x0000000100027802 */ /* 0x000fe20000000f00 */
[----:B------:R-:W-:Y:S01]  /*21960*/  IMAD.MOV.U32 R202, RZ, RZ, 0x1c1f ;  /* 0x00001c1fffca7424 */ /* 0x000fe200078e00ff */
[----:B------:R-:W-:-:S02]  /*21970*/  MOV R3, 0x21990 ;  /* 0x0002199000037802 */ /* 0x000fc40000000f00 */
[----:B-1----:R-:W-:Y:S05]  /*21980*/  CALL.REL.NOINC `($__internal_14_$__cuda_sm70_shflsync_idx_p) ;  /* 0x00001a0000007944 */ /* 0x002fea0003c00000 */
[----:B------:R-:W-:Y:S01]  /*21990*/  MOV R3, R0 ;  /* 0x0000000000037202 */ /* 0x000fe20000000f00 */
[----:B-1---5:R-:W-:Y:S05]  /*219a0*/  BRA `(.L_x_986) ;  /* 0xffff0cf000007947 */ /* 0x022fea000383ffff */
.L_x_847:
[----:B------:R-:W-:Y:S02]  /*219b0*/  MOV R0, 0x2 ;  /* 0x0000000200007802 */ /* 0x000fe40000000f00 */
[----:B------:R-:W-:-:S02]  /*219c0*/  MOV R2, 0x219e0 ;  /* 0x000219e000027802 */ /* 0x000fc40000000f00 */
[----:B------:R-:W-:Y:S05]  /*219d0*/  CALL.REL.NOINC `($__internal_13_$__cuda_sm70_shflsync_bfly_p) ;  /* 0x0000195000007944 */ /* 0x000fea0003c00000 */
[----:B------:R-:W-:Y:S05]  /*219e0*/  BRA `(.L_x_987) ;  /* 0xffff10e000007947 */ /* 0x000fea000383ffff */
.L_x_848:
[----:B------:R-:W-:Y:S02]  /*219f0*/  MOV R0, 0x1 ;  /* 0x0000000100007802 */ /* 0x000fe40000000f00 */
[----:B------:R-:W-:-:S02]  /*21a00*/  MOV R2, 0x21a20 ;  /* 0x00021a2000027802 */ /* 0x000fc40000000f00 */
[----:B------:R-:W-:Y:S05]  /*21a10*/  CALL.REL.NOINC `($__internal_13_$__cuda_sm70_shflsync_bfly_p) ;  /* 0x0000191000007944 */ /* 0x000fea0003c00000 */
[----:B------:R-:W-:Y:S01]  /*21a20*/  FMNMX.FTZ R134, R4, R0, !PT ;  /* 0x0000000004867209 */ /* 0x000fe20007810000 */
[----:B------:R-:W-:Y:S01]  /*21a30*/  IMAD.MOV.U32 R4, RZ, RZ, R5 ;  /* 0x000000ffff047224 */ /* 0x000fe200078e0005 */
[----:B------:R-:W-:Y:S01]  /*21a40*/  MOV R2, 0x21a70 ;  /* 0x00021a7000027802 */ /* 0x000fe20000000f00 */
[----:B------:R-:W-:-:S02]  /*21a50*/  IMAD.MOV.U32 R0, RZ, RZ, 0x2 ;  /* 0x00000002ff007424 */ /* 0x000fc400078e00ff */
[----:B------:R-:W-:Y:S05]  /*21a60*/  CALL.REL.NOINC `($__internal_13_$__cuda_sm70_shflsync_bfly_p) ;  /* 0x000018c000007944 */ /* 0x000fea0003c00000 */
[----:B------:R-:W-:Y:S01]  /*21a70*/  FMNMX.FTZ R5, R5, R0, !PT ;  /* 0x0000000005057209 */ /* 0x000fe20007810000 */
[----:B------:R-:W-:Y:S01]  /*21a80*/  IMAD.MOV.U32 R0, RZ, RZ, 0x1 ;  /* 0x00000001ff007424 */ /* 0x000fe200078e00ff */
[----:B------:R-:W-:-:S03]  /*21a90*/  MOV R2, 0x21ac0 ;  /* 0x00021ac000027802 */ /* 0x000fc60000000f00 */
[----:B------:R-:W-:Y:S02]  /*21aa0*/  IMAD.MOV.U32 R4, RZ, RZ, R5 ;  /* 0x000000ffff047224 */ /* 0x000fe400078e0005 */
[----:B------:R-:W-:Y:S05]  /*21ab0*/  CALL.REL.NOINC `($__internal_13_$__cuda_sm70_shflsync_bfly_p) ;  /* 0x0000187000007944 */ /* 0x000fea0003c00000 */
[----:B------:R-:W-:Y:S01]  /*21ac0*/  MOV R3, R0 ;  /* 0x0000000000037202 */ /* 0x000fe20000000f00 */
[----:B------:R-:W-:Y:S05]  /*21ad0*/  BRA `(.L_x_988) ;  /* 0xffff106000007947 */ /* 0x000fea000383ffff */
.L_x_856:
[----:B------:R-:W-:Y:S01]  /*21ae0*/  MOV R202, 0x181f ;  /* 0x0000181f00ca7802 */ /* 0x000fe20000000f00 */
[----:B------:R-:W-:Y:S01]  /*21af0*/  IMAD.MOV.U32 R2, RZ, RZ, RZ ;  /* 0x000000ffff027224 */ /* 0x000fe200078e00ff */
[----:B------:R-:W-:Y:S02]  /*21b00*/  MOV R3, 0x21b20 ;  /* 0x00021b2000037802 */ /* 0x000fe40000000f00 */
[----:B-1234-:R-:W-:Y:S05]  /*21b10*/  CALL.REL.NOINC `($__internal_14_$__cuda_sm70_shflsync_idx_p) ;  /* 0x0000187000007944 */ /* 0x01efea0003c00000 */
[----:B-----5:R-:W-:Y:S01]  /*21b20*/  MOV R4, R0 ;  /* 0x0000000000047202 */ /* 0x020fe20000000f00 */
[----:B-1----:R-:W-:-:S05]  /*21b30*/  BRA `(.L_x_989) ;  /* 0xffff1e5000007947 */ /* 0x002fca000383ffff */
.L_x_857:
[----:B------:R-:W-:Y:S01]  /*21b40*/  MOV R2, RZ ;  /* 0x000000ff00027202 */ /* 0x000fe20000000f00 */
[----:B----4-:R-:W-:Y:S01]  /*21b50*/  IMAD.MOV.U32 R0, RZ, RZ, R5 ;  /* 0x000000ffff007224 */ /* 0x010fe200078e0005 */
[----:B------:R-:W-:Y:S01]  /*21b60*/  MOV R3, 0x21b90 ;  /* 0x00021b9000037802 */ /* 0x000fe20000000f00 */
[----:B------:R-:W-:Y:S02]  /*21b70*/  IMAD.MOV.U32 R202, RZ, RZ, 0x181f ;  /* 0x0000181fffca7424 */ /* 0x000fe400078e00ff */
[----:B-123--:R-:W-:Y:S05]  /*21b80*/  CALL.REL.NOINC `($__internal_14_$__cuda_sm70_shflsync_idx_p) ;  /* 0x0000180000007944 */ /* 0x00efea0003c00000 */
[----:B-1---5:R-:W-:-:S05]  /*21b90*/  BRA `(.L_x_990) ;  /* 0xffff1e1000007947 */ /* 0x022fca000383ffff */
.L_x_860:
[----:B------:R-:W-:Y:S01]  /*21ba0*/  MOV R202, 0x181f ;  /* 0x0000181f00ca7802 */ /* 0x000fe20000000f00 */
[----:B------:R-:W-:Y:S01]  /*21bb0*/  IMAD.MOV.U32 R2, RZ, RZ, RZ ;  /* 0x000000ffff027224 */ /* 0x000fe200078e00ff */
[----:B------:R-:W-:Y:S02]  /*21bc0*/  MOV R3, 0x21be0 ;  /* 0x00021be000037802 */ /* 0x000fe40000000f00 */
[----:B------:R-:W-:Y:S05]  /*21bd0*/  CALL.REL.NOINC `($__internal_14_$__cuda_sm70_shflsync_idx_p) ;  /* 0x000017b000007944 */ /* 0x000fea0003c00000 */
[----:B-----5:R-:W-:Y:S01]  /*21be0*/  MOV R4, R0 ;  /* 0x0000000000047202 */ /* 0x020fe20000000f00 */
[----:B-1----:R-:W-:-:S05]  /*21bf0*/  BRA `(.L_x_991) ;  /* 0xffff29c000007947 */ /* 0x002fca000383ffff */
.L_x_861:
[----:B------:R-:W-:Y:S01]  /*21c00*/  MOV R2, RZ ;  /* 0x000000ff00027202 */ /* 0x000fe20000000f00 */
[----:B-1----:R-:W-:Y:S01]  /*21c10*/  IMAD.MOV.U32 R0, RZ, RZ, R5 ;  /* 0x000000ffff007224 */ /* 0x002fe200078e0005 */
[----:B------:R-:W-:Y:S01]  /*21c20*/  MOV R3, 0x21c50 ;  /* 0x00021c5000037802 */ /* 0x000fe20000000f00 */
[----:B------:R-:W-:Y:S02]  /*21c30*/  IMAD.MOV.U32 R202, RZ, RZ, 0x181f ;  /* 0x0000181fffca7424 */ /* 0x000fe400078e00ff */
[----:B--2---:R-:W-:Y:S05]  /*21c40*/  CALL.REL.NOINC `($__internal_14_$__cuda_sm70_shflsync_idx_p) ;  /* 0x0000174000007944 */ /* 0x004fea0003c00000 */
[----:B-1---5:R-:W-:-:S05]  /*21c50*/  BRA `(.L_x_992) ;  /* 0xffff298000007947 */ /* 0x022fca000383ffff */
.L_x_862:
[----:B------:R-:W-:Y:S01]  /*21c60*/  MOV R2, RZ ;  /* 0x000000ff00027202 */ /* 0x000fe20000000f00 */
[----:B------:R-:W-:Y:S01]  /*21c70*/  IMAD.MOV.U32 R0, RZ, RZ, R4 ;  /* 0x000000ffff007224 */ /* 0x000fe200078e0004 */
[----:B------:R-:W-:Y:S01]  /*21c80*/  MOV R3, 0x21cb0 ;  /* 0x00021cb000037802 */ /* 0x000fe20000000f00 */
[----:B------:R-:W-:Y:S02]  /*21c90*/  IMAD.MOV.U32 R202, RZ, RZ, 0x1c1f ;  /* 0x00001c1fffca7424 */ /* 0x000fe400078e00ff */
[----:B------:R-:W-:Y:S05]  /*21ca0*/  CALL.REL.NOINC `($__internal_14_$__cuda_sm70_shflsync_idx_p) ;  /* 0x000016e000007944 */ /* 0x000fea0003c00000 */
[----:B------:R-:W-:Y:S01]  /*21cb0*/  MOV R3, R0 ;  /* 0x0000000000037202 */ /* 0x000fe20000000f00 */
[----:B-1---5:R-:W-:-:S05]  /*21cc0*/  BRA `(.L_x_993) ;  /* 0xffff2b3000007947 */ /* 0x022fca000383ffff */
.L_x_867:
[----:B------:R-:W-:Y:S01]  /*21cd0*/  MOV R2, 0x1 ;  /* 0x0000000100027802 */ /* 0x000fe20000000f00 */
[----:B------:R-:W-:Y:S01]  /*21ce0*/  IMAD.MOV.U32 R0, RZ, RZ, R4 ;  /* 0x000000ffff007224 */ /* 0x000fe200078e0004 */
[----:B------:R-:W-:Y:S01]  /*21cf0*/  MOV R3, 0x21d20 ;  /* 0x00021d2000037802 */ /* 0x000fe20000000f00 */
[----:B------:R-:W-:Y:S02]  /*21d00*/  IMAD.MOV.U32 R202, RZ, RZ, 0x1c1f ;  /* 0x00001c1fffca7424 */ /* 0x000fe400078e00ff */
[----:B-1----:R-:W-:Y:S05]  /*21d10*/  CALL.REL.NOINC `($__internal_14_$__cuda_sm70_shflsync_idx_p) ;  /* 0x0000167000007944 */ /* 0x002fea0003c00000 */
[----:B------:R-:W-:Y:S01]  /*21d20*/  MOV R3, R0 ;  /* 0x0000000000037202 */ /* 0x000fe20000000f00 */
[----:B-1---5:R-:W-:-:S05]  /*21d30*/  BRA `(.L_x_994) ;  /* 0xffff2e5000007947 */ /* 0x022fca000383ffff */
.L_x_872:
[----:B------:R-:W-:Y:S02]  /*21d40*/  MOV R0, 0x2 ;  /* 0x0000000200007802 */ /* 0x000fe40000000f00 */
[----:B------:R-:W-:Y:S02]  /*21d50*/  MOV R2, 0x21d70 ;  /* 0x00021d7000027802 */ /* 0x000fe40000000f00 */
[----:B------:R-:W-:Y:S05]  /*21d60*/  CALL.REL.NOINC `($__internal_13_$__cuda_sm70_shflsync_bfly_p) ;  /* 0x000015c000007944 */ /* 0x000fea0003c00000 */
[----:B------:R-:W-:-:S05]  /*21d70*/  BRA `(.L_x_995) ;  /* 0xffff329000007947 */ /* 0x000fca000383ffff */
.L_x_873:
[----:B------:R-:W-:Y:S02]  /*21d80*/  MOV R0, 0x1 ;  /* 0x0000000100007802 */ /* 0x000fe40000000f00 */
[----:B------:R-:W-:Y:S02]  /*21d90*/  MOV R2, 0x21db0 ;  /* 0x00021db000027802 */ /* 0x000fe40000000f00 */
[----:B------:R-:W-:Y:S05]  /*21da0*/  CALL.REL.NOINC `($__internal_13_$__cuda_sm70_shflsync_bfly_p) ;  /* 0x0000158000007944 */ /* 0x000fea0003c00000 */
[----:B------:R-:W-:Y:S01]  /*21db0*/  FMNMX.FTZ R134, R4, R0, !PT ;  /* 0x0000000004867209 */ /* 0x000fe20007810000 */
[----:B------:R-:W-:Y:S01]  /*21dc0*/  IMAD.MOV.U32 R4, RZ, RZ, R5 ;  /* 0x000000ffff047224 */ /* 0x000fe200078e0005 */
[----:B------:R-:W-:Y:S01]  /*21dd0*/  MOV R2, 0x21e00 ;  /* 0x00021e0000027802 */ /* 0x000fe20000000f00 */
[----:B------:R-:W-:Y:S02]  /*21de0*/  IMAD.MOV.U32 R0, RZ, RZ, 0x2 ;  /* 0x00000002ff007424 */ /* 0x000fe400078e00ff */
[----:B------:R-:W-:Y:S05]  /*21df0*/  CALL.REL.NOINC `($__internal_13_$__cuda_sm70_shflsync_bfly_p) ;  /* 0x0000153000007944 */ /* 0x000fea0003c00000 */
[----:B------:R-:W-:Y:S01]  /*21e00*/  FMNMX.FTZ R4, R5, R0, !PT ;  /* 0x0000000005047209 */ /* 0x000fe20007810000 */
[----:B------:R-:W-:Y:S01]  /*21e10*/  IMAD.MOV.U32 R0, RZ, RZ, 0x1 ;  /* 0x00000001ff007424 */ /* 0x000fe200078e00ff */
[----:B------:R-:W-:Y:S02]  /*21e20*/  MOV R2, 0x21e40 ;  /* 0x00021e4000027802 */ /* 0x000fe40000000f00 */
[----:B------:R-:W-:Y:S05]  /*21e30*/  CALL.REL.NOINC `($__internal_13_$__cuda_sm70_shflsync_bfly_p) ;  /* 0x000014f000007944 */ /* 0x000fea0003c00000 */
[----:B------:R-:W-:-:S05]  /*21e40*/  BRA `(.L_x_996) ;  /* 0xffff323000007947 */ /* 0x000fca000383ffff */
.L_x_882:
[----:B------:R-:W-:Y:S01]  /*21e50*/  MOV R202, 0x181f ;  /* 0x0000181f00ca7802 */ /* 0x000fe20000000f00 */
[----:B------:R-:W-:Y:S01]  /*21e60*/  IMAD.MOV.U32 R2, RZ, RZ, RZ ;  /* 0x000000ffff027224 */ /* 0x000fe200078e00ff */
[----:B------:R-:W-:Y:S02]  /*21e70*/  MOV R3, 0x21e90 ;  /* 0x00021e9000037802 */ /* 0x000fe40000000f00 */
[----:B-1234-:R-:W-:Y:S05]  /*21e80*/  CALL.REL.NOINC `($__internal_14_$__cuda_sm70_shflsync_idx_p) ;  /* 0x0000150000007944 */ /* 0x01efea0003c00000 */
[----:B-----5:R-:W-:Y:S01]  /*21e90*/  MOV R4, R0 ;  /* 0x0000000000047202 */ /* 0x020fe20000000f00 */
[----:B-1----:R-:W-:-:S05]  /*21ea0*/  BRA `(.L_x_997) ;  /* 0xffff48c000007947 */ /* 0x002fca000383ffff */
.L_x_883:
[----:B------:R-:W-:Y:S01]  /*21eb0*/  MOV R2, RZ ;  /* 0x000000ff00027202 */ /* 0x000fe20000000f00 */
[----:B----4-:R-:W-:Y:S01]  /*21ec0*/  IMAD.MOV.U32 R0, RZ, RZ, R5 ;  /* 0x000000ffff007224 */ /* 0x010fe200078e0005 */
[----:B------:R-:W-:Y:S01]  /*21ed0*/  MOV R3, 0x21f00 ;  /* 0x00021f0000037802 */ /* 0x000fe20000000f00 */
[----:B------:R-:W-:Y:S02]  /*21ee0*/  IMAD.MOV.U32 R202, RZ, RZ, 0x181f ;  /* 0x0000181fffca7424 */ /* 0x000fe400078e00ff */
[----:B-123--:R-:W-:Y:S05]  /*21ef0*/  CALL.REL.NOINC `($__internal_14_$__cuda_sm70_shflsync_idx_p) ;  /* 0x0000149000007944 */ /* 0x00efea0003c00000 */
[----:B-1---5:R-:W-:-:S05]  /*21f00*/  BRA `(.L_x_998) ;  /* 0xffff488000007947 */ /* 0x022fca000383ffff */
.L_x_886:
[----:B------:R-:W-:Y:S01]  /*21f10*/  MOV R202, 0x181f ;  /* 0x0000181f00ca7802 */ /* 0x000fe20000000f00 */
[----:B------:R-:W-:Y:S01]  /*21f20*/  IMAD.MOV.U32 R2, RZ, RZ, RZ ;  /* 0x000000ffff027224 */ /* 0x000fe200078e00ff */
[----:B------:R-:W-:Y:S02]  /*21f30*/  MOV R3, 0x21f50 ;  /* 0x00021f5000037802 */ /* 0x000fe40000000f00 */
[----:B------:R-:W-:Y:S05]  /*21f40*/  CALL.REL.NOINC `($__internal_14_$__cuda_sm70_shflsync_idx_p) ;  /* 0x0000144000007944 */ /* 0x000fea0003c00000 */
[----:B-----5:R-:W-:Y:S01]  /*21f50*/  MOV R4, R0 ;  /* 0x0000000000047202 */ /* 0x020fe20000000f00 */
[----:B-1----:R-:W-:-:S05]  /*21f60*/  BRA `(.L_x_999) ;  /* 0xffff546000007947 */ /* 0x002fca000383ffff */
.L_x_887:
[----:B------:R-:W-:Y:S01]  /*21f70*/  MOV R2, RZ ;  /* 0x000000ff00027202 */ /* 0x000fe20000000f00 */
[----:B-1----:R-:W-:Y:S01]  /*21f80*/  IMAD.MOV.U32 R0, RZ, RZ, R5 ;  /* 0x000000ffff007224 */ /* 0x002fe200078e0005 */
[----:B------:R-:W-:Y:S01]  /*21f90*/  MOV R3, 0x21fc0 ;  /* 0x00021fc000037802 */ /* 0x000fe20000000f00 */
[----:B------:R-:W-:Y:S02]  /*21fa0*/  IMAD.MOV.U32 R202, RZ, RZ, 0x181f ;  /* 0x0000181fffca7424 */ /* 0x000fe400078e00ff */
[----:B--2---:R-:W-:Y:S05]  /*21fb0*/  CALL.REL.NOINC `($__internal_14_$__cuda_sm70_shflsync_idx_p) ;  /* 0x000013d000007944 */ /* 0x004fea0003c00000 */
[----:B-1---5:R-:W-:-:S05]  /*21fc0*/  BRA `(.L_x_1000) ;  /* 0xffff542000007947 */ /* 0x022fca000383ffff */
.L_x_888:
[----:B------:R-:W-:Y:S02]  /*21fd0*/  MOV R0, 0x2 ;  /* 0x0000000200007802 */ /* 0x000fe40000000f00 */
[----:B------:R-:W-:Y:S02]  /*21fe0*/  MOV R2, 0x22000 ;  /* 0x0002200000027802 */ /* 0x000fe40000000f00 */
[----:B------:R-:W-:Y:S05]  /*21ff0*/  CALL.REL.NOINC `($__internal_13_$__cuda_sm70_shflsync_bfly_p) ;  /* 0x0000133000007944 */ /* 0x000fea0003c00000 */
[----:B------:R-:W-:-:S05]  /*22000*/  BRA `(.L_x_1001) ;  /* 0xffff566000007947 */ /* 0x000fca000383ffff */
.L_x_889:
        /* <DEDUP_REMOVED lines=13> */
.L_x_892:
[----:B------:R-:W-:Y:S01]  /*220e0*/  MOV R202, 0x181f ;  /* 0x0000181f00ca7802 */ /* 0x000fe20000000f00 */
[----:B------:R-:W-:Y:S01]  /*220f0*/  IMAD.MOV.U32 R2, RZ, RZ, RZ ;  /* 0x000000ffff027224 */ /* 0x000fe200078e00ff */
[----:B------:R-:W-:Y:S02]  /*22100*/  MOV R3, 0x22120 ;  /* 0x0002212000037802 */ /* 0x000fe40000000f00 */
[----:B-1234-:R-:W-:Y:S05]  /*22110*/  CALL.REL.NOINC `($__internal_14_$__cuda_sm70_shflsync_idx_p) ;  /* 0x0000127000007944 */ /* 0x01efea0003c00000 */
[----:B-1---5:R-:W-:-:S05]  /*22120*/  BRA `(.L_x_1003) ;  /* 0xffff69f000007947 */ /* 0x022fca000383ffff */
.L_x_895:
[----:B------:R-:W-:Y:S01]  /*22130*/  MOV R202, 0x181f ;  /* 0x0000181f00ca7802 */ /* 0x000fe20000000f00 */
[----:B------:R-:W-:Y:S01]  /*22140*/  IMAD.MOV.U32 R2, RZ, RZ, RZ ;  /* 0x000000ffff027224 */ /* 0x000fe200078e00ff */
[----:B------:R-:W-:Y:S02]  /*22150*/  MOV R3, 0x22170 ;  /* 0x0002217000037802 */ /* 0x000fe40000000f00 */
[----:B-1----:R-:W-:Y:S05]  /*22160*/  CALL.REL.NOINC `($__internal_14_$__cuda_sm70_shflsync_idx_p) ;  /* 0x0000122000007944 */ /* 0x002fea0003c00000 */
[----:B-----5:R-:W-:Y:S01]  /*22170*/  MOV R4, R0 ;  /* 0x0000000000047202 */ /* 0x020fe20000000f00 */
[----:B-1----:R-:W-:-:S05]  /*22180*/  BRA `(.L_x_1004) ;  /* 0xffff75a000007947 */ /* 0x002fca000383ffff */
.L_x_896:
[----:B------:R-:W-:Y:S01]  /*22190*/  MOV R2, RZ ;  /* 0x000000ff00027202 */ /* 0x000fe20000000f00 */
[----:B--2---:R-:W-:Y:S01]  /*221a0*/  IMAD.MOV.U32 R0, RZ, RZ, R5 ;  /* 0x000000ffff007224 */ /* 0x004fe200078e0005 */
[----:B------:R-:W-:Y:S01]  /*221b0*/  MOV R3, 0x221e0 ;  /* 0x000221e000037802 */ /* 0x000fe20000000f00 */
[----:B------:R-:W-:Y:S02]  /*221c0*/  IMAD.MOV.U32 R202, RZ, RZ, 0x181f ;  /* 0x0000181fffca7424 */ /* 0x000fe400078e00ff */
[----:B-1-3--:R-:W-:Y:S05]  /*221d0*/  CALL.REL.NOINC `($__internal_14_$__cuda_sm70_shflsync_idx_p) ;  /* 0x000011b000007944 */ /* 0x00afea0003c00000 */
[----:B-1---5:R-:W-:-:S05]  /*221e0*/  BRA `(.L_x_1005) ;  /* 0xffff756000007947 */ /* 0x022fca000383ffff */
.L_x_897:
[----:B------:R-:W-:Y:S01]  /*221f0*/  MOV R2, RZ ;  /* 0x000000ff00027202 */ /* 0x000fe20000000f00 */
[----:B------:R-:W-:Y:S01]  /*22200*/  IMAD.MOV.U32 R0, RZ, RZ, R4 ;  /* 0x000000ffff007224 */ /* 0x000fe200078e0004 */
[----:B------:R-:W-:Y:S01]  /*22210*/  MOV R3, 0x22240 ;  /* 0x0002224000037802 */ /* 0x000fe20000000f00 */
[----:B------:R-:W-:Y:S02]  /*22220*/  IMAD.MOV.U32 R202, RZ, RZ, 0x1c1f ;  /* 0x00001c1fffca7424 */ /* 0x000fe400078e00ff */
[----:B-1----:R-:W-:Y:S05]  /*22230*/  CALL.REL.NOINC `($__internal_14_$__cuda_sm70_shflsync_idx_p) ;  /* 0x0000115000007944 */ /* 0x002fea0003c00000 */
[----:B------:R-:W-:Y:S01]  /*22240*/  MOV R3, R0 ;  /* 0x0000000000037202 */ /* 0x000fe20000000f00 */
[----:B-1---5:R-:W-:-:S05]  /*22250*/  BRA `(.L_x_1006) ;  /* 0xffff76d000007947 */ /* 0x022fca000383ffff */
.L_x_902:
[----:B------:R-:W-:Y:S01]  /*22260*/  MOV R2, 0x1 ;  /* 0x0000000100027802 */ /* 0x000fe20000000f00 */
[----:B------:R-:W-:Y:S01]  /*22270*/  IMAD.MOV.U32 R0, RZ, RZ, R4 ;  /* 0x000000ffff007224 */ /* 0x000fe200078e0004 */
[----:B------:R-:W-:Y:S01]  /*22280*/  MOV R3, 0x222b0 ;  /* 0x000222b000037802 */ /* 0x000fe20000000f00 */
[----:B------:R-:W-:Y:S02]  /*22290*/  IMAD.MOV.U32 R202, RZ, RZ, 0x1c1f ;  /* 0x00001c1fffca7424 */ /* 0x000fe400078e00ff */
[----:B-12---:R-:W-:Y:S05]  /*222a0*/  CALL.REL.NOINC `($__internal_14_$__cuda_sm70_shflsync_idx_p) ;  /* 0x000010e000007944 */ /* 0x006fea0003c00000 */
[----:B------:R-:W-:Y:S01]  /*222b0*/  MOV R3, R0 ;  /* 0x0000000000037202 */ /* 0x000fe20000000f00 */
[----:B-1---5:R-:W-:-:S05]  /*222c0*/  BRA `(.L_x_1007) ;  /* 0xffff79f000007947 */ /* 0x022fca000383ffff */
.L_x_907:
[----:B------:R-:W-:Y:S02]  /*222d0*/  MOV R0, 0x2 ;  /* 0x0000000200007802 */ /* 0x000fe40000000f00 */
[----:B------:R-:W-:Y:S02]  /*222e0*/  MOV R2, 0x22300 ;  /* 0x0002230000027802 */ /* 0x000fe40000000f00 */
[----:B------:R-:W-:Y:S05]  /*222f0*/  CALL.REL.NOINC `($__internal_13_$__cuda_sm70_shflsync_bfly_p) ;  /* 0x0000103000007944 */ /* 0x000fea0003c00000 */
[----:B------:R-:W-:-:S05]  /*22300*/  BRA `(.L_x_1008) ;  /* 0xffff7e3000007947 */ /* 0x000fca000383ffff */
.L_x_908:
        /* <DEDUP_REMOVED lines=13> */
.L_x_910:
[----:B------:R-:W-:Y:S01]  /*223e0*/  IMAD.MOV.U32 R4, RZ, RZ, R204 ;  /* 0x000000ffff047224 */ /* 0x000fe200078e00cc */
[----:B------:R-:W-:-:S02]  /*223f0*/  MOV R0, 0x2 ;  /* 0x0000000200007802 */ /* 0x000fc40000000f00 */
[----:B------:R-:W-:Y:S02]  /*22400*/  MOV R2, 0x22420 ;  /* 0x0002242000027802 */ /* 0x000fe40000000f00 */
[----:B------:R-:W-:Y:S05]  /*22410*/  CALL.REL.NOINC `($__internal_13_$__cuda_sm70_shflsync_bfly_p) ;  /* 0x00000f1000007944 */ /* 0x000fea0003c00000 */
[----:B------:R-:W-:Y:S05]  /*22420*/  BRA `(.L_x_1010) ;  /* 0xffff90a000007947 */ /* 0x000fea000383ffff */
.L_x_911:
[----:B------:R-:W-:Y:S01]  /*22430*/  IMAD.MOV.U32 R4, RZ, RZ, R6 ;  /* 0x000000ffff047224 */ /* 0x000fe200078e0006 */
[----:B------:R-:W-:Y:S02]  /*22440*/  MOV R0, 0x1 ;  /* 0x0000000100007802 */ /* 0x000fe40000000f00 */
[----:B------:R-:W-:Y:S02]  /*22450*/  MOV R2, 0x22470 ;  /* 0x0002247000027802 */ /* 0x000fe40000000f00 */
[----:B-1----:R-:W-:Y:S05]  /*22460*/  CALL.REL.NOINC `($__internal_13_$__cuda_sm70_shflsync_bfly_p) ;  /* 0x00000ec000007944 */ /* 0x002fea0003c00000 */
[----:B------:R-:W-:Y:S01]  /*22470*/  FADD.FTZ R6, R6, R0 ;  /* 0x0000000006067221 */ /* 0x000fe20000010000 */
[----:B------:R-:W-:Y:S02]  /*22480*/  MOV R4, R203 ;  /* 0x000000cb00047202 */ /* 0x000fe40000000f00 */
[----:B------:R-:W-:Y:S02]  /*22490*/  MOV R0, 0x2 ;  /* 0x0000000200007802 */ /* 0x000fe40000000f00 */
[----:B------:R-:W-:Y:S02]  /*224a0*/  MOV R2, 0x224c0 ;  /* 0x000224c000027802 */ /* 0x000fe40000000f00 */
[----:B------:R-:W-:Y:S05]  /*224b0*/  CALL.REL.NOINC `($__internal_13_$__cuda_sm70_shflsync_bfly_p) ;  /* 0x00000e7000007944 */ /* 0x000fea0003c00000 */
[----:B------:R-:W-:Y:S01]  /*224c0*/  FADD.FTZ R4, R203, R0 ;  /* 0x00000000cb047221 */ /* 0x000fe20000010000 */
[----:B------:R-:W-:Y:S02]  /*224d0*/  MOV R0, 0x1 ;  /* 0x0000000100007802 */ /* 0x000fe40000000f00 */
[----:B------:R-:W-:-:S02]  /*224e0*/  MOV R2, 0x22500 ;  /* 0x0002250000027802 */ /* 0x000fc40000000f00 */
[----:B------:R-:W-:Y:S05]  /*224f0*/  CALL.REL.NOINC `($__internal_13_$__cuda_sm70_shflsync_bfly_p) ;  /* 0x00000e3000007944 */ /* 0x000fea0003c00000 */
[----:B------:R-:W-:Y:S01]  /*22500*/  MOV R3, R0 ;  /* 0x0000000000037202 */ /* 0x000fe20000000f00 */
[----:B------:R-:W-:Y:S05]  /*22510*/  BRA `(.L_x_1011) ;  /* 0xffff902000007947 */ /* 0x000fea000383ffff */
.L_x_918:
[----:B--234-:R-:W-:Y:S01]  /*22520*/  IMAD.MOV.U32 R0, RZ, RZ, R13 ;  /* 0x000000ffff007224 */ /* 0x01cfe200078e000d */
[----:B------:R-:W-:Y:S01]  /*22530*/  MOV R2, RZ ;  /* 0x000000ff00027202 */ /* 0x000fe20000000f00 */
[----:B------:R-:W-:Y:S01]  /*22540*/  IMAD.MOV.U32 R202, RZ, RZ, 0x181f ;  /* 0x0000181fffca7424 */ /* 0x000fe200078e00ff */
[----:B------:R-:W-:-:S02]  /*22550*/  MOV R3, 0x22570 ;  /* 0x0002257000037802 */ /* 0x000fc40000000f00 */
[----:B-1----:R-:W-:Y:S05]  /*22560*/  CALL.REL.NOINC `($__internal_14_$__cuda_sm70_shflsync_idx_p) ;  /* 0x00000e2000007944 */ /* 0x002fea0003c00000 */
[----:B-----5:R-:W-:Y:S01]  /*22570*/  MOV R4, R0 ;  /* 0x0000000000047202 */ /* 0x020fe20000000f00 */
[----:B-1----:R-:W-:Y:S05]  /*22580*/  BRA `(.L_x_1012) ;  /* 0xffffab3000007947 */ /* 0x002fea000383ffff */
.L_x_919:
[----:B------:R-:W-:Y:S01]  /*22590*/  IMAD.MOV.U32 R0, RZ, RZ, R14 ;  /* 0x000000ffff007224 */ /* 0x000fe200078e000e */
[----:B------:R-:W-:Y:S01]  /*225a0*/  MOV R2, RZ ;  /* 0x000000ff00027202 */ /* 0x000fe20000000f00 */
[----:B------:R-:W-:Y:S01]  /*225b0*/  IMAD.MOV.U32 R202, RZ, RZ, 0x181f ;  /* 0x0000181fffca7424 */ /* 0x000fe200078e00ff */
[----:B------:R-:W-:-:S02]  /*225c0*/  MOV R3, 0x225e0 ;  /* 0x000225e000037802 */ /* 0x000fc40000000f00 */
[----:B-123--:R-:W-:Y:S05]  /*225d0*/  CALL.REL.NOINC `($__internal_14_$__cuda_sm70_shflsync_idx_p) ;  /* 0x00000db000007944 */ /* 0x00efea0003c00000 */
[----:B-1---5:R-:W-:Y:S05]  /*225e0*/  BRA `(.L_x_1013) ;  /* 0xffffaaf000007947 */ /* 0x022fea000383ffff */
.L_x_922:
[----:B--2---:R-:W-:Y:S01]  /*225f0*/  IMAD.MOV.U32 R0, RZ, RZ, R13 ;  /* 0x000000ffff007224 */ /* 0x004fe200078e000d */
[----:B------:R-:W-:Y:S01]  /*22600*/  MOV R2, 0x1 ;  /* 0x0000000100027802 */ /* 0x000fe20000000f00 */
[----:B------:R-:W-:Y:S01]  /*22610*/  IMAD.MOV.U32 R202, RZ, RZ, 0x181f ;  /* 0x0000181fffca7424 */ /* 0x000fe200078e00ff */
[----:B------:R-:W-:-:S02]  /*22620*/  MOV R3, 0x22640 ;  /* 0x0002264000037802 */ /* 0x000fc40000000f00 */
[----:B-1-34-:R-:W-:Y:S05]  /*22630*/  CALL.REL.NOINC `($__internal_14_$__cuda_sm70_shflsync_idx_p) ;  /* 0x00000d5000007944 */ /* 0x01afea0003c00000 */
[----:B-----5:R-:W-:Y:S01]  /*22640*/  IMAD.MOV.U32 R4, RZ, RZ, R0 ;  /* 0x000000ffff047224 */ /* 0x020fe200078e0000 */
[----:B------:R-:W-:Y:S01]  /*22650*/  MOV R2, 0x1 ;  /* 0x0000000100027802 */ /* 0x000fe20000000f00 */
[----:B------:R-:W-:Y:S01]  /*22660*/  IMAD.MOV.U32 R0, RZ, RZ, R14 ;  /* 0x000000ffff007224 */ /* 0x000fe200078e000e */
[----:B------:R-:W-:-:S02]  /*22670*/  MOV R202, 0x181f ;  /* 0x0000181f00ca7802 */ /* 0x000fc40000000f00 */
[----:B------:R-:W-:Y:S02]  /*22680*/  MOV R3, 0x226a0 ;  /* 0x000226a000037802 */ /* 0x000fe40000000f00 */
[----:B-1----:R-:W-:Y:S05]  /*22690*/  CALL.REL.NOINC `($__internal_14_$__cuda_sm70_shflsync_idx_p) ;  /* 0x00000cf000007944 */ /* 0x002fea0003c00000 */
[----:B-1---5:R-:W-:Y:S05]  /*226a0*/  BRA `(.L_x_1014) ;  /* 0xffffaba000007947 */ /* 0x022fea000383ffff */
.L_x_925:
[----:B--2---:R-:W-:Y:S01]  /*226b0*/  IMAD.MOV.U32 R0, RZ, RZ, R13 ;  /* 0x000000ffff007224 */ /* 0x004fe200078e000d */
[----:B------:R-:W-:Y:S01]  /*226c0*/  MOV R2, 0x2 ;  /* 0x0000000200027802 */ /* 0x000fe20000000f00 */
[----:B------:R-:W-:Y:S01]  /*226d0*/  IMAD.MOV.U32 R202, RZ, RZ, 0x181f ;  /* 0x0000181fffca7424 */ /* 0x000fe200078e00ff */
[----:B------:R-:W-:Y:S02]  /*226e0*/  MOV R3, 0x22700 ;  /* 0x0002270000037802 */ /* 0x000fe40000000f00 */
[----:B-1-34-:R-:W-:Y:S05]  /*226f0*/  CALL.REL.NOINC `($__internal_14_$__cuda_sm70_shflsync_idx_p) ;  /* 0x00000c9000007944 */ /* 0x01afea0003c00000 */
[----:B-----5:R-:W-:Y:S01]  /*22700*/  MOV R4, R0 ;  /* 0x0000000000047202 */ /* 0x020fe20000000f00 */
[----:B-1----:R-:W-:Y:S05]  /*22710*/  BRA `(.L_x_1015) ;  /* 0xffffaca000007947 */ /* 0x002fea000383ffff */
.L_x_926:
[----:B--2---:R-:W-:Y:S01]  /*22720*/  IMAD.MOV.U32 R0, RZ, RZ, R14 ;  /* 0x000000ffff007224 */ /* 0x004fe200078e000e */
[----:B------:R-:W-:Y:S01]  /*22730*/  MOV R2, 0x2 ;  /* 0x0000000200027802 */ /* 0x000fe20000000f00 */
[----:B------:R-:W-:Y:S01]  /*22740*/  IMAD.MOV.U32 R202, RZ, RZ, 0x181f ;  /* 0x0000181fffca7424 */ /* 0x000fe200078e00ff */
[----:B------:R-:W-:Y:S02]  /*22750*/  MOV R3, 0x22770 ;  /* 0x0002277000037802 */ /* 0x000fe40000000f00 */
[----:B-1-34-:R-:W-:Y:S05]  /*22760*/  CALL.REL.NOINC `($__internal_14_$__cuda_sm70_shflsync_idx_p) ;  /* 0x00000c2000007944 */ /* 0x01afea0003c00000 */
[----:B-1---5:R-:W-:Y:S05]  /*22770*/  BRA `(.L_x_1016) ;  /* 0xffffac6000007947 */ /* 0x022fea000383ffff */
.L_x_929:
[----:B----4-:R-:W-:Y:S01]  /*22780*/  IMAD.MOV.U32 R0, RZ, RZ, R13 ;  /* 0x000000ffff007224 */ /* 0x010fe200078e000d */
[----:B---3--:R-:W-:Y:S01]  /*22790*/  MOV R2, 0x3 ;  /* 0x0000000300027802 */ /* 0x008fe20000000f00 */
[----:B------:R-:W-:Y:S01]  /*227a0*/  IMAD.MOV.U32 R202, RZ, RZ, 0x181f ;  /* 0x0000181fffca7424 */ /* 0x000fe200078e00ff */
[----:B------:R-:W-:-:S02]  /*227b0*/  MOV R3, 0x227d0 ;  /* 0x000227d000037802 */ /* 0x000fc40000000f00 */
[----:B-12---:R-:W-:Y:S05]  /*227c0*/  CALL.REL.NOINC `($__internal_14_$__cuda_sm70_shflsync_idx_p) ;  /* 0x00000bc000007944 */ /* 0x006fea0003c00000 */
[----:B-----5:R-:W-:Y:S01]  /*227d0*/  IMAD.MOV.U32 R4, RZ, RZ, R0 ;  /* 0x000000ffff047224 */ /* 0x020fe200078e0000 */
[----:B------:R-:W-:Y:S01]  /*227e0*/  MOV R2, 0x3 ;  /* 0x0000000300027802 */ /* 0x000fe20000000f00 */
[----:B------:R-:W-:Y:S01]  /*227f0*/  IMAD.MOV.U32 R0, RZ, RZ, R14 ;  /* 0x000000ffff007224 */ /* 0x000fe200078e000e */
[----:B------:R-:W-:-:S02]  /*22800*/  MOV R202, 0x181f ;  /* 0x0000181f00ca7802 */ /* 0x000fc40000000f00 */
[----:B------:R-:W-:Y:S02]  /*22810*/  MOV R3, 0x22830 ;  /* 0x0002283000037802 */ /* 0x000fe40000000f00 */
[----:B-1----:R-:W-:Y:S05]  /*22820*/  CALL.REL.NOINC `($__internal_14_$__cuda_sm70_shflsync_idx_p) ;  /* 0x00000b6000007944 */ /* 0x002fea0003c00000 */
[----:B-1---5:R-:W-:Y:S05]  /*22830*/  BRA `(.L_x_1017) ;  /* 0xffffad2000007947 */ /* 0x022fea000383ffff */
.L_x_931:
[----:B------:R-:W-:Y:S01]  /*22840*/  IMAD.MOV.U32 R0, RZ, RZ, R5 ;  /* 0x000000ffff007224 */ /* 0x000fe200078e0005 */
[----:B------:R-:W-:Y:S01]  /*22850*/  MOV R2, RZ ;  /* 0x000000ff00027202 */ /* 0x000fe20000000f00 */
[----:B------:R-:W-:Y:S01]  /*22860*/  IMAD.MOV.U32 R202, RZ, RZ, 0x1c1f ;  /* 0x00001c1fffca7424 */ /* 0x000fe200078e00ff */
[----:B------:R-:W-:Y:S02]  /*22870*/  MOV R3, 0x22890 ;  /* 0x0002289000037802 */ /* 0x000fe40000000f00 */
[----:B------:R-:W-:Y:S05]  /*22880*/  CALL.REL.NOINC `($__internal_14_$__cuda_sm70_shflsync_idx_p) ;  /* 0x00000b0000007944 */ /* 0x000fea0003c00000 */
[----:B-----5:R-:W-:Y:S01]  /*22890*/  MOV R4, R0 ;  /* 0x0000000000047202 */ /* 0x020fe20000000f00 */
[----:B-1----:R-:W-:Y:S05]  /*228a0*/  BRA `(.L_x_1018) ;  /* 0xffffb01000007947 */ /* 0x002fea000383ffff */
.L_x_932:
[----:B------:R-:W-:Y:S01]  /*228b0*/  IMAD.MOV.U32 R0, RZ, RZ, R12 ;  /* 0x000000ffff007224 */ /* 0x000fe200078e000c */
[----:B------:R-:W-:Y:S01]  /*228c0*/  MOV R2, RZ ;  /* 0x000000ff00027202 */ /* 0x000fe20000000f00 */
[----:B------:R-:W-:Y:S01]  /*228d0*/  IMAD.MOV.U32 R202, RZ, RZ, 0x1c1f ;  /* 0x00001c1fffca7424 */ /* 0x000fe200078e00ff */
[----:B------:R-:W-:Y:S02]  /*228e0*/  MOV R3, 0x22900 ;  /* 0x0002290000037802 */ /* 0x000fe40000000f00 */
[----:B-12---:R-:W-:Y:S05]  /*228f0*/  CALL.REL.NOINC `($__internal_14_$__cuda_sm70_shflsync_idx_p) ;  /* 0x00000a9000007944 */ /* 0x006fea0003c00000 */
[----:B-1---5:R-:W-:Y:S05]  /*22900*/  BRA `(.L_x_1019) ;  /* 0xffffafd000007947 */ /* 0x022fea000383ffff */
.L_x_935:
[----:B----4-:R-:W-:Y:S01]  /*22910*/  IMAD.MOV.U32 R0, RZ, RZ, R5 ;  /* 0x000000ffff007224 */ /* 0x010fe200078e0005 */
[----:B------:R-:W-:Y:S01]  /*22920*/  MOV R2, 0x1 ;  /* 0x0000000100027802 */ /* 0x000fe20000000f00 */
[----:B------:R-:W-:Y:S01]  /*22930*/  IMAD.MOV.U32 R202, RZ, RZ, 0x1c1f ;  /* 0x00001c1fffca7424 */ /* 0x000fe200078e00ff */
[----:B------:R-:W-:-:S02]  /*22940*/  MOV R3, 0x22960 ;  /* 0x0002296000037802 */ /* 0x000fc40000000f00 */
[----:B-123--:R-:W-:Y:S05]  /*22950*/  CALL.REL.NOINC `($__internal_14_$__cuda_sm70_shflsync_idx_p) ;  /* 0x00000a3000007944 */ /* 0x00efea0003c00000 */
[----:B-----5:R-:W-:Y:S01]  /*22960*/  IMAD.MOV.U32 R4, RZ, RZ, R0 ;  /* 0x000000ffff047224 */ /* 0x020fe200078e0000 */
[----:B------:R-:W-:Y:S01]  /*22970*/  MOV R2, 0x1 ;  /* 0x0000000100027802 */ /* 0x000fe20000000f00 */
[----:B------:R-:W-:Y:S01]  /*22980*/  IMAD.MOV.U32 R0, RZ, RZ, R12 ;  /* 0x000000ffff007224 */ /* 0x000fe200078e000c */
[----:B------:R-:W-:-:S02]  /*22990*/  MOV R202, 0x1c1f ;  /* 0x00001c1f00ca7802 */ /* 0x000fc40000000f00 */
[----:B------:R-:W-:Y:S02]  /*229a0*/  MOV R3, 0x229c0 ;  /* 0x000229c000037802 */ /* 0x000fe40000000f00 */
[----:B-1----:R-:W-:Y:S05]  /*229b0*/  CALL.REL.NOINC `($__internal_14_$__cuda_sm70_shflsync_idx_p) ;  /* 0x000009d000007944 */ /* 0x002fea0003c00000 */
[----:B-1---5:R-:W-:Y:S05]  /*229c0*/  BRA `(.L_x_1020) ;  /* 0xffffbc5000007947 */ /* 0x022fea000383ffff */
.L_x_939:
[----:B------:R-:W-:Y:S01]  /*229d0*/  IMAD.MOV.U32 R0, RZ, RZ, R5 ;  /* 0x000000ffff007224 */ /* 0x000fe200078e0005 */
[----:B------:R-:W-:Y:S01]  /*229e0*/  MOV R2, RZ ;  /* 0x000000ff00027202 */ /* 0x000fe20000000f00 */
[----:B------:R-:W-:Y:S01]  /*229f0*/  IMAD.MOV.U32 R202, RZ, RZ, 0x181f ;  /* 0x0000181fffca7424 */ /* 0x000fe200078e00ff */
[----:B------:R-:W-:Y:S02]  /*22a00*/  MOV R3, 0x22a20 ;  /* 0x00022a2000037802 */ /* 0x000fe40000000f00 */
[----:B------:R-:W-:Y:S05]  /*22a10*/  CALL.REL.NOINC `($__internal_14_$__cuda_sm70_shflsync_idx_p) ;  /* 0x0000097000007944 */ /* 0x000fea0003c00000 */
[----:B-----5:R-:W-:Y:S01]  /*22a20*/  MOV R4, R0 ;  /* 0x0000000000047202 */ /* 0x020fe20000000f00 */
[----:B-1----:R-:W-:Y:S05]  /*22a30*/  BRA `(.L_x_1021) ;  /* 0xffffd0e000007947 */ /* 0x002fea000383ffff */
.L_x_940:
[----:B------:R-:W-:Y:S01]  /*22a40*/  IMAD.MOV.U32 R0, RZ, RZ, R14 ;  /* 0x000000ffff007224 */ /* 0x000fe200078e000e */
[----:B------:R-:W-:Y:S01]  /*22a50*/  MOV R2, RZ ;  /* 0x000000ff00027202 */ /* 0x000fe20000000f00 */
[----:B------:R-:W-:Y:S01]  /*22a60*/  IMAD.MOV.U32 R202, RZ, RZ, 0x181f ;  /* 0x0000181fffca7424 */ /* 0x000fe200078e00ff */
[----:B------:R-:W-:Y:S02]  /*22a70*/  MOV R3, 0x22a90 ;  /* 0x00022a9000037802 */ /* 0x000fe40000000f00 */
[----:B-12---:R-:W-:Y:S05]  /*22a80*/  CALL.REL.NOINC `($__internal_14_$__cuda_sm70_shflsync_idx_p) ;  /* 0x0000090000007944 */ /* 0x006fea0003c00000 */
[----:B-1---5:R-:W-:Y:S05]  /*22a90*/  BRA `(.L_x_1022) ;  /* 0xffffd0a000007947 */ /* 0x022fea000383ffff */
.L_x_943:
[----:B----4-:R-:W-:Y:S01]  /*22aa0*/  IMAD.MOV.U32 R0, RZ, RZ, R5 ;  /* 0x000000ffff007224 */ /* 0x010fe200078e0005 */
[----:B--2---:R-:W-:Y:S01]  /*22ab0*/  MOV R2, 0x1 ;  /* 0x0000000100027802 */ /* 0x004fe20000000f00 */
[----:B------:R-:W-:Y:S01]  /*22ac0*/  IMAD.MOV.U32 R202, RZ, RZ, 0x181f ;  /* 0x0000181fffca7424 */ /* 0x000fe200078e00ff */
[----:B------:R-:W-:-:S02]  /*22ad0*/  MOV R3, 0x22af0 ;  /* 0x00022af000037802 */ /* 0x000fc40000000f00 */
[----:B-1-3--:R-:W-:Y:S05]  /*22ae0*/  CALL.REL.NOINC `($__internal_14_$__cuda_sm70_shflsync_idx_p) ;  /* 0x000008a000007944 */ /* 0x00afea0003c00000 */
[----:B-----5:R-:W-:Y:S01]  /*22af0*/  IMAD.MOV.U32 R4, RZ, RZ, R0 ;  /* 0x000000ffff047224 */ /* 0x020fe200078e0000 */
[----:B------:R-:W-:Y:S01]  /*22b00*/  MOV R2, 0x1 ;  /* 0x0000000100027802 */ /* 0x000fe20000000f00 */
[----:B------:R-:W-:Y:S01]  /*22b10*/  IMAD.MOV.U32 R0, RZ, RZ, R14 ;  /* 0x000000ffff007224 */ /* 0x000fe200078e000e */
[----:B------:R-:W-:-:S02]  /*22b20*/  MOV R202, 0x181f ;  /* 0x0000181f00ca7802 */ /* 0x000fc40000000f00 */
[----:B------:R-:W-:Y:S02]  /*22b30*/  MOV R3, 0x22b50 ;  /* 0x00022b5000037802 */ /* 0x000fe40000000f00 */
[----:B-1----:R-:W-:Y:S05]  /*22b40*/  CALL.REL.NOINC `($__internal_14_$__cuda_sm70_shflsync_idx_p) ;  /* 0x0000084000007944 */ /* 0x002fea0003c00000 */
[----:B-1---5:R-:W-:Y:S05]  /*22b50*/  BRA `(.L_x_1023) ;  /* 0xffffd16000007947 */ /* 0x022fea000383ffff */
.L_x_946:
[----:B----4-:R-:W-:Y:S01]  /*22b60*/  IMAD.MOV.U32 R0, RZ, RZ, R5 ;  /* 0x000000ffff007224 */ /* 0x010fe200078e0005 */
[----:B-1----:R-:W-:Y:S01]  /*22b70*/  MOV R2, 0x2 ;  /* 0x0000000200027802 */ /* 0x002fe20000000f00 */
[----:B------:R-:W-:Y:S01]  /*22b80*/  IMAD.MOV.U32 R202, RZ, RZ, 0x181f ;  /* 0x0000181fffca7424 */ /* 0x000fe200078e00ff */
[----:B------:R-:W-:Y:S02]  /*22b90*/  MOV R3, 0x22bb0 ;  /* 0x00022bb000037802 */ /* 0x000fe40000000f00 */
[----:B--23--:R-:W-:Y:S05]  /*22ba0*/  CALL.REL.NOINC `($__internal_14_$__cuda_sm70_shflsync_idx_p) ;  /* 0x000007e000007944 */ /* 0x00cfea0003c00000 */
[----:B-----5:R-:W-:Y:S01]  /*22bb0*/  MOV R4, R0 ;  /* 0x0000000000047202 */ /* 0x020fe20000000f00 */
[----:B-1----:R-:W-:Y:S05]  /*22bc0*/  BRA `(.L_x_1024) ;  /* 0xffffd26000007947 */ /* 0x002fea000383ffff */
.L_x_947:
[----:B----4-:R-:W-:Y:S01]  /*22bd0*/  IMAD.MOV.U32 R0, RZ, RZ, R14 ;  /* 0x000000ffff007224 */ /* 0x010fe200078e000e */
[----:B------:R-:W-:Y:S01]  /*22be0*/  MOV R2, 0x2 ;  /* 0x0000000200027802 */ /* 0x000fe20000000f00 */
[----:B------:R-:W-:Y:S01]  /*22bf0*/  IMAD.MOV.U32 R202, RZ, RZ, 0x181f ;  /* 0x0000181fffca7424 */ /* 0x000fe200078e00ff */
[----:B------:R-:W-:Y:S02]  /*22c00*/  MOV R3, 0x22c20 ;  /* 0x00022c2000037802 */ /* 0x000fe40000000f00 */
[----:B-123--:R-:W-:Y:S05]  /*22c10*/  CALL.REL.NOINC `($__internal_14_$__cuda_sm70_shflsync_idx_p) ;  /* 0x0000077000007944 */ /* 0x00efea0003c00000 */
[----:B-1---5:R-:W-:Y:S05]  /*22c20*/  BRA `(.L_x_1025) ;  /* 0xffffd22000007947 */ /* 0x022fea000383ffff */
.L_x_950:
[----:B-1----:R-:W-:Y:S01]  /*22c30*/  IMAD.MOV.U32 R0, RZ, RZ, R5 ;  /* 0x000000ffff007224 */ /* 0x002fe200078e0005 */
[----:B------:R-:W-:Y:S01]  /*22c40*/  MOV R2, 0x3 ;  /* 0x0000000300027802 */ /* 0x000fe20000000f00 */
[----:B------:R-:W-:Y:S01]  /*22c50*/  IMAD.MOV.U32 R202, RZ, RZ, 0x181f ;  /* 0x0000181fffca7424 */ /* 0x000fe200078e00ff */
[----:B------:R-:W-:-:S02]  /*22c60*/  MOV R3, 0x22c80 ;  /* 0x00022c8000037802 */ /* 0x000fc40000000f00 */
[----:B--234-:R-:W-:Y:S05]  /*22c70*/  CALL.REL.NOINC `($__internal_14_$__cuda_sm70_shflsync_idx_p) ;  /* 0x0000071000007944 */ /* 0x01cfea0003c00000 */
[----:B-----5:R-:W-:Y:S01]  /*22c80*/  IMAD.MOV.U32 R4, RZ, RZ, R0 ;  /* 0x000000ffff047224 */ /* 0x020fe200078e0000 */
[----:B------:R-:W-:Y:S01]  /*22c90*/  MOV R2, 0x3 ;  /* 0x0000000300027802 */ /* 0x000fe20000000f00 */
[----:B------:R-:W-:Y:S01]  /*22ca0*/  IMAD.MOV.U32 R0, RZ, RZ, R14 ;  /* 0x000000ffff007224 */ /* 0x000fe200078e000e */
[----:B------:R-:W-:-:S02]  /*22cb0*/  MOV R202, 0x181f ;  /* 0x0000181f00ca7802 */ /* 0x000fc40000000f00 */
[----:B------:R-:W-:Y:S02]  /*22cc0*/  MOV R3, 0x22ce0 ;  /* 0x00022ce000037802 */ /* 0x000fe40000000f00 */
[----:B-1----:R-:W-:Y:S05]  /*22cd0*/  CALL.REL.NOINC `($__internal_14_$__cuda_sm70_shflsync_idx_p) ;  /* 0x000006b000007944 */ /* 0x002fea0003c00000 */
[----:B-1---5:R-:W-:Y:S05]  /*22ce0*/  BRA `(.L_x_1026) ;  /* 0xffffd2e000007947 */ /* 0x022fea000383ffff */
.L_x_952:
[----:B------:R-:W-:Y:S01]  /*22cf0*/  IMAD.MOV.U32 R0, RZ, RZ, R96 ;  /* 0x000000ffff007224 */ /* 0x000fe200078e0060 */
[----:B------:R-:W-:Y:S01]  /*22d00*/  MOV R2, RZ ;  /* 0x000000ff00027202 */ /* 0x000fe20000000f00 */
[----:B------:R-:W-:Y:S01]  /*22d10*/  IMAD.MOV.U32 R202, RZ, RZ, 0x1f ;  /* 0x0000001fffca7424 */ /* 0x000fe200078e00ff */
[----:B------:R-:W-:Y:S02]  /*22d20*/  MOV R3, 0x22d40 ;  /* 0x00022d4000037802 */ /* 0x000fe40000000f00 */
[----:B-12---:R-:W-:Y:S05]  /*22d30*/  CALL.REL.NOINC `($__internal_14_$__cuda_sm70_shflsync_idx_p) ;  /* 0x0000065000007944 */ /* 0x006fea0003c00000 */
[----:B------:R-:W-:Y:S01]  /*22d40*/  MOV R9, R0 ;  /* 0x0000000000097202 */ /* 0x000fe20000000f00 */
[----:B-1---5:R-:W-:Y:S05]  /*22d50*/  BRA `(.L_x_1027) ;  /* 0xffffd48000007947 */ /* 0x022fea000383ffff */
.L_x_953:
[----:B------:R-:W-:Y:S01]  /*22d60*/  IMAD.MOV.U32 R0, RZ, RZ, R96 ;  /* 0x000000ffff007224 */ /* 0x000fe200078e0060 */
[----:B------:R-:W-:Y:S01]  /*22d70*/  MOV R2, 0x1 ;  /* 0x0000000100027802 */ /* 0x000fe20000000f00 */
[----:B------:R-:W-:Y:S01]  /*22d80*/  IMAD.MOV.U32 R202, RZ, RZ, 0x1f ;  /* 0x0000001fffca7424 */ /* 0x000fe200078e00ff */
[----:B------:R-:W-:Y:S02]  /*22d90*/  MOV R3, 0x22db0 ;  /* 0x00022db000037802 */ /* 0x000fe40000000f00 */
[----:B-1234-:R-:W-:Y:S05]  /*22da0*/  CALL.REL.NOINC `($__internal_14_$__cuda_sm70_shflsync_idx_p) ;  /* 0x000005e000007944 */ /* 0x01efea0003c00000 */
[----:B------:R-:W-:Y:S01]  /*22db0*/  MOV R6, R0 ;  /* 0x0000000000067202 */ /* 0x000fe20000000f00 */
[----:B-1---5:R-:W-:Y:S05]  /*22dc0*/  BRA `(.L_x_1028) ;  /* 0xffffd43000007947 */ /* 0x022fea000383ffff */
.L_x_954:
[----:B------:R-:W-:Y:S02]  /*22dd0*/  MOV R3, 0x1 ;  /* 0x0000000100037802 */ /* 0x000fe40000000f00 */
[----:B------:R-:W-:-:S02]  /*22de0*/  MOV R2, 0x22e00 ;  /* 0x00022e0000027802 */ /* 0x000fc40000000f00 */
[----:B---34-:R-:W-:Y:S05]  /*22df0*/  CALL.REL.NOINC `($__internal_15_$__cuda_sm70_shflsync_up_p) ;  /* 0x0000061000007944 */ /* 0x018fea0003c00000 */
[----:B------:R-:W-:Y:S05]  /*22e00*/  BRA `(.L_x_1029) ;  /* 0xffffd51000007947 */ /* 0x000fea000383ffff */
.L_x_955:
[----:B------:R-:W-:Y:S02]  /*22e10*/  MOV R3, 0x2 ;  /* 0x0000000200037802 */ /* 0x000fe40000000f00 */
[----:B------:R-:W-:-:S02]  /*22e20*/  MOV R2, 0x22e40 ;  /* 0x00022e4000027802 */ /* 0x000fc40000000f00 */
[----:B---34-:R-:W-:Y:S05]  /*22e30*/  CALL.REL.NOINC `($__internal_15_$__cuda_sm70_shflsync_up_p) ;  /* 0x000005d000007944 */ /* 0x018fea0003c00000 */
[----:B------:R-:W-:Y:S02]  /*22e40*/  SEL R3, R4, RZ, P1 ;  /* 0x000000ff04037207 */ /* 0x000fe40000800000 */
[----:B------:R-:W-:-:S03]  /*22e50*/  MOV R2, 0x22e90 ;  /* 0x00022e9000027802 */ /* 0x000fc60000000f00 */
[----:B------:R-:W-:Y:S02]  /*22e60*/  IMAD.IADD R0, R0, 0x1, R3 ;  /* 0x0000000100007824 */ /* 0x000fe400078e0203 */
[----:B------:R-:W-:Y:S02]  /*22e70*/  IMAD.MOV.U32 R3, RZ, RZ, 0x4 ;  /* 0x00000004ff037424 */ /* 0x000fe400078e00ff */
        /* <DEDUP_REMOVED lines=19> */
.L_x_959:
[----:B------:R-:W-:Y:S02]  /*22fb0*/  MOV R3, 0x1 ;  /* 0x0000000100037802 */ /* 0x000fe40000000f00 */
[----:B------:R-:W-:Y:S02]  /*22fc0*/  MOV R2, 0x22fe0 ;  /* 0x00022fe000027802 */ /* 0x000fe40000000f00 */
[----:B---3--:R-:W-:Y:S05]  /*22fd0*/  CALL.REL.NOINC `($__internal_15_$__cuda_sm70_shflsync_up_p) ;  /* 0x0000043000007944 */ /* 0x008fea0003c00000 */
[----:B------:R-:W-:Y:S01]  /*22fe0*/  MOV R2, R4 ;  /* 0x0000000400027202 */ /* 0x000fe20000000f00 */
[----:B------:R-:W-:Y:S05]  /*22ff0*/  BRA `(.L_x_1031) ;  /* 0xffffd58000007947 */ /* 0x000fea000383ffff */
.L_x_960:
[----:B------:R-:W-:Y:S02]  /*23000*/  MOV R3, 0x2 ;  /* 0x0000000200037802 */ /* 0x000fe40000000f00 */
[----:B------:R-:W-:Y:S02]  /*23010*/  MOV R2, 0x23030 ;  /* 0x0002303000027802 */ /* 0x000fe40000000f00 */
[----:B---3--:R-:W-:Y:S05]  /*23020*/  CALL.REL.NOINC `($__internal_15_$__cuda_sm70_shflsync_up_p) ;  /* 0x000003e000007944 */ /* 0x008fea0003c00000 */
        /* <DEDUP_REMOVED lines=23> */
.L_x_962:
[----:B------:R-:W-:Y:S02]  /*231a0*/  SEL R0, RZ, 0x1, P0 ;  /* 0x00000001ff007807 */ /* 0x000fe40000000000 */
[----:B------:R-:W-:Y:S02]  /*231b0*/  MOV R2, 0x231d0 ;  /* 0x000231d000027802 */ /* 0x000fe40000000f00 */
[----:B-1-3--:R-:W-:Y:S05]  /*231c0*/  CALL.REL.NOINC `($__internal_16_$__cuda_sm70_votesync_ballot) ;  /* 0x000002a000007944 */ /* 0x00afea0003c00000 */
[----:B------:R-:W-:Y:S01]  /*231d0*/  MOV R10, R0 ;  /* 0x00000000000a7202 */ /* 0x000fe20000000f00 */
[----:B------:R-:W-:Y:S05]  /*231e0*/  BRA `(.L_x_1033) ;  /* 0xffffd52000007947 */ /* 0x000fea000383ffff */
.L_x_963:
[----:B------:R-:W-:Y:S01]  /*231f0*/  IMAD.MOV.U32 R0, RZ, RZ, R7 ;  /* 0x000000ffff007224 */ /* 0x000fe200078e0007 */
[----:B------:R-:W-:Y:S01]  /*23200*/  MOV R2, R6 ;  /* 0x0000000600027202 */ /* 0x000fe20000000f00 */
[----:B------:R-:W-:Y:S01]  /*23210*/  IMAD.MOV.U32 R202, RZ, RZ, 0x1f ;  /* 0x0000001fffca7424 */ /* 0x000fe200078e00ff */
[----:B------:R-:W-:Y:S02]  /*23220*/  MOV R3, 0x23240 ;  /* 0x0002324000037802 */ /* 0x000fe40000000f00 */
[----:B-1-3--:R-:W-:Y:S05]  /*23230*/  CALL.REL.NOINC `($__internal_14_$__cuda_sm70_shflsync_idx_p) ;  /* 0x0000015000007944 */ /* 0x00afea0003c00000 */
[----:B------:R-:W-:Y:S01]  /*23240*/  IMAD.MOV.U32 R7, RZ, RZ, R0 ;  /* 0x000000ffff077224 */ /* 0x000fe200078e0000 */
[----:B------:R-:W-:Y:S01]  /*23250*/  MOV R2, R6 ;  /* 0x0000000600027202 */ /* 0x000fe20000000f00 */
[----:B------:R-:W-:Y:S01]  /*23260*/  IMAD.MOV.U32 R0, RZ, RZ, R8 ;  /* 0x000000ffff007224 */ /* 0x000fe200078e0008 */
[----:B------:R-:W-:Y:S02]  /*23270*/  MOV R202, 0x1f ;  /* 0x0000001f00ca7802 */ /* 0x000fe40000000f00 */
[----:B------:R-:W-:-:S02]  /*23280*/  MOV R3, 0x232a0 ;  /* 0x000232a000037802 */ /* 0x000fc40000000f00 */
[----:B-1---5:R-:W-:Y:S05]  /*23290*/  CALL.REL.NOINC `($__internal_14_$__cuda_sm70_shflsync_idx_p) ;  /* 0x000000f000007944 */ /* 0x022fea0003c00000 */
[----:B------:R-:W-:Y:S01]  /*232a0*/  MOV R5, R0 ;  /* 0x0000000000057202 */ /* 0x000fe20000000f00 */
[----:B-1---5:R-:W-:Y:S05]  /*232b0*/  BRA `(.L_x_1034) ;  /* 0xffffd4a000007947 */ /* 0x022fea000383ffff */
.L_x_966:
[----:B------:R-:W-:Y:S01]  /*232c0*/  IMAD.MOV.U32 R0, RZ, RZ, R4 ;  /* 0x000000ffff007224 */ /* 0x000fe200078e0004 */
[----:B------:R-:W-:Y:S01]  /*232d0*/  MOV R2, R6 ;  /* 0x0000000600027202 */ /* 0x000fe20000000f00 */
[----:B------:R-:W-:Y:S01]  /*232e0*/  IMAD.MOV.U32 R202, RZ, RZ, 0x1f ;  /* 0x0000001fffca7424 */ /* 0x000fe200078e00ff */
[----:B------:R-:W-:-:S02]  /*232f0*/  MOV R3, 0x23310 ;  /* 0x0002331000037802 */ /* 0x000fc40000000f00 */
[----:B-1-34-:R-:W-:Y:S05]  /*23300*/  CALL.REL.NOINC `($__internal_14_$__cuda_sm70_shflsync_idx_p) ;  /* 0x0000008000007944 */ /* 0x01afea0003c00000 */
[----:B------:R-:W-:Y:S01]  /*23310*/  MOV R12, R0 ;  /* 0x00000000000c7202 */ /* 0x000fe20000000f00 */
[----:B-1---5:R-:W-:Y:S05]  /*23320*/  BRA `(.L_x_965) ;  /* 0xffffd49000007947 */ /* 0x022fea000383ffff */
        .weak           $__internal_13_$__cuda_sm70_shflsync_bfly_p
        .type           $__internal_13_$__cuda_sm70_shflsync_bfly_p,@function
        .size           $__internal_13_$__cuda_sm70_shflsync_bfly_p,($__internal_14_$__cuda_sm70_shflsync_idx_p - $__internal_13_$__cuda_sm70_shflsync_bfly_p)
$__internal_13_$__cuda_sm70_shflsync_bfly_p:
[----:B------:R-:W-:Y:S02]  /*23330*/  MOV R164, 0xffffffff ;  /* 0xffffffff00a47802 */ /* 0x000fe40000000f00 */
[----:B------:R-:W-:-:S02]  /*23340*/  MOV R3, 0x1f ;  /* 0x0000001f00037802 */ /* 0x000fc40000000f00 */
[----:B------:R-:W-:Y:S04]  /*23350*/  WARPSYNC R164 ;  /* 0x000000a400007348 */ /* 0x000fe80003800000 */
[----:B------:R1:W2:Y:S02]  /*23360*/  SHFL.BFLY PT, R0, R4, R0, R3 ;  /* 0x0c00000004007389 */ /* 0x0002a400000e0003 */
[----:B-1----:R-:W-:-:S04]  /*23370*/  MOV R3, 0x0 ;  /* 0x0000000000037802 */ /* 0x002fc80000000f00 */
[----:B--2---:R-:W-:Y:S05]  /*23380*/  RET.REL.NODEC R2 `(_ZN7cutlass13device_kernelIN5flash19enable_sm80_to_sm89INS1_16FlashAttnFwdSm80INS1_25CollectiveMainloopFwdSm80ILi8ELi1ELb0EN4cute5tupleIJNS5_1CILi128EEENS7_ILi32EEENS7_ILi256EEEEEELi256ENS_10bfloat16_tEfNS_4arch4Sm80ELb0ELb1ELb1ELb1ELb1ELb1ELb1ELb1EEENS1_21CollectiveEpilogueFwdINS6_IJS8_SA_S9_EEENS6_IJNS7_ILi1EEESI_SI_EEESC_SE_Li256ELb1ELb1ELb1ELb0EEENS1_36VarlenDynamicPersistentTileSchedulerILi128ELi32ELi256ELi256ELb1ELb1ELb0ELb1ELb0ELb1EEEEEEEEEvNT_6ParamsE) ;  /* 0xfffdcc7002007950 */ /* 0x004fea0003c3ffff */
        .weak           $__internal_14_$__cuda_sm70_shflsync_idx_p
        .type           $__internal_14_$__cuda_sm70_shflsync_idx_p,@function
        .size           $__internal_14_$__cuda_sm70_shflsync_idx_p,($__internal_15_$__cuda_sm70_shflsync_up_p - $__internal_14_$__cuda_sm70_shflsync_idx_p)
$__internal_14_$__cuda_sm70_shflsync_idx_p:
[----:B------:R1:W-:Y:S02]  /*23390*/  STL [R1+0x44], R4 ;  /* 0x0000440401007387 */ /* 0x0003e40000100800 */
[----:B-1----:R-:W-:-:S04]  /*233a0*/  MOV R4, 0xffffffff ;  /* 0xffffffff00047802 */ /* 0x002fc80000000f00 */
[----:B------:R-:W-:Y:S04]  /*233b0*/  WARPSYNC R4 ;  /* 0x0000000400007348 */ /* 0x000fe80003800000 */
[----:B------:R1:W2:Y:S04]  /*233c0*/  SHFL.IDX PT, R0, R0, R2, R202 ;  /* 0x0000000200007389 */ /* 0x0002a800000e00ca */
[----:B-1----:R1:W5:Y:S01]  /*233d0*/  LDL.LU R4, [R1+0x44] ;  /* 0x0000440001047983 */ /* 0x0023620000300800 */
[----:B------:R-:W-:Y:S02]  /*233e0*/  MOV R2, R3 ;  /* 0x0000000300027202 */ /* 0x000fe40000000f00 */
[----:B------:R-:W-:-:S04]  /*233f0*/  MOV R3, 0x0 ;  /* 0x0000000000037802 */ /* 0x000fc80000000f00 */
[----:B--2---:R-:W-:Y:S05]  /*23400*/  RET.REL.NODEC R2 `(_ZN7cutlass13device_kernelIN5flash19enable_sm80_to_sm89INS1_16FlashAttnFwdSm80INS1_25CollectiveMainloopFwdSm80ILi8ELi1ELb0EN4cute5tupleIJNS5_1CILi128EEENS7_ILi32EEENS7_ILi256EEEEEELi256ENS_10bfloat16_tEfNS_4arch4Sm80ELb0ELb1ELb1ELb1ELb1ELb1ELb1ELb1EEENS1_21CollectiveEpilogueFwdINS6_IJS8_SA_S9_EEENS6_IJNS7_ILi1EEESI_SI_EEESC_SE_Li256ELb1ELb1ELb1ELb0EEENS1_36VarlenDynamicPersistentTileSchedulerILi128ELi32ELi256ELi256ELb1ELb1ELb0ELb1ELb0ELb1EEEEEEEEEvNT_6ParamsE) ;  /* 0xfffdcbf002007950 */ /* 0x004fea0003c3ffff */
        .weak           $__internal_15_$__cuda_sm70_shflsync_up_p
        .type           $__internal_15_$__cuda_sm70_shflsync_up_p,@function
        .size           $__internal_15_$__cuda_sm70_shflsync_up_p,($__internal_16_$__cuda_sm70_votesync_ballot - $__internal_15_$__cuda_sm70_shflsync_up_p)
$__internal_15_$__cuda_sm70_shflsync_up_p:
[----:B------:R-:W-:Y:S02]  /*23410*/  MOV R4, RZ ;  /* 0x000000ff00047202 */ /* 0x000fe40000000f00 */
[----:B------:R-:W-:-:S04]  /*23420*/  MOV R10, 0xffffffff ;  /* 0xffffffff000a7802 */ /* 0x000fc80000000f00 */
[----:B------:R-:W-:Y:S04]  /*23430*/  WARPSYNC R10 ;  /* 0x0000000a00007348 */ /* 0x000fe80003800000 */
[----:B------:R1:W2:Y:S02]  /*23440*/  SHFL.UP PT, R4, R0, R3, R4 ;  /* 0x0400000300047389 */ /* 0x0002a400000e0004 */
[----:B-1----:R-:W-:-:S04]  /*23450*/  MOV R3, 0x0 ;  /* 0x0000000000037802 */ /* 0x002fc80000000f00 */
[----:B--2---:R-:W-:Y:S05]  /*23460*/  RET.REL.NODEC R2 `(_ZN7cutlass13device_kernelIN5flash19enable_sm80_to_sm89INS1_16FlashAttnFwdSm80INS1_25CollectiveMainloopFwdSm80ILi8ELi1ELb0EN4cute5tupleIJNS5_1CILi128EEENS7_ILi32EEENS7_ILi256EEEEEELi256ENS_10bfloat16_tEfNS_4arch4Sm80ELb0ELb1ELb1ELb1ELb1ELb1ELb1ELb1EEENS1_21CollectiveEpilogueFwdINS6_IJS8_SA_S9_EEENS6_IJNS7_ILi1EEESI_SI_EEESC_SE_Li256ELb1ELb1ELb1ELb0EEENS1_36VarlenDynamicPersistentTileSchedulerILi128ELi32ELi256ELi256ELb1ELb1ELb0ELb1ELb0ELb1EEEEEEEEEvNT_6ParamsE) ;  /* 0xfffdcb9002007950 */ /* 0x004fea0003c3ffff */
        .weak           $__internal_16_$__cuda_sm70_votesync_ballot
        .type           $__internal_16_$__cuda_sm70_votesync_ballot,@function
        .size           $__internal_16_$__cuda_sm70_votesync_ballot,(.L_x_6503 - $__internal_16_$__cuda_sm70_votesync_ballot)
$__internal_16_$__cuda_sm70_votesync_ballot:
[----:B------:R-:W-:Y:S01]  /*23470*/  ISETP.NE.U32.AND P0, PT, R0, 0x1, PT ;  /* 0x000000010000780c */ /* 0x000fe20003f05070 */
[----:B------:R-:W-:-:S04]  /*23480*/  IMAD.MOV.U32 R3, RZ, RZ, -0x1 ;  /* 0xffffffffff037424 */ /* 0x000fc800078e00ff */
[----:B------:R-:W-:Y:S08]  /*23490*/  WARPSYNC R3 ;  /* 0x0000000300007348 */ /* 0x000ff00003800000 */
[----:B------:R-:W-:-:S04]  /*234a0*/  VOTE.ANY R0, PT, !P0 ;  /* 0x0000000000007806 */ /* 0x000fc800040e0100 */
[----:B------:R-:W-:Y:S01]  /*234b0*/  LOP3.LUT R0, R0, R3, RZ, 0xc0, !PT ;  /* 0x0000000300007212 */ /* 0x000fe200078ec0ff */
[----:B------:R-:W-:-:S04]  /*234c0*/  IMAD.MOV.U32 R3, RZ, RZ, 0x0 ;  /* 0x00000000ff037424 */ /* 0x000fc800078e00ff */
[----:B------:R-:W-:Y:S05]  /*234d0*/  RET.REL.NODEC R2 `(_ZN7cutlass13device_kernelIN5flash19enable_sm80_to_sm89INS1_16FlashAttnFwdSm80INS1_25CollectiveMainloopFwdSm80ILi8ELi1ELb0EN4cute5tupleIJNS5_1CILi128EEENS7_ILi32EEENS7_ILi256EEEEEELi256ENS_10bfloat16_tEfNS_4arch4Sm80ELb0ELb1ELb1ELb1ELb1ELb1ELb1ELb1EEENS1_21CollectiveEpilogueFwdINS6_IJS8_SA_S9_EEENS6_IJNS7_ILi1EEESI_SI_EEESC_SE_Li256ELb1ELb1ELb1ELb0EEENS1_36VarlenDynamicPersistentTileSchedulerILi128ELi32ELi256ELi256ELb1ELb1ELb0ELb1ELb0ELb1EEEEEEEEEvNT_6ParamsE) ;  /* 0xfffdcb2002007950 */ /* 0x000fea0003c3ffff */
.L_x_1035:
        /* <DEDUP_REMOVED lines=10> */
.L_x_6503:


//--------------------- .text._ZN7cutlass13device_kernelIN5flash19enable_sm80_to_sm89INS1_16FlashAttnFwdSm80INS1_25CollectiveMainloopFwdSm80ILi8ELi1ELb1EN4cute5tupleIJNS5_1CILi128EEENS7_ILi64EEENS7_ILi256EEEEEELi256ENS_10bfloat16_tEfNS_4arch4Sm80ELb1ELb0ELb1ELb0ELb1ELb0ELb1ELb1EEENS1_21CollectiveEpilogueFwdINS6_IJS8_SA_S9_EEENS6_IJNS7_ILi1EEESI_SI_EEESC_SE_Li256ELb0ELb1ELb1ELb0EEENS1_30DynamicPersistentTileSchedulerILi256ELi256ELb1ELb1ELb0EEEEEEEEEvNT_6ParamsE --------------------------
	.section	.text._ZN7cutlass13device_kernelIN5flash19enable_sm80_to_sm89INS1_16FlashAttnFwdSm80INS1_25CollectiveMainloopFwdSm80ILi8ELi1ELb1EN4cute5tupleIJNS5_1CILi128EEENS7_ILi64EEENS7_ILi256EEEEEELi256ENS_10bfloat16_tEfNS_4arch4Sm80ELb1ELb0ELb1ELb0ELb1ELb0ELb1ELb1EEENS1_21CollectiveEpilogueFwdINS6_IJS8_SA_S9_EEENS6_IJNS7_ILi1EEESI_SI_EEESC_SE_Li256ELb0ELb1ELb1ELb0EEENS1_30DynamicPersistentTileSchedulerILi256ELi256ELb1ELb1ELb0EEEEEEEEEvNT_6ParamsE,"ax",@progbits
	.sectioninfo	@"SHI_REGISTERS=255"
	.align	128
.text._ZN7cutlass13device_kernelIN5flash19enable_sm80_to_sm89INS1_16FlashAttnFwdSm80INS1_25CollectiveMainloopFwdSm80ILi8ELi1ELb1EN4cute5tupleIJNS5_1CILi128EEENS7_ILi64EEENS7_ILi256EEEEEELi256ENS_10bfloat16_tEfNS_4arch4Sm80ELb1ELb0ELb1ELb0ELb1ELb0ELb1ELb1EEENS1_21CollectiveEpilogueFwdINS6_IJS8_SA_S9_EEENS6_IJNS7_ILi1EEESI_SI_EEESC_SE_Li256ELb0ELb1ELb1ELb0EEENS1_30DynamicPersistentTileSchedulerILi256ELi256ELb1ELb1ELb0EEEEEEEEEvNT_6ParamsE:
        .type           _ZN7cutlass13device_kernelIN5flash19enable_sm80_to_sm89INS1_16FlashAttnFwdSm80INS1_25CollectiveMainloopFwdSm80ILi8ELi1ELb1EN4cute5tupleIJNS5_1CILi128EEENS7_ILi64EEENS7_ILi256EEEEEELi256ENS_10bfloat16_tEfNS_4arch4Sm80ELb1ELb0ELb1ELb0ELb1ELb0ELb1ELb1EEENS1_21CollectiveEpilogueFwdINS6_IJS8_SA_S9_EEENS6_IJNS7_ILi1EEESI_SI_EEESC_SE_Li256ELb0ELb1ELb1ELb0EEENS1_30DynamicPersistentTileSchedulerILi256ELi256ELb1ELb1ELb0EEEEEEEEEvNT_6ParamsE,@function
        .size           _ZN7cutlass13device_kernelIN5flash19enable_sm80_to_sm89INS1_16FlashAttnFwdSm80INS1_25CollectiveMainloopFwdSm80ILi8ELi1ELb1EN4cute5tupleIJNS5_1CILi128EEENS7_ILi64EEENS7_ILi256EEEEEELi256ENS_10bfloat16_tEfNS_4arch4Sm80ELb1ELb0ELb1ELb0ELb1ELb0ELb1ELb1EEENS1_21CollectiveEpilogueFwdINS6_IJS8_SA_S9_EEENS6_IJNS7_ILi1EEESI_SI_EEESC_SE_Li256ELb0ELb1ELb1ELb0EEENS1_30DynamicPersistentTileSchedulerILi256ELi256ELb1ELb1ELb0EEEEEEEEEvNT_6ParamsE,(.L_x_6508 - _ZN7cutlass13device_kernelIN5flash19enable_sm80_to_sm89INS1_16FlashAttnFwdSm80INS1_25CollectiveMainloopFwdSm80ILi8ELi1ELb1EN4cute5tupleIJNS5_1CILi128EEENS7_ILi64EEENS7_ILi256EEEEEELi256ENS_10bfloat16_tEfNS_4arch4Sm80ELb1ELb0ELb1ELb0ELb1ELb0ELb1ELb1EEENS1_21CollectiveEpilogueFwdINS6_IJS8_SA_S9_EEENS6_IJNS7_ILi1EEESI_SI_EEESC_SE_Li256ELb0ELb1ELb1ELb0EEENS1_30DynamicPersistentTileSchedulerILi256ELi256ELb1ELb1ELb0EEEEEEEEEvNT_6ParamsE)
        .other          _ZN7cutlass13device_kernelIN5flash19enable_sm80_to_sm89INS1_16FlashAttnFwdSm80INS1_25CollectiveMainloopFwdSm80ILi8ELi1ELb1EN4cute5tupleIJNS5_1CILi128EEENS7_ILi64EEENS7_ILi256EEEEEELi256ENS_10bfloat16_tEfNS_4arch4Sm80ELb1ELb0ELb1ELb0ELb1ELb0ELb1ELb1EEENS1_21CollectiveEpilogueFwdINS6_IJS8_SA_S9_EEENS6_IJNS7_ILi1EEESI_SI_EEESC_SE_Li256ELb0ELb1ELb1ELb0EEENS1_30DynamicPersistentTileSchedulerILi256ELi256ELb1ELb1ELb0EEEEEEEEEvNT_6ParamsE,@"STO_CUDA_ENTRY STV_DEFAULT"
_ZN7cutlass13device_kernelIN5flash19enable_sm80_to_sm89INS1_16FlashAttnFwdSm80INS1_25CollectiveMainloopFwdSm80ILi8ELi1ELb1EN4cute5tupleIJNS5_1CILi128EEENS7_ILi64EEENS7_ILi256EEEEEELi256ENS_10bfloat16_tEfNS_4arch4Sm80ELb1ELb0ELb1ELb0ELb1ELb0ELb1ELb1EEENS1_21CollectiveEpilogueFwdINS6_IJS8_SA_S9_EEENS6_IJNS7_ILi1EEESI_SI_EEESC_SE_Li256ELb0ELb1ELb1ELb0EEENS1_30DynamicPersistentTileSchedulerILi256ELi256ELb1ELb1ELb0EEEEEEEEEvNT_6ParamsE:
[----:B------:R-:W-:-:S03]  /*0000*/  MOV R1, c[0x0][0x28] ;  /* 0x00000a0000017a02 */ /* 0x000fc60000000f00 */
[----:B------:R-:W1:Y:S01]  /*0010*/  S2R R17, SR_TID.X ;  /* 0x0000000000117919 */ /* 0x000e620000002100 */
[----:B------:R-:W-:-:S03]  /*0020*/  IADD3 R1, R1, -0x210, RZ ;  /* 0xfffffdf001017810 */ /* 0x000fc60007ffe0ff */
[----:B------:R-:W2:Y:S01]  /*0030*/  S2R R13, SR_CTAID.X ;  /* 0x00000000000d7919 */ /* 0x000ea20000002500 */
[----:B-1----:R-:W-:-:S05]  /*0040*/  SHF.R.U32.HI R2, RZ, 0x5, R17 ;  /* 0x00000005ff027819 */ /* 0x002fca0000011611 */
[----:B------:R-:W1:Y:S02]  /*0050*/  SHFL.IDX PT, R0, R2, RZ, 0x1f ;  /* 0x00001fff02007589 */ /* 0x000e6400000e0000 */
[----:B-1----:R-:W-:Y:S02]  /*0060*/  ISETP.GE.AND P0, PT, R0, 0x1, PT ;  /* 0x000000010000780c */ /* 0x002fe40003f06270 */
[----:B------:R1:W-:Y:S11]  /*0070*/  STL [R1+0x204], R0 ;  /* 0x0002040001007387 */ /* 0x0003f60000100800 */
[----:B------:R-:W-:Y:S06]  /*0080*/  @P0 BAR.ARV 0x4, 0x100 ;  /* 0x0104000000000b1d */ /* 0x000fec0000002000 */
[----:B--2---:R-:W-:-:S13]  /*0090*/  ISETP.GE.AND P0, PT, R13, c[0x0][0x538], PT ;  /* 0x00014e000d007a0c */ /* 0x004fda0003f06270 */
[----:B------:R-:W-:Y:S05]  /*00a0*/  @P0 EXIT ;  /* 0x000000000000094d */ /* 0x000fea0003800000 */
[----:B-1----:R-:W-:Y:S01]  /*00b0*/  SHF.R.S32.HI R11, RZ, 0x1f, R17 ;  /* 0x0000001fff0b7819 */ /* 0x002fe20000011411 */
[----:B------:R-:W-:Y:S01]  /*00c0*/  IMAD.MOV.U32 R12, RZ, RZ, 0x10 ;  /* 0x00000010ff0c7424 */ /* 0x000fe200078e00ff */
[----:B------:R-:W-:Y:S02]  /*00d0*/  ULDC.64 UR6, c[0x0][0x118] ;  /* 0x0000460000067ab9 */ /* 0x000fe40000000a00 */
[CC--:B------:R-:W-:Y:S02]  /*00e0*/  LEA.HI R2, R11.reuse, R17.reuse, RZ, 0x4 ;  /* 0x000000110b027211 */ /* 0x0c0fe400078f20ff */
[CC--:B------:R-:W-:Y:S02]  /*00f0*/  LEA.HI R8, R11.reuse, R17.reuse, RZ, 0x3 ;  /* 0x000000110b087211 */ /* 0x0c0fe400078f18ff */
[----:B------:R-:W-:Y:S02]  /*0100*/  SHF.R.S32.HI R3, RZ, 0x4, R2 ;  /* 0x00000004ff037819 */ /* 0x000fe40000011402 */
[----:B------:R-:W-:-:S02]  /*0110*/  LEA.HI R4, R11, R17, RZ, 0x2 ;  /* 0x000000110b047211 */ /* 0x000fc400078f10ff */
[----:B------:R-:W-:Y:S02]  /*0120*/  LEA.HI R0, R2, R3, RZ, 0x1 ;  /* 0x0000000302007211 */ /* 0x000fe400078f08ff */
[----:B------:R-:W-:Y:S02]  /*0130*/  SHF.R.S32.HI R6, RZ, 0x3, R8 ;  /* 0x00000003ff067819 */ /* 0x000fe40000011408 */
[----:B------:R-:W-:Y:S02]  /*0140*/  LOP3.LUT R0, R0, 0xfffffffe, RZ, 0xc0, !PT ;  /* 0xfffffffe00007812 */ /* 0x000fe400078ec0ff */
[----:B------:R-:W-:-:S03]  /*0150*/  LOP3.LUT R5, R8, 0xfffffff8, RZ, 0xc0, !PT ;  /* 0xfffffff808057812 */ /* 0x000fc600078ec0ff */
[----:B------:R-:W-:Y:S01]  /*0160*/  IMAD.IADD R9, R3, 0x1, -R0 ;  /* 0x0000000103097824 */ /* 0x000fe200078e0a00 */
[----:B------:R-:W-:Y:S01]  /*0170*/  LOP3.LUT R3, R4, 0xfffffffc, RZ, 0xc0, !PT ;  /* 0xfffffffc04037812 */ /* 0x000fe200078ec0ff */
[----:B------:R-:W-:Y:S01]  /*0180*/  IMAD.SHL.U32 R4, R6, 0x40, RZ ;  /* 0x0000004006047824 */ /* 0x000fe200078e00ff */
[----:B------:R-:W-:Y:S01]  /*0190*/  LOP3.LUT R0, R2, 0xfffffff0, RZ, 0xc0, !PT ;  /* 0xfffffff002007812 */ /* 0x000fe200078ec0ff */
[C---:B------:R-:W-:Y:S02]  /*01a0*/  IMAD.IADD R5, R17.reuse, 0x1, -R5 ;  /* 0x0000000111057824 */ /* 0x040fe400078e0a05 */
[C---:B------:R-:W-:Y:S02]  /*01b0*/  IMAD.IADD R3, R17.reuse, 0x1, -R3 ;  /* 0x0000000111037824 */ /* 0x040fe400078e0a03 */
[----:B------:R-:W-:Y:S01]  /*01c0*/  IMAD.IADD R2, R17, 0x1, -R0 ;  /* 0x0000000111027824 */ /* 0x000fe200078e0a00 */
[----:B------:R-:W-:Y:S01]  /*01d0*/  LOP3.LUT R0, R4, 0x1c0, RZ, 0xc0, !PT ;  /* 0x000001c004007812 */ /* 0x000fe200078ec0ff */
[----:B------:R-:W-:Y:S01]  /*01e0*/  IMAD.SHL.U32 R16, R5, 0x8, RZ ;  /* 0x0000000805107824 */ /* 0x000fe200078e00ff */
[----:B------:R-:W-:Y:S01]  /*01f0*/  LEA.HI R4, R3, R3, RZ, 0x1 ;  /* 0x0000000303047211 */ /* 0x000fe200078f08ff */
[----:B------:R-:W-:Y:S01]  /*0200*/  IMAD.SHL.U32 R6, R5, 0x40, RZ ;  /* 0x0000004005067824 */ /* 0x000fe200078e00ff */
[----:B------:R-:W-:-:S02]  /*0210*/  SHF.R.S32.HI R250, RZ, 0x1f, R2 ;  /* 0x0000001ffffa7819 */ /* 0x000fc40000011402 */
[----:B------:R-:W-:Y:S01]  /*0220*/  LOP3.LUT R4, R4, 0x1ffffffe, RZ, 0xc0, !PT ;  /* 0x1ffffffe04047812 */ /* 0x000fe200078ec0ff */
[----:B------:R-:W-:Y:S01]  /*0230*/  STL [R1+0x88], R16 ;  /* 0x0000881001007387 */ /* 0x000fe20000100800 */
[----:B------:R-:W-:Y:S02]  /*0240*/  SHF.R.U32.HI R7, RZ, 0x3, R0 ;  /* 0x00000003ff077819 */ /* 0x000fe40000011600 */
[----:B------:R-:W-:Y:S01]  /*0250*/  LOP3.LUT R5, R0, 0x38, R16, 0xf8, !PT ;  /* 0x0000003800057812 */ /* 0x000fe200078ef810 */
[----:B------:R-:W-:Y:S01]  /*0260*/  IMAD.IADD R10, R3, 0x1, -R4 ;  /* 0x00000001030a7824 */ /* 0x000fe200078e0a04 */
[----:B------:R-:W-:Y:S02]  /*0270*/  LEA.HI R250, R250, R2, RZ, 0x3 ;  /* 0x00000002fafa7211 */ /* 0x000fe400078f18ff */
[----:B------:R-:W-:Y:S02]  /*0280*/  LOP3.LUT R0, R6, 0x1c0, RZ, 0xc0, !PT ;  /* 0x000001c006007812 */ /* 0x000fe400078ec0ff */
[----:B------:R-:W-:-:S02]  /*0290*/  LOP3.LUT R7, R5, R7, RZ, 0x3c, !PT ;  /* 0x0000000705077212 */ /* 0x000fc400078e3cff */
[C---:B------:R-:W-:Y:S01]  /*02a0*/  LOP3.LUT R3, R250.reuse, 0xfffffff8, RZ, 0xc0, !PT ;  /* 0xfffffff8fa037812 */ /* 0x040fe200078ec0ff */
[----:B------:R-:W-:Y:S01]  /*02b0*/  IMAD.SHL.U32 R250, R250, 0x40, RZ ;  /* 0x00000040fafa7824 */ /* 0x000fe200078e00ff */
[----:B------:R-:W-:Y:S02]  /*02c0*/  LOP3.LUT R5, R0, 0x8, R8, 0xf8, !PT ;  /* 0x0000000800057812 */ /* 0x000fe400078ef808 */
[CC--:B------:R-:W-:Y:S02]  /*02d0*/  LEA.HI R8, R11.reuse, R17.reuse, RZ, 0x5 ;  /* 0x000000110b087211 */ /* 0x0c0fe400078f28ff */
[----:B------:R-:W-:Y:S01]  /*02e0*/  SHF.R.U32.HI R4, RZ, 0x3, R0 ;  /* 0x00000003ff047819 */ /* 0x000fe20000011600 */
[----:B------:R-:W-:Y:S01]  /*02f0*/  IMAD.IADD R0, R2, 0x1, -R3 ;  /* 0x0000000102007824 */ /* 0x000fe200078e0a03 */
[----:B------:R-:W-:Y:S02]  /*0300*/  LEA.HI R6, R11, R17, RZ, 0x6 ;  /* 0x000000110b067211 */ /* 0x000fe400078f30ff */
[----:B------:R-:W-:-:S02]  /*0310*/  LOP3.LUT R2, R8, 0xffffffe0, RZ, 0xc0, !PT ;  /* 0xffffffe008027812 */ /* 0x000fc400078ec0ff */
[----:B------:R-:W-:Y:S01]  /*0320*/  LOP3.LUT R135, R5, R4, RZ, 0x3c, !PT ;  /* 0x0000000405877212 */ /* 0x000fe200078e3cff */
[----:B------:R-:W-:Y:S01]  /*0330*/  IMAD.SHL.U32 R4, R6, 0x8, RZ ;  /* 0x0000000806047824 */ /* 0x000fe200078e00ff */
[----:B------:R-:W-:Y:S01]  /*0340*/  SHF.R.S32.HI R6, RZ, 0x5, R8 ;  /* 0x00000005ff067819 */ /* 0x000fe20000011408 */
[----:B------:R-:W-:Y:S01]  /*0350*/  IMAD.IADD R15, R17, 0x1, -R2 ;  /* 0x00000001110f7824 */ /* 0x000fe200078e0a02 */
[----:B------:R-:W-:Y:S01]  /*0360*/  SHF.R.S32.HI R3, RZ, 0x1f, R8 ;  /* 0x0000001fff037819 */ /* 0x000fe20000011408 */
[----:B------:R-:W-:Y:S01]  /*0370*/  IMAD.MOV.U32 R8, RZ, RZ, 0x20 ;  /* 0x00000020ff087424 */ /* 0x000fe200078e00ff */
[C---:B------:R-:W-:Y:S01]  /*0380*/  R2P PR, R0.reuse, 0x6 ;  /* 0x0000000600007804 */ /* 0x040fe20000000000 */
[----:B------:R-:W-:Y:S01]  /*0390*/  IMAD.SHL.U32 R0, R0, 0x40, RZ ;  /* 0x0000004000007824 */ /* 0x000fe200078e00ff */
[----:B------:R-:W-:Y:S01]  /*03a0*/  LEA.HI R2, R3, R6, RZ, 0x3 ;  /* 0x0000000603027211 */ /* 0x000fe200078f18ff */
[----:B------:R-:W-:Y:S01]  /*03b0*/  IMAD R135, R9, 0x200, R135 ;  /* 0x0000020009877824 */ /* 0x000fe200078e0287 */
[----:B------:R-:W-:-:S02]  /*03c0*/  SHF.R.S32.HI R5, RZ, 0x1f, R15 ;  /* 0x0000001fff057819 */ /* 0x000fc4000001140f */
[----:B------:R-:W-:Y:S02]  /*03d0*/  LOP3.LUT R2, R2, 0xffffff8, RZ, 0xc0, !PT ;  /* 0x0ffffff802027812 */ /* 0x000fe400078ec0ff */
[----:B------:R-:W-:Y:S02]  /*03e0*/  LEA.HI R5, R5, R15, RZ, 0x2 ;  /* 0x0000000f05057211 */ /* 0x000fe400078f10ff */
[----:B------:R-:W-:Y:S01]  /*03f0*/  LOP3.LUT R7, R7, 0x7ffffe00, R4, 0xf8, !PT ;  /* 0x7ffffe0007077812 */ /* 0x000fe200078ef804 */
[----:B------:R-:W-:Y:S01]  /*0400*/  IMAD.IADD R3, R6, 0x1, -R2 ;  /* 0x0000000106037824 */ /* 0x000fe200078e0a02 */
[----:B------:R-:W-:Y:S01]  /*0410*/  SHF.R.S32.HI R2, RZ, 0x2, R5 ;  /* 0x00000002ff027819 */ /* 0x000fe20000011405 */
[----:B------:R-:W-:Y:S01]  /*0420*/  IMAD.SHL.U32 R4, R9, 0x8, RZ ;  /* 0x0000000809047824 */ /* 0x000fe200078e00ff */
[----:B------:R-:W-:Y:S02]  /*0430*/  LOP3.LUT R0, R0, 0x1c0, RZ, 0xc0, !PT ;  /* 0x000001c000007812 */ /* 0x000fe400078ec0ff */
[----:B------:R-:W-:Y:S01]  /*0440*/  IADD3 R9, R16, 0x80, RZ ;  /* 0x0000008010097810 */ /* 0x000fe20007ffe0ff */
[----:B------:R-:W-:Y:S01]  /*0450*/  IMAD R14, R3, 0x10, R2 ;  /* 0x00000010030e7824 */ /* 0x000fe200078e0202 */
[----:B------:R-:W-:-:S02]  /*0460*/  LOP3.LUT R4, R0, 0x8, R4, 0xf8, !PT ;  /* 0x0000000800047812 */ /* 0x000fc400078ef804 */
[----:B------:R-:W-:Y:S02]  /*0470*/  SEL R2, R12, 0xfffffff0, !P1 ;  /* 0xfffffff00c027807 */ /* 0x000fe40004800000 */
[----:B------:R-:W-:Y:S01]  /*0480*/  SEL R3, R8, 0xffffffe0, !P2 ;  /* 0xffffffe008037807 */ /* 0x000fe20005000000 */
[----:B------:R-:W-:Y:S01]  /*0490*/  STL [R1+0x208], R14 ;  /* 0x0002080e01007387 */ /* 0x000fe20000100800 */
[----:B------:R-:W-:Y:S02]  /*04a0*/  SHF.R.U32.HI R0, RZ, 0x3, R0 ;  /* 0x00000003ff007819 */ /* 0x000fe40000011600 */
[----:B------:R-:W-:Y:S01]  /*04b0*/  LEA R135, R135, 0x10100, 0x1 ;  /* 0x0001010087877811 */ /* 0x000fe200078e08ff */
[----:B------:R-:W-:Y:S01]  /*04c0*/  IMAD.IADD R3, R2, 0x1, R3 ;  /* 0x0000000102037824 */ /* 0x000fe200078e0203 */
[----:B------:R-:W-:Y:S01]  /*04d0*/  LOP3.LUT R0, R4, R0, RZ, 0x3c, !PT ;  /* 0x0000000004007212 */ /* 0x000fe200078e3cff */
[----:B------:R-:W-:Y:S01]  /*04e0*/  STL [R1+0xf4], R13 ;  /* 0x0000f40d01007387 */ /* 0x000fe20000100800 */
[----:B------:R-:W-:Y:S01]  /*04f0*/  LEA.HI R2, R11, R17, RZ, 0x7 ;  /* 0x000000110b027211 */ /* 0x000fe200078f38ff */
[----:B------:R-:W-:Y:S01]  /*0500*/  IMAD.MOV.U32 R4, RZ, RZ, 0x40 ;  /* 0x00000040ff047424 */ /* 0x000fe200078e00ff */
[----:B------:R-:W-:-:S02]  /*0510*/  LOP3.LUT R250, R0, 0x7ffffe00, R250, 0xf8, !PT ;  /* 0x7ffffe0000fa7812 */ /* 0x000fc400078ef8fa */
[----:B------:R-:W-:Y:S02]  /*0520*/  SHF.R.S32.HI R0, RZ, 0x7, R2 ;  /* 0x00000007ff007819 */ /* 0x000fe40000011402 */
[----:B------:R-:W-:Y:S02]  /*0530*/  SHF.R.S32.HI R2, RZ, 0x1f, R16 ;  /* 0x0000001fff027819 */ /* 0x000fe40000011410 */
[----:B------:R-:W-:Y:S02]  /*0540*/  IADD3 R11, R16, 0x40, RZ ;  /* 0x00000040100b7810 */ /* 0x000fe40007ffe0ff */
[----:B------:R-:W-:Y:S01]  /*0550*/  LOP3.LUT R0, R5, 0x7ffffffc, RZ, 0xc0, !PT ;  /* 0x7ffffffc05007812 */ /* 0x000fe200078ec0ff */
[----:B------:R1:W-:Y:S01]  /*0560*/  STL [R1+0x180], R2 ;  /* 0x0001800201007387 */ /* 0x0003e20000100800 */
[----:B------:R-:W-:Y:S02]  /*0570*/  SHF.R.S32.HI R5, RZ, 0x1f, R11 ;  /* 0x0000001fff057819 */ /* 0x000fe4000001140b */
[----:B------:R-:W-:Y:S01]  /*0580*/  LEA R250, R250, 0x100, 0x1 ;  /* 0x00000100fafa7811 */ /* 0x000fe200078e08ff */
[----:B------:R-:W-:Y:S01]  /*0590*/  STL [R1+0x9c], R11 ;  /* 0x00009c0b01007387 */ /* 0x000fe20000100800 */
[----:B------:R-:W-:-:S03]  /*05a0*/  IMAD.IADD R0, R15, 0x1, -R0 ;  /* 0x000000010f007824 */ /* 0x000fc600078e0a00 */
[----:B------:R-:W-:Y:S01]  /*05b0*/  STL [R1+0x98], R9 ;  /* 0x0000980901007387 */ /* 0x000fe20000100800 */
[----:B------:R-:W-:Y:S01]  /*05c0*/  IMAD.SHL.U32 R38, R0, 0x2, RZ ;  /* 0x0000000200267824 */ /* 0x000fe200078e00ff */
[----:B------:R-:W-:Y:S01]  /*05d0*/  SEL R0, R8, 0xffffffe0, !P1 ;  /* 0xffffffe008007807 */ /* 0x000fe20004800000 */
[----:B------:R-:W-:Y:S01]  /*05e0*/  IMAD R3, R3, 0x2, R250 ;  /* 0x0000000203037824 */ /* 0x000fe200078e02fa */
[----:B------:R2:W-:Y:S02]  /*05f0*/  STL [R1+0x17c], R5 ;  /* 0x00017c0501007387 */ /* 0x0005e40000100800 */
[----:B------:R-:W-:Y:S01]  /*0600*/  IADD3 R37, R38, 0x8, RZ ;  /* 0x0000000826257810 */ /* 0x000fe20007ffe0ff */
[----:B------:R-:W-:Y:S01]  /*0610*/  IMAD.IADD R252, R250, 0x1, R0 ;  /* 0x00000001fafc7824 */ /* 0x000fe200078e0200 */
[C---:B------:R-:W-:Y:S02]  /*0620*/  IADD3 R36, R38.reuse, 0x10, RZ ;  /* 0x0000001026247810 */ /* 0x040fe40007ffe0ff */
[----:B------:R-:W-:-:S02]  /*0630*/  IADD3 R35, R38, 0x18, RZ ;  /* 0x0000001826237810 */ /* 0x000fc40007ffe0ff */
[C---:B------:R-:W-:Y:S02]  /*0640*/  IADD3 R34, R38.reuse, 0x20, RZ ;  /* 0x0000002026227810 */ /* 0x040fe40007ffe0ff */
[C---:B------:R-:W-:Y:S02]  /*0650*/  IADD3 R33, R38.reuse, 0x28, RZ ;  /* 0x0000002826217810 */ /* 0x040fe40007ffe0ff */
[----:B------:R-:W-:Y:S02]  /*0660*/  IADD3 R32, R38, 0x30, RZ ;  /* 0x0000003026207810 */ /* 0x000fe40007ffe0ff */
[----:B-1----:R-:W-:Y:S02]  /*0670*/  IADD3 R2, R16, 0xc0, RZ ;  /* 0x000000c010027810 */ /* 0x002fe40007ffe0ff */
[C---:B------:R-:W-:Y:S02]  /*0680*/  IADD3 R31, R38.reuse, 0x38, RZ ;  /* 0x00000038261f7810 */ /* 0x040fe40007ffe0ff */
[C---:B------:R-:W-:Y:S01]  /*0690*/  IADD3 R30, R38.reuse, 0x40, RZ ;  /* 0x00000040261e7810 */ /* 0x040fe20007ffe0ff */
[----:B------:R1:W-:Y:S01]  /*06a0*/  STL [R1+0x94], R2 ;  /* 0x0000940201007387 */ /* 0x0003e20000100800 */
[----:B------:R-:W-:-:S02]  /*06b0*/  IADD3 R29, R38, 0x48, RZ ;  /* 0x00000048261d7810 */ /* 0x000fc40007ffe0ff */
[C---:B------:R-:W-:Y:S02]  /*06c0*/  IADD3 R28, R38.reuse, 0x50, RZ ;  /* 0x00000050261c7810 */ /* 0x040fe40007ffe0ff */
[C---:B------:R-:W-:Y:S02]  /*06d0*/  IADD3 R27, R38.reuse, 0x58, RZ ;  /* 0x00000058261b7810 */ /* 0x040fe40007ffe0ff */
[----:B--2---:R-:W-:Y:S02]  /*06e0*/  SHF.R.S32.HI R5, RZ, 0x1f, R9 ;  /* 0x0000001fff057819 */ /* 0x004fe40000011409 */
[C---:B------:R-:W-:Y:S02]  /*06f0*/  IADD3 R26, R38.reuse, 0x60, RZ ;  /* 0x00000060261a7810 */ /* 0x040fe40007ffe0ff */
[C---:B------:R-:W-:Y:S01]  /*0700*/  IADD3 R25, R38.reuse, 0x68, RZ ;  /* 0x0000006826197810 */ /* 0x040fe20007ffe0ff */
[----:B------:R2:W-:Y:S01]  /*0710*/  STL [R1+0x178], R5 ;  /* 0x0001780501007387 */ /* 0x0005e20000100800 */
[----:B------:R-:W-:-:S02]  /*0720*/  IADD3 R24, R38, 0x70, RZ ;  /* 0x0000007026187810 */ /* 0x000fc40007ffe0ff */
[C---:B------:R-:W-:Y:S02]  /*0730*/  IADD3 R23, R38.reuse, 0x78, RZ ;  /* 0x0000007826177810 */ /* 0x040fe40007ffe0ff */
[C---:B------:R-:W-:Y:S02]  /*0740*/  IADD3 R22, R38.reuse, 0x80, RZ ;  /* 0x0000008026167810 */ /* 0x040fe40007ffe0ff */
[C---:B------:R-:W-:Y:S02]  /*0750*/  IADD3 R21, R38.reuse, 0x88, RZ ;  /* 0x0000008826157810 */ /* 0x040fe40007ffe0ff */
[C---:B------:R-:W-:Y:S02]  /*0760*/  IADD3 R20, R38.reuse, 0x90, RZ ;  /* 0x0000009026147810 */ /* 0x040fe40007ffe0ff */
[----:B------:R-:W-:Y:S02]  /*0770*/  IADD3 R19, R38, 0x98, RZ ;  /* 0x0000009826137810 */ /* 0x000fe40007ffe0ff */
[----:B-1----:R-:W-:-:S02]  /*0780*/  SHF.R.S32.HI R2, RZ, 0x1f, R2 ;  /* 0x0000001fff027819 */ /* 0x002fc40000011402 */
[C---:B------:R-:W-:Y:S02]  /*0790*/  IADD3 R18, R38.reuse, 0xa0, RZ ;  /* 0x000000a026127810 */ /* 0x040fe40007ffe0ff */
[C---:B------:R-:W-:Y:S01]  /*07a0*/  IADD3 R17, R38.reuse, 0xa8, RZ ;  /* 0x000000a826117810 */ /* 0x040fe20007ffe0ff */
[----:B------:R1:W-:Y:S01]  /*07b0*/  STL [R1+0x174], R2 ;  /* 0x0001740201007387 */ /* 0x0003e20000100800 */
[C---:B------:R-:W-:Y:S02]  /*07c0*/  IADD3 R16, R38.reuse, 0xb0, RZ ;  /* 0x000000b026107810 */ /* 0x040fe40007ffe0ff */
[C---:B------:R-:W-:Y:S02]  /*07d0*/  IADD3 R15, R38.reuse, 0xb8, RZ ;  /* 0x000000b8260f7810 */ /* 0x040fe40007ffe0ff */
[C---:B------:R-:W-:Y:S01]  /*07e0*/  IADD3 R13, R38.reuse, 0xc8, RZ ;  /* 0x000000c8260d7810 */ /* 0x040fe20007ffe0ff */
[----:B--2---:R-:W-:Y:S01]  /*07f0*/  IMAD.SHL.U32 R5, R7, 0x2, RZ ;  /* 0x0000000207057824 */ /* 0x004fe200078e00ff */
[----:B------:R-:W-:-:S02]  /*0800*/  IADD3 R12, R38, 0xd0, RZ ;  /* 0x000000d0260c7810 */ /* 0x000fc40007ffe0ff */
[C---:B------:R-:W-:Y:S02]  /*0810*/  IADD3 R11, R38.reuse, 0xd8, RZ ;  /* 0x000000d8260b7810 */ /* 0x040fe40007ffe0ff */
[----:B------:R2:W-:Y:S01]  /*0820*/  STL [R1+0x54], R5 ;  /* 0x0000540501007387 */ /* 0x0005e20000100800 */
[C---:B------:R-:W-:Y:S02]  /*0830*/  IADD3 R9, R38.reuse, 0xe0, RZ ;  /* 0x000000e026097810 */ /* 0x040fe40007ffe0ff */
[----:B------:R-:W-:Y:S02]  /*0840*/  IADD3 R7, R38, 0xe8, RZ ;  /* 0x000000e826077810 */ /* 0x000fe40007ffe0ff */
[----:B------:R-:W-:Y:S01]  /*0850*/  SHF.R.S32.HI R8, RZ, 0x1f, R37 ;  /* 0x0000001fff087819 */ /* 0x000fe20000011425 */
[----:B-1----:R-:W-:Y:S01]  /*0860*/  IMAD R2, R10, 0x8, R14 ;  /* 0x000000080a027824 */ /* 0x002fe200078e020e */
[----:B------:R-:W-:Y:S02]  /*0870*/  IADD3 R14, R38, 0xc0, RZ ;  /* 0x000000c0260e7810 */ /* 0x000fe40007ffe0ff */
[----:B------:R-:W-:-:S02]  /*0880*/  SHF.R.S32.HI R10, RZ, 0x1f, R36 ;  /* 0x0000001fff0a7819 */ /* 0x000fc40000011424 */
[----:B------:R1:W-:Y:S04]  /*0890*/  STL [R1+0x200], R2 ;  /* 0x0002000201007387 */ /* 0x0003e80000100800 */
[----:B------:R-:W-:Y:S01]  /*08a0*/  STL [R1+0xdc], R38 ;  /* 0x0000dc2601007387 */ /* 0x000fe20000100800 */
[----:B--2---:R-:W-:-:S03]  /*08b0*/  IADD3 R5, R38, 0xf0, RZ ;  /* 0x000000f026057810 */ /* 0x004fc60007ffe0ff */
[----:B------:R-:W-:Y:S04]  /*08c0*/  STL [R1+0x170], R37 ;  /* 0x0001702501007387 */ /* 0x000fe80000100800 */
[----:B------:R-:W-:Y:S04]  /*08d0*/  STL [R1+0x16c], R36 ;  /* 0x00016c2401007387 */ /* 0x000fe80000100800 */
[----:B------:R-:W-:Y:S04]  /*08e0*/  STL [R1+0x168], R35 ;  /* 0x0001682301007387 */ /* 0x000fe80000100800 */
[----:B------:R2:W-:Y:S04]  /*08f0*/  STL [R1+0x164], R34 ;  /* 0x0001642201007387 */ /* 0x0005e80000100800 */
[----:B------:R-:W-:Y:S01]  /*0900*/  STL [R1+0x160], R33 ;  /* 0x0001602101007387 */ /* 0x000fe20000100800 */
[----:B-1----:R-:W-:-:S02]  /*0910*/  SEL R2, R4, 0xffffffc0, !P2 ;  /* 0xffffffc004027807 */ /* 0x002fc40005000000 */
[----:B------:R-:W-:Y:S01]  /*0920*/  IADD3 R4, R38, 0xf8, RZ ;  /* 0x000000f826047810 */ /* 0x000fe20007ffe0ff */
[----:B------:R-:W-:Y:S02]  /*0930*/  STL [R1+0x15c], R32 ;  /* 0x00015c2001007387 */ /* 0x000fe40000100800 */
[----:B------:R-:W-:Y:S02]  /*0940*/  IMAD.IADD R251, R250, 0x1, R2 ;  /* 0x00000001fafb7824 */ /* 0x000fe400078e0202 */
[----:B------:R1:W-:Y:S04]  /*0950*/  STL [R1+0x158], R31 ;  /* 0x0001581f01007387 */ /* 0x0003e80000100800 */
[----:B------:R-:W-:Y:S04]  /*0960*/  STL [R1+0x154], R30 ;  /* 0x0001541e01007387 */ /* 0x000fe80000100800 */
[----:B------:R-:W-:Y:S04]  /*0970*/  STL [R1+0x150], R29 ;  /* 0x0001501d01007387 */ /* 0x000fe80000100800 */
[----:B------:R3:W-:Y:S01]  /*0980*/  STL [R1+0x14c], R28 ;  /* 0x00014c1c01007387 */ /* 0x0007e20000100800 */
[----:B--2---:R-:W-:-:S03]  /*0990*/  SHF.R.S32.HI R34, RZ, 0x1f, R34 ;  /* 0x0000001fff227819 */ /* 0x004fc60000011422 */
[----:B------:R-:W-:Y:S04]  /*09a0*/  STL [R1+0x148], R27 ;  /* 0x0001481b01007387 */ /* 0x000fe80000100800 */
[----:B------:R-:W-:Y:S04]  /*09b0*/  STL [R1+0x144], R26 ;  /* 0x0001441a01007387 */ /* 0x000fe80000100800 */
[----:B------:R2:W-:Y:S01]  /*09c0*/  STL [R1+0x140], R25 ;  /* 0x0001401901007387 */ /* 0x0005e20000100800 */
[----:B-1----:R-:W-:-:S03]  /*09d0*/  SHF.R.S32.HI R31, RZ, 0x1f, R31 ;  /* 0x0000001fff1f7819 */ /* 0x002fc6000001141f */
[----:B------:R-:W-:Y:S04]  /*09e0*/  STL [R1+0x13c], R24 ;  /* 0x00013c1801007387 */ /* 0x000fe80000100800 */
[----:B------:R-:W-:Y:S04]  /*09f0*/  STL [R1+0x138], R23 ;  /* 0x0001381701007387 */ /* 0x000fe80000100800 */
[----:B------:R1:W-:Y:S01]  /*0a00*/  STL [R1+0x134], R22 ;  /* 0x0001341601007387 */ /* 0x0003e20000100800 */
[----:B---3--:R-:W-:-:S03]  /*0a10*/  SHF.R.S32.HI R28, RZ, 0x1f, R28 ;  /* 0x0000001fff1c7819 */ /* 0x008fc6000001141c */
        /* <DEDUP_REMOVED lines=17> */
[----:B------:R2:W-:Y:S04]  /*0b30*/  STL [R1+0x1fc], R8 ;  /* 0x0001fc0801007387 */ /* 0x0005e80000100800 */
[----:B------:R-:W-:Y:S01]  /*0b40*/  STL [R1+0xfc], R5 ;  /* 0x0000fc0501007387 */ /* 0x000fe20000100800 */
[----:B-1----:R-:W-:-:S03]  /*0b50*/  SHF.R.S32.HI R13, RZ, 0x1f, R13 ;  /* 0x0000001fff0d7819 */ /* 0x002fc6000001140d */
[----:B------:R1:W-:Y:S04]  /*0b60*/  STL [R1+0x1f8], R10 ;  /* 0x0001f80a01007387 */ /* 0x0003e80000100800 */
[----:B------:R4:W-:Y:S01]  /*0b70*/  STL [R1+0xf8], R4 ;  /* 0x0000f80401007387 */ /* 0x0009e20000100800 */
[----:B---3--:R-:W-:Y:S02]  /*0b80*/  SHF.R.S32.HI R9, RZ, 0x1f, R9 ;  /* 0x0000001fff097819 */ /* 0x008fe40000011409 */
[----:B--2---:R-:W-:-:S05]  /*0b90*/  SHF.R.S32.HI R8, RZ, 0x1f, R35 ;  /* 0x0000001fff087819 */ /* 0x004fca0000011423 */
[----:B------:R2:W-:Y:S01]  /*0ba0*/  STL [R1+0x1f4], R8 ;  /* 0x0001f40801007387 */ /* 0x0005e20000100800 */
[----:B-1----:R-:W-:-:S03]  /*0bb0*/  SHF.R.S32.HI R10, RZ, 0x1f, R33 ;  /* 0x0000001fff0a7819 */ /* 0x002fc60000011421 */
[----:B------:R-:W-:Y:S01]  /*0bc0*/  STL [R1+0x1f0], R34 ;  /* 0x0001f02201007387 */ /* 0x000fe20000100800 */
[----:B----4-:R-:W-:-:S03]  /*0bd0*/  SHF.R.S32.HI R4, RZ, 0x1f, R4 ;  /* 0x0000001fff047819 */ /* 0x010fc60000011404 */
[----:B------:R1:W-:Y:S01]  /*0be0*/  STL [R1+0x1ec], R10 ;  /* 0x0001ec0a01007387 */ /* 0x0003e20000100800 */
[----:B--2---:R-:W-:-:S05]  /*0bf0*/  SHF.R.S32.HI R8, RZ, 0x1f, R32 ;  /* 0x0000001fff087819 */ /* 0x004fca0000011420 */
[----:B------:R2:W-:Y:S01]  /*0c00*/  STL [R1+0x1e8], R8 ;  /* 0x0001e80801007387 */ /* 0x0005e20000100800 */
[----:B-1----:R-:W-:-:S03]  /*0c10*/  SHF.R.S32.HI R10, RZ, 0x1f, R30 ;  /* 0x0000001fff0a7819 */ /* 0x002fc6000001141e */
[----:B------:R-:W-:Y:S04]  /*0c20*/  STL [R1+0x1e4], R31 ;  /* 0x0001e41f01007387 */ /* 0x000fe80000100800 */
        /* <DEDUP_REMOVED lines=30> */
[----:B------:R-:W-:Y:S01]  /*0e10*/  STL [R1+0x198], R10 ;  /* 0x0001980a01007387 */ /* 0x000fe20000100800 */
[----:B--2---:R-:W-:-:S05]  /*0e20*/  SHF.R.S32.HI R8, RZ, 0x1f, R11 ;  /* 0x0000001fff087819 */ /* 0x004fca000001140b */
[----:B------:R1:W-:Y:S04]  /*0e30*/  STL [R1+0x194], R8 ;  /* 0x0001940801007387 */ /* 0x0003e80000100800 */
[----:B------:R-:W-:Y:S01]  /*0e40*/  STL [R1+0x190], R9 ;  /* 0x0001900901007387 */ /* 0x000fe20000100800 */
[----:B-1----:R-:W-:Y:S02]  /*0e50*/  SHF.R.S32.HI R8, RZ, 0x1f, R7 ;  /* 0x0000001fff087819 */ /* 0x002fe40000011407 */
[----:B------:R-:W-:Y:S01]  /*0e60*/  SHF.R.S32.HI R7, RZ, 0x1f, R5 ;  /* 0x0000001fff077819 */ /* 0x000fe20000011405 */
[----:B------:R-:W-:Y:S02]  /*0e70*/  IMAD R5, R6, 0x800, R250 ;  /* 0x0000080006057824 */ /* 0x000fe400078e02fa */
[----:B------:R-:W-:Y:S04]  /*0e80*/  STL [R1+0x18c], R8 ;  /* 0x00018c0801007387 */ /* 0x000fe80000100800 */
[----:B------:R-:W-:Y:S04]  /*0e90*/  STL [R1+0x188], R7 ;  /* 0x0001880701007387 */ /* 0x000fe80000100800 */
[----:B------:R1:W-:Y:S04]  /*0ea0*/  STL [R1+0x184], R4 ;  /* 0x0001840401007387 */ /* 0x0003e80000100800 */
[----:B------:R2:W-:Y:S01]  /*0eb0*/  STL [R1+0x38], R3 ;  /* 0x0000380301007387 */ /* 0x0005e20000100800 */
[--C-:B-1----:R-:W-:Y:S01]  /*0ec0*/  IMAD.IADD R4, R0, 0x1, R5.reuse ;  /* 0x0000000100047824 */ /* 0x102fe200078e0205 */
[C---:B------:R-:W-:Y:S01]  /*0ed0*/  IADD3 R0, R2.reuse, R250, R0 ;  /* 0x000000fa02007210 */ /* 0x040fe20007ffe000 */
[----:B--2---:R-:W-:-:S04]  /*0ee0*/  IMAD.IADD R3, R2, 0x1, R5 ;  /* 0x0000000102037824 */ /* 0x004fc800078e0205 */
[----:B------:R1:W-:Y:S04]  /*0ef0*/  STL [R1], R0 ;  /* 0x0000000001007387 */ /* 0x0003e80000100800 */
[----:B------:R2:W-:Y:S04]  /*0f00*/  STL [R1+0x48], R4 ;  /* 0x0000480401007387 */ /* 0x0005e80000100800 */
[----:B------:R2:W-:Y:S01]  /*0f10*/  STL [R1+0x50], R3 ;  /* 0x0000500301007387 */ /* 0x0005e20000100800 */
[----:B-1----:R-:W-:-:S05]  /*0f20*/  IMAD.IADD R0, R2, 0x1, R4 ;  /* 0x0000000102007824 */ /* 0x002fca00078e0204 */
[----:B------:R2:W-:Y:S02]  /*0f30*/  STL [R1+0x4c], R0 ;  /* 0x00004c0001007387 */ /* 0x0005e40000100800 */
.L_x_1081:
[----:B--2---:R-:W2:Y:S01]  /*0f40*/  LDL R4, [R1+0xf4] ;  /* 0x0000f40001047983 */ /* 0x004ea20000100800 */
[----:B------:R-:W-:Y:S01]  /*0f50*/  IMAD.MOV.U32 R0, RZ, RZ, c[0x0][0x560] ;  /* 0x00015800ff007624 */ /* 0x000fe200078e00ff */
[----:B------:R-:W-:Y:S01]  /*0f60*/  YIELD ;  /* 0x0000000000007946 */ /* 0x000fe20003800000 */
[----:B------:R-:W-:Y:S03]  /*0f70*/  BSSY B0, `(.L_x_1036) ;  /* 0x0000016000007945 */ /* 0x000fe60003800000 */
[----:B------:R-:W-:-:S13]  /*0f80*/  ISETP.NE.AND P0, PT, R0, 0x1, PT ;  /* 0x000000010000780c */ /* 0x000fda0003f05270 */
[----:B--2---:R-:W-:Y:S01]  /*0f90*/  @P0 IMAD.HI.U32 R0, R4, c[0x0][0x564], RZ ;  /* 0x0001590004000a27 */ /* 0x004fe200078e00ff */
[----:B------:R-:W-:-:S04]  /*0fa0*/  MOV R3, R4 ;  /* 0x0000000400037202 */ /* 0x000fc80000000f00 */
[----:B------:R-:W-:-:S04]  /*0fb0*/  @P0 SHF.R.U32.HI R3, RZ, c[0x0][0x568], R0 ;  /* 0x00015a00ff030a19 */ /* 0x000fc80000011600 */
[----:B------:R-:W-:Y:S01]  /*0fc0*/  ISETP.GE.AND P0, PT, R3, c[0x0][0x578], PT ;  /* 0x00015e0003007a0c */ /* 0x000fe20003f06270 */
[----:B------:R-:W-:-:S04]  /*0fd0*/  IMAD.MOV R2, RZ, RZ, -R3 ;  /* 0x000000ffff027224 */ /* 0x000fc800078e0a03 */
[----:B------:R-:W-:-:S08]  /*0fe0*/  IMAD R2, R2, c[0x0][0x560], R4 ;  /* 0x0001580002027a24 */ /* 0x000fd000078e0204 */
[----:B------:R-:W-:Y:S05]  /*0ff0*/  @!P0 BRA `(.L_x_1037) ;  /* 0x0000007000008947 */ /* 0x000fea0003800000 */
[----:B------:R-:W-:-:S04]  /*1000*/  MOV R0, c[0x0][0x56c] ;  /* 0x00015b0000007a02 */ /* 0x000fc80000000f00 */
[----:B------:R-:W-:Y:S02]  /*1010*/  ISETP.NE.AND P0, PT, R0, 0x1, PT ;  /* 0x000000010000780c */ /* 0x000fe40003f05270 */
[----:B------:R-:W-:-:S11]  /*1020*/  MOV R0, R2 ;  /* 0x0000000200007202 */ /* 0x000fd60000000f00 */
[----:B------:R-:W-:-:S05]  /*1030*/  @P0 IMAD.HI.U32 R4, R2, c[0x0][0x570], RZ ;  /* 0x00015c0002040a27 */ /* 0x000fca00078e00ff */
[----:B------:R-:W-:-:S05]  /*1040*/  @P0 SHF.R.U32.HI R0, RZ, c[0x0][0x574], R4 ;  /* 0x00015d00ff000a19 */ /* 0x000fca0000011604 */
[----:B------:R-:W-:Y:S01]  /*1050*/  IMAD R4, R0, c[0x0][0x56c], RZ ;  /* 0x00015b0000047a24 */ /* 0x000fe200078e02ff */
[----:B------:R-:W-:Y:S05]  /*1060*/  BRA `(.L_x_1038) ;  /* 0x0000006000007947 */ /* 0x000fea0003800000 */
.L_x_1037:
[----:B------:R-:W-:-:S04]  /*1070*/  MOV R0, c[0x0][0x554] ;  /* 0x0001550000007a02 */ /* 0x000fc80000000f00 */
[----:B------:R-:W-:Y:S02]  /*1080*/  ISETP.NE.AND P0, PT, R0, 0x1, PT ;  /* 0x000000010000780c */ /* 0x000fe40003f05270 */
[----:B------:R-:W-:-:S11]  /*1090*/  MOV R0, R2 ;  /* 0x0000000200007202 */ /* 0x000fd60000000f00 */
[----:B------:R-:W-:-:S05]  /*10a0*/  @P0 IMAD.HI.U32 R4, R2, c[0x0][0x558], RZ ;  /* 0x0001560002040a27 */ /* 0x000fca00078e00ff */
[----:B------:R-:W-:-:S05]  /*10b0*/  @P0 SHF.R.U32.HI R0, RZ, c[0x0][0x55c], R4 ;  /* 0x00015700ff000a19 */ /* 0x000fca0000011604 */
[----:B------:R-:W-:Y:S02]  /*10c0*/  IMAD R4, R0, c[0x0][0x554], RZ ;  /* 0x0001550000047a24 */ /* 0x000fe400078e02ff */
.L_x_1038:
[----:B------:R-:W-:Y:S05]  /*10d0*/  BSYNC B0 ;  /* 0x0000000000007941 */ /* 0x000fea0003800000 */
.L_x_1036:
[----:B------:R-:W-:Y:S01]  /*10e0*/  IMAD.MOV.U32 R5, RZ, RZ, c[0x0][0x548] ;  /* 0x00015200ff057624 */ /* 0x000fe200078e00ff */
[----:B------:R-:W-:Y:S01]  /*10f0*/  ISETP.NE.U32.AND P0, PT, RZ, c[0x0][0x370], PT ;  /* 0x0000dc00ff007a0c */ /* 0x000fe20003f05070 */
[----:B------:R-:W2:Y:S01]  /*1100*/  LDL.LU R16, [R1+0xec] ;  /* 0x0000ec0001107983 */ /* 0x000ea20000300800 */
[----:B------:R-:W-:Y:S02]  /*1110*/  IMAD.IADD R4, R2, 0x1, -R4 ;  /* 0x0000000102047824 */ /* 0x000fe400078e0a04 */
[----:B------:R-:W-:Y:S01]  /*1120*/  ISETP.NE.AND P1, PT, R5, 0x1, PT ;  /* 0x000000010500780c */ /* 0x000fe20003f25270 */
[----:B------:R-:W-:Y:S01]  /*1130*/  IMAD.MOV.U32 R132, RZ, RZ, RZ ;  /* 0x000000ffff847224 */ /* 0x000fe200078e00ff */
[----:B------:R-:W-:Y:S01]  /*1140*/  ISETP.NE.AND.EX P0, PT, RZ, c[0x0][0x374], PT, P0 ;  /* 0x0000dd00ff007a0c */ /* 0x000fe20003f05300 */
[----:B------:R-:W-:-:S04]  /*1150*/  IMAD R4, R3, c[0x0][0x554], R4 ;  /* 0x0001550003047a24 */ /* 0x000fc800078e0204 */
[----:B------:R-:W-:-:S06]  /*1160*/  IMAD.MOV.U32 R15, RZ, RZ, R4 ;  /* 0x000000ffff0f7224 */ /* 0x000fcc00078e0004 */
[----:B------:R-:W-:-:S04]  /*1170*/  @P1 IMAD.HI.U32 R2, R4, c[0x0][0x54c], RZ ;  /* 0x0001530004021a27 */ /* 0x000fc800078e00ff */
[----:B------:R-:W-:Y:S01]  /*1180*/  @P0 IMAD.MOV.U32 R3, RZ, RZ, 0x4 ;  /* 0x00000004ff030424 */ /* 0x000fe200078e00ff */
[----:B------:R-:W-:-:S05]  /*1190*/  @P1 SHF.R.U32.HI R15, RZ, c[0x0][0x550], R2 ;  /* 0x00015400ff0f1a19 */ /* 0x000fca0000011602 */
[----:B------:R-:W-:Y:S01]  /*11a0*/  @P0 IMAD.WIDE R2, R15, R3, c[0x0][0x370] ;  /* 0x0000dc000f020625 */ /* 0x000fe200078e0203 */
[----:B------:R1:W-:Y:S04]  /*11b0*/  STL [R1+0xe0], R15 ;  /* 0x0000e00f01007387 */ /* 0x0003e80000100800 */
[----:B------:R3:W4:Y:S01]  /*11c0*/  @P0 LDG.E R132, [R2.64] ;  /* 0x0000000602840981 */ /* 0x000722000c1e1900 */
[----:B------:R-:W-:Y:S01]  /*11d0*/  IMAD.MOV.U32 R12, RZ, RZ, R0 ;  /* 0x000000ffff0c7224 */ /* 0x000fe200078e0000 */
[----:B------:R-:W-:Y:S01]  /*11e0*/  BSSY B0, `(.L_x_1039) ;  /* 0x0000047000007945 */ /* 0x000fe20003800000 */
[----:B------:R-:W-:Y:S02]  /*11f0*/  IMAD.MOV.U32 R14, RZ, RZ, c[0x0][0x2c4] ;  /* 0x0000b100ff0e7624 */ /* 0x000fe400078e00ff */
[----:B------:R-:W-:-:S03]  /*1200*/  IMAD.MOV.U32 R28, RZ, RZ, 0x40 ;  /* 0x00000040ff1c7424 */ /* 0x000fc600078e00ff */
[----:B------:R-:W-:Y:S02]  /*1210*/  ISETP.NE.AND P3, PT, R14, 0x1, PT ;  /* 0x000000010e00780c */ /* 0x000fe40003f65270 */
[----:B------:R-:W-:Y:S01]  /*1220*/  IADD3 R5, R28, -c[0x0][0x168], RZ ;  /* 0x80005a001c057a10 */ /* 0x000fe20007ffe0ff */
[----:B---3--:R-:W-:-:S05]  /*1230*/  IMAD.MOV.U32 R2, RZ, RZ, c[0x0][0x53c] ;  /* 0x00014f00ff027624 */ /* 0x008fca00078e00ff */
[----:B------:R-:W-:Y:S02]  /*1240*/  ISETP.NE.AND P0, PT, R2, 0x1, PT ;  /* 0x000000010200780c */ /* 0x000fe40003f05270 */
[----:B------:R-:W-:-:S11]  /*1250*/  LOP3.LUT R2, R0, 0x1ffffff, RZ, 0x3c, !PT ;  /* 0x01ffffff00027812 */ /* 0x000fd600078e3cff */
[----:B------:R-:W-:Y:S01]  /*1260*/  @P0 IMAD.HI.U32 R3, R0, c[0x0][0x540], RZ ;  /* 0x0001500000030a27 */ /* 0x000fe200078e00ff */
[----:B------:R-:W-:-:S03]  /*1270*/  IADD3 R0, R2, c[0x0][0x53c], RZ ;  /* 0x00014f0002007a10 */ /* 0x000fc60007ffe0ff */
[----:B------:R-:W-:Y:S01]  /*1280*/  IMAD.MOV.U32 R2, RZ, RZ, c[0x0][0x2ac] ;  /* 0x0000ab00ff027624 */ /* 0x000fe200078e00ff */
[----:B------:R-:W-:-:S03]  /*1290*/  @P0 SHF.R.U32.HI R12, RZ, c[0x0][0x544], R3 ;  /* 0x00015100ff0c0a19 */ /* 0x000fc60000011603 */
[----:B------:R-:W-:Y:S02]  /*12a0*/  IMAD R169, R2, c[0x0][0x1d0], RZ ;  /* 0x0000740002a97a24 */ /* 0x000fe400078e02ff */
[----:B------:R-:W-:Y:S01]  /*12b0*/  IMAD R0, R12, c[0x0][0x53c], R0 ;  /* 0x00014f000c007a24 */ /* 0x000fe200078e0200 */
[----:B------:R1:W-:Y:S01]  /*12c0*/  STL [R1+0xe8], R12 ;  /* 0x0000e80c01007387 */ /* 0x0003e20000100800 */
[----:B------:R-:W-:Y:S01]  /*12d0*/  IMAD R2, R2, c[0x0][0x1d0], R5 ;  /* 0x0000740002027a24 */ /* 0x000fe200078e0205 */
[----:B------:R-:W-:Y:S01]  /*12e0*/  IADD3 R5, R169, 0x3f, RZ ;  /* 0x0000003fa9057810 */ /* 0x000fe20007ffe0ff */
[----:B------:R-:W-:-:S05]  /*12f0*/  IMAD.SHL.U32 R11, R0, 0x80, RZ ;  /* 0x00000080000b7824 */ /* 0x000fca00078e00ff */
[----:B------:R-:W-:Y:S01]  /*1300*/  IADD3 R0, R11, 0x7f, RZ ;  /* 0x0000007f0b007810 */ /* 0x000fe20007ffe0ff */
[----:B------:R1:W-:Y:S04]  /*1310*/  STL [R1+0xf0], R11 ;  /* 0x0000f00b01007387 */ /* 0x0003e80000100800 */
[----:B------:R-:W-:-:S05]  /*1320*/  @P3 IMAD.HI.U32 R3, R0, c[0x0][0x2c8], RZ ;  /* 0x0000b20000033a27 */ /* 0x000fca00078e00ff */
[----:B------:R-:W-:-:S05]  /*1330*/  @P3 SHF.R.U32.HI R0, RZ, c[0x0][0x2cc], R3 ;  /* 0x0000b300ff003a19 */ /* 0x000fca0000011603 */
[----:B------:R-:W-:Y:S01]  /*1340*/  IMAD.IADD R0, R2, 0x1, R0 ;  /* 0x0000000102007824 */ /* 0x000fe200078e0200 */
[----:B------:R-:W-:-:S04]  /*1350*/  SHF.R.S32.HI R2, RZ, 0x1f, R5 ;  /* 0x0000001fff027819 */ /* 0x000fc80000011405 */
[----:B------:R-:W-:Y:S02]  /*1360*/  SHF.R.S32.HI R3, RZ, 0x1f, R0 ;  /* 0x0000001fff037819 */ /* 0x000fe40000011400 */
[----:B------:R-:W-:Y:S02]  /*1370*/  LEA.HI R2, R2, R5, RZ, 0x6 ;  /* 0x0000000502027211 */ /* 0x000fe400078f30ff */
[----:B------:R-:W-:Y:S02]  /*1380*/  LEA.HI R3, R3, R0, RZ, 0x6 ;  /* 0x0000000003037211 */ /* 0x000fe400078f30ff */
[----:B------:R-:W-:Y:S02]  /*1390*/  SHF.R.S32.HI R0, RZ, 0x6, R2 ;  /* 0x00000006ff007819 */ /* 0x000fe40000011402 */
[----:B------:R-:W-:-:S04]  /*13a0*/  SHF.R.S32.HI R2, RZ, 0x6, R3 ;  /* 0x00000006ff027819 */ /* 0x000fc80000011403 */
[----:B------:R-:W-:Y:S01]  /*13b0*/  IMNMX R7, R0, R2, PT ;  /* 0x0000000200077217 */ /* 0x000fe20003800200 */
[----:B------:R-:W-:Y:S02]  /*13c0*/  IMAD.MOV R0, RZ, RZ, -R15 ;  /* 0x000000ffff007224 */ /* 0x000fe400078e0a0f */
[----:B------:R-:W-:Y:S01]  /*13d0*/  IMAD.MOV.U32 R2, RZ, RZ, RZ ;  /* 0x000000ffff027224 */ /* 0x000fe200078e00ff */
[----:B------:R-:W-:Y:S01]  /*13e0*/  ISETP.GE.AND P0, PT, R7, 0x1, PT ;  /* 0x000000010700780c */ /* 0x000fe20003f06270 */
[----:B------:R-:W-:Y:S01]  /*13f0*/  IMAD R134, R0, c[0x0][0x548], R4 ;  /* 0x0001520000867a24 */ /* 0x000fe200078e0204 */
[----:B--2---:R-:W-:-:S04]  /*1400*/  LOP3.LUT R16, R16, 0xfffffffd, RZ, 0xc0, !PT ;  /* 0xfffffffd10107812 */ /* 0x004fc800078ec0ff */
[----:B------:R-:W-:-:S05]  /*1410*/  @P3 LOP3.LUT R16, R16, 0x2, RZ, 0xfc, !PT ;  /* 0x0000000210103812 */ /* 0x000fca00078efcff */
[----:B------:R1:W-:Y:S04]  /*1420*/  STL [R1+0xec], R16 ;  /* 0x0000ec1001007387 */ /* 0x0003e80000100800 */
[----:B----4-:R1:W-:Y:S04]  /*1430*/  STL [R1+0xb4], R132 ;  /* 0x0000b48401007387 */ /* 0x0103e80000100800 */
[----:B------:R1:W-:Y:S01]  /*1440*/  STL [R1+0xe4], R134 ;  /* 0x0000e48601007387 */ /* 0x0003e20000100800 */
[----:B------:R-:W-:Y:S05]  /*1450*/  @!P0 BRA `(.L_x_1040) ;  /* 0x000001f000008947 */ /* 0x000fea0003800000 */
[----:B------:R-:W-:-:S04]  /*1460*/  SHF.R.U32.HI R0, RZ, 0x10, R12 ;  /* 0x00000010ff007819 */ /* 0x000fc8000001160c */
[----:B------:R-:W-:-:S04]  /*1470*/  ISETP.NE.AND P0, PT, R0, RZ, PT ;  /* 0x000000ff0000720c */ /* 0x000fc80003f05270 */
[----:B------:R-:W-:-:S04]  /*1480*/  SEL R0, R0, c[0x0][0x338], P0 ;  /* 0x0000ce0000007a07 */ /* 0x000fc80000000000 */
[----:B------:R-:W-:Y:S02]  /*1490*/  IABS R3, R0 ;  /* 0x0000000000037213 */ /* 0x000fe40000000000 */
[----:B------:R-:W-:Y:S02]  /*14a0*/  IADD3 R6, R0, -0x1, R7 ;  /* 0xffffffff00067810 */ /* 0x000fe40007ffe007 */
[----:B------:R-:W2:Y:S02]  /*14b0*/  I2F.RP R4, R3 ;  /* 0x0000000300047306 */ /* 0x000ea40000209400 */
[----:B------:R-:W-:Y:S02]  /*14c0*/  IABS R10, R6 ;  /* 0x00000006000a7213 */ /* 0x000fe40000000000 */
[----:B------:R-:W-:-:S04]  /*14d0*/  LOP3.LUT R6, R6, R0, RZ, 0x3c, !PT ;  /* 0x0000000006067212 */ /* 0x000fc800078e3cff */
[----:B------:R-:W-:Y:S01]  /*14e0*/  ISETP.GE.AND P1, PT, R6, RZ, PT ;  /* 0x000000ff0600720c */ /* 0x000fe20003f26270 */
[----:B--2---:R-:W2:Y:S02]  /*14f0*/  MUFU.RCP R4, R4 ;  /* 0x0000000400047308 */ /* 0x004ea40000001000 */
[----:B--2---:R-:W-:-:S06]  /*1500*/  IADD3 R4, R4, 0xffffffe, RZ ;  /* 0x0ffffffe04047810 */ /* 0x004fcc0007ffe0ff */
[----:B------:R-:W2:Y:S02]  /*1510*/  F2I.FTZ.U32.TRUNC.NTZ R5, R4 ;  /* 0x0000000400057305 */ /* 0x000ea4000021f000 */
[----:B--2---:R-:W-:Y:S02]  /*1520*/  IMAD.MOV R2, RZ, RZ, -R5 ;  /* 0x000000ffff027224 */ /* 0x004fe400078e0a05 */
[----:B------:R-:W-:Y:S02]  /*1530*/  IMAD.MOV.U32 R4, RZ, RZ, RZ ;  /* 0x000000ffff047224 */ /* 0x000fe400078e00ff */
        /* <DEDUP_REMOVED lines=13> */
[----:B------:R-:W-:-:S13]  /*1610*/  ISETP.GE.U32.AND P2, PT, R4, R3, PT ;  /* 0x000000030400720c */ /* 0x000fda0003f46070 */
[----:B------:R-:W-:-:S05]  /*1620*/  @P2 IADD3 R2, R2, 0x1, RZ ;  /* 0x0000000102022810 */ /* 0x000fca0007ffe0ff */
[----:B------:R-:W-:Y:S01]  /*1630*/  @!P1 IMAD.MOV R2, RZ, RZ, -R2 ;  /* 0x000000ffff029224 */ /* 0x000fe200078e0a02 */
[----:B------:R-:W-:Y:S02]  /*1640*/  @!P0 LOP3.LUT R2, RZ, R0, RZ, 0x33, !PT ;  /* 0x00000000ff028212 */ /* 0x000fe400078e33ff */
.L_x_1040:
[----:B------:R-:W-:Y:S05]  /*1650*/  BSYNC B0 ;  /* 0x0000000000007941 */ /* 0x000fea0003800000 */
.L_x_1039:
[----:B------:R-:W-:Y:S01]  /*1660*/  LOP3.LUT R0, R12, 0xffff, RZ, 0xc0, !PT ;  /* 0x0000ffff0c007812 */ /* 0x000fe200078ec0ff */
[----:B------:R-:W-:Y:S01]  /*1670*/  CS2R R130, SRZ ;  /* 0x0000000000827805 */ /* 0x000fe2000001ff00 */
[----:B-1----:R-:W-:Y:S01]  /*1680*/  CS2R R12, SRZ ;  /* 0x00000000000c7805 */ /* 0x002fe2000001ff00 */
[----:B------:R-:W-:Y:S01]  /*1690*/  CS2R R128, SRZ ;  /* 0x0000000000807805 */ /* 0x000fe2000001ff00 */
[----:B------:R-:W-:Y:S01]  /*16a0*/  CS2R R126, SRZ ;  /* 0x00000000007e7805 */ /* 0x000fe2000001ff00 */
[----:B------:R-:W-:Y:S01]  /*16b0*/  IMAD R133, R0, R2, RZ ;  /* 0x0000000200857224 */ /* 0x000fe200078e02ff */
[----:B------:R-:W-:Y:S01]  /*16c0*/  PRMT R0, RZ, 0x7610, R0 ;  /* 0x00007610ff007816 */ /* 0x000fe20000000000 */
[----:B------:R-:W-:Y:S01]  /*16d0*/  CS2R R124, SRZ ;  /* 0x00000000007c7805 */ /* 0x000fe2000001ff00 */
        /* <DEDUP_REMOVED lines=66> */
[----:B-1----:R-:W-:-:S04]  /*1b00*/  ISETP.NE.U32.AND P0, PT, RZ, c[0x0][0x340], PT ;  /* 0x0000d000ff007a0c */ /* 0x002fc80003f05070 */
[----:B------:R-:W-:-:S13]  /*1b10*/  ISETP.NE.AND.EX P0, PT, RZ, c[0x0][0x344], PT, P0 ;  /* 0x0000d100ff007a0c */ /* 0x000fda0003f05300 */
[----:B------:R-:W-:-:S04]  /*1b20*/  @P0 IMAD.MOV.U32 R2, RZ, RZ, 0x4 ;  /* 0x00000004ff020424 */ /* 0x000fc800078e00ff */
[----:B------:R-:W-:-:S05]  /*1b30*/  @P0 IMAD.WIDE R2, R15, R2, c[0x0][0x340] ;  /* 0x0000d0000f020625 */ /* 0x000fca00078e0202 */
[----:B------:R1:W5:Y:S01]  /*1b40*/  @P0 LDG.E R0, [R2.64] ;  /* 0x0000000602000981 */ /* 0x000362000c1e1900 */
[----:B------:R-:W-:Y:S01]  /*1b50*/  WARPSYNC 0xffffffff ;  /* 0xffffffff00007948 */ /* 0x000fe20003800000 */
[----:B------:R-:W-:Y:S02]  /*1b60*/  @!P0 MOV R0, R15 ;  /* 0x0000000f00008202 */ /* 0x000fe40000000f00 */
[----:B-1----:R-:W1:Y:S01]  /*1b70*/  S2R R6, SR_TID.X ;  /* 0x0000000000067919 */ /* 0x002e620000002100 */
[----:B------:R-:W-:Y:S01]  /*1b80*/  IMAD.MOV.U32 R87, RZ, RZ, c[0x0][0x2b8] ;  /* 0x0000ae00ff577624 */ /* 0x000fe200078e00ff */
[----:B------:R-:W-:Y:S01]  /*1b90*/  IADD3 R72, R5, -0x1, RZ ;  /* 0xffffffff05487810 */ /* 0x000fe20007ffe0ff */
[----:B------:R-:W-:Y:S01]  /*1ba0*/  IMAD.MOV.U32 R4, RZ, RZ, R16 ;  /* 0x000000ffff047224 */ /* 0x000fe200078e0010 */
[----:B-----5:R-:W-:Y:S01]  /*1bb0*/  SHF.R.S32.HI R3, RZ, 0x1f, R0 ;  /* 0x0000001fff037819 */ /* 0x020fe20000011400 */
[----:B------:R-:W-:Y:S01]  /*1bc0*/  IMAD.WIDE.U32 R88, R0, c[0x0][0x2b0], RZ ;  /* 0x0000ac0000587a25 */ /* 0x000fe200078e00ff */
[----:B------:R-:W-:Y:S01]  /*1bd0*/  ISETP.NE.AND P1, PT, R87, 0x1, PT ;  /* 0x000000015700780c */ /* 0x000fe20003f25270 */
[----:B------:R-:W-:Y:S01]  /*1be0*/  BAR.SYNC.DEFER_BLOCKING 0x0 ;  /* 0x0000000000007b1d */ /* 0x000fe20000010000 */
[----:B------:R-:W-:Y:S01]  /*1bf0*/  LOP3.LUT R4, R4, 0xfffffffe, RZ, 0xc0, !PT ;  /* 0xfffffffe04047812 */ /* 0x000fe200078ec0ff */
[----:B------:R-:W-:-:S10]  /*1c00*/  IMAD.MOV.U32 R36, RZ, RZ, RZ ;  /* 0x000000ffff247224 */ /* 0x000fd400078e00ff */
[----:B------:R-:W-:Y:S02]  /*1c10*/  @P1 LOP3.LUT R4, R4, 0x1, RZ, 0xfc, !PT ;  /* 0x0000000104041812 */ /* 0x000fe400078efcff */
[----:B-1----:R-:W-:-:S03]  /*1c20*/  SHF.R.S32.HI R25, RZ, 0x1f, R6 ;  /* 0x0000001fff197819 */ /* 0x002fc60000011406 */
[----:B------:R1:W-:Y:S01]  /*1c30*/  STL [R1+0xec], R4 ;  /* 0x0000ec0401007387 */ /* 0x0003e20000100800 */
[----:B------:R-:W-:Y:S02]  /*1c40*/  SHF.R.S32.HI R168, RZ, 0x1f, R6 ;  /* 0x0000001fffa87819 */ /* 0x000fe40000011406 */
[-C--:B------:R-:W-:Y:S01]  /*1c50*/  LEA.HI R25, R25, R6.reuse, RZ, 0x3 ;  /* 0x0000000619197211 */ /* 0x080fe200078f18ff */
[----:B------:R-:W-:Y:S01]  /*1c60*/  STL.64 [R1+0xc0], R88 ;  /* 0x0000c05801007387 */ /* 0x000fe20000100a00 */
[----:B------:R-:W-:Y:S02]  /*1c70*/  LEA.HI R168, R168, R6, RZ, 0x3 ;  /* 0x00000006a8a87211 */ /* 0x000fe400078f18ff */
[----:B------:R-:W-:Y:S02]  /*1c80*/  LOP3.LUT R25, R25, 0xfffffff8, RZ, 0xc0, !PT ;  /* 0xfffffff819197812 */ /* 0x000fe400078ec0ff */
[----:B------:R-:W-:-:S03]  /*1c90*/  SHF.R.S32.HI R168, RZ, 0x3, R168 ;  /* 0x00000003ffa87819 */ /* 0x000fc600000114a8 */
[----:B------:R-:W-:-:S04]  /*1ca0*/  IMAD.IADD R25, R6, 0x1, -R25 ;  /* 0x0000000106197824 */ /* 0x000fc800078e0a19 */
[----:B------:R-:W-:-:S04]  /*1cb0*/  IMAD R77, R25, 0x20, R168 ;  /* 0x00000020194d7824 */ /* 0x000fc800078e02a8 */
[----:B------:R-:W-:-:S04]  /*1cc0*/  IMAD R2, R72, 0x40, R77 ;  /* 0x0000004048027824 */ /* 0x000fc800078e024d */
        /* <DEDUP_REMOVED lines=9> */
[----:B------:R-:W-:Y:S01]  /*1d60*/  STL [R1+0xd4], R86 ;  /* 0x0000d45601007387 */ /* 0x000fe20000100800 */
        /* <DEDUP_REMOVED lines=14> */
[----:B------:R-:W-:Y:S01]  /*1e50*/  SHF.R.S32.HI R23, RZ, 0x1f, R134 ;  /* 0x0000001fff177819 */ /* 0x000fe20000011486 */
[----:B-1----:R-:W-:Y:S01]  /*1e60*/  IMAD.IADD R4, R11, 0x1, R77 ;  /* 0x000000010b047824 */ /* 0x002fe200078e024d */
[----:B------:R-:W-:-:S03]  /*1e70*/  SHF.R.S32.HI R6, RZ, 0x1f, R15 ;  /* 0x0000001fff067819 */ /* 0x000fc6000001140f */
[----:B------:R-:W-:Y:S02]  /*1e80*/  IMAD R5, R23, c[0x0][0x1b8], RZ ;  /* 0x00006e0017057a24 */ /* 0x000fe400078e02ff */
[----:B------:R-:W-:-:S04]  /*1e90*/  @P3 IMAD.HI.U32 R7, R4, c[0x0][0x2c8], RZ ;  /* 0x0000b20004073a27 */ /* 0x000fc800078e00ff */
[C---:B------:R-:W-:Y:S02]  /*1ea0*/  IMAD R5, R134.reuse, c[0x0][0x1bc], R5 ;  /* 0x00006f0086057a24 */ /* 0x040fe400078e0205 */
[----:B------:R-:W-:Y:S01]  /*1eb0*/  IMAD.MOV.U32 R0, RZ, RZ, R4 ;  /* 0x000000ffff007224 */ /* 0x000fe200078e0004 */
[----:B------:R-:W-:Y:S01]  /*1ec0*/  @P3 SHF.R.U32.HI R0, RZ, c[0x0][0x2cc], R7 ;  /* 0x0000b300ff003a19 */ /* 0x000fe20000011607 */
[----:B------:R-:W-:-:S04]  /*1ed0*/  IMAD.WIDE.U32 R2, R134, c[0x0][0x1b8], RZ ;  /* 0x00006e0086027a25 */ /* 0x000fc800078e00ff */
[----:B------:R-:W-:Y:S02]  /*1ee0*/  IMAD.IADD R3, R3, 0x1, R5 ;  /* 0x0000000103037824 */ /* 0x000fe400078e0205 */
[----:B------:R-:W-:Y:S01]  /*1ef0*/  IMAD R5, R6, c[0x0][0x1c0], RZ ;  /* 0x0000700006057a24 */ /* 0x000fe200078e02ff */
[----:B------:R-:W-:Y:S01]  /*1f00*/  SHF.R.S32.HI R7, RZ, 0x1f, R0 ;  /* 0x0000001fff077819 */ /* 0x000fe20000011400 */
[----:B------:R-:W-:-:S04]  /*1f10*/  IMAD.WIDE.U32 R2, R15, c[0x0][0x1c0], R2 ;  /* 0x000070000f027a25 */ /* 0x000fc800078e0002 */
[----:B------:R-:W-:Y:S02]  /*1f20*/  IMAD R6, R15, c[0x0][0x1c4], R5 ;  /* 0x000071000f067a24 */ /* 0x000fe400078e0205 */
        /* <DEDUP_REMOVED lines=14> */
[----:B------:R-:W2:Y:S01]  /*2010*/  SHFL.IDX PT, R3, R17, RZ, 0x181f ;  /* 0x00181fff11037589 */ /* 0x000ea200000e0000 */
[----:B------:R-:W-:-:S03]  /*2020*/  IMAD R24, R14, c[0x0][0x168], RZ ;  /* 0x00005a000e187a24 */ /* 0x000fc600078e02ff */
[----:B------:R-:W3:Y:S01]  /*2030*/  SHFL.IDX PT, R4, R16, RZ, 0x181f ;  /* 0x00181fff10047589 */ /* 0x000ee200000e0000 */
[----:B------:R-:W-:-:S05]  /*2040*/  IMAD.IADD R20, R168, 0x1, R11 ;  /* 0x00000001a8147824 */ /* 0x000fca00078e020b */
[C---:B------:R-:W-:Y:S01]  /*2050*/  ISETP.GE.AND P0, PT, R20.reuse, R24, PT ;  /* 0x000000181400720c */ /* 0x040fe20003f06270 */
[----:B------:R-:W1:Y:S01]  /*2060*/  SHFL.IDX PT, R0, R17, 0x1, 0x181f ;  /* 0x00381f0011007f89 */ /* 0x000e6200000e0000 */
[----:B------:R-:W-:-:S03]  /*2070*/  IADD3 R5, R20, 0x20, RZ ;  /* 0x0000002014057810 */ /* 0x000fc60007ffe0ff */
[----:B------:R-:W1:Y:S01]  /*2080*/  SHFL.IDX PT, R2, R16, 0x1, 0x181f ;  /* 0x00381f0010027f89 */ /* 0x000e6200000e0000 */
[----:B------:R-:W-:Y:S01]  /*2090*/  ISETP.GE.AND P1, PT, R5, R24, PT ;  /* 0x000000180500720c */ /* 0x000fe20003f26270 */
[----:B------:R-:W-:-:S06]  /*20a0*/  IMAD.WIDE.U32 R84, R134, c[0x0][0x1e8], RZ ;  /* 0x00007a0086547a25 */ /* 0x000fcc00078e00ff */
[----:B--2---:R-:W-:-:S04]  /*20b0*/  @!P0 LEA R10, P3, R32, R3, 0x1 ;  /* 0x00000003200a8211 */ /* 0x004fc800078608ff */
[-C--:B---3--:R-:W-:Y:S02]  /*20c0*/  @!P0 LEA.HI.X R11, R32, R4.reuse, R35, 0x1, P3 ;  /* 0x00000004200b8211 */ /* 0x088fe400018f0c23 */
[-C--:B----4-:R-:W-:Y:S02]  /*20d0*/  @!P0 LEA R6, P3, R30, R3.reuse, 0x1 ;  /* 0x000000031e068211 */ /* 0x090fe400078608ff */
[----:B------:R-:W-:Y:S02]  /*20e0*/  ISETP.GE.AND P4, PT, R32, c[0x0][0x198], PT ;  /* 0x0000660020007a0c */ /* 0x000fe40003f86270 */
[----:B------:R-:W-:Y:S02]  /*20f0*/  @!P0 LEA.HI.X R7, R30, R4, R33, 0x1, P3 ;  /* 0x000000041e078211 */ /* 0x000fe400018f0c21 */
[C---:B------:R-:W-:Y:S02]  /*2100*/  ISETP.GE.AND P3, PT, R26.reuse, c[0x0][0x198], PT ;  /* 0x000066001a007a0c */ /* 0x040fe40003f66270 */
[----:B------:R-:W-:-:S02]  /*2110*/  @!P0 LEA R12, P2, R26, R3, 0x1 ;  /* 0x000000031a0c8211 */ /* 0x000fc400078408ff */
[C---:B------:R-:W-:Y:S02]  /*2120*/  ISETP.GE.AND P5, PT, R31.reuse, c[0x0][0x198], PT ;  /* 0x000066001f007a0c */ /* 0x040fe40003fa6270 */
        /* <DEDUP_REMOVED lines=18> */
[----:B------:R-:W3:Y:S02]  /*2250*/  SHFL.IDX PT, R0, R17, 0x2, 0x181f ;  /* 0x00581f0011007f89 */ /* 0x000ee400000e0000 */
[----:B------:R-:W-:Y:S02]  /*2260*/  @!P1 LEA.HI.X R5, R30, R2, R33, 0x1, P0 ;  /* 0x000000021e059211 */ /* 0x000fe400000f0c21 */
[----:B------:R-:W4:Y:S01]  /*2270*/  SHFL.IDX PT, R2, R16, 0x2, 0x181f ;  /* 0x00581f0010027f89 */ /* 0x000f2200000e0000 */
[----:B------:R-:W-:-:S03]  /*2280*/  ISETP.GE.AND P0, PT, R3, R24, PT ;  /* 0x000000180300720c */ /* 0x000fc60003f06270 */
[----:B------:R1:W-:Y:S04]  /*2290*/  @!P1 LDGSTS.E.BYPASS.LTC128B.128 [R29+0x9100], [R6.64], !P5 ;  /* 0x09100000061d9fae */ /* 0x0003e8000e901d46 */
[----:B------:R1:W-:Y:S04]  /*22a0*/  @!P1 LDGSTS.E.BYPASS.LTC128B.128 [R29+0xd100], [R4.64], !P6 ;  /* 0x0d100000041d9fae */ /* 0x0003e8000f101d46 */
[----:B------:R-:W1:Y:S02]  /*22b0*/  SHFL.IDX PT, R12, R17, 0x3, 0x181f ;  /* 0x00781f00110c7f89 */ /* 0x000e6400000e0000 */
[----:B---3--:R-:W-:-:S04]  /*22c0*/  @!P0 LEA R10, P1, R32, R0, 0x1 ;  /* 0x00000000200a8211 */ /* 0x008fc800078208ff */
[----:B----4-:R-:W-:Y:S02]  /*22d0*/  @!P0 LEA.HI.X R11, R32, R2, R35, 0x1, P1 ;  /* 0x00000002200b8211 */ /* 0x010fe400008f0c23 */
[CC--:B--2---:R-:W-:Y:S01]  /*22e0*/  @!P0 LEA R8, P1, R31.reuse, R0.reuse, 0x1 ;  /* 0x000000001f088211 */ /* 0x0c4fe200078208ff */
[----:B------:R-:W2:Y:S01]  /*22f0*/  SHFL.IDX PT, R13, R16, 0x3, 0x181f ;  /* 0x00781f00100d7f89 */ /* 0x000ea200000e0000 */
[----:B------:R-:W-:Y:S02]  /*2300*/  @!P0 LEA R14, P2, R26, R0, 0x1 ;  /* 0x000000001a0e8211 */ /* 0x000fe400078408ff */
[----:B------:R-:W-:Y:S02]  /*2310*/  @!P0 LEA.HI.X R9, R31, R2, R34, 0x1, P1 ;  /* 0x000000021f098211 */ /* 0x000fe400008f0c22 */
[----:B------:R-:W-:Y:S02]  /*2320*/  IADD3 R20, R20, 0x60, RZ ;  /* 0x0000006014147810 */ /* 0x000fe40007ffe0ff */
[----:B-1----:R-:W-:Y:S01]  /*2330*/  @!P0 LEA R4, P1, R30, R0, 0x1 ;  /* 0x000000001e048211 */ /* 0x002fe200078208ff */
[----:B------:R-:W-:Y:S01]  /*2340*/  IMAD.MOV R0, RZ, RZ, -R21 ;  /* 0x000000ffff007224 */ /* 0x000fe200078e0a15 */
[----:B------:R-:W-:-:S02]  /*2350*/  @!P0 LEA.HI.X R15, R26, R2, R27, 0x1, P2 ;  /* 0x000000021a0f8211 */ /* 0x000fc400010f0c1b */
[----:B------:R-:W-:Y:S01]  /*2360*/  ISETP.GE.AND P2, PT, R20, R24, PT ;  /* 0x000000181400720c */ /* 0x000fe20003f46270 */
[----:B------:R-:W-:Y:S02]  /*2370*/  IMAD R22, R0, c[0x0][0x2b8], R22 ;  /* 0x0000ae0000167a24 */ /* 0x000fe400078e0216 */
[----:B------:R1:W-:Y:S04]  /*2380*/  @!P0 LDGSTS.E.BYPASS.LTC128B.128 [R29+0x2100], [R14.64], !P3 ;  /* 0x021000000e1d8fae */ /* 0x0003e8000d901d46 */
[----:B------:R3:W-:Y:S04]  /*2390*/  @!P0 LDGSTS.E.BYPASS.LTC128B.128 [R29+0x6100], [R10.64], !P4 ;  /* 0x061000000a1d8fae */ /* 0x0007e8000e101d46 */
[----:B------:R4:W-:Y:S01]  /*23a0*/  @!P0 LDGSTS.E.BYPASS.LTC128B.128 [R29+0xa100], [R8.64], !P5 ;  /* 0x0a100000081d8fae */ /* 0x0009e2000e901d46 */
[----:B------:R-:W-:Y:S01]  /*23b0*/  @!P0 LEA.HI.X R5, R30, R2, R33, 0x1, P1 ;  /* 0x000000021e058211 */ /* 0x000fe200008f0c21 */
[----:B------:R-:W-:Y:S01]  /*23c0*/  IMAD.WIDE.U32 R2, R22, c[0x0][0x1e0], RZ ;  /* 0x0000780016027a25 */ /* 0x000fe200078e00ff */
[----:B------:R-:W-:-:S03]  /*23d0*/  @!P2 LEA R6, P1, R26, R12, 0x1 ;  /* 0x0000000c1a06a211 */ /* 0x000fc600078208ff */
[----:B------:R1:W-:Y:S01]  /*23e0*/  @!P0 LDGSTS.E.BYPASS.LTC128B.128 [R29+0xe100], [R4.64], !P6 ;  /* 0x0e100000041d8fae */ /* 0x0003e2000f101d46 */
[----:B--2---:R-:W-:-:S05]  /*23f0*/  @!P2 LEA.HI.X R7, R26, R13, R27, 0x1, P1 ;  /* 0x0000000d1a07a211 */ /* 0x004fca00008f0c1b */
[----:B------:R2:W-:Y:S01]  /*2400*/  @!P2 LDGSTS.E.BYPASS.LTC128B.128 [R29+0x3100], [R6.64], !P3 ;  /* 0x03100000061dafae */ /* 0x0005e2000d901d46 */
[----:B----4-:R-:W-:-:S05]  /*2410*/  SHF.R.S32.HI R8, RZ, 0x1f, R22 ;  /* 0x0000001fff087819 */ /* 0x010fca0000011416 */
[----:B------:R-:W-:-:S04]  /*2420*/  IMAD R0, R8, c[0x0][0x1e0], RZ ;  /* 0x0000780008007a24 */ /* 0x000fc800078e02ff */
[----:B------:R-:W-:Y:S01]  /*2430*/  IMAD R0, R22, c[0x0][0x1e4], R0 ;  /* 0x0000790016007a24 */ /* 0x000fe200078e0200 */
[----:B-1----:R-:W-:-:S03]  /*2440*/  SHF.R.S32.HI R15, RZ, 0x1f, R36 ;  /* 0x0000001fff0f7819 */ /* 0x002fc60000011424 */
[----:B------:R-:W-:Y:S02]  /*2450*/  IMAD.IADD R3, R3, 0x1, R0 ;  /* 0x0000000103037824 */ /* 0x000fe400078e0200 */
[----:B------:R-:W-:Y:S01]  /*2460*/  IMAD R0, R23, c[0x0][0x1e8], RZ ;  /* 0x00007a0017007a24 */ /* 0x000fe200078e02ff */
[----:B------:R-:W-:Y:S01]  /*2470*/  @!P2 LEA R4, P0, R32, R12, 0x1 ;  /* 0x0000000c2004a211 */ /* 0x000fe200078008ff */
[----:B--2---:R-:W-:Y:S02]  /*2480*/  IMAD R6, R15, c[0x0][0x1f0], RZ ;  /* 0x00007c000f067a24 */ /* 0x004fe400078e02ff */
[----:B------:R-:W-:Y:S02]  /*2490*/  IMAD R0, R134, c[0x0][0x1ec], R0 ;  /* 0x00007b0086007a24 */ /* 0x000fe400078e0200 */
[----:B------:R-:W-:Y:S01]  /*24a0*/  IMAD.WIDE.U32 R2, R36, c[0x0][0x1f0], R2 ;  /* 0x00007c0024027a25 */ /* 0x000fe200078e0002 */
[----:B------:R-:W-:-:S03]  /*24b0*/  @!P2 LEA.HI.X R5, R32, R13, R35, 0x1, P0 ;  /* 0x0000000d2005a211 */ /* 0x000fc600000f0c23 */
[----:B------:R-:W-:Y:S01]  /*24c0*/  IMAD.IADD R83, R85, 0x1, R0 ;  /* 0x0000000155537824 */ /* 0x000fe200078e0200 */
[----:B------:R-:W-:Y:S01]  /*24d0*/  IADD3 R0, P0, R2, R84, RZ ;  /* 0x0000005402007210 */ /* 0x000fe20007f1e0ff */
[----:B------:R-:W-:Y:S01]  /*24e0*/  IMAD R6, R36, c[0x0][0x1f4], R6 ;  /* 0x00007d0024067a24 */ /* 0x000fe200078e0206 */
[----:B------:R1:W-:Y:S04]  /*24f0*/  @!P2 LDGSTS.E.BYPASS.LTC128B.128 [R29+0x7100], [R4.64], !P4 ;  /* 0x07100000041dafae */ /* 0x0003e8000e101d46 */
[----:B------:R-:W-:Y:S02]  /*2500*/  IADD3.X R2, R83, R3, R6, P0, !PT ;  /* 0x0000000353027210 */ /* 0x000fe400007fe406 */
[----:B---3--:R-:W-:-:S04]  /*2510*/  LEA R10, P0, R0, c[0x0][0x1c8], 0x1 ;  /* 0x00007200000a7a11 */ /* 0x008fc800078008ff */
[----:B------:R-:W-:Y:S02]  /*2520*/  LEA.HI.X R11, R0, c[0x0][0x1cc], R2, 0x1, P0 ;  /* 0x00007300000b7a11 */ /* 0x000fe400000f0c02 */
[CC--:B------:R-:W-:Y:S01]  /*2530*/  @!P2 LEA R2, P0, R31.reuse, R12.reuse, 0x1 ;  /* 0x0000000c1f02a211 */ /* 0x0c0fe200078008ff */
[----:B------:R-:W-:Y:S03]  /*2540*/  STL [R1+0x84], R36 ;  /* 0x0000842401007387 */ /* 0x000fe60000100800 */
[----:B------:R-:W-:Y:S01]  /*2550*/  @!P2 LEA.HI.X R3, R31, R13, R34, 0x1, P0 ;  /* 0x0000000d1f03a211 */ /* 0x000fe200000f0c22 */
[----:B------:R-:W-:Y:S04]  /*2560*/  STL [R1+0x8c], R22 ;  /* 0x00008c1601007387 */ /* 0x000fe80000100800 */
[----:B------:R-:W-:Y:S01]  /*2570*/  STL.64 [R1+0xb8], R84 ;  /* 0x0000b85401007387 */ /* 0x000fe20000100a00 */
[----:B-1----:R-:W-:-:S03]  /*2580*/  @!P2 LEA R4, P0, R30, R12, 0x1 ;  /* 0x0000000c1e04a211 */ /* 0x002fc600078008ff */
[----:B------:R-:W-:Y:S01]  /*2590*/  STL [R1+0xd0], R83 ;  /* 0x0000d05301007387 */ /* 0x000fe20000100800 */
[----:B------:R-:W-:-:S03]  /*25a0*/  @!P2 LEA.HI.X R5, R30, R13, R33, 0x1, P0 ;  /* 0x0000000d1e05a211 */ /* 0x000fc600000f0c21 */
[----:B------:R-:W2:Y:S04]  /*25b0*/  LDL R16, [R1+0x48] ;  /* 0x0000480001107983 */ /* 0x000ea80000100800 */
[----:B------:R-:W3:Y:S04]  /*25c0*/  LDL R13, [R1+0x50] ;  /* 0x00005000010d7983 */ /* 0x000ee80000100800 */
[----:B------:R-:W4:Y:S01]  /*25d0*/  LDL R12, [R1+0x4c] ;  /* 0x00004c00010c7983 */ /* 0x000f220000100800 */
[----:B------:R-:W-:-:S03]  /*25e0*/  IMAD R78, R72, -0x40, R169 ;  /* 0xffffffc0484e7824 */ /* 0x000fc600078e02a9 */
[----:B------:R-:W1:Y:S01]  /*25f0*/  SHFL.IDX PT, R0, R10, RZ, 0x181f ;  /* 0x00181fff0a007589 */ /* 0x000e6200000e0000 */
[----:B------:R-:W-:-:S03]  /*2600*/  IMAD.IADD R14, R78, 0x1, -R168 ;  /* 0x000000014e0e7824 */ /* 0x000fc600078e0aa8 */
[----:B------:R-:W1:Y:S02]  /*2610*/  SHFL.IDX PT, R7, R11, RZ, 0x181f ;  /* 0x00181fff0b077589 */ /* 0x000e6400000e0000 */
[----:B------:R-:W-:Y:S02]  /*2620*/  ISETP.GE.AND P1, PT, R14, 0x1, PT ;  /* 0x000000010e00780c */ /* 0x000fe40003f26270 */
[----:B------:R1:W-:Y:S04]  /*2630*/  @!P2 LDGSTS.E.BYPASS.LTC128B.128 [R29+0xb100], [R2.64], !P5 ;  /* 0x0b100000021dafae */ /* 0x0003e8000e901d46 */
[----:B------:R1:W-:Y:S04]  /*2640*/  @!P2 LDGSTS.E.BYPASS.LTC128B.128 [R29+0xf100], [R4.64], !P6 ;  /* 0x0f100000041dafae */ /* 0x0003e8000f101d46 */
[----:B------:R-:W1:Y:S03]  /*2650*/  SHFL.IDX PT, R10, R10, 0x1, 0x181f ;  /* 0x00381f000a0a7f89 */ /* 0x000e6600000e0000 */
[----:B------:R-:W-:Y:S01]  /*2660*/  @P1 ISETP.GE.AND P4, PT, R26, c[0x0][0x1d4], PT ;  /* 0x000075001a001a0c */ /* 0x000fe20003f86270 */
[----:B------:R-:W1:Y:S01]  /*2670*/  SHFL.IDX PT, R11, R11, 0x1, 0x181f ;  /* 0x00381f000b0b7f89 */ /* 0x000e6200000e0000 */
[----:B------:R-:W-:-:S03]  /*2680*/  @P1 ISETP.GE.AND P3, PT, R32, c[0x0][0x1d4], PT ;  /* 0x0000750020001a0c */ /* 0x000fc60003f66270 */
[----:B------:R-:W0:Y:S01]  /*2690*/  LDGDEPBAR ;  /* 0x00000000000079af */ /* 0x000e220000000000 */
[-C--:B-1----:R-:W-:Y:S02]  /*26a0*/  @P1 LEA R2, P0, R26, R0.reuse, 0x1 ;  /* 0x000000001a021211 */ /* 0x082fe400078008ff */
[----:B------:R-:W-:Y:S02]  /*26b0*/  @P1 LEA R4, P2, R32, R0, 0x1 ;  /* 0x0000000020041211 */ /* 0x000fe400078408ff */
[-C--:B------:R-:W-:Y:S02]  /*26c0*/  @P1 LEA.HI.X R3, R26, R7.reuse, R27, 0x1, P0 ;  /* 0x000000071a031211 */ /* 0x080fe400000f0c1b */
[----:B------:R-:W-:-:S03]  /*26d0*/  @P1 LEA.HI.X R5, R32, R7, R35, 0x1, P2 ;  /* 0x0000000720051211 */ /* 0x000fc600010f0c23 */
[----:B------:R1:W-:Y:S01]  /*26e0*/  @P1 LDGSTS.E.BYPASS.LTC128B.128 [R29+0x10100], [R2.64], !P4 ;  /* 0x10100000021d1fae */ /* 0x0003e2000e101d46 */
[C---:B------:R-:W-:Y:S02]  /*26f0*/  @P1 ISETP.GE.AND P4, PT, R31.reuse, c[0x0][0x1d4], PT ;  /* 0x000075001f001a0c */ /* 0x040fe40003f86270 */
[----:B------:R-:W-:Y:S01]  /*2700*/  ISETP.GE.AND P0, PT, R14, 0x21, PT ;  /* 0x000000210e00780c */ /* 0x000fe20003f06270 */
[----:B------:R1:W-:Y:S01]  /*2710*/  @P1 LDGSTS.E.BYPASS.LTC128B.128 [R29+0x12100], [R4.64], !P3 ;  /* 0x12100000041d1fae */ /* 0x0003e2000d901d46 */
[----:B------:R-:W-:Y:S02]  /*2720*/  @P1 ISETP.GE.AND P3, PT, R30, c[0x0][0x1d4], PT ;  /* 0x000075001e001a0c */ /* 0x000fe40003f66270 */
[----:B-1----:R-:W-:-:S04]  /*2730*/  @P1 LEA R2, P2, R31, R0, 0x1 ;  /* 0x000000001f021211 */ /* 0x002fc800078408ff */
[----:B------:R-:W-:Y:S02]  /*2740*/  @P1 LEA.HI.X R3, R31, R7, R34, 0x1, P2 ;  /* 0x000000071f031211 */ /* 0x000fe400010f0c22 */
[----:B------:R-:W-:-:S03]  /*2750*/  @P1 LEA R6, P2, R30, R0, 0x1 ;  /* 0x000000001e061211 */ /* 0x000fc600078408ff */
[----:B------:R1:W-:Y:S01]  /*2760*/  @P1 LDGSTS.E.BYPASS.LTC128B.128 [R29+0x14100], [R2.64], !P4 ;  /* 0x14100000021d1fae */ /* 0x0003e2000e101d46 */
[----:B------:R-:W-:Y:S02]  /*2770*/  @P1 LEA.HI.X R7, R30, R7, R33, 0x1, P2 ;  /* 0x000000071e071211 */ /* 0x000fe400010f0c21 */
[----:B------:R-:W-:-:S03]  /*2780*/  @P0 ISETP.GE.AND P4, PT, R26, c[0x0][0x1d4], PT ;  /* 0x000075001a000a0c */ /* 0x000fc60003f86270 */
[----:B------:R1:W-:Y:S01]  /*2790*/  @P1 LDGSTS.E.BYPASS.LTC128B.128 [R29+0x16100], [R6.64], !P3 ;  /* 0x16100000061d1fae */ /* 0x0003e2000d901d46 */
[----:B------:R-:W-:Y:S01]  /*27a0*/  @P0 ISETP.GE.AND P1, PT, R32, c[0x0][0x1d4], PT ;  /* 0x0000750020000a0c */ /* 0x000fe20003f26270 */
[----:B------:R-:W-:Y:S01]  /*27b0*/  IMAD R0, R8, c[0x0][0x208], RZ ;  /* 0x0000820008007a24 */ /* 0x000fe200078e02ff */
[-C--:B------:R-:W-:Y:S02]  /*27c0*/  @P0 LEA R4, P2, R26, R10.reuse, 0x1 ;  /* 0x0000000a1a040211 */ /* 0x080fe400078408ff */
[----:B------:R-:W-:Y:S02]  /*27d0*/  @P0 LEA R8, P3, R32, R10, 0x1 ;  /* 0x0000000a20080211 */ /* 0x000fe400078608ff */
[----:B------:R-:W-:Y:S02]  /*27e0*/  @P0 ISETP.GE.AND P5, PT, R31, c[0x0][0x1d4], PT ;  /* 0x000075001f000a0c */ /* 0x000fe40003fa6270 */
[-C--:B------:R-:W-:Y:S02]  /*27f0*/  @P0 LEA.HI.X R5, R26, R11.reuse, R27, 0x1, P2 ;  /* 0x0000000b1a050211 */ /* 0x080fe400010f0c1b */
[----:B------:R-:W-:Y:S01]  /*2800*/  @P0 LEA.HI.X R9, R32, R11, R35, 0x1, P3 ;  /* 0x0000000b20090211 */ /* 0x000fe200018f0c23 */
[----:B------:R-:W-:-:S02]  /*2810*/  IMAD R0, R22, c[0x0][0x20c], R0 ;  /* 0x0000830016007a24 */ /* 0x000fc400078e0200 */
[----:B------:R1:W-:Y:S04]  /*2820*/  @P0 LDGSTS.E.BYPASS.LTC128B.128 [R29+0x11100], [R4.64], !P4 ;  /* 0x11100000041d0fae */ /* 0x0003e8000e101d46 */
[----:B------:R2:W-:Y:S01]  /*2830*/  @P0 LDGSTS.E.BYPASS.LTC128B.128 [R29+0x13100], [R8.64], !P1 ;  /* 0x13100000081d0fae */ /* 0x0005e2000c901d46 */
[----:B-1----:R-:W-:Y:S01]  /*2840*/  IMAD.WIDE.U32 R2, R22, c[0x0][0x208], RZ ;  /* 0x0000820016027a25 */ /* 0x002fe200078e00ff */
[----:B------:R-:W-:Y:S02]  /*2850*/  @P0 ISETP.GE.AND P1, PT, R30, c[0x0][0x1d4], PT ;  /* 0x000075001e000a0c */ /* 0x000fe40003f26270 */
[----:B------:R-:W-:Y:S01]  /*2860*/  @P0 LEA R6, P2, R31, R10, 0x1 ;  /* 0x0000000a1f060211 */ /* 0x000fe200078408ff */
[----:B------:R-:W-:-:S03]  /*2870*/  IMAD.IADD R3, R3, 0x1, R0 ;  /* 0x0000000103037824 */ /* 0x000fc600078e0200 */
[----:B------:R-:W-:Y:S01]  /*2880*/  @P0 LEA.HI.X R7, R31, R11, R34, 0x1, P2 ;  /* 0x0000000b1f070211 */ /* 0x000fe200010f0c22 */
[----:B------:R-:W-:-:S04]  /*2890*/  IMAD.WIDE.U32 R18, R134, c[0x0][0x210], RZ ;  /* 0x0000840086127a25 */ /* 0x000fc800078e00ff */
[----:B------:R-:W-:Y:S01]  /*28a0*/  IMAD.WIDE.U32 R2, R36, c[0x0][0x218], R2 ;  /* 0x0000860024027a25 */ /* 0x000fe200078e0002 */
[----:B------:R1:W-:Y:S01]  /*28b0*/  @P0 LDGSTS.E.BYPASS.LTC128B.128 [R29+0x15100], [R6.64], !P5 ;  /* 0x15100000061d0fae */ /* 0x0003e2000e901d46 */
[----:B------:R-:W-:-:S03]  /*28c0*/  @P0 LEA R4, P4, R30, R10, 0x1 ;  /* 0x0000000a1e040211 */ /* 0x000fc600078808ff */
[----:B------:R-:W-:Y:S02]  /*28d0*/  IADD3 R0, P3, R2, R18, RZ ;  /* 0x0000001202007210 */ /* 0x000fe40007f7e0ff */
[----:B------:R-:W-:Y:S01]  /*28e0*/  @P0 LEA.HI.X R5, R30, R11, R33, 0x1, P4 ;  /* 0x0000000b1e050211 */ /* 0x000fe200020f0c21 */
[----:B------:R-:W-:-:S04]  /*28f0*/  IMAD R2, R15, c[0x0][0x218], RZ ;  /* 0x000086000f027a24 */ /* 0x000fc800078e02ff */
[----:B------:R1:W-:Y:S01]  /*2900*/  @P0 LDGSTS.E.BYPASS.LTC128B.128 [R29+0x17100], [R4.64], !P1 ;  /* 0x17100000041d0fae */ /* 0x0003e2000c901d46 */
[----:B------:R-:W-:Y:S02]  /*2910*/  IMAD R2, R36, c[0x0][0x21c], R2 ;  /* 0x0000870024027a24 */ /* 0x000fe400078e0202 */
[----:B-1----:R-:W-:Y:S01]  /*2920*/  IMAD R6, R23, c[0x0][0x210], RZ ;  /* 0x0000840017067a24 */ /* 0x002fe200078e02ff */
[----:B------:R-:W0:Y:S03]  /*2930*/  LDGDEPBAR ;  /* 0x00000000000079af */ /* 0x000e260000000000 */
[----:B------:R-:W-:Y:S01]  /*2940*/  IMAD R6, R134, c[0x0][0x214], R6 ;  /* 0x0000850086067a24 */ /* 0x000fe200078e0206 */
[----:B------:R-:W-:-:S03]  /*2950*/  LEA R10, P2, R0, c[0x0][0x1f8], 0x1 ;  /* 0x00007e00000a7a11 */ /* 0x000fc600078408ff */
[----:B------:R-:W-:-:S05]  /*2960*/  IMAD.IADD R4, R19, 0x1, R6 ;  /* 0x0000000113047824 */ /* 0x000fca00078e0206 */
[----:B------:R-:W-:-:S04]  /*2970*/  IADD3.X R2, R4, R3, R2, P3, !PT ;  /* 0x0000000304027210 */ /* 0x000fc80001ffe402 */
[----:B------:R-:W-:Y:S02]  /*2980*/  LEA.HI.X R0, R0, c[0x0][0x1fc], R2, 0x1, P2 ;  /* 0x00007f0000007a11 */ /* 0x000fe400010f0c02 */
[----:B------:R-:W-:Y:S01]  /*2990*/  R2P PR, R25, 0x6 ;  /* 0x0000000619007804 */ /* 0x000fe20000000000 */
[----:B------:R-:W-:-:S04]  /*29a0*/  DEPBAR.LE SB0, 0x1 ;  /* 0x000080400000791a */ /* 0x000fc80000000000 */
[----:B------:R-:W1:Y:S04]  /*29b0*/  S2R R25, SR_TID.X ;  /* 0x0000000000197919 */ /* 0x000e680000002100 */
[----:B------:R-:W-:Y:S01]  /*29c0*/  BAR.SYNC.DEFER_BLOCKING 0x0 ;  /* 0x0000000000007b1d */ /* 0x000fe20000010000 */
[----:B-1----:R-:W-:-:S04]  /*29d0*/  SHF.R.S32.HI R17, RZ, 0x1f, R25 ;  /* 0x0000001fff117819 */ /* 0x002fc80000011419 */
        /* <DEDUP_REMOVED lines=8> */
[----:B------:R-:W-:Y:S04]  /*2a60*/  STL.64 [R1+0xc8], R18 ;  /* 0x0000c81201007387 */ /* 0x000fe80000100a00 */
[----:B------:R-:W-:Y:S04]  /*2a70*/  STL [R1+0xd8], R4 ;  /* 0x0000d80401007387 */ /* 0x000fe80000100800 */
[----:B--2---:R-:W-:Y:S04]  /*2a80*/  LDSM.16.M88.4 R172, [R16] ;  /* 0x0000000010ac783b */ /* 0x004fe80000000200 */
[----:B---3--:R-:W-:Y:S04]  /*2a90*/  LDSM.16.M88.4 R192, [R13] ;  /* 0x000000000dc0783b */ /* 0x008fe80000000200 */
[----:B----4-:R-:W-:Y:S04]  /*2aa0*/  LDSM.16.M88.4 R196, [R12] ;  /* 0x000000000cc4783b */ /* 0x010fe80000000200 */
[----:B------:R-:W-:Y:S04]  /*2ab0*/  LDSM.16.M88.4 R204, [R16+0x4000] ;  /* 0x0040000010cc783b */ /* 0x000fe80000000200 */
        /* <DEDUP_REMOVED lines=8> */
[----:B------:R-:W-:Y:S06]  /*2b40*/  BAR.SYNC.DEFER_BLOCKING 0x0 ;  /* 0x0000000000007b1d */ /* 0x000fec0000010000 */
[----:B------:R-:W2:Y:S01]  /*2b50*/  SHFL.IDX PT, R4, R0, RZ, 0x181f ;  /* 0x00181fff00047589 */ /* 0x000ea200000e0000 */
[----:B------:R-:W-:-:S04]  /*2b60*/  DEPBAR.LE SB0, 0x0 ;  /* 0x000080000000791a */ /* 0x000fc80000000000 */
[----:B------:R-:W-:Y:S01]  /*2b70*/  BAR.SYNC.DEFER_BLOCKING 0x0 ;  /* 0x0000000000007b1d */ /* 0x000fe20000010000 */
[C---:B------:R-:W-:Y:S01]  /*2b80*/  ISETP.GE.AND P5, PT, R26.reuse, c[0x0][0x1d4], PT ;  /* 0x000075001a007a0c */ /* 0x040fe20003fa6270 */
[----:B------:R-:W-:-:S04]  /*2b90*/  IMAD.SHL.U32 R80, R26, 0x2, RZ ;  /* 0x000000021a507824 */ /* 0x000fc800078e00ff */
[----:B------:R-:W3:Y:S01]  /*2ba0*/  SHFL.IDX PT, R2, R10, 0x1, 0x181f ;  /* 0x00381f000a027f89 */ /* 0x000ee200000e0000 */
[----:B------:R-:W-:-:S03]  /*2bb0*/  ISETP.LT.OR P3, PT, R14, 0x1, P5 ;  /* 0x000000010e00780c */ /* 0x000fc60002f61670 */
[----:B------:R-:W4:Y:S01]  /*2bc0*/  SHFL.IDX PT, R3, R0, 0x1, 0x181f ;  /* 0x00381f0000037f89 */ /* 0x000f2200000e0000 */
[----:B------:R-:W-:Y:S02]  /*2bd0*/  SHF.L.U64.HI R73, R26, 0x1, R27 ;  /* 0x000000011a497819 */ /* 0x000fe4000001021b */
[----:B-1----:R-:W-:Y:S01]  /*2be0*/  IADD3 R8, P0, R7, R80, RZ ;  /* 0x0000005007087210 */ /* 0x002fe20007f1e0ff */
[----:B------:R-:W1:Y:S01]  /*2bf0*/  LDSM.16.M88.4 R20, [R135] ;  /* 0x000000008714783b */ /* 0x000e620000000200 */
[----:B------:R-:W-:-:S03]  /*2c00*/  IADD3 R90, R135, 0x20, RZ ;  /* 0x00000020875a7810 */ /* 0x000fc60007ffe0ff */
[----:B--2---:R-:W-:Y:S01]  /*2c10*/  IMAD.X R9, R4, 0x1, R73, P0 ;  /* 0x0000000104097824 */ /* 0x004fe200000e0649 */
[----:B------:R-:W-:Y:S01]  /*2c20*/  @P1 IADD3 R90, R135, -0x20, RZ ;  /* 0xffffffe0875a1810 */ /* 0x000fe20007ffe0ff */
[----:B------:R-:W-:Y:S01]  /*2c30*/  IMAD.SHL.U32 R79, R32, 0x2, RZ ;  /* 0x00000002204f7824 */ /* 0x000fe200078e00ff */
[----:B------:R-:W2:Y:S01]  /*2c40*/  LDSM.16.M88.4 R24, [R135+0x800] ;  /* 0x000800008718783b */ /* 0x000ea20000000200 */
[----:B------:R-:W-:Y:S02]  /*2c50*/  IMAD.SHL.U32 R81, R31, 0x2, RZ ;  /* 0x000000021f517824 */ /* 0x000fe400078e00ff */
[----:B------:R-:W-:Y:S01]  /*2c60*/  IMAD.SHL.U32 R82, R30, 0x2, RZ ;  /* 0x000000021e527824 */ /* 0x000fe200078e00ff */
[----:B------:R-:W-:Y:S01]  /*2c70*/  LDSM.16.M88.4 R44, [R135+0x1000] ;  /* 0x00100000872c783b */ /* 0x000fe20000000200 */
[----:B------:R-:W-:-:S03]  /*2c80*/  SHF.L.U64.HI R74, R32, 0x1, R35 ;  /* 0x00000001204a7819 */ /* 0x000fc60000010223 */
[----:B------:R-:W-:Y:S01]  /*2c90*/  LDSM.16.M88.4 R64, [R135+0x1800] ;  /* 0x001800008740783b */ /* 0x000fe20000000200 */
[----:B------:R-:W-:-:S03]  /*2ca0*/  SHF.L.U64.HI R75, R31, 0x1, R34 ;  /* 0x000000011f4b7819 */ /* 0x000fc60000010222 */
[----:B------:R-:W1:Y:S01]  /*2cb0*/  LDSM.16.M88.4 R36, [R90] ;  /* 0x000000005a24783b */ /* 0x000e620000000200 */
[----:B------:R-:W-:-:S03]  /*2cc0*/  SHF.L.U64.HI R76, R30, 0x1, R33 ;  /* 0x000000011e4c7819 */ /* 0x000fc60000010221 */
[----:B------:R-:W1:Y:S01]  /*2cd0*/  LDSM.16.M88.4 R40, [R90+0x800] ;  /* 0x000800005a28783b */ /* 0x000e620000000200 */
[----:B------:R-:W-:-:S03]  /*2ce0*/  IADD3 R12, P1, R7, R81, RZ ;  /* 0x00000051070c7210 */ /* 0x000fc60007f3e0ff */
[----:B------:R-:W1:Y:S01]  /*2cf0*/  LDSM.16.M88.4 R52, [R90+0x1000] ;  /* 0x001000005a34783b */ /* 0x000e620000000200 */
[----:B------:R-:W-:-:S03]  /*2d00*/  IADD3 R6, P0, R7, R82, RZ ;  /* 0x0000005207067210 */ /* 0x000fc60007f1e0ff */
[----:B------:R-:W-:Y:S04]  /*2d10*/  LDSM.16.M88.4 R68, [R90+0x1800] ;  /* 0x001800005a44783b */ /* 0x000fe80000000200 */
[----:B------:R-:W-:Y:S01]  /*2d20*/  @!PT LDS RZ, [RZ] ;  /* 0x00000000fffff984 */ /* 0x000fe20000000800 */
[----:B------:R-:W-:Y:S01]  /*2d30*/  @!PT LDS RZ, [RZ] ;  /* 0x00000000fffff984 */ /* 0x000fe20000000800 */
[----:B------:R-:W-:Y:S01]  /*2d40*/  @!PT LDS RZ, [RZ] ;  /* 0x00000000fffff984 */ /* 0x000fe20000000800 */
[----:B------:R2:W-:Y:S01]  /*2d50*/  LDGSTS.E.BYPASS.LTC128B.128 [R29+0x100], [R8.64], !P3 ;  /* 0x00100000081d7fae */ /* 0x0005e2000d901d46 */
[----:B------:R-:W-:Y:S01]  /*2d60*/  IMAD.X R13, R4, 0x1, R75, P1 ;  /* 0x00000001040d7824 */ /* 0x000fe200008e064b */
[----:B------:R-:W-:Y:S02]  /*2d70*/  ISETP.GE.AND P4, PT, R32, c[0x0][0x1d4], PT ;  /* 0x0000750020007a0c */ /* 0x000fe40003f86270 */
[----:B--2---:R-:W-:Y:S01]  /*2d80*/  IADD3 R8, P3, R7, R79, RZ ;  /* 0x0000004f07087210 */ /* 0x004fe20007f7e0ff */
[----:B------:R-:W-:-:S04]  /*2d90*/  IMAD.X R7, R4, 0x1, R76, P0 ;  /* 0x0000000104077824 */ /* 0x000fc800000e064c */
[----:B------:R-:W-:Y:S01]  /*2da0*/  IMAD.X R9, R4, 0x1, R74, P3 ;  /* 0x0000000104097824 */ /* 0x000fe200018e064a */
[----:B---3--:R-:W-:-:S05]  /*2db0*/  IADD3 R4, P0, R2, R79, RZ ;  /* 0x0000004f02047210 */ /* 0x008fca0007f1e0ff */
[----:B----4-:R-:W-:Y:S01]  /*2dc0*/  IMAD.X R5, R3, 0x1, R74, P0 ;  /* 0x0000000103057824 */ /* 0x010fe200000e064a */
[----:B------:R-:W-:Y:S01]  /*2dd0*/  ISETP.LT.OR P0, PT, R14, 0x1, P4 ;  /* 0x000000010e00780c */ /* 0x000fe20002701670 */
[----:B-1----:R-:W-:Y:S01]  /*2de0*/  HMMA.16816.F32.BF16 R16, R168, R20, RZ ;  /* 0x00000014a810723c */ /* 0x002fe200000418ff */
[----:B------:R-:W-:-:S04]  /*2df0*/  ISETP.GE.AND P3, PT, R31, c[0x0][0x1d4], PT ;  /* 0x000075001f007a0c */ /* 0x000fc80003f66270 */
[----:B------:R-:W-:Y:S02]  /*2e00*/  ISETP.LT.OR P1, PT, R14, 0x1, P3 ;  /* 0x000000010e00780c */ /* 0x000fe40001f21670 */
[----:B------:R-:W-:-:S05]  /*2e10*/  SEL R0, R28, 0xffffffc0, !P2 ;  /* 0xffffffc01c007807 */ /* 0x000fca0005000000 */
[----:B------:R1:W-:Y:S01]  /*2e20*/  LDGSTS.E.BYPASS.LTC128B.128 [R29+0x2100], [R8.64], !P0 ;  /* 0x02100000081d7fae */ /* 0x0003e2000c101d46 */
[----:B------:R-:W-:Y:S02]  /*2e30*/  IADD3 R10, P2, R2, R80, RZ ;  /* 0x00000050020a7210 */ /* 0x000fe40007f5e0ff */
[----:B------:R-:W-:-:S03]  /*2e40*/  ISETP.LT.OR P5, PT, R14, 0x21, P5 ;  /* 0x000000210e00780c */ /* 0x000fc60002fa1670 */
[----:B------:R-:W-:Y:S01]  /*2e50*/  IMAD.X R11, R3, 0x1, R73, P2 ;  /* 0x00000001030b7824 */ /* 0x000fe200010e0649 */
[C---:B------:R-:W-:Y:S01]  /*2e60*/  ISETP.LT.OR P4, PT, R14.reuse, 0x21, P4 ;  /* 0x000000210e00780c */ /* 0x040fe20002781670 */
[----:B------:R2:W-:Y:S01]  /*2e70*/  LDGSTS.E.BYPASS.LTC128B.128 [R29+0x4100], [R12.64], !P1 ;  /* 0x041000000c1d7fae */ /* 0x0005e2000c901d46 */
[----:B------:R-:W-:Y:S02]  /*2e80*/  ISETP.LT.OR P3, PT, R14, 0x21, P3 ;  /* 0x000000210e00780c */ /* 0x000fe40001f61670 */
[----:B-1----:R-:W-:-:S05]  /*2e90*/  IADD3 R8, P0, R2, R81, RZ ;  /* 0x0000005102087210 */ /* 0x002fca0007f1e0ff */
[----:B------:R-:W-:Y:S01]  /*2ea0*/  IMAD.X R9, R3, 0x1, R75, P0 ;  /* 0x0000000103097824 */ /* 0x000fe200000e064b */
[----:B------:R-:W-:-:S04]  /*2eb0*/  ISETP.GE.AND P0, PT, R30, c[0x0][0x1d4], PT ;  /* 0x000075001e007a0c */ /* 0x000fc80003f06270 */
[C---:B------:R-:W-:Y:S02]  /*2ec0*/  ISETP.LT.OR P2, PT, R14.reuse, 0x1, P0 ;  /* 0x000000010e00780c */ /* 0x040fe40000741670 */
[----:B------:R-:W-:Y:S02]  /*2ed0*/  ISETP.LT.OR P1, PT, R14, 0x21, P0 ;  /* 0x000000210e00780c */ /* 0x000fe40000721670 */
[----:B------:R-:W-:Y:S01]  /*2ee0*/  IADD3 R2, P0, R2, R82, RZ ;  /* 0x0000005202027210 */ /* 0x000fe20007f1e0ff */
[----:B--2---:R-:W-:Y:S01]  /*2ef0*/  HMMA.16816.F32.BF16 R12, R168, R24, RZ ;  /* 0x00000018a80c723c */ /* 0x004fe200000418ff */
[----:B------:R-:W-:-:S03]  /*2f00*/  IMAD.IADD R249, R135, 0x1, R0 ;  /* 0x0000000187f97824 */ /* 0x000fc600078e0200 */
[----:B------:R-:W-:-:S04]  /*2f10*/  IMAD.X R3, R3, 0x1, R76, P0 ;  /* 0x0000000103037824 */ /* 0x000fc800000e064c */
[----:B------:R-:W-:Y:S01]  /*2f20*/  HMMA.16816.F32.BF16 R48, R172, R36, R16 ;  /* 0x00000024ac30723c */ /* 0x000fe20000041810 */
[----:B------:R1:W-:Y:S04]  /*2f30*/  LDGSTS.E.BYPASS.LTC128B.128 [R29+0x6100], [R6.64], !P2 ;  /* 0x06100000061d7fae */ /* 0x0003e8000d101d46 */
[----:B------:R2:W-:Y:S03]  /*2f40*/  LDGSTS.E.BYPASS.LTC128B.128 [R29+0x1100], [R10.64], !P5 ;  /* 0x011000000a1d7fae */ /* 0x0005e6000e901d46 */
[C---:B------:R-:W-:Y:S01]  /*2f50*/  HMMA.16816.F32.BF16 R16, R168.reuse, R22, RZ ;  /* 0x00000016a810723c */ /* 0x040fe200000418ff */
[----:B------:R1:W-:Y:S04]  /*2f60*/  LDGSTS.E.BYPASS.LTC128B.128 [R29+0x3100], [R4.64], !P4 ;  /* 0x03100000041d7fae */ /* 0x0003e8000e101d46 */
[----:B------:R2:W-:Y:S04]  /*2f70*/  LDGSTS.E.BYPASS.LTC128B.128 [R29+0x5100], [R8.64], !P3 ;  /* 0x05100000081d7fae */ /* 0x0005e8000d901d46 */
[----:B------:R2:W-:Y:S04]  /*2f80*/  LDGSTS.E.BYPASS.LTC128B.128 [R29+0x7100], [R2.64], !P1 ;  /* 0x07100000021d7fae */ /* 0x0005e8000c901d46 */
[----:B------:R-:W3:Y:S01]  /*2f90*/  LDSM.16.M88.4 R32, [R249] ;  /* 0x00000000f920783b */ /* 0x000ee20000000200 */
[----:B------:R-:W-:Y:S01]  /*2fa0*/  HMMA.16816.F32.BF16 R24, R168, R26, RZ ;  /* 0x0000001aa818723c */ /* 0x000fe200000418ff */
[----:B------:R-:W-:-:S02]  /*2fb0*/  IADD3 R91, R90, 0x6000, RZ ;  /* 0x000060005a5b7810 */ /* 0x000fc40007ffe0ff */
[----:B------:R-:W-:Y:S01]  /*2fc0*/  IADD3 R92, R90, 0x2000, RZ ;  /* 0x000020005a5c7810 */ /* 0x000fe20007ffe0ff */
[----:B------:R-:W-:Y:S04]  /*2fd0*/  STL [R1+0x4], R90 ;  /* 0x0000045a01007387 */ /* 0x000fe80000100800 */
[----:B------:R-:W0:Y:S02]  /*2fe0*/  LDGDEPBAR ;  /* 0x00000000000079af */ /* 0x000e240000000000 */
[C---:B------:R-:W-:Y:S08]  /*2ff0*/  HMMA.16816.F32.BF16 R20, R172.reuse, R38, R16 ;  /* 0x00000026ac14723c */ /* 0x040ff00000041810 */
[----:B-1----:R-:W-:Y:S01]  /*3000*/  HMMA.16816.F32.BF16 R4, R172, R40, R12 ;  /* 0x00000028ac04723c */ /* 0x002fe2000004180c */
[----:B--2---:R-:W1:Y:S07]  /*3010*/  LDSM.16.M88.4 R28, [R249+0x800] ;  /* 0x00080000f91c783b */ /* 0x004e6e0000000200 */
[C---:B------:R-:W-:Y:S08]  /*3020*/  HMMA.16816.F32.BF16 R12, R168.reuse, R44, RZ ;  /* 0x0000002ca80c723c */ /* 0x040ff000000418ff */
[----:B------:R-:W-:Y:S08]  /*3030*/  HMMA.16816.F32.BF16 R8, R168, R46, RZ ;  /* 0x0000002ea808723c */ /* 0x000ff000000418ff */
[C---:B------:R-:W-:Y:S08]  /*3040*/  HMMA.16816.F32.BF16 R16, R172.reuse, R42, R24 ;  /* 0x0000002aac10723c */ /* 0x040ff00000041818 */
[C---:B------:R-:W-:Y:S08]  /*3050*/  HMMA.16816.F32.BF16 R36, R172.reuse, R52, R12 ;  /* 0x00000034ac24723c */ /* 0x040ff0000004180c */
[----:B------:R-:W-:Y:S08]  /*3060*/  HMMA.16816.F32.BF16 R24, R172, R54, R8 ;  /* 0x00000036ac18723c */ /* 0x000ff00000041808 */
[----:B---3--:R-:W-:Y:S01]  /*3070*/  HMMA.16816.F32.BF16 R52, R192, R34, R20 ;  /* 0x00000022c034723c */ /* 0x008fe20000041814 */
[----:B------:R-:W2:Y:S01]  /*3080*/  LDSM.16.M88.4 R20, [R249+0x1000] ;  /* 0x00100000f914783b */ /* 0x000ea20000000200 */
[----:B------:R-:W-:-:S06]  /*3090*/  IMAD.IADD R248, R91, 0x1, R0 ;  /* 0x000000015bf87824 */ /* 0x000fcc00078e0200 */
[----:B-1----:R-:W-:Y:S08]  /*30a0*/  HMMA.16816.F32.BF16 R60, R192, R28, R4 ;  /* 0x0000001cc03c723c */ /* 0x002ff00000041804 */
[C---:B------:R-:W-:Y:S08]  /*30b0*/  HMMA.16816.F32.BF16 R4, R168.reuse, R64, RZ ;  /* 0x00000040a804723c */ /* 0x040ff000000418ff */
[----:B------:R-:W-:Y:S08]  /*30c0*/  HMMA.16816.F32.BF16 R12, R168, R66, RZ ;  /* 0x00000042a80c723c */ /* 0x000ff000000418ff */
[----:B------:R-:W-:Y:S01]  /*30d0*/  HMMA.16816.F32.BF16 R56, R192, R30, R16 ;  /* 0x0000001ec038723c */ /* 0x000fe20000041810 */
[----:B------:R-:W1:Y:S04]  /*30e0*/  LDSM.16.M88.4 R16, [R249+0x1800] ;  /* 0x00180000f910783b */ /* 0x000e680000000200 */
[----:B------:R-:W3:Y:S03]  /*30f0*/  LDSM.16.M88.4 R28, [R248+-0x6000] ;  /* 0xffa00000f81c783b */ /* 0x000ee60000000200 */
[----:B------:R-:W-:Y:S08]  /*3100*/  HMMA.16816.F32.BF16 R8, R172, R68, R4 ;  /* 0x00000044ac08723c */ /* 0x000ff00000041804 */
[----:B------:R-:W-:Y:S08]  /*3110*/  HMMA.16816.F32.BF16 R48, R192, R32, R48 ;  /* 0x00000020c030723c */ /* 0x000ff00000041830 */
[----:B------:R-:W-:Y:S01]  /*3120*/  HMMA.16816.F32.BF16 R4, R172, R70, R12 ;  /* 0x00000046ac04723c */ /* 0x000fe2000004180c */
[----:B------:R-:W-:Y:S07]  /*3130*/  LDSM.16.M88.4 R12, [R135+0x2000] ;  /* 0x00200000870c783b */ /* 0x000fee0000000200 */
[C---:B--2---:R-:W-:Y:S01]  /*3140*/  HMMA.16816.F32.BF16 R44, R192.reuse, R20, R36 ;  /* 0x00000014c02c723c */ /* 0x044fe20000041824 */
[----:B------:R-:W2:Y:S07]  /*3150*/  LDSM.16.M88.4 R36, [R248+-0x5800] ;  /* 0xffa80000f824783b */ /* 0x000eae0000000200 */
[C---:B------:R-:W-:Y:S01]  /*3160*/  HMMA.16816.F32.BF16 R40, R192.reuse, R22, R24 ;  /* 0x00000016c028723c */ /* 0x040fe20000041818 */
[----:B------:R-:W4:Y:S04]  /*3170*/  LDSM.16.M88.4 R24, [R248+-0x5000] ;  /* 0xffb00000f818783b */ /* 0x000f280000000200 */
[----:B------:R-:W4:Y:S03]  /*3180*/  LDSM.16.M88.4 R20, [R248+-0x4800] ;  /* 0xffb80000f814783b */ /* 0x000f260000000200 */
[C---:B-1----:R-:W-:Y:S08]  /*3190*/  HMMA.16816.F32.BF16 R32, R192.reuse, R16, R8 ;  /* 0x00000010c020723c */ /* 0x042ff00000041808 */
[----:B------:R-:W-:Y:S08]  /*31a0*/  HMMA.16816.F32.BF16 R16, R192, R18, R4 ;  /* 0x00000012c010723c */ /* 0x000ff00000041804 */
[C---:B---3--:R-:W-:Y:S08]  /*31b0*/  HMMA.16816.F32.BF16 R8, R196.reuse, R28, R48 ;  /* 0x0000001cc408723c */ /* 0x048ff00000041830 */
[----:B------:R-:W-:Y:S01]  /*31c0*/  HMMA.16816.F32.BF16 R4, R196, R30, R52 ;  /* 0x0000001ec404723c */ /* 0x000fe20000041834 */
[----:B------:R-:W1:Y:S01]  /*31d0*/  LDSM.16.M88.4 R52, [R135+0x2800] ;  /* 0x002800008734783b */ /* 0x000e620000000200 */
[----:B------:R-:W-:-:S06]  /*31e0*/  IADD3 R0, R90, 0x2800, RZ ;  /* 0x000028005a007810 */ /* 0x000fcc0007ffe0ff */
[C---:B--2---:R-:W-:Y:S08]  /*31f0*/  HMMA.16816.F32.BF16 R28, R196.reuse, R36, R60 ;  /* 0x00000024c41c723c */ /* 0x044ff0000004183c */
[C---:B------:R-:W-:Y:S08]  /*3200*/  HMMA.16816.F32.BF16 R36, R196.reuse, R38, R56 ;  /* 0x00000026c424723c */ /* 0x040ff00000041838 */
[C---:B----4-:R-:W-:Y:S08]  /*3210*/  HMMA.16816.F32.BF16 R56, R196.reuse, R24, R44 ;  /* 0x00000018c438723c */ /* 0x050ff0000004182c */
[C---:B------:R-:W-:Y:S08]  /*3220*/  HMMA.16816.F32.BF16 R48, R196.reuse, R26, R40 ;  /* 0x0000001ac430723c */ /* 0x040ff00000041828 */
[C---:B------:R-:W-:Y:S01]  /*3230*/  HMMA.16816.F32.BF16 R44, R196.reuse, R20, R32 ;  /* 0x00000014c42c723c */ /* 0x040fe20000041820 */
[----:B------:R-:W-:Y:S07]  /*3240*/  LDSM.16.M88.4 R32, [R0] ;  /* 0x000000000020783b */ /* 0x000fee0000000200 */
[----:B------:R-:W-:Y:S08]  /*3250*/  HMMA.16816.F32.BF16 R40, R196, R22, R16 ;  /* 0x00000016c428723c */ /* 0x000ff00000041810 */
[C---:B------:R-:W-:Y:S01]  /*3260*/  HMMA.16816.F32.BF16 R24, R200.reuse, R12, R8 ;  /* 0x0000000cc818723c */ /* 0x040fe20000041808 */
[----:B------:R-:W2:Y:S07]  /*3270*/  LDSM.16.M88.4 R8, [R135+0x3000] ;  /* 0x003000008708783b */ /* 0x000eae0000000200 */
[C---:B------:R-:W-:Y:S01]  /*3280*/  HMMA.16816.F32.BF16 R20, R200.reuse, R14, R4 ;  /* 0x0000000ec814723c */ /* 0x040fe20000041804 */
[----:B------:R-:W3:Y:S04]  /*3290*/  LDSM.16.M88.4 R4, [R135+0x3800] ;  /* 0x003800008704783b */ /* 0x000ee80000000200 */
[----:B------:R-:W4:Y:S03]  /*32a0*/  LDSM.16.M88.4 R12, [R92] ;  /* 0x000000005c0c783b */ /* 0x000f260000000200 */
[C---:B-1----:R-:W-:Y:S01]  /*32b0*/  HMMA.16816.F32.BF16 R16, R200.reuse, R52, R28 ;  /* 0x00000034c810723c */ /* 0x042fe2000004181c */
[----:B------:R-:W-:Y:S04]  /*32c0*/  STL [R1+0x8], R91 ;  /* 0x0000085b01007387 */ /* 0x000fe80000100800 */
[----:B------:R-:W-:Y:S04]  /*32d0*/  STL [R1+0x18], R92 ;  /* 0x0000185c01007387 */ /* 0x000fe80000100800 */
[----:B------:R1:W-:Y:S01]  /*32e0*/  STL [R1+0xc], R0 ;  /* 0x00000c0001007387 */ /* 0x0003e20000100800 */
[C---:B------:R-:W-:Y:S08]  /*32f0*/  HMMA.16816.F32.BF16 R36, R200.reuse, R54, R36 ;  /* 0x00000036c824723c */ /* 0x040ff00000041824 */
[----:B--2---:R-:W-:Y:S01]  /*3300*/  HMMA.16816.F32.BF16 R52, R200, R10, R48 ;  /* 0x0000000ac834723c */ /* 0x004fe20000041830 */
[----:B-1----:R-:W-:-:S07]  /*3310*/  IADD3 R0, R90, 0x3000, RZ ;  /* 0x000030005a007810 */ /* 0x002fce0007ffe0ff */
[C---:B---3--:R-:W-:Y:S01]  /*3320*/  HMMA.16816.F32.BF16 R48, R200.reuse, R4, R44 ;  /* 0x00000004c830723c */ /* 0x048fe2000004182c */
[----:B------:R-:W-:Y:S04]  /*3330*/  STL [R1+0x10], R0 ;  /* 0x0000100001007387 */ /* 0x000fe80000100800 */
[----:B------:R1:W2:Y:S03]  /*3340*/  LDSM.16.M88.4 R28, [R0] ;  /* 0x00000000001c783b */ /* 0x0002a60000000200 */
[----:B------:R-:W-:Y:S08]  /*3350*/  HMMA.16816.F32.BF16 R44, R200, R6, R40 ;  /* 0x00000006c82c723c */ /* 0x000ff00000041828 */
[----:B----4-:R-:W-:Y:S08]  /*3360*/  HMMA.16816.F32.BF16 R40, R204, R12, R24 ;  /* 0x0000000ccc28723c */ /* 0x010ff00000041818 */
[----:B------:R-:W-:Y:S01]  /*3370*/  HMMA.16816.F32.BF16 R60, R200, R8, R56 ;  /* 0x00000008c83c723c */ /* 0x000fe20000041838 */
[----:B------:R-:W-:Y:S01]  /*3380*/  LDSM.16.M88.4 R56, [R249+0x3000] ;  /* 0x00300000f938783b */ /* 0x000fe20000000200 */
[----:B-1----:R-:W-:-:S06]  /*3390*/  IADD3 R0, R90, 0x3800, RZ ;  /* 0x000038005a007810 */ /* 0x002fcc0007ffe0ff */
[C---:B------:R-:W-:Y:S01]  /*33a0*/  HMMA.16816.F32.BF16 R24, R204.reuse, R14, R20 ;  /* 0x0000000ecc18723c */ /* 0x040fe20000041814 */
[----:B------:R-:W1:Y:S04]  /*33b0*/  LDSM.16.M88.4 R12, [R249+0x2800] ;  /* 0x00280000f90c783b */ /* 0x000e680000000200 */
[----:B------:R-:W3:Y:S03]  /*33c0*/  LDSM.16.M88.4 R20, [R0] ;  /* 0x000000000014783b */ /* 0x000ee60000000200 */
[C---:B------:R-:W-:Y:S01]  /*33d0*/  HMMA.16816.F32.BF16 R8, R204.reuse, R32, R16 ;  /* 0x00000020cc08723c */ /* 0x040fe20000041810 */
[----:B------:R-:W4:Y:S07]  /*33e0*/  LDSM.16.M88.4 R16, [R249+0x2000] ;  /* 0x00200000f910783b */ /* 0x000f2e0000000200 */
[C---:B------:R-:W-:Y:S08]  /*33f0*/  HMMA.16816.F32.BF16 R4, R204.reuse, R34, R36 ;  /* 0x00000022cc04723c */ /* 0x040ff00000041824 */
[C---:B--2---:R-:W-:Y:S01]  /*3400*/  HMMA.16816.F32.BF16 R32, R204.reuse, R28, R60 ;  /* 0x0000001ccc20723c */ /* 0x044fe2000004183c */
[----:B------:R-:W-:Y:S07]  /*3410*/  LDSM.16.M88.4 R60, [R135+0x5800] ;  /* 0x00580000873c783b */ /* 0x000fee0000000200 */
[----:B------:R-:W-:Y:S08]  /*3420*/  HMMA.16816.F32.BF16 R52, R204, R30, R52 ;  /* 0x0000001ecc34723c */ /* 0x000ff00000041834 */
[----:B-1----:R-:W-:Y:S08]  /*3430*/  HMMA.16816.F32.BF16 R28, R208, R12, R8 ;  /* 0x0000000cd01c723c */ /* 0x002ff00000041808 */
[C---:B---3--:R-:W-:Y:S08]  /*3440*/  HMMA.16816.F32.BF16 R48, R204.reuse, R20, R48 ;  /* 0x00000014cc30723c */ /* 0x048ff00000041830 */
[----:B------:R-:W-:Y:S01]  /*3450*/  HMMA.16816.F32.BF16 R44, R204, R22, R44 ;  /* 0x00000016cc2c723c */ /* 0x000fe2000004182c */
[----:B------:R-:W1:Y:S07]  /*3460*/  LDSM.16.M88.4 R20, [R249+0x3800] ;  /* 0x00380000f914783b */ /* 0x000e6e0000000200 */
[C---:B----4-:R-:W-:Y:S08]  /*3470*/  HMMA.16816.F32.BF16 R40, R208.reuse, R16, R40 ;  /* 0x00000010d028723c */ /* 0x050ff00000041828 */
[C---:B------:R-:W-:Y:S01]  /*3480*/  HMMA.16816.F32.BF16 R36, R208.reuse, R18, R24 ;  /* 0x00000012d024723c */ /* 0x040fe20000041818 */
[----:B------:R-:W2:Y:S04]  /*3490*/  LDSM.16.M88.4 R16, [R248+-0x4000] ;  /* 0xffc00000f810783b */ /* 0x000ea80000000200 */
[----:B------:R-:W-:Y:S03]  /*34a0*/  LDSM.16.M88.4 R24, [R248+-0x3000] ;  /* 0xffd00000f818783b */ /* 0x000fe60000000200 */
[C---:B------:R-:W-:Y:S01]  /*34b0*/  HMMA.16816.F32.BF16 R8, R208.reuse, R14, R4 ;  /* 0x0000000ed008723c */ /* 0x040fe20000041804 */
[----:B------:R-:W3:Y:S07]  /*34c0*/  LDSM.16.M88.4 R12, [R248+-0x3800] ;  /* 0xffc80000f80c783b */ /* 0x000eee0000000200 */
[C---:B------:R-:W-:Y:S08]  /*34d0*/  HMMA.16816.F32.BF16 R4, R208.reuse, R56, R32 ;  /* 0x00000038d004723c */ /* 0x040ff00000041820 */
[C---:B------:R-:W-:Y:S08]  /*34e0*/  HMMA.16816.F32.BF16 R32, R208.reuse, R58, R52 ;  /* 0x0000003ad020723c */ /* 0x040ff00000041834 */
[C---:B-1----:R-:W-:Y:S08]  /*34f0*/  HMMA.16816.F32.BF16 R56, R208.reuse, R20, R48 ;  /* 0x00000014d038723c */ /* 0x042ff00000041830 */
[----:B------:R-:W-:Y:S01]  /*3500*/  HMMA.16816.F32.BF16 R52, R208, R22, R44 ;  /* 0x00000016d034723c */ /* 0x000fe2000004182c */
[----:B------:R-:W-:Y:S07]  /*3510*/  LDSM.16.M88.4 R20, [R135+0x4000] ;  /* 0x004000008714783b */ /* 0x000fee0000000200 */
[C---:B--2---:R-:W-:Y:S08]  /*3520*/  HMMA.16816.F32.BF16 R48, R212.reuse, R16, R40 ;  /* 0x00000010d430723c */ /* 0x044ff00000041828 */
[C---:B------:R-:W-:Y:S01]  /*3530*/  HMMA.16816.F32.BF16 R44, R212.reuse, R18, R36 ;  /* 0x00000012d42c723c */ /* 0x040fe20000041824 */
[----:B------:R-:W1:Y:S04]  /*3540*/  LDSM.16.M88.4 R16, [R135+0x4800] ;  /* 0x004800008710783b */ /* 0x000e680000000200 */
[----:B------:R-:W2:Y:S03]  /*3550*/  LDSM.16.M88.4 R36, [R248+-0x2800] ;  /* 0xffd80000f824783b */ /* 0x000ea60000000200 */
[C---:B---3--:R-:W-:Y:S08]  /*3560*/  HMMA.16816.F32.BF16 R40, R212.reuse, R12, R28 ;  /* 0x0000000cd428723c */ /* 0x048ff0000004181c */
[C---:B------:R-:W-:Y:S01]  /*3570*/  HMMA.16816.F32.BF16 R28, R212.reuse, R14, R8 ;  /* 0x0000000ed41c723c */ /* 0x040fe20000041808 */
[----:B------:R-:W3:Y:S07]  /*3580*/  LDSM.16.M88.4 R12, [R135+0x5000] ;  /* 0x00500000870c783b */ /* 0x000eee0000000200 */
[C---:B------:R-:W-:Y:S08]  /*3590*/  HMMA.16816.F32.BF16 R8, R212.reuse, R24, R4 ;  /* 0x00000018d408723c */ /* 0x040ff00000041804 */
[----:B------:R-:W-:Y:S01]  /*35a0*/  HMMA.16816.F32.BF16 R4, R212, R26, R32 ;  /* 0x0000001ad404723c */ /* 0x000fe20000041820 */
[----:B------:R-:W-:-:S02]  /*35b0*/  IADD3 R2, R90, 0x5000, RZ ;  /* 0x000050005a027810 */ /* 0x000fc40007ffe0ff */
[C---:B------:R-:W-:Y:S02]  /*35c0*/  IADD3 R64, R90.reuse, 0x4000, RZ ;  /* 0x000040005a407810 */ /* 0x040fe40007ffe0ff */
[----:B------:R-:W-:-:S03]  /*35d0*/  IADD3 R3, R90, 0x4800, RZ ;  /* 0x000048005a037810 */ /* 0x000fc60007ffe0ff */
[----:B-1----:R-:W-:Y:S08]  /*35e0*/  HMMA.16816.F32.BF16 R32, R216, R18, R28 ;  /* 0x00000012d820723c */ /* 0x002ff0000004181c */
[----:B--2---:R-:W-:Y:S08]  /*35f0*/  HMMA.16816.F32.BF16 R24, R212, R36, R56 ;  /* 0x00000024d418723c */ /* 0x004ff00000041838 */
[----:B---3--:R-:W-:Y:S01]  /*3600*/  HMMA.16816.F32.BF16 R28, R216, R12, R8 ;  /* 0x0000000cd81c723c */ /* 0x008fe20000041808 */
[----:B------:R-:W1:Y:S07]  /*3610*/  LDSM.16.M88.4 R8, [R2] ;  /* 0x000000000208783b */ /* 0x000e6e0000000200 */
[----:B------:R-:W-:Y:S08]  /*3620*/  HMMA.16816.F32.BF16 R56, R212, R38, R52 ;  /* 0x00000026d438723c */ /* 0x000ff00000041834 */
[C---:B------:R-:W-:Y:S01]  /*3630*/  HMMA.16816.F32.BF16 R36, R216.reuse, R16, R40 ;  /* 0x00000010d824723c */ /* 0x040fe20000041828 */
[----:B------:R-:W2:Y:S07]  /*3640*/  LDSM.16.M88.4 R16, [R64] ;  /* 0x000000004010783b */ /* 0x000eae0000000200 */
[C---:B------:R-:W-:Y:S01]  /*3650*/  HMMA.16816.F32.BF16 R4, R216.reuse, R14, R4 ;  /* 0x0000000ed804723c */ /* 0x040fe20000041804 */
[----:B------:R-:W3:Y:S04]  /*3660*/  LDSM.16.M88.4 R12, [R3] ;  /* 0x00000000030c783b */ /* 0x000ee80000000200 */
[----:B------:R4:W-:Y:S03]  /*3670*/  STL [R1+0x14], R0 ;  /* 0x0000140001007387 */ /* 0x0009e60000100800 */
[C---:B------:R-:W-:Y:S08]  /*3680*/  HMMA.16816.F32.BF16 R52, R216.reuse, R20, R48 ;  /* 0x00000014d834723c */ /* 0x040ff00000041830 */
[----:B------:R-:W-:Y:S01]  /*3690*/  HMMA.16816.F32.BF16 R44, R216, R22, R44 ;  /* 0x00000016d82c723c */ /* 0x000fe2000004182c */
[----:B----4-:R-:W-:-:S05]  /*36a0*/  IADD3 R0, R90, 0x5800, RZ ;  /* 0x000058005a007810 */ /* 0x010fca0007ffe0ff */
[----:B------:R-:W4:Y:S02]  /*36b0*/  LDSM.16.M88.4 R48, [R0] ;  /* 0x000000000030783b */ /* 0x000f240000000200 */
[----:B------:R-:W-:Y:S08]  /*36c0*/  HMMA.16816.F32.BF16 R20, R216, R60, R24 ;  /* 0x0000003cd814723c */ /* 0x000ff00000041818 */
[C---:B-1----:R-:W-:Y:S08]  /*36d0*/  HMMA.16816.F32.BF16 R24, R220.reuse, R8, R28 ;  /* 0x00000008dc18723c */ /* 0x042ff0000004181c */
[----:B------:R-:W-:Y:S01]  /*36e0*/  HMMA.16816.F32.BF16 R4, R220, R10, R4 ;  /* 0x0000000adc04723c */ /* 0x000fe20000041804 */
[----:B------:R-:W1:Y:S07]  /*36f0*/  LDSM.16.M88.4 R8, [R249+0x5000] ;  /* 0x00500000f908783b */ /* 0x000e6e0000000200 */
[----:B------:R-:W-:Y:S08]  /*3700*/  HMMA.16816.F32.BF16 R60, R216, R62, R56 ;  /* 0x0000003ed83c723c */ /* 0x000ff00000041838 */
[C---:B--2---:R-:W-:Y:S01]  /*3710*/  HMMA.16816.F32.BF16 R56, R220.reuse, R16, R52 ;  /* 0x00000010dc38723c */ /* 0x044fe20000041834 */
[----:B------:R-:W2:Y:S07]  /*3720*/  LDSM.16.M88.4 R52, [R249+0x5800] ;  /* 0x00580000f934783b */ /* 0x000eae0000000200 */
[C---:B------:R-:W-:Y:S01]  /*3730*/  HMMA.16816.F32.BF16 R40, R220.reuse, R18, R44 ;  /* 0x00000012dc28723c */ /* 0x040fe2000004182c */
[----:B------:R-:W2:Y:S07]  /*3740*/  LDSM.16.M88.4 R16, [R249+0x4000] ;  /* 0x00400000f910783b */ /* 0x000eae0000000200 */
[C---:B---3--:R-:W-:Y:S08]  /*3750*/  HMMA.16816.F32.BF16 R36, R220.reuse, R12, R36 ;  /* 0x0000000cdc24723c */ /* 0x048ff00000041824 */
[C---:B------:R-:W-:Y:S01]  /*3760*/  HMMA.16816.F32.BF16 R32, R220.reuse, R14, R32 ;  /* 0x0000000edc20723c */ /* 0x040fe20000041820 */
[----:B------:R-:W3:Y:S07]  /*3770*/  LDSM.16.M88.4 R12, [R249+0x4800] ;  /* 0x00480000f90c783b */ /* 0x000eee0000000200 */
[----:B----4-:R-:W-:Y:S08]  /*3780*/  HMMA.16816.F32.BF16 R20, R220, R48, R20 ;  /* 0x00000030dc14723c */ /* 0x010ff00000041814 */
[C---:B-1----:R-:W-:Y:S08]  /*3790*/  HMMA.16816.F32.BF16 R24, R224.reuse, R8, R24 ;  /* 0x00000008e018723c */ /* 0x042ff00000041818 */
[C---:B------:R-:W-:Y:S08]  /*37a0*/  HMMA.16816.F32.BF16 R8, R224.reuse, R10, R4 ;  /* 0x0000000ae008723c */ /* 0x040ff00000041804 */
[----:B--2---:R-:W-:Y:S01]  /*37b0*/  HMMA.16816.F32.BF16 R4, R224, R52, R20 ;  /* 0x00000034e004723c */ /* 0x004fe20000041814 */
[----:B------:R-:W1:Y:S07]  /*37c0*/  LDSM.16.M88.4 R20, [R248+-0x2000] ;  /* 0xffe00000f814783b */ /* 0x000e6e0000000200 */
[----:B------:R-:W-:Y:S08]  /*37d0*/  HMMA.16816.F32.BF16 R60, R220, R50, R60 ;  /* 0x00000032dc3c723c */ /* 0x000ff0000004183c */
[C---:B------:R-:W-:Y:S08]  /*37e0*/  HMMA.16816.F32.BF16 R48, R224.reuse, R16, R56 ;  /* 0x00000010e030723c */ /* 0x040ff00000041838 */
[C---:B------:R-:W-:Y:S01]  /*37f0*/  HMMA.16816.F32.BF16 R44, R224.reuse, R18, R40 ;  /* 0x00000012e02c723c */ /* 0x040fe20000041828 */
[----:B------:R-:W2:Y:S04]  /*3800*/  LDSM.16.M88.4 R16, [R248+-0x1800] ;  /* 0xffe80000f810783b */ /* 0x000ea80000000200 */
[----:B------:R-:W-:Y:S03]  /*3810*/  LDSM.16.M88.4 R40, [R248+-0x800] ;  /* 0xfff80000f828783b */ /* 0x000fe60000000200 */
[C---:B---3--:R-:W-:Y:S08]  /*3820*/  HMMA.16816.F32.BF16 R36, R224.reuse, R12, R36 ;  /* 0x0000000ce024723c */ /* 0x048ff00000041824 */
[C---:B------:R-:W-:Y:S01]  /*3830*/  HMMA.16816.F32.BF16 R28, R224.reuse, R14, R32 ;  /* 0x0000000ee01c723c */ /* 0x040fe20000041820 */
[----:B------:R-:W3:Y:S07]  /*3840*/  LDSM.16.M88.4 R12, [R248+-0x1000] ;  /* 0xfff00000f80c783b */ /* 0x000eee0000000200 */
[----:B------:R-:W-:Y:S08]  /*3850*/  HMMA.16816.F32.BF16 R56, R224, R54, R60 ;  /* 0x00000036e038723c */ /* 0x000ff0000004183c */
[C---:B-1----:R-:W-:Y:S08]  /*3860*/  HMMA.16816.F32.BF16 R52, R228.reuse, R20, R48 ;  /* 0x00000014e434723c */ /* 0x042ff00000041830 */
[C---:B------:R-:W-:Y:S01]  /*3870*/  HMMA.16816.F32.BF16 R48, R228.reuse, R22, R44 ;  /* 0x00000016e430723c */ /* 0x040fe2000004182c */
[----:B------:R-:W1:Y:S07]  /*3880*/  LDSM.16.M88.4 R20, [R135+0x6800] ;  /* 0x006800008714783b */ /* 0x000e6e0000000200 */
[C---:B--2---:R-:W-:Y:S08]  /*3890*/  HMMA.16816.F32.BF16 R44, R228.reuse, R16, R36 ;  /* 0x00000010e42c723c */ /* 0x044ff00000041824 */
[C---:B------:R-:W-:Y:S01]  /*38a0*/  HMMA.16816.F32.BF16 R36, R228.reuse, R18, R28 ;  /* 0x00000012e424723c */ /* 0x040fe2000004181c */
[----:B------:R-:W-:Y:S07]  /*38b0*/  LDSM.16.M88.4 R16, [R135+0x7000] ;  /* 0x007000008710783b */ /* 0x000fee0000000200 */
[C---:B---3--:R-:W-:Y:S01]  /*38c0*/  HMMA.16816.F32.BF16 R32, R228.reuse, R12, R24 ;  /* 0x0000000ce420723c */ /* 0x048fe20000041818 */
[----:B------:R-:W2:Y:S07]  /*38d0*/  LDSM.16.M88.4 R24, [R135+0x6000] ;  /* 0x006000008718783b */ /* 0x000eae0000000200 */
[C---:B------:R-:W-:Y:S01]  /*38e0*/  HMMA.16816.F32.BF16 R28, R228.reuse, R14, R8 ;  /* 0x0000000ee41c723c */ /* 0x040fe20000041808 */
[----:B------:R-:W3:Y:S07]  /*38f0*/  LDSM.16.M88.4 R12, [R135+0x7800] ;  /* 0x00780000870c783b */ /* 0x000eee0000000200 */
[C---:B------:R-:W-:Y:S08]  /*3900*/  HMMA.16816.F32.BF16 R8, R228.reuse, R40, R4 ;  /* 0x00000028e408723c */ /* 0x040ff00000041804 */
[----:B------:R-:W-:Y:S01]  /*3910*/  HMMA.16816.F32.BF16 R4, R228, R42, R56 ;  /* 0x0000002ae404723c */ /* 0x000fe20000041838 */
[----:B------:R-:W-:Y:S04]  /*3920*/  STL [R1+0x28], R64 ;  /* 0x0000284001007387 */ /* 0x000fe80000100800 */
[----:B------:R-:W-:Y:S04]  /*3930*/  STL [R1+0x1c], R3 ;  /* 0x00001c0301007387 */ /* 0x000fe80000100800 */
[----:B------:R4:W-:Y:S04]  /*3940*/  STL [R1+0x20], R2 ;  /* 0x0000200201007387 */ /* 0x0009e80000100800 */
[----:B------:R3:W-:Y:S01]  /*3950*/  STL [R1+0x24], R0 ;  /* 0x0000240001007387 */ /* 0x0007e20000100800 */
[C---:B-1----:R-:W-:Y:S08]  /*3960*/  HMMA.16816.F32.BF16 R40, R232.reuse, R20, R44 ;  /* 0x00000014e828723c */ /* 0x042ff0000004182c */
[C---:B--2---:R-:W-:Y:S08]  /*3970*/  HMMA.16816.F32.BF16 R52, R232.reuse, R24, R52 ;  /* 0x00000018e834723c */ /* 0x044ff00000041834 */
[----:B------:R-:W-:Y:S01]  /*3980*/  HMMA.16816.F32.BF16 R48, R232, R26, R48 ;  /* 0x0000001ae830723c */ /* 0x000fe20000041830 */
[----:B----4-:R-:W-:-:S02]  /*3990*/  IADD3 R2, R90, 0x7000, RZ ;  /* 0x000070005a027810 */ /* 0x010fc40007ffe0ff */
[----:B---3--:R-:W-:-:S05]  /*39a0*/  IADD3 R0, R90, 0x7800, RZ ;  /* 0x000078005a007810 */ /* 0x008fca0007ffe0ff */
[C---:B------:R-:W-:Y:S01]  /*39b0*/  HMMA.16816.F32.BF16 R36, R232.reuse, R22, R36 ;  /* 0x00000016e824723c */ /* 0x040fe20000041824 */
[----:B------:R-:W1:Y:S07]  /*39c0*/  LDSM.16.M88.4 R20, [R91] ;  /* 0x000000005b14783b */ /* 0x000e6e0000000200 */
[C---:B------:R-:W-:Y:S01]  /*39d0*/  HMMA.16816.F32.BF16 R24, R232.reuse, R12, R8 ;  /* 0x0000000ce818723c */ /* 0x040fe20000041808 */
[----:B------:R-:W-:Y:S07]  /*39e0*/  LDSM.16.M88.4 R8, [R0] ;  /* 0x000000000008783b */ /* 0x000fee0000000200 */
[----:B------:R-:W-:Y:S01]  /*39f0*/  HMMA.16816.F32.BF16 R4, R232, R14, R4 ;  /* 0x0000000ee804723c */ /* 0x000fe20000041804 */
[----:B------:R-:W2:Y:S01]  /*3a00*/  LDSM.16.M88.4 R12, [R2] ;  /* 0x00000000020c783b */ /* 0x000ea20000000200 */
[----:B------:R-:W-:-:S06]  /*3a10*/  IADD3 R3, R90, 0x6800, RZ ;  /* 0x000068005a037810 */ /* 0x000fcc0007ffe0ff */
[C---:B------:R-:W-:Y:S08]  /*3a20*/  HMMA.16816.F32.BF16 R32, R232.reuse, R16, R32 ;  /* 0x00000010e820723c */ /* 0x040ff00000041820 */
[----:B------:R-:W-:Y:S01]  /*3a30*/  HMMA.16816.F32.BF16 R28, R232, R18, R28 ;  /* 0x00000012e81c723c */ /* 0x000fe2000004181c */
[----:B------:R-:W3:Y:S07]  /*3a40*/  LDSM.16.M88.4 R16, [R3] ;  /* 0x000000000310783b */ /* 0x000eee0000000200 */
[C---:B-1----:R-:W-:Y:S08]  /*3a50*/  HMMA.16816.F32.BF16 R68, R236.reuse, R20, R52 ;  /* 0x00000014ec44723c */ /* 0x042ff00000041834 */
[C---:B------:R-:W-:Y:S08]  /*3a60*/  HMMA.16816.F32.BF16 R44, R236.reuse, R22, R48 ;  /* 0x00000016ec2c723c */ /* 0x040ff00000041830 */
[C---:B--2---:R-:W-:Y:S08]  /*3a70*/  HMMA.16816.F32.BF16 R32, R236.reuse, R12, R32 ;  /* 0x0000000cec20723c */ /* 0x044ff00000041820 */
[C---:B------:R-:W-:Y:S01]  /*3a80*/  HMMA.16816.F32.BF16 R28, R236.reuse, R14, R28 ;  /* 0x0000000eec1c723c */ /* 0x040fe2000004181c */
[----:B------:R-:W1:Y:S07]  /*3a90*/  LDSM.16.M88.4 R12, [R249+0x6000] ;  /* 0x00600000f90c783b */ /* 0x000e6e0000000200 */
[C---:B------:R-:W-:Y:S08]  /*3aa0*/  HMMA.16816.F32.BF16 R24, R236.reuse, R8, R24 ;  /* 0x00000008ec18723c */ /* 0x040ff00000041818 */
[C---:B------:R-:W-:Y:S01]  /*3ab0*/  HMMA.16816.F32.BF16 R20, R236.reuse, R10, R4 ;  /* 0x0000000aec14723c */ /* 0x040fe20000041804 */
[----:B------:R-:W2:Y:S04]  /*3ac0*/  LDSM.16.M88.4 R8, [R249+0x6800] ;  /* 0x00680000f908783b */ /* 0x000ea80000000200 */
[----:B------:R-:W4:Y:S03]  /*3ad0*/  LDSM.16.M88.4 R4, [R249+0x7000] ;  /* 0x00700000f904783b */ /* 0x000f260000000200 */
        /* <DEDUP_REMOVED lines=9> */
[C---:B----4-:R-:W-:Y:S08]  /*3b70*/  HMMA.16816.F32.BF16 R52, R240.reuse, R4, R32 ;  /* 0x00000004f034723c */ /* 0x050ff00000041820 */
[----:B------:R-:W-:Y:S01]  /*3b80*/  HMMA.16816.F32.BF16 R48, R240, R6, R28 ;  /* 0x00000006f030723c */ /* 0x000fe2000004181c */
[----:B------:R-:W4:Y:S04]  /*3b90*/  LDSM.16.M88.4 R4, [R248+0x1000] ;  /* 0x00100000f804783b */ /* 0x000f280000000200 */
[----:B------:R-:W4:Y:S01]  /*3ba0*/  LDSM.16.M88.4 R28, [R248+0x1800] ;  /* 0x00180000f81c783b */ /* 0x000f220000000200 */
[----:B------:R-:W-:Y:S01]  /*3bb0*/  ISETP.GT.AND P0, PT, R72, R133, PT ;  /* 0x000000854800720c */ /* 0x000fe20003f04270 */
[----:B------:R-:W-:-:S04]  /*3bc0*/  DEPBAR.LE SB0, 0x0 ;  /* 0x000080000000791a */ /* 0x000fc80000000000 */
[C---:B---3--:R-:W-:Y:S08]  /*3bd0*/  HMMA.16816.F32.BF16 R44, R240.reuse, R16, R24 ;  /* 0x00000010f02c723c */ /* 0x048ff00000041818 */
[----:B------:R-:W-:Y:S08]  /*3be0*/  HMMA.16816.F32.BF16 R36, R240, R18, R20 ;  /* 0x00000012f024723c */ /* 0x000ff00000041814 */
[C---:B-1----:R-:W-:Y:S08]  /*3bf0*/  HMMA.16816.F32.BF16 R40, R244.reuse, R12, R68 ;  /* 0x0000000cf428723c */ /* 0x042ff00000041844 */
[C---:B--2---:R-:W-:Y:S08]  /*3c00*/  HMMA.16816.F32.BF16 R24, R244.reuse, R8, R60 ;  /* 0x00000008f418723c */ /* 0x044ff0000004183c */
[C---:B------:R-:W-:Y:S08]  /*3c10*/  HMMA.16816.F32.BF16 R32, R244.reuse, R14, R64 ;  /* 0x0000000ef420723c */ /* 0x040ff00000041840 */
[C---:B------:R-:W-:Y:S08]  /*3c20*/  HMMA.16816.F32.BF16 R20, R244.reuse, R10, R56 ;  /* 0x0000000af414723c */ /* 0x040ff00000041838 */
[C---:B----4-:R-:W-:Y:S08]  /*3c30*/  HMMA.16816.F32.BF16 R16, R244.reuse, R4, R52 ;  /* 0x00000004f410723c */ /* 0x050ff00000041834 */
[C---:B------:R-:W-:Y:S08]  /*3c40*/  HMMA.16816.F32.BF16 R12, R244.reuse, R6, R48 ;  /* 0x00000006f40c723c */ /* 0x040ff00000041830 */
[C---:B------:R-:W-:Y:S08]  /*3c50*/  HMMA.16816.F32.BF16 R8, R244.reuse, R28, R44 ;  /* 0x0000001cf408723c */ /* 0x040ff0000004182c */
[----:B------:R-:W-:Y:S01]  /*3c60*/  HMMA.16816.F32.BF16 R4, R244, R30, R36 ;  /* 0x0000001ef404723c */ /* 0x000fe20000041824 */
[----:B------:R1:W-:Y:S04]  /*3c70*/  STL [R1+0x2c], R3 ;  /* 0x00002c0301007387 */ /* 0x0003e80000100800 */
[----:B------:R2:W-:Y:S04]  /*3c80*/  STL [R1+0x30], R2 ;  /* 0x0000300201007387 */ /* 0x0005e80000100800 */
[----:B------:R3:W-:Y:S01]  /*3c90*/  STL [R1+0x34], R0 ;  /* 0x0000340001007387 */ /* 0x0007e20000100800 */
[----:B------:R-:W-:-:S02]  /*3ca0*/  FMUL.FTZ R40, R40, c[0x0][0x320] ;  /* 0x0000c80028287a20 */ /* 0x000fc40000410000 */
[----:B------:R-:W-:Y:S02]  /*3cb0*/  FMUL.FTZ R42, R42, c[0x0][0x320] ;  /* 0x0000c8002a2a7a20 */ /* 0x000fe40000410000 */
[----:B------:R-:W-:Y:S02]  /*3cc0*/  FMUL.FTZ R43, R43, c[0x0][0x320] ;  /* 0x0000c8002b2b7a20 */ /* 0x000fe40000410000 */
[----:B------:R-:W-:Y:S02]  /*3cd0*/  FMUL.FTZ R24, R24, c[0x0][0x320] ;  /* 0x0000c80018187a20 */ /* 0x000fe40000410000 */
[----:B------:R-:W-:Y:S01]  /*3ce0*/  FMUL.FTZ R25, R25, c[0x0][0x320] ;  /* 0x0000c80019197a20 */ /* 0x000fe20000410000 */
[C---:B-1----:R-:W-:Y:S02]  /*3cf0*/  IADD3 R3, R90.reuse, 0x1800, RZ ;  /* 0x000018005a037810 */ /* 0x042fe40007ffe0ff */
[C---:B--2---:R-:W-:Y:S02]  /*3d00*/  IADD3 R2, R90.reuse, 0x1000, RZ ;  /* 0x000010005a027810 */ /* 0x044fe40007ffe0ff */
[----:B---3--:R-:W-:Y:S01]  /*3d10*/  IADD3 R0, R90, 0x800, RZ ;  /* 0x000008005a007810 */ /* 0x008fe20007ffe0ff */
[----:B------:R1:W-:Y:S01]  /*3d20*/  STL [R1+0x44], R3 ;  /* 0x0000440301007387 */ /* 0x0003e20000100800 */
[----:B------:R-:W-:-:S03]  /*3d30*/  FMUL.FTZ R41, R41, c[0x0][0x320] ;  /* 0x0000c80029297a20 */ /* 0x000fc60000410000 */
[----:B------:R1:W-:Y:S01]  /*3d40*/  STL [R1+0x3c], R0 ;  /* 0x00003c0001007387 */ /* 0x0003e20000100800 */
[----:B------:R-:W-:-:S03]  /*3d50*/  FMUL.FTZ R32, R32, c[0x0][0x320] ;  /* 0x0000c80020207a20 */ /* 0x000fc60000410000 */
[----:B------:R1:W-:Y:S01]  /*3d60*/  STL [R1+0x40], R2 ;  /* 0x0000400201007387 */ /* 0x0003e20000100800 */
[----:B------:R-:W-:Y:S02]  /*3d70*/  FMUL.FTZ R33, R33, c[0x0][0x320] ;  /* 0x0000c80021217a20 */ /* 0x000fe40000410000 */
[----:B------:R-:W-:Y:S02]  /*3d80*/  FMUL.FTZ R34, R34, c[0x0][0x320] ;  /* 0x0000c80022227a20 */ /* 0x000fe40000410000 */
[----:B------:R-:W-:Y:S02]  /*3d90*/  FMUL.FTZ R35, R35, c[0x0][0x320] ;  /* 0x0000c80023237a20 */ /* 0x000fe40000410000 */
[----:B------:R-:W-:Y:S02]  /*3da0*/  FMUL.FTZ R26, R26, c[0x0][0x320] ;  /* 0x0000c8001a1a7a20 */ /* 0x000fe40000410000 */
[----:B------:R-:W-:Y:S02]  /*3db0*/  FMUL.FTZ R27, R27, c[0x0][0x320] ;  /* 0x0000c8001b1b7a20 */ /* 0x000fe40000410000 */
[----:B------:R-:W-:-:S02]  /*3dc0*/  FMUL.FTZ R20, R20, c[0x0][0x320] ;  /* 0x0000c80014147a20 */ /* 0x000fc40000410000 */
        /* <DEDUP_REMOVED lines=18> */
[----:B------:R-:W-:Y:S01]  /*3ef0*/  FMUL.FTZ R7, R7, c[0x0][0x320] ;  /* 0x0000c80007077a20 */ /* 0x000fe20000410000 */
[----:B------:R1:W2:Y:S08]  /*3f00*/  MUFU.TANH R44, R40 ;  /* 0x00000028002c7308 */ /* 0x0002b00000002400 */
[----:B------:R1:W3:Y:S08]  /*3f10*/  MUFU.TANH R49, R42 ;  /* 0x0000002a00317308 */ /* 0x0002f00000002400 */
[----:B------:R1:W4:Y:S08]  /*3f20*/  MUFU.TANH R48, R43 ;  /* 0x0000002b00307308 */ /* 0x0003300000002400 */
[----:B------:R1:W1:Y:S08]  /*3f30*/  MUFU.TANH R31, R24 ;  /* 0x00000018001f7308 */ /* 0x0002700000002400 */
        /* <DEDUP_REMOVED lines=13> */
[----:B------:R-:W1:Y:S08]  /*4010*/  MUFU.TANH R41, R41 ;  /* 0x0000002900297308 */ /* 0x000e700000002400 */
        /* <DEDUP_REMOVED lines=13> */
[----:B------:R1:W1:Y:S01]  /*40f0*/  MUFU.TANH R26, R7 ;  /* 0x00000007001a7308 */ /* 0x0002620000002400 */
[----:B------:R-:W-:Y:S01]  /*4100*/  BSSY B0, `(.L_x_1042) ;  /* 0x000005c000007945 */ /* 0x000fe20003800000 */
[----:B------:R-:W-:Y:S01]  /*4110*/  BAR.SYNC.DEFER_BLOCKING 0x0 ;  /* 0x0000000000007b1d */ /* 0x000fe20000010000 */
[----:B------:R-:W-:-:S05]  /*4120*/  ISETP.GT.AND P6, PT, R77, 0x3f, PT ;  /* 0x0000003f4d00780c */ /* 0x000fca0003fc4270 */
[----:B------:R-:W-:Y:S05]  /*4130*/  @!P0 BRA `(.L_x_1043) ;  /* 0x0000058000008947 */ /* 0x000fea0003800000 */
[----:B--234-:R-:W-:Y:S01]  /*4140*/  ISETP.NE.AND P2, PT, R87, 0x1, PT ;  /* 0x000000015700780c */ /* 0x01cfe20003f45270 */
[----:B-1----:R-:W-:Y:S02]  /*4150*/  IMAD R2, R72, 0x40, R132 ;  /* 0x0000004048027824 */ /* 0x002fe400078e0284 */
[----:B------:R-:W-:-:S03]  /*4160*/  IMAD.MOV.U32 R6, RZ, RZ, RZ ;  /* 0x000000ffff067224 */ /* 0x000fc600078e00ff */
[----:B------:R-:W-:-:S05]  /*4170*/  IADD3 R2, R2, -0x40, R77 ;  /* 0xffffffc002027810 */ /* 0x000fca0007ffe04d */
[----:B------:R-:W-:Y:S02]  /*4180*/  IMAD.MOV.U32 R0, RZ, RZ, R2 ;  /* 0x000000ffff007224 */ /* 0x000fe400078e0002 */
        /* <DEDUP_REMOVED lines=8> */
[----:B------:R-:W-:-:S05]  /*4210*/  IMAD R2, R0, c[0x0][0x2b8], R2 ;  /* 0x0000ae0000027a24 */ /* 0x000fca00078e0202 */
[----:B------:R-:W-:Y:S01]  /*4220*/  SHF.R.S32.HI R0, RZ, 0x1f, R2 ;  /* 0x0000001fff007819 */ /* 0x000fe20000011402 */
[----:B------:R1:W-:Y:S04]  /*4230*/  STL [R1+0x8c], R2 ;  /* 0x00008c0201007387 */ /* 0x0003e80000100800 */
[----:B------:R-:W-:-:S04]  /*4240*/  IMAD R0, R0, c[0x0][0x1e0], RZ ;  /* 0x0000780000007a24 */ /* 0x000fc800078e02ff */
[C---:B------:R-:W-:Y:S02]  /*4250*/  IMAD R0, R2.reuse, c[0x0][0x1e4], R0 ;  /* 0x0000790002007a24 */ /* 0x040fe400078e0200 */
[----:B-1----:R-:W-:-:S04]  /*4260*/  IMAD.WIDE.U32 R2, R2, c[0x0][0x1e0], RZ ;  /* 0x0000780002027a25 */ /* 0x002fc800078e00ff */
[----:B------:R-:W-:Y:S01]  /*4270*/  IMAD.IADD R3, R3, 0x1, R0 ;  /* 0x0000000103037824 */ /* 0x000fe200078e0200 */
[----:B--2---:R1:W-:Y:S01]  /*4280*/  STL [R1+0x84], R6 ;  /* 0x0000840601007387 */ /* 0x0043e20000100800 */
[----:B------:R-:W-:Y:S02]  /*4290*/  SHF.R.S32.HI R0, RZ, 0x1f, R6 ;  /* 0x0000001fff007819 */ /* 0x000fe40000011406 */
[----:B------:R-:W-:-:S04]  /*42a0*/  IMAD.WIDE.U32 R2, R6, c[0x0][0x1f0], R2 ;  /* 0x00007c0006027a25 */ /* 0x000fc800078e0002 */
[----:B------:R-:W-:-:S04]  /*42b0*/  IMAD R0, R0, c[0x0][0x1f0], RZ ;  /* 0x00007c0000007a24 */ /* 0x000fc800078e02ff */
[----:B------:R-:W-:Y:S01]  /*42c0*/  IMAD R5, R6, c[0x0][0x1f4], R0 ;  /* 0x00007d0006057a24 */ /* 0x000fe200078e0200 */
[----:B------:R-:W-:-:S04]  /*42d0*/  IADD3 R0, P0, R84, R2, RZ ;  /* 0x0000000254007210 */ /* 0x000fc80007f1e0ff */
[----:B------:R-:W-:Y:S02]  /*42e0*/  IADD3.X R5, R83, R3, R5, P0, !PT ;  /* 0x0000000353057210 */ /* 0x000fe400007fe405 */
[----:B------:R-:W-:-:S04]  /*42f0*/  LEA R15, P0, R0, c[0x0][0x1c8], 0x1 ;  /* 0x00007200000f7a11 */ /* 0x000fc800078008ff */
[----:B------:R-:W-:Y:S01]  /*4300*/  LEA.HI.X R5, R0, c[0x0][0x1cc], R5, 0x1, P0 ;  /* 0x0000730000057a11 */ /* 0x000fe200000f0c05 */
[----:B------:R-:W-:Y:S06]  /*4310*/  BRA.DIV ~URZ, `(.L_x_1044) ;  /* 0x0000d7a27f007947 */ /* 0x000fec000b800000 */
[----:B------:R2:W3:Y:S02]  /*4320*/  SHFL.IDX PT, R4, R5, RZ, 0x181f ;  /* 0x00181fff05047589 */ /* 0x0004e400000e0000 */
.L_x_1082:
[----:B------:R-:W-:Y:S05]  /*4330*/  BRA.DIV ~URZ, `(.L_x_1045) ;  /* 0x0000d7f27f007947 */ /* 0x000fea000b800000 */
[----:B------:R-:W4:Y:S04]  /*4340*/  LDL R2, [R1+0x88] ;  /* 0x0000880001027983 */ /* 0x000f280000100800 */
[----:B------:R-:W5:Y:S04]  /*4350*/  LDL R51, [R1+0x9c] ;  /* 0x00009c0001337983 */ /* 0x000f680000100800 */
[----:B--2---:R-:W2:Y:S04]  /*4360*/  LDL R50, [R1+0x98] ;  /* 0x0000980001327983 */ /* 0x004ea80000100800 */
[----:B---3--:R-:W3:Y:S04]  /*4370*/  LDL R19, [R1+0x94] ;  /* 0x0000940001137983 */ /* 0x008ee80000100800 */
[----:B------:R-:W3:Y:S04]  /*4380*/  LDL R18, [R1+0x54] ;  /* 0x0000540001127983 */ /* 0x000ee80000100800 */
[----:B------:R-:W1:Y:S02]  /*4390*/  SHFL.IDX PT, R0, R15, RZ, 0x181f ;  /* 0x00181fff0f007589 */ /* 0x000e6400000e0000 */
[----:B-1----:R-:W-:-:S02]  /*43a0*/  IADD3 R10, P1, R0, R80, RZ ;  /* 0x00000050000a7210 */ /* 0x002fc40007f3e0ff */
[C---:B------:R-:W-:Y:S02]  /*43b0*/  IADD3 R8, P0, R0.reuse, R79, RZ ;  /* 0x0000004f00087210 */ /* 0x040fe40007f1e0ff */
[----:B------:R-:W-:Y:S01]  /*43c0*/  IADD3 R6, P5, R0, R81, RZ ;  /* 0x0000005100067210 */ /* 0x000fe20007fbe0ff */
[C---:B------:R-:W-:Y:S02]  /*43d0*/  IMAD.X R11, R4.reuse, 0x1, R73, P1 ;  /* 0x00000001040b7824 */ /* 0x040fe400008e0649 */
[C---:B------:R-:W-:Y:S02]  /*43e0*/  IMAD.X R9, R4.reuse, 0x1, R74, P0 ;  /* 0x0000000104097824 */ /* 0x040fe400000e064a */
[----:B------:R-:W-:Y:S01]  /*43f0*/  IMAD.X R7, R4, 0x1, R75, P5 ;  /* 0x0000000104077824 */ /* 0x000fe200028e064b */
[----:B----4-:R-:W-:Y:S02]  /*4400*/  ISETP.GE.AND P3, PT, R2, c[0x0][0x1d4], PT ;  /* 0x0000750002007a0c */ /* 0x010fe40003f66270 */
[----:B------:R-:W-:-:S02]  /*4410*/  IADD3 R2, P4, R0, R82, RZ ;  /* 0x0000005200027210 */ /* 0x000fc40007f9e0ff */
[----:B-----5:R-:W-:Y:S01]  /*4420*/  ISETP.GE.AND P2, PT, R51, c[0x0][0x1d4], PT ;  /* 0x0000750033007a0c */ /* 0x020fe20003f46270 */
[----:B------:R-:W1:Y:S01]  /*4430*/  SHFL.IDX PT, R0, R15, 0x1, 0x181f ;  /* 0x00381f000f007f89 */ /* 0x000e6200000e0000 */
[----:B------:R-:W-:Y:S01]  /*4440*/  SEL R14, RZ, 0x10, P3 ;  /* 0x00000010ff0e7807 */ /* 0x000fe20001800000 */
[----:B------:R-:W-:Y:S01]  /*4450*/  IMAD.X R3, R4, 0x1, R76, P4 ;  /* 0x0000000104037824 */ /* 0x000fe200020e064c */
[----:B--2---:R-:W-:Y:S01]  /*4460*/  ISETP.GE.AND P1, PT, R50, c[0x0][0x1d4], PT ;  /* 0x0000750032007a0c */ /* 0x004fe20003f26270 */
[----:B------:R2:W4:Y:S01]  /*4470*/  SHFL.IDX PT, R4, R5, 0x1, 0x181f ;  /* 0x00381f0005047f89 */ /* 0x00052200000e0000 */
[----:B------:R-:W-:Y:S02]  /*4480*/  SEL R13, RZ, 0x10, P2 ;  /* 0x00000010ff0d7807 */ /* 0x000fe40001000000 */
[----:B---3--:R-:W-:Y:S02]  /*4490*/  ISETP.GE.AND P0, PT, R19, c[0x0][0x1d4], PT ;  /* 0x0000750013007a0c */ /* 0x008fe40003f06270 */
[----:B------:R-:W-:Y:S01]  /*44a0*/  SEL R12, RZ, 0x10, P1 ;  /* 0x00000010ff0c7807 */ /* 0x000fe20000800000 */
[----:B------:R3:W-:Y:S04]  /*44b0*/  LDGSTS.E.BYPASS.LTC128B.128 [R18+0x10100], [R10.64], !P3 ;  /* 0x101000000a127fae */ /* 0x0007e8000d901d46 */
[----:B------:R3:W-:Y:S04]  /*44c0*/  LDGSTS.E.BYPASS.LTC128B.128 [R18+0x12100], [R8.64], !P2 ;  /* 0x1210000008127fae */ /* 0x0007e8000d101d46 */
[----:B------:R3:W-:Y:S04]  /*44d0*/  LDGSTS.E.BYPASS.LTC128B.128 [R18+0x14100], [R6.64], !P1 ;  /* 0x1410000006127fae */ /* 0x0007e8000c901d46 */
[----:B------:R3:W-:Y:S01]  /*44e0*/  LDGSTS.E.BYPASS.LTC128B.128 [R18+0x16100], [R2.64], !P0 ;  /* 0x1610000002127fae */ /* 0x0007e2000c101d46 */
[----:B--2---:R-:W-:-:S03]  /*44f0*/  SEL R5, RZ, 0x10, P0 ;  /* 0x00000010ff057807 */ /* 0x004fc60000000000 */
.L_x_1083:
[----:B-1----:R-:W2:Y:S01]  /*4500*/  LDL R15, [R1+0x54] ;  /* 0x00005400010f7983 */ /* 0x002ea20000100800 */
[----:B---3--:R-:W-:-:S02]  /*4510*/  IADD3 R2, -R13, 0x10, RZ ;  /* 0x000000100d027810 */ /* 0x008fc40007ffe1ff */
[----:B------:R-:W-:Y:S02]  /*4520*/  IADD3 R10, -R14, 0x10, RZ ;  /* 0x000000100e0a7810 */ /* 0x000fe40007ffe1ff */
[----:B------:R-:W-:Y:S02]  /*4530*/  LOP3.LUT R2, R2, 0xf, RZ, 0xc0, !PT ;  /* 0x0000000f02027812 */ /* 0x000fe400078ec0ff */
[----:B------:R-:W-:Y:S02]  /*4540*/  IADD3 R6, -R12, 0x10, RZ ;  /* 0x000000100c067810 */ /* 0x000fe40007ffe1ff */
[----:B------:R-:W-:Y:S02]  /*4550*/  LOP3.LUT R10, R10, 0xf, RZ, 0xc0, !PT ;  /* 0x0000000f0a0a7812 */ /* 0x000fe400078ec0ff */
[----:B------:R-:W-:Y:S02]  /*4560*/  IADD3 R8, P5, P4, R2, R0, R79 ;  /* 0x0000000002087210 */ /* 0x000fe40007cbe04f */
[----:B------:R-:W-:-:S02]  /*4570*/  IADD3 R2, -R5, 0x10, RZ ;  /* 0x0000001005027810 */ /* 0x000fc40007ffe1ff */
[----:B------:R-:W-:Y:S02]  /*4580*/  LOP3.LUT R6, R6, 0xf, RZ, 0xc0, !PT ;  /* 0x0000000f06067812 */ /* 0x000fe400078ec0ff */
[-C--:B------:R-:W-:Y:S02]  /*4590*/  IADD3 R10, P1, P0, R10, R0.reuse, R80 ;  /* 0x000000000a0a7210 */ /* 0x080fe4000783e050 */
[----:B------:R-:W-:Y:S02]  /*45a0*/  LOP3.LUT R2, R2, 0xf, RZ, 0xc0, !PT ;  /* 0x0000000f02027812 */ /* 0x000fe400078ec0ff */
[----:B------:R-:W-:Y:S02]  /*45b0*/  IADD3 R6, P3, P2, R6, R0, R81 ;  /* 0x0000000006067210 */ /* 0x000fe40007a7e051 */
[----:B----4-:R-:W-:Y:S02]  /*45c0*/  IADD3.X R11, RZ, R4, R73, P1, P0 ;  /* 0x00000004ff0b7210 */ /* 0x010fe40000fe0449 */
[----:B------:R-:W-:-:S02]  /*45d0*/  IADD3 R2, P1, P0, R2, R0, R82 ;  /* 0x0000000002027210 */ /* 0x000fc4000783e052 */
[-C--:B------:R-:W-:Y:S02]  /*45e0*/  IADD3.X R7, RZ, R4.reuse, R75, P3, P2 ;  /* 0x00000004ff077210 */ /* 0x080fe40001fe444b */
[----:B------:R-:W-:Y:S02]  /*45f0*/  ISETP.NE.U32.AND P3, PT, R14, RZ, PT ;  /* 0x000000ff0e00720c */ /* 0x000fe40003f65070 */
[----:B------:R-:W-:Y:S02]  /*4600*/  ISETP.NE.U32.AND P2, PT, R13, RZ, PT ;  /* 0x000000ff0d00720c */ /* 0x000fe40003f45070 */
[----:B------:R-:W-:Y:S02]  /*4610*/  IADD3.X R3, RZ, R4, R76, P1, P0 ;  /* 0x00000004ff037210 */ /* 0x000fe40000fe044c */
[----:B------:R-:W-:Y:S02]  /*4620*/  ISETP.NE.U32.AND P1, PT, R12, RZ, PT ;  /* 0x000000ff0c00720c */ /* 0x000fe40003f25070 */
[----:B------:R-:W-:-:S02]  /*4630*/  ISETP.NE.U32.AND P0, PT, R5, RZ, PT ;  /* 0x000000ff0500720c */ /* 0x000fc40003f05070 */
[----:B------:R-:W-:-:S03]  /*4640*/  IADD3.X R9, RZ, R4, R74, P5, P4 ;  /* 0x00000004ff097210 */ /* 0x000fc60002fe844a */
[----:B------:R-:W-:Y:S01]  /*4650*/  @!PT LDS RZ, [RZ] ;  /* 0x00000000fffff984 */ /* 0x000fe20000000800 */
[----:B------:R-:W-:Y:S01]  /*4660*/  @!PT LDS RZ, [RZ] ;  /* 0x00000000fffff984 */ /* 0x000fe20000000800 */
[----:B------:R-:W-:Y:S01]  /*4670*/  @!PT LDS RZ, [RZ] ;  /* 0x00000000fffff984 */ /* 0x000fe20000000800 */
[----:B--2---:R1:W-:Y:S04]  /*4680*/  LDGSTS.E.BYPASS.LTC128B.128.ZFILL [R15+0x11100], [R10.64], P3 ;  /* 0x111000000a0f7fae */ /* 0x0043e80009941d46 */
[----:B------:R1:W-:Y:S04]  /*4690*/  LDGSTS.E.BYPASS.LTC128B.128.ZFILL [R15+0x13100], [R8.64], P2 ;  /* 0x13100000080f7fae */ /* 0x0003e80009141d46 */
[----:B------:R1:W-:Y:S04]  /*46a0*/  LDGSTS.E.BYPASS.LTC128B.128.ZFILL [R15+0x15100], [R6.64], P1 ;  /* 0x15100000060f7fae */ /* 0x0003e80008941d46 */
[----:B------:R1:W-:Y:S02]  /*46b0*/  LDGSTS.E.BYPASS.LTC128B.128.ZFILL [R15+0x17100], [R2.64], P0 ;  /* 0x17100000020f7fae */ /* 0x0003e40008141d46 */
.L_x_1043:
[----:B--234-:R-:W-:Y:S05]  /*46c0*/  BSYNC B0 ;  /* 0x0000000000007941 */ /* 0x01cfea0003800000 */
.L_x_1042:
[----:B-1----:R-:W2:Y:S04]  /*46d0*/  LDL R3, [R1+0xf0] ;  /* 0x0000f00001037983 */ /* 0x002ea80000100800 */
[----:B------:R-:W2:Y:S01]  /*46e0*/  LDL R2, [R1+0x200] ;  /* 0x0002000001027983 */ /* 0x000ea20000100800 */
[----:B------:R-:W-:-:S03]  /*46f0*/  MOV R4, c[0x0][0x2c4] ;  /* 0x0000b10000047a02 */ /* 0x000fc60000000f00 */
[----:B------:R-:W3:Y:S01]  /*4700*/  LDL R5, [R1+0xdc] ;  /* 0x0000dc0001057983 */ /* 0x000ee20000100800 */
[----:B------:R-:W-:Y:S02]  /*4710*/  ISETP.NE.AND P0, PT, R4, 0x1, PT ;  /* 0x000000010400780c */ /* 0x000fe40003f05270 */
[----:B------:R-:W-:Y:S01]  /*4720*/  MOV R0, 0x1 ;  /* 0x0000000100007802 */ /* 0x000fe20000000f00 */
[----:B------:R-:W0:Y:S04]  /*4730*/  LDGDEPBAR ;  /* 0x00000000000079af */ /* 0x000e280000000000 */
[----:B------:R-:W-:Y:S02]  /*4740*/  IMAD R0, R72, -0x40, R0 ;  /* 0xffffffc048007824 */ /* 0x000fe400078e0200 */
[----:B--2---:R-:W-:Y:S01]  /*4750*/  IMAD.IADD R4, R2, 0x1, R3 ;  /* 0x0000000102047824 */ /* 0x004fe200078e0203 */
[----:B------:R-:W-:-:S03]  /*4760*/  MOV R3, c[0x0][0x2ac] ;  /* 0x0000ab0000037a02 */ /* 0x000fc60000000f00 */
[----:B------:R-:W-:Y:S01]  /*4770*/  @P0 IMAD.HI.U32 R2, R4, c[0x0][0x2c8], RZ ;  /* 0x0000b20004020a27 */ /* 0x000fe200078e00ff */
[----:B------:R1:W-:Y:S03]  /*4780*/  STL [R1+0xac], R4 ;  /* 0x0000ac0401007387 */ /* 0x0003e60000100800 */
[----:B------:R-:W-:Y:S02]  /*4790*/  IMAD R0, R3, c[0x0][0x1d0], R0 ;  /* 0x0000740003007a24 */ /* 0x000fe400078e0200 */
[----:B---3--:R-:W-:-:S03]  /*47a0*/  IMAD.IADD R6, R78, 0x1, -R5 ;  /* 0x000000014e067824 */ /* 0x008fc600078e0a05 */
[----:B------:R-:W-:Y:S02]  /*47b0*/  IADD3 R5, R0, -c[0x0][0x168], -R5 ;  /* 0x80005a0000057a10 */ /* 0x000fe40007ffe805 */
[----:B-1----:R-:W-:Y:S01]  /*47c0*/  @P0 SHF.R.U32.HI R4, RZ, c[0x0][0x2cc], R2 ;  /* 0x0000b300ff040a19 */ /* 0x002fe20000011602 */
[----:B------:R-:W-:Y:S05]  /*47d0*/  BRA.DIV ~URZ, `(.L_x_1046) ;  /* 0x0000d6227f007947 */ /* 0x000fea000b800000 */
[----:B------:R1:W2:Y:S02]  /*47e0*/  SHFL.IDX PT, R0, R4, RZ, 0x1c1f ;  /* 0x001c1fff04007589 */ /* 0x0002a400000e0000 */
.L_x_1084:
[----:B--2---:R-:W-:-:S05]  /*47f0*/  IMAD.IADD R0, R5, 0x1, R0 ;  /* 0x0000000105007824 */ /* 0x004fca00078e0200 */
[----:B------:R-:W-:-:S04]  /*4800*/  IMNMX R0, R6, R0, PT ;  /* 0x0000000006007217 */ /* 0x000fc80003800200 */
[C---:B------:R-:W-:Y:S02]  /*4810*/  ISETP.GT.AND P0, PT, R0.reuse, RZ, PT ;  /* 0x000000ff0000720c */ /* 0x040fe40003f04270 */
[----:B------:R-:W-:Y:S02]  /*4820*/  ISETP.GT.AND P2, PT, R0, 0x1, PT ;  /* 0x000000010000780c */ /* 0x000fe40003f44270 */
[----:B------:R-:W-:Y:S02]  /*4830*/  FSEL R13, R44, -INF , P0 ;  /* 0xff8000002c0d7808 */ /* 0x000fe40000000000 */
[C---:B------:R-:W-:Y:S02]  /*4840*/  ISETP.GT.AND P3, PT, R0.reuse, 0x8, PT ;  /* 0x000000080000780c */ /* 0x040fe40003f64270 */
[C---:B------:R-:W-:Y:S02]  /*4850*/  ISETP.GT.AND P4, PT, R0.reuse, 0x9, PT ;  /* 0x000000090000780c */ /* 0x040fe40003f84270 */
[----:B------:R-:W-:-:S02]  /*4860*/  ISETP.GT.AND P1, PT, R0, 0x10, PT ;  /* 0x000000100000780c */ /* 0x000fc40003f24270 */
[----:B------:R-:W-:Y:S02]  /*4870*/  ISETP.GT.AND P0, PT, R0, 0x11, PT ;  /* 0x000000110000780c */ /* 0x000fe40003f04270 */
[----:B------:R-:W-:Y:S02]  /*4880*/  FSEL R12, R41, -INF , P2 ;  /* 0xff800000290c7808 */ /* 0x000fe40001000000 */
        /* <DEDUP_REMOVED lines=11> */
[----:B------:R-:W-:Y:S02]  /*4940*/  FSEL R87, R25, -INF , P2 ;  /* 0xff80000019577808 */ /* 0x000fe40001000000 */
[----:B------:R-:W-:Y:S02]  /*4950*/  FSEL R86, R24, -INF , P1 ;  /* 0xff80000018567808 */ /* 0x000fe40000800000 */
[----:B------:R-:W-:Y:S02]  /*4960*/  FSEL R85, R23, -INF , P0 ;  /* 0xff80000017557808 */ /* 0x000fe40000000000 */
[C---:B------:R-:W-:Y:S02]  /*4970*/  ISETP.GT.AND P4, PT, R0.reuse, 0x29, PT ;  /* 0x000000290000780c */ /* 0x040fe40003f84270 */
[----:B------:R-:W-:-:S02]  /*4980*/  ISETP.GT.AND P3, PT, R0, 0x30, PT ;  /* 0x000000300000780c */ /* 0x000fc40003f64270 */
[C---:B------:R-:W-:Y:S02]  /*4990*/  ISETP.GT.AND P2, PT, R0.reuse, 0x31, PT ;  /* 0x000000310000780c */ /* 0x040fe40003f44270 */
[C---:B------:R-:W-:Y:S02]  /*49a0*/  ISETP.GT.AND P1, PT, R0.reuse, 0x38, PT ;  /* 0x000000380000780c */ /* 0x040fe40003f24270 */
[----:B------:R-:W-:Y:S02]  /*49b0*/  ISETP.GT.AND P0, PT, R0, 0x39, PT ;  /* 0x000000390000780c */ /* 0x000fe40003f04270 */
[----:B------:R-:W-:Y:S02]  /*49c0*/  FSEL R84, R22, -INF , P4 ;  /* 0xff80000016547808 */ /* 0x000fe40002000000 */
[----:B------:R-:W-:Y:S02]  /*49d0*/  FSEL R83, R21, -INF , P3 ;  /* 0xff80000015537808 */ /* 0x000fe40001800000 */
[----:B------:R-:W-:-:S02]  /*49e0*/  FSEL R82, R20, -INF , P2 ;  /* 0xff80000014527808 */ /* 0x000fc40001000000 */
[----:B------:R-:W-:Y:S02]  /*49f0*/  FSEL R81, R17, -INF , P1 ;  /* 0xff80000011517808 */ /* 0x000fe40000800000 */
[----:B------:R-:W-:Y:S01]  /*4a00*/  FSEL R80, R16, -INF , P0 ;  /* 0xff80000010507808 */ /* 0x000fe20000000000 */
[----:B------:R-:W-:Y:S05]  /*4a10*/  BRA.DIV ~URZ, `(.L_x_1047) ;  /* 0x0000d4427f007947 */ /* 0x000fea000b800000 */
[----:B------:R-:W2:Y:S01]  /*4a20*/  SHFL.IDX PT, R0, R4, 0x1, 0x1c1f ;  /* 0x003c1f0004007f89 */ /* 0x000ea200000e0000 */
[----:B------:R-:W-:-:S04]  /*4a30*/  FMNMX.FTZ R2, R13, R12, !PT ;  /* 0x0000000c0d027209 */ /* 0x000fc80007810000 */
[----:B------:R-:W-:-:S04]  /*4a40*/  FMNMX.FTZ R2, R14, R2, !PT ;  /* 0x000000020e027209 */ /* 0x000fc80007810000 */
[----:B------:R-:W-:-:S04]  /*4a50*/  FMNMX.FTZ R2, R15, R2, !PT ;  /* 0x000000020f027209 */ /* 0x000fc80007810000 */
[----:B------:R-:W-:-:S04]  /*4a60*/  FMNMX.FTZ R2, R18, R2, !PT ;  /* 0x0000000212027209 */ /* 0x000fc80007810000 */
[----:B------:R-:W-:-:S04]  /*4a70*/  FMNMX.FTZ R2, R19, R2, !PT ;  /* 0x0000000213027209 */ /* 0x000fc80007810000 */
[----:B------:R-:W-:Y:S01]  /*4a80*/  FMNMX.FTZ R2, R28, R2, !PT ;  /* 0x000000021c027209 */ /* 0x000fe20007810000 */
[----:B--2---:R-:W-:-:S03]  /*4a90*/  IMAD.IADD R0, R5, 0x1, R0 ;  /* 0x0000000105007824 */ /* 0x004fc600078e0200 */
[----:B------:R-:W-:Y:S02]  /*4aa0*/  FMNMX.FTZ R2, R29, R2, !PT ;  /* 0x000000021d027209 */ /* 0x000fe40007810000 */
[----:B------:R-:W-:Y:S02]  /*4ab0*/  IMNMX R0, R6, R0, PT ;  /* 0x0000000006007217 */ /* 0x000fe40003800200 */
[----:B------:R-:W-:Y:S02]  /*4ac0*/  FMNMX.FTZ R2, R87, R2, !PT ;  /* 0x0000000257027209 */ /* 0x000fe40007810000 */
[C---:B------:R-:W-:Y:S02]  /*4ad0*/  ISETP.GT.AND P1, PT, R0.reuse, RZ, PT ;  /* 0x000000ff0000720c */ /* 0x040fe40003f24270 */
[C---:B------:R-:W-:Y:S02]  /*4ae0*/  ISETP.GT.AND P0, PT, R0.reuse, 0x1, PT ;  /* 0x000000010000780c */ /* 0x040fe40003f04270 */
[----:B------:R-:W-:-:S02]  /*4af0*/  ISETP.GT.AND P2, PT, R0, 0x8, PT ;  /* 0x000000080000780c */ /* 0x000fc40003f44270 */
[----:B------:R-:W-:Y:S02]  /*4b00*/  FSEL R6, R49, -INF , P1 ;  /* 0xff80000031067808 */ /* 0x000fe40000800000 */
[----:B------:R-:W-:Y:S02]  /*4b10*/  FSEL R5, R48, -INF , P0 ;  /* 0xff80000030057808 */ /* 0x000fe40000000000 */
[----:B------:R-:W-:Y:S02]  /*4b20*/  ISETP.GT.AND P0, PT, R0, 0x9, PT ;  /* 0x000000090000780c */ /* 0x000fe40003f04270 */
[----:B------:R-:W-:Y:S02]  /*4b30*/  FSEL R8, R46, -INF , P2 ;  /* 0xff8000002e087808 */ /* 0x000fe40001000000 */
[----:B------:R-:W-:Y:S02]  /*4b40*/  FMNMX.FTZ R3, R6, R5, !PT ;  /* 0x0000000506037209 */ /* 0x000fe40007810000 */
[----:B------:R-:W-:-:S02]  /*4b50*/  ISETP.GT.AND P1, PT, R0, 0x10, PT ;  /* 0x000000100000780c */ /* 0x000fc40003f24270 */
[----:B------:R-:W-:Y:S02]  /*4b60*/  FSEL R7, R47, -INF , P0 ;  /* 0xff8000002f077808 */ /* 0x000fe40000000000 */
[----:B------:R-:W-:Y:S02]  /*4b70*/  FMNMX.FTZ R3, R8, R3, !PT ;  /* 0x0000000308037209 */ /* 0x000fe40007810000 */
[C---:B------:R-:W-:Y:S02]  /*4b80*/  ISETP.GT.AND P0, PT, R0.reuse, 0x11, PT ;  /* 0x000000110000780c */ /* 0x040fe40003f04270 */
[----:B------:R-:W-:Y:S02]  /*4b90*/  FSEL R17, R43, -INF , P1 ;  /* 0xff8000002b117808 */ /* 0x000fe40000800000 */
[----:B------:R-:W-:Y:S02]  /*4ba0*/  FMNMX.FTZ R3, R7, R3, !PT ;  /* 0x0000000307037209 */ /* 0x000fe40007810000 */
[----:B------:R-:W-:-:S02]  /*4bb0*/  ISETP.GT.AND P1, PT, R0, 0x18, PT ;  /* 0x000000180000780c */ /* 0x000fc40003f24270 */
[----:B------:R-:W-:Y:S02]  /*4bc0*/  FSEL R11, R45, -INF , P0 ;  /* 0xff8000002d0b7808 */ /* 0x000fe40000000000 */
[----:B------:R-:W-:Y:S02]  /*4bd0*/  FMNMX.FTZ R3, R17, R3, !PT ;  /* 0x0000000311037209 */ /* 0x000fe40007810000 */
[----:B------:R-:W-:Y:S02]  /*4be0*/  ISETP.GT.AND P0, PT, R0, 0x19, PT ;  /* 0x000000190000780c */ /* 0x000fe40003f04270 */
        /* <DEDUP_REMOVED lines=8> */
[----:B------:R-:W-:-:S02]  /*4c70*/  FMNMX.FTZ R2, R86, R2, !PT ;  /* 0x0000000256027209 */ /* 0x000fc40007810000 */
[----:B------:R-:W-:Y:S02]  /*4c80*/  ISETP.GT.AND P1, PT, R0, 0x28, PT ;  /* 0x000000280000780c */ /* 0x000fe40003f24270 */
[----:B------:R-:W-:Y:S02]  /*4c90*/  FSEL R78, R38, -INF , P0 ;  /* 0xff800000264e7808 */ /* 0x000fe40000000000 */
[----:B------:R-:W-:Y:S02]  /*4ca0*/  FMNMX.FTZ R3, R79, R3, !PT ;  /* 0x000000034f037209 */ /* 0x000fe40007810000 */
[----:B------:R-:W-:Y:S02]  /*4cb0*/  FMNMX.FTZ R2, R85, R2, !PT ;  /* 0x0000000255027209 */ /* 0x000fe40007810000 */
[----:B------:R-:W-:Y:S02]  /*4cc0*/  ISETP.GT.AND P0, PT, R0, 0x29, PT ;  /* 0x000000290000780c */ /* 0x000fe40003f04270 */
[----:B------:R-:W-:-:S02]  /*4cd0*/  FSEL R77, R35, -INF , P1 ;  /* 0xff800000234d7808 */ /* 0x000fc40000800000 */
[----:B------:R-:W-:Y:S02]  /*4ce0*/  FMNMX.FTZ R3, R78, R3, !PT ;  /* 0x000000034e037209 */ /* 0x000fe40007810000 */
        /* <DEDUP_REMOVED lines=17> */
[----:B------:R-:W-:Y:S02]  /*4e00*/  FSEL R72, R26, -INF , P0 ;  /* 0xff8000001a487808 */ /* 0x000fe40000000000 */
[----:B------:R-:W-:Y:S02]  /*4e10*/  FMNMX.FTZ R2, R73, R3, !PT ;  /* 0x0000000349027209 */ /* 0x000fe40007810000 */
[----:B------:R-:W2:Y:S02]  /*4e20*/  SHFL.BFLY PT, R3, R0, 0x2, 0x1f ;  /* 0x0c401f0000037f89 */ /* 0x000ea400000e0000 */
[----:B------:R-:W-:-:S05]  /*4e30*/  FMNMX.FTZ R2, R72, R2, !PT ;  /* 0x0000000248027209 */ /* 0x000fca0007810000 */
[----:B------:R-:W3:Y:S01]  /*4e40*/  SHFL.BFLY PT, R16, R2, 0x2, 0x1f ;  /* 0x0c401f0002107f89 */ /* 0x000ee200000e0000 */
[----:B--2---:R-:W-:-:S05]  /*4e50*/  FMNMX.FTZ R0, R3, R0, !PT ;  /* 0x0000000003007209 */ /* 0x004fca0007810000 */
[----:B------:R-:W2:Y:S01]  /*4e60*/  SHFL.BFLY PT, R132, R0, 0x1, 0x1f ;  /* 0x0c201f0000847f89 */ /* 0x000ea200000e0000 */
[----:B---3--:R-:W-:-:S05]  /*4e70*/  FMNMX.FTZ R16, R2, R16, !PT ;  /* 0x0000001002107209 */ /* 0x008fca0007810000 */
[----:B------:R3:W4:Y:S01]  /*4e80*/  SHFL.BFLY PT, R3, R16, 0x1, 0x1f ;  /* 0x0c201f0010037f89 */ /* 0x00072200000e0000 */
[----:B--2---:R-:W-:-:S03]  /*4e90*/  FMNMX.FTZ R132, R0, R132, !PT ;  /* 0x0000008400847209 */ /* 0x004fc60007810000 */
.L_x_1085:
[----:B------:R-:W2:Y:S04]  /*4ea0*/  LDL R56, [R1+0x38] ;  /* 0x0000380001387983 */ /* 0x000ea80000100800 */
[----:B------:R-:W5:Y:S01]  /*4eb0*/  LDL R93, [R1] ;  /* 0x00000000015d7983 */ /* 0x000f620000100800 */
[C---:B------:R-:W-:Y:S01]  /*4ec0*/  FMUL.FTZ R2, R132.reuse, c[0x0][0x2d0] ;  /* 0x0000b40084027a20 */ /* 0x040fe20000410000 */
[----:B------:R-:W-:Y:S01]  /*4ed0*/  FSETP.NEU.FTZ.AND P0, PT, R132, -INF , PT ;  /* 0xff8000008400780b */ /* 0x000fe20003f1d000 */
[----:B------:R-:W-:Y:S01]  /*4ee0*/  WARPSYNC 0xffffffff ;  /* 0xffffffff00007948 */ /* 0x000fe20003800000 */
[----:B---34-:R-:W-:Y:S01]  /*4ef0*/  FMNMX.FTZ R16, R3, R16, !PT ;  /* 0x0000001003107209 */ /* 0x018fe20007810000 */
[----:B------:R-:W3:Y:S01]  /*4f00*/  LDSM.16.MT88.4 R24, [R250] ;  /* 0x00000000fa18783b */ /* 0x000ee20000004200 */
[----:B------:R-:W-:-:S02]  /*4f10*/  FSEL R2, R2, RZ, P0 ;  /* 0x000000ff02027208 */ /* 0x000fc40000000000 */
[C---:B------:R-:W-:Y:S01]  /*4f20*/  FSETP.NEU.FTZ.AND P0, PT, R16.reuse, -INF , PT ;  /* 0xff8000001000780b */ /* 0x040fe20003f1d000 */
[----:B------:R-:W-:Y:S01]  /*4f30*/  FMUL.FTZ R0, R16, c[0x0][0x2d0] ;  /* 0x0000b40010007a20 */ /* 0x000fe20000410000 */
[----:B------:R-:W4:Y:S01]  /*4f40*/  LDSM.16.MT88.4 R20, [R252] ;  /* 0x00000000fc14783b */ /* 0x000f220000004200 */
[--C-:B------:R-:W-:Y:S02]  /*4f50*/  FFMA.FTZ R3, R14, c[0x0][0x2d0], -R2.reuse ;  /* 0x0000b4000e037a23 */ /* 0x100fe40000010802 */
[--C-:B------:R-:W-:Y:S01]  /*4f60*/  FFMA.FTZ R13, R13, c[0x0][0x2d0], -R2.reuse ;  /* 0x0000b4000d0d7a23 */ /* 0x100fe20000010802 */
[----:B------:R-:W-:Y:S01]  /*4f70*/  FSEL R0, R0, RZ, P0 ;  /* 0x000000ff00007208 */ /* 0x000fe20000000000 */
[----:B------:R1:W-:Y:S01]  /*4f80*/  MUFU.EX2 R117, R3 ;  /* 0x0000000300757308 */ /* 0x0003e20000000800 */
[----:B------:R-:W-:Y:S01]  /*4f90*/  FFMA.FTZ R12, R12, c[0x0][0x2d0], -R2 ;  /* 0x0000b4000c0c7a23 */ /* 0x000fe20000010802 */
[----:B------:R-:W-:Y:S02]  /*4fa0*/  LDSM.16.MT88.4 R44, [R250+0x800] ;  /* 0x00080000fa2c783b */ /* 0x000fe40000004200 */
[----:B------:R-:W-:-:S02]  /*4fb0*/  FFMA.FTZ R6, R6, c[0x0][0x2d0], -R0 ;  /* 0x0000b40006067a23 */ /* 0x000fc40000010800 */
[----:B------:R-:W-:Y:S02]  /*4fc0*/  LDSM.16.MT88.4 R40, [R252+0x800] ;  /* 0x00080000fc28783b */ /* 0x000fe40000004200 */
[----:B------:R-:W-:Y:S02]  /*4fd0*/  MUFU.EX2 R118, R13 ;  /* 0x0000000d00767308 */ /* 0x000fe40000000800 */
[----:B------:R-:W-:Y:S04]  /*4fe0*/  LDSM.16.MT88.4 R32, [R251+0x800] ;  /* 0x00080000fb20783b */ /* 0x000fe80000004200 */
[----:B------:R-:W-:Y:S01]  /*4ff0*/  LDSM.16.MT88.4 R64, [R252+0x2000] ;  /* 0x00200000fc40783b */ /* 0x000fe20000004200 */
[----:B-1----:R-:W-:Y:S01]  /*5000*/  FFMA.FTZ R3, R15, c[0x0][0x2d0], -R2 ;  /* 0x0000b4000f037a23 */ /* 0x002fe20000010802 */
[----:B------:R-:W1:Y:S02]  /*5010*/  MUFU.EX2 R116, R12 ;  /* 0x0000000c00747308 */ /* 0x000e640000000800 */
[----:B------:R-:W-:Y:S04]  /*5020*/  LDSM.16.MT88.4 R60, [R251+0x2800] ;  /* 0x00280000fb3c783b */ /* 0x000fe80000004200 */
[----:B------:R-:W-:Y:S02]  /*5030*/  LDSM.16.MT88.4 R68, [R250+0x4000] ;  /* 0x00400000fa44783b */ /* 0x000fe40000004200 */
[----:B------:R3:W3:Y:S08]  /*5040*/  MUFU.EX2 R121, R3 ;  /* 0x0000000300797308 */ /* 0x0006f00000000800 */
[----:B------:R-:W-:Y:S01]  /*5050*/  MUFU.EX2 R120, R6 ;  /* 0x0000000600787308 */ /* 0x000fe20000000800 */
[----:B-1----:R-:W-:Y:S01]  /*5060*/  F2FP.BF16.PACK_AB R12, R116, R118 ;  /* 0x00000076740c723e */ /* 0x002fe200000010ff */
[----:B---3--:R-:W-:Y:S01]  /*5070*/  FFMA.FTZ R3, R5, c[0x0][0x2d0], -R0 ;  /* 0x0000b40005037a23 */ /* 0x008fe20000010800 */
[----:B------:R-:W-:-:S05]  /*5080*/  F2FP.BF16.PACK_AB R14, R121, R117 ;  /* 0x00000075790e723e */ /* 0x000fca00000010ff */
[----:B------:R1:W3:Y:S02]  /*5090*/  MUFU.EX2 R119, R3 ;  /* 0x0000000300777308 */ /* 0x0002e40000000800 */
[----:B-1----:R-:W-:Y:S01]  /*50a0*/  FFMA.FTZ R3, R8, c[0x0][0x2d0], -R0 ;  /* 0x0000b40008037a23 */ /* 0x002fe20000010800 */
[----:B---3--:R-:W-:-:S05]  /*50b0*/  F2FP.BF16.PACK_AB R13, R119, R120 ;  /* 0x00000078770d723e */ /* 0x008fca00000010ff */
[----:B------:R1:W-:Y:S02]  /*50c0*/  MUFU.EX2 R123, R3 ;  /* 0x00000003007b7308 */ /* 0x0003e40000000800 */
[----:B-1----:R-:W-:Y:S02]  /*50d0*/  FFMA.FTZ R3, R7, c[0x0][0x2d0], -R0 ;  /* 0x0000b40007037a23 */ /* 0x002fe40000010800 */
[----:B------:R-:W1:Y:S04]  /*50e0*/  LDSM.16.MT88.4 R4, [R251] ;  /* 0x00000000fb04783b */ /* 0x000e680000004200 */
[----:B------:R3:W3:Y:S02]  /*50f0*/  MUFU.EX2 R128, R3 ;  /* 0x0000000300807308 */ /* 0x0006e40000000800 */
[----:B---3--:R-:W-:Y:S01]  /*5100*/  FFMA.FTZ R3, R18, c[0x0][0x2d0], -R2 ;  /* 0x0000b40012037a23 */ /* 0x008fe20000010802 */
[----:B------:R-:W-:-:S05]  /*5110*/  F2FP.BF16.PACK_AB R15, R128, R123 ;  /* 0x0000007b800f723e */ /* 0x000fca00000010ff */
[----:B------:R3:W-:Y:S02]  /*5120*/  MUFU.EX2 R18, R3 ;  /* 0x0000000300127308 */ /* 0x0007e40000000800 */
[C---:B------:R-:W-:Y:S08]  /*5130*/  HMMA.16816.F32.BF16 R48, R12.reuse, R26, RZ ;  /* 0x0000001a0c30723c */ /* 0x040ff000000418ff */
[----:B------:R-:W-:Y:S01]  /*5140*/  HMMA.16816.F32.BF16 R52, R12, R24, RZ ;  /* 0x000000180c34723c */ /* 0x000fe200000418ff */
[----:B---3--:R-:W-:-:S04]  /*5150*/  FFMA.FTZ R3, R19, c[0x0][0x2d0], -R2 ;  /* 0x0000b40013037a23 */ /* 0x008fc80000010802 */
[----:B------:R3:W1:Y:S03]  /*5160*/  MUFU.EX2 R129, R3 ;  /* 0x0000000300817308 */ /* 0x0006660000000800 */
[----:B----4-:R-:W-:Y:S01]  /*5170*/  HMMA.16816.F32.BF16 R36, R12, R20, RZ ;  /* 0x000000140c24723c */ /* 0x010fe200000418ff */
[----:B---3--:R-:W-:Y:S01]  /*5180*/  FFMA.FTZ R3, R28, c[0x0][0x2d0], -R2 ;  /* 0x0000b4001c037a23 */ /* 0x008fe20000010802 */
[----:B-1----:R-:W-:-:S03]  /*5190*/  F2FP.BF16.PACK_AB R8, R129, R18 ;  /* 0x000000128108723e */ /* 0x002fc600000010ff */
[----:B------:R1:W-:Y:S02]  /*51a0*/  MUFU.EX2 R133, R3 ;  /* 0x0000000300857308 */ /* 0x0003e40000000800 */
[----:B-1----:R-:W-:Y:S02]  /*51b0*/  FFMA.FTZ R3, R29, c[0x0][0x2d0], -R2 ;  /* 0x0000b4001d037a23 */ /* 0x002fe40000010802 */
[C---:B------:R-:W-:Y:S04]  /*51c0*/  HMMA.16816.F32.BF16 R28, R12.reuse, R22, RZ ;  /* 0x000000160c1c723c */ /* 0x040fe800000418ff */
[----:B------:R1:W3:Y:S04]  /*51d0*/  MUFU.EX2 R92, R3 ;  /* 0x00000003005c7308 */ /* 0x0002e80000000800 */
[C---:B------:R-:W-:Y:S08]  /*51e0*/  HMMA.16816.F32.BF16 R20, R12.reuse, R4, RZ ;  /* 0x000000040c14723c */ /* 0x040ff000000418ff */
[----:B------:R-:W-:Y:S01]  /*51f0*/  HMMA.16816.F32.BF16 R4, R12, R6, RZ ;  /* 0x000000060c04723c */ /* 0x000fe200000418ff */
[----:B-1----:R-:W-:-:S04]  /*5200*/  FFMA.FTZ R3, R17, c[0x0][0x2d0], -R0 ;  /* 0x0000b40011037a23 */ /* 0x002fc80000010800 */
[----:B------:R1:W-:Y:S02]  /*5210*/  MUFU.EX2 R122, R3 ;  /* 0x00000003007a7308 */ /* 0x0003e40000000800 */
[----:B-1----:R-:W-:-:S06]  /*5220*/  FFMA.FTZ R3, R11, c[0x0][0x2d0], -R0 ;  /* 0x0000b4000b037a23 */ /* 0x002fcc0000010800 */
[----:B------:R1:W4:Y:S02]  /*5230*/  MUFU.EX2 R130, R3 ;  /* 0x0000000300827308 */ /* 0x0003240000000800 */
[----:B-1----:R-:W-:Y:S01]  /*5240*/  FFMA.FTZ R3, R10, c[0x0][0x2d0], -R0 ;  /* 0x0000b4000a037a23 */ /* 0x002fe20000010800 */
[----:B---3--:R-:W-:-:S05]  /*5250*/  F2FP.BF16.PACK_AB R10, R92, R133 ;  /* 0x000000855c0a723e */ /* 0x008fca00000010ff */
[----:B------:R1:W-:Y:S02]  /*5260*/  MUFU.EX2 R134, R3 ;  /* 0x0000000300867308 */ /* 0x0003e40000000800 */
[----:B-1----:R-:W-:Y:S01]  /*5270*/  FFMA.FTZ R3, R9, c[0x0][0x2d0], -R0 ;  /* 0x0000b40009037a23 */ /* 0x002fe20000010800 */
[----:B----4-:R-:W-:-:S05]  /*5280*/  F2FP.BF16.PACK_AB R9, R130, R122 ;  /* 0x0000007a8209723e */ /* 0x010fca00000010ff */
[----:B------:R-:W1:Y:S02]  /*5290*/  MUFU.EX2 R131, R3 ;  /* 0x0000000300837308 */ /* 0x000e640000000800 */
[----:B-1----:R-:W-:-:S07]  /*52a0*/  F2FP.BF16.PACK_AB R11, R131, R134 ;  /* 0x00000086830b723e */ /* 0x002fce00000010ff */
[C---:B------:R-:W-:Y:S08]  /*52b0*/  HMMA.16816.F32.BF16 R48, R8.reuse, R46, R48 ;  /* 0x0000002e0830723c */ /* 0x040ff00000041830 */
[C---:B------:R-:W-:Y:S01]  /*52c0*/  HMMA.16816.F32.BF16 R164, R8.reuse, R44, R52 ;  /* 0x0000002c08a4723c */ /* 0x040fe20000041834 */
[----:B--2---:R-:W1:Y:S07]  /*52d0*/  LDSM.16.MT88.4 R24, [R56] ;  /* 0x000000003818783b */ /* 0x004e6e0000004200 */
[C---:B------:R-:W-:Y:S01]  /*52e0*/  HMMA.16816.F32.BF16 R28, R8.reuse, R42, R28 ;  /* 0x0000002a081c723c */ /* 0x040fe2000004181c */
[----:B------:R-:W2:Y:S04]  /*52f0*/  LDSM.16.MT88.4 R56, [R250+0x2000] ;  /* 0x00200000fa38783b */ /* 0x000ea80000004200 */
[----:B-----5:R-:W3:Y:S03]  /*5300*/  LDSM.16.MT88.4 R52, [R93+0x800] ;  /* 0x000800005d34783b */ /* 0x020ee60000004200 */
[----:B------:R-:W-:Y:S01]  /*5310*/  MOV R98, R51 ;  /* 0x0000003300627202 */ /* 0x000fe20000000f00 */
[----:B------:R-:W-:Y:S01]  /*5320*/  IMAD.MOV.U32 R95, RZ, RZ, R49 ;  /* 0x000000ffff5f7224 */ /* 0x000fe200078e0031 */
[----:B------:R-:W-:Y:S01]  /*5330*/  MOV R97, R48 ;  /* 0x0000003000617202 */ /* 0x000fe20000000f00 */
[----:B------:R-:W-:Y:S01]  /*5340*/  HMMA.16816.F32.BF16 R148, R8, R32, R20 ;  /* 0x000000200894723c */ /* 0x000fe20000041814 */
[----:B------:R-:W-:-:S02]  /*5350*/  MOV R96, R50 ;  /* 0x0000003200607202 */ /* 0x000fc40000000f00 */
[----:B------:R-:W4:Y:S05]  /*5360*/  LDSM.16.MT88.4 R48, [R251+0x2000] ;  /* 0x00200000fb30783b */ /* 0x000f2a0000004200 */
[C---:B------:R-:W-:Y:S05]  /*5370*/  HMMA.16816.F32.BF16 R4, R8.reuse, R34, R4 ;  /* 0x000000220804723c */ /* 0x040fea0000041804 */
[----:B------:R-:W-:Y:S01]  /*5380*/  MOV R94, R31 ;  /* 0x0000001f005e7202 */ /* 0x000fe20000000f00 */
[----:B------:R-:W-:Y:S01]  /*5390*/  IMAD.MOV.U32 R89, RZ, RZ, R29 ;  /* 0x000000ffff597224 */ /* 0x000fe200078e001d */
[----:B------:R-:W-:Y:S01]  /*53a0*/  MOV R91, R28 ;  /* 0x0000001c005b7202 */ /* 0x000fe20000000f00 */
[----:B------:R-:W-:Y:S01]  /*53b0*/  HMMA.16816.F32.BF16 R156, R8, R40, R36 ;  /* 0x00000028089c723c */ /* 0x000fe20000041824 */
[----:B------:R-:W5:Y:S01]  /*53c0*/  LDSM.16.MT88.4 R40, [R250+0x2800] ;  /* 0x00280000fa28783b */ /* 0x000f620000004200 */
[----:B------:R-:W-:-:S03]  /*53d0*/  MOV R90, R30 ;  /* 0x0000001e005a7202 */ /* 0x000fc60000000f00 */
[----:B------:R-:W3:Y:S03]  /*53e0*/  LDSM.16.MT88.4 R36, [R252+0x2800] ;  /* 0x00280000fc24783b */ /* 0x000ee60000004200 */
[C---:B------:R-:W-:Y:S08]  /*53f0*/  HMMA.16816.F32.BF16 R20, R12.reuse, R64, RZ ;  /* 0x000000400c14723c */ /* 0x040ff000000418ff */
[----:B-1----:R-:W-:Y:S01]  /*5400*/  HMMA.16816.F32.BF16 R32, R12, R26, RZ ;  /* 0x0000001a0c20723c */ /* 0x002fe200000418ff */
[----:B------:R-:W-:Y:S01]  /*5410*/  MOV R88, R4 ;  /* 0x0000000400587202 */ /* 0x000fe20000000f00 */
[----:B------:R-:W-:Y:S01]  /*5420*/  IMAD.MOV.U32 R3, RZ, RZ, R5 ;  /* 0x000000ffff037224 */ /* 0x000fe200078e0005 */
[----:B------:R-:W-:-:S02]  /*5430*/  MOV R19, R6 ;  /* 0x0000000600137202 */ /* 0x000fc40000000f00 */
[----:B------:R-:W-:-:S03]  /*5440*/  MOV R17, R7 ;  /* 0x0000000700117202 */ /* 0x000fc60000000f00 */
[C---:B------:R-:W-:Y:S08]  /*5450*/  HMMA.16816.F32.BF16 R44, R12.reuse, R24, RZ ;  /* 0x000000180c2c723c */ /* 0x040ff000000418ff */
[C---:B--2---:R-:W-:Y:S08]  /*5460*/  HMMA.16816.F32.BF16 R28, R12.reuse, R56, RZ ;  /* 0x000000380c1c723c */ /* 0x044ff000000418ff */
[----:B------:R-:W-:Y:S01]  /*5470*/  HMMA.16816.F32.BF16 R24, R12, R58, RZ ;  /* 0x0000003a0c18723c */ /* 0x000fe200000418ff */
[----:B------:R-:W1:Y:S07]  /*5480*/  LDSM.16.MT88.4 R56, [R93+0x2000] ;  /* 0x002000005d38783b */ /* 0x000e6e0000004200 */
[----:B---3--:R-:W-:Y:S08]  /*5490*/  HMMA.16816.F32.BF16 R100, R8, R54, R32 ;  /* 0x000000360864723c */ /* 0x008ff00000041820 */
[----:B------:R-:W-:Y:S01]  /*54a0*/  HMMA.16816.F32.BF16 R4, R12, R66, RZ ;  /* 0x000000420c04723c */ /* 0x000fe200000418ff */
[----:B------:R-:W2:Y:S07]  /*54b0*/  LDSM.16.MT88.4 R64, [R93+0x2800] ;  /* 0x002800005d40783b */ /* 0x000eae0000004200 */
[----:B------:R-:W-:Y:S08]  /*54c0*/  HMMA.16816.F32.BF16 R140, R8, R52, R44 ;  /* 0x00000034088c723c */ /* 0x000ff0000004182c */
[----:B----4-:R-:W-:Y:S01]  /*54d0*/  HMMA.16816.F32.BF16 R44, R12, R48, RZ ;  /* 0x000000300c2c723c */ /* 0x010fe200000418ff */
[----:B------:R-:W-:Y:S01]  /*54e0*/  MOV R35, R103 ;  /* 0x0000006700237202 */ /* 0x000fe20000000f00 */
[----:B------:R-:W-:Y:S01]  /*54f0*/  IMAD.MOV.U32 R32, RZ, RZ, R101 ;  /* 0x000000ffff207224 */ /* 0x000fe200078e0065 */
[----:B------:R-:W-:-:S02]  /*5500*/  MOV R34, R100 ;  /* 0x0000006400227202 */ /* 0x000fc40000000f00 */
[----:B------:R-:W-:-:S03]  /*5510*/  MOV R33, R102 ;  /* 0x0000006600217202 */ /* 0x000fc60000000f00 */
[C---:B-----5:R-:W-:Y:S08]  /*5520*/  HMMA.16816.F32.BF16 R100, R8.reuse, R42, R24 ;  /* 0x0000002a0864723c */ /* 0x060ff00000041818 */
[----:B------:R-:W-:Y:S08]  /*5530*/  HMMA.16816.F32.BF16 R188, R8, R38, R4 ;  /* 0x0000002608bc723c */ /* 0x000ff00000041804 */
[----:B-1----:R-:W-:Y:S07]  /*5540*/  HMMA.16816.F32.BF16 R4, R12, R56, RZ ;  /* 0x000000380c04723c */ /* 0x002fee00000418ff */
[----:B------:R-:W-:Y:S01]  /*5550*/  MOV R56, R35 ;  /* 0x0000002300387202 */ /* 0x000fe20000000f00 */
[C---:B------:R-:W-:Y:S01]  /*5560*/  HMMA.16816.F32.BF16 R52, R8.reuse, R40, R28 ;  /* 0x000000280834723c */ /* 0x040fe2000004181c */
[----:B------:R-:W-:Y:S01]  /*5570*/  IMAD.MOV.U32 R57, RZ, RZ, R34 ;  /* 0x000000ffff397224 */ /* 0x000fe200078e0022 */
[----:B------:R-:W-:Y:S01]  /*5580*/  LDSM.16.MT88.4 R40, [R250+0x4800] ;  /* 0x00480000fa28783b */ /* 0x000fe20000004200 */
[----:B------:R-:W-:Y:S01]  /*5590*/  MOV R25, R102 ;  /* 0x0000006600197202 */ /* 0x000fe20000000f00 */
[----:B------:R-:W-:Y:S01]  /*55a0*/  IMAD.MOV.U32 R48, RZ, RZ, R100 ;  /* 0x000000ffff307224 */ /* 0x000fe200078e0064 */
[----:B------:R-:W-:Y:S01]  /*55b0*/  MOV R24, R101 ;  /* 0x0000006500187202 */ /* 0x000fe20000000f00 */
[----:B------:R-:W-:Y:S01]  /*55c0*/  LDSM.16.MT88.4 R28, [R252+0x4800] ;  /* 0x00480000fc1c783b */ /* 0x000fe20000004200 */
[----:B------:R-:W-:Y:S01]  /*55d0*/  MOV R49, R103 ;  /* 0x0000006700317202 */ /* 0x000fe20000000f00 */
[C---:B------:R-:W-:Y:S07]  /*55e0*/  HMMA.16816.F32.BF16 R160, R8.reuse, R60, R44 ;  /* 0x0000003c08a0723c */ /* 0x040fee000004182c */
[----:B------:R-:W-:Y:S01]  /*55f0*/  MOV R60, R33 ;  /* 0x00000021003c7202 */ /* 0x000fe20000000f00 */
[----:B------:R-:W-:Y:S01]  /*5600*/  HMMA.16816.F32.BF16 R184, R8, R36, R20 ;  /* 0x0000002408b8723c */ /* 0x000fe20000041814 */
[----:B------:R-:W-:Y:S01]  /*5610*/  MOV R61, R32 ;  /* 0x00000020003d7202 */ /* 0x000fe20000000f00 */
[----:B------:R-:W-:Y:S04]  /*5620*/  LDSM.16.MT88.4 R36, [R251+0x4000] ;  /* 0x00400000fb24783b */ /* 0x000fe80000004200 */
[----:B------:R-:W1:Y:S02]  /*5630*/  LDSM.16.MT88.4 R32, [R252+0x4000] ;  /* 0x00400000fc20783b */ /* 0x000e640000004200 */
[----:B------:R-:W-:Y:S07]  /*5640*/  HMMA.16816.F32.BF16 R20, R12, R50, RZ ;  /* 0x000000320c14723c */ /* 0x000fee00000418ff */
[----:B------:R-:W-:Y:S01]  /*5650*/  MOV R51, R25 ;  /* 0x0000001900337202 */ /* 0x000fe20000000f00 */
[----:B--2---:R-:W-:Y:S01]  /*5660*/  HMMA.16816.F32.BF16 R144, R8, R64, R4 ;  /* 0x000000400890723c */ /* 0x004fe20000041804 */
[----:B------:R-:W-:-:S06]  /*5670*/  MOV R50, R24 ;  /* 0x0000001800327202 */ /* 0x000fcc0000000f00 */
[----:B------:R-:W-:Y:S01]  /*5680*/  MOV R65, R91 ;  /* 0x0000005b00417202 */ /* 0x000fe20000000f00 */
[----:B------:R-:W-:Y:S01]  /*5690*/  HMMA.16816.F32.BF16 R24, R12, R58, RZ ;  /* 0x0000003a0c18723c */ /* 0x000fe200000418ff */
[----:B------:R-:W-:-:S06]  /*56a0*/  MOV R64, R94 ;  /* 0x0000005e00407202 */ /* 0x000fcc0000000f00 */
[----:B------:R-:W-:Y:S01]  /*56b0*/  MOV R58, R98 ;  /* 0x00000062003a7202 */ /* 0x000fe20000000f00 */
[----:B------:R-:W-:Y:S01]  /*56c0*/  HMMA.16816.F32.BF16 R4, R12, R68, RZ ;  /* 0x000000440c04723c */ /* 0x000fe200000418ff */
[----:B------:R-:W-:-:S06]  /*56d0*/  IMAD.MOV.U32 R59, RZ, RZ, R97 ;  /* 0x000000ffff3b7224 */ /* 0x000fcc00078e0061 */
[----:B------:R-:W-:Y:S01]  /*56e0*/  MOV R68, R88 ;  /* 0x0000005800447202 */ /* 0x000fe20000000f00 */
[----:B------:R-:W-:Y:S01]  /*56f0*/  HMMA.16816.F32.BF16 R152, R8, R62, R20 ;  /* 0x0000003e0898723c */ /* 0x000fe20000041814 */
[----:B------:R-:W-:Y:S02]  /*5700*/  IMAD.MOV.U32 R69, RZ, RZ, R3 ;  /* 0x000000ffff457224 */ /* 0x000fe400078e0003 */
[----:B------:R-:W-:-:S04]  /*5710*/  FADD.FTZ R3, R118, R116 ;  /* 0x0000007476037221 */ /* 0x000fc80000010000 */
[----:B------:R-:W-:Y:S01]  /*5720*/  MOV R63, R96 ;  /* 0x00000060003f7202 */ /* 0x000fe20000000f00 */
[----:B------:R-:W-:Y:S01]  /*5730*/  HMMA.16816.F32.BF16 R136, R8, R66, R24 ;  /* 0x000000420888723c */ /* 0x000fe20000041818 */
[----:B------:R-:W-:Y:S01]  /*5740*/  MOV R62, R95 ;  /* 0x0000005f003e7202 */ /* 0x000fe20000000f00 */
[----:B------:R-:W-:-:S04]  /*5750*/  FADD.FTZ R3, R117, R3 ;  /* 0x0000000375037221 */ /* 0x000fc80000010000 */
[----:B------:R-:W-:Y:S01]  /*5760*/  FADD.FTZ R3, R121, R3 ;  /* 0x0000000379037221 */ /* 0x000fe20000010000 */
[----:B------:R-:W-:Y:S01]  /*5770*/  MOV R66, R89 ;  /* 0x0000005900427202 */ /* 0x000fe20000000f00 */
[----:B------:R-:W-:Y:S01]  /*5780*/  IMAD.MOV.U32 R67, RZ, RZ, R90 ;  /* 0x000000ffff437224 */ /* 0x000fe200078e005a */
[----:B-1----:R-:W-:Y:S01]  /*5790*/  HMMA.16816.F32.BF16 R20, R12, R32, RZ ;  /* 0x000000200c14723c */ /* 0x002fe200000418ff */
[----:B------:R-:W-:Y:S02]  /*57a0*/  FADD.FTZ R3, R18, R3 ;  /* 0x0000000312037221 */ /* 0x000fe40000010000 */
[----:B------:R-:W-:-:S05]  /*57b0*/  FFMA.FTZ R18, R87, c[0x0][0x2d0], -R2 ;  /* 0x0000b40057127a23 */ /* 0x000fca0000010802 */
[----:B------:R-:W-:Y:S07]  /*57c0*/  HMMA.16816.F32.BF16 R88, R8, R40, R4 ;  /* 0x000000280858723c */ /* 0x000fee0000041804 */
[----:B------:R-:W-:Y:S01]  /*57d0*/  MOV R41, R17 ;  /* 0x0000001100297202 */ /* 0x000fe20000000f00 */
[----:B------:R-:W-:Y:S01]  /*57e0*/  HMMA.16816.F32.BF16 R4, R12, R34, RZ ;  /* 0x000000220c04723c */ /* 0x000fe200000418ff */
[----:B------:R-:W-:Y:S01]  /*57f0*/  FADD.FTZ R17, R120, R119 ;  /* 0x0000007778117221 */ /* 0x000fe20000010000 */
[----:B------:R-:W-:Y:S01]  /*5800*/  MOV R40, R19 ;  /* 0x0000001300287202 */ /* 0x000fe20000000f00 */
[----:B------:R-:W-:-:S05]  /*5810*/  FFMA.FTZ R19, R85, c[0x0][0x2d0], -R2 ;  /* 0x0000b40055137a23 */ /* 0x000fca0000010802 */
[----:B------:R-:W-:Y:S07]  /*5820*/  HMMA.16816.F32.BF16 R24, R12, R70, RZ ;  /* 0x000000460c18723c */ /* 0x000fee00000418ff */
[----:B------:R-:W-:Y:S01]  /*5830*/  MOV R71, R93 ;  /* 0x0000005d00477202 */ /* 0x000fe20000000f00 */
[----:B------:R-:W-:Y:S01]  /*5840*/  HMMA.16816.F32.BF16 R96, R8, R28, R20 ;  /* 0x0000001c0860723c */ /* 0x000fe20000041814 */
[----:B------:R-:W-:-:S03]  /*5850*/  MOV R70, R92 ;  /* 0x0000005c00467202 */ /* 0x000fc60000000f00 */
[----:B------:R-:W1:Y:S04]  /*5860*/  LDSM.16.MT88.4 R44, [R71+0x4000] ;  /* 0x00400000472c783b */ /* 0x000e680000004200 */
[C---:B------:R-:W-:Y:S01]  /*5870*/  HMMA.16816.F32.BF16 R100, R8.reuse, R30, R4 ;  /* 0x0000001e0864723c */ /* 0x040fe20000041804 */
[----:B------:R-:W2:Y:S04]  /*5880*/  LDSM.16.MT88.4 R28, [R251+0x4800] ;  /* 0x00480000fb1c783b */ /* 0x000ea80000004200 */
[----:B------:R-:W3:Y:S03]  /*5890*/  LDSM.16.MT88.4 R32, [R71+0x4800] ;  /* 0x004800004720783b */ /* 0x000ee60000004200 */
[----:B------:R-:W-:Y:S07]  /*58a0*/  HMMA.16816.F32.BF16 R92, R8, R42, R24 ;  /* 0x0000002a085c723c */ /* 0x000fee0000041818 */
[----:B------:R-:W-:Y:S01]  /*58b0*/  MOV R42, R67 ;  /* 0x00000043002a7202 */ /* 0x000fe20000000f00 */
[----:B------:R-:W-:Y:S01]  /*58c0*/  HMMA.16816.F32.BF16 R24, R12, R36, RZ ;  /* 0x000000240c18723c */ /* 0x000fe200000418ff */
[----:B------:R-:W-:-:S06]  /*58d0*/  MOV R43, R64 ;  /* 0x00000040002b7202 */ /* 0x000fcc0000000f00 */
[--C-:B------:R-:W-:Y:S01]  /*58e0*/  FFMA.FTZ R37, R82, c[0x0][0x2d0], -R2.reuse ;  /* 0x0000b40052257a23 */ /* 0x100fe20000010802 */
[----:B------:R-:W-:Y:S01]  /*58f0*/  HMMA.16816.F32.BF16 R20, R12, R38, RZ ;  /* 0x000000260c14723c */ /* 0x000fe200000418ff */
[----:B------:R-:W-:-:S06]  /*5900*/  FFMA.FTZ R36, R81, c[0x0][0x2d0], -R2 ;  /* 0x0000b40051247a23 */ /* 0x000fcc0000010802 */
[----:B------:R-:W-:Y:S01]  /*5910*/  FFMA.FTZ R38, R83, c[0x0][0x2d0], -R2 ;  /* 0x0000b40053267a23 */ /* 0x000fe20000010802 */
[----:B------:R-:W-:Y:S02]  /*5920*/  MOV R39, R58 ;  /* 0x0000003a00277202 */ /* 0x000fe40000000f00 */
[----:B------:R-:W-:Y:S01]  /*5930*/  MOV R58, R51 ;  /* 0x00000033003a7202 */ /* 0x000fe20000000f00 */
[----:B-1----:R-:W-:Y:S07]  /*5940*/  HMMA.16816.F32.BF16 R4, R12, R44, RZ ;  /* 0x0000002c0c04723c */ /* 0x002fee00000418ff */
[----:B------:R-:W-:Y:S01]  /*5950*/  IMAD.MOV.U32 R45, RZ, RZ, R62 ;  /* 0x000000ffff2d7224 */ /* 0x000fe200078e003e */
[----:B--2---:R-:W-:Y:S01]  /*5960*/  HMMA.16816.F32.BF16 R104, R8, R28, R24 ;  /* 0x0000001c0868723c */ /* 0x004fe20000041818 */
[----:B------:R-:W1:Y:S01]  /*5970*/  LDSM.16.MT88.4 R24, [R250+0x6000] ;  /* 0x00600000fa18783b */ /* 0x000e620000004200 */
[----:B------:R-:W-:-:S02]  /*5980*/  MOV R62, R60 ;  /* 0x0000003c003e7202 */ /* 0x000fc40000000f00 */
[----:B------:R-:W-:Y:S02]  /*5990*/  MOV R44, R59 ;  /* 0x0000003b002c7202 */ /* 0x000fe40000000f00 */
[----:B------:R-:W-:Y:S01]  /*59a0*/  MOV R60, R57 ;  /* 0x00000039003c7202 */ /* 0x000fe20000000f00 */
[----:B------:R-:W-:Y:S01]  /*59b0*/  FFMA.FTZ R28, R84, c[0x0][0x2d0], -R2 ;  /* 0x0000b400541c7a23 */ /* 0x000fe20000010802 */
[----:B------:R-:W-:Y:S01]  /*59c0*/  HMMA.16816.F32.BF16 R108, R8, R30, R20 ;  /* 0x0000001e086c723c */ /* 0x000fe20000041814 */
[----:B------:R-:W2:Y:S01]  /*59d0*/  LDSM.16.MT88.4 R20, [R250+0x6800] ;  /* 0x00680000fa14783b */ /* 0x000ea20000004200 */
[----:B------:R-:W-:Y:S02]  /*59e0*/  MOV R57, R50 ;  /* 0x0000003200397202 */ /* 0x000fe40000000f00 */
[----:B------:R-:W-:-:S04]  /*59f0*/  MOV R59, R49 ;  /* 0x00000031003b7202 */ /* 0x000fc80000000f00 */
[----:B---3--:R-:W-:Y:S07]  /*5a00*/  HMMA.16816.F32.BF16 R112, R8, R32, R4 ;  /* 0x000000200870723c */ /* 0x008fee0000041804 */
[--C-:B------:R-:W-:Y:S01]  /*5a10*/  FFMA.FTZ R33, R75, c[0x0][0x2d0], -R0.reuse ;  /* 0x0000b4004b217a23 */ /* 0x100fe20000010800 */
[----:B------:R-:W-:Y:S01]  /*5a20*/  HMMA.16816.F32.BF16 R4, R12, R46, RZ ;  /* 0x0000002e0c04723c */ /* 0x000fe200000418ff */
[----:B------:R-:W-:-:S06]  /*5a30*/  FFMA.FTZ R32, R74, c[0x0][0x2d0], -R0 ;  /* 0x0000b4004a207a23 */ /* 0x000fcc0000010800 */
[----:B------:R-:W-:Y:S01]  /*5a40*/  MOV R47, R63 ;  /* 0x0000003f002f7202 */ /* 0x000fe20000000f00 */
[----:B------:R-:W-:Y:S02]  /*5a50*/  IMAD.MOV.U32 R63, RZ, RZ, R56 ;  /* 0x000000ffff3f7224 */ /* 0x000fe400078e0038 */
[----:B------:R-:W-:Y:S01]  /*5a60*/  IMAD.MOV.U32 R56, RZ, RZ, R48 ;  /* 0x000000ffff387224 */ /* 0x000fe200078e0030 */
[----:B------:R-:W-:Y:S02]  /*5a70*/  MOV R46, R47 ;  /* 0x0000002f002e7202 */ /* 0x000fe40000000f00 */
[----:B------:R-:W-:-:S11]  /*5a80*/  MOV R47, R39 ;  /* 0x00000027002f7202 */ /* 0x000fd60000000f00 */
[----:B------:R-:W-:Y:S07]  /*5a90*/  HMMA.16816.F32.BF16 R180, R8, R34, R4 ;  /* 0x0000002208b4723c */ /* 0x000fee0000041804 */
[----:B------:R-:W-:Y:S01]  /*5aa0*/  FFMA.FTZ R34, R80, c[0x0][0x2d0], -R2 ;  /* 0x0000b40050227a23 */ /* 0x000fe20000010802 */
[----:B-1----:R-:W-:Y:S01]  /*5ab0*/  HMMA.16816.F32.BF16 R4, R12, R24, RZ ;  /* 0x000000180c04723c */ /* 0x002fe200000418ff */
[----:B------:R-:W-:Y:S11]  /*5ac0*/  FFMA.FTZ R35, R72, c[0x0][0x2d0], -R0 ;  /* 0x0000b40048237a23 */ /* 0x000ff60000010800 */
[----:B------:R-:W-:Y:S11]  /*5ad0*/  @!UPT UIADD3 URZ, URZ, URZ, URZ ;  /* 0x0000003f3f3ff290 */ /* 0x000ff6000fffe03f */
[----:B------:R-:W-:Y:S01]  /*5ae0*/  @!UPT UIADD3 URZ, URZ, URZ, URZ ;  /* 0x0000003f3f3ff290 */ /* 0x000fe2000fffe03f */
[----:B--2---:R-:W-:Y:S08]  /*5af0*/  HMMA.16816.F32.BF16 R176, R8, R20, R4 ;  /* 0x0000001408b0723c */ /* 0x004ff00000041804 */
[----:B------:R-:W-:Y:S01]  /*5b00*/  HMMA.16816.F32.BF16 R4, R12, R26, RZ ;  /* 0x0000001a0c04723c */ /* 0x000fe200000418ff */
[----:B------:R-:W-:Y:S11]  /*5b10*/  LDSM.16.MT88.4 R24, [R252+0x6800] ;  /* 0x00680000fc18783b */ /* 0x000ff60000004200 */
[----:B------:R-:W-:Y:S11]  /*5b20*/  @!UPT UIADD3 URZ, URZ, URZ, URZ ;  /* 0x0000003f3f3ff290 */ /* 0x000ff6000fffe03f */
[----:B------:R-:W-:Y:S01]  /*5b30*/  @!UPT UIADD3 URZ, URZ, URZ, URZ ;  /* 0x0000003f3f3ff290 */ /* 0x000fe2000fffe03f */
[----:B------:R-:W-:Y:S01]  /*5b40*/  HMMA.16816.F32.BF16 R124, R8, R22, R4 ;  /* 0x00000016087c723c */ /* 0x000fe20000041804 */
[----:B------:R-:W1:Y:S06]  /*5b50*/  LDSM.16.MT88.4 R20, [R252+0x6000] ;  /* 0x00600000fc14783b */ /* 0x000e6c0000004200 */
[----:B------:R-:W-:Y:S02]  /*5b60*/  FADD.FTZ R4, R123, R17 ;  /* 0x000000117b047221 */ /* 0x000fe40000010000 */
[----:B------:R-:W-:Y:S02]  /*5b70*/  FFMA.FTZ R17, R86, c[0x0][0x2d0], -R2 ;  /* 0x0000b40056117a23 */ /* 0x000fe40000010802 */
[----:B------:R-:W-:-:S02]  /*5b80*/  FADD.FTZ R4, R128, R4 ;  /* 0x0000000480047221 */ /* 0x000fc40000010000 */
[----:B------:R-:W-:Y:S02]  /*5b90*/  FADD.FTZ R2, R129, R3 ;  /* 0x0000000381027221 */ /* 0x000fe40000010000 */
[----:B------:R-:W-:Y:S02]  /*5ba0*/  FADD.FTZ R3, R122, R4 ;  /* 0x000000047a037221 */ /* 0x000fe40000010000 */
[----:B------:R-:W-:Y:S01]  /*5bb0*/  FADD.FTZ R2, R133, R2 ;  /* 0x0000000285027221 */ /* 0x000fe20000010000 */
[----:B------:R-:W-:Y:S01]  /*5bc0*/  MOV R133, R71 ;  /* 0x0000004700857202 */ /* 0x000fe20000000f00 */
[----:B------:R-:W-:Y:S01]  /*5bd0*/  IMAD.MOV.U32 R71, RZ, RZ, R41 ;  /* 0x000000ffff477224 */ /* 0x000fe200078e0029 */
[----:B------:R-:W-:Y:S01]  /*5be0*/  MOV R41, R66 ;  /* 0x0000004200297202 */ /* 0x000fe20000000f00 */
[----:B------:R-:W-:Y:S01]  /*5bf0*/  FADD.FTZ R3, R130, R3 ;  /* 0x0000000382037221 */ /* 0x000fe20000010000 */
[----:B-1----:R-:W-:Y:S01]  /*5c00*/  HMMA.16816.F32.BF16 R4, R12, R20, RZ ;  /* 0x000000140c04723c */ /* 0x002fe200000418ff */
[----:B------:R1:W-:Y:S08]  /*5c10*/  MUFU.EX2 R21, R17 ;  /* 0x0000001100157308 */ /* 0x0003f00000000800 */
[----:B------:R2:W-:Y:S01]  /*5c20*/  MUFU.EX2 R20, R19 ;  /* 0x0000001300147308 */ /* 0x0005e20000000800 */
[--C-:B-1----:R-:W-:Y:S11]  /*5c30*/  FFMA.FTZ R17, R79, c[0x0][0x2d0], -R0.reuse ;  /* 0x0000b4004f117a23 */ /* 0x102ff60000010800 */
[----:B------:R-:W-:Y:S03]  /*5c40*/  @!UPT UIADD3 URZ, URZ, URZ, URZ ;  /* 0x0000003f3f3ff290 */ /* 0x000fe6000fffe03f */
[----:B------:R-:W-:Y:S01]  /*5c50*/  HMMA.16816.F32.BF16 R120, R8, R24, R4 ;  /* 0x000000180878723c */ /* 0x000fe20000041804 */
[----:B--2---:R-:W-:-:S06]  /*5c60*/  FFMA.FTZ R19, R73, c[0x0][0x2d0], -R0 ;  /* 0x0000b40049137a23 */ /* 0x004fcc0000010800 */
[----:B------:R-:W-:Y:S01]  /*5c70*/  MUFU.EX2 R19, R19 ;  /* 0x0000001300137308 */ /* 0x000fe20000000800 */
[----:B------:R-:W-:Y:S07]  /*5c80*/  HMMA.16816.F32.BF16 R4, R12, R22, RZ ;  /* 0x000000160c04723c */ /* 0x000fee00000418ff */
[----:B------:R1:W2:Y:S02]  /*5c90*/  MUFU.EX2 R22, R18 ;  /* 0x0000001200167308 */ /* 0x0002a40000000800 */
[--C-:B-1----:R-:W-:Y:S11]  /*5ca0*/  FFMA.FTZ R18, R76, c[0x0][0x2d0], -R0.reuse ;  /* 0x0000b4004c127a23 */ /* 0x102ff60000010800 */
[----:B------:R-:W-:Y:S04]  /*5cb0*/  @!UPT UIADD3 URZ, URZ, URZ, URZ ;  /* 0x0000003f3f3ff290 */ /* 0x000fe8000fffe03f */
[----:B------:R-:W-:Y:S01]  /*5cc0*/  HMMA.16816.F32.BF16 R116, R8, R26, R4 ;  /* 0x0000001a0874723c */ /* 0x000fe20000041804 */
[----:B------:R1:W3:Y:S01]  /*5cd0*/  MUFU.EX2 R6, R28 ;  /* 0x0000001c00067308 */ /* 0x0002e20000000800 */
[----:B------:R-:W-:Y:S05]  /*5ce0*/  LDSM.16.MT88.4 R24, [R251+0x6800] ;  /* 0x00680000fb18783b */ /* 0x000fea0000004200 */
[--C-:B------:R-:W-:Y:S01]  /*5cf0*/  FFMA.FTZ R7, R78, c[0x0][0x2d0], -R0.reuse ;  /* 0x0000b4004e077a23 */ /* 0x100fe20000010800 */
[----:B--2---:R-:W-:Y:S01]  /*5d00*/  F2FP.BF16.PACK_AB R4, R21, R22 ;  /* 0x000000161504723e */ /* 0x004fe200000010ff */
[----:B------:R-:W-:Y:S02]  /*5d10*/  FFMA.FTZ R5, R77, c[0x0][0x2d0], -R0 ;  /* 0x0000b4004d057a23 */ /* 0x000fe40000010800 */
[----:B------:R-:W-:Y:S01]  /*5d20*/  FADD.FTZ R0, R70, R2 ;  /* 0x0000000246007221 */ /* 0x000fe20000010000 */
[----:B------:R-:W-:Y:S01]  /*5d30*/  MOV R70, R40 ;  /* 0x0000002800467202 */ /* 0x000fe20000000f00 */
[----:B------:R-:W-:Y:S01]  /*5d40*/  MUFU.EX2 R7, R7 ;  /* 0x0000000700077308 */ /* 0x000fe20000000800 */
[----:B------:R-:W-:Y:S01]  /*5d50*/  MOV R40, R65 ;  /* 0x0000004100287202 */ /* 0x000fe20000000f00 */
[----:B------:R-:W-:Y:S01]  /*5d60*/  FADD.FTZ R0, R22, R0 ;  /* 0x0000000016007221 */ /* 0x000fe20000010000 */
[----:B-1----:R-:W1:Y:S01]  /*5d70*/  LDSM.16.MT88.4 R28, [R251+0x6000] ;  /* 0x00600000fb1c783b */ /* 0x002e620000004200 */
[----:B------:R-:W-:-:S02]  /*5d80*/  FADD.FTZ R2, R134, R3 ;  /* 0x0000000386027221 */ /* 0x000fc40000010000 */
[----:B------:R-:W-:Y:S02]  /*5d90*/  FADD.FTZ R0, R21, R0 ;  /* 0x0000000015007221 */ /* 0x000fe40000010000 */
[----:B------:R-:W-:Y:S01]  /*5da0*/  MUFU.EX2 R3, R18 ;  /* 0x0000001200037308 */ /* 0x000fe20000000800 */
[----:B------:R-:W-:Y:S02]  /*5db0*/  FADD.FTZ R2, R131, R2 ;  /* 0x0000000283027221 */ /* 0x000fe40000010000 */
[----:B------:R-:W-:-:S04]  /*5dc0*/  FADD.FTZ R0, R20, R0 ;  /* 0x0000000014007221 */ /* 0x000fc80000010000 */
[C---:B---3--:R-:W-:Y:S01]  /*5dd0*/  FADD.FTZ R0, R6.reuse, R0 ;  /* 0x0000000006007221 */ /* 0x048fe20000010000 */
[----:B------:R-:W-:Y:S02]  /*5de0*/  F2FP.BF16.PACK_AB R6, R6, R20 ;  /* 0x000000140606723e */ /* 0x000fe400000010ff */
[----:B-1----:R-:W-:Y:S01]  /*5df0*/  HMMA.16816.F32.BF16 R20, R12, R28, RZ ;  /* 0x0000001c0c14723c */ /* 0x002fe200000418ff */
[----:B------:R-:W1:Y:S08]  /*5e00*/  MUFU.EX2 R29, R17 ;  /* 0x00000011001d7308 */ /* 0x000e700000000800 */
[----:B------:R-:W-:Y:S08]  /*5e10*/  MUFU.EX2 R28, R34 ;  /* 0x00000022001c7308 */ /* 0x000ff00000000800 */
[----:B------:R2:W3:Y:S01]  /*5e20*/  MUFU.EX2 R17, R5 ;  /* 0x0000000500117308 */ /* 0x0004e20000000800 */
[----:B-1----:R-:W-:-:S04]  /*5e30*/  FADD.FTZ R2, R29, R2 ;  /* 0x000000021d027221 */ /* 0x002fc80000010000 */
[C---:B------:R-:W-:Y:S02]  /*5e40*/  FADD.FTZ R2, R7.reuse, R2 ;  /* 0x0000000207027221 */ /* 0x040fe40000010000 */
[----:B------:R-:W-:Y:S01]  /*5e50*/  HMMA.16816.F32.BF16 R64, R8, R24, R20 ;  /* 0x000000180840723c */ /* 0x000fe20000041814 */
[----:B------:R-:W1:Y:S07]  /*5e60*/  MUFU.EX2 R25, R38 ;  /* 0x0000002600197308 */ /* 0x000e6e0000000800 */
[----:B------:R-:W-:Y:S01]  /*5e70*/  HMMA.16816.F32.BF16 R20, R12, R30, RZ ;  /* 0x0000001e0c14723c */ /* 0x000fe200000418ff */
[----:B------:R-:W4:Y:S01]  /*5e80*/  MUFU.EX2 R24, R37 ;  /* 0x0000002500187308 */ /* 0x000f220000000800 */
[----:B--2---:R-:W-:-:S02]  /*5e90*/  F2FP.BF16.PACK_AB R5, R7, R29 ;  /* 0x0000001d0705723e */ /* 0x004fc400000010ff */
[----:B---3--:R-:W-:Y:S01]  /*5ea0*/  F2FP.BF16.PACK_AB R7, R3, R17 ;  /* 0x000000110307723e */ /* 0x008fe200000010ff */
[----:B-1----:R-:W-:-:S04]  /*5eb0*/  FADD.FTZ R0, R25, R0 ;  /* 0x0000000019007221 */ /* 0x002fc80000010000 */
[----:B------:R-:W1:Y:S01]  /*5ec0*/  MUFU.EX2 R30, R36 ;  /* 0x00000024001e7308 */ /* 0x000e620000000800 */
[C---:B----4-:R-:W-:Y:S01]  /*5ed0*/  FADD.FTZ R0, R24.reuse, R0 ;  /* 0x0000000018007221 */ /* 0x050fe20000010000 */
[----:B------:R-:W-:Y:S11]  /*5ee0*/  F2FP.BF16.PACK_AB R128, R24, R25 ;  /* 0x000000191880723e */ /* 0x000ff600000010ff */
[----:B------:R-:W-:Y:S02]  /*5ef0*/  @!UPT UIADD3 URZ, URZ, URZ, URZ ;  /* 0x0000003f3f3ff290 */ /* 0x000fe4000fffe03f */
[----:B------:R-:W-:Y:S01]  /*5f00*/  HMMA.16816.F32.BF16 R48, R8, R26, R20 ;  /* 0x0000001a0830723c */ /* 0x000fe20000041814 */
[----:B------:R-:W2:Y:S01]  /*5f10*/  LDSM.16.MT88.4 R20, [R133+0x6000] ;  /* 0x006000008514783b */ /* 0x000ea20000004200 */
[----:B-1----:R-:W-:Y:S01]  /*5f20*/  FADD.FTZ R0, R30, R0 ;  /* 0x000000001e007221 */ /* 0x002fe20000010000 */
[----:B------:R-:W-:-:S03]  /*5f30*/  F2FP.BF16.PACK_AB R130, R28, R30 ;  /* 0x0000001e1c82723e */ /* 0x000fc600000010ff */
[----:B------:R-:W-:-:S05]  /*5f40*/  FADD.FTZ R0, R28, R0 ;  /* 0x000000001c007221 */ /* 0x000fca0000010000 */
[----:B------:R1:W-:Y:S02]  /*5f50*/  STL [R1+0xa4], R0 ;  /* 0x0000a40001007387 */ /* 0x0003e40000100800 */
[----:B-1----:R-:W-:Y:S02]  /*5f60*/  FADD.FTZ R0, R17, R2 ;  /* 0x0000000211007221 */ /* 0x002fe40000010000 */
[----:B------:R-:W1:Y:S02]  /*5f70*/  MUFU.EX2 R17, R33 ;  /* 0x0000002100117308 */ /* 0x000e640000000800 */
[----:B------:R-:W-:Y:S01]  /*5f80*/  FADD.FTZ R0, R3, R0 ;  /* 0x0000000003007221 */ /* 0x000fe20000010000 */
[C---:B--2---:R-:W-:Y:S05]  /*5f90*/  HMMA.16816.F32.BF16 R24, R12.reuse, R20, RZ ;  /* 0x000000140c18723c */ /* 0x044fea00000418ff */
[----:B------:R-:W2:Y:S03]  /*5fa0*/  MUFU.EX2 R3, R32 ;  /* 0x0000002000037308 */ /* 0x000ea60000000800 */
[----:B------:R-:W-:Y:S01]  /*5fb0*/  HMMA.16816.F32.BF16 R20, R12, R22, RZ ;  /* 0x000000160c14723c */ /* 0x000fe200000418ff */
[----:B------:R-:W3:Y:S04]  /*5fc0*/  LDSM.16.MT88.4 R12, [R133+0x6800] ;  /* 0x00680000850c783b */ /* 0x000ee80000004200 */
[----:B------:R-:W4:Y:S01]  /*5fd0*/  MUFU.EX2 R2, R35 ;  /* 0x0000002300027308 */ /* 0x000f220000000800 */
[----:B-1----:R-:W-:-:S04]  /*5fe0*/  FADD.FTZ R0, R17, R0 ;  /* 0x0000000011007221 */ /* 0x002fc80000010000 */
[C---:B--2---:R-:W-:Y:S01]  /*5ff0*/  FADD.FTZ R0, R3.reuse, R0 ;  /* 0x0000000003007221 */ /* 0x044fe20000010000 */
[----:B------:R-:W-:-:S03]  /*6000*/  F2FP.BF16.PACK_AB R129, R3, R17 ;  /* 0x000000110381723e */ /* 0x000fc600000010ff */
[----:B------:R-:W-:-:S04]  /*6010*/  FADD.FTZ R0, R19, R0 ;  /* 0x0000000013007221 */ /* 0x000fc80000010000 */
[C---:B----4-:R-:W-:Y:S01]  /*6020*/  FADD.FTZ R0, R2.reuse, R0 ;  /* 0x0000000002007221 */ /* 0x050fe20000010000 */
[----:B------:R-:W-:-:S04]  /*6030*/  F2FP.BF16.PACK_AB R131, R2, R19 ;  /* 0x000000130283723e */ /* 0x000fc800000010ff */
[----:B------:R1:W-:Y:S01]  /*6040*/  STL [R1+0xa0], R0 ;  /* 0x0000a00001007387 */ /* 0x0003e20000100800 */
[C---:B---3--:R-:W-:Y:S08]  /*6050*/  HMMA.16816.F32.BF16 R32, R8.reuse, R12, R24 ;  /* 0x0000000c0820723c */ /* 0x048ff00000041818 */
[----:B------:R-:W-:Y:S01]  /*6060*/  HMMA.16816.F32.BF16 R24, R8, R14, R20 ;  /* 0x0000000e0818723c */ /* 0x000fe20000041814 */
[----:B------:R-:W2:Y:S04]  /*6070*/  LDSM.16.MT88.4 R12, [R252+0x1000] ;  /* 0x00100000fc0c783b */ /* 0x000ea80000004200 */
[----:B------:R-:W3:Y:S04]  /*6080*/  LDSM.16.MT88.4 R8, [R250+0x1000] ;  /* 0x00100000fa08783b */ /* 0x000ee80000004200 */
[----:B-1----:R-:W4:Y:S04]  /*6090*/  LDL R0, [R1+0xf0] ;  /* 0x0000f00001007983 */ /* 0x002f280000100800 */
[----:B------:R-:W5:Y:S04]  /*60a0*/  LDL.LU R3, [R1+0x7c] ;  /* 0x00007c0001037983 */ /* 0x000f680000300800 */
[----:B------:R-:W4:Y:S04]  /*60b0*/  LDL R17, [R1+0xa8] ;  /* 0x0000a80001117983 */ /* 0x000f280000100800 */
[----:B------:R-:W-:Y:S01]  /*60c0*/  LDSM.16.MT88.4 R20, [R252+0x7000] ;  /* 0x00700000fc14783b */ /* 0x000fe20000004200 */
[C---:B--2---:R-:W-:Y:S08]  /*60d0*/  HMMA.16816.F32.BF16 R156, R4.reuse, R12, R156 ;  /* 0x0000000c049c723c */ /* 0x044ff0000004189c */
        /* <DEDUP_REMOVED lines=16> */
[----:B------:R-:W-:Y:S07]  /*61e0*/  LDSM.16.MT88.4 R8, [R251+0x3000] ;  /* 0x00300000fb08783b */ /* 0x000fee0000004200 */
[C---:B-1----:R-:W-:Y:S01]  /*61f0*/  HMMA.16816.F32.BF16 R80, R4.reuse, R12, R144 ;  /* 0x0000000c0450723c */ /* 0x042fe20000041890 */
[----:B------:R-:W-:Y:S07]  /*6200*/  LDSM.16.MT88.4 R144, [R251+0x1800] ;  /* 0x00180000fb90783b */ /* 0x000fee0000004200 */
[C---:B------:R-:W-:Y:S01]  /*6210*/  HMMA.16816.F32.BF16 R84, R4.reuse, R14, R136 ;  /* 0x0000000e0454723c */ /* 0x040fe20000041888 */
[----:B------:R-:W1:Y:S04]  /*6220*/  LDSM.16.MT88.4 R12, [R252+0x5000] ;  /* 0x00500000fc0c783b */ /* 0x000e680000004200 */
[----:B------:R-:W-:Y:S03]  /*6230*/  LDSM.16.MT88.4 R136, [R133+0x1800] ;  /* 0x001800008588783b */ /* 0x000fe60000004200 */
[C---:B-1----:R-:W-:Y:S08]  /*6240*/  HMMA.16816.F32.BF16 R96, R4.reuse, R12, R96 ;  /* 0x0000000c0460723c */ /* 0x042ff00000041860 */
[C---:B------:R-:W-:Y:S01]  /*6250*/  HMMA.16816.F32.BF16 R100, R4.reuse, R14, R100 ;  /* 0x0000000e0464723c */ /* 0x040fe20000041864 */
[----:B------:R-:W1:Y:S07]  /*6260*/  LDSM.16.MT88.4 R12, [R133+0x5000] ;  /* 0x00500000850c783b */ /* 0x000e6e0000004200 */
[C---:B-1----:R-:W-:Y:S08]  /*6270*/  HMMA.16816.F32.BF16 R112, R4.reuse, R12, R112 ;  /* 0x0000000c0470723c */ /* 0x042ff00000041870 */
[C---:B------:R-:W-:Y:S01]  /*6280*/  HMMA.16816.F32.BF16 R180, R4.reuse, R14, R180 ;  /* 0x0000000e04b4723c */ /* 0x040fe200000418b4 */
[----:B------:R-:W1:Y:S07]  /*6290*/  LDSM.16.MT88.4 R12, [R251+0x7000] ;  /* 0x00700000fb0c783b */ /* 0x000e6e0000004200 */
[C---:B------:R-:W-:Y:S01]  /*62a0*/  HMMA.16816.F32.BF16 R76, R4.reuse, R10, R152 ;  /* 0x0000000a044c723c */ /* 0x040fe20000041898 */
[----:B------:R-:W2:Y:S07]  /*62b0*/  LDSM.16.MT88.4 R152, [R252+0x1800] ;  /* 0x00180000fc98783b */ /* 0x000eae0000004200 */
[----:B------:R-:W-:Y:S08]  /*62c0*/  HMMA.16816.F32.BF16 R120, R4, R20, R120 ;  /* 0x000000140478723c */ /* 0x000ff00000041878 */
[----:B------:R-:W-:Y:S08]  /*62d0*/  HMMA.16816.F32.BF16 R148, R128, R144, R148 ;  /* 0x000000908094723c */ /* 0x000ff00000041894 */
[----:B------:R-:W-:Y:S08]  /*62e0*/  HMMA.16816.F32.BF16 R20, R4, R22, R116 ;  /* 0x000000160414723c */ /* 0x000ff00000041874 */
[----:B------:R-:W-:Y:S01]  /*62f0*/  HMMA.16816.F32.BF16 R144, R128, R146, R40 ;  /* 0x000000928090723c */ /* 0x000fe20000041828 */
[----:B------:R-:W3:Y:S07]  /*6300*/  LDSM.16.MT88.4 R40, [R250+0x3800] ;  /* 0x00380000fa28783b */ /* 0x000eee0000004200 */
[C---:B-1----:R-:W-:Y:S01]  /*6310*/  HMMA.16816.F32.BF16 R116, R4.reuse, R12, R64 ;  /* 0x0000000c0474723c */ /* 0x042fe20000041840 */
[----:B------:R-:W-:Y:S07]  /*6320*/  LDSM.16.MT88.4 R64, [R133+0x3800] ;  /* 0x003800008540783b */ /* 0x000fee0000004200 */
[C---:B------:R-:W-:Y:S01]  /*6330*/  HMMA.16816.F32.BF16 R12, R4.reuse, R14, R48 ;  /* 0x0000000e040c723c */ /* 0x040fe20000041830 */
[----:B------:R-:W1:Y:S07]  /*6340*/  LDSM.16.MT88.4 R48, [R252+0x3800] ;  /* 0x00380000fc30783b */ /* 0x000e6e0000004200 */
[----:B------:R-:W-:Y:S01]  /*6350*/  HMMA.16816.F32.BF16 R72, R4, R8, R160 ;  /* 0x000000080448723c */ /* 0x000fe200000418a0 */
[----:B------:R-:W1:Y:S01]  /*6360*/  LDSM.16.MT88.4 R8, [R250+0x5000] ;  /* 0x00500000fa08783b */ /* 0x000e620000004200 */
[----:B------:R-:W-:-:S02]  /*6370*/  MOV R2, c[0x0][0x2c4] ;  /* 0x0000b10000027a02 */ /* 0x000fc40000000f00 */
[----:B------:R-:W-:Y:S01]  /*6380*/  MOV R18, c[0x0][0x2ac] ;  /* 0x0000ab0000127a02 */ /* 0x000fe20000000f00 */
[----:B------:R-:W-:Y:S03]  /*6390*/  LDSM.16.MT88.4 R160, [R250+0x1800] ;  /* 0x00180000faa0783b */ /* 0x000fe60000004200 */
[C---:B--2---:R-:W-:Y:S08]  /*63a0*/  HMMA.16816.F32.BF16 R156, R128.reuse, R152, R156 ;  /* 0x00000098809c723c */ /* 0x044ff0000004189c */
[C---:B------:R-:W-:Y:S08]  /*63b0*/  HMMA.16816.F32.BF16 R152, R128.reuse, R154, R36 ;  /* 0x0000009a8098723c */ /* 0x040ff00000041824 */
[C---:B------:R-:W-:Y:S08]  /*63c0*/  HMMA.16816.F32.BF16 R140, R128.reuse, R136, R140 ;  /* 0x00000088808c723c */ /* 0x040ff0000004188c */
[C---:B---3--:R-:W-:Y:S08]  /*63d0*/  HMMA.16816.F32.BF16 R36, R128.reuse, R40, R52 ;  /* 0x000000288024723c */ /* 0x048ff00000041834 */
[C---:B------:R-:W-:Y:S08]  /*63e0*/  HMMA.16816.F32.BF16 R136, R128.reuse, R138, R44 ;  /* 0x0000008a8088723c */ /* 0x040ff0000004182c */
[C---:B------:R-:W-:Y:S01]  /*63f0*/  HMMA.16816.F32.BF16 R40, R128.reuse, R42, R56 ;  /* 0x0000002a8028723c */ /* 0x040fe20000041838 */
[----:B------:R-:W2:Y:S07]  /*6400*/  LDSM.16.MT88.4 R56, [R251+0x3800] ;  /* 0x00380000fb38783b */ /* 0x000eae0000004200 */
[C---:B-1----:R-:W-:Y:S08]  /*6410*/  HMMA.16816.F32.BF16 R44, R128.reuse, R48, R60 ;  /* 0x00000030802c723c */ /* 0x042ff0000004183c */
[----:B------:R-:W-:Y:S01]  /*6420*/  HMMA.16816.F32.BF16 R60, R128, R64, R80 ;  /* 0x00000040803c723c */ /* 0x000fe20000041850 */
[----:B------:R-:W1:Y:S07]  /*6430*/  LDSM.16.MT88.4 R80, [R252+0x5800] ;  /* 0x00580000fc50783b */ /* 0x000e6e0000004200 */
[C---:B------:R-:W-:Y:S08]  /*6440*/  HMMA.16816.F32.BF16 R88, R4.reuse, R8, R88 ;  /* 0x000000080458723c */ /* 0x040ff00000041858 */
[----:B------:R-:W-:Y:S01]  /*6450*/  HMMA.16816.F32.BF16 R92, R4, R10, R92 ;  /* 0x0000000a045c723c */ /* 0x000fe2000004185c */
[----:B------:R-:W3:Y:S07]  /*6460*/  LDSM.16.MT88.4 R8, [R251+0x5000] ;  /* 0x00500000fb08783b */ /* 0x000eee0000004200 */
[C---:B--2---:R-:W-:Y:S01]  /*6470*/  HMMA.16816.F32.BF16 R52, R128.reuse, R56, R72 ;  /* 0x000000388034723c */ /* 0x044fe20000041848 */
[----:B------:R-:W2:Y:S07]  /*6480*/  LDSM.16.MT88.4 R72, [R250+0x5800] ;  /* 0x00580000fa48783b */ /* 0x000eae0000004200 */
[C---:B------:R-:W-:Y:S08]  /*6490*/  HMMA.16816.F32.BF16 R56, R128.reuse, R58, R76 ;  /* 0x0000003a8038723c */ /* 0x040ff0000004184c */
[----:B-1----:R-:W-:Y:S01]  /*64a0*/  HMMA.16816.F32.BF16 R76, R128, R80, R96 ;  /* 0x00000050804c723c */ /* 0x002fe20000041860 */
[----:B------:R-:W1:Y:S07]  /*64b0*/  LDSM.16.MT88.4 R96, [R133+0x5800] ;  /* 0x005800008560783b */ /* 0x000e6e0000004200 */
[C---:B---3--:R-:W-:Y:S08]  /*64c0*/  HMMA.16816.F32.BF16 R104, R4.reuse, R8, R104 ;  /* 0x000000080468723c */ /* 0x048ff00000041868 */
[----:B------:R-:W-:Y:S01]  /*64d0*/  HMMA.16816.F32.BF16 R108, R4, R10, R108 ;  /* 0x0000000a046c723c */ /* 0x000fe2000004186c */
[----:B------:R-:W3:Y:S07]  /*64e0*/  LDSM.16.MT88.4 R8, [R250+0x7000] ;  /* 0x00700000fa08783b */ /* 0x000eee0000004200 */
[C---:B------:R-:W-:Y:S08]  /*64f0*/  HMMA.16816.F32.BF16 R48, R128.reuse, R50, R68 ;  /* 0x000000328030723c */ /* 0x040ff00000041844 */
[C---:B--2---:R-:W-:Y:S01]  /*6500*/  HMMA.16816.F32.BF16 R68, R128.reuse, R72, R88 ;  /* 0x000000488044723c */ /* 0x044fe20000041858 */
[----:B------:R-:W2:Y:S07]  /*6510*/  LDSM.16.MT88.4 R88, [R251+0x5800] ;  /* 0x00580000fb58783b */ /* 0x000eae0000004200 */
[C---:B------:R-:W-:Y:S08]  /*6520*/  HMMA.16816.F32.BF16 R72, R128.reuse, R74, R92 ;  /* 0x0000004a8048723c */ /* 0x040ff0000004185c */
[----:B-1----:R-:W-:Y:S01]  /*6530*/  HMMA.16816.F32.BF16 R92, R128, R96, R112 ;  /* 0x00000060805c723c */ /* 0x002fe20000041870 */
[----:B------:R-:W1:Y:S07]  /*6540*/  LDSM.16.MT88.4 R112, [R252+0x7800] ;  /* 0x00780000fc70783b */ /* 0x000e6e0000004200 */
[C---:B---3--:R-:W-:Y:S08]  /*6550*/  HMMA.16816.F32.BF16 R176, R4.reuse, R8, R176 ;  /* 0x0000000804b0723c */ /* 0x048ff000000418b0 */
[----:B------:R-:W-:Y:S01]  /*6560*/  HMMA.16816.F32.BF16 R124, R4, R10, R124 ;  /* 0x0000000a047c723c */ /* 0x000fe2000004187c */
[----:B------:R-:W3:Y:S01]  /*6570*/  LDSM.16.MT88.4 R8, [R133+0x7000] ;  /* 0x007000008508783b */ /* 0x000ee20000004200 */
[----:B------:R-:W-:Y:S01]  /*6580*/  ISETP.NE.AND P1, PT, R2, 0x1, PT ;  /* 0x000000010200780c */ /* 0x000fe20003f25270 */
[----:B------:R-:W-:-:S05]  /*6590*/  IMAD R18, R18, c[0x0][0x1d0], RZ ;  /* 0x0000740012127a24 */ /* 0x000fca00078e02ff */
[C---:B------:R-:W-:Y:S07]  /*65a0*/  HMMA.16816.F32.BF16 R64, R128.reuse, R66, R84 ;  /* 0x000000428040723c */ /* 0x040fee0000041854 */
[----:B----4-:R-:W-:Y:S01]  /*65b0*/  @P1 IMAD.HI.U32 R2, R0, c[0x0][0x2c8], RZ ;  /* 0x0000b20000021a27 */ /* 0x010fe200078e00ff */
[----:B--2---:R-:W-:Y:S01]  /*65c0*/  HMMA.16816.F32.BF16 R84, R128, R88, R104 ;  /* 0x000000588054723c */ /* 0x004fe20000041868 */
[----:B------:R-:W2:Y:S03]  /*65d0*/  LDSM.16.MT88.4 R104, [R250+0x7800] ;  /* 0x00780000fa68783b */ /* 0x000ea60000004200 */
[----:B------:R-:W-:-:S04]  /*65e0*/  @P1 SHF.R.U32.HI R0, RZ, c[0x0][0x2cc], R2 ;  /* 0x0000b300ff001a19 */ /* 0x000fc80000011602 */
[----:B------:R-:W-:Y:S01]  /*65f0*/  HMMA.16816.F32.BF16 R88, R128, R90, R108 ;  /* 0x0000005a8058723c */ /* 0x000fe2000004186c */
[----:B------:R-:W-:-:S07]  /*6600*/  IADD3 R0, R0, -c[0x0][0x168], R18 ;  /* 0x80005a0000007a10 */ /* 0x000fce0007ffe012 */
[----:B-1----:R-:W-:Y:S01]  /*6610*/  HMMA.16816.F32.BF16 R108, R128, R112, R120 ;  /* 0x00000070806c723c */ /* 0x002fe20000041878 */
[----:B------:R-:W1:Y:S07]  /*6620*/  LDSM.16.MT88.4 R120, [R251+0x7800] ;  /* 0x00780000fb78783b */ /* 0x000e6e0000004200 */
[C---:B---3--:R-:W-:Y:S08]  /*6630*/  HMMA.16816.F32.BF16 R32, R4.reuse, R8, R32 ;  /* 0x000000080420723c */ /* 0x048ff00000041820 */
[----:B------:R-:W-:Y:S01]  /*6640*/  HMMA.16816.F32.BF16 R24, R4, R10, R24 ;  /* 0x0000000a0418723c */ /* 0x000fe20000041818 */
[----:B------:R-:W3:Y:S01]  /*6650*/  LDSM.16.MT88.4 R4, [R133+0x7800] ;  /* 0x007800008504783b */ /* 0x000ee20000004200 */
[----:B------:R-:W-:-:S04]  /*6660*/  SHF.R.S32.HI R2, RZ, 0x1f, R0 ;  /* 0x0000001fff027819 */ /* 0x000fc80000011400 */
[----:B------:R-:W-:-:S04]  /*6670*/  LEA.HI R0, R2, R0, RZ, 0x6 ;  /* 0x0000000002007211 */ /* 0x000fc800078f30ff */
[----:B------:R-:W-:Y:S02]  /*6680*/  SHF.R.S32.HI R0, RZ, 0x6, R0 ;  /* 0x00000006ff007819 */ /* 0x000fe40000011400 */
[----:B-----5:R-:W-:Y:S02]  /*6690*/  IADD3 R3, R3, -0x2, RZ ;  /* 0xfffffffe03037810 */ /* 0x020fe40007ffe0ff */
[----:B------:R-:W-:-:S03]  /*66a0*/  IMNMX R0, R17, R0, !PT ;  /* 0x0000000011007217 */ /* 0x000fc60007800200 */
[----:B------:R4:W-:Y:S04]  /*66b0*/  STL [R1+0x68], R3 ;  /* 0x0000680301007387 */ /* 0x0009e80000100800 */
[----:B------:R4:W-:Y:S01]  /*66c0*/  STL [R1+0xb0], R0 ;  /* 0x0000b00001007387 */ /* 0x0009e20000100800 */
[----:B------:R-:W-:Y:S01]  /*66d0*/  ISETP.GE.AND P0, PT, R3, R0, PT ;  /* 0x000000000300720c */ /* 0x000fe20003f06270 */
[C---:B------:R-:W-:Y:S08]  /*66e0*/  HMMA.16816.F32.BF16 R80, R128.reuse, R82, R100 ;  /* 0x000000528050723c */ /* 0x040ff00000041864 */
[C---:B--2---:R-:W-:Y:S08]  /*66f0*/  HMMA.16816.F32.BF16 R100, R128.reuse, R104, R176 ;  /* 0x000000688064723c */ /* 0x044ff000000418b0 */
[C---:B------:R-:W-:Y:S08]  /*6700*/  HMMA.16816.F32.BF16 R164, R128.reuse, R160, R164 ;  /* 0x000000a080a4723c */ /* 0x040ff000000418a4 */
[C---:B------:R-:W-:Y:S08]  /*6710*/  HMMA.16816.F32.BF16 R104, R128.reuse, R106, R124 ;  /* 0x0000006a8068723c */ /* 0x040ff0000004187c */
[C---:B-1----:R-:W-:Y:S08]  /*6720*/  HMMA.16816.F32.BF16 R116, R128.reuse, R120, R116 ;  /* 0x000000788074723c */ /* 0x042ff00000041874 */
[C---:B------:R-:W-:Y:S08]  /*6730*/  HMMA.16816.F32.BF16 R160, R128.reuse, R162, R28 ;  /* 0x000000a280a0723c */ /* 0x040ff0000004181c */
[C---:B------:R-:W-:Y:S08]  /*6740*/  HMMA.16816.F32.BF16 R96, R128.reuse, R98, R180 ;  /* 0x000000628060723c */ /* 0x040ff000000418b4 */
[C---:B------:R-:W-:Y:S08]  /*6750*/  HMMA.16816.F32.BF16 R112, R128.reuse, R114, R20 ;  /* 0x000000728070723c */ /* 0x040ff00000041814 */
[C---:B------:R-:W-:Y:S08]  /*6760*/  HMMA.16816.F32.BF16 R120, R128.reuse, R122, R12 ;  /* 0x0000007a8078723c */ /* 0x040ff0000004180c */
[C---:B---3--:R-:W-:Y:S08]  /*6770*/  HMMA.16816.F32.BF16 R124, R128.reuse, R4, R32 ;  /* 0x00000004807c723c */ /* 0x048ff00000041820 */
[----:B------:R-:W-:Y:S01]  /*6780*/  HMMA.16816.F32.BF16 R128, R128, R6, R24 ;  /* 0x000000068080723c */ /* 0x000fe20000041818 */
[----:B------:R-:W-:Y:S01]  /*6790*/  @!UPT UIADD3 URZ, URZ, URZ, URZ ;  /* 0x0000003f3f3ff290 */ /* 0x000fe2000fffe03f */
[----:B------:R-:W-:Y:S11]  /*67a0*/  @!P0 BRA `(.L_x_1048) ;  /* 0x0000482000008947 */ /* 0x000ff60003800000 */
[----:B----4-:R-:W-:Y:S02]  /*67b0*/  MOV R0, R3 ;  /* 0x0000000300007202 */ /* 0x010fe40000000f00 */
[----:B------:R-:W-:-:S02]  /*67c0*/  MOV R134, R16 ;  /* 0x0000001000867202 */ /* 0x000fc40000000f00 */
[----:B------:R-:W-:Y:S01]  /*67d0*/  MOV R133, R132 ;  /* 0x0000008400857202 */ /* 0x000fe20000000f00 */
[----:B------:R1:W-:Y:S06]  /*67e0*/  STL [R1+0x90], R0 ;  /* 0x0000900001007387 */ /* 0x0003ec0000100800 */
.L_x_1059:
[----:B------:R-:W2:Y:S01]  /*67f0*/  LDL R6, [R1+0x4] ;  /* 0x0000040001067983 */ /* 0x000ea20000100800 */
[----:B------:R-:W-:Y:S04]  /*6800*/  DEPBAR.LE SB0, 0x0 ;  /* 0x000080000000791a */ /* 0x000fe80000000000 */
[----:B------:R-:W3:Y:S01]  /*6810*/  LDL R2, [R1+0x90] ;  /* 0x0000900001027983 */ /* 0x000ee20000100800 */
[----:B------:R-:W-:Y:S01]  /*6820*/  WARPSYNC 0xffffffff ;  /* 0xffffffff00007948 */ /* 0x000fe20003800000 */
[----:B------:R-:W-:Y:S02]  /*6830*/  BSSY B0, `(.L_x_1049) ;  /* 0x0000072000007945 */ /* 0x000fe40003800000 */
[----:B------:R-:W4:Y:S04]  /*6840*/  LDL R5, [R1+0x3c] ;  /* 0x00003c0001057983 */ /* 0x000f280000100800 */
[----:B-1----:R-:W3:Y:S04]  /*6850*/  LDL R0, [R1+0xa8] ;  /* 0x0000a80001007983 */ /* 0x002ee80000100800 */
[----:B------:R-:W5:Y:S04]  /*6860*/  LDL R4, [R1+0x40] ;  /* 0x0000400001047983 */ /* 0x000f680000100800 */
[----:B------:R-:W5:Y:S04]  /*6870*/  LDL R3, [R1+0x44] ;  /* 0x0000440001037983 */ /* 0x000f680000100800 */
[----:B------:R-:W-:Y:S06]  /*6880*/  BAR.SYNC.DEFER_BLOCKING 0x0 ;  /* 0x0000000000007b1d */ /* 0x000fec0000010000 */
[----:B------:R1:W1:Y:S04]  /*6890*/  LDSM.16.M88.4 R8, [R135] ;  /* 0x000000008708783b */ /* 0x0002680000000200 */
[----:B------:R1:W1:Y:S04]  /*68a0*/  LDSM.16.M88.4 R16, [R135+0x800] ;  /* 0x000800008710783b */ /* 0x0002680000000200 */
[----:B------:R1:W1:Y:S04]  /*68b0*/  LDSM.16.M88.4 R24, [R135+0x1000] ;  /* 0x001000008718783b */ /* 0x0002680000000200 */
[----:B------:R1:W1:Y:S04]  /*68c0*/  LDSM.16.M88.4 R32, [R135+0x1800] ;  /* 0x001800008720783b */ /* 0x0002680000000200 */
[----:B--2---:R2:W1:Y:S04]  /*68d0*/  LDSM.16.M88.4 R176, [R6] ;  /* 0x0000000006b0783b */ /* 0x0044680000000200 */
[----:B----4-:R2:W4:Y:S01]  /*68e0*/  LDSM.16.M88.4 R180, [R5] ;  /* 0x0000000005b4783b */ /* 0x0105220000000200 */
[----:B---3--:R-:W-:Y:S03]  /*68f0*/  ISETP.GT.AND P0, PT, R0, R2, PT ;  /* 0x000000020000720c */ /* 0x008fe60003f04270 */
[----:B-----5:R2:W3:Y:S04]  /*6900*/  LDSM.16.M88.4 R184, [R4] ;  /* 0x0000000004b8783b */ /* 0x0204e80000000200 */
[----:B------:R2:W1:Y:S06]  /*6910*/  LDSM.16.M88.4 R188, [R3] ;  /* 0x0000000003bc783b */ /* 0x00046c0000000200 */
[----:B------:R-:W-:-:S05]  /*6920*/  @P0 BRA `(.L_x_1050) ;  /* 0x0000062000000947 */ /* 0x000fca0003800000 */
[----:B--2---:R-:W2:Y:S04]  /*6930*/  LDL R4, [R1+0x8c] ;  /* 0x00008c0001047983 */ /* 0x004ea80000100800 */
[----:B------:R-:W5:Y:S04]  /*6940*/  LDL R28, [R1+0x84] ;  /* 0x00008400011c7983 */ /* 0x000f680000100800 */
[----:B----4-:R-:W4:Y:S04]  /*6950*/  LDL.64 R22, [R1+0xc8] ;  /* 0x0000c80001167983 */ /* 0x010f280000100a00 */
[----:B---3--:R-:W3:Y:S04]  /*6960*/  LDL R5, [R1+0x94] ;  /* 0x0000940001057983 */ /* 0x008ee80000100800 */
[----:B------:R-:W3:Y:S04]  /*6970*/  LDL R21, [R1+0xd8] ;  /* 0x0000d80001157983 */ /* 0x000ee80000100800 */
[----:B------:R-:W3:Y:S04]  /*6980*/  LDL R20, [R1+0x174] ;  /* 0x0001740001147983 */ /* 0x000ee80000100800 */
[----:B------:R-:W4:Y:S04]  /*6990*/  LDL R15, [R1+0x178] ;  /* 0x00017800010f7983 */ /* 0x000f280000100800 */
[----:B------:R-:W4:Y:S04]  /*69a0*/  LDL R14, [R1+0x98] ;  /* 0x00009800010e7983 */ /* 0x000f280000100800 */
[----:B------:R-:W4:Y:S04]  /*69b0*/  LDL R13, [R1+0x17c] ;  /* 0x00017c00010d7983 */ /* 0x000f280000100800 */
[----:B------:R-:W4:Y:S04]  /*69c0*/  LDL R12, [R1+0x9c] ;  /* 0x00009c00010c7983 */ /* 0x000f280000100800 */
[----:B------:R-:W4:Y:S04]  /*69d0*/  LDL R7, [R1+0x180] ;  /* 0x0001800001077983 */ /* 0x000f280000100800 */
[----:B------:R-:W4:Y:S01]  /*69e0*/  LDL R6, [R1+0x88] ;  /* 0x0000880001067983 */ /* 0x000f220000100800 */
[----:B--2---:R-:W-:Y:S01]  /*69f0*/  SHF.R.S32.HI R0, RZ, 0x1f, R4 ;  /* 0x0000001fff007819 */ /* 0x004fe20000011404 */
[----:B------:R-:W-:Y:S04]  /*6a00*/  IMAD.WIDE.U32 R2, R4, c[0x0][0x208], RZ ;  /* 0x0000820004027a25 */ /* 0x000fe800078e00ff */
[----:B------:R-:W-:Y:S04]  /*6a10*/  IMAD R0, R0, c[0x0][0x208], RZ ;  /* 0x0000820000007a24 */ /* 0x000fe800078e02ff */
[----:B------:R-:W-:Y:S01]  /*6a20*/  IMAD R0, R4, c[0x0][0x20c], R0 ;  /* 0x0000830004007a24 */ /* 0x000fe200078e0200 */
[----:B-----5:R-:W-:Y:S03]  /*6a30*/  SHF.R.S32.HI R4, RZ, 0x1f, R28 ;  /* 0x0000001fff047819 */ /* 0x020fe6000001141c */
[----:B------:R-:W-:Y:S02]  /*6a40*/  IMAD.IADD R3, R3, 0x1, R0 ;  /* 0x0000000103037824 */ /* 0x000fe400078e0200 */
[----:B------:R-:W-:Y:S02]  /*6a50*/  IMAD R4, R4, c[0x0][0x218], RZ ;  /* 0x0000860004047a24 */ /* 0x000fe400078e02ff */
[C---:B------:R-:W-:Y:S01]  /*6a60*/  IMAD.WIDE.U32 R2, R28.reuse, c[0x0][0x218], R2 ;  /* 0x000086001c027a25 */ /* 0x040fe200078e0002 */
[C---:B---3--:R-:W-:Y:S03]  /*6a70*/  SHF.L.U64.HI R29, R5.reuse, 0x1, R20 ;  /* 0x00000001051d7819 */ /* 0x048fe60000010214 */
[----:B------:R-:W-:Y:S01]  /*6a80*/  IMAD R4, R28, c[0x0][0x21c], R4 ;  /* 0x000087001c047a24 */ /* 0x000fe200078e0204 */
[----:B----4-:R-:W-:Y:S01]  /*6a90*/  IADD3 R0, P0, R22, R2, RZ ;  /* 0x0000000216007210 */ /* 0x010fe20007f1e0ff */
[----:B------:R-:W-:Y:S03]  /*6aa0*/  IMAD.SHL.U32 R2, R5, 0x2, RZ ;  /* 0x0000000205027824 */ /* 0x000fe600078e00ff */
[----:B------:R-:W-:Y:S02]  /*6ab0*/  IADD3.X R4, R21, R3, R4, P0, !PT ;  /* 0x0000000315047210 */ /* 0x000fe400007fe404 */
[----:B------:R-:W-:Y:S01]  /*6ac0*/  LEA R21, P0, R0, c[0x0][0x1f8], 0x1 ;  /* 0x00007e0000157a11 */ /* 0x000fe200078008ff */
[----:B------:R2:W-:Y:S01]  /*6ad0*/  STL [R1+0x58], R2 ;  /* 0x0000580201007387 */ /* 0x0005e20000100800 */
[----:B------:R-:W-:Y:S02]  /*6ae0*/  SHF.L.U64.HI R28, R14, 0x1, R15 ;  /* 0x000000010e1c7819 */ /* 0x000fe4000001020f */
[----:B------:R-:W-:Y:S02]  /*6af0*/  LEA.HI.X R5, R0, c[0x0][0x1fc], R4, 0x1, P0 ;  /* 0x00007f0000057a11 */ /* 0x000fe400000f0c04 */
[----:B------:R-:W-:Y:S02]  /*6b00*/  SHF.L.U32 R132, R14, 0x1, RZ ;  /* 0x000000010e847819 */ /* 0x000fe400000006ff */
[C---:B------:R-:W-:Y:S01]  /*6b10*/  SHF.L.U64.HI R23, R12.reuse, 0x1, R13 ;  /* 0x000000010c177819 */ /* 0x040fe2000001020d */
[----:B------:R-:W-:Y:S01]  /*6b20*/  IMAD.SHL.U32 R31, R12, 0x2, RZ ;  /* 0x000000020c1f7824 */ /* 0x000fe200078e00ff */
[C---:B------:R-:W-:Y:S02]  /*6b30*/  SHF.L.U64.HI R22, R6.reuse, 0x1, R7 ;  /* 0x0000000106167819 */ /* 0x040fe40000010207 */
[----:B------:R-:W-:Y:S01]  /*6b40*/  SHF.L.U32 R30, R6, 0x1, RZ ;  /* 0x00000001061e7819 */ /* 0x000fe200000006ff */
[----:B------:R-:W-:-:S05]  /*6b50*/  BRA.DIV ~URZ, `(.L_x_1051) ;  /* 0x0000b8a27f007947 */ /* 0x000fca000b800000 */
[----:B------:R3:W4:Y:S02]  /*6b60*/  SHFL.IDX PT, R4, R5, RZ, 0x181f ;  /* 0x00181fff05047589 */ /* 0x00072400000e0000 */
.L_x_1086:
[----:B------:R-:W-:-:S05]  /*6b70*/  BRA.DIV ~URZ, `(.L_x_1052) ;  /* 0x0000b8f27f007947 */ /* 0x000fca000b800000 */
[----:B--2---:R-:W2:Y:S04]  /*6b80*/  LDL R2, [R1+0x88] ;  /* 0x0000880001027983 */ /* 0x004ea80000100800 */
[----:B------:R-:W5:Y:S04]  /*6b90*/  LDL R14, [R1+0x54] ;  /* 0x00005400010e7983 */ /* 0x000f680000100800 */
[----:B---3--:R-:W3:Y:S04]  /*6ba0*/  LDL R7, [R1+0x9c] ;  /* 0x00009c0001077983 */ /* 0x008ee80000100800 */
[----:B----4-:R-:W4:Y:S04]  /*6bb0*/  LDL R20, [R1+0x98] ;  /* 0x0000980001147983 */ /* 0x010f280000100800 */
[----:B------:R-:W2:Y:S04]  /*6bc0*/  LDL R15, [R1+0x94] ;  /* 0x00009400010f7983 */ /* 0x000ea80000100800 */
[----:B------:R-:W2:Y:S04]  /*6bd0*/  LDL R6, [R1+0x58] ;  /* 0x0000580001067983 */ /* 0x000ea80000100800 */
[----:B------:R-:W2:Y:S02]  /*6be0*/  SHFL.IDX PT, R0, R21, RZ, 0x181f ;  /* 0x00181fff15007589 */ /* 0x000ea400000e0000 */
[----:B--2---:R-:W-:Y:S02]  /*6bf0*/  IADD3 R6, P2, R0, R6, RZ ;  /* 0x0000000600067210 */ /* 0x004fe40007f5e0ff */
[----:B------:R-:W-:Y:S02]  /*6c00*/  ISETP.GE.AND P4, PT, R2, c[0x0][0x1d4], PT ;  /* 0x0000750002007a0c */ /* 0x000fe40003f86270 */
[----:B------:R-:W-:Y:S02]  /*6c10*/  IADD3 R2, P0, R0, R30, RZ ;  /* 0x0000001e00027210 */ /* 0x000fe40007f1e0ff */
[----:B---3--:R-:W-:Y:S01]  /*6c20*/  ISETP.GE.AND P3, PT, R7, c[0x0][0x1d4], PT ;  /* 0x0000750007007a0c */ /* 0x008fe20003f66270 */
[----:B------:R-:W-:Y:S01]  /*6c30*/  IMAD.X R7, R4, 0x1, R29, P2 ;  /* 0x0000000104077824 */ /* 0x000fe200010e061d */
[----:B----4-:R-:W-:Y:S01]  /*6c40*/  ISETP.GE.AND P1, PT, R20, c[0x0][0x1d4], PT ;  /* 0x0000750014007a0c */ /* 0x010fe20003f26270 */
[----:B------:R-:W-:Y:S01]  /*6c50*/  IMAD.X R3, R4, 0x1, R22, P0 ;  /* 0x0000000104037824 */ /* 0x000fe200000e0616 */
[----:B------:R-:W-:Y:S02]  /*6c60*/  IADD3 R12, P0, R0, R31, RZ ;  /* 0x0000001f000c7210 */ /* 0x000fe40007f1e0ff */
[----:B------:R-:W-:Y:S03]  /*6c70*/  SEL R20, RZ, 0x10, P3 ;  /* 0x00000010ff147807 */ /* 0x000fe60001800000 */
[----:B------:R-:W-:Y:S01]  /*6c80*/  @!PT LDS RZ, [RZ] ;  /* 0x00000000fffff984 */ /* 0x000fe20000000800 */
[----:B------:R-:W-:Y:S01]  /*6c90*/  @!PT LDS RZ, [RZ] ;  /* 0x00000000fffff984 */ /* 0x000fe20000000800 */
[----:B-----5:R2:W-:Y:S01]  /*6ca0*/  LDGSTS.E.BYPASS.LTC128B.128 [R14+0x100], [R2.64], !P4 ;  /* 0x00100000020e7fae */ /* 0x0205e2000e101d46 */
[----:B------:R-:W-:Y:S05]  /*6cb0*/  IMAD.X R13, R4, 0x1, R23, P0 ;  /* 0x00000001040d7824 */ /* 0x000fea00000e0617 */
[----:B------:R3:W-:Y:S01]  /*6cc0*/  LDGSTS.E.BYPASS.LTC128B.128 [R14+0x2100], [R12.64], !P3 ;  /* 0x021000000c0e7fae */ /* 0x0007e2000d901d46 */
[----:B--2---:R-:W-:Y:S03]  /*6cd0*/  IADD3 R2, P0, R0, R132, RZ ;  /* 0x0000008400027210 */ /* 0x004fe60007f1e0ff */
[----:B------:R-:W2:Y:S02]  /*6ce0*/  SHFL.IDX PT, R0, R21, 0x1, 0x181f ;  /* 0x00381f0015007f89 */ /* 0x000ea400000e0000 */
[----:B------:R-:W-:Y:S01]  /*6cf0*/  IMAD.X R3, R4, 0x1, R28, P0 ;  /* 0x0000000104037824 */ /* 0x000fe200000e061c */
[----:B------:R-:W-:Y:S01]  /*6d00*/  ISETP.GE.AND P0, PT, R15, c[0x0][0x1d4], PT ;  /* 0x000075000f007a0c */ /* 0x000fe20003f06270 */
[----:B------:R4:W1:Y:S01]  /*6d10*/  SHFL.IDX PT, R4, R5, 0x1, 0x181f ;  /* 0x00381f0005047f89 */ /* 0x00086200000e0000 */
[----:B------:R-:W-:Y:S03]  /*6d20*/  SEL R15, RZ, 0x10, P1 ;  /* 0x00000010ff0f7807 */ /* 0x000fe60000800000 */
[----:B------:R3:W-:Y:S08]  /*6d30*/  LDGSTS.E.BYPASS.LTC128B.128 [R14+0x4100], [R2.64], !P1 ;  /* 0x04100000020e7fae */ /* 0x0007f0000c901d46 */
[----:B------:R3:W-:Y:S01]  /*6d40*/  LDGSTS.E.BYPASS.LTC128B.128 [R14+0x6100], [R6.64], !P0 ;  /* 0x06100000060e7fae */ /* 0x0007e2000c101d46 */
[----:B----4-:R-:W-:Y:S02]  /*6d50*/  SEL R5, RZ, 0x10, P4 ;  /* 0x00000010ff057807 */ /* 0x010fe40002000000 */
[----:B---3--:R-:W-:Y:S02]  /*6d60*/  SEL R14, RZ, 0x10, P0 ;  /* 0x00000010ff0e7807 */ /* 0x008fe40000000000 */
.L_x_1087:
[C---:B-12---:R-:W-:Y:S01]  /*6d70*/  ISETP.NE.U32.AND P2, PT, R5.reuse, RZ, PT ;  /* 0x000000ff0500720c */ /* 0x046fe20003f45070 */
[----:B------:R-:W2:Y:S01]  /*6d80*/  LDL R21, [R1+0x54] ;  /* 0x0000540001157983 */ /* 0x000ea20000100800 */
[----:B------:R-:W-:Y:S02]  /*6d90*/  IADD3 R5, -R5, 0x10, RZ ;  /* 0x0000001005057810 */ /* 0x000fe40007ffe1ff */
[----:B------:R-:W-:Y:S02]  /*6da0*/  IADD3 R6, -R15, 0x10, RZ ;  /* 0x000000100f067810 */ /* 0x000fe40007ffe1ff */
[----:B------:R-:W-:Y:S02]  /*6db0*/  LOP3.LUT R5, R5, 0xf, RZ, 0xc0, !PT ;  /* 0x0000000f05057812 */ /* 0x000fe400078ec0ff */
[----:B------:R-:W-:Y:S02]  /*6dc0*/  IADD3 R12, -R20, 0x10, RZ ;  /* 0x00000010140c7810 */ /* 0x000fe40007ffe1ff */
[----:B------:R-:W-:Y:S02]  /*6dd0*/  IADD3 R2, P1, P0, R5, R0, R30 ;  /* 0x0000000005027210 */ /* 0x000fe4000783e01e */
[----:B------:R-:W-:Y:S01]  /*6de0*/  LOP3.LUT R6, R6, 0xf, RZ, 0xc0, !PT ;  /* 0x0000000f06067812 */ /* 0x000fe200078ec0ff */
[----:B------:R-:W3:Y:S01]  /*6df0*/  LDL.LU R30, [R1+0x58] ;  /* 0x00005800011e7983 */ /* 0x000ee20000300800 */
[----:B------:R-:W-:Y:S02]  /*6e00*/  IADD3.X R3, RZ, R4, R22, P1, P0 ;  /* 0x00000004ff037210 */ /* 0x000fe40000fe0416 */
[----:B------:R-:W-:Y:S04]  /*6e10*/  LOP3.LUT R12, R12, 0xf, RZ, 0xc0, !PT ;  /* 0x0000000f0c0c7812 */ /* 0x000fe800078ec0ff */
[----:B------:R-:W-:Y:S04]  /*6e20*/  IADD3 R12, P1, P0, R12, R0, R31 ;  /* 0x000000000c0c7210 */ /* 0x000fe8000783e01f */
[----:B------:R-:W-:Y:S01]  /*6e30*/  IADD3.X R13, RZ, R4, R23, P1, P0 ;  /* 0x00000004ff0d7210 */ /* 0x000fe20000fe0417 */
[----:B------:R-:W-:Y:S01]  /*6e40*/  @!PT LDS RZ, [RZ] ;  /* 0x00000000fffff984 */ /* 0x000fe20000000800 */
[----:B------:R-:W-:Y:S01]  /*6e50*/  @!PT LDS RZ, [RZ] ;  /* 0x00000000fffff984 */ /* 0x000fe20000000800 */
[----:B------:R-:W-:Y:S01]  /*6e60*/  @!PT LDS RZ, [RZ] ;  /* 0x00000000fffff984 */ /* 0x000fe20000000800 */
[----:B--2---:R1:W-:Y:S01]  /*6e70*/  LDGSTS.E.BYPASS.LTC128B.128.ZFILL [R21+0x1100], [R2.64], P2 ;  /* 0x0110000002157fae */ /* 0x0043e20009141d46 */
[----:B------:R-:W-:Y:S04]  /*6e80*/  IADD3 R6, P3, P2, R6, R0, R132 ;  /* 0x0000000006067210 */ /* 0x000fe80007a7e084 */
[----:B------:R-:W-:Y:S02]  /*6e90*/  IADD3.X R7, RZ, R4, R28, P3, P2 ;  /* 0x00000004ff077210 */ /* 0x000fe40001fe441c */
[----:B------:R-:W-:Y:S02]  /*6ea0*/  ISETP.NE.U32.AND P3, PT, R20, RZ, PT ;  /* 0x000000ff1400720c */ /* 0x000fe40003f65070 */
[----:B------:R-:W-:Y:S11]  /*6eb0*/  ISETP.NE.U32.AND P2, PT, R15, RZ, PT ;  /* 0x000000ff0f00720c */ /* 0x000ff60003f45070 */
[----:B------:R2:W-:Y:S04]  /*6ec0*/  LDGSTS.E.BYPASS.LTC128B.128.ZFILL [R21+0x3100], [R12.64], P3 ;  /* 0x031000000c157fae */ /* 0x0005e80009941d46 */
[----:B------:R2:W-:Y:S01]  /*6ed0*/  LDGSTS.E.BYPASS.LTC128B.128.ZFILL [R21+0x5100], [R6.64], P2 ;  /* 0x0510000006157fae */ /* 0x0005e20009141d46 */
[----:B-1----:R-:W-:Y:S04]  /*6ee0*/  IADD3 R2, -R14, 0x10, RZ ;  /* 0x000000100e027810 */ /* 0x002fe80007ffe1ff */
[----:B------:R-:W-:Y:S04]  /*6ef0*/  LOP3.LUT R2, R2, 0xf, RZ, 0xc0, !PT ;  /* 0x0000000f02027812 */ /* 0x000fe800078ec0ff */
[----:B---3--:R-:W-:Y:S04]  /*6f00*/  IADD3 R2, P1, P0, R2, R0, R30 ;  /* 0x0000000002027210 */ /* 0x008fe8000783e01e */
[----:B------:R-:W-:Y:S02]  /*6f10*/  IADD3.X R3, RZ, R4, R29, P1, P0 ;  /* 0x00000004ff037210 */ /* 0x000fe40000fe041d */
[----:B------:R-:W-:Y:S11]  /*6f20*/  ISETP.NE.U32.AND P0, PT, R14, RZ, PT ;  /* 0x000000ff0e00720c */ /* 0x000ff60003f05070 */
[----:B------:R-:W-:Y:S02]  /*6f30*/  @!UPT UIADD3 URZ, URZ, URZ, URZ ;  /* 0x0000003f3f3ff290 */ /* 0x000fe4000fffe03f */
[----:B------:R2:W-:Y:S02]  /*6f40*/  LDGSTS.E.BYPASS.LTC128B.128.ZFILL [R21+0x7100], [R2.64], P0 ;  /* 0x0710000002157fae */ /* 0x0005e40008141d46 */
.L_x_1050:
[----:B------:R-:W-:Y:S05]  /*6f50*/  BSYNC B0 ;  /* 0x0000000000007941 */ /* 0x000fea0003800000 */
.L_x_1049:
[----:B------:R-:W5:Y:S04]  /*6f60*/  LDL R132, [R1+0x18] ;  /* 0x0000180001847983 */ /* 0x000f680000100800 */
[----:B--2---:R-:W2:Y:S04]  /*6f70*/  LDL R3, [R1+0xc] ;  /* 0x00000c0001037983 */ /* 0x004ea80000100800 */
[----:B----4-:R-:W4:Y:S04]  /*6f80*/  LDL R2, [R1+0x10] ;  /* 0x0000100001027983 */ /* 0x010f280000100800 */
[----:B------:R-:W0:Y:S01]  /*6f90*/  LDGDEPBAR ;  /* 0x00000000000079af */ /* 0x000e220000000000 */
[----:B------:R-:W-:Y:S01]  /*6fa0*/  WARPSYNC 0xffffffff ;  /* 0xffffffff00007948 */ /* 0x000fe20003800000 */
[C---:B-1----:R-:W-:Y:S01]  /*6fb0*/  HMMA.16816.F32.BF16 R4, R168.reuse, R8, RZ ;  /* 0x00000008a804723c */ /* 0x042fe200000418ff */
[----:B------:R-:W-:Y:S05]  /*6fc0*/  BSSY B0, `(.L_x_1053) ;  /* 0x000018d000007945 */ /* 0x000fea0003800000 */
[----:B---3--:R-:W3:Y:S02]  /*6fd0*/  LDL R0, [R1+0x14] ;  /* 0x0000140001007983 */ /* 0x008ee40000100800 */
[C---:B------:R-:W-:Y:S08]  /*6fe0*/  HMMA.16816.F32.BF16 R8, R168.reuse, R10, RZ ;  /* 0x0000000aa808723c */ /* 0x040ff000000418ff */
[C---:B------:R-:W-:Y:S08]  /*6ff0*/  HMMA.16816.F32.BF16 R12, R168.reuse, R16, RZ ;  /* 0x00000010a80c723c */ /* 0x040ff000000418ff */
        /* <DEDUP_REMOVED lines=10> */
[----:B------:R-:W1:Y:S07]  /*70a0*/  LDSM.16.M88.4 R180, [R249+0x800] ;  /* 0x00080000f9b4783b */ /* 0x000e6e0000000200 */
[C---:B------:R-:W-:Y:S08]  /*70b0*/  HMMA.16816.F32.BF16 R20, R172.reuse, R184, R20 ;  /* 0x000000b8ac14723c */ /* 0x040ff00000041814 */
[C---:B------:R-:W-:Y:S01]  /*70c0*/  HMMA.16816.F32.BF16 R24, R172.reuse, R186, R24 ;  /* 0x000000baac18723c */ /* 0x040fe20000041818 */
[----:B------:R-:W1:Y:S07]  /*70d0*/  LDSM.16.M88.4 R184, [R249+0x1000] ;  /* 0x00100000f9b8783b */ /* 0x000e6e0000000200 */
[C---:B------:R-:W-:Y:S08]  /*70e0*/  HMMA.16816.F32.BF16 R28, R172.reuse, R188, R28 ;  /* 0x000000bcac1c723c */ /* 0x040ff0000004181c */
[----:B------:R-:W-:Y:S01]  /*70f0*/  HMMA.16816.F32.BF16 R32, R172, R190, R32 ;  /* 0x000000beac20723c */ /* 0x000fe20000041820 */
[----:B------:R-:W1:Y:S07]  /*7100*/  LDSM.16.M88.4 R188, [R249+0x1800] ;  /* 0x00180000f9bc783b */ /* 0x000e6e0000000200 */
[C---:B-1----:R-:W-:Y:S08]  /*7110*/  HMMA.16816.F32.BF16 R4, R192.reuse, R176, R4 ;  /* 0x000000b0c004723c */ /* 0x042ff00000041804 */
[C---:B------:R-:W-:Y:S01]  /*7120*/  HMMA.16816.F32.BF16 R8, R192.reuse, R178, R8 ;  /* 0x000000b2c008723c */ /* 0x040fe20000041808 */
[----:B------:R-:W1:Y:S07]  /*7130*/  LDSM.16.M88.4 R176, [R248+-0x6000] ;  /* 0xffa00000f8b0783b */ /* 0x000e6e0000000200 */
[C---:B------:R-:W-:Y:S08]  /*7140*/  HMMA.16816.F32.BF16 R12, R192.reuse, R180, R12 ;  /* 0x000000b4c00c723c */ /* 0x040ff0000004180c */
[C---:B------:R-:W-:Y:S01]  /*7150*/  HMMA.16816.F32.BF16 R16, R192.reuse, R182, R16 ;  /* 0x000000b6c010723c */ /* 0x040fe20000041810 */
[----:B------:R-:W1:Y:S07]  /*7160*/  LDSM.16.M88.4 R180, [R248+-0x5800] ;  /* 0xffa80000f8b4783b */ /* 0x000e6e0000000200 */
[C---:B------:R-:W-:Y:S08]  /*7170*/  HMMA.16816.F32.BF16 R20, R192.reuse, R184, R20 ;  /* 0x000000b8c014723c */ /* 0x040ff00000041814 */
[C---:B------:R-:W-:Y:S01]  /*7180*/  HMMA.16816.F32.BF16 R24, R192.reuse, R186, R24 ;  /* 0x000000bac018723c */ /* 0x040fe20000041818 */
[----:B------:R-:W1:Y:S07]  /*7190*/  LDSM.16.M88.4 R184, [R248+-0x5000] ;  /* 0xffb00000f8b8783b */ /* 0x000e6e0000000200 */
[C---:B------:R-:W-:Y:S08]  /*71a0*/  HMMA.16816.F32.BF16 R28, R192.reuse, R188, R28 ;  /* 0x000000bcc01c723c */ /* 0x040ff0000004181c */
[----:B------:R-:W-:Y:S01]  /*71b0*/  HMMA.16816.F32.BF16 R32, R192, R190, R32 ;  /* 0x000000bec020723c */ /* 0x000fe20000041820 */
[----:B------:R-:W1:Y:S07]  /*71c0*/  LDSM.16.M88.4 R188, [R248+-0x4800] ;  /* 0xffb80000f8bc783b */ /* 0x000e6e0000000200 */
[C---:B-1----:R-:W-:Y:S08]  /*71d0*/  HMMA.16816.F32.BF16 R4, R196.reuse, R176, R4 ;  /* 0x000000b0c404723c */ /* 0x042ff00000041804 */
[C---:B------:R-:W-:Y:S01]  /*71e0*/  HMMA.16816.F32.BF16 R8, R196.reuse, R178, R8 ;  /* 0x000000b2c408723c */ /* 0x040fe20000041808 */
[----:B------:R-:W1:Y:S07]  /*71f0*/  LDSM.16.M88.4 R176, [R135+0x2000] ;  /* 0x0020000087b0783b */ /* 0x000e6e0000000200 */
[C---:B------:R-:W-:Y:S08]  /*7200*/  HMMA.16816.F32.BF16 R12, R196.reuse, R180, R12 ;  /* 0x000000b4c40c723c */ /* 0x040ff0000004180c */
[C---:B------:R-:W-:Y:S01]  /*7210*/  HMMA.16816.F32.BF16 R16, R196.reuse, R182, R16 ;  /* 0x000000b6c410723c */ /* 0x040fe20000041810 */
[----:B------:R-:W1:Y:S07]  /*7220*/  LDSM.16.M88.4 R180, [R135+0x2800] ;  /* 0x0028000087b4783b */ /* 0x000e6e0000000200 */
[C---:B------:R-:W-:Y:S08]  /*7230*/  HMMA.16816.F32.BF16 R20, R196.reuse, R184, R20 ;  /* 0x000000b8c414723c */ /* 0x040ff00000041814 */
[C---:B------:R-:W-:Y:S01]  /*7240*/  HMMA.16816.F32.BF16 R24, R196.reuse, R186, R24 ;  /* 0x000000bac418723c */ /* 0x040fe20000041818 */
[----:B------:R-:W5:Y:S07]  /*7250*/  LDSM.16.M88.4 R184, [R135+0x3000] ;  /* 0x0030000087b8783b */ /* 0x000f6e0000000200 */
[C---:B------:R-:W-:Y:S08]  /*7260*/  HMMA.16816.F32.BF16 R28, R196.reuse, R188, R28 ;  /* 0x000000bcc41c723c */ /* 0x040ff0000004181c */
[----:B------:R-:W-:Y:S01]  /*7270*/  HMMA.16816.F32.BF16 R32, R196, R190, R32 ;  /* 0x000000bec420723c */ /* 0x000fe20000041820 */
[----:B------:R-:W2:Y:S07]  /*7280*/  LDSM.16.M88.4 R188, [R135+0x3800] ;  /* 0x0038000087bc783b */ /* 0x000eae0000000200 */
[C---:B-1----:R-:W-:Y:S08]  /*7290*/  HMMA.16816.F32.BF16 R4, R200.reuse, R176, R4 ;  /* 0x000000b0c804723c */ /* 0x042ff00000041804 */
[C---:B------:R-:W-:Y:S08]  /*72a0*/  HMMA.16816.F32.BF16 R8, R200.reuse, R178, R8 ;  /* 0x000000b2c808723c */ /* 0x040ff00000041808 */
[C---:B------:R-:W-:Y:S08]  /*72b0*/  HMMA.16816.F32.BF16 R12, R200.reuse, R180, R12 ;  /* 0x000000b4c80c723c */ /* 0x040ff0000004180c */
[C---:B------:R-:W-:Y:S01]  /*72c0*/  HMMA.16816.F32.BF16 R16, R200.reuse, R182, R16 ;  /* 0x000000b6c810723c */ /* 0x040fe20000041810 */
[----:B-----5:R1:W2:Y:S07]  /*72d0*/  LDSM.16.M88.4 R176, [R132] ;  /* 0x0000000084b0783b */ /* 0x0202ae0000000200 */
[C---:B------:R-:W-:Y:S01]  /*72e0*/  HMMA.16816.F32.BF16 R20, R200.reuse, R184, R20 ;  /* 0x000000b8c814723c */ /* 0x040fe20000041814 */
[----:B--2---:R2:W2:Y:S07]  /*72f0*/  LDSM.16.M88.4 R180, [R3] ;  /* 0x0000000003b4783b */ /* 0x0044ae0000000200 */
[C---:B------:R-:W-:Y:S01]  /*7300*/  HMMA.16816.F32.BF16 R24, R200.reuse, R186, R24 ;  /* 0x000000bac818723c */ /* 0x040fe20000041818 */
[----:B----4-:R4:W2:Y:S07]  /*7310*/  LDSM.16.M88.4 R184, [R2] ;  /* 0x0000000002b8783b */ /* 0x0108ae0000000200 */
[C---:B------:R-:W-:Y:S01]  /*7320*/  HMMA.16816.F32.BF16 R28, R200.reuse, R188, R28 ;  /* 0x000000bcc81c723c */ /* 0x040fe2000004181c */
[----:B-1----:R-:W5:Y:S07]  /*7330*/  LDL R132, [R1+0x28] ;  /* 0x0000280001847983 */ /* 0x002f6e0000100800 */
[----:B------:R-:W-:Y:S01]  /*7340*/  HMMA.16816.F32.BF16 R32, R200, R190, R32 ;  /* 0x000000bec820723c */ /* 0x000fe20000041820 */
[----:B---3--:R1:W3:Y:S08]  /*7350*/  LDSM.16.M88.4 R188, [R0] ;  /* 0x0000000000bc783b */ /* 0x0082f00000000200 */
[----:B--2---:R-:W2:Y:S01]  /*7360*/  LDL R3, [R1+0x1c] ;  /* 0x00001c0001037983 */ /* 0x004ea20000100800 */
[C---:B------:R-:W-:Y:S03]  /*7370*/  HMMA.16816.F32.BF16 R4, R204.reuse, R176, R4 ;  /* 0x000000b0cc04723c */ /* 0x040fe60000041804 */
[----:B----4-:R-:W4:Y:S05]  /*7380*/  LDL R2, [R1+0x20] ;  /* 0x0000200001027983 */ /* 0x010f2a0000100800 */
[C---:B------:R-:W-:Y:S01]  /*7390*/  HMMA.16816.F32.BF16 R8, R204.reuse, R178, R8 ;  /* 0x000000b2cc08723c */ /* 0x040fe20000041808 */
[----:B------:R-:W3:Y:S07]  /*73a0*/  LDSM.16.M88.4 R176, [R249+0x2000] ;  /* 0x00200000f9b0783b */ /* 0x000eee0000000200 */
[C---:B------:R-:W-:Y:S01]  /*73b0*/  HMMA.16816.F32.BF16 R12, R204.reuse, R180, R12 ;  /* 0x000000b4cc0c723c */ /* 0x040fe2000004180c */
[----:B-1----:R-:W4:Y:S07]  /*73c0*/  LDL R0, [R1+0x24] ;  /* 0x0000240001007983 */ /* 0x002f2e0000100800 */
[C---:B------:R-:W-:Y:S01]  /*73d0*/  HMMA.16816.F32.BF16 R16, R204.reuse, R182, R16 ;  /* 0x000000b6cc10723c */ /* 0x040fe20000041810 */
[----:B------:R-:W1:Y:S07]  /*73e0*/  LDSM.16.M88.4 R180, [R249+0x2800] ;  /* 0x00280000f9b4783b */ /* 0x000e6e0000000200 */
[C---:B------:R-:W-:Y:S08]  /*73f0*/  HMMA.16816.F32.BF16 R20, R204.reuse, R184, R20 ;  /* 0x000000b8cc14723c */ /* 0x040ff00000041814 */
[C---:B------:R-:W-:Y:S01]  /*7400*/  HMMA.16816.F32.BF16 R24, R204.reuse, R186, R24 ;  /* 0x000000bacc18723c */ /* 0x040fe20000041818 */
[----:B------:R-:W1:Y:S07]  /*7410*/  LDSM.16.M88.4 R184, [R249+0x3000] ;  /* 0x00300000f9b8783b */ /* 0x000e6e0000000200 */
[C---:B---3--:R-:W-:Y:S08]  /*7420*/  HMMA.16816.F32.BF16 R28, R204.reuse, R188, R28 ;  /* 0x000000bccc1c723c */ /* 0x048ff0000004181c */
[----:B------:R-:W-:Y:S01]  /*7430*/  HMMA.16816.F32.BF16 R32, R204, R190, R32 ;  /* 0x000000becc20723c */ /* 0x000fe20000041820 */
[----:B------:R-:W3:Y:S07]  /*7440*/  LDSM.16.M88.4 R188, [R249+0x3800] ;  /* 0x00380000f9bc783b */ /* 0x000eee0000000200 */
[C---:B------:R-:W-:Y:S08]  /*7450*/  HMMA.16816.F32.BF16 R4, R208.reuse, R176, R4 ;  /* 0x000000b0d004723c */ /* 0x040ff00000041804 */
[C---:B------:R-:W-:Y:S01]  /*7460*/  HMMA.16816.F32.BF16 R8, R208.reuse, R178, R8 ;  /* 0x000000b2d008723c */ /* 0x040fe20000041808 */
[----:B------:R-:W3:Y:S07]  /*7470*/  LDSM.16.M88.4 R176, [R248+-0x4000] ;  /* 0xffc00000f8b0783b */ /* 0x000eee0000000200 */
[C---:B-1----:R-:W-:Y:S08]  /*7480*/  HMMA.16816.F32.BF16 R12, R208.reuse, R180, R12 ;  /* 0x000000b4d00c723c */ /* 0x042ff0000004180c */
[C---:B------:R-:W-:Y:S01]  /*7490*/  HMMA.16816.F32.BF16 R16, R208.reuse, R182, R16 ;  /* 0x000000b6d010723c */ /* 0x040fe20000041810 */
[----:B------:R-:W1:Y:S07]  /*74a0*/  LDSM.16.M88.4 R180, [R248+-0x3800] ;  /* 0xffc80000f8b4783b */ /* 0x000e6e0000000200 */
[C---:B------:R-:W-:Y:S08]  /*74b0*/  HMMA.16816.F32.BF16 R20, R208.reuse, R184, R20 ;  /* 0x000000b8d014723c */ /* 0x040ff00000041814 */
[C---:B------:R-:W-:Y:S01]  /*74c0*/  HMMA.16816.F32.BF16 R24, R208.reuse, R186, R24 ;  /* 0x000000bad018723c */ /* 0x040fe20000041818 */
[----:B------:R-:W1:Y:S07]  /*74d0*/  LDSM.16.M88.4 R184, [R248+-0x3000] ;  /* 0xffd00000f8b8783b */ /* 0x000e6e0000000200 */
[C---:B---3--:R-:W-:Y:S08]  /*74e0*/  HMMA.16816.F32.BF16 R28, R208.reuse, R188, R28 ;  /* 0x000000bcd01c723c */ /* 0x048ff0000004181c */
[----:B------:R-:W-:Y:S01]  /*74f0*/  HMMA.16816.F32.BF16 R32, R208, R190, R32 ;  /* 0x000000bed020723c */ /* 0x000fe20000041820 */
[----:B------:R-:W-:Y:S07]  /*7500*/  LDSM.16.M88.4 R188, [R135+0x4000] ;  /* 0x0040000087bc783b */ /* 0x000fee0000000200 */
[C---:B------:R-:W-:Y:S08]  /*7510*/  HMMA.16816.F32.BF16 R4, R212.reuse, R176, R4 ;  /* 0x000000b0d404723c */ /* 0x040ff00000041804 */
[C---:B------:R-:W-:Y:S01]  /*7520*/  HMMA.16816.F32.BF16 R8, R212.reuse, R178, R8 ;  /* 0x000000b2d408723c */ /* 0x040fe20000041808 */
[----:B------:R-:W3:Y:S07]  /*7530*/  LDSM.16.M88.4 R176, [R248+-0x2800] ;  /* 0xffd80000f8b0783b */ /* 0x000eee0000000200 */
[C---:B-1----:R-:W-:Y:S08]  /*7540*/  HMMA.16816.F32.BF16 R12, R212.reuse, R180, R12 ;  /* 0x000000b4d40c723c */ /* 0x042ff0000004180c */
[C---:B------:R-:W-:Y:S01]  /*7550*/  HMMA.16816.F32.BF16 R16, R212.reuse, R182, R16 ;  /* 0x000000b6d410723c */ /* 0x040fe20000041810 */
[----:B------:R-:W1:Y:S07]  /*7560*/  LDSM.16.M88.4 R180, [R135+0x4800] ;  /* 0x0048000087b4783b */ /* 0x000e6e0000000200 */
[C---:B------:R-:W-:Y:S08]  /*7570*/  HMMA.16816.F32.BF16 R20, R212.reuse, R184, R20 ;  /* 0x000000b8d414723c */ /* 0x040ff00000041814 */
[C---:B------:R-:W-:Y:S01]  /*7580*/  HMMA.16816.F32.BF16 R24, R212.reuse, R186, R24 ;  /* 0x000000bad418723c */ /* 0x040fe20000041818 */
[----:B------:R-:W-:Y:S07]  /*7590*/  LDSM.16.M88.4 R184, [R135+0x5800] ;  /* 0x0058000087b8783b */ /* 0x000fee0000000200 */
[C---:B---3--:R-:W-:Y:S08]  /*75a0*/  HMMA.16816.F32.BF16 R28, R212.reuse, R176, R28 ;  /* 0x000000b0d41c723c */ /* 0x048ff0000004181c */
[----:B------:R-:W-:Y:S01]  /*75b0*/  HMMA.16816.F32.BF16 R32, R212, R178, R32 ;  /* 0x000000b2d420723c */ /* 0x000fe20000041820 */
[----:B------:R-:W3:Y:S07]  /*75c0*/  LDSM.16.M88.4 R176, [R135+0x5000] ;  /* 0x0050000087b0783b */ /* 0x000eee0000000200 */
[C---:B------:R-:W-:Y:S08]  /*75d0*/  HMMA.16816.F32.BF16 R4, R216.reuse, R188, R4 ;  /* 0x000000bcd804723c */ /* 0x040ff00000041804 */
[C---:B------:R-:W-:Y:S08]  /*75e0*/  HMMA.16816.F32.BF16 R8, R216.reuse, R190, R8 ;  /* 0x000000bed808723c */ /* 0x040ff00000041808 */
[C---:B-1----:R-:W-:Y:S08]  /*75f0*/  HMMA.16816.F32.BF16 R12, R216.reuse, R180, R12 ;  /* 0x000000b4d80c723c */ /* 0x042ff0000004180c */
[C---:B------:R-:W-:Y:S08]  /*7600*/  HMMA.16816.F32.BF16 R16, R216.reuse, R182, R16 ;  /* 0x000000b6d810723c */ /* 0x040ff00000041810 */
[C---:B---3--:R-:W-:Y:S08]  /*7610*/  HMMA.16816.F32.BF16 R20, R216.reuse, R176, R20 ;  /* 0x000000b0d814723c */ /* 0x048ff00000041814 */
[C---:B------:R-:W-:Y:S08]  /*7620*/  HMMA.16816.F32.BF16 R24, R216.reuse, R178, R24 ;  /* 0x000000b2d818723c */ /* 0x040ff00000041818 */
[C---:B------:R-:W-:Y:S08]  /*7630*/  HMMA.16816.F32.BF16 R28, R216.reuse, R184, R28 ;  /* 0x000000b8d81c723c */ /* 0x040ff0000004181c */
[----:B------:R-:W-:Y:S01]  /*7640*/  HMMA.16816.F32.BF16 R32, R216, R186, R32 ;  /* 0x000000bad820723c */ /* 0x000fe20000041820 */
[----:B-----5:R1:W3:Y:S08]  /*7650*/  LDSM.16.M88.4 R188, [R132] ;  /* 0x0000000084bc783b */ /* 0x0202f00000000200 */
[----:B--2---:R2:W2:Y:S08]  /*7660*/  LDSM.16.M88.4 R176, [R3] ;  /* 0x0000000003b0783b */ /* 0x0044b00000000200 */
[----:B----4-:R4:W2:Y:S08]  /*7670*/  LDSM.16.M88.4 R180, [R2] ;  /* 0x0000000002b4783b */ /* 0x0108b00000000200 */
[----:B-1----:R-:W5:Y:S04]  /*7680*/  LDL R132, [R1+0x8] ;  /* 0x0000080001847983 */ /* 0x002f680000100800 */
[----:B------:R1:W2:Y:S01]  /*7690*/  LDSM.16.M88.4 R184, [R0] ;  /* 0x0000000000b8783b */ /* 0x0002a20000000200 */
[C---:B---3--:R-:W-:Y:S07]  /*76a0*/  HMMA.16816.F32.BF16 R4, R220.reuse, R188, R4 ;  /* 0x000000bcdc04723c */ /* 0x048fee0000041804 */
[----:B--2---:R-:W2:Y:S04]  /*76b0*/  LDL R3, [R1+0x2c] ;  /* 0x00002c0001037983 */ /* 0x004ea80000100800 */
[----:B----4-:R-:W3:Y:S01]  /*76c0*/  LDL R2, [R1+0x30] ;  /* 0x0000300001027983 */ /* 0x010ee20000100800 */
[C---:B------:R-:W-:Y:S03]  /*76d0*/  HMMA.16816.F32.BF16 R8, R220.reuse, R190, R8 ;  /* 0x000000bedc08723c */ /* 0x040fe60000041808 */
[----:B------:R-:W-:Y:S05]  /*76e0*/  LDSM.16.M88.4 R188, [R249+0x4800] ;  /* 0x00480000f9bc783b */ /* 0x000fea0000000200 */
[C---:B------:R-:W-:Y:S03]  /*76f0*/  HMMA.16816.F32.BF16 R12, R220.reuse, R176, R12 ;  /* 0x000000b0dc0c723c */ /* 0x040fe6000004180c */
[----:B-1----:R-:W4:Y:S05]  /*7700*/  LDL R0, [R1+0x34] ;  /* 0x0000340001007983 */ /* 0x002f2a0000100800 */
[C---:B------:R-:W-:Y:S01]  /*7710*/  HMMA.16816.F32.BF16 R16, R220.reuse, R178, R16 ;  /* 0x000000b2dc10723c */ /* 0x040fe20000041810 */
[----:B------:R-:W1:Y:S07]  /*7720*/  LDSM.16.M88.4 R176, [R249+0x4000] ;  /* 0x00400000f9b0783b */ /* 0x000e6e0000000200 */
[C---:B------:R-:W-:Y:S08]  /*7730*/  HMMA.16816.F32.BF16 R20, R220.reuse, R180, R20 ;  /* 0x000000b4dc14723c */ /* 0x040ff00000041814 */
[C---:B------:R-:W-:Y:S01]  /*7740*/  HMMA.16816.F32.BF16 R24, R220.reuse, R182, R24 ;  /* 0x000000b6dc18723c */ /* 0x040fe20000041818 */
[----:B------:R-:W1:Y:S07]  /*7750*/  LDSM.16.M88.4 R180, [R249+0x5000] ;  /* 0x00500000f9b4783b */ /* 0x000e6e0000000200 */
[C---:B------:R-:W-:Y:S08]  /*7760*/  HMMA.16816.F32.BF16 R28, R220.reuse, R184, R28 ;  /* 0x000000b8dc1c723c */ /* 0x040ff0000004181c */
[----:B------:R-:W-:Y:S01]  /*7770*/  HMMA.16816.F32.BF16 R32, R220, R186, R32 ;  /* 0x000000badc20723c */ /* 0x000fe20000041820 */
[----:B------:R-:W-:Y:S07]  /*7780*/  LDSM.16.M88.4 R184, [R248+-0x2000] ;  /* 0xffe00000f8b8783b */ /* 0x000fee0000000200 */
[C---:B-1----:R-:W-:Y:S08]  /*7790*/  HMMA.16816.F32.BF16 R4, R224.reuse, R176, R4 ;  /* 0x000000b0e004723c */ /* 0x042ff00000041804 */
[C---:B------:R-:W-:Y:S01]  /*77a0*/  HMMA.16816.F32.BF16 R8, R224.reuse, R178, R8 ;  /* 0x000000b2e008723c */ /* 0x040fe20000041808 */
[----:B------:R-:W1:Y:S07]  /*77b0*/  LDSM.16.M88.4 R176, [R249+0x5800] ;  /* 0x00580000f9b0783b */ /* 0x000e6e0000000200 */
[C---:B------:R-:W-:Y:S08]  /*77c0*/  HMMA.16816.F32.BF16 R12, R224.reuse, R188, R12 ;  /* 0x000000bce00c723c */ /* 0x040ff0000004180c */
[C---:B------:R-:W-:Y:S01]  /*77d0*/  HMMA.16816.F32.BF16 R16, R224.reuse, R190, R16 ;  /* 0x000000bee010723c */ /* 0x040fe20000041810 */
[----:B------:R-:W1:Y:S07]  /*77e0*/  LDSM.16.M88.4 R188, [R248+-0x1800] ;  /* 0xffe80000f8bc783b */ /* 0x000e6e0000000200 */
[C---:B------:R-:W-:Y:S08]  /*77f0*/  HMMA.16816.F32.BF16 R20, R224.reuse, R180, R20 ;  /* 0x000000b4e014723c */ /* 0x040ff00000041814 */
[C---:B------:R-:W-:Y:S01]  /*7800*/  HMMA.16816.F32.BF16 R24, R224.reuse, R182, R24 ;  /* 0x000000b6e018723c */ /* 0x040fe20000041818 */
[----:B------:R-:W-:Y:S07]  /*7810*/  LDSM.16.M88.4 R180, [R248+-0x800] ;  /* 0xfff80000f8b4783b */ /* 0x000fee0000000200 */
[C---:B-1----:R-:W-:Y:S08]  /*7820*/  HMMA.16816.F32.BF16 R28, R224.reuse, R176, R28 ;  /* 0x000000b0e01c723c */ /* 0x042ff0000004181c */
[----:B------:R-:W-:Y:S01]  /*7830*/  HMMA.16816.F32.BF16 R32, R224, R178, R32 ;  /* 0x000000b2e020723c */ /* 0x000fe20000041820 */
[----:B------:R-:W1:Y:S07]  /*7840*/  LDSM.16.M88.4 R176, [R248+-0x1000] ;  /* 0xfff00000f8b0783b */ /* 0x000e6e0000000200 */
[C---:B------:R-:W-:Y:S08]  /*7850*/  HMMA.16816.F32.BF16 R4, R228.reuse, R184, R4 ;  /* 0x000000b8e404723c */ /* 0x040ff00000041804 */
[C---:B------:R-:W-:Y:S01]  /*7860*/  HMMA.16816.F32.BF16 R8, R228.reuse, R186, R8 ;  /* 0x000000bae408723c */ /* 0x040fe20000041808 */
        /* <DEDUP_REMOVED lines=9> */
[----:B------:R-:W1:Y:S07]  /*7900*/  LDSM.16.M88.4 R180, [R135+0x7800] ;  /* 0x0078000087b4783b */ /* 0x000e6e0000000200 */
        /* <DEDUP_REMOVED lines=8> */
[----:B------:R-:W-:Y:S08]  /*7990*/  LDSM.16.M88.4 R180, [R249+0x6000] ;  /* 0x00600000f9b4783b */ /* 0x000ff00000000200 */
[----:B-----5:R-:W1:Y:S08]  /*79a0*/  LDSM.16.M88.4 R176, [R132] ;  /* 0x0000000084b0783b */ /* 0x020e700000000200 */
[----:B--2---:R-:W2:Y:S08]  /*79b0*/  LDSM.16.M88.4 R184, [R3] ;  /* 0x0000000003b8783b */ /* 0x004eb00000000200 */
[----:B---3--:R-:W3:Y:S01]  /*79c0*/  LDSM.16.M88.4 R188, [R2] ;  /* 0x0000000002bc783b */ /* 0x008ee20000000200 */
[C---:B-1----:R-:W-:Y:S08]  /*79d0*/  HMMA.16816.F32.BF16 R4, R236.reuse, R176, R4 ;  /* 0x000000b0ec04723c */ /* 0x042ff00000041804 */
[C---:B------:R-:W-:Y:S01]  /*79e0*/  HMMA.16816.F32.BF16 R8, R236.reuse, R178, R8 ;  /* 0x000000b2ec08723c */ /* 0x040fe20000041808 */
[----:B----4-:R-:W1:Y:S07]  /*79f0*/  LDSM.16.M88.4 R176, [R0] ;  /* 0x0000000000b0783b */ /* 0x010e6e0000000200 */
[C---:B--2---:R-:W-:Y:S08]  /*7a00*/  HMMA.16816.F32.BF16 R12, R236.reuse, R184, R12 ;  /* 0x000000b8ec0c723c */ /* 0x044ff0000004180c */
[C---:B------:R-:W-:Y:S01]  /*7a10*/  HMMA.16816.F32.BF16 R16, R236.reuse, R186, R16 ;  /* 0x000000baec10723c */ /* 0x040fe20000041810 */
[----:B------:R-:W2:Y:S07]  /*7a20*/  LDSM.16.M88.4 R184, [R249+0x6800] ;  /* 0x00680000f9b8783b */ /* 0x000eae0000000200 */
[C---:B---3--:R-:W-:Y:S08]  /*7a30*/  HMMA.16816.F32.BF16 R20, R236.reuse, R188, R20 ;  /* 0x000000bcec14723c */ /* 0x048ff00000041814 */
[C---:B------:R-:W-:Y:S01]  /*7a40*/  HMMA.16816.F32.BF16 R24, R236.reuse, R190, R24 ;  /* 0x000000beec18723c */ /* 0x040fe20000041818 */
[----:B------:R-:W-:Y:S07]  /*7a50*/  LDSM.16.M88.4 R188, [R248] ;  /* 0x00000000f8bc783b */ /* 0x000fee0000000200 */
[C---:B-1----:R-:W-:Y:S08]  /*7a60*/  HMMA.16816.F32.BF16 R28, R236.reuse, R176, R28 ;  /* 0x000000b0ec1c723c */ /* 0x042ff0000004181c */
[----:B------:R-:W-:Y:S01]  /*7a70*/  HMMA.16816.F32.BF16 R32, R236, R178, R32 ;  /* 0x000000b2ec20723c */ /* 0x000fe20000041820 */
[----:B------:R-:W1:Y:S07]  /*7a80*/  LDSM.16.M88.4 R176, [R249+0x7000] ;  /* 0x00700000f9b0783b */ /* 0x000e6e0000000200 */
[C---:B------:R-:W-:Y:S08]  /*7a90*/  HMMA.16816.F32.BF16 R4, R240.reuse, R180, R4 ;  /* 0x000000b4f004723c */ /* 0x040ff00000041804 */
[C---:B------:R-:W-:Y:S01]  /*7aa0*/  HMMA.16816.F32.BF16 R8, R240.reuse, R182, R8 ;  /* 0x000000b6f008723c */ /* 0x040fe20000041808 */
[----:B------:R-:W3:Y:S07]  /*7ab0*/  LDSM.16.M88.4 R180, [R249+0x7800] ;  /* 0x00780000f9b4783b */ /* 0x000eee0000000200 */
[C---:B--2---:R-:W-:Y:S08]  /*7ac0*/  HMMA.16816.F32.BF16 R12, R240.reuse, R184, R12 ;  /* 0x000000b8f00c723c */ /* 0x044ff0000004180c */
[C---:B------:R-:W-:Y:S08]  /*7ad0*/  HMMA.16816.F32.BF16 R16, R240.reuse, R186, R16 ;  /* 0x000000baf010723c */ /* 0x040ff00000041810 */
[C---:B-1----:R-:W-:Y:S08]  /*7ae0*/  HMMA.16816.F32.BF16 R20, R240.reuse, R176, R20 ;  /* 0x000000b0f014723c */ /* 0x042ff00000041814 */
[C---:B------:R-:W-:Y:S01]  /*7af0*/  HMMA.16816.F32.BF16 R24, R240.reuse, R178, R24 ;  /* 0x000000b2f018723c */ /* 0x040fe20000041818 */
[----:B------:R-:W1:Y:S07]  /*7b00*/  LDSM.16.M88.4 R176, [R248+0x800] ;  /* 0x00080000f8b0783b */ /* 0x000e6e0000000200 */
[C---:B---3--:R-:W-:Y:S08]  /*7b10*/  HMMA.16816.F32.BF16 R28, R240.reuse, R180, R28 ;  /* 0x000000b4f01c723c */ /* 0x048ff0000004181c */
[----:B------:R-:W-:Y:S08]  /*7b20*/  HMMA.16816.F32.BF16 R32, R240, R182, R32 ;  /* 0x000000b6f020723c */ /* 0x000ff00000041820 */
[C---:B------:R-:W-:Y:S08]  /*7b30*/  HMMA.16816.F32.BF16 R4, R244.reuse, R188, R4 ;  /* 0x000000bcf404723c */ /* 0x040ff00000041804 */
[C---:B------:R-:W-:Y:S08]  /*7b40*/  HMMA.16816.F32.BF16 R8, R244.reuse, R190, R8 ;  /* 0x000000bef408723c */ /* 0x040ff00000041808 */
[C---:B-1----:R-:W-:Y:S08]  /*7b50*/  HMMA.16816.F32.BF16 R12, R244.reuse, R176, R12 ;  /* 0x000000b0f40c723c */ /* 0x042ff0000004180c */
[----:B------:R-:W-:Y:S01]  /*7b60*/  FMUL.FTZ R4, R4, c[0x0][0x320] ;  /* 0x0000c80004047a20 */ /* 0x000fe20000410000 */
[C---:B------:R-:W-:Y:S03]  /*7b70*/  HMMA.16816.F32.BF16 R16, R244.reuse, R178, R16 ;  /* 0x000000b2f410723c */ /* 0x040fe60000041810 */
[----:B------:R-:W1:Y:S01]  /*7b80*/  MUFU.TANH R2, R4 ;  /* 0x0000000400027308 */ /* 0x000e620000002400 */
[----:B------:R-:W-:Y:S02]  /*7b90*/  FMUL.FTZ R5, R5, c[0x0][0x320] ;  /* 0x0000c80005057a20 */ /* 0x000fe40000410000 */
[----:B------:R-:W-:Y:S02]  /*7ba0*/  FMUL.FTZ R6, R6, c[0x0][0x320] ;  /* 0x0000c80006067a20 */ /* 0x000fe40000410000 */
[----:B------:R-:W-:Y:S04]  /*7bb0*/  FMUL.FTZ R7, R7, c[0x0][0x320] ;  /* 0x0000c80007077a20 */ /* 0x000fe80000410000 */
[----:B------:R-:W-:Y:S01]  /*7bc0*/  FMUL.FTZ R10, R10, c[0x0][0x320] ;  /* 0x0000c8000a0a7a20 */ /* 0x000fe20000410000 */
[----:B------:R-:W2:Y:S01]  /*7bd0*/  MUFU.TANH R0, R5 ;  /* 0x0000000500007308 */ /* 0x000ea20000002400 */
[----:B------:R-:W-:Y:S02]  /*7be0*/  FMUL.FTZ R11, R11, c[0x0][0x320] ;  /* 0x0000c8000b0b7a20 */ /* 0x000fe40000410000 */
[----:B------:R-:W-:Y:S02]  /*7bf0*/  FMUL.FTZ R14, R14, c[0x0][0x320] ;  /* 0x0000c8000e0e7a20 */ /* 0x000fe40000410000 */
[----:B------:R-:W-:Y:S02]  /*7c00*/  FMUL.FTZ R8, R8, c[0x0][0x320] ;  /* 0x0000c80008087a20 */ /* 0x000fe40000410000 */
[----:B------:R-:W-:Y:S02]  /*7c10*/  FMUL.FTZ R9, R9, c[0x0][0x320] ;  /* 0x0000c80009097a20 */ /* 0x000fe40000410000 */
[----:B------:R-:W-:Y:S01]  /*7c20*/  FMUL.FTZ R15, R15, c[0x0][0x320] ;  /* 0x0000c8000f0f7a20 */ /* 0x000fe20000410000 */
[----:B------:R-:W-:Y:S01]  /*7c30*/  MUFU.TANH R190, R8 ;  /* 0x0000000800be7308 */ /* 0x000fe20000002400 */
[----:B------:R-:W-:Y:S02]  /*7c40*/  FMUL.FTZ R18, R18, c[0x0][0x320] ;  /* 0x0000c80012127a20 */ /* 0x000fe40000410000 */
[----:B------:R-:W-:Y:S01]  /*7c50*/  FMUL.FTZ R12, R12, c[0x0][0x320] ;  /* 0x0000c8000c0c7a20 */ /* 0x000fe20000410000 */
[----:B-1----:R1:W-:Y:S01]  /*7c60*/  STL [R1+0x70], R2 ;  /* 0x0000700201007387 */ /* 0x0023e20000100800 */
[----:B------:R-:W-:Y:S02]  /*7c70*/  FMUL.FTZ R13, R13, c[0x0][0x320] ;  /* 0x0000c8000d0d7a20 */ /* 0x000fe40000410000 */
[----:B------:R-:W-:Y:S02]  /*7c80*/  FMUL.FTZ R16, R16, c[0x0][0x320] ;  /* 0x0000c80010107a20 */ /* 0x000fe40000410000 */
[----:B------:R-:W-:Y:S01]  /*7c90*/  FMUL.FTZ R17, R17, c[0x0][0x320] ;  /* 0x0000c80011117a20 */ /* 0x000fe20000410000 */
[----:B------:R-:W-:Y:S01]  /*7ca0*/  MUFU.TANH R189, R9 ;  /* 0x0000000900bd7308 */ /* 0x000fe20000002400 */
[----:B------:R-:W-:Y:S01]  /*7cb0*/  FMUL.FTZ R19, R19, c[0x0][0x320] ;  /* 0x0000c80013137a20 */ /* 0x000fe20000410000 */
[----:B--2---:R2:W-:Y:S08]  /*7cc0*/  STL [R1+0x6c], R0 ;  /* 0x00006c0001007387 */ /* 0x0045f00000100800 */
[----:B------:R-:W-:Y:S10]  /*7cd0*/  MUFU.TANH R3, R15 ;  /* 0x0000000f00037308 */ /* 0x000ff40000002400 */
[----:B-1----:R-:W1:Y:S10]  /*7ce0*/  MUFU.TANH R2, R6 ;  /* 0x0000000600027308 */ /* 0x002e740000002400 */
[----:B--2---:R-:W2:Y:S10]  /*7cf0*/  MUFU.TANH R0, R7 ;  /* 0x0000000700007308 */ /* 0x004eb40000002400 */
[----:B------:R-:W-:Y:S01]  /*7d00*/  MUFU.TANH R188, R18 ;  /* 0x0000001200bc7308 */ /* 0x000fe20000002400 */
[----:B-1----:R1:W-:Y:S09]  /*7d10*/  STL [R1+0x80], R2 ;  /* 0x0000800201007387 */ /* 0x0023f20000100800 */
[----:B------:R-:W-:Y:S01]  /*7d20*/  MUFU.TANH R186, R12 ;  /* 0x0000000c00ba7308 */ /* 0x000fe20000002400 */
[----:B--2---:R2:W-:Y:S04]  /*7d30*/  STL [R1+0x7c], R0 ;  /* 0x00007c0001007387 */ /* 0x0045e80000100800 */
[----:B------:R-:W3:Y:S05]  /*7d40*/  LDSM.16.M88.4 R4, [R248+0x1000] ;  /* 0x00100000f804783b */ /* 0x000eea0000000200 */
[----:B------:R-:W-:Y:S10]  /*7d50*/  MUFU.TANH R185, R13 ;  /* 0x0000000d00b97308 */ /* 0x000ff40000002400 */
[----:B-1----:R-:W1:Y:S10]  /*7d60*/  MUFU.TANH R2, R10 ;  /* 0x0000000a00027308 */ /* 0x002e740000002400 */
[----:B--2---:R-:W2:Y:S10]  /*7d70*/  MUFU.TANH R0, R11 ;  /* 0x0000000b00007308 */ /* 0x004eb40000002400 */
[----:B------:R-:W-:Y:S01]  /*7d80*/  MUFU.TANH R182, R16 ;  /* 0x0000001000b67308 */ /* 0x000fe20000002400 */
[----:B-1----:R-:W-:Y:S01]  /*7d90*/  STL [R1+0x78], R2 ;  /* 0x0000780201007387 */ /* 0x002fe20000100800 */
[C---:B---3--:R-:W-:Y:S08]  /*7da0*/  HMMA.16816.F32.BF16 R20, R244.reuse, R4, R20 ;  /* 0x00000004f414723c */ /* 0x048ff00000041814 */
[----:B------:R-:W-:Y:S01]  /*7db0*/  MUFU.TANH R181, R17 ;  /* 0x0000001100b57308 */ /* 0x000fe20000002400 */
[----:B--2---:R1:W-:Y:S01]  /*7dc0*/  STL [R1+0x74], R0 ;  /* 0x0000740001007387 */ /* 0x0043e20000100800 */
[C---:B------:R-:W-:Y:S03]  /*7dd0*/  HMMA.16816.F32.BF16 R24, R244.reuse, R6, R24 ;  /* 0x00000006f418723c */ /* 0x040fe60000041818 */
[----:B------:R-:W2:Y:S01]  /*7de0*/  LDSM.16.M88.4 R8, [R248+0x1800] ;  /* 0x00180000f808783b */ /* 0x000ea20000000200 */
[----:B------:R-:W-:Y:S04]  /*7df0*/  DEPBAR.LE SB0, 0x0 ;  /* 0x000080000000791a */ /* 0x000fe80000000000 */
[----:B------:R-:W-:Y:S03]  /*7e00*/  MUFU.TANH R187, R19 ;  /* 0x0000001300bb7308 */ /* 0x000fe60000002400 */
[----:B------:R-:W-:Y:S03]  /*7e10*/  BAR.SYNC.DEFER_BLOCKING 0x0 ;  /* 0x0000000000007b1d */ /* 0x000fe60000010000 */
[----:B------:R-:W-:Y:S02]  /*7e20*/  FMUL.FTZ R18, R20, c[0x0][0x320] ;  /* 0x0000c80014127a20 */ /* 0x000fe40000410000 */
[----:B------:R-:W-:Y:S02]  /*7e30*/  FMUL.FTZ R21, R21, c[0x0][0x320] ;  /* 0x0000c80015157a20 */ /* 0x000fe40000410000 */
[----:B------:R-:W-:Y:S02]  /*7e40*/  FMUL.FTZ R22, R22, c[0x0][0x320] ;  /* 0x0000c80016167a20 */ /* 0x000fe40000410000 */
[----:B------:R-:W-:Y:S01]  /*7e50*/  MUFU.TANH R18, R18 ;  /* 0x0000001200127308 */ /* 0x000fe20000002400 */
[----:B------:R-:W-:Y:S03]  /*7e60*/  FMUL.FTZ R23, R23, c[0x0][0x320] ;  /* 0x0000c80017177a20 */ /* 0x000fe60000410000 */
[----:B------:R-:W-:Y:S02]  /*7e70*/  FMUL.FTZ R26, R26, c[0x0][0x320] ;  /* 0x0000c8001a1a7a20 */ /* 0x000fe40000410000 */
[----:B------:R-:W-:Y:S02]  /*7e80*/  FMUL.FTZ R27, R27, c[0x0][0x320] ;  /* 0x0000c8001b1b7a20 */ /* 0x000fe40000410000 */
[----:B------:R-:W-:Y:S02]  /*7e90*/  FMUL.FTZ R24, R24, c[0x0][0x320] ;  /* 0x0000c80018187a20 */ /* 0x000fe40000410000 */
[----:B------:R-:W-:Y:S01]  /*7ea0*/  FMUL.FTZ R25, R25, c[0x0][0x320] ;  /* 0x0000c80019197a20 */ /* 0x000fe20000410000 */
[----:B-1----:R-:W1:Y:S10]  /*7eb0*/  MUFU.TANH R0, R14 ;  /* 0x0000000e00007308 */ /* 0x002e740000002400 */
[----:B------:R-:W-:Y:S01]  /*7ec0*/  MUFU.TANH R180, R26 ;  /* 0x0000001a00b47308 */ /* 0x000fe20000002400 */
[C---:B--2---:R-:W-:Y:S08]  /*7ed0*/  HMMA.16816.F32.BF16 R28, R244.reuse, R8, R28 ;  /* 0x00000008f41c723c */ /* 0x044ff0000004181c */
[----:B------:R-:W-:Y:S01]  /*7ee0*/  HMMA.16816.F32.BF16 R32, R244, R10, R32 ;  /* 0x0000000af420723c */ /* 0x000fe20000041820 */
[----:B------:R2:W-:Y:S01]  /*7ef0*/  MUFU.TANH R179, R27 ;  /* 0x0000001b00b37308 */ /* 0x0005e20000002400 */
[----:B-1----:R1:W-:Y:S04]  /*7f00*/  STL [R1+0x68], R0 ;  /* 0x0000680001007387 */ /* 0x0023e80000100800 */
[----:B------:R-:W3:Y:S05]  /*7f10*/  LDL R2, [R1+0x90] ;  /* 0x0000900001027983 */ /* 0x000eea0000100800 */
[----:B------:R-:W-:Y:S05]  /*7f20*/  MUFU.TANH R178, R21 ;  /* 0x0000001500b27308 */ /* 0x000fea0000002400 */
[----:B------:R-:W-:Y:S02]  /*7f30*/  FMUL.FTZ R30, R30, c[0x0][0x320] ;  /* 0x0000c8001e1e7a20 */ /* 0x000fe40000410000 */
[----:B------:R-:W-:Y:S02]  /*7f40*/  FMUL.FTZ R31, R31, c[0x0][0x320] ;  /* 0x0000c8001f1f7a20 */ /* 0x000fe40000410000 */
[----:B------:R-:W-:Y:S01]  /*7f50*/  FMUL.FTZ R28, R28, c[0x0][0x320] ;  /* 0x0000c8001c1c7a20 */ /* 0x000fe20000410000 */
[----:B------:R-:W4:Y:S03]  /*7f60*/  MUFU.TANH R4, R30 ;  /* 0x0000001e00047308 */ /* 0x000f260000002400 */
[----:B------:R-:W-:Y:S02]  /*7f70*/  FMUL.FTZ R35, R35, c[0x0][0x320] ;  /* 0x0000c80023237a20 */ /* 0x000fe40000410000 */
[----:B--2---:R-:W-:Y:S02]  /*7f80*/  FMUL.FTZ R27, R32, c[0x0][0x320] ;  /* 0x0000c800201b7a20 */ /* 0x004fe40000410000 */
[----:B------:R-:W-:Y:S01]  /*7f90*/  FMUL.FTZ R26, R33, c[0x0][0x320] ;  /* 0x0000c800211a7a20 */ /* 0x000fe20000410000 */
[----:B-1----:R-:W3:Y:S02]  /*7fa0*/  LDL R0, [R1+0xa8] ;  /* 0x0000a80001007983 */ /* 0x002ee40000100800 */
[----:B------:R1:W-:Y:S01]  /*7fb0*/  MUFU.TANH R132, R28 ;  /* 0x0000001c00847308 */ /* 0x0003e20000002400 */
[----:B------:R-:W-:Y:S01]  /*7fc0*/  FMUL.FTZ R34, R34, c[0x0][0x320] ;  /* 0x0000c80022227a20 */ /* 0x000fe20000410000 */
[----:B------:R2:W-:Y:S08]  /*7fd0*/  STL [R1+0x64], R3 ;  /* 0x0000640301007387 */ /* 0x0005f00000100800 */
[----:B------:R-:W-:Y:S01]  /*7fe0*/  MUFU.TANH R184, R22 ;  /* 0x0000001600b87308 */ /* 0x000fe20000002400 */
[----:B----4-:R-:W-:Y:S09]  /*7ff0*/  STL [R1+0x58], R4 ;  /* 0x0000580401007387 */ /* 0x010ff20000100800 */
[----:B------:R-:W-:Y:S01]  /*8000*/  MUFU.TANH R183, R23 ;  /* 0x0000001700b77308 */ /* 0x000fe20000002400 */
[----:B-1----:R-:W-:Y:S09]  /*8010*/  FMUL.FTZ R28, R29, c[0x0][0x320] ;  /* 0x0000c8001d1c7a20 */ /* 0x002ff20000410000 */
[----:B--2---:R-:W1:Y:S10]  /*8020*/  MUFU.TANH R3, R31 ;  /* 0x0000001f00037308 */ /* 0x004e740000002400 */
[----:B------:R-:W-:Y:S10]  /*8030*/  MUFU.TANH R177, R24 ;  /* 0x0000001800b17308 */ /* 0x000ff40000002400 */
[----:B------:R-:W-:Y:S01]  /*8040*/  MUFU.TANH R176, R25 ;  /* 0x0000001900b07308 */ /* 0x000fe20000002400 */
[----:B-1----:R1:W-:Y:S09]  /*8050*/  STL [R1+0x60], R3 ;  /* 0x0000600301007387 */ /* 0x0023f20000100800 */
[----:B------:R-:W-:Y:S10]  /*8060*/  MUFU.TANH R28, R28 ;  /* 0x0000001c001c7308 */ /* 0x000ff40000002400 */
[----:B------:R-:W-:Y:S10]  /*8070*/  MUFU.TANH R27, R27 ;  /* 0x0000001b001b7308 */ /* 0x000ff40000002400 */
[----:B-1----:R-:W1:Y:S10]  /*8080*/  MUFU.TANH R3, R35 ;  /* 0x0000002300037308 */ /* 0x002e740000002400 */
[----:B------:R-:W2:Y:S10]  /*8090*/  MUFU.TANH R26, R26 ;  /* 0x0000001a001a7308 */ /* 0x000eb40000002400 */
[----:B------:R4:W2:Y:S01]  /*80a0*/  MUFU.TANH R191, R34 ;  /* 0x0000002200bf7308 */ /* 0x0008a20000002400 */
[----:B-1----:R4:W-:Y:S01]  /*80b0*/  STL [R1+0x5c], R3 ;  /* 0x00005c0301007387 */ /* 0x0029e20000100800 */
[----:B---3--:R-:W-:Y:S11]  /*80c0*/  ISETP.GT.AND P0, PT, R2, R0, PT ;  /* 0x000000000200720c */ /* 0x008ff60003f04270 */
[----:B------:R-:W-:Y:S02]  /*80d0*/  @!UPT UIADD3 URZ, URZ, URZ, URZ ;  /* 0x0000003f3f3ff290 */ /* 0x000fe4000fffe03f */
[----:B------:R-:W-:-:S05]  /*80e0*/  @!P0 BRA `(.L_x_1054) ;  /* 0x000007a000008947 */ /* 0x000fca0003800000 */
[----:B--2-4-:R-:W2:Y:S01]  /*80f0*/  LDL R3, [R1+0xb4] ;  /* 0x0000b40001037983 */ /* 0x014ea20000100800 */
[----:B------:R-:W-:Y:S03]  /*8100*/  IMAD.MOV.U32 R11, RZ, RZ, RZ ;  /* 0x000000ffff0b7224 */ /* 0x000fe600078e00ff */
[----:B------:R-:W3:Y:S04]  /*8110*/  LDL.64 R22, [R1+0xc0] ;  /* 0x0000c00001167983 */ /* 0x000ee80000100a00 */
[----:B------:R-:W4:Y:S04]  /*8120*/  LDL R4, [R1+0xd4] ;  /* 0x0000d40001047983 */ /* 0x000f280000100800 */
[----:B------:R-:W1:Y:S04]  /*8130*/  S2R R13, SR_TID.X ;  /* 0x00000000000d7919 */ /* 0x000e680000002100 */
[----:B------:R-:W5:Y:S04]  /*8140*/  LDL.64 R20, [R1+0xb8] ;  /* 0x0000b80001147983 */ /* 0x000f680000100a00 */
[----:B------:R-:W4:Y:S04]  /*8150*/  LDL R10, [R1+0xd0] ;  /* 0x0000d000010a7983 */ /* 0x000f280000100800 */
[----:B------:R-:W5:Y:S04]  /*8160*/  LDL R9, [R1+0x174] ;  /* 0x0001740001097983 */ /* 0x000f680000100800 */
[----:B------:R-:W5:Y:S04]  /*8170*/  LDL R16, [R1+0x94] ;  /* 0x0000940001107983 */ /* 0x000f680000100800 */
[----:B------:R-:W5:Y:S01]  /*8180*/  LDL R8, [R1+0x178] ;  /* 0x0001780001087983 */ /* 0x000f620000100800 */
[--C-:B-1----:R-:W-:Y:S03]  /*8190*/  SHF.R.S32.HI R0, RZ, 0x1f, R13.reuse ;  /* 0x0000001fff007819 */ /* 0x102fe6000001140d */
[----:B------:R-:W5:Y:S01]  /*81a0*/  LDL R15, [R1+0x98] ;  /* 0x00009800010f7983 */ /* 0x000f620000100800 */
[----:B------:R-:W-:Y:S02]  /*81b0*/  SHF.R.S32.HI R12, RZ, 0x1f, R13 ;  /* 0x0000001fff0c7819 */ /* 0x000fe4000001140d */
[-C--:B------:R-:W-:Y:S01]  /*81c0*/  LEA.HI R0, R0, R13.reuse, RZ, 0x3 ;  /* 0x0000000d00007211 */ /* 0x080fe200078f18ff */
[----:B------:R-:W5:Y:S01]  /*81d0*/  LDL R7, [R1+0x17c] ;  /* 0x00017c0001077983 */ /* 0x000f620000100800 */
[----:B------:R-:W-:Y:S02]  /*81e0*/  LEA.HI R12, R12, R13, RZ, 0x3 ;  /* 0x0000000d0c0c7211 */ /* 0x000fe400078f18ff */
[----:B------:R-:W-:Y:S01]  /*81f0*/  LOP3.LUT R0, R0, 0xfffffff8, RZ, 0xc0, !PT ;  /* 0xfffffff800007812 */ /* 0x000fe200078ec0ff */
[----:B------:R-:W5:Y:S01]  /*8200*/  LDL R14, [R1+0x9c] ;  /* 0x00009c00010e7983 */ /* 0x000f620000100800 */
[----:B------:R-:W-:Y:S03]  /*8210*/  SHF.R.S32.HI R12, RZ, 0x3, R12 ;  /* 0x00000003ff0c7819 */ /* 0x000fe6000001140c */
[----:B------:R-:W-:Y:S01]  /*8220*/  IMAD.IADD R0, R13, 0x1, -R0 ;  /* 0x000000010d007824 */ /* 0x000fe200078e0a00 */
[----:B------:R-:W5:Y:S01]  /*8230*/  LDL R6, [R1+0x180] ;  /* 0x0001800001067983 */ /* 0x000f620000100800 */
[----:B------:R-:W-:Y:S02]  /*8240*/  IMAD.MOV.U32 R13, RZ, RZ, c[0x0][0x2b8] ;  /* 0x0000ae00ff0d7624 */ /* 0x000fe400078e00ff */
[----:B------:R-:W-:Y:S02]  /*8250*/  IMAD R0, R0, 0x20, R12 ;  /* 0x0000002000007824 */ /* 0x000fe400078e020c */
[----:B------:R-:W5:Y:S01]  /*8260*/  LDL R12, [R1+0x88] ;  /* 0x00008800010c7983 */ /* 0x000f620000100800 */
[----:B------:R-:W-:Y:S01]  /*8270*/  ISETP.NE.AND P1, PT, R13, 0x1, PT ;  /* 0x000000010d00780c */ /* 0x000fe20003f25270 */
[----:B--2---:R-:W-:Y:S05]  /*8280*/  IMAD R2, R2, 0x40, R3 ;  /* 0x0000004002027824 */ /* 0x004fea00078e0203 */
[----:B------:R-:W-:Y:S07]  /*8290*/  IADD3 R2, R2, -0x40, R0 ;  /* 0xffffffc002027810 */ /* 0x000fee0007ffe000 */
[----:B------:R-:W-:Y:S04]  /*82a0*/  @P1 IMAD.HI.U32 R3, R2, c[0x0][0x2bc], RZ ;  /* 0x0000af0002031a27 */ /* 0x000fe800078e00ff */
[----:B------:R-:W-:Y:S01]  /*82b0*/  IMAD.MOV.U32 R0, RZ, RZ, R2 ;  /* 0x000000ffff007224 */ /* 0x000fe200078e0002 */
[----:B------:R-:W-:Y:S04]  /*82c0*/  @P1 SHF.R.U32.HI R0, RZ, c[0x0][0x2c0], R3 ;  /* 0x0000b000ff001a19 */ /* 0x000fe80000011603 */
[C---:B---3--:R-:W-:Y:S04]  /*82d0*/  @!P6 IADD3 R3, P0, R0.reuse, R22, RZ ;  /* 0x000000160003e210 */ /* 0x048fe80007f1e0ff */
[----:B----4-:R-:W-:Y:S01]  /*82e0*/  @!P6 LEA.HI.X.SX32 R5, R0, R4, 0x1, P0 ;  /* 0x000000040005e211 */ /* 0x010fe200000f0eff */
[----:B------:R-:W-:Y:S01]  /*82f0*/  IMAD.MOV R0, RZ, RZ, -R0 ;  /* 0x000000ffff007224 */ /* 0x000fe200078e0a00 */
[C---:B------:R-:W-:Y:S03]  /*8300*/  @!P6 LEA R4, P0, R3.reuse, c[0x0][0x2a0], 0x2 ;  /* 0x0000a8000304ea11 */ /* 0x040fe600078010ff */
[----:B------:R-:W-:Y:S01]  /*8310*/  IMAD R13, R0, c[0x0][0x2b8], R2 ;  /* 0x0000ae00000d7a24 */ /* 0x000fe200078e0202 */
[----:B------:R-:W-:Y:S01]  /*8320*/  @!P6 LEA.HI.X R5, R3, c[0x0][0x2a4], R5, 0x2, P0 ;  /* 0x0000a9000305ea11 */ /* 0x000fe200000f1405 */
[C---:B-----5:R-:W-:Y:S01]  /*8330*/  IMAD.SHL.U32 R22, R16.reuse, 0x2, RZ ;  /* 0x0000000210167824 */ /* 0x060fe200078e00ff */
[----:B------:R-:W-:Y:S01]  /*8340*/  SHF.L.U64.HI R17, R16, 0x1, R9 ;  /* 0x0000000110117819 */ /* 0x000fe20000010209 */
[----:B------:R-:W-:Y:S01]  /*8350*/  IMAD.WIDE.U32 R2, R13, c[0x0][0x1e0], RZ ;  /* 0x000078000d027a25 */ /* 0x000fe200078e00ff */
[----:B------:R-:W-:Y:S01]  /*8360*/  SHF.R.S32.HI R0, RZ, 0x1f, R13 ;  /* 0x0000001fff007819 */ /* 0x000fe2000001140d */
[----:B------:R-:W2:Y:S02]  /*8370*/  @!P6 LDG.E R11, [R4.64] ;  /* 0x00000006040be981 */ /* 0x000ea4000c1e1900 */
[C---:B------:R-:W-:Y:S02]  /*8380*/  IMAD.SHL.U32 R21, R15.reuse, 0x2, RZ ;  /* 0x000000020f157824 */ /* 0x040fe400078e00ff */
[----:B------:R1:W-:Y:S01]  /*8390*/  STL [R1+0x8c], R13 ;  /* 0x00008c0d01007387 */ /* 0x0003e20000100800 */
[----:B------:R-:W-:Y:S01]  /*83a0*/  IMAD R0, R0, c[0x0][0x1e0], RZ ;  /* 0x0000780000007a24 */ /* 0x000fe200078e02ff */
[----:B------:R-:W-:Y:S03]  /*83b0*/  SHF.L.U64.HI R16, R15, 0x1, R8 ;  /* 0x000000010f107819 */ /* 0x000fe60000010208 */
[----:B------:R-:W-:Y:S01]  /*83c0*/  IMAD R0, R13, c[0x0][0x1e4], R0 ;  /* 0x000079000d007a24 */ /* 0x000fe200078e0200 */
[----:B------:R-:W-:Y:S03]  /*83d0*/  SHF.L.U64.HI R15, R14, 0x1, R7 ;  /* 0x000000010e0f7819 */ /* 0x000fe60000010207 */
[----:B------:R-:W-:Y:S02]  /*83e0*/  IMAD.IADD R3, R3, 0x1, R0 ;  /* 0x0000000103037824 */ /* 0x000fe400078e0200 */
[----:B------:R-:W-:Y:S01]  /*83f0*/  IMAD.SHL.U32 R19, R12, 0x2, RZ ;  /* 0x000000020c137824 */ /* 0x000fe200078e00ff */
[----:B--2---:R-:W-:Y:S01]  /*8400*/  SHF.R.S32.HI R5, RZ, 0x1f, R11 ;  /* 0x0000001fff057819 */ /* 0x004fe2000001140b */
[----:B------:R2:W-:Y:S01]  /*8410*/  STL [R1+0x84], R11 ;  /* 0x0000840b01007387 */ /* 0x0005e20000100800 */
[----:B------:R-:W-:Y:S04]  /*8420*/  IMAD.WIDE.U32 R2, R11, c[0x0][0x1f0], R2 ;  /* 0x00007c000b027a25 */ /* 0x000fe800078e0002 */
[----:B------:R-:W-:Y:S01]  /*8430*/  IMAD R5, R5, c[0x0][0x1f0], RZ ;  /* 0x00007c0005057a24 */ /* 0x000fe200078e02ff */
[----:B------:R-:W-:Y:S01]  /*8440*/  IADD3 R0, P0, R20, R2, RZ ;  /* 0x0000000214007210 */ /* 0x000fe20007f1e0ff */
[----:B------:R-:W-:Y:S01]  /*8450*/  IMAD.SHL.U32 R20, R14, 0x2, RZ ;  /* 0x000000020e147824 */ /* 0x000fe200078e00ff */
[----:B------:R-:W-:Y:S01]  /*8460*/  SHF.L.U64.HI R14, R12, 0x1, R6 ;  /* 0x000000010c0e7819 */ /* 0x000fe20000010206 */
[----:B------:R-:W-:Y:S05]  /*8470*/  IMAD R5, R11, c[0x0][0x1f4], R5 ;  /* 0x00007d000b057a24 */ /* 0x000fea00078e0205 */
[----:B------:R-:W-:Y:S02]  /*8480*/  IADD3.X R5, R10, R3, R5, P0, !PT ;  /* 0x000000030a057210 */ /* 0x000fe400007fe405 */
[C---:B-1----:R-:W-:Y:S04]  /*8490*/  LEA R13, P0, R0.reuse, c[0x0][0x1c8], 0x1 ;  /* 0x00007200000d7a11 */ /* 0x042fe800078008ff */
[----:B------:R-:W-:Y:S01]  /*84a0*/  LEA.HI.X R5, R0, c[0x0][0x1cc], R5, 0x1, P0 ;  /* 0x0000730000057a11 */ /* 0x000fe200000f0c05 */
[----:B------:R-:W-:-:S06]  /*84b0*/  BRA.DIV ~URZ, `(.L_x_1055) ;  /* 0x0000a2927f007947 */ /* 0x000fcc000b800000 */
[----:B------:R1:W3:Y:S02]  /*84c0*/  SHFL.IDX PT, R4, R5, RZ, 0x181f ;  /* 0x00181fff05047589 */ /* 0x0002e400000e0000 */
.L_x_1088:
[----:B------:R-:W-:-:S05]  /*84d0*/  BRA.DIV ~URZ, `(.L_x_1056) ;  /* 0x0000a2e27f007947 */ /* 0x000fca000b800000 */
[----:B------:R-:W4:Y:S04]  /*84e0*/  LDL R2, [R1+0x88] ;  /* 0x0000880001027983 */ /* 0x000f280000100800 */
[----:B------:R-:W5:Y:S04]  /*84f0*/  LDL R23, [R1+0x54] ;  /* 0x0000540001177983 */ /* 0x000f680000100800 */
[----:B--2---:R-:W2:Y:S04]  /*8500*/  LDL R6, [R1+0x9c] ;  /* 0x00009c0001067983 */ /* 0x004ea80000100800 */
[----:B---3--:R-:W3:Y:S04]  /*8510*/  LDL R25, [R1+0x98] ;  /* 0x0000980001197983 */ /* 0x008ee80000100800 */
[----:B------:R-:W5:Y:S04]  /*8520*/  LDL R24, [R1+0x94] ;  /* 0x0000940001187983 */ /* 0x000f680000100800 */
[----:B------:R-:W1:Y:S01]  /*8530*/  SHFL.IDX PT, R0, R13, RZ, 0x181f ;  /* 0x00181fff0d007589 */ /* 0x000e6200000e0000 */
[----:B----4-:R-:W-:Y:S02]  /*8540*/  ISETP.GE.AND P4, PT, R2, c[0x0][0x1d4], PT ;  /* 0x0000750002007a0c */ /* 0x010fe40003f86270 */
[----:B-1----:R-:W-:Y:S05]  /*8550*/  IADD3 R2, P0, R0, R19, RZ ;  /* 0x0000001300027210 */ /* 0x002fea0007f1e0ff */
[----:B------:R-:W-:Y:S01]  /*8560*/  IMAD.X R3, R4, 0x1, R14, P0 ;  /* 0x0000000104037824 */ /* 0x000fe200000e060e */
[----:B------:R-:W-:Y:S02]  /*8570*/  IADD3 R8, P0, R0, R20, RZ ;  /* 0x0000001400087210 */ /* 0x000fe40007f1e0ff */
[----:B--2---:R-:W-:Y:S02]  /*8580*/  ISETP.GE.AND P3, PT, R6, c[0x0][0x1d4], PT ;  /* 0x0000750006007a0c */ /* 0x004fe40003f66270 */
[----:B---3--:R-:W-:Y:S01]  /*8590*/  ISETP.GE.AND P1, PT, R25, c[0x0][0x1d4], PT ;  /* 0x0000750019007a0c */ /* 0x008fe20003f26270 */
[----:B------:R-:W-:Y:S01]  /*85a0*/  @!PT LDS RZ, [RZ] ;  /* 0x00000000fffff984 */ /* 0x000fe20000000800 */
[----:B------:R-:W-:Y:S01]  /*85b0*/  @!PT LDS RZ, [RZ] ;  /* 0x00000000fffff984 */ /* 0x000fe20000000800 */
[----:B-----5:R1:W-:Y:S01]  /*85c0*/  LDGSTS.E.BYPASS.LTC128B.128 [R23+0x10100], [R2.64], !P4 ;  /* 0x1010000002177fae */ /* 0x0203e2000e101d46 */
[----:B------:R-:W-:Y:S01]  /*85d0*/  IMAD.X R9, R4, 0x1, R15, P0 ;  /* 0x0000000104097824 */ /* 0x000fe200000e060f */
[----:B------:R-:W-:Y:S02]  /*85e0*/  IADD3 R6, P2, R0, R22, RZ ;  /* 0x0000001600067210 */ /* 0x000fe40007f5e0ff */
[----:B------:R-:W-:Y:S02]  /*85f0*/  SEL R12, RZ, 0x10, P3 ;  /* 0x00000010ff0c7807 */ /* 0x000fe40001800000 */
[----:B------:R-:W-:Y:S01]  /*8600*/  SEL R11, RZ, 0x10, P1 ;  /* 0x00000010ff0b7807 */ /* 0x000fe20000800000 */
[----:B------:R-:W-:Y:S03]  /*8610*/  IMAD.X R7, R4, 0x1, R17, P2 ;  /* 0x0000000104077824 */ /* 0x000fe600010e0611 */
[----:B------:R2:W-:Y:S01]  /*8620*/  LDGSTS.E.BYPASS.LTC128B.128 [R23+0x12100], [R8.64], !P3 ;  /* 0x1210000008177fae */ /* 0x0005e2000d901d46 */
[----:B-1----:R-:W-:Y:S03]  /*8630*/  IADD3 R2, P0, R0, R21, RZ ;  /* 0x0000001500027210 */ /* 0x002fe60007f1e0ff */
[----:B------:R-:W1:Y:S02]  /*8640*/  SHFL.IDX PT, R0, R13, 0x1, 0x181f ;  /* 0x00381f000d007f89 */ /* 0x000e6400000e0000 */
[----:B------:R-:W-:Y:S01]  /*8650*/  IMAD.X R3, R4, 0x1, R16, P0 ;  /* 0x0000000104037824 */ /* 0x000fe200000e0610 */
[----:B------:R-:W-:Y:S01]  /*8660*/  ISETP.GE.AND P0, PT, R24, c[0x0][0x1d4], PT ;  /* 0x0000750018007a0c */ /* 0x000fe20003f06270 */
[----:B------:R3:W4:Y:S03]  /*8670*/  SHFL.IDX PT, R4, R5, 0x1, 0x181f ;  /* 0x00381f0005047f89 */ /* 0x00072600000e0000 */
[----:B------:R-:W-:Y:S01]  /*8680*/  SEL R10, RZ, 0x10, P0 ;  /* 0x00000010ff0a7807 */ /* 0x000fe20000000000 */
[----:B------:R2:W-:Y:S08]  /*8690*/  LDGSTS.E.BYPASS.LTC128B.128 [R23+0x14100], [R2.64], !P1 ;  /* 0x1410000002177fae */ /* 0x0005f0000c901d46 */
[----:B------:R2:W-:Y:S01]  /*86a0*/  LDGSTS.E.BYPASS.LTC128B.128 [R23+0x16100], [R6.64], !P0 ;  /* 0x1610000006177fae */ /* 0x0005e2000c101d46 */
[----:B---3--:R-:W-:Y:S04]  /*86b0*/  SEL R5, RZ, 0x10, P4 ;  /* 0x00000010ff057807 */ /* 0x008fe80002000000 */
.L_x_1089:
[C---:B-1----:R-:W-:Y:S01]  /*86c0*/  ISETP.NE.U32.AND P2, PT, R5.reuse, RZ, PT ;  /* 0x000000ff0500720c */ /* 0x042fe20003f45070 */
[----:B------:R-:W3:Y:S01]  /*86d0*/  LDL R13, [R1+0x54] ;  /* 0x00005400010d7983 */ /* 0x000ee20000100800 */
[----:B------:R-:W-:Y:S02]  /*86e0*/  IADD3 R5, -R5, 0x10, RZ ;  /* 0x0000001005057810 */ /* 0x000fe40007ffe1ff */
[----:B--2---:R-:W-:Y:S02]  /*86f0*/  IADD3 R6, -R11, 0x10, RZ ;  /* 0x000000100b067810 */ /* 0x004fe40007ffe1ff */
[----:B------:R-:W-:Y:S02]  /*8700*/  LOP3.LUT R5, R5, 0xf, RZ, 0xc0, !PT ;  /* 0x0000000f05057812 */ /* 0x000fe400078ec0ff */
[----:B------:R-:W-:Y:S02]  /*8710*/  IADD3 R8, -R12, 0x10, RZ ;  /* 0x000000100c087810 */ /* 0x000fe40007ffe1ff */
[----:B------:R-:W-:Y:S02]  /*8720*/  IADD3 R2, P1, P0, R5, R0, R19 ;  /* 0x0000000005027210 */ /* 0x000fe4000783e013 */
[----:B------:R-:W-:Y:S02]  /*8730*/  LOP3.LUT R6, R6, 0xf, RZ, 0xc0, !PT ;  /* 0x0000000f06067812 */ /* 0x000fe400078ec0ff */
[----:B----4-:R-:W-:Y:S02]  /*8740*/  IADD3.X R3, RZ, R4, R14, P1, P0 ;  /* 0x00000004ff037210 */ /* 0x010fe40000fe040e */
[----:B------:R-:W-:Y:S04]  /*8750*/  LOP3.LUT R8, R8, 0xf, RZ, 0xc0, !PT ;  /* 0x0000000f08087812 */ /* 0x000fe800078ec0ff */
[----:B------:R-:W-:Y:S04]  /*8760*/  IADD3 R8, P1, P0, R8, R0, R20 ;  /* 0x0000000008087210 */ /* 0x000fe8000783e014 */
[----:B------:R-:W-:Y:S01]  /*8770*/  IADD3.X R9, RZ, R4, R15, P1, P0 ;  /* 0x00000004ff097210 */ /* 0x000fe20000fe040f */
[----:B------:R-:W-:Y:S01]  /*8780*/  @!PT LDS RZ, [RZ] ;  /* 0x00000000fffff984 */ /* 0x000fe20000000800 */
[----:B------:R-:W-:Y:S01]  /*8790*/  @!PT LDS RZ, [RZ] ;  /* 0x00000000fffff984 */ /* 0x000fe20000000800 */
[----:B------:R-:W-:Y:S01]  /*87a0*/  @!PT LDS RZ, [RZ] ;  /* 0x00000000fffff984 */ /* 0x000fe20000000800 */
[----:B---3--:R1:W-:Y:S01]  /*87b0*/  LDGSTS.E.BYPASS.LTC128B.128.ZFILL [R13+0x11100], [R2.64], P2 ;  /* 0x11100000020d7fae */ /* 0x0083e20009141d46 */
        /* <DEDUP_REMOVED lines=8> */
[----:B------:R-:W-:Y:S04]  /*8840*/  IADD3 R2, P1, P0, R2, R0, R22 ;  /* 0x0000000002027210 */ /* 0x000fe8000783e016 */
[----:B------:R-:W-:Y:S02]  /*8850*/  IADD3.X R3, RZ, R4, R17, P1, P0 ;  /* 0x00000004ff037210 */ /* 0x000fe40000fe0411 */
[----:B------:R-:W-:Y:S11]  /*8860*/  ISETP.NE.U32.AND P0, PT, R10, RZ, PT ;  /* 0x000000ff0a00720c */ /* 0x000ff60003f05070 */
[----:B------:R-:W-:Y:S02]  /*8870*/  @!UPT UIADD3 URZ, URZ, URZ, URZ ;  /* 0x0000003f3f3ff290 */ /* 0x000fe4000fffe03f */
[----:B------:R2:W-:Y:S02]  /*8880*/  LDGSTS.E.BYPASS.LTC128B.128.ZFILL [R13+0x17100], [R2.64], P0 ;  /* 0x17100000020d7fae */ /* 0x0005e40008141d46 */
.L_x_1054:
[----:B--2-4-:R-:W-:Y:S05]  /*8890*/  BSYNC B0 ;  /* 0x0000000000007941 */ /* 0x014fea0003800000 */
.L_x_1053:
[----:B------:R-:W2:Y:S01]  /*88a0*/  LDL R4, [R1+0xac] ;  /* 0x0000ac0001047983 */ /* 0x000ea20000100800 */
[----:B------:R-:W-:Y:S02]  /*88b0*/  IMAD.MOV.U32 R0, RZ, RZ, c[0x0][0x2c4] ;  /* 0x0000b100ff007624 */ /* 0x000fe400078e00ff */
[----:B------:R-:W-:Y:S01]  /*88c0*/  IMAD.MOV.U32 R5, RZ, RZ, 0x1 ;  /* 0x00000001ff057424 */ /* 0x000fe200078e00ff */
[----:B------:R-:W3:Y:S02]  /*88d0*/  LDL R3, [R1+0x90] ;  /* 0x0000900001037983 */ /* 0x000ee40000100800 */
[----:B------:R-:W-:Y:S02]  /*88e0*/  ISETP.NE.AND P0, PT, R0, 0x1, PT ;  /* 0x000000010000780c */ /* 0x000fe40003f05270 */
[----:B------:R-:W4:Y:S04]  /*88f0*/  LDL R2, [R1+0xdc] ;  /* 0x0000dc0001027983 */ /* 0x000f280000100800 */
[----:B------:R-:W0:Y:S07]  /*8900*/  LDGDEPBAR ;  /* 0x00000000000079af */ /* 0x000e2e0000000000 */
[----:B--2---:R-:W-:Y:S04]  /*8910*/  @P0 IMAD.HI.U32 R0, R4, c[0x0][0x2c8], RZ ;  /* 0x0000b20004000a27 */ /* 0x004fe800078e00ff */
[----:B---3--:R-:W-:Y:S01]  /*8920*/  IMAD R5, R3, -0x40, R5 ;  /* 0xffffffc003057824 */ /* 0x008fe200078e0205 */
[----:B------:R-:W-:Y:S02]  /*8930*/  @P0 SHF.R.U32.HI R4, RZ, c[0x0][0x2cc], R0 ;  /* 0x0000b300ff040a19 */ /* 0x000fe40000011600 */
[----:B------:R-:W-:Y:S02]  /*8940*/  MOV R0, c[0x0][0x2ac] ;  /* 0x0000ab0000007a02 */ /* 0x000fe40000000f00 */
[----:B----4-:R-:W-:Y:S05]  /*8950*/  IADD3 R5, -R2, R5, RZ ;  /* 0x0000000502057210 */ /* 0x010fea0007ffe1ff */
[----:B------:R-:W-:Y:S05]  /*8960*/  IMAD R5, R0, c[0x0][0x1d0], R5 ;  /* 0x0000740000057a24 */ /* 0x000fea00078e0205 */
[----:B------:R-:W-:Y:S01]  /*8970*/  IADD3 R5, R5, -c[0x0][0x168], RZ ;  /* 0x80005a0005057a10 */ /* 0x000fe20007ffe0ff */
[----:B------:R-:W-:-:S05]  /*8980*/  BRA.DIV ~URZ, `(.L_x_1057) ;  /* 0x0000a1027f007947 */ /* 0x000fca000b800000 */
[----:B------:R1:W2:Y:S02]  /*8990*/  SHFL.IDX PT, R0, R4, RZ, 0x1c1f ;  /* 0x001c1fff04007589 */ /* 0x0002a400000e0000 */
.L_x_1090:
[----:B------:R-:W3:Y:S01]  /*89a0*/  LDL.LU R3, [R1+0x70] ;  /* 0x0000700001037983 */ /* 0x000ee20000300800 */
[----:B--2---:R-:W-:Y:S03]  /*89b0*/  IMAD.IADD R0, R5, 0x1, R0 ;  /* 0x0000000105007824 */ /* 0x004fe600078e0200 */
[----:B------:R-:W2:Y:S02]  /*89c0*/  LDL.LU R2, [R1+0x6c] ;  /* 0x00006c0001027983 */ /* 0x000ea40000300800 */
[C---:B------:R-:W-:Y:S02]  /*89d0*/  ISETP.GT.AND P0, PT, R0.reuse, RZ, PT ;  /* 0x000000ff0000720c */ /* 0x040fe40003f04270 */
[C---:B------:R-:W-:Y:S02]  /*89e0*/  ISETP.GT.AND P2, PT, R0.reuse, 0x1, PT ;  /* 0x000000010000780c */ /* 0x040fe40003f44270 */
[C---:B------:R-:W-:Y:S02]  /*89f0*/  ISETP.GT.AND P3, PT, R0.reuse, 0x8, PT ;  /* 0x000000080000780c */ /* 0x040fe40003f64270 */
[C---:B------:R-:W-:Y:S02]  /*8a00*/  ISETP.GT.AND P4, PT, R0.reuse, 0x9, PT ;  /* 0x000000090000780c */ /* 0x040fe40003f84270 */
[----:B------:R-:W-:Y:S02]  /*8a10*/  ISETP.GT.AND P1, PT, R0, 0x10, PT ;  /* 0x000000100000780c */ /* 0x000fe40003f24270 */
[----:B------:R-:W-:Y:S02]  /*8a20*/  FSEL R24, R190, -INF , P3 ;  /* 0xff800000be187808 */ /* 0x000fe40001800000 */
[C---:B------:R-:W-:Y:S02]  /*8a30*/  ISETP.GT.AND P3, PT, R0.reuse, 0x18, PT ;  /* 0x000000180000780c */ /* 0x040fe40003f64270 */
[----:B------:R-:W-:Y:S02]  /*8a40*/  FSEL R23, R189, -INF , P4 ;  /* 0xff800000bd177808 */ /* 0x000fe40002000000 */
[----:B------:R-:W-:Y:S02]  /*8a50*/  ISETP.GT.AND P4, PT, R0, 0x19, PT ;  /* 0x000000190000780c */ /* 0x000fe40003f84270 */
[----:B------:R-:W-:Y:S02]  /*8a60*/  FSEL R22, R186, -INF , P1 ;  /* 0xff800000ba167808 */ /* 0x000fe40000800000 */
[----:B------:R-:W-:Y:S02]  /*8a70*/  ISETP.GT.AND P1, PT, R0, 0x21, PT ;  /* 0x000000210000780c */ /* 0x000fe40003f24270 */
[----:B------:R-:W-:Y:S02]  /*8a80*/  FSEL R20, R182, -INF , P3 ;  /* 0xff800000b6147808 */ /* 0x000fe40001800000 */
[----:B------:R-:W-:Y:S02]  /*8a90*/  FSEL R19, R181, -INF , P4 ;  /* 0xff800000b5137808 */ /* 0x000fe40002000000 */
[C---:B------:R-:W-:Y:S02]  /*8aa0*/  ISETP.GT.AND P4, PT, R0.reuse, 0x29, PT ;  /* 0x000000290000780c */ /* 0x040fe40003f84270 */
[----:B------:R-:W-:Y:S02]  /*8ab0*/  ISETP.GT.AND P3, PT, R0, 0x30, PT ;  /* 0x000000300000780c */ /* 0x000fe40003f64270 */
[----:B------:R-:W-:Y:S02]  /*8ac0*/  FSEL R17, R178, -INF , P1 ;  /* 0xff800000b2117808 */ /* 0x000fe40000800000 */
[----:B------:R-:W-:Y:S02]  /*8ad0*/  ISETP.GT.AND P1, PT, R0, 0x38, PT ;  /* 0x000000380000780c */ /* 0x000fe40003f24270 */
[----:B------:R-:W-:Y:S02]  /*8ae0*/  FSEL R15, R176, -INF , P4 ;  /* 0xff800000b00f7808 */ /* 0x000fe40002000000 */
[----:B------:R-:W-:Y:S02]  /*8af0*/  FSEL R14, R132, -INF , P3 ;  /* 0xff800000840e7808 */ /* 0x000fe40001800000 */
[----:B------:R-:W-:Y:S02]  /*8b00*/  FSEL R12, R27, -INF , P1 ;  /* 0xff8000001b0c7808 */ /* 0x000fe40000800000 */
[----:B---3--:R-:W-:Y:S02]  /*8b10*/  FSEL R6, R3, -INF , P0 ;  /* 0xff80000003067808 */ /* 0x008fe40000000000 */
[----:B------:R-:W-:Y:S02]  /*8b20*/  ISETP.GT.AND P0, PT, R0, 0x11, PT ;  /* 0x000000110000780c */ /* 0x000fe40003f04270 */
[----:B--2---:R-:W-:Y:S02]  /*8b30*/  FSEL R25, R2, -INF , P2 ;  /* 0xff80000002197808 */ /* 0x004fe40001000000 */
[C---:B------:R-:W-:Y:S02]  /*8b40*/  ISETP.GT.AND P2, PT, R0.reuse, 0x20, PT ;  /* 0x000000200000780c */ /* 0x040fe40003f44270 */
[----:B------:R-:W-:Y:S02]  /*8b50*/  FSEL R21, R185, -INF , P0 ;  /* 0xff800000b9157808 */ /* 0x000fe40000000000 */
[----:B------:R-:W-:Y:S02]  /*8b60*/  ISETP.GT.AND P0, PT, R0, 0x28, PT ;  /* 0x000000280000780c */ /* 0x000fe40003f04270 */
[----:B------:R-:W-:Y:S02]  /*8b70*/  FSEL R18, R18, -INF , P2 ;  /* 0xff80000012127808 */ /* 0x000fe40001000000 */
[C---:B------:R-:W-:Y:S02]  /*8b80*/  ISETP.GT.AND P2, PT, R0.reuse, 0x31, PT ;  /* 0x000000310000780c */ /* 0x040fe40003f44270 */
[----:B------:R-:W-:Y:S02]  /*8b90*/  FSEL R16, R177, -INF , P0 ;  /* 0xff800000b1107808 */ /* 0x000fe40000000000 */
[----:B------:R-:W-:Y:S02]  /*8ba0*/  ISETP.GT.AND P0, PT, R0, 0x39, PT ;  /* 0x000000390000780c */ /* 0x000fe40003f04270 */
[----:B------:R-:W-:Y:S02]  /*8bb0*/  FSEL R13, R28, -INF , P2 ;  /* 0xff8000001c0d7808 */ /* 0x000fe40001000000 */
[----:B------:R-:W-:Y:S01]  /*8bc0*/  FSEL R11, R26, -INF , P0 ;  /* 0xff8000001a0b7808 */ /* 0x000fe20000000000 */
[----:B------:R-:W-:-:S05]  /*8bd0*/  BRA.DIV ~URZ, `(.L_x_1058) ;  /* 0x00009f127f007947 */ /* 0x000fca000b800000 */
[----:B------:R-:W2:Y:S04]  /*8be0*/  LDL.LU R182, [R1+0x80] ;  /* 0x0000800001b67983 */ /* 0x000ea80000300800 */
[----:B------:R-:W3:Y:S04]  /*8bf0*/  LDL.LU R181, [R1+0x7c] ;  /* 0x00007c0001b57983 */ /* 0x000ee80000300800 */
[----:B------:R-:W4:Y:S04]  /*8c00*/  LDL.LU R178, [R1+0x78] ;  /* 0x0000780001b27983 */ /* 0x000f280000300800 */
[----:B------:R-:W5:Y:S04]  /*8c10*/  LDL.LU R176, [R1+0x74] ;  /* 0x0000740001b07983 */ /* 0x000f680000300800 */
[----:B------:R-:W5:Y:S04]  /*8c20*/  LDL.LU R3, [R1+0x68] ;  /* 0x0000680001037983 */ /* 0x000f680000300800 */
[----:B------:R-:W5:Y:S04]  /*8c30*/  LDL.LU R2, [R1+0x64] ;  /* 0x0000640001027983 */ /* 0x000f680000300800 */
[----:B------:R1:W1:Y:S04]  /*8c40*/  SHFL.IDX PT, R0, R4, 0x1, 0x1c1f ;  /* 0x003c1f0004007f89 */ /* 0x00026800000e0000 */
[----:B------:R-:W5:Y:S04]  /*8c50*/  LDL.LU R7, [R1+0x58] ;  /* 0x0000580001077983 */ /* 0x000f680000300800 */
[----:B-1----:R-:W5:Y:S01]  /*8c60*/  LDL.LU R4, [R1+0x60] ;  /* 0x0000600001047983 */ /* 0x002f620000300800 */
[----:B------:R-:W-:Y:S05]  /*8c70*/  IMAD.IADD R0, R5, 0x1, R0 ;  /* 0x0000000105007824 */ /* 0x000fea00078e0200 */
[C---:B------:R-:W-:Y:S02]  /*8c80*/  ISETP.GT.AND P1, PT, R0.reuse, 0x10, PT ;  /* 0x000000100000780c */ /* 0x040fe40003f24270 */
[C---:B------:R-:W-:Y:S02]  /*8c90*/  ISETP.GT.AND P0, PT, R0.reuse, RZ, PT ;  /* 0x000000ff0000720c */ /* 0x040fe40003f04270 */
[C---:B------:R-:W-:Y:S02]  /*8ca0*/  ISETP.GT.AND P2, PT, R0.reuse, 0x1, PT ;  /* 0x000000010000780c */ /* 0x040fe40003f44270 */
[C---:B------:R-:W-:Y:S02]  /*8cb0*/  ISETP.GT.AND P3, PT, R0.reuse, 0x8, PT ;  /* 0x000000080000780c */ /* 0x040fe40003f64270 */
[----:B------:R-:W-:Y:S02]  /*8cc0*/  ISETP.GT.AND P4, PT, R0, 0x9, PT ;  /* 0x000000090000780c */ /* 0x000fe40003f84270 */
[----:B--2---:R-:W-:Y:S02]  /*8cd0*/  FSEL R5, R182, -INF , P0 ;  /* 0xff800000b6057808 */ /* 0x004fe40000000000 */
[C---:B------:R-:W-:Y:S02]  /*8ce0*/  ISETP.GT.AND P0, PT, R0.reuse, 0x11, PT ;  /* 0x000000110000780c */ /* 0x040fe40003f04270 */
[----:B---3--:R-:W-:Y:S02]  /*8cf0*/  FSEL R177, R181, -INF , P2 ;  /* 0xff800000b5b17808 */ /* 0x008fe40001000000 */
[----:B------:R-:W-:Y:S02]  /*8d00*/  ISETP.GT.AND P2, PT, R0, 0x20, PT ;  /* 0x000000200000780c */ /* 0x000fe40003f44270 */
[----:B----4-:R-:W-:Y:S02]  /*8d10*/  FSEL R35, R178, -INF , P3 ;  /* 0xff800000b2237808 */ /* 0x010fe40001800000 */
[----:B------:R-:W-:Y:S02]  /*8d20*/  ISETP.GT.AND P3, PT, R0, 0x18, PT ;  /* 0x000000180000780c */ /* 0x000fe40003f64270 */
[----:B-----5:R-:W-:Y:S02]  /*8d30*/  FSEL R34, R176, -INF , P4 ;  /* 0xff800000b0227808 */ /* 0x020fe40002000000 */
[C---:B------:R-:W-:Y:S02]  /*8d40*/  ISETP.GT.AND P4, PT, R0.reuse, 0x19, PT ;  /* 0x000000190000780c */ /* 0x040fe40003f84270 */
[----:B------:R-:W-:Y:S02]  /*8d50*/  FSEL R33, R3, -INF , P1 ;  /* 0xff80000003217808 */ /* 0x000fe40000800000 */
[----:B------:R-:W-:Y:S01]  /*8d60*/  ISETP.GT.AND P1, PT, R0, 0x21, PT ;  /* 0x000000210000780c */ /* 0x000fe20003f24270 */
[----:B------:R-:W2:Y:S01]  /*8d70*/  LDL.LU R3, [R1+0x5c] ;  /* 0x00005c0001037983 */ /* 0x000ea20000300800 */
[----:B------:R-:W-:Y:S02]  /*8d80*/  FSEL R32, R2, -INF , P0 ;  /* 0xff80000002207808 */ /* 0x000fe40000000000 */
[----:B------:R-:W-:Y:S02]  /*8d90*/  ISETP.GT.AND P0, PT, R0, 0x28, PT ;  /* 0x000000280000780c */ /* 0x000fe40003f04270 */
[----:B------:R-:W-:Y:S02]  /*8da0*/  FSEL R31, R188, -INF , P3 ;  /* 0xff800000bc1f7808 */ /* 0x000fe40001800000 */
[----:B------:R-:W-:Y:S02]  /*8db0*/  FSEL R30, R187, -INF , P4 ;  /* 0xff800000bb1e7808 */ /* 0x000fe40002000000 */
[----:B------:R-:W-:Y:S02]  /*8dc0*/  ISETP.GT.AND P4, PT, R0, 0x29, PT ;  /* 0x000000290000780c */ /* 0x000fe40003f84270 */
[----:B------:R-:W-:Y:S02]  /*8dd0*/  FSEL R29, R184, -INF , P2 ;  /* 0xff800000b81d7808 */ /* 0x000fe40001000000 */
[C---:B------:R-:W-:Y:S02]  /*8de0*/  ISETP.GT.AND P3, PT, R0.reuse, 0x30, PT ;  /* 0x000000300000780c */ /* 0x040fe40003f64270 */
[----:B------:R-:W-:Y:S02]  /*8df0*/  FSEL R28, R183, -INF , P1 ;  /* 0xff800000b71c7808 */ /* 0x000fe40000800000 */
[----:B------:R-:W-:Y:S02]  /*8e00*/  ISETP.GT.AND P2, PT, R0, 0x31, PT ;  /* 0x000000310000780c */ /* 0x000fe40003f44270 */
[----:B------:R-:W-:Y:S02]  /*8e10*/  FSEL R27, R180, -INF , P0 ;  /* 0xff800000b41b7808 */ /* 0x000fe40000000000 */
[C---:B------:R-:W-:Y:S02]  /*8e20*/  ISETP.GT.AND P1, PT, R0.reuse, 0x38, PT ;  /* 0x000000380000780c */ /* 0x040fe40003f24270 */
[----:B------:R-:W-:Y:S02]  /*8e30*/  ISETP.GT.AND P0, PT, R0, 0x39, PT ;  /* 0x000000390000780c */ /* 0x000fe40003f04270 */
[----:B------:R-:W-:Y:S02]  /*8e40*/  FMNMX.FTZ R0, R6, R133, !PT ;  /* 0x0000008506007209 */ /* 0x000fe40007810000 */
[----:B------:R-:W-:Y:S02]  /*8e50*/  FSEL R26, R179, -INF , P4 ;  /* 0xff800000b31a7808 */ /* 0x000fe40002000000 */
[----:B------:R-:W-:Y:S02]  /*8e60*/  FMNMX.FTZ R0, R25, R0, !PT ;  /* 0x0000000019007209 */ /* 0x000fe40007810000 */
[----:B------:R-:W-:Y:S02]  /*8e70*/  FSEL R10, R7, -INF , P3 ;  /* 0xff800000070a7808 */ /* 0x000fe40001800000 */
[----:B------:R-:W-:Y:S02]  /*8e80*/  FMNMX.FTZ R0, R24, R0, !PT ;  /* 0x0000000018007209 */ /* 0x000fe40007810000 */
[----:B------:R-:W-:Y:S02]  /*8e90*/  FSEL R9, R4, -INF , P2 ;  /* 0xff80000004097808 */ /* 0x000fe40001000000 */
[----:B------:R-:W-:Y:S02]  /*8ea0*/  FMNMX.FTZ R0, R23, R0, !PT ;  /* 0x0000000017007209 */ /* 0x000fe40007810000 */
[----:B------:R-:W-:Y:S02]  /*8eb0*/  FSEL R8, R191, -INF , P1 ;  /* 0xff800000bf087808 */ /* 0x000fe40000800000 */
        /* <DEDUP_REMOVED lines=13> */
[----:B-1----:R-:W-:Y:S05]  /*8f90*/  FMNMX.FTZ R0, R2, R0, !PT ;  /* 0x0000000002007209 */ /* 0x002fea0007810000 */
[----:B------:R-:W1:Y:S02]  /*8fa0*/  SHFL.BFLY PT, R132, R0, 0x1, 0x1f ;  /* 0x0c201f0000847f89 */ /* 0x000e6400000e0000 */
[----:B-1----:R-:W-:Y:S02]  /*8fb0*/  FMNMX.FTZ R132, R0, R132, !PT ;  /* 0x0000008400847209 */ /* 0x002fe40007810000 */
        /* <DEDUP_REMOVED lines=15> */
[----:B--2---:R-:W-:Y:S04]  /*90b0*/  FSEL R7, R3, -INF , P0 ;  /* 0xff80000003077808 */ /* 0x004fe80000000000 */
[----:B------:R-:W-:Y:S05]  /*90c0*/  FMNMX.FTZ R4, R7, R4, !PT ;  /* 0x0000000407047209 */ /* 0x000fea0007810000 */
[----:B------:R-:W1:Y:S02]  /*90d0*/  SHFL.BFLY PT, R0, R4, 0x2, 0x1f ;  /* 0x0c401f0004007f89 */ /* 0x000e6400000e0000 */
[----:B-1----:R-:W-:Y:S05]  /*90e0*/  FMNMX.FTZ R4, R4, R0, !PT ;  /* 0x0000000004047209 */ /* 0x002fea0007810000 */
[----:B------:R1:W2:Y:S02]  /*90f0*/  SHFL.BFLY PT, R0, R4, 0x1, 0x1f ;  /* 0x0c201f0004007f89 */ /* 0x0002a400000e0000 */
.L_x_1091:
[----:B------:R-:W3:Y:S01]  /*9100*/  LDL.LU R178, [R1+0xa4] ;  /* 0x0000a40001b27983 */ /* 0x000ee20000300800 */
[C---:B------:R-:W-:Y:S01]  /*9110*/  FSETP.NEU.FTZ.AND P0, PT, R132.reuse, -INF , PT ;  /* 0xff8000008400780b */ /* 0x040fe20003f1d000 */
[----:B------:R-:W-:Y:S01]  /*9120*/  FMUL.FTZ R2, R132, c[0x0][0x2d0] ;  /* 0x0000b40084027a20 */ /* 0x000fe20000410000 */
[----:B--2---:R-:W-:Y:S01]  /*9130*/  FMNMX.FTZ R3, R0, R4, !PT ;  /* 0x0000000400037209 */ /* 0x004fe20007810000 */
[----:B------:R-:W-:Y:S01]  /*9140*/  WARPSYNC 0xffffffff ;  /* 0xffffffff00007948 */ /* 0x000fe20003800000 */
[----:B------:R-:W-:Y:S02]  /*9150*/  FSEL R0, R132, RZ, P0 ;  /* 0x000000ff84007208 */ /* 0x000fe40000000000 */
[----:B------:R-:W-:Y:S01]  /*9160*/  FSEL R2, R2, RZ, P0 ;  /* 0x000000ff02027208 */ /* 0x000fe20000000000 */
[C---:B-1----:R-:W-:Y:S01]  /*9170*/  FMUL.FTZ R4, R3.reuse, c[0x0][0x2d0] ;  /* 0x0000b40003047a20 */ /* 0x042fe20000410000 */
[----:B------:R-:W-:Y:S01]  /*9180*/  FSETP.NEU.FTZ.AND P0, PT, R3, -INF , PT ;  /* 0xff8000000300780b */ /* 0x000fe20003f1d000 */
[----:B------:R-:W-:Y:S02]  /*9190*/  FADD.FTZ R0, -R0, R133 ;  /* 0x0000008500007221 */ /* 0x000fe40000010100 */
[--C-:B------:R-:W-:Y:S01]  /*91a0*/  FFMA.FTZ R6, R6, c[0x0][0x2d0], -R2.reuse ;  /* 0x0000b40006067a23 */ /* 0x100fe20000010802 */
[----:B------:R-:W-:Y:S01]  /*91b0*/  FSEL R4, R4, RZ, P0 ;  /* 0x000000ff04047208 */ /* 0x000fe20000000000 */
[----:B------:R-:W-:Y:S02]  /*91c0*/  FMUL.FTZ R0, R0, c[0x0][0x2d0] ;  /* 0x0000b40000007a20 */ /* 0x000fe40000410000 */
[----:B------:R-:W-:Y:S01]  /*91d0*/  FFMA.FTZ R25, R25, c[0x0][0x2d0], -R2 ;  /* 0x0000b40019197a23 */ /* 0x000fe20000010802 */
[----:B------:R-:W-:Y:S01]  /*91e0*/  MUFU.EX2 R176, R6 ;  /* 0x0000000600b07308 */ /* 0x000fe20000000800 */
[----:B------:R-:W-:Y:S02]  /*91f0*/  FFMA.FTZ R181, R32, c[0x0][0x2d0], -R4 ;  /* 0x0000b40020b57a23 */ /* 0x000fe40000010804 */
        /* <DEDUP_REMOVED lines=8> */
[--C-:B------:R-:W-:Y:S02]  /*9280*/  FFMA.FTZ R17, R17, c[0x0][0x2d0], -R2.reuse ;  /* 0x0000b40011117a23 */ /* 0x100fe40000010802 */
[--C-:B------:R-:W-:Y:S01]  /*9290*/  FFMA.FTZ R16, R16, c[0x0][0x2d0], -R2.reuse ;  /* 0x0000b40010107a23 */ /* 0x100fe20000010802 */
[----:B------:R-:W1:Y:S01]  /*92a0*/  MUFU.EX2 R25, R25 ;  /* 0x0000001900197308 */ /* 0x000e620000000800 */
[--C-:B------:R-:W-:Y:S02]  /*92b0*/  FFMA.FTZ R15, R15, c[0x0][0x2d0], -R2.reuse ;  /* 0x0000b4000f0f7a23 */ /* 0x100fe40000010802 */
[--C-:B------:R-:W-:Y:S02]  /*92c0*/  FFMA.FTZ R19, R12, c[0x0][0x2d0], -R2.reuse ;  /* 0x0000b4000c137a23 */ /* 0x100fe40000010802 */
[--C-:B------:R-:W-:Y:S02]  /*92d0*/  FFMA.FTZ R11, R11, c[0x0][0x2d0], -R2.reuse ;  /* 0x0000b4000b0b7a23 */ /* 0x100fe40000010802 */
[--C-:B------:R-:W-:Y:S02]  /*92e0*/  FFMA.FTZ R24, R24, c[0x0][0x2d0], -R2.reuse ;  /* 0x0000b40018187a23 */ /* 0x100fe40000010802 */
[----:B------:R-:W-:Y:S01]  /*92f0*/  FFMA.FTZ R18, R18, c[0x0][0x2d0], -R2 ;  /* 0x0000b40012127a23 */ /* 0x000fe20000010802 */
[----:B------:R-:W-:Y:S01]  /*9300*/  MUFU.EX2 R23, R23 ;  /* 0x0000001700177308 */ /* 0x000fe20000000800 */
[--C-:B------:R-:W-:Y:S02]  /*9310*/  FFMA.FTZ R10, R10, c[0x0][0x2d0], -R4.reuse ;  /* 0x0000b4000a0a7a23 */ /* 0x100fe40000010804 */
[--C-:B------:R-:W-:Y:S01]  /*9320*/  FFMA.FTZ R133, R35, c[0x0][0x2d0], -R4.reuse ;  /* 0x0000b40023857a23 */ /* 0x100fe20000010804 */
[----:B------:R-:W-:Y:S01]  /*9330*/  MOV R35, R15 ;  /* 0x0000000f00237202 */ /* 0x000fe20000000f00 */
[--C-:B------:R-:W-:Y:S02]  /*9340*/  FFMA.FTZ R15, R9, c[0x0][0x2d0], -R4.reuse ;  /* 0x0000b400090f7a23 */ /* 0x100fe40000010804 */
[--C-:B------:R-:W-:Y:S02]  /*9350*/  FFMA.FTZ R5, R5, c[0x0][0x2d0], -R4.reuse ;  /* 0x0000b40005057a23 */ /* 0x100fe40000010804 */
[--C-:B------:R-:W-:Y:S01]  /*9360*/  FFMA.FTZ R182, R33, c[0x0][0x2d0], -R4.reuse ;  /* 0x0000b40021b67a23 */ /* 0x100fe20000010804 */
[----:B------:R-:W2:Y:S01]  /*9370*/  MUFU.EX2 R24, R24 ;  /* 0x0000001800187308 */ /* 0x000ea20000000800 */
[----:B------:R-:W-:Y:S01]  /*9380*/  MOV R33, R17 ;  /* 0x0000001100217202 */ /* 0x000fe20000000f00 */
[--C-:B------:R-:W-:Y:S02]  /*9390*/  FFMA.FTZ R177, R177, c[0x0][0x2d0], -R4.reuse ;  /* 0x0000b400b1b17a23 */ /* 0x100fe40000010804 */
[--C-:B------:R-:W-:Y:S02]  /*93a0*/  FFMA.FTZ R183, R31, c[0x0][0x2d0], -R4.reuse ;  /* 0x0000b4001fb77a23 */ /* 0x100fe40000010804 */
[--C-:B------:R-:W-:Y:S02]  /*93b0*/  FFMA.FTZ R184, R30, c[0x0][0x2d0], -R4.reuse ;  /* 0x0000b4001eb87a23 */ /* 0x100fe40000010804 */
[--C-:B------:R-:W-:Y:S02]  /*93c0*/  FFMA.FTZ R191, R27, c[0x0][0x2d0], -R4.reuse ;  /* 0x0000b4001bbf7a23 */ /* 0x100fe40000010804 */
[----:B------:R4:W-:Y:S01]  /*93d0*/  MUFU.EX2 R179, R5 ;  /* 0x0000000500b37308 */ /* 0x0009e20000000800 */
[--C-:B------:R-:W-:Y:S02]  /*93e0*/  FFMA.FTZ R26, R26, c[0x0][0x2d0], -R4.reuse ;  /* 0x0000b4001a1a7a23 */ /* 0x100fe40000010804 */
[--C-:B------:R-:W-:Y:S02]  /*93f0*/  FFMA.FTZ R190, R29, c[0x0][0x2d0], -R4.reuse ;  /* 0x0000b4001dbe7a23 */ /* 0x100fe40000010804 */
[--C-:B------:R-:W-:Y:S02]  /*9400*/  FFMA.FTZ R189, R28, c[0x0][0x2d0], -R4.reuse ;  /* 0x0000b4001cbd7a23 */ /* 0x100fe40000010804 */
[----:B------:R-:W-:Y:S03]  /*9410*/  FFMA.FTZ R7, R7, c[0x0][0x2d0], -R4 ;  /* 0x0000b40007077a23 */ /* 0x000fe60000010804 */
[----:B------:R-:W-:Y:S10]  /*9420*/  MUFU.EX2 R190, R190 ;  /* 0x000000be00be7308 */ /* 0x000ff40000000800 */
[----:B------:R-:W-:Y:S10]  /*9430*/  MUFU.EX2 R189, R189 ;  /* 0x000000bd00bd7308 */ /* 0x000ff40000000800 */
[----:B------:R-:W-:Y:S10]  /*9440*/  MUFU.EX2 R191, R191 ;  /* 0x000000bf00bf7308 */ /* 0x000ff40000000800 */
[----:B------:R-:W-:Y:S01]  /*9450*/  MUFU.EX2 R184, R184 ;  /* 0x000000b800b87308 */ /* 0x000fe20000000800 */
[C---:B---3--:R-:W-:Y:S01]  /*9460*/  FFMA.FTZ R2, R0.reuse, R178, R176 ;  /* 0x000000b200027223 */ /* 0x048fe200000100b0 */
[----:B-1----:R-:W-:Y:S01]  /*9470*/  F2FP.BF16.PACK_AB R176, R25, R176 ;  /* 0x000000b019b0723e */ /* 0x002fe200000010ff */
[C---:B------:R-:W-:Y:S01]  /*9480*/  FMUL.FTZ R32, R0.reuse, R136 ;  /* 0x0000008800207220 */ /* 0x040fe20000410000 */
[----:B--2---:R-:W-:Y:S01]  /*9490*/  F2FP.BF16.PACK_AB R178, R23, R24 ;  /* 0x0000001817b2723e */ /* 0x004fe200000010ff */
[----:B------:R-:W2:Y:S01]  /*94a0*/  LDL.LU R136, [R1+0xa0] ;  /* 0x0000a00001887983 */ /* 0x000ea20000300800 */
[----:B------:R-:W-:Y:S01]  /*94b0*/  FADD.FTZ R6, R25, R2 ;  /* 0x0000000219067221 */ /* 0x000fe20000010000 */
[----:B------:R-:W-:Y:S01]  /*94c0*/  FSEL R2, R3, RZ, P0 ;  /* 0x000000ff03027208 */ /* 0x000fe20000000000 */
[C---:B------:R-:W-:Y:S01]  /*94d0*/  FMUL.FTZ R9, R0.reuse, R161 ;  /* 0x000000a100097220 */ /* 0x040fe20000410000 */
[----:B------:R-:W-:Y:S01]  /*94e0*/  MOV R161, R10 ;  /* 0x0000000a00a17202 */ /* 0x000fe20000000f00 */
[----:B------:R-:W-:Y:S01]  /*94f0*/  FMUL.FTZ R20, R0, R148 ;  /* 0x0000009400147220 */ /* 0x000fe20000410000 */
[----:B------:R-:W-:Y:S01]  /*9500*/  MOV R25, R18 ;  /* 0x0000001200197202 */ /* 0x000fe20000000f00 */
[----:B------:R-:W-:Y:S02]  /*9510*/  FADD.FTZ R2, -R2, R134 ;  /* 0x0000008602027221 */ /* 0x000fe40000010100 */
[--C-:B------:R-:W-:Y:S01]  /*9520*/  FFMA.FTZ R134, R34, c[0x0][0x2d0], -R4.reuse ;  /* 0x0000b40022867a23 */ /* 0x100fe20000010804 */
[----:B------:R-:W-:Y:S01]  /*9530*/  MOV R34, R16 ;  /* 0x0000001000227202 */ /* 0x000fe20000000f00 */
[----:B------:R-:W-:Y:S02]  /*9540*/  FMUL.FTZ R2, R2, c[0x0][0x2d0] ;  /* 0x0000b40002027a20 */ /* 0x000fe40000410000 */
[C---:B------:R-:W-:Y:S01]  /*9550*/  FMUL.FTZ R16, R0.reuse, R152 ;  /* 0x0000009800107220 */ /* 0x040fe20000410000 */
[----:B------:R-:W-:Y:S01]  /*9560*/  MOV R148, R34 ;  /* 0x0000002200947202 */ /* 0x000fe20000000f00 */
[----:B------:R-:W-:Y:S01]  /*9570*/  FMUL.FTZ R28, R0, R140 ;  /* 0x0000008c001c7220 */ /* 0x000fe20000410000 */
[----:B------:R-:W-:Y:S01]  /*9580*/  MOV R140, R35 ;  /* 0x00000023008c7202 */ /* 0x000fe20000000f00 */
[----:B------:R-:W1:Y:S01]  /*9590*/  MUFU.EX2 R2, R2 ;  /* 0x0000000200027308 */ /* 0x000e620000000800 */
[----:B------:R-:W-:Y:S02]  /*95a0*/  FFMA.FTZ R18, R8, c[0x0][0x2d0], -R4 ;  /* 0x0000b40008127a23 */ /* 0x000fe40000010804 */
[----:B------:R-:W-:Y:S02]  /*95b0*/  FADD.FTZ R4, R24, R6 ;  /* 0x0000000618047221 */ /* 0x000fe40000010000 */
        /* <DEDUP_REMOVED lines=9> */
[----:B------:R-:W-:Y:S02]  /*9650*/  FADD.FTZ R180, R23, R4 ;  /* 0x0000000417b47221 */ /* 0x000fe40000010000 */
[C---:B------:R-:W-:Y:S01]  /*9660*/  FMUL.FTZ R4, R0.reuse, R164 ;  /* 0x000000a400047220 */ /* 0x040fe20000410000 */
[----:B------:R-:W3:Y:S01]  /*9670*/  MUFU.EX2 R153, R177 ;  /* 0x000000b100997308 */ /* 0x000ee20000000800 */
[C---:B----4-:R-:W-:Y:S01]  /*9680*/  FMUL.FTZ R5, R0.reuse, R165 ;  /* 0x000000a500057220 */ /* 0x050fe20000410000 */
[----:B------:R-:W-:Y:S01]  /*9690*/  MOV R164, R7 ;  /* 0x0000000700a47202 */ /* 0x000fe20000000f00 */
[----:B------:R-:W-:Y:S01]  /*96a0*/  FMUL.FTZ R21, R0, R149 ;  /* 0x0000009500157220 */ /* 0x000fe20000410000 */
[----:B------:R-:W-:Y:S01]  /*96b0*/  MOV R149, R14 ;  /* 0x0000000e00957202 */ /* 0x000fe20000000f00 */
[C---:B-1----:R-:W-:Y:S01]  /*96c0*/  FMUL.FTZ R10, R2.reuse, R162 ;  /* 0x000000a2020a7220 */ /* 0x042fe20000410000 */
[----:B------:R-:W-:Y:S01]  /*96d0*/  MOV R165, R18 ;  /* 0x0000001200a57202 */ /* 0x000fe20000000f00 */
[----:B------:R-:W4:Y:S01]  /*96e0*/  LDL R162, [R1+0x38] ;  /* 0x0000380001a27983 */ /* 0x000f220000100800 */
[C---:B------:R-:W-:Y:S02]  /*96f0*/  FMUL.FTZ R34, R2.reuse, R138 ;  /* 0x0000008a02227220 */ /* 0x040fe40000410000 */
[C---:B------:R-:W-:Y:S01]  /*9700*/  FMUL.FTZ R35, R2.reuse, R139 ;  /* 0x0000008b02237220 */ /* 0x040fe20000410000 */
[----:B------:R-:W-:Y:S01]  /*9710*/  MUFU.EX2 R156, R133 ;  /* 0x00000085009c7308 */ /* 0x000fe20000000800 */
[C---:B------:R-:W-:Y:S01]  /*9720*/  FMUL.FTZ R6, R2.reuse, R166 ;  /* 0x000000a602067220 */ /* 0x040fe20000410000 */
[----:B------:R-:W-:Y:S01]  /*9730*/  MOV R166, R19 ;  /* 0x0000001300a67202 */ /* 0x000fe20000000f00 */
[C---:B------:R-:W-:Y:S01]  /*9740*/  FMUL.FTZ R7, R2.reuse, R167 ;  /* 0x000000a702077220 */ /* 0x040fe20000410000 */
[----:B------:R-:W-:Y:S01]  /*9750*/  MOV R167, R22 ;  /* 0x0000001600a77202 */ /* 0x000fe20000000f00 */
[----:B------:R-:W-:Y:S02]  /*9760*/  FMUL.FTZ R14, R2, R158 ;  /* 0x0000009e020e7220 */ /* 0x000fe40000410000 */
[----:B------:R-:W5:Y:S01]  /*9770*/  LDL R158, [R1] ;  /* 0x00000000019e7983 */ /* 0x000f620000100800 */
[C---:B------:R-:W-:Y:S01]  /*9780*/  FMUL.FTZ R8, R0.reuse, R160 ;  /* 0x000000a000087220 */ /* 0x040fe20000410000 */
[----:B------:R-:W-:Y:S01]  /*9790*/  MOV R160, R15 ;  /* 0x0000000f00a07202 */ /* 0x000fe20000000f00 */
[----:B------:R-:W1:Y:S01]  /*97a0*/  MUFU.EX2 R157, R134 ;  /* 0x00000086009d7308 */ /* 0x000e620000000800 */
[C---:B------:R-:W-:Y:S01]  /*97b0*/  FMUL.FTZ R29, R0.reuse, R141 ;  /* 0x0000008d001d7220 */ /* 0x040fe20000410000 */
[----:B------:R-:W-:Y:S01]  /*97c0*/  MOV R141, R26 ;  /* 0x0000001a008d7202 */ /* 0x000fe20000000f00 */
[C---:B------:R-:W-:Y:S01]  /*97d0*/  FMUL.FTZ R36, R0.reuse, R36 ;  /* 0x0000002400247220 */ /* 0x040fe20000410000 */
[----:B---3--:R-:W-:Y:S01]  /*97e0*/  F2FP.BF16.PACK_AB R177, R153, R179 ;  /* 0x000000b399b1723e */ /* 0x008fe200000010ff */
[C---:B------:R-:W-:Y:S02]  /*97f0*/  FMUL.FTZ R37, R0.reuse, R37 ;  /* 0x0000002500257220 */ /* 0x040fe40000410000 */
[C---:B------:R-:W-:Y:S02]  /*9800*/  FMUL.FTZ R40, R0.reuse, R40 ;  /* 0x0000002800287220 */ /* 0x040fe40000410000 */
[C---:B------:R-:W-:Y:S01]  /*9810*/  FMUL.FTZ R41, R0.reuse, R41 ;  /* 0x0000002900297220 */ /* 0x040fe20000410000 */
[----:B------:R3:W1:Y:S01]  /*9820*/  MUFU.EX2 R133, R188 ;  /* 0x000000bc00857308 */ /* 0x0006620000000800 */
        /* <DEDUP_REMOVED lines=13> */
[C---:B------:R-:W-:Y:S01]  /*9900*/  FMUL.FTZ R65, R0.reuse, R65 ;  /* 0x0000004100417220 */ /* 0x040fe20000410000 */
[----:B---3--:R-:W3:Y:S01]  /*9910*/  LDL.LU R188, [R1+0x90] ;  /* 0x0000900001bc7983 */ /* 0x008ee20000300800 */
        /* <DEDUP_REMOVED lines=49> */
[C---:B------:R-:W-:Y:S01]  /*9c30*/  FMUL.FTZ R38, R2.reuse, R38 ;  /* 0x0000002602267220 */ /* 0x040fe20000410000 */
[----:B------:R-:W-:Y:S01]  /*9c40*/  LDSM.16.MT88.4 R140, [R250+0x800] ;  /* 0x00080000fa8c783b */ /* 0x000fe20000004200 */
        /* <DEDUP_REMOVED lines=50> */
[----:B--2---:R-:W-:Y:S01]  /*9f70*/  FFMA.FTZ R152, R2, R136, R179 ;  /* 0x0000008802987223 */ /* 0x004fe200000100b3 */
[----:B------:R-:W-:Y:S01]  /*9f80*/  F2FP.BF16.PACK_AB R179, R157, R156 ;  /* 0x0000009c9db3723e */ /* 0x000fe200000010ff */
[----:B------:R-:W1:Y:S01]  /*9f90*/  LDSM.16.MT88.4 R136, [R250] ;  /* 0x00000000fa88783b */ /* 0x000e620000004200 */
[----:B------:R-:W2:Y:S10]  /*9fa0*/  MUFU.EX2 R2, R187 ;  /* 0x000000bb00027308 */ /* 0x000eb40000000800 */
[----:B------:R-:W1:Y:S10]  /*9fb0*/  MUFU.EX2 R187, R182 ;  /* 0x000000b600bb7308 */ /* 0x000e740000000800 */
[----:B------:R-:W2:Y:S01]  /*9fc0*/  MUFU.EX2 R182, R160 ;  /* 0x000000a000b67308 */ /* 0x000ea20000000800 */
        /* <DEDUP_REMOVED lines=8> */
[----:B----4-:R1:W4:Y:S03]  /*a050*/  LDSM.16.MT88.4 R136, [R162] ;  /* 0x00000000a288783b */ /* 0x0103260000004200 */
[----:B-1----:R-:W-:Y:S02]  /*a060*/  MOV R162, R167 ;  /* 0x000000a700a27202 */ /* 0x002fe40000000f00 */
[----:B------:R-:W-:Y:S02]  /*a070*/  MOV R167, R166 ;  /* 0x000000a600a77202 */ /* 0x000fe40000000f00 */
[----:B------:R-:W-:Y:S01]  /*a080*/  MOV R166, R0 ;  /* 0x0000000000a67202 */ /* 0x000fe20000000f00 */
[----:B------:R-:W-:Y:S02]  /*a090*/  FADD.FTZ R0, R133, R180 ;  /* 0x000000b485007221 */ /* 0x000fe40000010000 */
[----:B------:R-:W-:Y:S02]  /*a0a0*/  MUFU.EX2 R180, R165 ;  /* 0x000000a500b47308 */ /* 0x000fe40000000800 */
[----:B--2---:R-:W-:Y:S04]  /*a0b0*/  FADD.FTZ R0, R2, R0 ;  /* 0x0000000002007221 */ /* 0x004fe80000010000 */
[----:B------:R-:W-:Y:S01]  /*a0c0*/  FADD.FTZ R0, R144, R0 ;  /* 0x0000000090007221 */ /* 0x000fe20000010000 */
[C---:B----4-:R-:W-:Y:S03]  /*a0d0*/  HMMA.16816.F32.BF16 R28, R176.reuse, R136, R28 ;  /* 0x00000088b01c723c */ /* 0x050fe6000004181c */
[----:B------:R-:W-:Y:S05]  /*a0e0*/  FADD.FTZ R0, R134, R0 ;  /* 0x0000000086007221 */ /* 0x000fea0000010000 */
        /* <DEDUP_REMOVED lines=10> */
[----:B-----5:R-:W1:Y:S07]  /*a190*/  LDSM.16.MT88.4 R136, [R158+0x2000] ;  /* 0x002000009e88783b */ /* 0x020e6e0000004200 */
        /* <DEDUP_REMOVED lines=30> */
[----:B------:R-:W2:Y:S02]  /*a380*/  LDSM.16.MT88.4 R144, [R252+0x800] ;  /* 0x00080000fc90783b */ /* 0x000ea40000004200 */
[----:B------:R-:W4:Y:S01]  /*a390*/  MUFU.EX2 R2, R154 ;  /* 0x0000009a00027308 */ /* 0x000f220000000800 */
[----:B------:R-:W-:Y:S02]  /*a3a0*/  F2FP.BF16.PACK_AB R139, R184, R185 ;  /* 0x000000b9b88b723e */ /* 0x000fe400000010ff */
[----:B------:R-:W-:Y:S05]  /*a3b0*/  F2FP.BF16.PACK_AB R177, R182, R181 ;  /* 0x000000b5b6b1723e */ /* 0x000fea00000010ff */
[C---:B------:R-:W-:Y:S02]  /*a3c0*/  HMMA.16816.F32.BF16 R4, R136.reuse, R140, R4 ;  /* 0x0000008c8804723c */ /* 0x040fe40000041804 */
[----:B------:R-:W-:Y:S03]  /*a3d0*/  MUFU.EX2 R176, R162 ;  /* 0x000000a200b07308 */ /* 0x000fe60000000800 */
[----:B-1----:R-:W-:Y:S03]  /*a3e0*/  FADD.FTZ R0, R133, R0 ;  /* 0x0000000085007221 */ /* 0x002fe60000010000 */
[C---:B------:R-:W-:Y:S01]  /*a3f0*/  HMMA.16816.F32.BF16 R8, R136.reuse, R142, R8 ;  /* 0x0000008e8808723c */ /* 0x040fe20000041808 */
[----:B------:R-:W1:Y:S03]  /*a400*/  LDSM.16.MT88.4 R140, [R251+0x800] ;  /* 0x00080000fb8c783b */ /* 0x000e660000004200 */
[----:B------:R-:W5:Y:S01]  /*a410*/  MUFU.EX2 R134, R159 ;  /* 0x0000009f00867308 */ /* 0x000f620000000800 */
[----:B----4-:R-:W-:Y:S04]  /*a420*/  FADD.FTZ R0, R2, R0 ;  /* 0x0000000002007221 */ /* 0x010fe80000010000 */
[----:B------:R-:W-:Y:S05]  /*a430*/  FADD.FTZ R0, R148, R0 ;  /* 0x0000000094007221 */ /* 0x000fea0000010000 */
[----:B------:R-:W-:Y:S01]  /*a440*/  MUFU.EX2 R178, R166 ;  /* 0x000000a600b27308 */ /* 0x000fe20000000800 */
[C---:B--2---:R-:W-:Y:S03]  /*a450*/  HMMA.16816.F32.BF16 R12, R136.reuse, R144, R12 ;  /* 0x00000090880c723c */ /* 0x044fe6000004180c */
[C---:B-----5:R-:W-:Y:S05]  /*a460*/  FADD.FTZ R0, R134.reuse, R0 ;  /* 0x0000000086007221 */ /* 0x060fea0000010000 */
        /* <DEDUP_REMOVED lines=45> */
[----:B------:R-:W4:Y:S01]  /*a740*/  LDSM.16.MT88.4 R148, [R251+0x1000] ;  /* 0x00100000fb94783b */ /* 0x000f220000004200 */
[----:B------:R-:W5:Y:S02]  /*a750*/  MUFU.EX2 R134, R164 ;  /* 0x000000a400867308 */ /* 0x000f640000000800 */
[----:B------:R-:W-:Y:S02]  /*a760*/  F2FP.BF16.PACK_AB R136, R2, R133 ;  /* 0x000000850288723e */ /* 0x000fe400000010ff */
[----:B------:R-:W-:Y:S02]  /*a770*/  F2FP.BF16.PACK_AB R137, R189, R190 ;  /* 0x000000bebd89723e */ /* 0x000fe400000010ff */
[----:B------:R-:W-:Y:S04]  /*a780*/  F2FP.BF16.PACK_AB R139, R183, R191 ;  /* 0x000000bfb78b723e */ /* 0x000fe800000010ff */
[----:B------:R3:W3:Y:S03]  /*a790*/  MUFU.EX2 R2, R163 ;  /* 0x000000a300027308 */ /* 0x0006e60000000800 */
[C---:B-1----:R-:W-:Y:S07]  /*a7a0*/  HMMA.16816.F32.BF16 R4, R136.reuse, R140, R4 ;  /* 0x0000008c8804723c */ /* 0x042fee0000041804 */
[----:B------:R-:W1:Y:S01]  /*a7b0*/  MUFU.EX2 R133, R167 ;  /* 0x000000a700857308 */ /* 0x000e620000000800 */
[C---:B------:R-:W-:Y:S01]  /*a7c0*/  HMMA.16816.F32.BF16 R8, R136.reuse, R142, R8 ;  /* 0x0000008e8808723c */ /* 0x040fe20000041808 */
[----:B------:R-:W1:Y:S03]  /*a7d0*/  LDSM.16.MT88.4 R140, [R158+0x1000] ;  /* 0x001000009e8c783b */ /* 0x000e660000004200 */
[----:B-----5:R-:W-:Y:S04]  /*a7e0*/  F2FP.BF16.PACK_AB R179, R134, R180 ;  /* 0x000000b486b3723e */ /* 0x020fe800000010ff */
[C---:B--2---:R-:W-:Y:S01]  /*a7f0*/  HMMA.16816.F32.BF16 R12, R136.reuse, R144, R12 ;  /* 0x00000090880c723c */ /* 0x044fe2000004180c */
[----:B---3--:R-:W-:Y:S03]  /*a800*/  LDSM.16.MT88.4 R160, [R250+0x1800] ;  /* 0x00180000faa0783b */ /* 0x008fe60000004200 */
[----:B------:R-:W-:Y:S04]  /*a810*/  FADD.FTZ R0, R2, R0 ;  /* 0x0000000002007221 */ /* 0x000fe80000010000 */
[C---:B------:R-:W-:Y:S01]  /*a820*/  HMMA.16816.F32.BF16 R16, R136.reuse, R146, R16 ;  /* 0x000000928810723c */ /* 0x040fe20000041810 */
[----:B------:R-:W2:Y:S03]  /*a830*/  LDSM.16.MT88.4 R144, [R250+0x3000] ;  /* 0x00300000fa90783b */ /* 0x000ea60000004200 */
[C---:B------:R-:W-:Y:S01]  /*a840*/  FADD.FTZ R0, R176.reuse, R0 ;  /* 0x00000000b0007221 */ /* 0x040fe20000010000 */
[----:B------:R-:W-:Y:S01]  /*a850*/  F2FP.BF16.PACK_AB R176, R176, R2 ;  /* 0x00000002b0b0723e */ /* 0x000fe200000010ff */
[----:B------:R-:W-:Y:S02]  /*a860*/  FADD.FTZ R2, R153, R152 ;  /* 0x0000009899027221 */ /* 0x000fe40000010000 */
[C---:B----4-:R-:W-:Y:S01]  /*a870*/  HMMA.16816.F32.BF16 R20, R136.reuse, R148, R20 ;  /* 0x000000948814723c */ /* 0x050fe20000041814 */
[----:B------:R-:W-:Y:S03]  /*a880*/  LDSM.16.MT88.4 R152, [R252+0x1800] ;  /* 0x00180000fc98783b */ /* 0x000fe60000004200 */
[----:B-1----:R-:W-:Y:S04]  /*a890*/  FADD.FTZ R0, R133, R0 ;  /* 0x0000000085007221 */ /* 0x002fe80000010000 */
[C---:B------:R-:W-:Y:S01]  /*a8a0*/  HMMA.16816.F32.BF16 R24, R136.reuse, R150, R24 ;  /* 0x000000968818723c */ /* 0x040fe20000041818 */
[----:B------:R-:W1:Y:S03]  /*a8b0*/  LDSM.16.MT88.4 R148, [R252+0x3000] ;  /* 0x00300000fc94783b */ /* 0x000e660000004200 */
[C---:B------:R-:W-:Y:S01]  /*a8c0*/  FADD.FTZ R0, R178.reuse, R0 ;  /* 0x00000000b2007221 */ /* 0x040fe20000010000 */
[----:B------:R-:W-:Y:S03]  /*a8d0*/  F2FP.BF16.PACK_AB R178, R178, R133 ;  /* 0x00000085b2b2723e */ /* 0x000fe600000010ff */
[C---:B------:R-:W-:Y:S01]  /*a8e0*/  HMMA.16816.F32.BF16 R28, R136.reuse, R140, R28 ;  /* 0x0000008c881c723c */ /* 0x040fe2000004181c */
[----:B------:R3:W-:Y:S04]  /*a8f0*/  STL [R1+0xa4], R0 ;  /* 0x0000a40001007387 */ /* 0x0007e80000100800 */
[----:B------:R-:W4:Y:S03]  /*a900*/  LDL R133, [R1+0xb0] ;  /* 0x0000b00001857983 */ /* 0x000f260000100800 */
[C---:B------:R-:W-:Y:S01]  /*a910*/  HMMA.16816.F32.BF16 R32, R136.reuse, R142, R32 ;  /* 0x0000008e8820723c */ /* 0x040fe20000041820 */
[----:B------:R-:W5:Y:S07]  /*a920*/  LDSM.16.MT88.4 R140, [R251+0x3000] ;  /* 0x00300000fb8c783b */ /* 0x000f6e0000004200 */
[C---:B--2---:R-:W-:Y:S08]  /*a930*/  HMMA.16816.F32.BF16 R36, R136.reuse, R144, R36 ;  /* 0x000000908824723c */ /* 0x044ff00000041824 */
[C---:B------:R-:W-:Y:S01]  /*a940*/  HMMA.16816.F32.BF16 R40, R136.reuse, R146, R40 ;  /* 0x000000928828723c */ /* 0x040fe20000041828 */
[----:B------:R-:W2:Y:S03]  /*a950*/  LDSM.16.MT88.4 R144, [R158+0x3000] ;  /* 0x003000009e90783b */ /* 0x000ea60000004200 */
[----:B---3--:R-:W-:Y:S01]  /*a960*/  FADD.FTZ R0, R156, R2 ;  /* 0x000000029c007221 */ /* 0x008fe20000010000 */
[----:B------:R-:W-:Y:S03]  /*a970*/  MOV R2, R157 ;  /* 0x0000009d00027202 */ /* 0x000fe60000000f00 */
[C---:B-1----:R-:W-:Y:S04]  /*a980*/  HMMA.16816.F32.BF16 R44, R136.reuse, R148, R44 ;  /* 0x00000094882c723c */ /* 0x042fe8000004182c */
[----:B------:R-:W-:Y:S01]  /*a990*/  FADD.FTZ R0, R2, R0 ;  /* 0x0000000002007221 */ /* 0x000fe20000010000 */
[----:B------:R-:W-:Y:S03]  /*a9a0*/  IADD3 R2, R188, -0x1, RZ ;  /* 0xffffffffbc027810 */ /* 0x000fe60007ffe0ff */
[C---:B------:R-:W-:Y:S01]  /*a9b0*/  HMMA.16816.F32.BF16 R48, R136.reuse, R150, R48 ;  /* 0x000000968830723c */ /* 0x040fe20000041830 */
[----:B------:R-:W1:Y:S03]  /*a9c0*/  LDSM.16.MT88.4 R148, [R250+0x5000] ;  /* 0x00500000fa94783b */ /* 0x000e660000004200 */
[----:B------:R-:W-:Y:S04]  /*a9d0*/  FADD.FTZ R0, R187, R0 ;  /* 0x00000000bb007221 */ /* 0x000fe80000010000 */
[C---:B-----5:R-:W-:Y:S01]  /*a9e0*/  HMMA.16816.F32.BF16 R52, R136.reuse, R140, R52 ;  /* 0x0000008c8834723c */ /* 0x060fe20000041834 */
[----:B------:R-:W-:Y:S03]  /*a9f0*/  STL [R1+0x68], R2 ;  /* 0x0000680201007387 */ /* 0x000fe60000100800 */
[----:B------:R-:W-:Y:S04]  /*aa00*/  FADD.FTZ R0, R186, R0 ;  /* 0x00000000ba007221 */ /* 0x000fe80000010000 */
[C---:B------:R-:W-:Y:S01]  /*aa10*/  HMMA.16816.F32.BF16 R56, R136.reuse, R142, R56 ;  /* 0x0000008e8838723c */ /* 0x040fe20000041838 */
[----:B------:R-:W3:Y:S03]  /*aa20*/  LDSM.16.MT88.4 R140, [R252+0x5000] ;  /* 0x00500000fc8c783b */ /* 0x000ee60000004200 */
[----:B------:R-:W-:Y:S04]  /*aa30*/  FADD.FTZ R0, R185, R0 ;  /* 0x00000000b9007221 */ /* 0x000fe80000010000 */
[----:B------:R-:W-:Y:S01]  /*aa40*/  FADD.FTZ R0, R184, R0 ;  /* 0x00000000b8007221 */ /* 0x000fe20000010000 */
[C---:B--2---:R-:W-:Y:S03]  /*aa50*/  HMMA.16816.F32.BF16 R60, R136.reuse, R144, R60 ;  /* 0x00000090883c723c */ /* 0x044fe6000004183c */
[----:B------:R-:W-:Y:S04]  /*aa60*/  FADD.FTZ R0, R190, R0 ;  /* 0x00000000be007221 */ /* 0x000fe80000010000 */
[----:B------:R-:W-:Y:S01]  /*aa70*/  FADD.FTZ R0, R189, R0 ;  /* 0x00000000bd007221 */ /* 0x000fe20000010000 */
[C---:B------:R-:W-:Y:S01]  /*aa80*/  HMMA.16816.F32.BF16 R64, R136.reuse, R146, R64 ;  /* 0x000000928840723c */ /* 0x040fe20000041840 */
[----:B------:R-:W2:Y:S03]  /*aa90*/  LDSM.16.MT88.4 R144, [R251+0x5000] ;  /* 0x00500000fb90783b */ /* 0x000ea60000004200 */
[----:B------:R-:W-:Y:S04]  /*aaa0*/  FADD.FTZ R0, R191, R0 ;  /* 0x00000000bf007221 */ /* 0x000fe80000010000 */
[C---:B-1----:R-:W-:Y:S04]  /*aab0*/  HMMA.16816.F32.BF16 R68, R136.reuse, R148, R68 ;  /* 0x000000948844723c */ /* 0x042fe80000041844 */
[----:B------:R-:W-:Y:S04]  /*aac0*/  FADD.FTZ R0, R183, R0 ;  /* 0x00000000b7007221 */ /* 0x000fe80000010000 */
[C---:B------:R-:W-:Y:S01]  /*aad0*/  HMMA.16816.F32.BF16 R72, R136.reuse, R150, R72 ;  /* 0x000000968848723c */ /* 0x040fe20000041848 */
[----:B------:R-:W1:Y:S03]  /*aae0*/  LDSM.16.MT88.4 R148, [R158+0x5000] ;  /* 0x005000009e94783b */ /* 0x000e660000004200 */
[----:B------:R-:W-:Y:S04]  /*aaf0*/  FADD.FTZ R0, R181, R0 ;  /* 0x00000000b5007221 */ /* 0x000fe80000010000 */
[C---:B---3--:R-:W-:Y:S04]  /*ab00*/  HMMA.16816.F32.BF16 R76, R136.reuse, R140, R76 ;  /* 0x0000008c884c723c */ /* 0x048fe8000004184c */
[----:B------:R-:W-:Y:S04]  /*ab10*/  FADD.FTZ R0, R182, R0 ;  /* 0x00000000b6007221 */ /* 0x000fe80000010000 */
[C---:B------:R-:W-:Y:S01]  /*ab20*/  HMMA.16816.F32.BF16 R80, R136.reuse, R142, R80 ;  /* 0x0000008e8850723c */ /* 0x040fe20000041850 */
[----:B------:R-:W3:Y:S03]  /*ab30*/  LDSM.16.MT88.4 R140, [R250+0x7000] ;  /* 0x00700000fa8c783b */ /* 0x000ee60000004200 */
[----:B------:R-:W-:Y:S04]  /*ab40*/  FADD.FTZ R0, R180, R0 ;  /* 0x00000000b4007221 */ /* 0x000fe80000010000 */
[----:B------:R-:W-:Y:S01]  /*ab50*/  FADD.FTZ R0, R134, R0 ;  /* 0x0000000086007221 */ /* 0x000fe20000010000 */
[C---:B--2---:R-:W-:Y:S03]  /*ab60*/  HMMA.16816.F32.BF16 R84, R136.reuse, R144, R84 ;  /* 0x000000908854723c */ /* 0x044fe60000041854 */
[----:B------:R-:W-:Y:S01]  /*ab70*/  MOV R134, R3 ;  /* 0x0000000300867202 */ /* 0x000fe20000000f00 */
[----:B------:R2:W-:Y:S04]  /*ab80*/  STL [R1+0xa0], R0 ;  /* 0x0000a00001007387 */ /* 0x0005e80000100800 */
[C---:B------:R-:W-:Y:S01]  /*ab90*/  HMMA.16816.F32.BF16 R88, R136.reuse, R146, R88 ;  /* 0x000000928858723c */ /* 0x040fe20000041858 */
[----:B------:R-:W5:Y:S07]  /*aba0*/  LDSM.16.MT88.4 R144, [R252+0x7000] ;  /* 0x00700000fc90783b */ /* 0x000f6e0000004200 */
[C---:B-1----:R-:W-:Y:S08]  /*abb0*/  HMMA.16816.F32.BF16 R92, R136.reuse, R148, R92 ;  /* 0x00000094885c723c */ /* 0x042ff0000004185c */
[C---:B------:R-:W-:Y:S01]  /*abc0*/  HMMA.16816.F32.BF16 R96, R136.reuse, R150, R96 ;  /* 0x000000968860723c */ /* 0x040fe20000041860 */
[----:B------:R-:W1:Y:S03]  /*abd0*/  LDSM.16.MT88.4 R148, [R251+0x7000] ;  /* 0x00700000fb94783b */ /* 0x000e660000004200 */
[----:B--2---:R-:W-:Y:S04]  /*abe0*/  MOV R0, R2 ;  /* 0x0000000200007202 */ /* 0x004fe80000000f00 */
[C---:B---3--:R-:W-:Y:S01]  /*abf0*/  HMMA.16816.F32.BF16 R100, R136.reuse, R140, R100 ;  /* 0x0000008c8864723c */ /* 0x048fe20000041864 */
[----:B------:R-:W-:Y:S07]  /*ac00*/  STL [R1+0x90], R0 ;  /* 0x0000900001007387 */ /* 0x000fee0000100800 */
[C---:B------:R-:W-:Y:S01]  /*ac10*/  HMMA.16816.F32.BF16 R104, R136.reuse, R142, R104 ;  /* 0x0000008e8868723c */ /* 0x040fe20000041868 */
[----:B------:R-:W2:Y:S07]  /*ac20*/  LDSM.16.MT88.4 R140, [R158+0x7000] ;  /* 0x007000009e8c783b */ /* 0x000eae0000004200 */
[C---:B-----5:R-:W-:Y:S08]  /*ac30*/  HMMA.16816.F32.BF16 R108, R136.reuse, R144, R108 ;  /* 0x00000090886c723c */ /* 0x060ff0000004186c */
[C---:B------:R-:W-:Y:S01]  /*ac40*/  HMMA.16816.F32.BF16 R112, R136.reuse, R146, R112 ;  /* 0x000000928870723c */ /* 0x040fe20000041870 */
[----:B------:R-:W3:Y:S07]  /*ac50*/  LDSM.16.MT88.4 R144, [R251+0x1800] ;  /* 0x00180000fb90783b */ /* 0x000eee0000004200 */
[C---:B-1----:R-:W-:Y:S08]  /*ac60*/  HMMA.16816.F32.BF16 R116, R136.reuse, R148, R116 ;  /* 0x000000948874723c */ /* 0x042ff00000041874 */
[C---:B------:R-:W-:Y:S08]  /*ac70*/  HMMA.16816.F32.BF16 R120, R136.reuse, R150, R120 ;  /* 0x000000968878723c */ /* 0x040ff00000041878 */
[C---:B--2---:R-:W-:Y:S07]  /*ac80*/  HMMA.16816.F32.BF16 R124, R136.reuse, R140, R124 ;  /* 0x0000008c887c723c */ /* 0x044fee000004187c */
[----:B------:R-:W-:Y:S01]  /*ac90*/  MOV R141, R158 ;  /* 0x0000009e008d7202 */ /* 0x000fe20000000f00 */
[----:B------:R-:W-:Y:S04]  /*aca0*/  HMMA.16816.F32.BF16 R128, R136, R142, R128 ;  /* 0x0000008e8880723c */ /* 0x000fe80000041880 */
[----:B------:R-:W1:Y:S04]  /*acb0*/  LDSM.16.MT88.4 R136, [R141+0x1800] ;  /* 0x001800008d88783b */ /* 0x000e680000004200 */
[C---:B------:R-:W-:Y:S04]  /*acc0*/  HMMA.16816.F32.BF16 R164, R176.reuse, R160, R4 ;  /* 0x000000a0b0a4723c */ /* 0x040fe80000041804 */
[----:B------:R-:W2:Y:S04]  /*acd0*/  LDSM.16.MT88.4 R4, [R250+0x3800] ;  /* 0x00380000fa04783b */ /* 0x000ea80000004200 */
[C---:B------:R-:W-:Y:S04]  /*ace0*/  HMMA.16816.F32.BF16 R160, R176.reuse, R162, R8 ;  /* 0x000000a2b0a0723c */ /* 0x040fe80000041808 */
[----:B------:R-:W5:Y:S04]  /*acf0*/  LDSM.16.MT88.4 R8, [R252+0x3800] ;  /* 0x00380000fc08783b */ /* 0x000f680000004200 */
[C---:B------:R-:W-:Y:S04]  /*ad00*/  HMMA.16816.F32.BF16 R156, R176.reuse, R152, R12 ;  /* 0x00000098b09c723c */ /* 0x040fe8000004180c */
[----:B------:R-:W2:Y:S04]  /*ad10*/  LDSM.16.MT88.4 R12, [R251+0x3800] ;  /* 0x00380000fb0c783b */ /* 0x000ea80000004200 */
[C---:B------:R-:W-:Y:S08]  /*ad20*/  HMMA.16816.F32.BF16 R152, R176.reuse, R154, R16 ;  /* 0x0000009ab098723c */ /* 0x040ff00000041810 */
[C---:B---3--:R-:W-:Y:S07]  /*ad30*/  HMMA.16816.F32.BF16 R148, R176.reuse, R144, R20 ;  /* 0x00000090b094723c */ /* 0x048fee0000041814 */
[----:B------:R-:W-:Y:S01]  /*ad40*/  MOV R23, R141 ;  /* 0x0000008d00177202 */ /* 0x000fe20000000f00 */
[C---:B------:R-:W-:Y:S04]  /*ad50*/  HMMA.16816.F32.BF16 R144, R176.reuse, R146, R24 ;  /* 0x00000092b090723c */ /* 0x040fe80000041818 */
[----:B------:R-:W3:Y:S04]  /*ad60*/  LDSM.16.MT88.4 R16, [R23+0x3800] ;  /* 0x003800001710783b */ /* 0x000ee80000004200 */
[C---:B-1----:R-:W-:Y:S08]  /*ad70*/  HMMA.16816.F32.BF16 R140, R176.reuse, R136, R28 ;  /* 0x00000088b08c723c */ /* 0x042ff0000004181c */
[C---:B------:R-:W-:Y:S08]  /*ad80*/  HMMA.16816.F32.BF16 R136, R176.reuse, R138, R32 ;  /* 0x0000008ab088723c */ /* 0x040ff00000041820 */
[C---:B--2---:R-:W-:Y:S08]  /*ad90*/  HMMA.16816.F32.BF16 R36, R176.reuse, R4, R36 ;  /* 0x00000004b024723c */ /* 0x044ff00000041824 */
[C---:B------:R-:W-:Y:S01]  /*ada0*/  HMMA.16816.F32.BF16 R40, R176.reuse, R6, R40 ;  /* 0x00000006b028723c */ /* 0x040fe20000041828 */
[----:B------:R-:W1:Y:S07]  /*adb0*/  LDSM.16.MT88.4 R4, [R250+0x5800] ;  /* 0x00580000fa04783b */ /* 0x000e6e0000004200 */
[C---:B-----5:R-:W-:Y:S08]  /*adc0*/  HMMA.16816.F32.BF16 R44, R176.reuse, R8, R44 ;  /* 0x00000008b02c723c */ /* 0x060ff0000004182c */
[C---:B------:R-:W-:Y:S01]  /*add0*/  HMMA.16816.F32.BF16 R48, R176.reuse, R10, R48 ;  /* 0x0000000ab030723c */ /* 0x040fe20000041830 */
[----:B------:R-:W2:Y:S02]  /*ade0*/  LDSM.16.MT88.4 R8, [R252+0x5800] ;  /* 0x00580000fc08783b */ /* 0x000ea40000004200 */
[----:B----4-:R-:W-:Y:S02]  /*adf0*/  ISETP.GT.AND P0, PT, R188, R133, PT ;  /* 0x00000085bc00720c */ /* 0x010fe40003f04270 */
[----:B------:R-:W-:Y:S03]  /*ae00*/  MOV R133, R132 ;  /* 0x0000008400857202 */ /* 0x000fe60000000f00 */
[C---:B------:R-:W-:Y:S08]  /*ae10*/  HMMA.16816.F32.BF16 R52, R176.reuse, R12, R52 ;  /* 0x0000000cb034723c */ /* 0x040ff00000041834 */
[C---:B------:R-:W-:Y:S01]  /*ae20*/  HMMA.16816.F32.BF16 R56, R176.reuse, R14, R56 ;  /* 0x0000000eb038723c */ /* 0x040fe20000041838 */
[----:B------:R-:W4:Y:S07]  /*ae30*/  LDSM.16.MT88.4 R12, [R251+0x5800] ;  /* 0x00580000fb0c783b */ /* 0x000f2e0000004200 */
        /* <DEDUP_REMOVED lines=9> */
[C---:B----4-:R-:W-:Y:S08]  /*aed0*/  HMMA.16816.F32.BF16 R84, R176.reuse, R12, R84 ;  /* 0x0000000cb054723c */ /* 0x050ff00000041854 */
[C---:B------:R-:W-:Y:S01]  /*aee0*/  HMMA.16816.F32.BF16 R88, R176.reuse, R14, R88 ;  /* 0x0000000eb058723c */ /* 0x040fe20000041858 */
[----:B------:R-:W4:Y:S07]  /*aef0*/  LDSM.16.MT88.4 R12, [R251+0x7800] ;  /* 0x00780000fb0c783b */ /* 0x000f2e0000004200 */
[C---:B---3--:R-:W-:Y:S08]  /*af00*/  HMMA.16816.F32.BF16 R92, R176.reuse, R16, R92 ;  /* 0x00000010b05c723c */ /* 0x048ff0000004185c */
[C---:B------:R-:W-:Y:S01]  /*af10*/  HMMA.16816.F32.BF16 R96, R176.reuse, R18, R96 ;  /* 0x00000012b060723c */ /* 0x040fe20000041860 */
[----:B------:R-:W3:Y:S07]  /*af20*/  LDSM.16.MT88.4 R16, [R23+0x7800] ;  /* 0x007800001710783b */ /* 0x000eee0000004200 */
[C---:B-1----:R-:W-:Y:S08]  /*af30*/  HMMA.16816.F32.BF16 R100, R176.reuse, R4, R100 ;  /* 0x00000004b064723c */ /* 0x042ff00000041864 */
[C---:B------:R-:W-:Y:S08]  /*af40*/  HMMA.16816.F32.BF16 R104, R176.reuse, R6, R104 ;  /* 0x00000006b068723c */ /* 0x040ff00000041868 */
[C---:B--2---:R-:W-:Y:S08]  /*af50*/  HMMA.16816.F32.BF16 R108, R176.reuse, R8, R108 ;  /* 0x00000008b06c723c */ /* 0x044ff0000004186c */
[C---:B------:R-:W-:Y:S08]  /*af60*/  HMMA.16816.F32.BF16 R112, R176.reuse, R10, R112 ;  /* 0x0000000ab070723c */ /* 0x040ff00000041870 */
[C---:B----4-:R-:W-:Y:S08]  /*af70*/  HMMA.16816.F32.BF16 R116, R176.reuse, R12, R116 ;  /* 0x0000000cb074723c */ /* 0x050ff00000041874 */
[C---:B------:R-:W-:Y:S08]  /*af80*/  HMMA.16816.F32.BF16 R120, R176.reuse, R14, R120 ;  /* 0x0000000eb078723c */ /* 0x040ff00000041878 */
[C---:B---3--:R-:W-:Y:S07]  /*af90*/  HMMA.16816.F32.BF16 R124, R176.reuse, R16, R124 ;  /* 0x00000010b07c723c */ /* 0x048fee000004187c */
[----:B------:R-:W-:Y:S01]  /*afa0*/  MOV R16, R3 ;  /* 0x0000000300107202 */ /* 0x000fe20000000f00 */
[----:B------:R-:W-:Y:S01]  /*afb0*/  HMMA.16816.F32.BF16 R128, R176, R18, R128 ;  /* 0x00000012b080723c */ /* 0x000fe20000041880 */
[----:B------:R-:W-:-:S07]  /*afc0*/  @P0 BRA `(.L_x_1059) ;  /* 0xffffb82000000947 */ /* 0x000fce000383ffff */
.L_x_1048:
[----:B----4-:R-:W2:Y:S04]  /*afd0*/  LDL R2, [R1+0xa8] ;  /* 0x0000a80001027983 */ /* 0x010ea80000100800 */
[----:B------:R-:W2:Y:S02]  /*afe0*/  LDL R0, [R1+0x68] ;  /* 0x0000680001007983 */ /* 0x000ea40000100800 */
[----:B--2---:R-:W-:-:S13]  /*aff0*/  ISETP.GE.AND P0, PT, R0, R2, PT ;  /* 0x000000020000720c */ /* 0x004fda0003f06270 */
[----:B------:R-:W-:Y:S05]  /*b000*/  @!P0 BRA `(.L_x_1060) ;  /* 0x00003fe000008947 */ /* 0x000fea0003800000 */
[----:B------:R-:W-:Y:S02]  /*b010*/  MOV R134, R16 ;  /* 0x0000001000867202 */ /* 0x000fe40000000f00 */
[----:B------:R-:W-:Y:S02]  /*b020*/  MOV R133, R132 ;  /* 0x0000008400857202 */ /* 0x000fe40000000f00 */
.L_x_1067:
[----:B------:R-:W2:Y:S01]  /*b030*/  LDL R6, [R1+0x8c] ;  /* 0x00008c0001067983 */ /* 0x000ea20000100800 */
[----:B------:R-:W-:Y:S04]  /*b040*/  DEPBAR.LE SB0, 0x0 ;  /* 0x000080000000791a */ /* 0x000fe80000000000 */
[----:B------:R-:W3:Y:S01]  /*b050*/  LDL R12, [R1+0x4] ;  /* 0x00000400010c7983 */ /* 0x000ee20000100800 */
[----:B------:R-:W-:Y:S03]  /*b060*/  WARPSYNC 0xffffffff ;  /* 0xffffffff00007948 */ /* 0x000fe60003800000 */
[----:B------:R-:W4:Y:S04]  /*b070*/  LDL R28, [R1+0x84] ;  /* 0x00008400011c7983 */ /* 0x000f280000100800 */
[----:B------:R-:W5:Y:S04]  /*b080*/  LDL R7, [R1+0x3c] ;  /* 0x00003c0001077983 */ /* 0x000f680000100800 */
[----:B------:R-:W4:Y:S04]  /*b090*/  LDL.64 R22, [R1+0xc8] ;  /* 0x0000c80001167983 */ /* 0x000f280000100a00 */
[----:B------:R-:W4:Y:S04]  /*b0a0*/  LDL R4, [R1+0x44] ;  /* 0x0000440001047983 */ /* 0x000f280000100800 */
[----:B------:R-:W4:Y:S04]  /*b0b0*/  LDL R20, [R1+0x94] ;  /* 0x0000940001147983 */ /* 0x000f280000100800 */
[----:B------:R-:W4:Y:S04]  /*b0c0*/  LDL R5, [R1+0x40] ;  /* 0x0000400001057983 */ /* 0x000f280000100800 */
[----:B------:R-:W4:Y:S04]  /*b0d0*/  LDL R21, [R1+0x174] ;  /* 0x0001740001157983 */ /* 0x000f280000100800 */
[----:B------:R-:W4:Y:S04]  /*b0e0*/  LDL R15, [R1+0x178] ;  /* 0x00017800010f7983 */ /* 0x000f280000100800 */
[----:B------:R-:W4:Y:S04]  /*b0f0*/  LDL R14, [R1+0x98] ;  /* 0x00009800010e7983 */ /* 0x000f280000100800 */
[----:B------:R-:W4:Y:S04]  /*b100*/  LDL R13, [R1+0x17c] ;  /* 0x00017c00010d7983 */ /* 0x000f280000100800 */
[----:B------:R-:W-:Y:S06]  /*b110*/  BAR.SYNC.DEFER_BLOCKING 0x0 ;  /* 0x0000000000007b1d */ /* 0x000fec0000010000 */
[----:B------:R-:W1:Y:S04]  /*b120*/  LDSM.16.M88.4 R8, [R135] ;  /* 0x000000008708783b */ /* 0x000e680000000200 */
[----:B------:R-:W1:Y:S04]  /*b130*/  LDSM.16.M88.4 R16, [R135+0x800] ;  /* 0x000800008710783b */ /* 0x000e680000000200 */
[----:B------:R-:W1:Y:S04]  /*b140*/  LDSM.16.M88.4 R24, [R135+0x1000] ;  /* 0x001000008718783b */ /* 0x000e680000000200 */
[----:B------:R-:W1:Y:S04]  /*b150*/  LDSM.16.M88.4 R32, [R135+0x1800] ;  /* 0x001800008720783b */ /* 0x000e680000000200 */
[----:B---3--:R3:W1:Y:S01]  /*b160*/  LDSM.16.M88.4 R176, [R12] ;  /* 0x000000000cb0783b */ /* 0x0086620000000200 */
[----:B--2---:R-:W-:Y:S01]  /*b170*/  SHF.R.S32.HI R0, RZ, 0x1f, R6 ;  /* 0x0000001fff007819 */ /* 0x004fe20000011406 */
[----:B------:R-:W-:Y:S04]  /*b180*/  IMAD.WIDE.U32 R2, R6, c[0x0][0x208], RZ ;  /* 0x0000820006027a25 */ /* 0x000fe800078e00ff */
[----:B------:R-:W-:Y:S01]  /*b190*/  IMAD R0, R0, c[0x0][0x208], RZ ;  /* 0x0000820000007a24 */ /* 0x000fe200078e02ff */
[----:B-----5:R2:W1:Y:S03]  /*b1a0*/  LDSM.16.M88.4 R180, [R7] ;  /* 0x0000000007b4783b */ /* 0x0204660000000200 */
[----:B------:R-:W-:Y:S02]  /*b1b0*/  IMAD R0, R6, c[0x0][0x20c], R0 ;  /* 0x0000830006007a24 */ /* 0x000fe400078e0200 */
[----:B------:R-:W5:Y:S02]  /*b1c0*/  LDL R6, [R1+0xd8] ;  /* 0x0000d80001067983 */ /* 0x000f640000100800 */
[----:B------:R-:W-:Y:S02]  /*b1d0*/  IMAD.IADD R3, R3, 0x1, R0 ;  /* 0x0000000103037824 */ /* 0x000fe400078e0200 */
[----:B----4-:R4:W1:Y:S02]  /*b1e0*/  LDSM.16.M88.4 R188, [R4] ;  /* 0x0000000004bc783b */ /* 0x0108640000000200 */
[----:B------:R-:W-:Y:S05]  /*b1f0*/  IMAD.WIDE.U32 R2, R28, c[0x0][0x218], R2 ;  /* 0x000086001c027a25 */ /* 0x000fea00078e0002 */
[----:B------:R-:W-:Y:S01]  /*b200*/  IADD3 R0, P0, R22, R2, RZ ;  /* 0x0000000216007210 */ /* 0x000fe20007f1e0ff */
[----:B---3--:R-:W3:Y:S01]  /*b210*/  LDL R12, [R1+0x9c] ;  /* 0x00009c00010c7983 */ /* 0x008ee20000100800 */
[----:B------:R-:W-:Y:S03]  /*b220*/  SHF.L.U64.HI R29, R20, 0x1, R21 ;  /* 0x00000001141d7819 */ /* 0x000fe60000010215 */
[----:B------:R1:W3:Y:S04]  /*b230*/  LDSM.16.M88.4 R184, [R5] ;  /* 0x0000000005b8783b */ /* 0x0002e80000000200 */
[----:B--2---:R-:W2:Y:S01]  /*b240*/  LDL R7, [R1+0x180] ;  /* 0x0001800001077983 */ /* 0x004ea20000100800 */
[----:B------:R-:W-:Y:S03]  /*b250*/  SHF.L.U32 R31, R14, 0x1, RZ ;  /* 0x000000010e1f7819 */ /* 0x000fe600000006ff */
[----:B----4-:R-:W2:Y:S01]  /*b260*/  LDL R4, [R1+0x88] ;  /* 0x0000880001047983 */ /* 0x010ea20000100800 */
[----:B-1----:R-:W-:Y:S05]  /*b270*/  SHF.R.S32.HI R5, RZ, 0x1f, R28 ;  /* 0x0000001fff057819 */ /* 0x002fea000001141c */
[----:B------:R-:W-:Y:S04]  /*b280*/  IMAD R5, R5, c[0x0][0x218], RZ ;  /* 0x0000860005057a24 */ /* 0x000fe800078e02ff */
[----:B------:R-:W-:Y:S01]  /*b290*/  IMAD R5, R28, c[0x0][0x21c], R5 ;  /* 0x000087001c057a24 */ /* 0x000fe200078e0205 */
[----:B------:R-:W-:Y:S04]  /*b2a0*/  SHF.L.U64.HI R28, R14, 0x1, R15 ;  /* 0x000000010e1c7819 */ /* 0x000fe8000001020f */
[----:B-----5:R-:W-:Y:S02]  /*b2b0*/  IADD3.X R5, R6, R3, R5, P0, !PT ;  /* 0x0000000306057210 */ /* 0x020fe400007fe405 */
[C---:B------:R-:W-:Y:S04]  /*b2c0*/  LEA R6, P0, R0.reuse, c[0x0][0x1f8], 0x1 ;  /* 0x00007e0000067a11 */ /* 0x040fe800078008ff */
[----:B------:R-:W-:Y:S01]  /*b2d0*/  LEA.HI.X R5, R0, c[0x0][0x1fc], R5, 0x1, P0 ;  /* 0x00007f0000057a11 */ /* 0x000fe200000f0c05 */
[----:B------:R-:W-:Y:S01]  /*b2e0*/  IMAD.SHL.U32 R0, R20, 0x2, RZ ;  /* 0x0000000214007824 */ /* 0x000fe200078e00ff */
[C---:B---3--:R-:W-:Y:S04]  /*b2f0*/  SHF.L.U64.HI R15, R12.reuse, 0x1, R13 ;  /* 0x000000010c0f7819 */ /* 0x048fe8000001020d */
[----:B------:R1:W-:Y:S01]  /*b300*/  STL [R1+0x58], R0 ;  /* 0x0000580001007387 */ /* 0x0003e20000100800 */
[----:B------:R-:W-:Y:S01]  /*b310*/  IMAD.SHL.U32 R23, R12, 0x2, RZ ;  /* 0x000000020c177824 */ /* 0x000fe200078e00ff */
[C---:B--2---:R-:W-:Y:S02]  /*b320*/  SHF.L.U64.HI R14, R4.reuse, 0x1, R7 ;  /* 0x00000001040e7819 */ /* 0x044fe40000010207 */
[----:B------:R-:W-:Y:S01]  /*b330*/  SHF.L.U32 R20, R4, 0x1, RZ ;  /* 0x0000000104147819 */ /* 0x000fe200000006ff */
[----:B------:R-:W-:-:S05]  /*b340*/  BRA.DIV ~URZ, `(.L_x_1061) ;  /* 0x00007da27f007947 */ /* 0x000fca000b800000 */
[----:B-1----:R1:W2:Y:S02]  /*b350*/  SHFL.IDX PT, R0, R5, RZ, 0x181f ;  /* 0x00181fff05007589 */ /* 0x0022a400000e0000 */
.L_x_1092:
[----:B------:R-:W3:Y:S01]  /*b360*/  LDL R2, [R1+0x88] ;  /* 0x0000880001027983 */ /* 0x000ee20000100800 */
[----:B------:R-:W-:Y:S04]  /*b370*/  BSSY B0, `(.L_x_1062) ;  /* 0x00001b2000007945 */ /* 0x000fe80003800000 */
[----:B------:R-:W4:Y:S05]  /*b380*/  LDL R12, [R1+0x9c] ;  /* 0x00009c00010c7983 */ /* 0x000f2a0000100800 */
[----:B--2---:R-:W2:Y:S05]  /*b390*/  LDL R7, [R1+0x98] ;  /* 0x0000980001077983 */ /* 0x004eaa0000100800 */
[----:B------:R-:W2:Y:S05]  /*b3a0*/  LDL R22, [R1+0x94] ;  /* 0x0000940001167983 */ /* 0x000eaa0000100800 */
[----:B------:R-:W2:Y:S05]  /*b3b0*/  LDL.LU R21, [R1+0x58] ;  /* 0x0000580001157983 */ /* 0x000eaa0000300800 */
[----:B------:R1:W-:Y:S05]  /*b3c0*/  STL [R1+0x20c], R36 ;  /* 0x00020c2401007387 */ /* 0x0003ea0000100800 */
[----:B------:R-:W3:Y:S05]  /*b3d0*/  SHFL.IDX PT, R4, R6, RZ, 0x181f ;  /* 0x00181fff06047589 */ /* 0x000eea00000e0000 */
[----:B-1----:R-:W2:Y:S01]  /*b3e0*/  LDL R36, [R1+0x54] ;  /* 0x0000540001247983 */ /* 0x002ea20000100800 */
[----:B---3--:R-:W-:Y:S02]  /*b3f0*/  ISETP.GE.AND P1, PT, R2, c[0x0][0x1d4], PT ;  /* 0x0000750002007a0c */ /* 0x008fe40003f26270 */
[----:B------:R-:W-:Y:S02]  /*b400*/  IADD3 R2, P0, R4, R20, RZ ;  /* 0x0000001404027210 */ /* 0x000fe40007f1e0ff */
[----:B------:R-:W-:Y:S02]  /*b410*/  SEL R132, RZ, 0x10, P1 ;  /* 0x00000010ff847807 */ /* 0x000fe40000800000 */
[----:B----4-:R-:W-:Y:S01]  /*b420*/  ISETP.GE.AND P5, PT, R12, c[0x0][0x1d4], PT ;  /* 0x000075000c007a0c */ /* 0x010fe20003fa6270 */
[----:B------:R-:W-:Y:S01]  /*b430*/  IMAD.X R3, R0, 0x1, R14, P0 ;  /* 0x0000000100037824 */ /* 0x000fe200000e060e */
[----:B------:R-:W-:Y:S02]  /*b440*/  IADD3 R12, P0, R4, R23, RZ ;  /* 0x00000017040c7210 */ /* 0x000fe40007f1e0ff */
[----:B--2---:R-:W-:Y:S02]  /*b450*/  ISETP.GE.AND P4, PT, R7, c[0x0][0x1d4], PT ;  /* 0x0000750007007a0c */ /* 0x004fe40003f86270 */
[----:B------:R-:W-:Y:S02]  /*b460*/  IADD3.X R13, R0, R15, RZ, P0, !PT ;  /* 0x0000000f000d7210 */ /* 0x000fe400007fe4ff */
[----:B------:R-:W-:Y:S01]  /*b470*/  ISETP.GE.AND P3, PT, R22, c[0x0][0x1d4], PT ;  /* 0x0000750016007a0c */ /* 0x000fe20003f66270 */
[----:B------:R-:W-:Y:S01]  /*b480*/  @!PT LDS RZ, [RZ] ;  /* 0x00000000fffff984 */ /* 0x000fe20000000800 */
[----:B------:R-:W-:Y:S01]  /*b490*/  @!PT LDS RZ, [RZ] ;  /* 0x00000000fffff984 */ /* 0x000fe20000000800 */
[----:B------:R1:W-:Y:S05]  /*b4a0*/  LDGSTS.E.BYPASS.LTC128B.128 [R36+0x100], [R2.64], !P1 ;  /* 0x0010000002247fae */ /* 0x0003ea000c901d46 */
[----:B------:R2:W-:Y:S05]  /*b4b0*/  LDGSTS.E.BYPASS.LTC128B.128 [R36+0x2100], [R12.64], !P5 ;  /* 0x021000000c247fae */ /* 0x0005ea000e901d46 */
[----:B-1----:R1:W3:Y:S05]  /*b4c0*/  SHFL.IDX PT, R2, R6, 0x1, 0x181f ;  /* 0x00381f0006027f89 */ /* 0x0022ea00000e0000 */
[----:B------:R4:W3:Y:S01]  /*b4d0*/  SHFL.IDX PT, R3, R5, 0x1, 0x181f ;  /* 0x00381f0005037f89 */ /* 0x0008e200000e0000 */
[----:B--2---:R-:W-:Y:S04]  /*b4e0*/  IADD3 R12, -R132, 0x10, RZ ;  /* 0x00000010840c7810 */ /* 0x004fe80007ffe1ff */
[----:B------:R-:W-:Y:S02]  /*b4f0*/  LOP3.LUT R12, R12, 0xf, RZ, 0xc0, !PT ;  /* 0x0000000f0c0c7812 */ /* 0x000fe400078ec0ff */
[----:B-1----:R-:W-:Y:S05]  /*b500*/  IADD3 R6, P0, R4, R31, RZ ;  /* 0x0000001f04067210 */ /* 0x002fea0007f1e0ff */
[----:B------:R-:W-:Y:S01]  /*b510*/  IMAD.X R7, R0, 0x1, R28, P0 ;  /* 0x0000000100077824 */ /* 0x000fe200000e061c */
[----:B------:R-:W-:Y:S04]  /*b520*/  IADD3 R4, P0, R4, R21, RZ ;  /* 0x0000001504047210 */ /* 0x000fe80007f1e0ff */
[----:B------:R1:W-:Y:S01]  /*b530*/  LDGSTS.E.BYPASS.LTC128B.128 [R36+0x4100], [R6.64], !P4 ;  /* 0x0410000006247fae */ /* 0x0003e2000e101d46 */
[----:B----4-:R-:W-:Y:S02]  /*b540*/  IADD3.X R5, R0, R29, RZ, P0, !PT ;  /* 0x0000001d00057210 */ /* 0x010fe400007fe4ff */
[----:B------:R-:W-:Y:S02]  /*b550*/  SEL R0, RZ, 0x10, P5 ;  /* 0x00000010ff007807 */ /* 0x000fe40002800000 */
[-C--:B---3--:R-:W-:Y:S01]  /*b560*/  IADD3 R12, P1, P0, R12, R2.reuse, R20 ;  /* 0x000000020c0c7210 */ /* 0x088fe2000783e014 */
[----:B------:R2:W-:Y:S01]  /*b570*/  LDGSTS.E.BYPASS.LTC128B.128 [R36+0x6100], [R4.64], !P3 ;  /* 0x0610000004247fae */ /* 0x0005e2000d901d46 */
[----:B------:R-:W-:Y:S02]  /*b580*/  IADD3 R22, -R0, 0x10, RZ ;  /* 0x0000001000167810 */ /* 0x000fe40007ffe1ff */
[----:B------:R-:W-:Y:S02]  /*b590*/  SEL R20, RZ, 0x10, P3 ;  /* 0x00000010ff147807 */ /* 0x000fe40001800000 */
[----:B------:R-:W-:Y:S02]  /*b5a0*/  LOP3.LUT R22, R22, 0xf, RZ, 0xc0, !PT ;  /* 0x0000000f16167812 */ /* 0x000fe400078ec0ff */
[-C--:B------:R-:W-:Y:S02]  /*b5b0*/  IADD3.X R13, RZ, R3.reuse, R14, P1, P0 ;  /* 0x00000003ff0d7210 */ /* 0x080fe40000fe040e */
[-C--:B------:R-:W-:Y:S04]  /*b5c0*/  IADD3 R22, P1, P0, R22, R2.reuse, R23 ;  /* 0x0000000216167210 */ /* 0x080fe8000783e017 */
[-C--:B------:R-:W-:Y:S01]  /*b5d0*/  IADD3.X R23, RZ, R3.reuse, R15, P1, P0 ;  /* 0x00000003ff177210 */ /* 0x080fe20000fe040f */
[----:B-1----:R-:W-:Y:S01]  /*b5e0*/  IMAD.MOV.U32 R7, RZ, RZ, R21 ;  /* 0x000000ffff077224 */ /* 0x002fe200078e0015 */
[----:B------:R-:W-:Y:S04]  /*b5f0*/  SEL R21, RZ, 0x10, P4 ;  /* 0x00000010ff157807 */ /* 0x000fe80002000000 */
[C---:B------:R-:W-:Y:S02]  /*b600*/  IADD3 R30, -R21.reuse, 0x10, RZ ;  /* 0x00000010151e7810 */ /* 0x040fe40007ffe1ff */
[----:B--2---:R-:W-:Y:S02]  /*b610*/  IADD3 R4, -R20, 0x10, RZ ;  /* 0x0000001014047810 */ /* 0x004fe40007ffe1ff */
[----:B------:R-:W-:Y:S02]  /*b620*/  LOP3.LUT R30, R30, 0xf, RZ, 0xc0, !PT ;  /* 0x0000000f1e1e7812 */ /* 0x000fe400078ec0ff */
[----:B------:R-:W-:Y:S02]  /*b630*/  LOP3.LUT R4, R4, 0xf, RZ, 0xc0, !PT ;  /* 0x0000000f04047812 */ /* 0x000fe400078ec0ff */
[-C--:B------:R-:W-:Y:S04]  /*b640*/  IADD3 R30, P1, P0, R30, R2.reuse, R31 ;  /* 0x000000021e1e7210 */ /* 0x080fe8000783e01f */
[-C--:B------:R-:W-:Y:S02]  /*b650*/  IADD3.X R31, RZ, R3.reuse, R28, P1, P0 ;  /* 0x00000003ff1f7210 */ /* 0x080fe40000fe041c */
[----:B------:R-:W-:Y:S02]  /*b660*/  IADD3 R2, P1, P0, R4, R2, R7 ;  /* 0x0000000204027210 */ /* 0x000fe4000783e007 */
[C---:B------:R-:W-:Y:S03]  /*b670*/  HMMA.16816.F32.BF16 R4, R168.reuse, R8, RZ ;  /* 0x00000008a804723c */ /* 0x040fe600000418ff */
[----:B------:R-:W-:Y:S02]  /*b680*/  IADD3.X R3, RZ, R3, R29, P1, P0 ;  /* 0x00000003ff037210 */ /* 0x000fe40000fe041d */
[----:B------:R-:W-:Y:S02]  /*b690*/  ISETP.NE.U32.AND P1, PT, R132, RZ, PT ;  /* 0x000000ff8400720c */ /* 0x000fe40003f25070 */
[----:B------:R-:W-:Y:S01]  /*b6a0*/  ISETP.NE.U32.AND P0, PT, R0, RZ, PT ;  /* 0x000000ff0000720c */ /* 0x000fe20003f05070 */
[C---:B------:R-:W-:Y:S10]  /*b6b0*/  HMMA.16816.F32.BF16 R8, R168.reuse, R10, RZ ;  /* 0x0000000aa808723c */ /* 0x040ff400000418ff */
[----:B------:R1:W-:Y:S01]  /*b6c0*/  LDGSTS.E.BYPASS.LTC128B.128.ZFILL [R36+0x1100], [R12.64], P1 ;  /* 0x011000000c247fae */ /* 0x0003e20008941d46 */
[----:B------:R-:W-:Y:S04]  /*b6d0*/  ISETP.NE.U32.AND P1, PT, R21, RZ, PT ;  /* 0x000000ff1500720c */ /* 0x000fe80003f25070 */
[----:B------:R2:W-:Y:S01]  /*b6e0*/  LDGSTS.E.BYPASS.LTC128B.128.ZFILL [R36+0x3100], [R22.64], P0 ;  /* 0x0310000016247fae */ /* 0x0005e20008141d46 */
[----:B------:R-:W-:Y:S08]  /*b6f0*/  ISETP.NE.U32.AND P0, PT, R20, RZ, PT ;  /* 0x000000ff1400720c */ /* 0x000ff00003f05070 */
[----:B------:R3:W-:Y:S05]  /*b700*/  LDGSTS.E.BYPASS.LTC128B.128.ZFILL [R36+0x5100], [R30.64], P1 ;  /* 0x051000001e247fae */ /* 0x0007ea0008941d46 */
[----:B------:R3:W-:Y:S05]  /*b710*/  LDGSTS.E.BYPASS.LTC128B.128.ZFILL [R36+0x7100], [R2.64], P0 ;  /* 0x0710000002247fae */ /* 0x0007ea0008141d46 */
[----:B------:R-:W0:Y:S01]  /*b720*/  LDGDEPBAR ;  /* 0x00000000000079af */ /* 0x000e220000000000 */
[C---:B-1----:R-:W-:Y:S08]  /*b730*/  HMMA.16816.F32.BF16 R12, R168.reuse, R16, RZ ;  /* 0x00000010a80c723c */ /* 0x042ff000000418ff */
[C---:B------:R-:W-:Y:S08]  /*b740*/  HMMA.16816.F32.BF16 R16, R168.reuse, R18, RZ ;  /* 0x00000012a810723c */ /* 0x040ff000000418ff */
[C---:B--2---:R-:W-:Y:S01]  /*b750*/  HMMA.16816.F32.BF16 R20, R168.reuse, R24, RZ ;  /* 0x00000018a814723c */ /* 0x044fe200000418ff */
[----:B---3--:R1:W5:Y:S07]  /*b760*/  LDL.LU R36, [R1+0x20c] ;  /* 0x00020c0001247983 */ /* 0x00836e0000300800 */
[C---:B------:R-:W-:Y:S01]  /*b770*/  HMMA.16816.F32.BF16 R24, R168.reuse, R26, RZ ;  /* 0x0000001aa818723c */ /* 0x040fe200000418ff */
[----:B------:R-:W2:Y:S05]  /*b780*/  LDL R2, [R1+0xc] ;  /* 0x00000c0001027983 */ /* 0x000eaa0000100800 */
[----:B------:R-:W3:Y:S02]  /*b790*/  LDL R3, [R1+0x10] ;  /* 0x0000100001037983 */ /* 0x000ee40000100800 */
[C---:B------:R-:W-:Y:S03]  /*b7a0*/  HMMA.16816.F32.BF16 R28, R168.reuse, R32, RZ ;  /* 0x00000020a81c723c */ /* 0x040fe600000418ff */
[----:B------:R-:W3:Y:S05]  /*b7b0*/  LDL R0, [R1+0x14] ;  /* 0x0000140001007983 */ /* 0x000eea0000100800 */
        /* <DEDUP_REMOVED lines=37> */
[C---:B-1----:R-:W-:Y:S01]  /*ba10*/  HMMA.16816.F32.BF16 R4, R200.reuse, R176, R4 ;  /* 0x000000b0c804723c */ /* 0x042fe20000041804 */
[----:B------:R-:W4:Y:S07]  /*ba20*/  LDL R177, [R1+0x18] ;  /* 0x0000180001b17983 */ /* 0x000f2e0000100800 */
[C---:B------:R-:W-:Y:S08]  /*ba30*/  HMMA.16816.F32.BF16 R8, R200.reuse, R178, R8 ;  /* 0x000000b2c808723c */ /* 0x040ff00000041808 */
[C---:B------:R-:W-:Y:S08]  /*ba40*/  HMMA.16816.F32.BF16 R12, R200.reuse, R180, R12 ;  /* 0x000000b4c80c723c */ /* 0x040ff0000004180c */
[C---:B------:R-:W-:Y:S08]  /*ba50*/  HMMA.16816.F32.BF16 R16, R200.reuse, R182, R16 ;  /* 0x000000b6c810723c */ /* 0x040ff00000041810 */
[C---:B------:R-:W-:Y:S08]  /*ba60*/  HMMA.16816.F32.BF16 R20, R200.reuse, R184, R20 ;  /* 0x000000b8c814723c */ /* 0x040ff00000041814 */
[C---:B------:R-:W-:Y:S08]  /*ba70*/  HMMA.16816.F32.BF16 R24, R200.reuse, R186, R24 ;  /* 0x000000bac818723c */ /* 0x040ff00000041818 */
[C---:B------:R-:W-:Y:S08]  /*ba80*/  HMMA.16816.F32.BF16 R28, R200.reuse, R188, R28 ;  /* 0x000000bcc81c723c */ /* 0x040ff0000004181c */
[----:B------:R-:W-:Y:S01]  /*ba90*/  HMMA.16816.F32.BF16 R32, R200, R190, R32 ;  /* 0x000000bec820723c */ /* 0x000fe20000041820 */
[----:B--2---:R1:W-:Y:S05]  /*baa0*/  LDSM.16.M88.4 R180, [R2] ;  /* 0x0000000002b4783b */ /* 0x0043ea0000000200 */
[----:B---3--:R2:W-:Y:S05]  /*bab0*/  LDSM.16.M88.4 R184, [R3] ;  /* 0x0000000003b8783b */ /* 0x0085ea0000000200 */
[----:B------:R3:W-:Y:S05]  /*bac0*/  LDSM.16.M88.4 R188, [R0] ;  /* 0x0000000000bc783b */ /* 0x0007ea0000000200 */
[----:B-1----:R-:W4:Y:S05]  /*bad0*/  LDL R2, [R1+0x20] ;  /* 0x0000200001027983 */ /* 0x002f2a0000100800 */
[----:B--2---:R-:W2:Y:S05]  /*bae0*/  LDL R3, [R1+0x1c] ;  /* 0x00001c0001037983 */ /* 0x004eaa0000100800 */
[----:B---3--:R-:W3:Y:S05]  /*baf0*/  LDL R0, [R1+0x24] ;  /* 0x0000240001007983 */ /* 0x008eea0000100800 */
[----:B----4-:R-:W1:Y:S02]  /*bb00*/  LDSM.16.M88.4 R176, [R177] ;  /* 0x00000000b1b0783b */ /* 0x010e640000000200 */
[C---:B-1----:R-:W-:Y:S08]  /*bb10*/  HMMA.16816.F32.BF16 R4, R204.reuse, R176, R4 ;  /* 0x000000b0cc04723c */ /* 0x042ff00000041804 */
[C---:B------:R-:W-:Y:S01]  /*bb20*/  HMMA.16816.F32.BF16 R8, R204.reuse, R178, R8 ;  /* 0x000000b2cc08723c */ /* 0x040fe20000041808 */
[----:B------:R-:W1:Y:S07]  /*bb30*/  LDSM.16.M88.4 R176, [R249+0x2000] ;  /* 0x00200000f9b0783b */ /* 0x000e6e0000000200 */
[C---:B------:R-:W-:Y:S08]  /*bb40*/  HMMA.16816.F32.BF16 R12, R204.reuse, R180, R12 ;  /* 0x000000b4cc0c723c */ /* 0x040ff0000004180c */
[C---:B------:R-:W-:Y:S01]  /*bb50*/  HMMA.16816.F32.BF16 R16, R204.reuse, R182, R16 ;  /* 0x000000b6cc10723c */ /* 0x040fe20000041810 */
[----:B------:R-:W4:Y:S07]  /*bb60*/  LDSM.16.M88.4 R180, [R249+0x2800] ;  /* 0x00280000f9b4783b */ /* 0x000f2e0000000200 */
        /* <DEDUP_REMOVED lines=8> */
[----:B------:R-:W1:Y:S07]  /*bbf0*/  LDSM.16.M88.4 R176, [R248+-0x4000] ;  /* 0xffc00000f8b0783b */ /* 0x000e6e0000000200 */
[C---:B----4-:R-:W-:Y:S08]  /*bc00*/  HMMA.16816.F32.BF16 R12, R208.reuse, R180, R12 ;  /* 0x000000b4d00c723c */ /* 0x050ff0000004180c */
[C---:B------:R-:W-:Y:S01]  /*bc10*/  HMMA.16816.F32.BF16 R16, R208.reuse, R182, R16 ;  /* 0x000000b6d010723c */ /* 0x040fe20000041810 */
[----:B------:R-:W4:Y:S07]  /*bc20*/  LDSM.16.M88.4 R180, [R248+-0x3800] ;  /* 0xffc80000f8b4783b */ /* 0x000f2e0000000200 */
[C---:B--2---:R-:W-:Y:S08]  /*bc30*/  HMMA.16816.F32.BF16 R20, R208.reuse, R184, R20 ;  /* 0x000000b8d014723c */ /* 0x044ff00000041814 */
[C---:B------:R-:W-:Y:S01]  /*bc40*/  HMMA.16816.F32.BF16 R24, R208.reuse, R186, R24 ;  /* 0x000000bad018723c */ /* 0x040fe20000041818 */
[----:B------:R-:W2:Y:S07]  /*bc50*/  LDSM.16.M88.4 R184, [R248+-0x3000] ;  /* 0xffd00000f8b8783b */ /* 0x000eae0000000200 */
[C---:B---3--:R-:W-:Y:S08]  /*bc60*/  HMMA.16816.F32.BF16 R28, R208.reuse, R188, R28 ;  /* 0x000000bcd01c723c */ /* 0x048ff0000004181c */
[----:B------:R-:W-:Y:S01]  /*bc70*/  HMMA.16816.F32.BF16 R32, R208, R190, R32 ;  /* 0x000000bed020723c */ /* 0x000fe20000041820 */
[----:B------:R-:W-:Y:S07]  /*bc80*/  LDSM.16.M88.4 R188, [R135+0x4000] ;  /* 0x0040000087bc783b */ /* 0x000fee0000000200 */
[C---:B-1----:R-:W-:Y:S08]  /*bc90*/  HMMA.16816.F32.BF16 R4, R212.reuse, R176, R4 ;  /* 0x000000b0d404723c */ /* 0x042ff00000041804 */
[C---:B------:R-:W-:Y:S01]  /*bca0*/  HMMA.16816.F32.BF16 R8, R212.reuse, R178, R8 ;  /* 0x000000b2d408723c */ /* 0x040fe20000041808 */
[----:B------:R-:W1:Y:S07]  /*bcb0*/  LDSM.16.M88.4 R176, [R248+-0x2800] ;  /* 0xffd80000f8b0783b */ /* 0x000e6e0000000200 */
[C---:B----4-:R-:W-:Y:S08]  /*bcc0*/  HMMA.16816.F32.BF16 R12, R212.reuse, R180, R12 ;  /* 0x000000b4d40c723c */ /* 0x050ff0000004180c */
[C---:B------:R-:W-:Y:S01]  /*bcd0*/  HMMA.16816.F32.BF16 R16, R212.reuse, R182, R16 ;  /* 0x000000b6d410723c */ /* 0x040fe20000041810 */
[----:B------:R-:W3:Y:S07]  /*bce0*/  LDSM.16.M88.4 R180, [R135+0x4800] ;  /* 0x0048000087b4783b */ /* 0x000eee0000000200 */
[C---:B--2---:R-:W-:Y:S08]  /*bcf0*/  HMMA.16816.F32.BF16 R20, R212.reuse, R184, R20 ;  /* 0x000000b8d414723c */ /* 0x044ff00000041814 */
[C---:B------:R-:W-:Y:S01]  /*bd00*/  HMMA.16816.F32.BF16 R24, R212.reuse, R186, R24 ;  /* 0x000000bad418723c */ /* 0x040fe20000041818 */
[----:B------:R-:W-:Y:S07]  /*bd10*/  LDSM.16.M88.4 R184, [R135+0x5800] ;  /* 0x0058000087b8783b */ /* 0x000fee0000000200 */
[C---:B-1----:R-:W-:Y:S08]  /*bd20*/  HMMA.16816.F32.BF16 R28, R212.reuse, R176, R28 ;  /* 0x000000b0d41c723c */ /* 0x042ff0000004181c */
[----:B------:R-:W-:Y:S01]  /*bd30*/  HMMA.16816.F32.BF16 R32, R212, R178, R32 ;  /* 0x000000b2d420723c */ /* 0x000fe20000041820 */
[----:B------:R-:W1:Y:S07]  /*bd40*/  LDSM.16.M88.4 R176, [R135+0x5000] ;  /* 0x0050000087b0783b */ /* 0x000e6e0000000200 */
[C---:B------:R-:W-:Y:S01]  /*bd50*/  HMMA.16816.F32.BF16 R4, R216.reuse, R188, R4 ;  /* 0x000000bcd804723c */ /* 0x040fe20000041804 */
[----:B------:R-:W2:Y:S07]  /*bd60*/  LDL R189, [R1+0x28] ;  /* 0x0000280001bd7983 */ /* 0x000eae0000100800 */
[C---:B------:R-:W-:Y:S08]  /*bd70*/  HMMA.16816.F32.BF16 R8, R216.reuse, R190, R8 ;  /* 0x000000bed808723c */ /* 0x040ff00000041808 */
[C---:B---3--:R-:W-:Y:S08]  /*bd80*/  HMMA.16816.F32.BF16 R12, R216.reuse, R180, R12 ;  /* 0x000000b4d80c723c */ /* 0x048ff0000004180c */
[C---:B------:R-:W-:Y:S01]  /*bd90*/  HMMA.16816.F32.BF16 R16, R216.reuse, R182, R16 ;  /* 0x000000b6d810723c */ /* 0x040fe20000041810 */
[----:B------:R3:W-:Y:S07]  /*bda0*/  LDSM.16.M88.4 R180, [R2] ;  /* 0x0000000002b4783b */ /* 0x0007ee0000000200 */
[C---:B-1----:R-:W-:Y:S08]  /*bdb0*/  HMMA.16816.F32.BF16 R20, R216.reuse, R176, R20 ;  /* 0x000000b0d814723c */ /* 0x042ff00000041814 */
[C---:B------:R-:W-:Y:S01]  /*bdc0*/  HMMA.16816.F32.BF16 R24, R216.reuse, R178, R24 ;  /* 0x000000b2d818723c */ /* 0x040fe20000041818 */
[----:B------:R1:W-:Y:S05]  /*bdd0*/  LDSM.16.M88.4 R176, [R3] ;  /* 0x0000000003b0783b */ /* 0x0003ea0000000200 */
[----:B---3--:R-:W3:Y:S02]  /*bde0*/  LDL R2, [R1+0x30] ;  /* 0x0000300001027983 */ /* 0x008ee40000100800 */
[C---:B------:R-:W-:Y:S08]  /*bdf0*/  HMMA.16816.F32.BF16 R28, R216.reuse, R184, R28 ;  /* 0x000000b8d81c723c */ /* 0x040ff0000004181c */
[----:B------:R-:W-:Y:S01]  /*be00*/  HMMA.16816.F32.BF16 R32, R216, R186, R32 ;  /* 0x000000bad820723c */ /* 0x000fe20000041820 */
[----:B------:R4:W-:Y:S05]  /*be10*/  LDSM.16.M88.4 R184, [R0] ;  /* 0x0000000000b8783b */ /* 0x0009ea0000000200 */
[----:B-1----:R-:W3:Y:S05]  /*be20*/  LDL R3, [R1+0x2c] ;  /* 0x00002c0001037983 */ /* 0x002eea0000100800 */
[----:B----4-:R-:W4:Y:S05]  /*be30*/  LDL R0, [R1+0x34] ;  /* 0x0000340001007983 */ /* 0x010f2a0000100800 */
[----:B--2---:R-:W1:Y:S02]  /*be40*/  LDSM.16.M88.4 R188, [R189] ;  /* 0x00000000bdbc783b */ /* 0x004e640000000200 */
[C---:B-1----:R-:W-:Y:S08]  /*be50*/  HMMA.16816.F32.BF16 R4, R220.reuse, R188, R4 ;  /* 0x000000bcdc04723c */ /* 0x042ff00000041804 */
[C---:B------:R-:W-:Y:S01]  /*be60*/  HMMA.16816.F32.BF16 R8, R220.reuse, R190, R8 ;  /* 0x000000bedc08723c */ /* 0x040fe20000041808 */
[----:B------:R-:W-:Y:S07]  /*be70*/  LDSM.16.M88.4 R188, [R249+0x4800] ;  /* 0x00480000f9bc783b */ /* 0x000fee0000000200 */
[C---:B------:R-:W-:Y:S08]  /*be80*/  HMMA.16816.F32.BF16 R12, R220.reuse, R176, R12 ;  /* 0x000000b0dc0c723c */ /* 0x040ff0000004180c */
[C---:B------:R-:W-:Y:S01]  /*be90*/  HMMA.16816.F32.BF16 R16, R220.reuse, R178, R16 ;  /* 0x000000b2dc10723c */ /* 0x040fe20000041810 */
[----:B------:R-:W1:Y:S07]  /*bea0*/  LDSM.16.M88.4 R176, [R249+0x4000] ;  /* 0x00400000f9b0783b */ /* 0x000e6e0000000200 */
[C---:B------:R-:W-:Y:S08]  /*beb0*/  HMMA.16816.F32.BF16 R20, R220.reuse, R180, R20 ;  /* 0x000000b4dc14723c */ /* 0x040ff00000041814 */
[C---:B------:R-:W-:Y:S01]  /*bec0*/  HMMA.16816.F32.BF16 R24, R220.reuse, R182, R24 ;  /* 0x000000b6dc18723c */ /* 0x040fe20000041818 */
[----:B------:R-:W2:Y:S07]  /*bed0*/  LDSM.16.M88.4 R180, [R249+0x5000] ;  /* 0x00500000f9b4783b */ /* 0x000eae0000000200 */
        /* <DEDUP_REMOVED lines=8> */
[----:B------:R-:W3:Y:S07]  /*bf60*/  LDSM.16.M88.4 R188, [R248+-0x1800] ;  /* 0xffe80000f8bc783b */ /* 0x000eee0000000200 */
[C---:B--2---:R-:W-:Y:S08]  /*bf70*/  HMMA.16816.F32.BF16 R20, R224.reuse, R180, R20 ;  /* 0x000000b4e014723c */ /* 0x044ff00000041814 */
[C---:B------:R-:W-:Y:S01]  /*bf80*/  HMMA.16816.F32.BF16 R24, R224.reuse, R182, R24 ;  /* 0x000000b6e018723c */ /* 0x040fe20000041818 */
[----:B------:R-:W-:Y:S07]  /*bf90*/  LDSM.16.M88.4 R180, [R248+-0x800] ;  /* 0xfff80000f8b4783b */ /* 0x000fee0000000200 */
[C---:B-1----:R-:W-:Y:S08]  /*bfa0*/  HMMA.16816.F32.BF16 R28, R224.reuse, R176, R28 ;  /* 0x000000b0e01c723c */ /* 0x042ff0000004181c */
[----:B------:R-:W-:Y:S01]  /*bfb0*/  HMMA.16816.F32.BF16 R32, R224, R178, R32 ;  /* 0x000000b2e020723c */ /* 0x000fe20000041820 */
[----:B------:R-:W1:Y:S07]  /*bfc0*/  LDSM.16.M88.4 R176, [R248+-0x1000] ;  /* 0xfff00000f8b0783b */ /* 0x000e6e0000000200 */
[C---:B------:R-:W-:Y:S08]  /*bfd0*/  HMMA.16816.F32.BF16 R4, R228.reuse, R184, R4 ;  /* 0x000000b8e404723c */ /* 0x040ff00000041804 */
[C---:B------:R-:W-:Y:S01]  /*bfe0*/  HMMA.16816.F32.BF16 R8, R228.reuse, R186, R8 ;  /* 0x000000bae408723c */ /* 0x040fe20000041808 */
[----:B------:R-:W2:Y:S07]  /*bff0*/  LDSM.16.M88.4 R184, [R135+0x6000] ;  /* 0x0060000087b8783b */ /* 0x000eae0000000200 */
[C---:B---3--:R-:W-:Y:S08]  /*c000*/  HMMA.16816.F32.BF16 R12, R228.reuse, R188, R12 ;  /* 0x000000bce40c723c */ /* 0x048ff0000004180c */
[C---:B------:R-:W-:Y:S01]  /*c010*/  HMMA.16816.F32.BF16 R16, R228.reuse, R190, R16 ;  /* 0x000000bee410723c */ /* 0x040fe20000041810 */
[----:B------:R-:W-:Y:S07]  /*c020*/  LDSM.16.M88.4 R188, [R135+0x7000] ;  /* 0x0070000087bc783b */ /* 0x000fee0000000200 */
[C---:B-1----:R-:W-:Y:S08]  /*c030*/  HMMA.16816.F32.BF16 R20, R228.reuse, R176, R20 ;  /* 0x000000b0e414723c */ /* 0x042ff00000041814 */
[C---:B------:R-:W-:Y:S01]  /*c040*/  HMMA.16816.F32.BF16 R24, R228.reuse, R178, R24 ;  /* 0x000000b2e418723c */ /* 0x040fe20000041818 */
[----:B------:R-:W1:Y:S07]  /*c050*/  LDSM.16.M88.4 R176, [R135+0x6800] ;  /* 0x0068000087b0783b */ /* 0x000e6e0000000200 */
[C---:B------:R-:W-:Y:S08]  /*c060*/  HMMA.16816.F32.BF16 R28, R228.reuse, R180, R28 ;  /* 0x000000b4e41c723c */ /* 0x040ff0000004181c */
[----:B------:R-:W-:Y:S01]  /*c070*/  HMMA.16816.F32.BF16 R32, R228, R182, R32 ;  /* 0x000000b6e420723c */ /* 0x000fe20000041820 */
[----:B------:R-:W3:Y:S07]  /*c080*/  LDSM.16.M88.4 R180, [R135+0x7800] ;  /* 0x0078000087b4783b */ /* 0x000eee0000000200 */
[C---:B--2---:R-:W-:Y:S01]  /*c090*/  HMMA.16816.F32.BF16 R4, R232.reuse, R184, R4 ;  /* 0x000000b8e804723c */ /* 0x044fe20000041804 */
[----:B------:R-:W2:Y:S07]  /*c0a0*/  LDL R185, [R1+0x8] ;  /* 0x0000080001b97983 */ /* 0x000eae0000100800 */
[C---:B------:R-:W-:Y:S08]  /*c0b0*/  HMMA.16816.F32.BF16 R8, R232.reuse, R186, R8 ;  /* 0x000000bae808723c */ /* 0x040ff00000041808 */
[C---:B-1----:R-:W-:Y:S08]  /*c0c0*/  HMMA.16816.F32.BF16 R12, R232.reuse, R176, R12 ;  /* 0x000000b0e80c723c */ /* 0x042ff0000004180c */
[C---:B------:R-:W-:Y:S08]  /*c0d0*/  HMMA.16816.F32.BF16 R16, R232.reuse, R178, R16 ;  /* 0x000000b2e810723c */ /* 0x040ff00000041810 */
[C---:B------:R-:W-:Y:S08]  /*c0e0*/  HMMA.16816.F32.BF16 R20, R232.reuse, R188, R20 ;  /* 0x000000bce814723c */ /* 0x040ff00000041814 */
[C---:B------:R-:W-:Y:S01]  /*c0f0*/  HMMA.16816.F32.BF16 R24, R232.reuse, R190, R24 ;  /* 0x000000bee818723c */ /* 0x040fe20000041818 */
[----:B------:R-:W-:Y:S07]  /*c100*/  LDSM.16.M88.4 R188, [R2] ;  /* 0x0000000002bc783b */ /* 0x000fee0000000200 */
[C---:B---3--:R-:W-:Y:S08]  /*c110*/  HMMA.16816.F32.BF16 R28, R232.reuse, R180, R28 ;  /* 0x000000b4e81c723c */ /* 0x048ff0000004181c */
[----:B------:R-:W-:Y:S01]  /*c120*/  HMMA.16816.F32.BF16 R32, R232, R182, R32 ;  /* 0x000000b6e820723c */ /* 0x000fe20000041820 */
[----:B------:R-:W-:Y:S05]  /*c130*/  LDSM.16.M88.4 R180, [R249+0x6000] ;  /* 0x00600000f9b4783b */ /* 0x000fea0000000200 */
[----:B--2---:R-:W1:Y:S05]  /*c140*/  LDSM.16.M88.4 R176, [R185] ;  /* 0x00000000b9b0783b */ /* 0x004e6a0000000200 */
[----:B------:R-:W2:Y:S01]  /*c150*/  LDSM.16.M88.4 R184, [R3] ;  /* 0x0000000003b8783b */ /* 0x000ea20000000200 */
[C---:B-1----:R-:W-:Y:S08]  /*c160*/  HMMA.16816.F32.BF16 R4, R236.reuse, R176, R4 ;  /* 0x000000b0ec04723c */ /* 0x042ff00000041804 */
[C---:B------:R-:W-:Y:S01]  /*c170*/  HMMA.16816.F32.BF16 R8, R236.reuse, R178, R8 ;  /* 0x000000b2ec08723c */ /* 0x040fe20000041808 */
[----:B----4-:R-:W1:Y:S07]  /*c180*/  LDSM.16.M88.4 R176, [R0] ;  /* 0x0000000000b0783b */ /* 0x010e6e0000000200 */
[C---:B--2---:R-:W-:Y:S08]  /*c190*/  HMMA.16816.F32.BF16 R12, R236.reuse, R184, R12 ;  /* 0x000000b8ec0c723c */ /* 0x044ff0000004180c */
[C---:B------:R-:W-:Y:S01]  /*c1a0*/  HMMA.16816.F32.BF16 R16, R236.reuse, R186, R16 ;  /* 0x000000baec10723c */ /* 0x040fe20000041810 */
[----:B------:R-:W2:Y:S07]  /*c1b0*/  LDSM.16.M88.4 R184, [R249+0x6800] ;  /* 0x00680000f9b8783b */ /* 0x000eae0000000200 */
[C---:B------:R-:W-:Y:S08]  /*c1c0*/  HMMA.16816.F32.BF16 R20, R236.reuse, R188, R20 ;  /* 0x000000bcec14723c */ /* 0x040ff00000041814 */
        /* <DEDUP_REMOVED lines=43> */
[----:B------:R-:W3:Y:S10]  /*c480*/  MUFU.TANH R3, R10 ;  /* 0x0000000a00037308 */ /* 0x000ef40000002400 */
[----:B------:R4:W3:Y:S01]  /*c490*/  MUFU.TANH R190, R11 ;  /* 0x0000000b00be7308 */ /* 0x0008e20000002400 */
[----:B-1----:R1:W-:Y:S05]  /*c4a0*/  STL [R1+0x64], R0 ;  /* 0x0000640001007387 */ /* 0x0023ea0000100800 */
[----:B--2---:R-:W2:Y:S04]  /*c4b0*/  LDL R2, [R1+0x68] ;  /* 0x0000680001027983 */ /* 0x004ea80000100800 */
[----:B------:R-:W2:Y:S01]  /*c4c0*/  MUFU.TANH R184, R13 ;  /* 0x0000000d00b87308 */ /* 0x000ea20000002400 */
[----:B------:R-:W3:Y:S09]  /*c4d0*/  LDSM.16.M88.4 R4, [R248+0x1000] ;  /* 0x00100000f804783b */ /* 0x000ef20000000200 */
[----:B------:R-:W2:Y:S01]  /*c4e0*/  MUFU.TANH R187, R14 ;  /* 0x0000000e00bb7308 */ /* 0x000ea20000002400 */
[----:B----4-:R-:W4:Y:S01]  /*c4f0*/  LDSM.16.M88.4 R8, [R248+0x1800] ;  /* 0x00180000f808783b */ /* 0x010f220000000200 */
[----:B------:R-:W-:Y:S04]  /*c500*/  DEPBAR.LE SB0, 0x0 ;  /* 0x000080000000791a */ /* 0x000fe80000000000 */
[----:B-1----:R-:W2:Y:S04]  /*c510*/  LDL R0, [R1+0xa8] ;  /* 0x0000a80001007983 */ /* 0x002ea80000100800 */
[----:B------:R-:W1:Y:S01]  /*c520*/  MUFU.TANH R186, R15 ;  /* 0x0000000f00ba7308 */ /* 0x000e620000002400 */
[----:B---3--:R3:W-:Y:S09]  /*c530*/  STL [R1+0x5c], R3 ;  /* 0x00005c0301007387 */ /* 0x0087f20000100800 */
[----:B------:R-:W1:Y:S01]  /*c540*/  MUFU.TANH R183, R16 ;  /* 0x0000001000b77308 */ /* 0x000e620000002400 */
[----:B------:R-:W-:Y:S09]  /*c550*/  BAR.SYNC.DEFER_BLOCKING 0x0 ;  /* 0x0000000000007b1d */ /* 0x000ff20000010000 */
[----:B------:R1:W1:Y:S01]  /*c560*/  MUFU.TANH R180, R17 ;  /* 0x0000001100b47308 */ /* 0x0002620000002400 */
[C---:B------:R-:W-:Y:S09]  /*c570*/  HMMA.16816.F32.BF16 R20, R244.reuse, R4, R20 ;  /* 0x00000004f414723c */ /* 0x040ff20000041814 */
[----:B------:R-:W1:Y:S01]  /*c580*/  MUFU.TANH R182, R18 ;  /* 0x0000001200b67308 */ /* 0x000e620000002400 */
[C---:B------:R-:W-:Y:S09]  /*c590*/  HMMA.16816.F32.BF16 R24, R244.reuse, R6, R24 ;  /* 0x00000006f418723c */ /* 0x040ff20000041818 */
[----:B------:R1:W1:Y:S01]  /*c5a0*/  MUFU.TANH R181, R19 ;  /* 0x0000001300b57308 */ /* 0x0002620000002400 */
[C---:B----4-:R-:W-:Y:S04]  /*c5b0*/  HMMA.16816.F32.BF16 R28, R244.reuse, R8, R28 ;  /* 0x00000008f41c723c */ /* 0x050fe8000004181c */
[----:B------:R-:W-:Y:S04]  /*c5c0*/  FMUL.FTZ R20, R20, c[0x0][0x320] ;  /* 0x0000c80014147a20 */ /* 0x000fe80000410000 */
[----:B------:R-:W-:Y:S01]  /*c5d0*/  HMMA.16816.F32.BF16 R32, R244, R10, R32 ;  /* 0x0000000af420723c */ /* 0x000fe20000041820 */
[----:B------:R-:W4:Y:S03]  /*c5e0*/  MUFU.TANH R185, R12 ;  /* 0x0000000c00b97308 */ /* 0x000f260000002400 */
[----:B------:R-:W-:Y:S02]  /*c5f0*/  FMUL.FTZ R21, R21, c[0x0][0x320] ;  /* 0x0000c80015157a20 */ /* 0x000fe40000410000 */
[----:B------:R-:W-:Y:S02]  /*c600*/  FMUL.FTZ R22, R22, c[0x0][0x320] ;  /* 0x0000c80016167a20 */ /* 0x000fe40000410000 */
[----:B------:R-:W-:Y:S03]  /*c610*/  FMUL.FTZ R23, R23, c[0x0][0x320] ;  /* 0x0000c80017177a20 */ /* 0x000fe60000410000 */
[----:B------:R3:W2:Y:S05]  /*c620*/  MUFU.TANH R179, R20 ;  /* 0x0000001400b37308 */ /* 0x0006aa0000002400 */
[----:B-1----:R-:W-:Y:S02]  /*c630*/  FMUL.FTZ R17, R29, c[0x0][0x320] ;  /* 0x0000c8001d117a20 */ /* 0x002fe40000410000 */
[----:B------:R-:W-:Y:S02]  /*c640*/  FMUL.FTZ R19, R30, c[0x0][0x320] ;  /* 0x0000c8001e137a20 */ /* 0x000fe40000410000 */
[----:B------:R-:W-:Y:S01]  /*c650*/  FMUL.FTZ R18, R31, c[0x0][0x320] ;  /* 0x0000c8001f127a20 */ /* 0x000fe20000410000 */
[----:B------:R1:W1:Y:S03]  /*c660*/  MUFU.TANH R176, R21 ;  /* 0x0000001500b07308 */ /* 0x0002660000002400 */
[----:B------:R-:W-:Y:S02]  /*c670*/  FMUL.FTZ R14, R32, c[0x0][0x320] ;  /* 0x0000c800200e7a20 */ /* 0x000fe40000410000 */
[----:B------:R-:W-:Y:S02]  /*c680*/  FMUL.FTZ R13, R33, c[0x0][0x320] ;  /* 0x0000c800210d7a20 */ /* 0x000fe40000410000 */
[----:B------:R-:W-:Y:S02]  /*c690*/  FMUL.FTZ R16, R34, c[0x0][0x320] ;  /* 0x0000c80022107a20 */ /* 0x000fe40000410000 */
[----:B------:R-:W-:Y:S01]  /*c6a0*/  FMUL.FTZ R15, R35, c[0x0][0x320] ;  /* 0x0000c800230f7a20 */ /* 0x000fe20000410000 */
[----:B------:R4:W2:Y:S01]  /*c6b0*/  MUFU.TANH R178, R22 ;  /* 0x0000001600b27308 */ /* 0x0008a20000002400 */
[----:B---3--:R-:W-:Y:S09]  /*c6c0*/  FMUL.FTZ R20, R28, c[0x0][0x320] ;  /* 0x0000c8001c147a20 */ /* 0x008ff20000410000 */
[----:B------:R3:W2:Y:S01]  /*c6d0*/  MUFU.TANH R177, R23 ;  /* 0x0000001700b17308 */ /* 0x0006a20000002400 */
[----:B-1----:R-:W-:Y:S09]  /*c6e0*/  FMUL.FTZ R21, R25, c[0x0][0x320] ;  /* 0x0000c80019157a20 */ /* 0x002ff20000410000 */
[----:B------:R-:W1:Y:S01]  /*c6f0*/  MUFU.TANH R21, R21 ;  /* 0x0000001500157308 */ /* 0x000e620000002400 */
[----:B----4-:R-:W-:Y:S02]  /*c700*/  FMUL.FTZ R22, R24, c[0x0][0x320] ;  /* 0x0000c80018167a20 */ /* 0x010fe40000410000 */
[----:B------:R-:W-:Y:S07]  /*c710*/  FMUL.FTZ R24, R26, c[0x0][0x320] ;  /* 0x0000c8001a187a20 */ /* 0x000fee0000410000 */
[----:B------:R-:W4:Y:S01]  /*c720*/  MUFU.TANH R22, R22 ;  /* 0x0000001600167308 */ /* 0x000f220000002400 */
[----:B---3--:R-:W-:Y:S09]  /*c730*/  FMUL.FTZ R23, R27, c[0x0][0x320] ;  /* 0x0000c8001b177a20 */ /* 0x008ff20000410000 */
[----:B------:R-:W3:Y:S10]  /*c740*/  MUFU.TANH R24, R24 ;  /* 0x0000001800187308 */ /* 0x000ef40000002400 */
        /* <DEDUP_REMOVED lines=9> */
[----:B--2---:R-:W-:Y:S11]  /*c7e0*/  ISETP.GT.AND P0, PT, R2, R0, PT ;  /* 0x000000000200720c */ /* 0x004ff60003f04270 */
[----:B------:R-:W-:Y:S02]  /*c7f0*/  @!UPT UIADD3 URZ, URZ, URZ, URZ ;  /* 0x0000003f3f3ff290 */ /* 0x000fe4000fffe03f */
[----:B------:R-:W-:-:S05]  /*c800*/  @!P0 BRA `(.L_x_1063) ;  /* 0x0000068000008947 */ /* 0x000fca0003800000 */
[----:B-1-34-:R-:W1:Y:S01]  /*c810*/  S2R R12, SR_TID.X ;  /* 0x00000000000c7919 */ /* 0x01ae620000002100 */
[----:B------:R-:W-:Y:S03]  /*c820*/  IMAD.MOV.U32 R6, RZ, RZ, c[0x0][0x2b8] ;  /* 0x0000ae00ff067624 */ /* 0x000fe600078e00ff */
[----:B------:R-:W2:Y:S02]  /*c830*/  LDL R3, [R1+0xb4] ;  /* 0x0000b40001037983 */ /* 0x000ea40000100800 */
[----:B------:R-:W-:Y:S02]  /*c840*/  ISETP.NE.AND P2, PT, R6, 0x1, PT ;  /* 0x000000010600780c */ /* 0x000fe40003f45270 */
[----:B------:R-:W3:Y:S04]  /*c850*/  LDL.64 R4, [R1+0xc0] ;  /* 0x0000c00001047983 */ /* 0x000ee80000100a00 */
[----:B------:R-:W4:Y:S04]  /*c860*/  LDL.64 R28, [R1+0xb8] ;  /* 0x0000b800011c7983 */ /* 0x000f280000100a00 */
[----:B------:R-:W3:Y:S04]  /*c870*/  LDL R8, [R1+0xd0] ;  /* 0x0000d00001087983 */ /* 0x000ee80000100800 */
[----:B------:R-:W3:Y:S04]  /*c880*/  LDL R11, [R1+0x174] ;  /* 0x00017400010b7983 */ /* 0x000ee80000100800 */
[----:B------:R-:W4:Y:S01]  /*c890*/  LDL R26, [R1+0x94] ;  /* 0x00009400011a7983 */ /* 0x000f220000100800 */
[--C-:B-1----:R-:W-:Y:S02]  /*c8a0*/  SHF.R.S32.HI R0, RZ, 0x1f, R12.reuse ;  /* 0x0000001fff007819 */ /* 0x102fe4000001140c */
[----:B------:R-:W-:Y:S01]  /*c8b0*/  SHF.R.S32.HI R7, RZ, 0x1f, R12 ;  /* 0x0000001fff077819 */ /* 0x000fe2000001140c */
[----:B------:R-:W4:Y:S01]  /*c8c0*/  LDL R10, [R1+0x178] ;  /* 0x00017800010a7983 */ /* 0x000f220000100800 */
[-C--:B------:R-:W-:Y:S02]  /*c8d0*/  LEA.HI R0, R0, R12.reuse, RZ, 0x3 ;  /* 0x0000000c00007211 */ /* 0x080fe400078f18ff */
[----:B------:R-:W-:Y:S01]  /*c8e0*/  LEA.HI R7, R7, R12, RZ, 0x3 ;  /* 0x0000000c07077211 */ /* 0x000fe200078f18ff */
[----:B------:R-:W4:Y:S01]  /*c8f0*/  LDL R25, [R1+0x98] ;  /* 0x0000980001197983 */ /* 0x000f220000100800 */
[----:B------:R-:W-:Y:S02]  /*c900*/  LOP3.LUT R0, R0, 0xfffffff8, RZ, 0xc0, !PT ;  /* 0xfffffff800007812 */ /* 0x000fe400078ec0ff */
[----:B------:R-:W-:Y:S01]  /*c910*/  SHF.R.S32.HI R7, RZ, 0x3, R7 ;  /* 0x00000003ff077819 */ /* 0x000fe20000011407 */
[----:B------:R-:W4:Y:S02]  /*c920*/  LDL R6, [R1+0x9c] ;  /* 0x00009c0001067983 */ /* 0x000f240000100800 */
[----:B------:R-:W-:Y:S02]  /*c930*/  IMAD.IADD R0, R12, 0x1, -R0 ;  /* 0x000000010c007824 */ /* 0x000fe400078e0a00 */
[----:B------:R-:W4:Y:S02]  /*c940*/  LDL R12, [R1+0xd4] ;  /* 0x0000d400010c7983 */ /* 0x000f240000100800 */
[----:B------:R-:W-:Y:S02]  /*c950*/  IMAD R0, R0, 0x20, R7 ;  /* 0x0000002000007824 */ /* 0x000fe400078e0207 */
[----:B------:R-:W4:Y:S04]  /*c960*/  LDL R7, [R1+0x88] ;  /* 0x0000880001077983 */ /* 0x000f280000100800 */
[----:B------:R-:W4:Y:S01]  /*c970*/  LDL R9, [R1+0x17c] ;  /* 0x00017c0001097983 */ /* 0x000f220000100800 */
[----:B--2---:R-:W-:Y:S05]  /*c980*/  IMAD R2, R2, 0x40, R3 ;  /* 0x0000004002027824 */ /* 0x004fea00078e0203 */
[----:B------:R-:W-:Y:S05]  /*c990*/  IADD3 R2, R2, -0x40, R0 ;  /* 0xffffffc002027810 */ /* 0x000fea0007ffe000 */
[----:B------:R-:W-:Y:S04]  /*c9a0*/  @P2 IMAD.HI.U32 R3, R2, c[0x0][0x2bc], RZ ;  /* 0x0000af0002032a27 */ /* 0x000fe800078e00ff */
[----:B------:R-:W-:Y:S01]  /*c9b0*/  IMAD.MOV.U32 R0, RZ, RZ, R2 ;  /* 0x000000ffff007224 */ /* 0x000fe200078e0002 */
[----:B------:R-:W-:Y:S04]  /*c9c0*/  @P2 SHF.R.U32.HI R0, RZ, c[0x0][0x2c0], R3 ;  /* 0x0000b000ff002a19 */ /* 0x000fe80000011603 */
[C---:B---3--:R-:W-:Y:S04]  /*c9d0*/  @!P6 IADD3 R3, P0, R0.reuse, R4, RZ ;  /* 0x000000040003e210 */ /* 0x048fe80007f1e0ff */
[----:B----4-:R-:W-:Y:S01]  /*c9e0*/  @!P6 LEA.HI.X.SX32 R5, R0, R12, 0x1, P0 ;  /* 0x0000000c0005e211 */ /* 0x010fe200000f0eff */
[----:B------:R-:W-:Y:S01]  /*c9f0*/  IMAD.MOV.U32 R12, RZ, RZ, RZ ;  /* 0x000000ffff0c7224 */ /* 0x000fe200078e00ff */
[C---:B------:R-:W-:Y:S01]  /*ca00*/  @!P6 LEA R4, P0, R3.reuse, c[0x0][0x2a0], 0x2 ;  /* 0x0000a8000304ea11 */ /* 0x040fe200078010ff */
[----:B------:R-:W-:Y:S03]  /*ca10*/  IMAD.MOV R0, RZ, RZ, -R0 ;  /* 0x000000ffff007224 */ /* 0x000fe600078e0a00 */
[----:B------:R-:W-:Y:S01]  /*ca20*/  @!P6 LEA.HI.X R5, R3, c[0x0][0x2a4], R5, 0x2, P0 ;  /* 0x0000a9000305ea11 */ /* 0x000fe200000f1405 */
[----:B------:R-:W-:Y:S04]  /*ca30*/  IMAD R27, R0, c[0x0][0x2b8], R2 ;  /* 0x0000ae00001b7a24 */ /* 0x000fe800078e0202 */
[C---:B------:R-:W-:Y:S01]  /*ca40*/  IMAD.WIDE.U32 R2, R27.reuse, c[0x0][0x1e0], RZ ;  /* 0x000078001b027a25 */ /* 0x040fe200078e00ff */
[----:B------:R1:W2:Y:S01]  /*ca50*/  @!P6 LDG.E R12, [R4.64] ;  /* 0x00000006040ce981 */ /* 0x0002a2000c1e1900 */
[----:B------:R-:W-:Y:S03]  /*ca60*/  SHF.R.S32.HI R0, RZ, 0x1f, R27 ;  /* 0x0000001fff007819 */ /* 0x000fe6000001141b */
[----:B------:R3:W-:Y:S02]  /*ca70*/  STL [R1+0x8c], R27 ;  /* 0x00008c1b01007387 */ /* 0x0007e40000100800 */
[----:B------:R-:W-:Y:S04]  /*ca80*/  IMAD R0, R0, c[0x0][0x1e0], RZ ;  /* 0x0000780000007a24 */ /* 0x000fe800078e02ff */
[----:B------:R-:W-:Y:S04]  /*ca90*/  IMAD R0, R27, c[0x0][0x1e4], R0 ;  /* 0x000079001b007a24 */ /* 0x000fe800078e0200 */
[----:B------:R-:W-:Y:S01]  /*caa0*/  IMAD.IADD R3, R3, 0x1, R0 ;  /* 0x0000000103037824 */ /* 0x000fe200078e0200 */
[----:B-1----:R-:W4:Y:S01]  /*cab0*/  LDL R4, [R1+0x180] ;  /* 0x0001800001047983 */ /* 0x002f220000100800 */
[----:B---3--:R-:W-:Y:S01]  /*cac0*/  IMAD.SHL.U32 R27, R25, 0x2, RZ ;  /* 0x00000002191b7824 */ /* 0x008fe200078e00ff */
[----:B--2---:R-:W-:Y:S02]  /*cad0*/  SHF.R.S32.HI R5, RZ, 0x1f, R12 ;  /* 0x0000001fff057819 */ /* 0x004fe4000001140c */
[----:B------:R1:W-:Y:S01]  /*cae0*/  STL [R1+0x84], R12 ;  /* 0x0000840c01007387 */ /* 0x0003e20000100800 */
[----:B------:R-:W-:Y:S04]  /*caf0*/  IMAD.WIDE.U32 R2, R12, c[0x0][0x1f0], R2 ;  /* 0x00007c000c027a25 */ /* 0x000fe800078e0002 */
[----:B------:R-:W-:Y:S01]  /*cb00*/  IMAD R5, R5, c[0x0][0x1f0], RZ ;  /* 0x00007c0005057a24 */ /* 0x000fe200078e02ff */
[----:B------:R-:W-:Y:S01]  /*cb10*/  IADD3 R0, P0, R28, R2, RZ ;  /* 0x000000021c007210 */ /* 0x000fe20007f1e0ff */
[----:B------:R-:W-:Y:S02]  /*cb20*/  IMAD.SHL.U32 R28, R26, 0x2, RZ ;  /* 0x000000021a1c7824 */ /* 0x000fe400078e00ff */
[----:B------:R-:W-:Y:S05]  /*cb30*/  IMAD R5, R12, c[0x0][0x1f4], R5 ;  /* 0x00007d000c057a24 */ /* 0x000fea00078e0205 */
[----:B------:R-:W-:Y:S02]  /*cb40*/  IADD3.X R5, R8, R3, R5, P0, !PT ;  /* 0x0000000308057210 */ /* 0x000fe400007fe405 */
[C---:B------:R-:W-:Y:S04]  /*cb50*/  LEA R8, P0, R0.reuse, c[0x0][0x1c8], 0x1 ;  /* 0x0000720000087a11 */ /* 0x040fe800078008ff */
[----:B------:R-:W-:Y:S02]  /*cb60*/  LEA.HI.X R5, R0, c[0x0][0x1cc], R5, 0x1, P0 ;  /* 0x0000730000057a11 */ /* 0x000fe400000f0c05 */
[----:B-1----:R-:W-:Y:S01]  /*cb70*/  SHF.L.U64.HI R12, R26, 0x1, R11 ;  /* 0x000000011a0c7819 */ /* 0x002fe2000001020b */
[C---:B------:R-:W-:Y:S01]  /*cb80*/  IMAD.SHL.U32 R26, R6.reuse, 0x2, RZ ;  /* 0x00000002061a7824 */ /* 0x040fe200078e00ff */
[----:B------:R-:W-:Y:S01]  /*cb90*/  SHF.L.U64.HI R11, R25, 0x1, R10 ;  /* 0x00000001190b7819 */ /* 0x000fe2000001020a */
[C---:B------:R-:W-:Y:S01]  /*cba0*/  IMAD.SHL.U32 R25, R7.reuse, 0x2, RZ ;  /* 0x0000000207197824 */ /* 0x040fe200078e00ff */
[----:B------:R-:W-:Y:S02]  /*cbb0*/  SHF.L.U64.HI R10, R6, 0x1, R9 ;  /* 0x00000001060a7819 */ /* 0x000fe40000010209 */
[----:B----4-:R-:W-:Y:S01]  /*cbc0*/  SHF.L.U64.HI R9, R7, 0x1, R4 ;  /* 0x0000000107097819 */ /* 0x010fe20000010204 */
[----:B------:R-:W-:-:S05]  /*cbd0*/  BRA.DIV ~URZ, `(.L_x_1064) ;  /* 0x000065727f007947 */ /* 0x000fca000b800000 */
[----:B------:R1:W2:Y:S02]  /*cbe0*/  SHFL.IDX PT, R4, R5, RZ, 0x181f ;  /* 0x00181fff05047589 */ /* 0x0002a400000e0000 */
.L_x_1093:
[----:B------:R-:W-:-:S05]  /*cbf0*/  BRA.DIV ~URZ, `(.L_x_1065) ;  /* 0x000065c27f007947 */ /* 0x000fca000b800000 */
[----:B------:R-:W3:Y:S01]  /*cc00*/  LDL R29, [R1+0x54] ;  /* 0x00005400011d7983 */ /* 0x000ee20000100800 */
[----:B------:R-:W-:Y:S03]  /*cc10*/  IADD3 R2, -R132, 0x10, RZ ;  /* 0x0000001084027810 */ /* 0x000fe60007ffe1ff */
[----:B------:R-:W4:Y:S01]  /*cc20*/  SHFL.IDX PT, R0, R8, RZ, 0x181f ;  /* 0x00181fff08007589 */ /* 0x000f2200000e0000 */
[----:B------:R-:W-:Y:S04]  /*cc30*/  LOP3.LUT R2, R2, 0xf, RZ, 0xc0, !PT ;  /* 0x0000000f02027812 */ /* 0x000fe800078ec0ff */
[----:B----4-:R-:W-:Y:S04]  /*cc40*/  IADD3 R2, P1, P0, R2, R0, R25 ;  /* 0x0000000002027210 */ /* 0x010fe8000783e019 */
[----:B--2---:R-:W-:Y:S02]  /*cc50*/  IADD3.X R3, RZ, R4, R9, P1, P0 ;  /* 0x00000004ff037210 */ /* 0x004fe40000fe0409 */
[----:B------:R-:W-:Y:S11]  /*cc60*/  ISETP.NE.U32.AND P0, PT, R132, RZ, PT ;  /* 0x000000ff8400720c */ /* 0x000ff60003f05070 */
[----:B------:R-:W-:Y:S02]  /*cc70*/  @!UPT UIADD3 URZ, URZ, URZ, URZ ;  /* 0x0000003f3f3ff290 */ /* 0x000fe4000fffe03f */
[----:B------:R-:W-:Y:S01]  /*cc80*/  @!PT LDS RZ, [RZ] ;  /* 0x00000000fffff984 */ /* 0x000fe20000000800 */
[----:B------:R-:W-:Y:S01]  /*cc90*/  @!PT LDS RZ, [RZ] ;  /* 0x00000000fffff984 */ /* 0x000fe20000000800 */
[----:B---3--:R2:W-:Y:S02]  /*cca0*/  LDGSTS.E.BYPASS.LTC128B.128.ZFILL [R29+0x10100], [R2.64], P0 ;  /* 0x10100000021d7fae */ /* 0x0085e40008141d46 */
[----:B--2---:R-:W-:Y:S05]  /*ccb0*/  IADD3 R2, P0, R0, R26, RZ ;  /* 0x0000001a00027210 */ /* 0x004fea0007f1e0ff */
[----:B------:R-:W-:Y:S05]  /*ccc0*/  IMAD.X R3, R4, 0x1, R10, P0 ;  /* 0x0000000104037824 */ /* 0x000fea00000e060a */
[----:B------:R2:W-:Y:S02]  /*ccd0*/  LDGSTS.E.BYPASS.LTC128B.128 [R29+0x12100], [R2.64], !P5 ;  /* 0x12100000021d7fae */ /* 0x0005e4000e901d46 */
[----:B--2---:R-:W-:Y:S05]  /*cce0*/  IADD3 R2, P0, R0, R27, RZ ;  /* 0x0000001b00027210 */ /* 0x004fea0007f1e0ff */
[----:B------:R-:W-:Y:S01]  /*ccf0*/  IMAD.X R3, R4, 0x1, R11, P0 ;  /* 0x0000000104037824 */ /* 0x000fe200000e060b */
[----:B------:R-:W-:Y:S02]  /*cd00*/  IADD3 R6, P0, R0, R28, RZ ;  /* 0x0000001c00067210 */ /* 0x000fe40007f1e0ff */
[----:B------:R2:W3:Y:S03]  /*cd10*/  SHFL.IDX PT, R0, R8, 0x1, 0x181f ;  /* 0x00381f0008007f89 */ /* 0x0004e600000e0000 */
[----:B------:R-:W-:Y:S01]  /*cd20*/  IMAD.X R7, R4, 0x1, R12, P0 ;  /* 0x0000000104077824 */ /* 0x000fe200000e060c */
[----:B------:R2:W-:Y:S04]  /*cd30*/  LDGSTS.E.BYPASS.LTC128B.128 [R29+0x14100], [R2.64], !P4 ;  /* 0x14100000021d7fae */ /* 0x0005e8000e101d46 */
[----:B------:R2:W4:Y:S04]  /*cd40*/  SHFL.IDX PT, R4, R5, 0x1, 0x181f ;  /* 0x00381f0005047f89 */ /* 0x00052800000e0000 */
[----:B------:R2:W-:Y:S02]  /*cd50*/  LDGSTS.E.BYPASS.LTC128B.128 [R29+0x16100], [R6.64], !P3 ;  /* 0x16100000061d7fae */ /* 0x0005e4000d901d46 */
.L_x_1094:
[----:B-12---:R-:W2:Y:S01]  /*cd60*/  LDL R5, [R1+0x54] ;  /* 0x0000540001057983 */ /* 0x006ea20000100800 */
[C---:B------:R-:W-:Y:S02]  /*cd70*/  IADD3 R2, -R132.reuse, 0x10, RZ ;  /* 0x0000001084027810 */ /* 0x040fe40007ffe1ff */
[----:B------:R-:W-:Y:S02]  /*cd80*/  ISETP.NE.U32.AND P0, PT, R132, RZ, PT ;  /* 0x000000ff8400720c */ /* 0x000fe40003f05070 */
[----:B------:R-:W-:Y:S04]  /*cd90*/  LOP3.LUT R2, R2, 0xf, RZ, 0xc0, !PT ;  /* 0x0000000f02027812 */ /* 0x000fe800078ec0ff */
[----:B---3--:R-:W-:Y:S04]  /*cda0*/  IADD3 R2, P2, P1, R2, R0, R25 ;  /* 0x0000000002027210 */ /* 0x008fe8000795e019 */
[----:B----4-:R-:W-:Y:S02]  /*cdb0*/  IADD3.X R3, RZ, R4, R9, P2, P1 ;  /* 0x00000004ff037210 */ /* 0x010fe400017e2409 */
[----:B------:R-:W-:Y:S05]  /*cdc0*/  IADD3 R6, P1, R0, R27, RZ ;  /* 0x0000001b00067210 */ /* 0x000fea0007f3e0ff */
[----:B------:R-:W-:Y:S01]  /*cdd0*/  IMAD.X R7, R4, 0x1, R11, P1 ;  /* 0x0000000104077824 */ /* 0x000fe200008e060b */
[----:B------:R-:W-:Y:S01]  /*cde0*/  @!PT LDS RZ, [RZ] ;  /* 0x00000000fffff984 */ /* 0x000fe20000000800 */
[----:B------:R-:W-:Y:S01]  /*cdf0*/  @!PT LDS RZ, [RZ] ;  /* 0x00000000fffff984 */ /* 0x000fe20000000800 */
[----:B------:R-:W-:Y:S01]  /*ce00*/  @!PT LDS RZ, [RZ] ;  /* 0x00000000fffff984 */ /* 0x000fe20000000800 */
[----:B--2---:R1:W-:Y:S01]  /*ce10*/  LDGSTS.E.BYPASS.LTC128B.128.ZFILL [R5+0x11100], [R2.64], P0 ;  /* 0x1110000002057fae */ /* 0x0043e20008141d46 */
[----:B------:R-:W-:Y:S05]  /*ce20*/  IADD3 R8, P0, R0, R26, RZ ;  /* 0x0000001a00087210 */ /* 0x000fea0007f1e0ff */
[----:B------:R-:W-:Y:S05]  /*ce30*/  IMAD.X R9, R4, 0x1, R10, P0 ;  /* 0x0000000104097824 */ /* 0x000fea00000e060a */
[----:B------:R2:W-:Y:S04]  /*ce40*/  LDGSTS.E.BYPASS.LTC128B.128 [R5+0x13100], [R8.64], !P5 ;  /* 0x1310000008057fae */ /* 0x0005e8000e901d46 */
[----:B------:R2:W-:Y:S01]  /*ce50*/  LDGSTS.E.BYPASS.LTC128B.128 [R5+0x15100], [R6.64], !P4 ;  /* 0x1510000006057fae */ /* 0x0005e2000e101d46 */
[----:B-1----:R-:W-:Y:S05]  /*ce60*/  IADD3 R2, P0, R0, R28, RZ ;  /* 0x0000001c00027210 */ /* 0x002fea0007f1e0ff */
[----:B------:R-:W-:Y:S05]  /*ce70*/  IMAD.X R3, R4, 0x1, R12, P0 ;  /* 0x0000000104037824 */ /* 0x000fea00000e060c */
[----:B------:R2:W-:Y:S03]  /*ce80*/  LDGSTS.E.BYPASS.LTC128B.128 [R5+0x17100], [R2.64], !P3 ;  /* 0x1710000002057fae */ /* 0x0005e6000d901d46 */
.L_x_1063:
[----:B-1-34-:R-:W-:Y:S05]  /*ce90*/  BSYNC B0 ;  /* 0x0000000000007941 */ /* 0x01afea0003800000 */
.L_x_1062:
[----:B--2---:R-:W-:Y:S01]  /*cea0*/  FMNMX.FTZ R2, R188, R133, !PT ;  /* 0x00000085bc027209 */ /* 0x004fe20007810000 */
[----:B------:R-:W2:Y:S04]  /*ceb0*/  LDL R0, [R1+0x58] ;  /* 0x0000580001007983 */ /* 0x000ea80000100800 */
[----:B------:R-:W3:Y:S04]  /*cec0*/  LDL R5, [R1+0x60] ;  /* 0x0000600001057983 */ /* 0x000ee80000100800 */
[----:B------:R-:W4:Y:S04]  /*ced0*/  LDL R4, [R1+0x64] ;  /* 0x0000640001047983 */ /* 0x000f280000100800 */
[----:B------:R-:W4:Y:S04]  /*cee0*/  LDL R3, [R1+0x5c] ;  /* 0x00005c0001037983 */ /* 0x000f280000100800 */
[----:B------:R-:W0:Y:S01]  /*cef0*/  LDGDEPBAR ;  /* 0x00000000000079af */ /* 0x000e220000000000 */
[----:B--2---:R-:W-:Y:S02]  /*cf00*/  FMNMX.FTZ R0, R0, R134, !PT ;  /* 0x0000008600007209 */ /* 0x004fe40007810000 */
[----:B---3--:R-:W-:Y:S02]  /*cf10*/  FMNMX.FTZ R2, R5, R2, !PT ;  /* 0x0000000205027209 */ /* 0x008fe40007810000 */
[----:B----4-:R-:W-:Y:S02]  /*cf20*/  FMNMX.FTZ R0, R4, R0, !PT ;  /* 0x0000000004007209 */ /* 0x010fe40007810000 */
        /* <DEDUP_REMOVED lines=36> */
.L_x_1095:
[----:B------:R-:W3:Y:S01]  /*d170*/  LDL.LU R2, [R1+0x60] ;  /* 0x0000600001027983 */ /* 0x000ee20000300800 */
[----:B--2---:R-:W-:Y:S01]  /*d180*/  FMNMX.FTZ R3, R0, R4, !PT ;  /* 0x0000000400037209 */ /* 0x004fe20007810000 */
[C---:B-1----:R-:W-:Y:S01]  /*d190*/  FMUL.FTZ R4, R132.reuse, c[0x0][0x2d0] ;  /* 0x0000b40084047a20 */ /* 0x042fe20000410000 */
[----:B------:R-:W-:Y:S01]  /*d1a0*/  WARPSYNC 0xffffffff ;  /* 0xffffffff00007948 */ /* 0x000fe20003800000 */
[----:B------:R-:W2:Y:S01]  /*d1b0*/  LDL.LU R32, [R1+0xa4] ;  /* 0x0000a40001207983 */ /* 0x000ea20000300800 */
[----:B------:R-:W-:Y:S02]  /*d1c0*/  FADD.FTZ R0, -R132, R133 ;  /* 0x0000008584007221 */ /* 0x000fe40000010100 */
[--C-:B------:R-:W-:Y:S01]  /*d1d0*/  FFMA.FTZ R7, R188, c[0x0][0x2d0], -R4.reuse ;  /* 0x0000b400bc077a23 */ /* 0x100fe20000010804 */
[----:B------:R-:W4:Y:S01]  /*d1e0*/  LDL.LU R31, [R1+0x58] ;  /* 0x00005800011f7983 */ /* 0x000f220000300800 */
[----:B------:R-:W-:Y:S02]  /*d1f0*/  FMUL.FTZ R0, R0, c[0x0][0x2d0] ;  /* 0x0000b40000007a20 */ /* 0x000fe40000410000 */
[--C-:B------:R-:W-:Y:S01]  /*d200*/  FFMA.FTZ R29, R176, c[0x0][0x2d0], -R4.reuse ;  /* 0x0000b400b01d7a23 */ /* 0x100fe20000010804 */
[----:B------:R-:W2:Y:S01]  /*d210*/  LDL.LU R30, [R1+0x64] ;  /* 0x00006400011e7983 */ /* 0x000ea20000300800 */
[----:B------:R-:W-:Y:S01]  /*d220*/  MUFU.EX2 R7, R7 ;  /* 0x0000000700077308 */ /* 0x000fe20000000800 */
[--C-:B------:R-:W-:Y:S02]  /*d230*/  FFMA.FTZ R10, R20, c[0x0][0x2d0], -R4.reuse ;  /* 0x0000b400140a7a23 */ /* 0x100fe40000010804 */
[----:B------:R-:W2:Y:S01]  /*d240*/  LDL.LU R27, [R1+0x5c] ;  /* 0x00005c00011b7983 */ /* 0x000ea20000300800 */
[--C-:B------:R-:W-:Y:S02]  /*d250*/  FFMA.FTZ R28, R21, c[0x0][0x2d0], -R4.reuse ;  /* 0x0000b400151c7a23 */ /* 0x100fe40000010804 */
[--C-:B------:R-:W-:Y:S02]  /*d260*/  FFMA.FTZ R5, R191, c[0x0][0x2d0], -R4.reuse ;  /* 0x0000b400bf057a23 */ /* 0x100fe40000010804 */
[--C-:B------:R-:W-:Y:S02]  /*d270*/  FFMA.FTZ R183, R183, c[0x0][0x2d0], -R4.reuse ;  /* 0x0000b400b7b77a23 */ /* 0x100fe40000010804 */
[----:B------:R4:W-:Y:S01]  /*d280*/  MUFU.EX2 R9, R5 ;  /* 0x0000000500097308 */ /* 0x0009e20000000800 */
[--C-:B------:R-:W-:Y:S02]  /*d290*/  FFMA.FTZ R14, R14, c[0x0][0x2d0], -R4.reuse ;  /* 0x0000b4000e0e7a23 */ /* 0x100fe40000010804 */
[--C-:B------:R-:W-:Y:S02]  /*d2a0*/  FFMA.FTZ R26, R13, c[0x0][0x2d0], -R4.reuse ;  /* 0x0000b4000d1a7a23 */ /* 0x100fe40000010804 */
        /* <DEDUP_REMOVED lines=8> */
[----:B---3--:R-:W-:Y:S03]  /*d330*/  FFMA.FTZ R6, R2, c[0x0][0x2d0], -R4 ;  /* 0x0000b40002067a23 */ /* 0x008fe60000010804 */
[----:B------:R-:W1:Y:S01]  /*d340*/  MUFU.EX2 R2, R0 ;  /* 0x0000000000027308 */ /* 0x000e620000000800 */
[----:B------:R-:W-:Y:S04]  /*d350*/  FMUL.FTZ R4, R3, c[0x0][0x2d0] ;  /* 0x0000b40003047a20 */ /* 0x000fe80000410000 */
[--C-:B------:R-:W-:Y:S02]  /*d360*/  FFMA.FTZ R189, R177, c[0x0][0x2d0], -R4.reuse ;  /* 0x0000b400b1bd7a23 */ /* 0x100fe40000010804 */
[--C-:B----4-:R-:W-:Y:S02]  /*d370*/  FFMA.FTZ R5, R31, c[0x0][0x2d0], -R4.reuse ;  /* 0x0000b4001f057a23 */ /* 0x110fe40000010804 */
[--C-:B------:R-:W-:Y:S01]  /*d380*/  FFMA.FTZ R22, R16, c[0x0][0x2d0], -R4.reuse ;  /* 0x0000b40010167a23 */ /* 0x100fe20000010804 */
[----:B------:R-:W3:Y:S01]  /*d390*/  MUFU.EX2 R176, R6 ;  /* 0x0000000600b07308 */ /* 0x000ee20000000800 */
[--C-:B------:R-:W-:Y:S02]  /*d3a0*/  FFMA.FTZ R190, R190, c[0x0][0x2d0], -R4.reuse ;  /* 0x0000b400bebe7a23 */ /* 0x100fe40000010804 */
[--C-:B------:R-:W-:Y:S02]  /*d3b0*/  FFMA.FTZ R182, R182, c[0x0][0x2d0], -R4.reuse ;  /* 0x0000b400b6b67a23 */ /* 0x100fe40000010804 */
[--C-:B--2---:R-:W-:Y:S02]  /*d3c0*/  FFMA.FTZ R133, R27, c[0x0][0x2d0], -R4.reuse ;  /* 0x0000b4001b857a23 */ /* 0x104fe40000010804 */
[--C-:B------:R-:W-:Y:S02]  /*d3d0*/  FFMA.FTZ R181, R181, c[0x0][0x2d0], -R4.reuse ;  /* 0x0000b400b5b57a23 */ /* 0x100fe40000010804 */
[--C-:B------:R-:W-:Y:S01]  /*d3e0*/  FFMA.FTZ R27, R24, c[0x0][0x2d0], -R4.reuse ;  /* 0x0000b400181b7a23 */ /* 0x100fe20000010804 */
[----:B------:R2:W-:Y:S01]  /*d3f0*/  MUFU.EX2 R177, R5 ;  /* 0x0000000500b17308 */ /* 0x0005e20000000800 */
[--C-:B------:R-:W-:Y:S02]  /*d400*/  FFMA.FTZ R23, R23, c[0x0][0x2d0], -R4.reuse ;  /* 0x0000b40017177a23 */ /* 0x100fe40000010804 */
[----:B------:R-:W-:Y:S02]  /*d410*/  FFMA.FTZ R19, R19, c[0x0][0x2d0], -R4 ;  /* 0x0000b40013137a23 */ /* 0x000fe40000010804 */
[C---:B-1----:R-:W-:Y:S02]  /*d420*/  FFMA.FTZ R0, R2.reuse, R32, R7 ;  /* 0x0000002002007223 */ /* 0x042fe40000010007 */
[C---:B------:R-:W-:Y:S02]  /*d430*/  FMUL.FTZ R32, R2.reuse, R136 ;  /* 0x0000008802207220 */ /* 0x040fe40000410000 */
[----:B------:R-:W4:Y:S01]  /*d440*/  LDL.LU R136, [R1+0xa0] ;  /* 0x0000a00001887983 */ /* 0x000f220000300800 */
[C---:B------:R-:W-:Y:S01]  /*d450*/  FMUL.FTZ R21, R2.reuse, R149 ;  /* 0x0000009502157220 */ /* 0x040fe20000410000 */
[----:B------:R-:W-:Y:S01]  /*d460*/  MOV R149, R10 ;  /* 0x0000000a00957202 */ /* 0x000fe20000000f00 */
[----:B------:R-:W-:Y:S01]  /*d470*/  FMUL.FTZ R33, R2, R137 ;  /* 0x0000008902217220 */ /* 0x000fe20000410000 */
[----:B------:R-:W-:Y:S01]  /*d480*/  MUFU.EX2 R189, R189 ;  /* 0x000000bd00bd7308 */ /* 0x000fe20000000800 */
[C---:B---3--:R-:W-:Y:S01]  /*d490*/  FADD.FTZ R6, R176.reuse, R0 ;  /* 0x00000000b0067221 */ /* 0x048fe20000010000 */
[----:B------:R-:W-:Y:S01]  /*d4a0*/  F2FP.BF16.PACK_AB R176, R176, R7 ;  /* 0x00000007b0b0723e */ /* 0x000fe200000010ff */
[----:B------:R-:W-:Y:S01]  /*d4b0*/  FADD.FTZ R0, -R3, R134 ;  /* 0x0000008603007221 */ /* 0x000fe20000010100 */
[----:B------:R-:W-:Y:S01]  /*d4c0*/  MOV R134, R12 ;  /* 0x0000000c00867202 */ /* 0x000fe20000000f00 */
[----:B------:R-:W-:Y:S02]  /*d4d0*/  FMUL.FTZ R16, R2, R152 ;  /* 0x0000009802107220 */ /* 0x000fe40000410000 */
[----:B------:R-:W-:Y:S02]  /*d4e0*/  FMUL.FTZ R0, R0, c[0x0][0x2d0] ;  /* 0x0000b40000007a20 */ /* 0x000fe40000410000 */
[----:B------:R-:W-:Y:S02]  /*d4f0*/  FFMA.FTZ R7, R30, c[0x0][0x2d0], -R4 ;  /* 0x0000b4001e077a23 */ /* 0x000fe40000010804 */
[C---:B------:R-:W-:Y:S02]  /*d500*/  FMUL.FTZ R12, R2.reuse, R156 ;  /* 0x0000009c020c7220 */ /* 0x040fe40000410000 */
[----:B------:R-:W1:Y:S01]  /*d510*/  MUFU.EX2 R0, R0 ;  /* 0x0000000000007308 */ /* 0x000e620000000800 */
[C---:B------:R-:W-:Y:S02]  /*d520*/  FMUL.FTZ R13, R2.reuse, R157 ;  /* 0x0000009d020d7220 */ /* 0x040fe40000410000 */
[----:B------:R-:W-:Y:S02]  /*d530*/  FMUL.FTZ R17, R2, R153 ;  /* 0x0000009902117220 */ /* 0x000fe40000410000 */
[----:B------:R-:W-:Y:S02]  /*d540*/  FADD.FTZ R6, R9, R6 ;  /* 0x0000000609067221 */ /* 0x000fe40000010000 */
[----:B------:R-:W-:Y:S02]  /*d550*/  FFMA.FTZ R18, R18, c[0x0][0x2d0], -R4 ;  /* 0x0000b40012127a23 */ /* 0x000fe40000010804 */
[----:B------:R-:W-:Y:S01]  /*d560*/  FADD.FTZ R188, R8, R6 ;  /* 0x0000000608bc7221 */ /* 0x000fe20000010000 */
[----:B------:R3:W-:Y:S01]  /*d570*/  MUFU.EX2 R153, R7 ;  /* 0x0000000700997308 */ /* 0x0007e20000000800 */
[----:B--2---:R-:W-:Y:S01]  /*d580*/  FMUL.FTZ R5, R2, R165 ;  /* 0x000000a502057220 */ /* 0x004fe20000410000 */
[----:B------:R-:W-:Y:S01]  /*d590*/  MOV R165, R22 ;  /* 0x0000001600a57202 */ /* 0x000fe20000000f00 */
[--C-:B------:R-:W-:Y:S02]  /*d5a0*/  FFMA.FTZ R187, R187, c[0x0][0x2d0], -R4.reuse ;  /* 0x0000b400bbbb7a23 */ /* 0x100fe40000010804 */
[--C-:B------:R-:W-:Y:S02]  /*d5b0*/  FFMA.FTZ R186, R186, c[0x0][0x2d0], -R4.reuse ;  /* 0x0000b400baba7a23 */ /* 0x100fe40000010804 */
[--C-:B------:R-:W-:Y:S01]  /*d5c0*/  FFMA.FTZ R191, R178, c[0x0][0x2d0], -R4.reuse ;  /* 0x0000b400b2bf7a23 */ /* 0x100fe20000010804 */
[----:B------:R-:W-:Y:S01]  /*d5d0*/  F2FP.BF16.PACK_AB R178, R8, R9 ;  /* 0x0000000908b2723e */ /* 0x000fe200000010ff */
[----:B------:R-:W-:Y:S01]  /*d5e0*/  FFMA.FTZ R15, R15, c[0x0][0x2d0], -R4 ;  /* 0x0000b4000f0f7a23 */ /* 0x000fe20000010804 */
[----:B------:R-:W-:Y:S01]  /*d5f0*/  MUFU.EX2 R156, R133 ;  /* 0x00000085009c7308 */ /* 0x000fe20000000800 */
[C---:B------:R-:W-:Y:S02]  /*d600*/  FMUL.FTZ R4, R2.reuse, R164 ;  /* 0x000000a402047220 */ /* 0x040fe40000410000 */
[----:B------:R-:W-:Y:S01]  /*d610*/  FMUL.FTZ R8, R2, R160 ;  /* 0x000000a002087220 */ /* 0x000fe20000410000 */
[----:B------:R-:W-:Y:S01]  /*d620*/  MOV R164, R15 ;  /* 0x0000000f00a47202 */ /* 0x000fe20000000f00 */
[C---:B-1----:R-:W-:Y:S01]  /*d630*/  FMUL.FTZ R10, R0.reuse, R162 ;  /* 0x000000a2000a7220 */ /* 0x042fe20000410000 */
[----:B------:R-:W-:Y:S01]  /*d640*/  MOV R160, R18 ;  /* 0x0000001200a07202 */ /* 0x000fe20000000f00 */
[----:B------:R-:W2:Y:S01]  /*d650*/  LDL R162, [R1+0x38] ;  /* 0x0000380001a27983 */ /* 0x000ea20000100800 */
[C---:B------:R-:W-:Y:S02]  /*d660*/  FMUL.FTZ R34, R0.reuse, R138 ;  /* 0x0000008a00227220 */ /* 0x040fe40000410000 */
[C---:B------:R-:W-:Y:S01]  /*d670*/  FMUL.FTZ R35, R0.reuse, R139 ;  /* 0x0000008b00237220 */ /* 0x040fe20000410000 */
[----:B------:R-:W1:Y:S01]  /*d680*/  MUFU.EX2 R157, R190 ;  /* 0x000000be009d7308 */ /* 0x000e620000000800 */
[C---:B------:R-:W-:Y:S01]  /*d690*/  FMUL.FTZ R6, R0.reuse, R166 ;  /* 0x000000a600067220 */ /* 0x040fe20000410000 */
[----:B------:R-:W-:Y:S01]  /*d6a0*/  MOV R166, R14 ;  /* 0x0000000e00a67202 */ /* 0x000fe20000000f00 */
[C---:B---3--:R-:W-:Y:S01]  /*d6b0*/  FMUL.FTZ R7, R0.reuse, R167 ;  /* 0x000000a700077220 */ /* 0x048fe20000410000 */
[----:B------:R-:W-:Y:S01]  /*d6c0*/  MOV R167, R11 ;  /* 0x0000000b00a77202 */ /* 0x000fe20000000f00 */
[----:B------:R-:W-:Y:S02]  /*d6d0*/  FMUL.FTZ R14, R0, R158 ;  /* 0x0000009e000e7220 */ /* 0x000fe40000410000 */
[----:B------:R-:W3:Y:S01]  /*d6e0*/  LDL R158, [R1] ;  /* 0x00000000019e7983 */ /* 0x000ee20000100800 */
[----:B------:R-:W-:Y:S01]  /*d6f0*/  FMUL.FTZ R9, R2, R161 ;  /* 0x000000a102097220 */ /* 0x000fe20000410000 */
[----:B------:R-:W-:Y:S01]  /*d700*/  MOV R161, R19 ;  /* 0x0000001300a17202 */ /* 0x000fe20000000f00 */
[C---:B------:R-:W-:Y:S01]  /*d710*/  FMUL.FTZ R11, R0.reuse, R163 ;  /* 0x000000a3000b7220 */ /* 0x040fe20000410000 */
[----:B------:R-:W4:Y:S01]  /*d720*/  MUFU.EX2 R133, R185 ;  /* 0x000000b900857308 */ /* 0x000f220000000800 */
[C---:B------:R-:W-:Y:S02]  /*d730*/  FMUL.FTZ R15, R0.reuse, R159 ;  /* 0x0000009f000f7220 */ /* 0x040fe40000410000 */
[C---:B------:R-:W-:Y:S02]  /*d740*/  FMUL.FTZ R18, R0.reuse, R154 ;  /* 0x0000009a00127220 */ /* 0x040fe40000410000 */
[----:B------:R-:W-:Y:S02]  /*d750*/  FMUL.FTZ R19, R0, R155 ;  /* 0x0000009b00137220 */ /* 0x000fe40000410000 */
[C---:B------:R-:W-:Y:S01]  /*d760*/  FMUL.FTZ R20, R2.reuse, R148 ;  /* 0x0000009402147220 */ /* 0x040fe20000410000 */
[----:B------:R-:W-:Y:S01]  /*d770*/  MOV R148, R25 ;  /* 0x0000001900947202 */ /* 0x000fe20000000f00 */
[C---:B------:R-:W-:Y:S01]  /*d780*/  FMUL.FTZ R24, R2.reuse, R144 ;  /* 0x0000009002187220 */ /* 0x040fe20000410000 */
[----:B------:R-:W-:Y:S01]  /*d790*/  MOV R144, R29 ;  /* 0x0000001d00907202 */ /* 0x000fe20000000f00 */
[----:B------:R-:W-:Y:S01]  /*d7a0*/  FMUL.FTZ R29, R2, R141 ;  /* 0x0000008d021d7220 */ /* 0x000fe20000410000 */
[----:B------:R-:W-:Y:S01]  /*d7b0*/  MOV R141, R23 ;  /* 0x00000017008d7202 */ /* 0x000fe20000000f00 */
[C---:B------:R-:W-:Y:S01]  /*d7c0*/  FMUL.FTZ R23, R0.reuse, R151 ;  /* 0x0000009700177220 */ /* 0x040fe20000410000 */
[----:B-1----:R-:W-:Y:S01]  /*d7d0*/  F2FP.BF16.PACK_AB R179, R157, R156 ;  /* 0x0000009c9db3723e */ /* 0x002fe200000010ff */
[----:B------:R-:W-:Y:S01]  /*d7e0*/  FMUL.FTZ R22, R0, R150 ;  /* 0x0000009600167220 */ /* 0x000fe20000410000 */
[----:B------:R-:W-:Y:S01]  /*d7f0*/  MOV R155, R144 ;  /* 0x00000090009b7202 */ /* 0x000fe20000000f00 */
[C---:B------:R-:W-:Y:S01]  /*d800*/  FMUL.FTZ R25, R2.reuse, R145 ;  /* 0x0000009102197220 */ /* 0x040fe20000410000 */
[----:B------:R-:W-:Y:S01]  /*d810*/  MOV R145, R28 ;  /* 0x0000001c00917202 */ /* 0x000fe20000000f00 */
[----:B------:R-:W-:Y:S01]  /*d820*/  FMUL.FTZ R28, R2, R140 ;  /* 0x0000008c021c7220 */ /* 0x000fe20000410000 */
[----:B------:R-:W-:Y:S01]  /*d830*/  MOV R140, R27 ;  /* 0x0000001b008c7202 */ /* 0x000fe20000000f00 */
[----:B------:R-:W-:Y:S01]  /*d840*/  FMUL.FTZ R27, R0, R147 ;  /* 0x00000093001b7220 */ /* 0x000fe20000410000 */
[----:B------:R-:W-:Y:S01]  /*d850*/  MOV R150, R134 ;  /* 0x0000008600967202 */ /* 0x000fe20000000f00 */
[C---:B-----5:R-:W-:Y:S01]  /*d860*/  FMUL.FTZ R36, R2.reuse, R36 ;  /* 0x0000002402247220 */ /* 0x060fe20000410000 */
[----:B------:R-:W-:Y:S01]  /*d870*/  MUFU.EX2 R144, R183 ;  /* 0x000000b700907308 */ /* 0x000fe20000000800 */
[C---:B------:R-:W-:Y:S01]  /*d880*/  FMUL.FTZ R37, R2.reuse, R37 ;  /* 0x0000002502257220 */ /* 0x040fe20000410000 */
[----:B------:R-:W-:Y:S01]  /*d890*/  MOV R163, R141 ;  /* 0x0000008d00a37202 */ /* 0x000fe20000000f00 */
[C---:B------:R-:W-:Y:S01]  /*d8a0*/  FMUL.FTZ R40, R2.reuse, R40 ;  /* 0x0000002802287220 */ /* 0x040fe20000410000 */
[----:B------:R-:W-:Y:S01]  /*d8b0*/  MOV R159, R140 ;  /* 0x0000008c009f7202 */ /* 0x000fe20000000f00 */
[C---:B------:R-:W-:Y:S01]  /*d8c0*/  FMUL.FTZ R41, R2.reuse, R41 ;  /* 0x0000002902297220 */ /* 0x040fe20000410000 */
[----:B------:R-:W-:Y:S01]  /*d8d0*/  MOV R154, R145 ;  /* 0x00000091009a7202 */ /* 0x000fe20000000f00 */
        /* <DEDUP_REMOVED lines=41> */
[----:B-1----:R-:W-:Y:S01]  /*db70*/  MOV R163, R149 ;  /* 0x0000009500a37202 */ /* 0x002fe20000000f00 */
        /* <DEDUP_REMOVED lines=12> */
[----:B------:R-:W-:Y:S01]  /*dc40*/  MOV R2, R26 ;  /* 0x0000001a00027202 */ /* 0x000fe20000000f00 */
        /* <DEDUP_REMOVED lines=54> */
[----:B----4-:R-:W-:Y:S01]  /*dfb0*/  FFMA.FTZ R152, R0, R136, R177 ;  /* 0x0000008800987223 */ /* 0x010fe200000100b1 */
[----:B------:R-:W-:Y:S01]  /*dfc0*/  F2FP.BF16.PACK_AB R177, R153, R177 ;  /* 0x000000b199b1723e */ /* 0x000fe200000010ff */
[----:B------:R-:W1:Y:S01]  /*dfd0*/  LDSM.16.MT88.4 R136, [R250] ;  /* 0x00000000fa88783b */ /* 0x000e620000004200 */
[----:B------:R-:W-:Y:S07]  /*dfe0*/  FADD.FTZ R0, R133, R188 ;  /* 0x000000bc85007221 */ /* 0x000fee0000010000 */
[----:B------:R-:W4:Y:S01]  /*dff0*/  LDL.LU R188, [R1+0x68] ;  /* 0x0000680001bc7983 */ /* 0x000f220000300800 */
        /* <DEDUP_REMOVED lines=9> */
[----:B-1----:R-:W-:Y:S02]  /*e090*/  MOV R162, R167 ;  /* 0x000000a700a27202 */ /* 0x002fe40000000f00 */
[----:B------:R-:W-:Y:S02]  /*e0a0*/  MOV R167, R166 ;  /* 0x000000a600a77202 */ /* 0x000fe40000000f00 */
[----:B------:R-:W-:Y:S02]  /*e0b0*/  MOV R166, R2 ;  /* 0x0000000200a67202 */ /* 0x000fe40000000f00 */
[----:B------:R-:W1:Y:S10]  /*e0c0*/  MUFU.EX2 R2, R184 ;  /* 0x000000b800027308 */ /* 0x000e740000000800 */
[----:B------:R-:W-:Y:S01]  /*e0d0*/  MUFU.EX2 R184, R159 ;  /* 0x0000009f00b87308 */ /* 0x000fe20000000800 */
[C---:B--2---:R-:W-:Y:S08]  /*e0e0*/  HMMA.16816.F32.BF16 R28, R176.reuse, R136, R28 ;  /* 0x00000088b01c723c */ /* 0x044ff0000004181c */
[C---:B------:R-:W-:Y:S01]  /*e0f0*/  HMMA.16816.F32.BF16 R32, R176.reuse, R138, R32 ;  /* 0x0000008ab020723c */ /* 0x040fe20000041820 */
[----:B------:R-:W2:Y:S03]  /*e100*/  LDSM.16.MT88.4 R136, [R250+0x2000] ;  /* 0x00200000fa88783b */ /* 0x000ea60000004200 */
[----:B-1----:R-:W-:Y:S04]  /*e110*/  FADD.FTZ R0, R2, R0 ;  /* 0x0000000002007221 */ /* 0x002fe80000010000 */
[----:B------:R-:W-:Y:S04]  /*e120*/  FADD.FTZ R0, R144, R0 ;  /* 0x0000000090007221 */ /* 0x000fe80000010000 */
[----:B------:R-:W-:Y:S01]  /*e130*/  FADD.FTZ R0, R134, R0 ;  /* 0x0000000086007221 */ /* 0x000fe20000010000 */
        /* <DEDUP_REMOVED lines=8> */
[----:B---3--:R-:W1:Y:S07]  /*e1c0*/  LDSM.16.MT88.4 R136, [R158+0x2000] ;  /* 0x002000009e88783b */ /* 0x008e6e0000004200 */
        /* <DEDUP_REMOVED lines=31> */
[----:B------:R-:W3:Y:S01]  /*e3c0*/  MUFU.EX2 R2, R155 ;  /* 0x0000009b00027308 */ /* 0x000ee20000000800 */
[----:B------:R-:W-:Y:S02]  /*e3d0*/  F2FP.BF16.PACK_AB R139, R185, R186 ;  /* 0x000000bab98b723e */ /* 0x000fe400000010ff */
[----:B------:R-:W-:Y:S05]  /*e3e0*/  F2FP.BF16.PACK_AB R177, R182, R181 ;  /* 0x000000b5b6b1723e */ /* 0x000fea00000010ff */
[C---:B------:R-:W-:Y:S02]  /*e3f0*/  HMMA.16816.F32.BF16 R4, R136.reuse, R140, R4 ;  /* 0x0000008c8804723c */ /* 0x040fe40000041804 */
[----:B------:R-:W4:Y:S03]  /*e400*/  MUFU.EX2 R134, R154 ;  /* 0x0000009a00867308 */ /* 0x000f260000000800 */
[----:B-1----:R-:W-:Y:S03]  /*e410*/  FADD.FTZ R0, R133, R0 ;  /* 0x0000000085007221 */ /* 0x002fe60000010000 */
[C---:B------:R-:W-:Y:S01]  /*e420*/  HMMA.16816.F32.BF16 R8, R136.reuse, R142, R8 ;  /* 0x0000008e8808723c */ /* 0x040fe20000041808 */
[----:B------:R-:W1:Y:S03]  /*e430*/  LDSM.16.MT88.4 R140, [R251+0x800] ;  /* 0x00080000fb8c783b */ /* 0x000e660000004200 */
[----:B------:R-:W-:Y:S01]  /*e440*/  MUFU.EX2 R176, R162 ;  /* 0x000000a200b07308 */ /* 0x000fe20000000800 */
[----:B---3--:R-:W-:Y:S04]  /*e450*/  FADD.FTZ R0, R2, R0 ;  /* 0x0000000002007221 */ /* 0x008fe80000010000 */
[----:B------:R-:W-:Y:S05]  /*e460*/  FADD.FTZ R0, R148, R0 ;  /* 0x0000000094007221 */ /* 0x000fea0000010000 */
[----:B------:R-:W-:Y:S01]  /*e470*/  MUFU.EX2 R178, R166 ;  /* 0x000000a600b27308 */ /* 0x000fe20000000800 */
[C---:B----4-:R-:W-:Y:S01]  /*e480*/  FADD.FTZ R0, R134.reuse, R0 ;  /* 0x0000000086007221 */ /* 0x050fe20000010000 */
        /* <DEDUP_REMOVED lines=47> */
[----:B------:R-:W4:Y:S02]  /*e780*/  MUFU.EX2 R134, R164 ;  /* 0x000000a400867308 */ /* 0x000f240000000800 */
[----:B------:R-:W-:Y:S02]  /*e790*/  F2FP.BF16.PACK_AB R136, R2, R133 ;  /* 0x000000850288723e */ /* 0x000fe400000010ff */
[----:B------:R-:W-:Y:S02]  /*e7a0*/  F2FP.BF16.PACK_AB R137, R189, R191 ;  /* 0x000000bfbd89723e */ /* 0x000fe400000010ff */
[----:B------:R-:W-:Y:S04]  /*e7b0*/  F2FP.BF16.PACK_AB R139, R183, R184 ;  /* 0x000000b8b78b723e */ /* 0x000fe800000010ff */
[----:B------:R2:W2:Y:S03]  /*e7c0*/  MUFU.EX2 R2, R163 ;  /* 0x000000a300027308 */ /* 0x0004a60000000800 */
[C---:B-1----:R-:W-:Y:S07]  /*e7d0*/  HMMA.16816.F32.BF16 R4, R136.reuse, R140, R4 ;  /* 0x0000008c8804723c */ /* 0x042fee0000041804 */
[----:B------:R-:W1:Y:S01]  /*e7e0*/  MUFU.EX2 R133, R167 ;  /* 0x000000a700857308 */ /* 0x000e620000000800 */
[C---:B------:R-:W-:Y:S01]  /*e7f0*/  HMMA.16816.F32.BF16 R8, R136.reuse, R142, R8 ;  /* 0x0000008e8808723c */ /* 0x040fe20000041808 */
[----:B------:R-:W1:Y:S03]  /*e800*/  LDSM.16.MT88.4 R140, [R158+0x1000] ;  /* 0x001000009e8c783b */ /* 0x000e660000004200 */
[----:B----4-:R-:W-:Y:S04]  /*e810*/  F2FP.BF16.PACK_AB R179, R134, R180 ;  /* 0x000000b486b3723e */ /* 0x010fe800000010ff */
[C---:B--2---:R-:W-:Y:S01]  /*e820*/  HMMA.16816.F32.BF16 R12, R136.reuse, R144, R12 ;  /* 0x00000090880c723c */ /* 0x044fe2000004180c */
[----:B------:R-:W-:Y:S03]  /*e830*/  LDSM.16.MT88.4 R160, [R250+0x1800] ;  /* 0x00180000faa0783b */ /* 0x000fe60000004200 */
[----:B------:R-:W-:Y:S04]  /*e840*/  FADD.FTZ R0, R2, R0 ;  /* 0x0000000002007221 */ /* 0x000fe80000010000 */
[C---:B------:R-:W-:Y:S01]  /*e850*/  HMMA.16816.F32.BF16 R16, R136.reuse, R146, R16 ;  /* 0x000000928810723c */ /* 0x040fe20000041810 */
[----:B------:R-:W2:Y:S03]  /*e860*/  LDSM.16.MT88.4 R144, [R250+0x3000] ;  /* 0x00300000fa90783b */ /* 0x000ea60000004200 */
[C---:B------:R-:W-:Y:S01]  /*e870*/  FADD.FTZ R0, R176.reuse, R0 ;  /* 0x00000000b0007221 */ /* 0x040fe20000010000 */
[----:B------:R-:W-:Y:S01]  /*e880*/  F2FP.BF16.PACK_AB R176, R176, R2 ;  /* 0x00000002b0b0723e */ /* 0x000fe200000010ff */
[----:B------:R-:W-:Y:S02]  /*e890*/  FADD.FTZ R2, R153, R152 ;  /* 0x0000009899027221 */ /* 0x000fe40000010000 */
[C---:B---3--:R-:W-:Y:S01]  /*e8a0*/  HMMA.16816.F32.BF16 R20, R136.reuse, R148, R20 ;  /* 0x000000948814723c */ /* 0x048fe20000041814 */
        /* <DEDUP_REMOVED lines=10> */
[----:B------:R-:W1:Y:S07]  /*e950*/  LDSM.16.MT88.4 R140, [R251+0x3000] ;  /* 0x00300000fb8c783b */ /* 0x000e6e0000004200 */
[C---:B--2---:R-:W-:Y:S08]  /*e960*/  HMMA.16816.F32.BF16 R36, R136.reuse, R144, R36 ;  /* 0x000000908824723c */ /* 0x044ff00000041824 */
[C---:B------:R-:W-:Y:S01]  /*e970*/  HMMA.16816.F32.BF16 R40, R136.reuse, R146, R40 ;  /* 0x000000928828723c */ /* 0x040fe20000041828 */
[----:B------:R-:W2:Y:S03]  /*e980*/  LDSM.16.MT88.4 R144, [R158+0x3000] ;  /* 0x003000009e90783b */ /* 0x000ea60000004200 */
[----:B---3--:R-:W-:Y:S01]  /*e990*/  FADD.FTZ R0, R156, R2 ;  /* 0x000000029c007221 */ /* 0x008fe20000010000 */
[----:B------:R-:W-:Y:S03]  /*e9a0*/  MOV R2, R157 ;  /* 0x0000009d00027202 */ /* 0x000fe60000000f00 */
[C---:B-1----:R-:W-:Y:S04]  /*e9b0*/  HMMA.16816.F32.BF16 R44, R136.reuse, R148, R44 ;  /* 0x00000094882c723c */ /* 0x042fe8000004182c */
[----:B------:R-:W-:Y:S04]  /*e9c0*/  FADD.FTZ R0, R2, R0 ;  /* 0x0000000002007221 */ /* 0x000fe80000010000 */
[C---:B------:R-:W-:Y:S01]  /*e9d0*/  HMMA.16816.F32.BF16 R48, R136.reuse, R150, R48 ;  /* 0x000000968830723c */ /* 0x040fe20000041830 */
[----:B------:R-:W1:Y:S03]  /*e9e0*/  LDSM.16.MT88.4 R148, [R250+0x5000] ;  /* 0x00500000fa94783b */ /* 0x000e660000004200 */
[----:B------:R-:W-:Y:S04]  /*e9f0*/  FADD.FTZ R0, R190, R0 ;  /* 0x00000000be007221 */ /* 0x000fe80000010000 */
[C---:B------:R-:W-:Y:S04]  /*ea00*/  HMMA.16816.F32.BF16 R52, R136.reuse, R140, R52 ;  /* 0x0000008c8834723c */ /* 0x040fe80000041834 */
        /* <DEDUP_REMOVED lines=20> */
[----:B------:R-:W-:Y:S01]  /*eb50*/  FADD.FTZ R2, R180, R0 ;  /* 0x00000000b4027221 */ /* 0x000fe20000010000 */
[----:B------:R-:W-:Y:S03]  /*eb60*/  IADD3 R0, R188, -0x1, RZ ;  /* 0xffffffffbc007810 */ /* 0x000fe60007ffe0ff */
[----:B------:R-:W-:Y:S01]  /*eb70*/  FADD.FTZ R2, R134, R2 ;  /* 0x0000000286027221 */ /* 0x000fe20000010000 */
[C---:B--2---:R-:W-:Y:S01]  /*eb80*/  HMMA.16816.F32.BF16 R84, R136.reuse, R144, R84 ;  /* 0x000000908854723c */ /* 0x044fe20000041854 */
[----:B------:R-:W-:Y:S02]  /*eb90*/  STL [R1+0x68], R0 ;  /* 0x0000680001007387 */ /* 0x000fe40000100800 */
[----:B------:R-:W-:Y:S02]  /*eba0*/  MOV R134, R3 ;  /* 0x0000000300867202 */ /* 0x000fe40000000f00 */
[----:B------:R-:W-:Y:S03]  /*ebb0*/  STL [R1+0xa0], R2 ;  /* 0x0000a00201007387 */ /* 0x000fe60000100800 */
        /* <DEDUP_REMOVED lines=12> */
[C---:B------:R-:W-:Y:S08]  /*ec80*/  HMMA.16816.F32.BF16 R120, R136.reuse, R150, R120 ;  /* 0x000000968878723c */ /* 0x040ff00000041878 */
[C---:B---3--:R-:W-:Y:S07]  /*ec90*/  HMMA.16816.F32.BF16 R124, R136.reuse, R140, R124 ;  /* 0x0000008c887c723c */ /* 0x048fee000004187c */
[----:B------:R-:W-:Y:S01]  /*eca0*/  MOV R141, R158 ;  /* 0x0000009e008d7202 */ /* 0x000fe20000000f00 */
[----:B------:R-:W-:Y:S04]  /*ecb0*/  HMMA.16816.F32.BF16 R128, R136, R142, R128 ;  /* 0x0000008e8880723c */ /* 0x000fe80000041880 */
[----:B------:R-:W1:Y:S04]  /*ecc0*/  LDSM.16.MT88.4 R136, [R141+0x1800] ;  /* 0x001800008d88783b */ /* 0x000e680000004200 */
[C---:B------:R-:W-:Y:S04]  /*ecd0*/  HMMA.16816.F32.BF16 R164, R176.reuse, R160, R4 ;  /* 0x000000a0b0a4723c */ /* 0x040fe80000041804 */
[----:B------:R-:W3:Y:S04]  /*ece0*/  LDSM.16.MT88.4 R4, [R250+0x3800] ;  /* 0x00380000fa04783b */ /* 0x000ee80000004200 */
[C---:B------:R-:W-:Y:S04]  /*ecf0*/  HMMA.16816.F32.BF16 R160, R176.reuse, R162, R8 ;  /* 0x000000a2b0a0723c */ /* 0x040fe80000041808 */
[----:B------:R-:W3:Y:S04]  /*ed00*/  LDSM.16.MT88.4 R8, [R252+0x3800] ;  /* 0x00380000fc08783b */ /* 0x000ee80000004200 */
[C---:B------:R-:W-:Y:S04]  /*ed10*/  HMMA.16816.F32.BF16 R156, R176.reuse, R152, R12 ;  /* 0x00000098b09c723c */ /* 0x040fe8000004180c */
[----:B------:R-:W3:Y:S04]  /*ed20*/  LDSM.16.MT88.4 R12, [R251+0x3800] ;  /* 0x00380000fb0c783b */ /* 0x000ee80000004200 */
[C---:B------:R-:W-:Y:S08]  /*ed30*/  HMMA.16816.F32.BF16 R152, R176.reuse, R154, R16 ;  /* 0x0000009ab098723c */ /* 0x040ff00000041810 */
[C---:B--2---:R-:W-:Y:S07]  /*ed40*/  HMMA.16816.F32.BF16 R148, R176.reuse, R144, R20 ;  /* 0x00000090b094723c */ /* 0x044fee0000041814 */
[----:B------:R-:W-:Y:S01]  /*ed50*/  MOV R23, R141 ;  /* 0x0000008d00177202 */ /* 0x000fe20000000f00 */
[C---:B------:R-:W-:Y:S04]  /*ed60*/  HMMA.16816.F32.BF16 R144, R176.reuse, R146, R24 ;  /* 0x00000092b090723c */ /* 0x040fe80000041818 */
[----:B------:R-:W2:Y:S04]  /*ed70*/  LDSM.16.MT88.4 R16, [R23+0x3800] ;  /* 0x003800001710783b */ /* 0x000ea80000004200 */
[C---:B-1----:R-:W-:Y:S08]  /*ed80*/  HMMA.16816.F32.BF16 R140, R176.reuse, R136, R28 ;  /* 0x00000088b08c723c */ /* 0x042ff0000004181c */
[C---:B------:R-:W-:Y:S08]  /*ed90*/  HMMA.16816.F32.BF16 R136, R176.reuse, R138, R32 ;  /* 0x0000008ab088723c */ /* 0x040ff00000041820 */
[C---:B---3--:R-:W-:Y:S08]  /*eda0*/  HMMA.16816.F32.BF16 R36, R176.reuse, R4, R36 ;  /* 0x00000004b024723c */ /* 0x048ff00000041824 */
[C---:B------:R-:W-:Y:S01]  /*edb0*/  HMMA.16816.F32.BF16 R40, R176.reuse, R6, R40 ;  /* 0x00000006b028723c */ /* 0x040fe20000041828 */
[----:B------:R-:W1:Y:S07]  /*edc0*/  LDSM.16.MT88.4 R4, [R250+0x5800] ;  /* 0x00580000fa04783b */ /* 0x000e6e0000004200 */
[C---:B------:R-:W-:Y:S08]  /*edd0*/  HMMA.16816.F32.BF16 R44, R176.reuse, R8, R44 ;  /* 0x00000008b02c723c */ /* 0x040ff0000004182c */
[C---:B------:R-:W-:Y:S01]  /*ede0*/  HMMA.16816.F32.BF16 R48, R176.reuse, R10, R48 ;  /* 0x0000000ab030723c */ /* 0x040fe20000041830 */
[----:B------:R-:W3:Y:S02]  /*edf0*/  LDSM.16.MT88.4 R8, [R252+0x5800] ;  /* 0x00580000fc08783b */ /* 0x000ee40000004200 */
[----:B----4-:R-:W-:Y:S02]  /*ee00*/  ISETP.GT.AND P0, PT, R188, R133, PT ;  /* 0x00000085bc00720c */ /* 0x010fe40003f04270 */
[----:B------:R-:W-:Y:S03]  /*ee10*/  MOV R133, R132 ;  /* 0x0000008400857202 */ /* 0x000fe60000000f00 */
[C---:B------:R-:W-:Y:S08]  /*ee20*/  HMMA.16816.F32.BF16 R52, R176.reuse, R12, R52 ;  /* 0x0000000cb034723c */ /* 0x040ff00000041834 */
[C---:B------:R-:W-:Y:S01]  /*ee30*/  HMMA.16816.F32.BF16 R56, R176.reuse, R14, R56 ;  /* 0x0000000eb038723c */ /* 0x040fe20000041838 */
[----:B------:R-:W4:Y:S07]  /*ee40*/  LDSM.16.MT88.4 R12, [R251+0x5800] ;  /* 0x00580000fb0c783b */ /* 0x000f2e0000004200 */
        /* <DEDUP_REMOVED lines=9> */
[C---:B----4-:R-:W-:Y:S08]  /*eee0*/  HMMA.16816.F32.BF16 R84, R176.reuse, R12, R84 ;  /* 0x0000000cb054723c */ /* 0x050ff00000041854 */
[C---:B------:R-:W-:Y:S01]  /*eef0*/  HMMA.16816.F32.BF16 R88, R176.reuse, R14, R88 ;  /* 0x0000000eb058723c */ /* 0x040fe20000041858 */
[----:B------:R-:W4:Y:S07]  /*ef00*/  LDSM.16.MT88.4 R12, [R251+0x7800] ;  /* 0x00780000fb0c783b */ /* 0x000f2e0000004200 */
[C---:B--2---:R-:W-:Y:S08]  /*ef10*/  HMMA.16816.F32.BF16 R92, R176.reuse, R16, R92 ;  /* 0x00000010b05c723c */ /* 0x044ff0000004185c */
[C---:B------:R-:W-:Y:S01]  /*ef20*/  HMMA.16816.F32.BF16 R96, R176.reuse, R18, R96 ;  /* 0x00000012b060723c */ /* 0x040fe20000041860 */
[----:B------:R-:W2:Y:S07]  /*ef30*/  LDSM.16.MT88.4 R16, [R23+0x7800] ;  /* 0x007800001710783b */ /* 0x000eae0000004200 */
[C---:B-1----:R-:W-:Y:S08]  /*ef40*/  HMMA.16816.F32.BF16 R100, R176.reuse, R4, R100 ;  /* 0x00000004b064723c */ /* 0x042ff00000041864 */
[C---:B------:R-:W-:Y:S08]  /*ef50*/  HMMA.16816.F32.BF16 R104, R176.reuse, R6, R104 ;  /* 0x00000006b068723c */ /* 0x040ff00000041868 */
[C---:B---3--:R-:W-:Y:S08]  /*ef60*/  HMMA.16816.F32.BF16 R108, R176.reuse, R8, R108 ;  /* 0x00000008b06c723c */ /* 0x048ff0000004186c */
[C---:B------:R-:W-:Y:S08]  /*ef70*/  HMMA.16816.F32.BF16 R112, R176.reuse, R10, R112 ;  /* 0x0000000ab070723c */ /* 0x040ff00000041870 */
[C---:B----4-:R-:W-:Y:S08]  /*ef80*/  HMMA.16816.F32.BF16 R116, R176.reuse, R12, R116 ;  /* 0x0000000cb074723c */ /* 0x050ff00000041874 */
[C---:B------:R-:W-:Y:S08]  /*ef90*/  HMMA.16816.F32.BF16 R120, R176.reuse, R14, R120 ;  /* 0x0000000eb078723c */ /* 0x040ff00000041878 */
[C---:B--2---:R-:W-:Y:S07]  /*efa0*/  HMMA.16816.F32.BF16 R124, R176.reuse, R16, R124 ;  /* 0x00000010b07c723c */ /* 0x044fee000004187c */
[----:B------:R-:W-:Y:S01]  /*efb0*/  MOV R16, R3 ;  /* 0x0000000300107202 */ /* 0x000fe20000000f00 */
[----:B------:R-:W-:Y:S01]  /*efc0*/  HMMA.16816.F32.BF16 R128, R176, R18, R128 ;  /* 0x00000012b080723c */ /* 0x000fe20000041880 */
[----:B------:R-:W-:Y:S07]  /*efd0*/  @!UPT UIADD3 URZ, URZ, URZ, URZ ;  /* 0x0000003f3f3ff290 */ /* 0x000fee000fffe03f */
[----:B------:R-:W-:-:S11]  /*efe0*/  @P0 BRA `(.L_x_1067) ;  /* 0xffffc04000000947 */ /* 0x000fd6000383ffff */
.L_x_1060:
[----:B------:R-:W-:Y:S05]  /*eff0*/  BRA.DIV ~URZ, `(.L_x_1068) ;  /* 0x000045227f007947 */ /* 0x000fea000b800000 */
[----:B------:R-:W2:Y:S04]  /*f000*/  LDL R0, [R1+0xa4] ;  /* 0x0000a40001007983 */ /* 0x000ea80000100800 */
[----:B--2---:R1:W2:Y:S02]  /*f010*/  SHFL.BFLY PT, R5, R0, 0x2, 0x1f ;  /* 0x0c401f0000057f89 */ /* 0x0042a400000e0000 */
.L_x_1096:
[----:B-1----:R-:W3:Y:S02]  /*f020*/  LDL.LU R0, [R1+0xa4] ;  /* 0x0000a40001007983 */ /* 0x002ee40000300800 */
[----:B--23--:R-:W-:Y:S01]  /*f030*/  FADD.FTZ R5, R5, R0 ;  /* 0x0000000005057221 */ /* 0x00cfe20000010000 */
[----:B------:R-:W-:Y:S05]  /*f040*/  BRA.DIV ~URZ, `(.L_x_1069) ;  /* 0x000045327f007947 */ /* 0x000fea000b800000 */
[----:B------:R-:W2:Y:S04]  /*f050*/  LDL.LU R2, [R1+0xa0] ;  /* 0x0000a00001027983 */ /* 0x000ea80000300800 */
[----:B------:R-:W1:Y:S02]  /*f060*/  SHFL.BFLY PT, R0, R5, 0x1, 0x1f ;  /* 0x0c201f0005007f89 */ /* 0x000e6400000e0000 */
[----:B-1----:R-:W-:-:S02]  /*f070*/  FADD.FTZ R5, R5, R0 ;  /* 0x0000000005057221 */ /* 0x002fc40000010000 */
[----:B--2---:R-:W1:Y:S02]  /*f080*/  SHFL.BFLY PT, R4, R2, 0x2, 0x1f ;  /* 0x0c401f0002047f89 */ /* 0x004e6400000e0000 */
[----:B-1----:R-:W-:-:S05]  /*f090*/  FADD.FTZ R4, R4, R2 ;  /* 0x0000000204047221 */ /* 0x002fca0000010000 */
[----:B------:R1:W2:Y:S02]  /*f0a0*/  SHFL.BFLY PT, R3, R4, 0x1, 0x1f ;  /* 0x0c201f0004037f89 */ /* 0x0002a400000e0000 */
.L_x_1097:
[----:B------:R-:W-:Y:S01]  /*f0b0*/  FSETP.NE.FTZ.AND P1, PT, R5, RZ, PT ;  /* 0x000000ff0500720b */ /* 0x000fe20003f35000 */
[----:B--2---:R-:W-:Y:S01]  /*f0c0*/  FADD.FTZ R3, R3, R4 ;  /* 0x0000000403037221 */ /* 0x004fe20000010000 */
[----:B------:R-:W-:Y:S02]  /*f0d0*/  MOV R2, RZ ;  /* 0x000000ff00027202 */ /* 0x000fe40000000f00 */
[----:B------:R-:W-:Y:S02]  /*f0e0*/  MOV R0, RZ ;  /* 0x000000ff00007202 */ /* 0x000fe40000000f00 */
[----:B------:R-:W-:Y:S02]  /*f0f0*/  FSETP.NE.FTZ.AND P0, PT, R3, RZ, PT ;  /* 0x000000ff0300720b */ /* 0x000fe40003f15000 */
[----:B------:R-:W-:Y:S02]  /*f100*/  MOV R13, 0xff800000 ;  /* 0xff800000000d7802 */ /* 0x000fe40000000f00 */
[----:B------:R-:W-:-:S03]  /*f110*/  MOV R12, 0xff800000 ;  /* 0xff800000000c7802 */ /* 0x000fc60000000f00 */
[----:B------:R-:W2:Y:S01]  /*f120*/  @P1 MUFU.RCP R2, R5 ;  /* 0x0000000500021308 */ /* 0x000ea20000001000 */
[----:B-1----:R-:W-:-:S05]  /*f130*/  @P1 MOV R4, 0x3f317218 ;  /* 0x3f31721800041802 */ /* 0x002fca0000000f00 */
[----:B------:R-:W-:Y:S02]  /*f140*/  @P1 FMUL.FTZ R4, R4, c[0x0][0x2d0] ;  /* 0x0000b40004041a20 */ /* 0x000fe40000410000 */
[----:B------:R-:W1:Y:S01]  /*f150*/  @P1 MUFU.LG2 R6, R5 ;  /* 0x0000000500061308 */ /* 0x000e620000000c00 */
[----:B--2---:R-:W-:-:S07]  /*f160*/  FMUL.FTZ R164, R2, R164 ;  /* 0x000000a402a47220 */ /* 0x004fce0000410000 */
[----:B------:R-:W2:Y:S01]  /*f170*/  @P0 MUFU.RCP R0, R3 ;  /* 0x0000000300000308 */ /* 0x000ea20000001000 */
        /* <DEDUP_REMOVED lines=63> */
[----:B------:R3:W4:Y:S01]  /*f570*/  @P0 MUFU.LG2 R2, R3 ;  /* 0x0000000300020308 */ /* 0x0007220000000c00 */
[----:B-1----:R-:W-:Y:S02]  /*f580*/  @P1 FMUL.FTZ R6, R6, 0.69314718246459960938 ;  /* 0x3f31721806061820 */ /* 0x002fe40000410000 */
[----:B--2---:R-:W-:Y:S02]  /*f590*/  FMUL.FTZ R166, R0, R166 ;  /* 0x000000a600a67220 */ /* 0x004fe40000410000 */
[----:B------:R-:W-:Y:S01]  /*f5a0*/  @P1 FFMA.FTZ R13, R4, R132, R6 ;  /* 0x00000084040d1223 */ /* 0x000fe20000010006 */
[----:B------:R-:W-:Y:S01]  /*f5b0*/  MOV R4, 0x1 ;  /* 0x0000000100047802 */ /* 0x000fe20000000f00 */
[----:B------:R-:W-:-:S02]  /*f5c0*/  FMUL.FTZ R167, R0, R167 ;  /* 0x000000a700a77220 */ /* 0x000fc40000410000 */
[C---:B------:R-:W-:Y:S02]  /*f5d0*/  FMUL.FTZ R162, R0.reuse, R162 ;  /* 0x000000a200a27220 */ /* 0x040fe40000410000 */
[C---:B------:R-:W-:Y:S02]  /*f5e0*/  FMUL.FTZ R163, R0.reuse, R163 ;  /* 0x000000a300a37220 */ /* 0x040fe40000410000 */
[C---:B------:R-:W-:Y:S02]  /*f5f0*/  FMUL.FTZ R158, R0.reuse, R158 ;  /* 0x0000009e009e7220 */ /* 0x040fe40000410000 */
[----:B------:R-:W-:Y:S01]  /*f600*/  FMUL.FTZ R159, R0, R159 ;  /* 0x0000009f009f7220 */ /* 0x000fe20000410000 */
[----:B---3--:R-:W-:Y:S01]  /*f610*/  @P0 MOV R3, 0x3f317218 ;  /* 0x3f31721800030802 */ /* 0x008fe20000000f00 */
[----:B----4-:R-:W-:Y:S02]  /*f620*/  @P0 FMUL.FTZ R2, R2, 0.69314718246459960938 ;  /* 0x3f31721802020820 */ /* 0x010fe40000410000 */
[----:B------:R-:W-:-:S02]  /*f630*/  FMUL.FTZ R154, R0, R154 ;  /* 0x0000009a009a7220 */ /* 0x000fc40000410000 */
[----:B------:R-:W-:Y:S02]  /*f640*/  @P0 FMUL.FTZ R3, R3, c[0x0][0x2d0] ;  /* 0x0000b40003030a20 */ /* 0x000fe40000410000 */
        /* <DEDUP_REMOVED lines=57> */
[----:B------:R-:W-:Y:S01]  /*f9e0*/  PRMT R0, R4, 0x7610, R0 ;  /* 0x0000761004007816 */ /* 0x000fe20000000000 */
[----:B------:R-:W-:Y:S02]  /*f9f0*/  @P0 FFMA.FTZ R12, R3, R16, R2 ;  /* 0x00000010030c0223 */ /* 0x000fe40000010002 */
.L_x_1041:
[----:B-1----:R-:W2:Y:S04]  /*fa00*/  LDL.LU R2, [R1+0xec] ;  /* 0x0000ec0001027983 */ /* 0x002ea80000300800 */
[----:B------:R-:W1:Y:S04]  /*fa10*/  S2R R6, SR_TID.X ;  /* 0x0000000000067919 */ /* 0x000e680000002100 */
[----:B------:R3:W5:Y:S01]  /*fa20*/  LDL R7, [R1+0xf4] ;  /* 0x0000f40001077983 */ /* 0x0007620000100800 */
[----:B------:R-:W-:Y:S01]  /*fa30*/  BSSY B0, `(.L_x_1070) ;  /* 0x0000014000007945 */ /* 0x000fe20003800000 */
[----:B-1----:R-:W-:-:S02]  /*fa40*/  LOP3.LUT P0, RZ, R6, 0xff, RZ, 0xc0, !PT ;  /* 0x000000ff06ff7812 */ /* 0x002fc4000780c0ff */
[----:B--2---:R-:W-:-:S11]  /*fa50*/  LOP3.LUT R2, R2, 0xfffffffd, RZ, 0xc0, !PT ;  /* 0xfffffffd02027812 */ /* 0x004fd600078ec0ff */
[----:B------:R-:W-:-:S05]  /*fa60*/  @P0 LOP3.LUT R2, R2, 0x2, RZ, 0xfc, !PT ;  /* 0x0000000202020812 */ /* 0x000fca00078efcff */
[----:B------:R3:W-:Y:S01]  /*fa70*/  STL [R1+0xec], R2 ;  /* 0x0000ec0201007387 */ /* 0x0007e20000100800 */
[----:B------:R-:W-:Y:S05]  /*fa80*/  @P0 BRA `(.L_x_1071) ;  /* 0x000000e000000947 */ /* 0x000fea0003800000 */
[----:B------:R-:W1:Y:S01]  /*fa90*/  S2R R4, SR_LANEID ;  /* 0x0000000000047919 */ /* 0x000e620000000000 */
[----:B------:R-:W-:Y:S01]  /*faa0*/  VOTEU.ANY UR4, UPT, PT ;  /* 0x0000000000047886 */ /* 0x000fe200038e0100 */
[----:B------:R-:W-:Y:S01]  /*fab0*/  IMAD.MOV.U32 R5, RZ, RZ, c[0x0][0x584] ;  /* 0x00016100ff057624 */ /* 0x000fe200078e00ff */
[----:B------:R-:W1:Y:S08]  /*fac0*/  FLO.U32 R3, UR4 ;  /* 0x0000000400037d00 */ /* 0x000e7000080e0000 */
[----:B---3--:R-:W2:Y:S01]  /*fad0*/  POPC R2, UR4 ;  /* 0x0000000400027d09 */ /* 0x008ea20008000000 */
[----:B-1----:R-:W-:Y:S01]  /*fae0*/  ISETP.EQ.U32.AND P0, PT, R3, R4, PT ;  /* 0x000000040300720c */ /* 0x002fe20003f02070 */
[----:B------:R-:W-:-:S12]  /*faf0*/  IMAD.MOV.U32 R4, RZ, RZ, c[0x0][0x580] ;  /* 0x00016000ff047624 */ /* 0x000fd800078e00ff */
[----:B--2---:R1:W2:Y:S04]  /*fb00*/  @P0 ATOMG.E.ADD.STRONG.GPU PT, R2, [R4.64], R2 ;  /* 0x00000002040209a8 */ /* 0x0042a800081ee1c6 */
[----:B-1----:R-:W1:Y:S04]  /*fb10*/  S2R R4, SR_LTMASK ;  /* 0x0000000000047919 */ /* 0x002e680000003900 */
[----:B--2---:R1:W2:Y:S02]  /*fb20*/  SHFL.IDX PT, R3, R2, R3, 0x1f ;  /* 0x00001f0302037589 */ /* 0x0042a400000e0000 */
[----:B-1----:R-:W-:-:S06]  /*fb30*/  LOP3.LUT R2, R4, UR4, RZ, 0xc0, !PT ;  /* 0x0000000404027c12 */ /* 0x002fcc000f8ec0ff */
[----:B------:R-:W2:Y:S02]  /*fb40*/  POPC R2, R2 ;  /* 0x0000000200027309 */ /* 0x000ea40000000000 */
[----:B--2--5:R-:W-:-:S05]  /*fb50*/  IADD3 R7, R3, c[0x0][0xc], R2 ;  /* 0x0000030003077a10 */ /* 0x024fca0007ffe002 */
[----:B------:R1:W-:Y:S02]  /*fb60*/  STL [R1+0xf4], R7 ;  /* 0x0000f40701007387 */ /* 0x0003e40000100800 */
.L_x_1071:
[----:B------:R-:W-:Y:S05]  /*fb70*/  BSYNC B0 ;  /* 0x0000000000007941 */ /* 0x000fea0003800000 */
.L_x_1070:
[----:B------:R-:W-:Y:S01]  /*fb80*/  PRMT R0, R0, 0x9910, RZ ;  /* 0x0000991000007816 */ /* 0x000fe200000000ff */
[----:B------:R-:W-:Y:S01]  /*fb90*/  BSSY B1, `(.L_x_1072) ;  /* 0x00001dc000017945 */ /* 0x000fe20003800000 */
[----:B-----5:R-:W-:Y:S02]  /*fba0*/  IMAD.MOV.U32 R14, RZ, RZ, R7 ;  /* 0x000000ffff0e7224 */ /* 0x020fe400078e0007 */
[----:B------:R-:W-:-:S13]  /*fbb0*/  ISETP.NE.AND P0, PT, R0, RZ, PT ;  /* 0x000000ff0000720c */ /* 0x000fda0003f05270 */
[----:B------:R-:W-:Y:S05]  /*fbc0*/  @!P0 BRA `(.L_x_1073) ;  /* 0x00001ac000008947 */ /* 0x000fea0003800000 */
[----:B------:R-:W-:Y:S01]  /*fbd0*/  WARPSYNC 0xffffffff ;  /* 0xffffffff00007948 */ /* 0x000fe20003800000 */
[----:B------:R-:W-:Y:S06]  /*fbe0*/  BAR.SYNC.DEFER_BLOCKING 0x1, 0x100 ;  /* 0x0044000000007b1d */ /* 0x000fec0000010000 */
[----:B------:R-:W-:Y:S05]  /*fbf0*/  BRA.CONV ~URZ, `(.L_x_1074) ;  /* 0x000000837f007947 */ /* 0x000fea000b800000 */
[----:B---3--:R-:W-:Y:S01]  /*fc00*/  SHF.R.S32.HI R2, RZ, 0x1f, R6 ;  /* 0x0000001fff027819 */ /* 0x008fe20000011406 */
[----:B-1----:R-:W-:Y:S02]  /*fc10*/  IMAD.MOV.U32 R7, RZ, RZ, RZ ;  /* 0x000000ffff077224 */ /* 0x002fe400078e00ff */
[----:B------:R-:W-:Y:S01]  /*fc20*/  IMAD.MOV.U32 R3, RZ, RZ, 0x1f ;  /* 0x0000001fff037424 */ /* 0x000fe200078e00ff */
[----:B------:R-:W-:-:S04]  /*fc30*/  LEA.HI R2, R2, R6, RZ, 0x7 ;  /* 0x0000000602027211 */ /* 0x000fc800078f38ff */
[----:B------:R-:W-:-:S05]  /*fc40*/  SHF.R.S32.HI R2, RZ, 0x7, R2 ;  /* 0x00000007ff027819 */ /* 0x000fca0000011402 */
[----:B------:R-:W-:Y:S01]  /*fc50*/  IMAD.MOV.U32 R0, RZ, RZ, R2 ;  /* 0x000000ffff007224 */ /* 0x000fe200078e0002 */
[----:B------:R-:W-:Y:S02]  /*fc60*/  MOV R2, 0xfc80 ;  /* 0x0000fc8000027802 */ /* 0x000fe40000000f00 */
[----:B------:R-:W-:Y:S05]  /*fc70*/  CALL.REL.NOINC `($__internal_18_$__cuda_sm70_shflsync_idx_p) ;  /* 0x00003ae000007944 */ /* 0x000fea0003c00000 */
.L_x_1074:
[----:B------:R-:W2:Y:S04]  /*fc80*/  LDL R6, [R1+0x200] ;  /* 0x0002000001067983 */ /* 0x000ea80000100800 */
[----:B------:R-:W4:Y:S04]  /*fc90*/  LDL.LU R18, [R1+0xe4] ;  /* 0x0000e40001127983 */ /* 0x000f280000300800 */
[----:B---3--:R-:W3:Y:S04]  /*fca0*/  LDL.LU R16, [R1+0xe0] ;  /* 0x0000e00001107983 */ /* 0x008ee80000300800 */
[----:B------:R-:W2:Y:S04]  /*fcb0*/  LDL.LU R15, [R1+0xe8] ;  /* 0x0000e800010f7983 */ /* 0x000ea80000300800 */
[----:B------:R-:W2:Y:S01]  /*fcc0*/  LDL.LU R17, [R1+0xf0] ;  /* 0x0000f00001117983 */ /* 0x000ea20000300800 */
[----:B------:R-:W-:-:S03]  /*fcd0*/  MOV R5, 0x1 ;  /* 0x0000000100057802 */ /* 0x000fc60000000f00 */
[----:B------:R1:W5:Y:S01]  /*fce0*/  LDL R206, [R1+0xdc] ;  /* 0x0000dc0001ce7983 */ /* 0x0003620000100800 */
[----:B------:R-:W-:-:S03]  /*fcf0*/  ISETP.NE.AND P0, PT, R5, c[0x0][0x4e8], PT ;  /* 0x00013a0005007a0c */ /* 0x000fc60003f05270 */
[----:B------:R1:W5:Y:S04]  /*fd00*/  LDL R205, [R1+0x1fc] ;  /* 0x0001fc0001cd7983 */ /* 0x0003680000100800 */
        /* <DEDUP_REMOVED lines=56> */
[----:B------:R1:W5:Y:S02]  /*10090*/  LDL R19, [R1+0x100] ;  /* 0x0001000001137983 */ /* 0x0003640000100800 */
[----:B-1--4-:R-:W-:Y:S01]  /*100a0*/  SHF.R.S32.HI R7, RZ, 0x1f, R18 ;  /* 0x0000001fff077819 */ /* 0x012fe20000011412 */
[----:B------:R-:W-:Y:S01]  /*100b0*/  IMAD.WIDE.U32 R2, R18, c[0x0][0x4d0], RZ ;  /* 0x0001340012027a25 */ /* 0x000fe200078e00ff */
[----:B---3--:R-:W-:-:S03]  /*100c0*/  SHF.R.S32.HI R10, RZ, 0x1f, R16 ;  /* 0x0000001fff0a7819 */ /* 0x008fc60000011410 */
[----:B------:R-:W-:Y:S01]  /*100d0*/  IMAD R0, R7, c[0x0][0x4d0], RZ ;  /* 0x0001340007007a24 */ /* 0x000fe200078e02ff */
[----:B--2---:R-:W-:-:S03]  /*100e0*/  SHF.R.S32.HI R11, RZ, 0x1f, R15 ;  /* 0x0000001fff0b7819 */ /* 0x004fc6000001140f */
[----:B------:R-:W-:Y:S02]  /*100f0*/  IMAD R0, R18, c[0x0][0x4d4], R0 ;  /* 0x0001350012007a24 */ /* 0x000fe400078e0200 */
[----:B-----5:R-:W-:Y:S01]  /*10100*/  IMAD R4, R10, c[0x0][0x4d8], RZ ;  /* 0x000136000a047a24 */ /* 0x020fe200078e02ff */
[----:B------:R-:W-:Y:S02]  /*10110*/  IADD3 R6, R6, R17, RZ ;  /* 0x0000001106067210 */ /* 0x000fe40007ffe0ff */
[----:B------:R-:W-:Y:S01]  /*10120*/  IADD3 R3, R3, R0, RZ ;  /* 0x0000000003037210 */ /* 0x000fe20007ffe0ff */
[C---:B------:R-:W-:Y:S02]  /*10130*/  IMAD R4, R16.reuse, c[0x0][0x4dc], R4 ;  /* 0x0001370010047a24 */ /* 0x040fe400078e0204 */
[----:B------:R-:W-:Y:S02]  /*10140*/  IMAD.MOV.U32 R0, RZ, RZ, R6 ;  /* 0x000000ffff007224 */ /* 0x000fe400078e0006 */
[----:B------:R-:W-:-:S04]  /*10150*/  IMAD.WIDE.U32 R2, R16, c[0x0][0x4d8], R2 ;  /* 0x0001360010027a25 */ /* 0x000fc800078e0002 */
[----:B------:R-:W-:Y:S02]  /*10160*/  IMAD.IADD R3, R3, 0x1, R4 ;  /* 0x0000000103037824 */ /* 0x000fe400078e0204 */
[----:B------:R-:W-:-:S04]  /*10170*/  @P0 IMAD.HI.U32 R4, R6, c[0x0][0x4ec], RZ ;  /* 0x00013b0006040a27 */ /* 0x000fc800078e00ff */
[----:B------:R-:W-:Y:S01]  /*10180*/  IMAD.WIDE.U32 R2, R15, c[0x0][0x4e0], R2 ;  /* 0x000138000f027a25 */ /* 0x000fe200078e0002 */
[----:B------:R-:W-:-:S03]  /*10190*/  @P0 SHF.R.U32.HI R0, RZ, c[0x0][0x4f0], R4 ;  /* 0x00013c00ff000a19 */ /* 0x000fc60000011604 */
[----:B------:R-:W-:Y:S01]  /*101a0*/  IMAD R4, R11, c[0x0][0x4e0], RZ ;  /* 0x000138000b047a24 */ /* 0x000fe200078e02ff */
[----:B------:R-:W-:Y:S02]  /*101b0*/  SHF.R.S32.HI R5, RZ, 0x1f, R0 ;  /* 0x0000001fff057819 */ /* 0x000fe40000011400 */
[----:B------:R-:W-:Y:S01]  /*101c0*/  IADD3 R8, P1, R0, R2, RZ ;  /* 0x0000000200087210 */ /* 0x000fe20007f3e0ff */
[----:B------:R-:W-:Y:S02]  /*101d0*/  IMAD R4, R15, c[0x0][0x4e4], R4 ;  /* 0x000139000f047a24 */ /* 0x000fe400078e0204 */
[----:B------:R-:W-:-:S03]  /*101e0*/  IMAD R2, R7, c[0x0][0x438], RZ ;  /* 0x00010e0007027a24 */ /* 0x000fc600078e02ff */
[----:B------:R-:W-:Y:S01]  /*101f0*/  IADD3.X R9, R5, R3, R4, P1, !PT ;  /* 0x0000000305097210 */ /* 0x000fe20000ffe404 */
[C---:B------:R-:W-:Y:S02]  /*10200*/  IMAD R4, R18.reuse, c[0x0][0x43c], R2 ;  /* 0x00010f0012047a24 */ /* 0x040fe400078e0202 */
[----:B------:R-:W-:-:S05]  /*10210*/  IMAD.WIDE.U32 R2, R18, c[0x0][0x438], RZ ;  /* 0x00010e0012027a25 */ /* 0x000fca00078e00ff */
[----:B------:R-:W-:Y:S01]  /*10220*/  IADD3 R3, R3, R4, RZ ;  /* 0x0000000403037210 */ /* 0x000fe20007ffe0ff */
[----:B------:R-:W-:-:S04]  /*10230*/  IMAD R4, R10, c[0x0][0x440], RZ ;  /* 0x000110000a047a24 */ /* 0x000fc800078e02ff */
[C---:B------:R-:W-:Y:S01]  /*10240*/  IMAD R5, R16.reuse, c[0x0][0x444], R4 ;  /* 0x0001110010057a24 */ /* 0x040fe200078e0204 */
[----:B------:R-:W1:Y:S01]  /*10250*/  S2R R18, SR_TID.X ;  /* 0x0000000000127919 */ /* 0x000e620000002100 */
[----:B------:R-:W-:Y:S01]  /*10260*/  IMAD.WIDE.U32 R2, R16, c[0x0][0x440], R2 ;  /* 0x0001100010027a25 */ /* 0x000fe200078e0002 */
[----:B------:R-:W-:Y:S02]  /*10270*/  IADD3 R4, -R0, RZ, RZ ;  /* 0x000000ff00047210 */ /* 0x000fe40007ffe1ff */
[----:B------:R-:W2:Y:S01]  /*10280*/  LDL R16, [R1+0x208] ;  /* 0x0002080001107983 */ /* 0x000ea20000100800 */
[----:B------:R-:W-:Y:S01]  /*10290*/  IMAD.IADD R3, R3, 0x1, R5 ;  /* 0x0000000103037824 */ /* 0x000fe200078e0205 */
[----:B------:R-:W-:Y:S01]  /*102a0*/  MOV R0, R6 ;  /* 0x0000000600007202 */ /* 0x000fe20000000f00 */
[----:B------:R-:W-:Y:S01]  /*102b0*/  IMAD R4, R4, c[0x0][0x4e8], R6 ;  /* 0x00013a0004047a24 */ /* 0x000fe200078e0206 */
[----:B------:R-:W-:Y:S01]  /*102c0*/  ULDC UR5, c[0x0][0x4e8] ;  /* 0x00013a0000057ab9 */ /* 0x000fe20000000800 */
[----:B------:R-:W-:Y:S01]  /*102d0*/  IMAD R7, R11, c[0x0][0x448], RZ ;  /* 0x000112000b077a24 */ /* 0x000fe200078e02ff */
[----:B------:R-:W-:Y:S01]  /*102e0*/  ULDC UR4, c[0x0][0x388] ;  /* 0x0000e20000047ab9 */ /* 0x000fe20000000800 */
[----:B------:R-:W-:Y:S01]  /*102f0*/  @P0 IMAD.HI.U32 R5, R6, c[0x0][0x4ec], RZ ;  /* 0x00013b0006050a27 */ /* 0x000fe200078e00ff */
[----:B------:R-:W-:Y:S01]  /*10300*/  SHF.R.S32.HI R10, RZ, 0x1f, R4 ;  /* 0x0000001fff0a7819 */ /* 0x000fe20000011404 */
[----:B------:R-:W-:-:S02]  /*10310*/  UIMAD UR4, UR5, UR4, URZ ;  /* 0x00000004050472a4 */ /* 0x000fc4000f8e023f */
[C---:B------:R-:W-:Y:S01]  /*10320*/  IMAD R7, R15.reuse, c[0x0][0x44c], R7 ;  /* 0x000113000f077a24 */ /* 0x040fe200078e0207 */
[----:B------:R-:W-:Y:S01]  /*10330*/  @P0 SHF.R.U32.HI R0, RZ, c[0x0][0x4f0], R5 ;  /* 0x00013c00ff000a19 */ /* 0x000fe20000011605 */
[----:B------:R-:W-:-:S03]  /*10340*/  IMAD.WIDE.U32 R2, R15, c[0x0][0x448], R2 ;  /* 0x000112000f027a25 */ /* 0x000fc600078e0002 */
[----:B------:R-:W-:Y:S01]  /*10350*/  SHF.R.S32.HI R11, RZ, 0x1f, R0 ;  /* 0x0000001fff0b7819 */ /* 0x000fe20000011400 */
[----:B------:R-:W-:Y:S02]  /*10360*/  IMAD R10, R10, c[0x0][0x4c8], RZ ;  /* 0x000132000a0a7a24 */ /* 0x000fe400078e02ff */
[----:B------:R-:W-:Y:S01]  /*10370*/  IMAD.IADD R3, R3, 0x1, R7 ;  /* 0x0000000103037824 */ /* 0x000fe200078e0207 */
[----:B-1----:R-:W-:Y:S01]  /*10380*/  SHF.R.S32.HI R15, RZ, 0x1f, R18 ;  /* 0x0000001fff0f7819 */ /* 0x002fe20000011412 */
[C---:B------:R-:W-:Y:S02]  /*10390*/  IMAD R10, R4.reuse, c[0x0][0x4cc], R10 ;  /* 0x00013300040a7a24 */ /* 0x040fe400078e020a */
[----:B------:R-:W-:Y:S01]  /*103a0*/  IMAD.WIDE.U32 R4, R4, c[0x0][0x4c8], R8 ;  /* 0x0001320004047a25 */ /* 0x000fe200078e0008 */
[----:B------:R-:W-:Y:S02]  /*103b0*/  LEA.HI R15, R15, R18, RZ, 0x5 ;  /* 0x000000120f0f7211 */ /* 0x000fe400078f28ff */
[C---:B------:R-:W-:Y:S01]  /*103c0*/  IADD3 R8, -R0.reuse, RZ, RZ ;  /* 0x000000ff00087210 */ /* 0x040fe20007ffe1ff */
[----:B------:R-:W-:Y:S01]  /*103d0*/  IMAD.WIDE.U32 R2, R0, c[0x0][0x430], R2 ;  /* 0x00010c0000027a25 */ /* 0x000fe200078e0002 */
[----:B------:R-:W-:-:S02]  /*103e0*/  LOP3.LUT R15, R15, 0xffffffe0, RZ, 0xc0, !PT ;  /* 0xffffffe00f0f7812 */ /* 0x000fc400078ec0ff */
[----:B------:R-:W-:Y:S01]  /*103f0*/  IADD3 R7, R5, R10, RZ ;  /* 0x0000000a05077210 */ /* 0x000fe20007ffe0ff */
[----:B------:R-:W-:Y:S01]  /*10400*/  IMAD R5, R11, c[0x0][0x430], RZ ;  /* 0x00010c000b057a24 */ /* 0x000fe200078e02ff */
[----:B------:R-:W-:Y:S01]  /*10410*/  LEA R9, P0, R4, c[0x0][0x4a8], 0x2 ;  /* 0x00012a0004097a11 */ /* 0x000fe200078010ff */
[----:B------:R-:W-:Y:S01]  /*10420*/  IMAD R8, R8, c[0x0][0x4e8], R6 ;  /* 0x00013a0008087a24 */ /* 0x000fe200078e0206 */
[----:B------:R-:W-:Y:S01]  /*10430*/  IADD3 R15, -R15, R18, RZ ;  /* 0x000000120f0f7210 */ /* 0x000fe20007ffe1ff */
[----:B------:R-:W-:Y:S01]  /*10440*/  IMAD R10, R0, c[0x0][0x434], R5 ;  /* 0x00010d00000a7a24 */ /* 0x000fe200078e0205 */
[----:B------:R-:W-:Y:S01]  /*10450*/  LEA.HI.X R7, R4, c[0x0][0x4ac], R7, 0x2, P0 ;  /* 0x00012b0004077a11 */ /* 0x000fe200000f1407 */
[----:B------:R1:W5:Y:S01]  /*10460*/  LDL R18, [R1+0x188] ;  /* 0x0001880001127983 */ /* 0x0003620000100800 */
[----:B------:R-:W-:Y:S01]  /*10470*/  LOP3.LUT P0, RZ, R15, 0x3, RZ, 0xc0, !PT ;  /* 0x000000030fff7812 */ /* 0x000fe2000780c0ff */
[----:B------:R-:W-:Y:S02]  /*10480*/  IMAD.IADD R3, R3, 0x1, R10 ;  /* 0x0000000103037824 */ /* 0x000fe400078e020a */
[----:B------:R1:W5:Y:S04]  /*10490*/  LDL R15, [R1+0xf8] ;  /* 0x0000f800010f7983 */ /* 0x0003680000100800 */
[----:B------:R-:W-:Y:S04]  /*104a0*/  SHFL.IDX PT, R4, R9, RZ, 0x1c1f ;  /* 0x001c1fff09047589 */ /* 0x000fe800000e0000 */
[----:B------:R3:W-:Y:S04]  /*104b0*/  SHFL.IDX PT, R6, R9, 0x1, 0x1c1f ;  /* 0x003c1f0009067f89 */ /* 0x0007e800000e0000 */
[----:B------:R-:W4:Y:S04]  /*104c0*/  SHFL.IDX PT, R5, R7, RZ, 0x1c1f ;  /* 0x001c1fff07057589 */ /* 0x000f2800000e0000 */
[----:B------:R-:W1:Y:S01]  /*104d0*/  SHFL.IDX PT, R7, R7, 0x1, 0x1c1f ;  /* 0x003c1f0007077f89 */ /* 0x000e6200000e0000 */
[----:B--2---:R-:W-:-:S03]  /*104e0*/  IADD3 R0, R16, R17, RZ ;  /* 0x0000001110007210 */ /* 0x004fc60007ffe0ff */
[----:B------:R2:W5:Y:S01]  /*104f0*/  LDL R17, [R1+0xfc] ;  /* 0x0000fc0001117983 */ /* 0x0005620000100800 */
[----:B---3--:R-:W-:-:S03]  /*10500*/  SHF.R.S32.HI R9, RZ, 0x1f, R8 ;  /* 0x0000001fff097819 */ /* 0x008fc60000011408 */
[----:B------:R2:W5:Y:S02]  /*10510*/  LDL R16, [R1+0x184] ;  /* 0x0001840001107983 */ /* 0x0005640000100800 */
[----:B------:R-:W-:Y:S01]  /*10520*/  IMAD R10, R9, c[0x0][0x428], RZ ;  /* 0x00010a00090a7a24 */ /* 0x000fe200078e02ff */
[----:B------:R-:W-:Y:S01]  /*10530*/  IADD3 R9, R0, 0x8, RZ ;  /* 0x0000000800097810 */ /* 0x000fe20007ffe0ff */
[----:B------:R-:W-:-:S04]  /*10540*/  IMAD.WIDE.U32 R2, R8, c[0x0][0x428], R2 ;  /* 0x00010a0008027a25 */ /* 0x000fc800078e0002 */
[----:B------:R-:W-:Y:S01]  /*10550*/  IMAD R10, R8, c[0x0][0x42c], R10 ;  /* 0x00010b00080a7a24 */ /* 0x000fe200078e020a */
[----:B------:R-:W-:Y:S02]  /*10560*/  ISETP.GE.OR P2, PT, R0, UR4, P0 ;  /* 0x0000000400007c0c */ /* 0x000fe40008746670 */
[----:B------:R-:W-:Y:S02]  /*10570*/  ISETP.GE.OR P1, PT, R9, UR4, P0 ;  /* 0x0000000409007c0c */ /* 0x000fe40008726670 */
[----:B------:R-:W-:Y:S02]  /*10580*/  IADD3 R3, R3, R10, RZ ;  /* 0x0000000a03037210 */ /* 0x000fe40007ffe0ff */
[----:B------:R-:W-:-:S04]  /*10590*/  LEA R11, P0, R2, c[0x0][0x400], 0x2 ;  /* 0x00010000020b7a11 */ /* 0x000fc800078010ff */
[----:B------:R-:W-:Y:S02]  /*105a0*/  LEA.HI.X R10, R2, c[0x0][0x404], R3, 0x2, P0 ;  /* 0x00010100020a7a11 */ /* 0x000fe400000f1403 */
[----:B------:R-:W-:Y:S01]  /*105b0*/  ISETP.GE.AND P0, PT, R0, UR4, PT ;  /* 0x0000000400007c0c */ /* 0x000fe2000bf06270 */
[----:B----4-:R2:W-:Y:S01]  /*105c0*/  @!P2 ST.E [R4.64], R13 ;  /* 0x0000000d0400a985 */ /* 0x0105e2000c101906 */
[----:B------:R-:W-:Y:S03]  /*105d0*/  BSSY B0, `(.L_x_1075) ;  /* 0x0000086000007945 */ /* 0x000fe60003800000 */
[----:B-1----:R2:W-:Y:S01]  /*105e0*/  @!P1 ST.E [R6.64], R12 ;  /* 0x0000000c06009985 */ /* 0x0025e2000c101906 */
[----:B------:R-:W-:-:S03]  /*105f0*/  ISETP.GE.AND P1, PT, R9, UR4, PT ;  /* 0x0000000409007c0c */ /* 0x000fc6000bf26270 */
[----:B------:R2:W1:Y:S01]  /*10600*/  SHFL.IDX PT, R2, R11, RZ, 0x1c1f ;  /* 0x001c1fff0b027589 */ /* 0x00046200000e0000 */
[----:B------:R-:W-:-:S03]  /*10610*/  P2R R0, PR, RZ, 0x2 ;  /* 0x00000002ff007803 */ /* 0x000fc60000000000 */
[----:B------:R2:W3:Y:S01]  /*10620*/  SHFL.IDX PT, R3, R10, RZ, 0x1c1f ;  /* 0x001c1fff0a037589 */ /* 0x0004e200000e0000 */
[----:B------:R-:W-:Y:S05]  /*10630*/  @P0 BRA `(.L_x_1076) ;  /* 0x000007f000000947 */ /* 0x000fea0003800000 */
[----:B------:R-:W-:Y:S02]  /*10640*/  ISETP.GE.AND P1, PT, R204, c[0x0][0x3c8], PT ;  /* 0x0000f200cc007a0c */ /* 0x000fe40003f26270 */
[----:B------:R-:W-:Y:S02]  /*10650*/  ISETP.GE.AND P0, PT, R206, c[0x0][0x3c8], PT ;  /* 0x0000f200ce007a0c */ /* 0x000fe40003f06270 */
[----:B------:R-:W-:Y:S02]  /*10660*/  ISETP.GE.AND P2, PT, R202, c[0x0][0x3c8], PT ;  /* 0x0000f200ca007a0c */ /* 0x000fe40003f46270 */
[----:B------:R-:W-:Y:S02]  /*10670*/  ISETP.GE.AND P4, PT, R200, c[0x0][0x3c8], PT ;  /* 0x0000f200c8007a0c */ /* 0x000fe40003f86270 */
[----:B------:R-:W-:Y:S02]  /*10680*/  ISETP.GE.AND P5, PT, R196, c[0x0][0x3c8], PT ;  /* 0x0000f200c4007a0c */ /* 0x000fe40003fa6270 */
[----:B------:R-:W-:-:S03]  /*10690*/  ISETP.GE.AND P6, PT, R21, c[0x0][0x3c8], PT ;  /* 0x0000f20015007a0c */ /* 0x000fc60003fc6270 */
[----:B-12---:R-:W-:Y:S02]  /*106a0*/  @!P1 LEA R4, P3, R204, R2, 0x2 ;  /* 0x00000002cc049211 */ /* 0x006fe400078610ff */
[----:B---3--:R-:W-:Y:S02]  /*106b0*/  @!P0 IMAD.WIDE R6, R206, 0x4, R2 ;  /* 0x00000004ce068825 */ /* 0x008fe400078e0202 */
[----:B------:R-:W-:Y:S02]  /*106c0*/  @!P1 LEA.HI.X R5, R204, R3, R205, 0x2, P3 ;  /* 0x00000003cc059211 */ /* 0x000fe400018f14cd */
[----:B------:R-:W-:Y:S01]  /*106d0*/  ISETP.GE.AND P3, PT, R198, c[0x0][0x3c8], PT ;  /* 0x0000f200c6007a0c */ /* 0x000fe20003f66270 */
[----:B------:R1:W-:Y:S04]  /*106e0*/  @!P0 ST.E.64 [R6.64], R164 ;  /* 0x000000a406008985 */ /* 0x0003e8000c101b06 */
[----:B------:R2:W-:Y:S01]  /*106f0*/  @!P1 ST.E.64 [R4.64], R160 ;  /* 0x000000a004009985 */ /* 0x0005e2000c101b06 */
[----:B------:R-:W-:-:S02]  /*10700*/  ISETP.GE.AND P1, PT, R194, c[0x0][0x3c8], PT ;  /* 0x0000f200c2007a0c */ /* 0x000fc40003f26270 */
[----:B-1----:R-:W-:-:S04]  /*10710*/  @!P2 LEA R6, P0, R202, R2, 0x2 ;  /* 0x00000002ca06a211 */ /* 0x002fc800078010ff */
[----:B------:R-:W-:Y:S02]  /*10720*/  @!P2 LEA.HI.X R7, R202, R3, R203, 0x2, P0 ;  /* 0x00000003ca07a211 */ /* 0x000fe400000f14cb */
[----:B--2---:R-:W-:-:S03]  /*10730*/  @!P4 LEA R4, P0, R200, R2, 0x2 ;  /* 0x00000002c804c211 */ /* 0x004fc600078010ff */
[----:B------:R1:W-:Y:S01]  /*10740*/  @!P2 ST.E.64 [R6.64], R156 ;  /* 0x0000009c0600a985 */ /* 0x0003e2000c101b06 */
[----:B------:R-:W-:Y:S02]  /*10750*/  @!P4 LEA.HI.X R5, R200, R3, R201, 0x2, P0 ;  /* 0x00000003c805c211 */ /* 0x000fe400000f14c9 */
[----:B------:R-:W-:-:S03]  /*10760*/  ISETP.GE.AND P2, PT, R190, c[0x0][0x3c8], PT ;  /* 0x0000f200be007a0c */ /* 0x000fc60003f46270 */
[----:B------:R2:W-:Y:S01]  /*10770*/  @!P4 ST.E.64 [R4.64], R152 ;  /* 0x000000980400c985 */ /* 0x0005e2000c101b06 */
[----:B------:R-:W-:Y:S02]  /*10780*/  ISETP.GE.AND P4, PT, R192, c[0x0][0x3c8], PT ;  /* 0x0000f200c0007a0c */ /* 0x000fe40003f86270 */
        /* <DEDUP_REMOVED lines=12> */
[----:B------:R-:W-:Y:S02]  /*10850*/  ISETP.GE.AND P1, PT, R186, c[0x0][0x3c8], PT ;  /* 0x0000f200ba007a0c */ /* 0x000fe40003f26270 */
[----:B------:R-:W-:-:S05]  /*10860*/  @!P4 LEA.HI.X R5, R192, R3, R193, 0x2, P0 ;  /* 0x00000003c005c211 */ /* 0x000fca00000f14c1 */
        /* <DEDUP_REMOVED lines=72> */
[----:B-1----:R-:W-:-:S04]  /*10cf0*/  @!P2 LEA R6, P1, R25, R2, 0x2 ;  /* 0x000000021906a211 */ /* 0x002fc800078210ff */
[-C--:B------:R-:W-:Y:S02]  /*10d00*/  @!P2 LEA.HI.X R7, R25, R3.reuse, R26, 0x2, P1 ;  /* 0x000000031907a211 */ /* 0x080fe400008f141a */
[----:B-----5:R-:W-:Y:S02]  /*10d10*/  ISETP.GE.AND P1, PT, R15, c[0x0][0x3c8], PT ;  /* 0x0000f2000f007a0c */ /* 0x020fe40003f26270 */
[-C--:B--2---:R-:W-:Y:S01]  /*10d20*/  @!P5 LEA R4, P0, R23, R2.reuse, 0x2 ;  /* 0x000000021704d211 */ /* 0x084fe200078010ff */
[----:B------:R1:W-:Y:S01]  /*10d30*/  @!P2 ST.E.64 [R6.64], R108 ;  /* 0x0000006c0600a985 */ /* 0x0003e2000c101b06 */
[----:B------:R-:W-:Y:S02]  /*10d40*/  ISETP.GE.AND P2, PT, R17, c[0x0][0x3c8], PT ;  /* 0x0000f20011007a0c */ /* 0x000fe40003f46270 */
[----:B------:R-:W-:Y:S02]  /*10d50*/  @!P5 LEA.HI.X R5, R23, R3, R24, 0x2, P0 ;  /* 0x000000031705d211 */ /* 0x000fe400000f1418 */
[----:B------:R-:W-:-:S03]  /*10d60*/  @!P6 LEA R8, P0, R21, R2, 0x2 ;  /* 0x000000021508e211 */ /* 0x000fc600078010ff */
[----:B------:R2:W-:Y:S01]  /*10d70*/  @!P5 ST.E.64 [R4.64], R112 ;  /* 0x000000700400d985 */ /* 0x0005e2000c101b06 */
[----:B------:R-:W-:-:S05]  /*10d80*/  @!P6 LEA.HI.X R9, R21, R3, R22, 0x2, P0 ;  /* 0x000000031509e211 */ /* 0x000fca00000f1416 */
[----:B------:R3:W-:Y:S01]  /*10d90*/  @!P6 ST.E.64 [R8.64], R116 ;  /* 0x000000740800e985 */ /* 0x0007e2000c101b06 */
[----:B-1----:R-:W-:-:S04]  /*10da0*/  @!P3 LEA R6, P0, R19, R2, 0x2 ;  /* 0x000000021306b211 */ /* 0x002fc800078010ff */
[----:B------:R-:W-:Y:S02]  /*10db0*/  @!P3 LEA.HI.X R7, R19, R3, R20, 0x2, P0 ;  /* 0x000000031307b211 */ /* 0x000fe400000f1414 */
[----:B--2---:R-:W-:-:S03]  /*10dc0*/  @!P2 LEA R4, P0, R17, R2, 0x2 ;  /* 0x000000021104a211 */ /* 0x004fc600078010ff */
[----:B------:R3:W-:Y:S01]  /*10dd0*/  @!P3 ST.E.64 [R6.64], R120 ;  /* 0x000000780600b985 */ /* 0x0007e2000c101b06 */
[----:B------:R-:W-:Y:S02]  /*10de0*/  @!P2 LEA.HI.X R5, R17, R3, R18, 0x2, P0 ;  /* 0x000000031105a211 */ /* 0x000fe400000f1412 */
[----:B------:R-:W-:-:S03]  /*10df0*/  @!P1 LEA R2, P0, R15, R2, 0x2 ;  /* 0x000000020f029211 */ /* 0x000fc600078010ff */
[----:B------:R3:W-:Y:S01]  /*10e00*/  @!P2 ST.E.64 [R4.64], R124 ;  /* 0x0000007c0400a985 */ /* 0x0007e2000c101b06 */
[----:B------:R-:W-:-:S05]  /*10e10*/  @!P1 LEA.HI.X R3, R15, R3, R16, 0x2, P0 ;  /* 0x000000030f039211 */ /* 0x000fca00000f1410 */
[----:B------:R3:W-:Y:S04]  /*10e20*/  @!P1 ST.E.64 [R2.64], R128 ;  /* 0x0000008002009985 */ /* 0x0007e8000c101b06 */
.L_x_1076:
[----:B------:R-:W-:Y:S05]  /*10e30*/  BSYNC B0 ;  /* 0x0000000000007941 */ /* 0x000fea0003800000 */
.L_x_1075:
[----:B------:R-:W-:Y:S01]  /*10e40*/  ISETP.NE.AND P0, PT, R0, RZ, PT ;  /* 0x000000ff0000720c */ /* 0x000fe20003f05270 */
[----:B---3--:R3:W4:Y:S04]  /*10e50*/  SHFL.IDX PT, R3, R10, 0x1, 0x1c1f ;  /* 0x003c1f000a037f89 */ /* 0x00872800000e0000 */
[----:B-1----:R3:W1:Y:S08]  /*10e60*/  SHFL.IDX PT, R2, R11, 0x1, 0x1c1f ;  /* 0x003c1f000b027f89 */ /* 0x00267000000e0000 */
[----:B------:R-:W-:Y:S05]  /*10e70*/  @P0 BRA `(.L_x_1077) ;  /* 0x00000ad000000947 */ /* 0x000fea0003800000 */
[----:B------:R-:W-:Y:S02]  /*10e80*/  ISETP.GE.AND P0, PT, R206, c[0x0][0x3c8], PT ;  /* 0x0000f200ce007a0c */ /* 0x000fe40003f06270 */
[----:B------:R-:W-:-:S02]  /*10e90*/  ISETP.GE.AND P1, PT, R204, c[0x0][0x3c8], PT ;  /* 0x0000f200cc007a0c */ /* 0x000fc40003f26270 */
[----:B------:R-:W-:Y:S02]  /*10ea0*/  ISETP.GE.AND P2, PT, R202, c[0x0][0x3c8], PT ;  /* 0x0000f200ca007a0c */ /* 0x000fe40003f46270 */
[----:B------:R-:W-:Y:S02]  /*10eb0*/  ISETP.GE.AND P4, PT, R200, c[0x0][0x3c8], PT ;  /* 0x0000f200c8007a0c */ /* 0x000fe40003f86270 */
[----:B------:R-:W-:-:S05]  /*10ec0*/  ISETP.GE.AND P6, PT, R27, c[0x0][0x3c8], PT ;  /* 0x0000f2001b007a0c */ /* 0x000fca0003fc6270 */
[----:B-12-4-:R-:W-:Y:S02]  /*10ed0*/  @!P0 IMAD.WIDE R6, R206, 0x4, R2 ;  /* 0x00000004ce068825 */ /* 0x016fe400078e0202 */
[----:B------:R-:W-:-:S03]  /*10ee0*/  @!P1 LEA R4, P5, R204, R2, 0x2 ;  /* 0x00000002cc049211 */ /* 0x000fc600078a10ff */
[----:B------:R1:W-:Y:S01]  /*10ef0*/  @!P0 ST.E.64 [R6.64], R166 ;  /* 0x000000a606008985 */ /* 0x0003e2000c101b06 */
[----:B------:R-:W-:Y:S02]  /*10f00*/  ISETP.GE.AND P0, PT, R198, c[0x0][0x3c8], PT ;  /* 0x0000f200c6007a0c */ /* 0x000fe40003f06270 */
[----:B------:R-:W-:-:S05]  /*10f10*/  @!P1 LEA.HI.X R5, R204, R3, R205, 0x2, P5 ;  /* 0x00000003cc059211 */ /* 0x000fca00028f14cd */
[----:B------:R2:W-:Y:S01]  /*10f20*/  @!P1 ST.E.64 [R4.64], R162 ;  /* 0x000000a204009985 */ /* 0x0005e2000c101b06 */
[----:B------:R-:W-:Y:S02]  /*10f30*/  ISETP.GE.AND P1, PT, R196, c[0x0][0x3c8], PT ;  /* 0x0000f200c4007a0c */ /* 0x000fe40003f26270 */
[----:B-1----:R-:W-:-:S04]  /*10f40*/  @!P2 LEA R6, P3, R202, R2, 0x2 ;  /* 0x00000002ca06a211 */ /* 0x002fc800078610ff */
[-C--:B------:R-:W-:Y:S02]  /*10f50*/  @!P2 LEA.HI.X R7, R202, R3.reuse, R203, 0x2, P3 ;  /* 0x00000003ca07a211 */ /* 0x080fe400018f14cb */
[----:B------:R-:W-:Y:S02]  /*10f60*/  ISETP.GE.AND P3, PT, R194, c[0x0][0x3c8], PT ;  /* 0x0000f200c2007a0c */ /* 0x000fe40003f66270 */
[C---:B--2---:R-:W-:Y:S01]  /*10f70*/  @!P4 LEA R4, P5, R200.reuse, R2, 0x2 ;  /* 0x00000002c804c211 */ /* 0x044fe200078a10ff */
[----:B------:R1:W-:Y:S03]  /*10f80*/  @!P2 ST.E.64 [R6.64], R158 ;  /* 0x0000009e0600a985 */ /* 0x0003e6000c101b06 */
        /* <DEDUP_REMOVED lines=12> */
[----:B------:R-:W-:Y:S02]  /*11050*/  ISETP.GE.AND P2, PT, R188, c[0x0][0x3c8], PT ;  /* 0x0000f200bc007a0c */ /* 0x000fe40003f46270 */
[----:B--2---:R-:W-:Y:S01]  /*11060*/  @!P4 LEA R4, P5, R192, R2, 0x2 ;  /* 0x00000002c004c211 */ /* 0x004fe200078a10ff */
        /* <DEDUP_REMOVED lines=48> */
[CC--:B--2---:R-:W-:Y:S01]  /*11370*/  @!P4 LEA R4, P5, R168.reuse, R2.reuse, 0x2 ;  /* 0x00000002a804c211 */ /* 0x0c4fe200078a10ff */
[----:B------:R1:W-:Y:S01]  /*11380*/  @!P0 ST.E.64 [R6.64], R78 ;  /* 0x0000004e06008985 */ /* 0x0003e2000c101b06 */
[C---:B------:R-:W-:Y:S02]  /*11390*/  @!P3 LEA R8, P0, R133.reuse, R2, 0x2 ;  /* 0x000000028508b211 */ /* 0x040fe400078010ff */
[-C--:B------:R-:W-:Y:S02]  /*113a0*/  @!P4 LEA.HI.X R5, R168, R3.reuse, R169, 0x2, P5 ;  /* 0x00000003a805c211 */ /* 0x080fe400028f14a9 */
[----:B------:R-:W-:-:S02]  /*113b0*/  @!P3 LEA.HI.X R9, R133, R3, R134, 0x2, P0 ;  /* 0x000000038509b211 */ /* 0x000fc400000f1486 */
[----:B------:R-:W-:Y:S01]  /*113c0*/  ISETP.GE.AND P0, PT, R31, c[0x0][0x3c8], PT ;  /* 0x0000f2001f007a0c */ /* 0x000fe20003f06270 */
[----:B------:R2:W-:Y:S01]  /*113d0*/  @!P4 ST.E.64 [R4.64], R82 ;  /* 0x000000520400c985 */ /* 0x0005e2000c101b06 */
[----:B------:R-:W-:-:S03]  /*113e0*/  ISETP.GE.AND P4, PT, R29, c[0x0][0x3c8], PT ;  /* 0x0000f2001d007a0c */ /* 0x000fc60003f86270 */
[----:B------:R4:W-:Y:S01]  /*113f0*/  @!P3 ST.E.64 [R8.64], R86 ;  /* 0x000000560800b985 */ /* 0x0009e2000c101b06 */
[----:B-1----:R-:W-:-:S04]  /*11400*/  @!P2 LEA R6, P5, R35, R2, 0x2 ;  /* 0x000000022306a211 */ /* 0x002fc800078a10ff */
[-C--:B------:R-:W-:Y:S02]  /*11410*/  @!P2 LEA.HI.X R7, R35, R3.reuse, R132, 0x2, P5 ;  /* 0x000000032307a211 */ /* 0x080fe400028f1484 */
[----:B------:R-:W-:Y:S02]  /*11420*/  ISETP.GE.AND P5, PT, R25, c[0x0][0x3c8], PT ;  /* 0x0000f20019007a0c */ /* 0x000fe40003fa6270 */
[-C--:B--2---:R-:W-:Y:S01]  /*11430*/  @!P1 LEA R4, P3, R33, R2.reuse, 0x2 ;  /* 0x0000000221049211 */ /* 0x084fe200078610ff */
[----:B------:R1:W-:Y:S01]  /*11440*/  @!P2 ST.E.64 [R6.64], R90 ;  /* 0x0000005a0600a985 */ /* 0x0003e2000c101b06 */
[----:B----4-:R-:W-:Y:S02]  /*11450*/  @!P0 LEA R8, P2, R31, R2, 0x2 ;  /* 0x000000021f088211 */ /* 0x010fe400078410ff */
[-C--:B------:R-:W-:Y:S02]  /*11460*/  @!P1 LEA.HI.X R5, R33, R3.reuse, R34, 0x2, P3 ;  /* 0x0000000321059211 */ /* 0x080fe400018f1422 */
[----:B------:R-:W-:-:S02]  /*11470*/  @!P0 LEA.HI.X R9, R31, R3, R32, 0x2, P2 ;  /* 0x000000031f098211 */ /* 0x000fc400010f1420 */
[----:B------:R-:W-:Y:S01]  /*11480*/  ISETP.GE.AND P3, PT, R23, c[0x0][0x3c8], PT ;  /* 0x0000f20017007a0c */ /* 0x000fe20003f66270 */
[----:B------:R2:W-:Y:S04]  /*11490*/  @!P1 ST.E.64 [R4.64], R94 ;  /* 0x0000005e04009985 */ /* 0x0005e8000c101b06 */
[----:B------:R-:W-:Y:S01]  /*114a0*/  @!P0 ST.E.64 [R8.64], R98 ;  /* 0x0000006208008985 */ /* 0x000fe2000c101b06 */
[----:B-----5:R-:W-:Y:S02]  /*114b0*/  ISETP.GE.AND P0, PT, R17, c[0x0][0x3c8], PT ;  /* 0x0000f20011007a0c */ /* 0x020fe40003f06270 */
[----:B-1----:R-:W-:-:S04]  /*114c0*/  @!P6 LEA R6, P2, R27, R2, 0x2 ;  /* 0x000000021b06e211 */ /* 0x002fc800078410ff */
[----:B------:R-:W-:Y:S02]  /*114d0*/  @!P6 LEA.HI.X R7, R27, R3, R28, 0x2, P2 ;  /* 0x000000031b07e211 */ /* 0x000fe400010f141c */
[----:B------:R-:W-:Y:S02]  /*114e0*/  ISETP.GE.AND P2, PT, R21, c[0x0][0x3c8], PT ;  /* 0x0000f20015007a0c */ /* 0x000fe40003f46270 */
[----:B--2---:R-:W-:-:S04]  /*114f0*/  @!P4 LEA R4, P1, R29, R2, 0x2 ;  /* 0x000000021d04c211 */ /* 0x004fc800078210ff */
[----:B------:R-:W-:Y:S02]  /*11500*/  @!P4 LEA.HI.X R5, R29, R3, R30, 0x2, P1 ;  /* 0x000000031d05c211 */ /* 0x000fe400008f141e */
[----:B------:R-:W-:-:S03]  /*11510*/  ISETP.GE.AND P1, PT, R19, c[0x0][0x3c8], PT ;  /* 0x0000f20013007a0c */ /* 0x000fc60003f26270 */
[----:B------:R1:W-:Y:S04]  /*11520*/  @!P4 ST.E.64 [R4.64], R102 ;  /* 0x000000660400c985 */ /* 0x0003e8000c101b06 */
[----:B------:R2:W-:Y:S01]  /*11530*/  @!P6 ST.E.64 [R6.64], R106 ;  /* 0x0000006a0600e985 */ /* 0x0005e2000c101b06 */
[----:B---3--:R-:W-:-:S04]  /*11540*/  @!P3 LEA R10, P6, R23, R2, 0x2 ;  /* 0x00000002170ab211 */ /* 0x008fc800078c10ff */
[----:B------:R-:W-:Y:S02]  /*11550*/  @!P3 LEA.HI.X R11, R23, R3, R24, 0x2, P6 ;  /* 0x00000003170bb211 */ /* 0x000fe400030f1418 */
[----:B-1----:R-:W-:-:S04]  /*11560*/  @!P5 LEA R4, P4, R25, R2, 0x2 ;  /* 0x000000021904d211 */ /* 0x002fc800078810ff */
[----:B------:R-:W-:Y:S02]  /*11570*/  @!P5 LEA.HI.X R5, R25, R3, R26, 0x2, P4 ;  /* 0x000000031905d211 */ /* 0x000fe400020f141a */
[----:B------:R-:W-:-:S03]  /*11580*/  @!P2 LEA R8, P4, R21, R2, 0x2 ;  /* 0x000000021508a211 */ /* 0x000fc600078810ff */
[----:B------:R1:W-:Y:S01]  /*11590*/  @!P5 ST.E.64 [R4.64], R110 ;  /* 0x0000006e0400d985 */ /* 0x0003e2000c101b06 */
[----:B--2---:R-:W-:Y:S02]  /*115a0*/  @!P1 LEA R6, P5, R19, R2, 0x2 ;  /* 0x0000000213069211 */ /* 0x004fe400078a10ff */
[-C--:B------:R-:W-:Y:S01]  /*115b0*/  @!P2 LEA.HI.X R9, R21, R3.reuse, R22, 0x2, P4 ;  /* 0x000000031509a211 */ /* 0x080fe200020f1416 */
[----:B------:R2:W-:Y:S01]  /*115c0*/  @!P3 ST.E.64 [R10.64], R114 ;  /* 0x000000720a00b985 */ /* 0x0005e2000c101b06 */
[----:B------:R-:W-:-:S03]  /*115d0*/  @!P1 LEA.HI.X R7, R19, R3, R20, 0x2, P5 ;  /* 0x0000000313079211 */ /* 0x000fc600028f1414 */
[----:B------:R2:W-:Y:S04]  /*115e0*/  @!P2 ST.E.64 [R8.64], R118 ;  /* 0x000000760800a985 */ /* 0x0005e8000c101b06 */
[----:B------:R2:W-:Y:S01]  /*115f0*/  @!P1 ST.E.64 [R6.64], R122 ;  /* 0x0000007a06009985 */ /* 0x0005e2000c101b06 */
[----:B-1----:R-:W-:-:S04]  /*11600*/  @!P0 LEA R4, P4, R17, R2, 0x2 ;  /* 0x0000000211048211 */ /* 0x002fc800078810ff */
[----:B------:R-:W-:-:S05]  /*11610*/  @!P0 LEA.HI.X R5, R17, R3, R18, 0x2, P4 ;  /* 0x0000000311058211 */ /* 0x000fca00020f1412 */
[----:B------:R2:W-:Y:S01]  /*11620*/  @!P0 ST.E.64 [R4.64], R126 ;  /* 0x0000007e04008985 */ /* 0x0005e2000c101b06 */
[----:B------:R-:W-:-:S13]  /*11630*/  ISETP.GE.AND P0, PT, R15, c[0x0][0x3c8], PT ;  /* 0x0000f2000f007a0c */ /* 0x000fda0003f06270 */
[----:B------:R-:W-:Y:S05]  /*11640*/  @P0 BRA `(.L_x_1077) ;  /* 0x0000030000000947 */ /* 0x000fea0003800000 */
[----:B------:R-:W-:-:S04]  /*11650*/  LEA R2, P0, R15, R2, 0x2 ;  /* 0x000000020f027211 */ /* 0x000fc800078010ff */
[----:B------:R-:W-:-:S05]  /*11660*/  LEA.HI.X R3, R15, R3, R16, 0x2, P0 ;  /* 0x000000030f037211 */ /* 0x000fca00000f1410 */
[----:B------:R1:W-:Y:S01]  /*11670*/  ST.E.64 [R2.64], R130 ;  /* 0x0000008202007985 */ /* 0x0003e2000c101b06 */
[----:B------:R-:W-:Y:S05]  /*11680*/  BRA `(.L_x_1077) ;  /* 0x000002c000007947 */ /* 0x000fea0003800000 */
.L_x_1073:
[----:B------:R-:W2:Y:S02]  /*11690*/  S2R R4, SR_TID.X ;  /* 0x0000000000047919 */ /* 0x000ea40000002100 */
[----:B--2---:R-:W-:-:S13]  /*116a0*/  ISETP.GT.AND P0, PT, R4, 0x7f, PT ;  /* 0x0000007f0400780c */ /* 0x004fda0003f04270 */
[----:B------:R-:W-:Y:S05]  /*116b0*/  @P0 BRA `(.L_x_1077) ;  /* 0x0000029000000947 */ /* 0x000fea0003800000 */
[----:B------:R-:W2:Y:S01]  /*116c0*/  LDL.LU R3, [R1+0xf0] ;  /* 0x0000f00001037983 */ /* 0x000ea20000300800 */
[----:B---3--:R-:W-:-:S05]  /*116d0*/  MOV R2, c[0x0][0x4e8] ;  /* 0x00013a0000027a02 */ /* 0x008fca0000000f00 */
[----:B------:R-:W-:Y:S01]  /*116e0*/  IMAD R0, R2, c[0x0][0x388], RZ ;  /* 0x0000e20002007a24 */ /* 0x000fe200078e02ff */
[----:B--2---:R-:W-:-:S04]  /*116f0*/  IADD3 R6, R3, R4, RZ ;  /* 0x0000000403067210 */ /* 0x004fc80007ffe0ff */
[----:B------:R-:W-:-:S13]  /*11700*/  ISETP.GE.AND P0, PT, R6, R0, PT ;  /* 0x000000000600720c */ /* 0x000fda0003f06270 */
[----:B------:R-:W-:Y:S05]  /*11710*/  @P0 BRA `(.L_x_1077) ;  /* 0x0000023000000947 */ /* 0x000fea0003800000 */
[----:B------:R-:W2:Y:S04]  /*11720*/  LDL.LU R3, [R1+0xe4] ;  /* 0x0000e40001037983 */ /* 0x000ea80000300800 */
[----:B------:R-:W3:Y:S04]  /*11730*/  LDL.LU R9, [R1+0xe0] ;  /* 0x0000e00001097983 */ /* 0x000ee80000300800 */
[----:B------:R-:W4:Y:S01]  /*11740*/  LDL.LU R8, [R1+0xe8] ;  /* 0x0000e80001087983 */ /* 0x000f220000300800 */
[----:B------:R-:W-:-:S13]  /*11750*/  ISETP.NE.AND P0, PT, R2, 0x1, PT ;  /* 0x000000010200780c */ /* 0x000fda0003f05270 */
[----:B-1----:R-:W-:Y:S01]  /*11760*/  @P0 IMAD.HI.U32 R7, R6, c[0x0][0x4ec], RZ ;  /* 0x00013b0006070a27 */ /* 0x002fe200078e00ff */
[----:B--2---:R-:W-:Y:S02]  /*11770*/  SHF.R.S32.HI R0, RZ, 0x1f, R3 ;  /* 0x0000001fff007819 */ /* 0x004fe40000011403 */
[----:B---3--:R-:W-:-:S03]  /*11780*/  SHF.R.S32.HI R5, RZ, 0x1f, R9 ;  /* 0x0000001fff057819 */ /* 0x008fc60000011409 */
[----:B------:R-:W-:-:S04]  /*11790*/  IMAD R0, R0, c[0x0][0x4d0], RZ ;  /* 0x0001340000007a24 */ /* 0x000fc800078e02ff */
[C---:B------:R-:W-:Y:S01]  /*117a0*/  IMAD R4, R3.reuse, c[0x0][0x4d4], R0 ;  /* 0x0001350003047a24 */ /* 0x040fe200078e0200 */
[----:B------:R-:W-:Y:S01]  /*117b0*/  MOV R0, R6 ;  /* 0x0000000600007202 */ /* 0x000fe20000000f00 */
[----:B------:R-:W-:Y:S01]  /*117c0*/  IMAD.WIDE.U32 R2, R3, c[0x0][0x4d0], RZ ;  /* 0x0001340003027a25 */ /* 0x000fe200078e00ff */
[----:B------:R-:W-:-:S03]  /*117d0*/  @P0 SHF.R.U32.HI R0, RZ, c[0x0][0x4f0], R7 ;  /* 0x00013c00ff000a19 */ /* 0x000fc60000011607 */
[----:B------:R-:W-:Y:S01]  /*117e0*/  IMAD R5, R5, c[0x0][0x4d8], RZ ;  /* 0x0001360005057a24 */ /* 0x000fe200078e02ff */
[----:B------:R-:W-:Y:S02]  /*117f0*/  IADD3 R3, R3, R4, RZ ;  /* 0x0000000403037210 */ /* 0x000fe40007ffe0ff */
[----:B----4-:R-:W-:Y:S01]  /*11800*/  SHF.R.S32.HI R4, RZ, 0x1f, R8 ;  /* 0x0000001fff047819 */ /* 0x010fe20000011408 */
[C---:B------:R-:W-:Y:S01]  /*11810*/  IMAD R7, R9.reuse, c[0x0][0x4dc], R5 ;  /* 0x0001370009077a24 */ /* 0x040fe200078e0205 */
[----:B------:R-:W-:Y:S01]  /*11820*/  IADD3 R5, -R0, RZ, RZ ;  /* 0x000000ff00057210 */ /* 0x000fe20007ffe1ff */
[----:B------:R-:W-:-:S05]  /*11830*/  IMAD.WIDE.U32 R2, R9, c[0x0][0x4d8], R2 ;  /* 0x0001360009027a25 */ /* 0x000fca00078e0002 */
[----:B------:R-:W-:Y:S01]  /*11840*/  IADD3 R3, R3, R7, RZ ;  /* 0x0000000703037210 */ /* 0x000fe20007ffe0ff */
[----:B------:R-:W-:Y:S02]  /*11850*/  IMAD R7, R4, c[0x0][0x4e0], RZ ;  /* 0x0001380004077a24 */ /* 0x000fe400078e02ff */
[----:B------:R-:W-:Y:S02]  /*11860*/  IMAD R4, R5, c[0x0][0x4e8], R6 ;  /* 0x00013a0005047a24 */ /* 0x000fe400078e0206 */
[----:B------:R-:W-:-:S03]  /*11870*/  IMAD.WIDE.U32 R2, R8, c[0x0][0x4e0], R2 ;  /* 0x0001380008027a25 */ /* 0x000fc600078e0002 */
[----:B------:R-:W-:Y:S01]  /*11880*/  SHF.R.S32.HI R5, RZ, 0x1f, R4 ;  /* 0x0000001fff057819 */ /* 0x000fe20000011404 */
[----:B------:R-:W-:Y:S01]  /*11890*/  IMAD R6, R8, c[0x0][0x4e4], R7 ;  /* 0x0001390008067a24 */ /* 0x000fe200078e0207 */
[----:B------:R-:W-:Y:S02]  /*118a0*/  SHF.R.S32.HI R7, RZ, 0x1f, R0 ;  /* 0x0000001fff077819 */ /* 0x000fe40000011400 */
[----:B------:R-:W-:Y:S01]  /*118b0*/  IADD3 R2, P0, R0, R2, RZ ;  /* 0x0000000200027210 */ /* 0x000fe20007f1e0ff */
[----:B------:R-:W-:-:S03]  /*118c0*/  IMAD R0, R5, c[0x0][0x4c8], RZ ;  /* 0x0001320005007a24 */ /* 0x000fc600078e02ff */
[----:B------:R-:W-:Y:S01]  /*118d0*/  IADD3.X R3, R7, R3, R6, P0, !PT ;  /* 0x0000000307037210 */ /* 0x000fe200007fe406 */
[----:B------:R-:W-:-:S04]  /*118e0*/  IMAD R0, R4, c[0x0][0x4cc], R0 ;  /* 0x0001330004007a24 */ /* 0x000fc800078e0200 */
[----:B------:R-:W-:-:S05]  /*118f0*/  IMAD.WIDE.U32 R2, R4, c[0x0][0x4c8], R2 ;  /* 0x0001320004027a25 */ /* 0x000fca00078e0002 */
[----:B------:R-:W-:Y:S02]  /*11900*/  IADD3 R0, R3, R0, RZ ;  /* 0x0000000003007210 */ /* 0x000fe40007ffe0ff */
[----:B------:R-:W-:-:S04]  /*11910*/  LEA R4, P0, R2, c[0x0][0x4a8], 0x2 ;  /* 0x00012a0002047a11 */ /* 0x000fc800078010ff */
[----:B------:R-:W-:Y:S02]  /*11920*/  LEA.HI.X R5, R2, c[0x0][0x4ac], R0, 0x2, P0 ;  /* 0x00012b0002057a11 */ /* 0x000fe400000f1400 */
[----:B------:R-:W-:-:S05]  /*11930*/  MOV R0, 0xff800000 ;  /* 0xff80000000007802 */ /* 0x000fca0000000f00 */
[----:B------:R1:W-:Y:S02]  /*11940*/  STG.E [R4.64], R0 ;  /* 0x0000000004007986 */ /* 0x0003e4000c101906 */
.L_x_1077:
[----:B------:R-:W-:Y:S05]  /*11950*/  BSYNC B1 ;  /* 0x0000000000017941 */ /* 0x000fea0003800000 */
.L_x_1072:
[----:B-12---:R-:W2:Y:S02]  /*11960*/  LDL R0, [R1+0x204] ;  /* 0x0002040001007983 */ /* 0x006ea40000100800 */
[----:B--2---:R-:W-:-:S13]  /*11970*/  ISETP.NE.AND P0, PT, R0, RZ, PT ;  /* 0x000000ff0000720c */ /* 0x004fda0003f05270 */
[----:B------:R-:W-:Y:S01]  /*11980*/  @P0 WARPSYNC 0xffffffff ;  /* 0xffffffff00000948 */ /* 0x000fe20003800000 */
[----:B------:R-:W-:Y:S06]  /*11990*/  @P0 BAR.SYNC.DEFER_BLOCKING 0x5, 0x100 ;  /* 0x0144000000000b1d */ /* 0x000fec0000010000 */
[----:B------:R-:W1:Y:S04]  /*119a0*/  @P0 LDS R0, [0x18100] ;  /* 0x01810000ff000984 */ /* 0x000e680000000800 */
[----:B-1----:R1:W-:Y:S04]  /*119b0*/  @P0 STL [R1+0xf4], R0 ;  /* 0x0000f40001000387 */ /* 0x0023e80000100800 */
[----:B------:R-:W-:Y:S06]  /*119c0*/  @P0 BAR.ARV 0x4, 0x100 ;  /* 0x0104000000000b1d */ /* 0x000fec0000002000 */
[----:B------:R-:W-:Y:S05]  /*119d0*/  @P0 BRA `(.L_x_1078) ;  /* 0x0000009000000947 */ /* 0x000fea0003800000 */
[----:B------:R-:W-:Y:S05]  /*119e0*/  BRA.DIV ~URZ, `(.L_x_1079) ;  /* 0x00001c927f007947 */ /* 0x000fea000b800000 */
[----:B-1----:R1:W2:Y:S02]  /*119f0*/  SHFL.IDX PT, R0, R14, RZ, 0x1f ;  /* 0x00001fff0e007589 */ /* 0x0022a400000e0000 */
.L_x_1098:
[----:B---3--:R-:W3:Y:S01]  /*11a00*/  S2R R2, SR_TID.X ;  /* 0x0000000000027919 */ /* 0x008ee20000002100 */
[----:B------:R-:W-:Y:S03]  /*11a10*/  WARPSYNC 0xffffffff ;  /* 0xffffffff00007948 */ /* 0x000fe60003800000 */
[----:B------:R-:W-:Y:S06]  /*11a20*/  BAR.SYNC.DEFER_BLOCKING 0x4, 0x100 ;  /* 0x0104000000007b1d */ /* 0x000fec0000010000 */
[----:B--2---:R2:W-:Y:S01]  /*11a30*/  STL [R1+0xf4], R0 ;  /* 0x0000f40001007387 */ /* 0x0045e20000100800 */
[----:B---3--:R-:W-:-:S13]  /*11a40*/  LOP3.LUT P0, RZ, R2, 0xff, RZ, 0xc0, !PT ;  /* 0x000000ff02ff7812 */ /* 0x008fda000780c0ff */
[----:B------:R2:W-:Y:S04]  /*11a50*/  @!P0 STS [0x18100], R14 ;  /* 0x0181000eff008388 */ /* 0x0005e80000000800 */
[----:B------:R-:W-:Y:S06]  /*11a60*/  BAR.ARV 0x5, 0x100 ;  /* 0x0144000000007b1d */ /* 0x000fec0000002000 */
.L_x_1078:
[----:B-12---:R-:W2:Y:S02]  /*11a70*/  LDL R0, [R1+0xf4] ;  /* 0x0000f40001007983 */ /* 0x006ea40000100800 */
[----:B--2---:R-:W-:-:S13]  /*11a80*/  ISETP.GE.AND P0, PT, R0, c[0x0][0x538], PT ;  /* 0x00014e0000007a0c */ /* 0x004fda0003f06270 */
[----:B---345:R-:W-:Y:S01]  /*11a90*/  @P0 CALL.REL.NOINC `(.L_x_1080) ;  /* 0x0000001000000944 */ /* 0x038fe20003c00000 */
[----:B------:R-:W-:Y:S05]  /*11aa0*/  BRA `(.L_x_1081) ;  /* 0xfffef49000007947 */ /* 0x000fea000383ffff */
.L_x_1080:
[----:B------:R-:W-:Y:S05]  /*11ab0*/  EXIT ;  /* 0x000000000000794d */ /* 0x000fea0003800000 */
.L_x_1044:
[----:B------:R-:W-:Y:S01]  /*11ac0*/  IMAD.MOV.U32 R0, RZ, RZ, R5 ;  /* 0x000000ffff007224 */ /* 0x000fe200078e0005 */
[----:B------:R-:W-:Y:S01]  /*11ad0*/  MOV R7, RZ ;  /* 0x000000ff00077202 */ /* 0x000fe20000000f00 */
[----:B------:R-:W-:Y:S01]  /*11ae0*/  IMAD.MOV.U32 R3, RZ, RZ, 0x181f ;  /* 0x0000181fff037424 */ /* 0x000fe200078e00ff */
[----:B------:R-:W-:Y:S02]  /*11af0*/  MOV R2, 0x11b10 ;  /* 0x00011b1000027802 */ /* 0x000fe40000000f00 */
[----:B-1----:R-:W-:Y:S05]  /*11b00*/  CALL.REL.NOINC `($__internal_18_$__cuda_sm70_shflsync_idx_p) ;  /* 0x00001c5000007944 */ /* 0x002fea0003c00000 */
[----:B-----5:R-:W-:Y:S01]  /*11b10*/  MOV R4, R0 ;  /* 0x0000000000047202 */ /* 0x020fe20000000f00 */
[----:B-1----:R-:W-:Y:S05]  /*11b20*/  BRA `(.L_x_1082) ;  /* 0xffff280000007947 */ /* 0x002fea000383ffff */
.L_x_1045:
[----:B------:R-:W-:Y:S01]  /*11b30*/  IMAD.MOV.U32 R0, RZ, RZ, R15 ;  /* 0x000000ffff007224 */ /* 0x000fe200078e000f */
[----:B------:R-:W-:Y:S01]  /*11b40*/  MOV R7, RZ ;  /* 0x000000ff00077202 */ /* 0x000fe20000000f00 */
[----:B------:R-:W-:Y:S01]  /*11b50*/  IMAD.MOV.U32 R3, RZ, RZ, 0x181f ;  /* 0x0000181fff037424 */ /* 0x000fe200078e00ff */
[----:B------:R-:W-:Y:S02]  /*11b60*/  MOV R2, 0x11b80 ;  /* 0x00011b8000027802 */ /* 0x000fe40000000f00 */
[----:B-123--:R-:W-:Y:S05]  /*11b70*/  CALL.REL.NOINC `($__internal_18_$__cuda_sm70_shflsync_idx_p) ;  /* 0x00001be000007944 */ /* 0x00efea0003c00000 */
[----:B------:R-:W2:Y:S04]  /*11b80*/  LDL R2, [R1+0x88] ;  /* 0x0000880001027983 */ /* 0x000ea80000100800 */
[----:B------:R-:W3:Y:S04]  /*11b90*/  LDL R9, [R1+0x9c] ;  /* 0x00009c0001097983 */ /* 0x000ee80000100800 */
[----:B------:R-:W4:Y:S04]  /*11ba0*/  LDL R6, [R1+0x54] ;  /* 0x0000540001067983 */ /* 0x000f280000100800 */
[----:B------:R-:W4:Y:S04]  /*11bb0*/  LDL R8, [R1+0x98] ;  /* 0x0000980001087983 */ /* 0x000f280000100800 */
[----:B------:R-:W4:Y:S01]  /*11bc0*/  LDL R7, [R1+0x94] ;  /* 0x0000940001077983 */ /* 0x000f220000100800 */
[----:B--2---:R-:W-:-:S02]  /*11bd0*/  ISETP.GE.AND P3, PT, R2, c[0x0][0x1d4], PT ;  /* 0x0000750002007a0c */ /* 0x004fc40003f66270 */
[----:B------:R-:W-:Y:S02]  /*11be0*/  IADD3 R2, P0, R0, R80, RZ ;  /* 0x0000005000027210 */ /* 0x000fe40007f1e0ff */
[----:B---3--:R-:W-:-:S03]  /*11bf0*/  ISETP.GE.AND P2, PT, R9, c[0x0][0x1d4], PT ;  /* 0x0000750009007a0c */ /* 0x008fc60003f46270 */
[----:B-----5:R-:W-:-:S06]  /*11c00*/  IMAD.X R3, R4, 0x1, R73, P0 ;  /* 0x0000000104037824 */ /* 0x020fcc00000e0649 */
[----:B------:R-:W-:Y:S01]  /*11c10*/  @!PT LDS RZ, [RZ] ;  /* 0x00000000fffff984 */ /* 0x000fe20000000800 */
[----:B------:R-:W-:Y:S01]  /*11c20*/  @!PT LDS RZ, [RZ] ;  /* 0x00000000fffff984 */ /* 0x000fe20000000800 */
[----:B------:R-:W-:Y:S01]  /*11c30*/  @!PT LDS RZ, [RZ] ;  /* 0x00000000fffff984 */ /* 0x000fe20000000800 */
[----:B----4-:R2:W-:Y:S01]  /*11c40*/  LDGSTS.E.BYPASS.LTC128B.128 [R6+0x10100], [R2.64], !P3 ;  /* 0x1010000002067fae */ /* 0x0105e2000d901d46 */
[----:B------:R-:W-:Y:S02]  /*11c50*/  ISETP.GE.AND P1, PT, R8, c[0x0][0x1d4], PT ;  /* 0x0000750008007a0c */ /* 0x000fe40003f26270 */
[----:B--2---:R-:W-:-:S05]  /*11c60*/  IADD3 R2, P0, R0, R79, RZ ;  /* 0x0000004f00027210 */ /* 0x004fca0007f1e0ff */
[----:B------:R-:W-:-:S05]  /*11c70*/  IMAD.X R3, R4, 0x1, R74, P0 ;  /* 0x0000000104037824 */ /* 0x000fca00000e064a */
[----:B------:R2:W-:Y:S02]  /*11c80*/  LDGSTS.E.BYPASS.LTC128B.128 [R6+0x12100], [R2.64], !P2 ;  /* 0x1210000002067fae */ /* 0x0005e4000d101d46 */
[----:B--2---:R-:W-:-:S05]  /*11c90*/  IADD3 R2, P0, R0, R81, RZ ;  /* 0x0000005100027210 */ /* 0x004fca0007f1e0ff */
[----:B------:R-:W-:-:S05]  /*11ca0*/  IMAD.X R3, R4, 0x1, R75, P0 ;  /* 0x0000000104037824 */ /* 0x000fca00000e064b */
[----:B------:R2:W-:Y:S01]  /*11cb0*/  LDGSTS.E.BYPASS.LTC128B.128 [R6+0x14100], [R2.64], !P1 ;  /* 0x1410000002067fae */ /* 0x0005e2000c901d46 */
[----:B------:R-:W-:Y:S02]  /*11cc0*/  SEL R14, RZ, 0x10, P3 ;  /* 0x00000010ff0e7807 */ /* 0x000fe40001800000 */
[----:B------:R-:W-:Y:S02]  /*11cd0*/  SEL R13, RZ, 0x10, P2 ;  /* 0x00000010ff0d7807 */ /* 0x000fe40001000000 */
[----:B------:R-:W-:Y:S02]  /*11ce0*/  SEL R12, RZ, 0x10, P1 ;  /* 0x00000010ff0c7807 */ /* 0x000fe40000800000 */
[----:B--2---:R-:W-:-:S05]  /*11cf0*/  IADD3 R2, P0, R0, R82, RZ ;  /* 0x0000005200027210 */ /* 0x004fca0007f1e0ff */
[----:B------:R-:W-:Y:S01]  /*11d00*/  IMAD.X R3, R4, 0x1, R76, P0 ;  /* 0x0000000104037824 */ /* 0x000fe200000e064c */
[----:B------:R-:W-:Y:S01]  /*11d10*/  ISETP.GE.AND P0, PT, R7, c[0x0][0x1d4], PT ;  /* 0x0000750007007a0c */ /* 0x000fe20003f06270 */
[----:B------:R-:W-:Y:S02]  /*11d20*/  IMAD.MOV.U32 R0, RZ, RZ, R5 ;  /* 0x000000ffff007224 */ /* 0x000fe400078e0005 */
[----:B------:R-:W-:Y:S01]  /*11d30*/  IMAD.MOV.U32 R7, RZ, RZ, 0x1 ;  /* 0x00000001ff077424 */ /* 0x000fe200078e00ff */
[----:B------:R-:W-:-:S09]  /*11d40*/  SEL R5, RZ, 0x10, P0 ;  /* 0x00000010ff057807 */ /* 0x000fd20000000000 */
[----:B------:R2:W-:Y:S02]  /*11d50*/  LDGSTS.E.BYPASS.LTC128B.128 [R6+0x16100], [R2.64], !P0 ;  /* 0x1610000002067fae */ /* 0x0005e4000c101d46 */
[----:B--2---:R-:W-:Y:S01]  /*11d60*/  IMAD.MOV.U32 R3, RZ, RZ, 0x181f ;  /* 0x0000181fff037424 */ /* 0x004fe200078e00ff */
[----:B------:R-:W-:Y:S02]  /*11d70*/  MOV R2, 0x11d90 ;  /* 0x00011d9000027802 */ /* 0x000fe40000000f00 */
[----:B-1----:R-:W-:Y:S05]  /*11d80*/  CALL.REL.NOINC `($__internal_18_$__cuda_sm70_shflsync_idx_p) ;  /* 0x000019d000007944 */ /* 0x002fea0003c00000 */
[----:B-----5:R-:W-:Y:S01]  /*11d90*/  IMAD.MOV.U32 R4, RZ, RZ, R0 ;  /* 0x000000ffff047224 */ /* 0x020fe200078e0000 */
[----:B------:R-:W-:Y:S01]  /*11da0*/  MOV R7, 0x1 ;  /* 0x0000000100077802 */ /* 0x000fe20000000f00 */
[----:B------:R-:W-:Y:S01]  /*11db0*/  IMAD.MOV.U32 R0, RZ, RZ, R15 ;  /* 0x000000ffff007224 */ /* 0x000fe200078e000f */
[----:B------:R-:W-:Y:S02]  /*11dc0*/  MOV R3, 0x181f ;  /* 0x0000181f00037802 */ /* 0x000fe40000000f00 */
[----:B------:R-:W-:Y:S02]  /*11dd0*/  MOV R2, 0x11df0 ;  /* 0x00011df000027802 */ /* 0x000fe40000000f00 */
[----:B-1----:R-:W-:Y:S05]  /*11de0*/  CALL.REL.NOINC `($__internal_18_$__cuda_sm70_shflsync_idx_p) ;  /* 0x0000197000007944 */ /* 0x002fea0003c00000 */
[----:B-1---5:R-:W-:Y:S05]  /*11df0*/  BRA `(.L_x_1083) ;  /* 0xffff270000007947 */ /* 0x022fea000383ffff */
.L_x_1046:
[----:B------:R-:W-:Y:S01]  /*11e00*/  IMAD.MOV.U32 R0, RZ, RZ, R4 ;  /* 0x000000ffff007224 */ /* 0x000fe200078e0004 */
[----:B------:R-:W-:Y:S01]  /*11e10*/  MOV R7, RZ ;  /* 0x000000ff00077202 */ /* 0x000fe20000000f00 */
[----:B------:R-:W-:Y:S01]  /*11e20*/  IMAD.MOV.U32 R3, RZ, RZ, 0x1c1f ;  /* 0x00001c1fff037424 */ /* 0x000fe200078e00ff */
[----:B------:R-:W-:-:S02]  /*11e30*/  MOV R2, 0x11e50 ;  /* 0x00011e5000027802 */ /* 0x000fc40000000f00 */
[----:B------:R-:W-:Y:S05]  /*11e40*/  CALL.REL.NOINC `($__internal_18_$__cuda_sm70_shflsync_idx_p) ;  /* 0x0000191000007944 */ /* 0x000fea0003c00000 */
[----:B-1---5:R-:W-:Y:S05]  /*11e50*/  BRA `(.L_x_1084) ;  /* 0xffff299000007947 */ /* 0x022fea000383ffff */
.L_x_1047:
[----:B------:R-:W-:Y:S01]  /*11e60*/  IMAD.MOV.U32 R0, RZ, RZ, R4 ;  /* 0x000000ffff007224 */ /* 0x000fe200078e0004 */
[----:B------:R-:W-:Y:S01]  /*11e70*/  MOV R7, 0x1 ;  /* 0x0000000100077802 */ /* 0x000fe20000000f00 */
[----:B------:R-:W-:Y:S01]  /*11e80*/  IMAD.MOV.U32 R3, RZ, RZ, 0x1c1f ;  /* 0x00001c1fff037424 */ /* 0x000fe200078e00ff */
[----:B------:R-:W-:-:S02]  /*11e90*/  MOV R2, 0x11eb0 ;  /* 0x00011eb000027802 */ /* 0x000fc40000000f00 */
[----:B-1----:R-:W-:Y:S05]  /*11ea0*/  CALL.REL.NOINC `($__internal_18_$__cuda_sm70_shflsync_idx_p) ;  /* 0x000018b000007944 */ /* 0x002fea0003c00000 */
[----:B------:R-:W-:-:S05]  /*11eb0*/  IMAD.IADD R0, R5, 0x1, R0 ;  /* 0x0000000105007824 */ /* 0x000fca00078e0200 */
[----:B------:R-:W-:-:S04]  /*11ec0*/  IMNMX R0, R6, R0, PT ;  /* 0x0000000006007217 */ /* 0x000fc80003800200 */
[C---:B------:R-:W-:Y:S02]  /*11ed0*/  ISETP.GT.AND P0, PT, R0.reuse, RZ, PT ;  /* 0x000000ff0000720c */ /* 0x040fe40003f04270 */
[C---:B------:R-:W-:Y:S02]  /*11ee0*/  ISETP.GT.AND P2, PT, R0.reuse, 0x1, PT ;  /* 0x000000010000780c */ /* 0x040fe40003f44270 */
        /* <DEDUP_REMOVED lines=44> */
[----:B------:R-:W-:Y:S02]  /*121b0*/  FSEL R76, R34, -INF , P4 ;  /* 0xff800000224c7808 */ /* 0x000fe40002000000 */
[----:B------:R-:W-:-:S02]  /*121c0*/  FMNMX.FTZ R0, R84, R0, !PT ;  /* 0x0000000054007209 */ /* 0x000fc40007810000 */
[----:B------:R-:W-:Y:S02]  /*121d0*/  FMNMX.FTZ R3, R77, R2, !PT ;  /* 0x000000024d037209 */ /* 0x000fe40007810000 */
[----:B------:R-:W-:Y:S02]  /*121e0*/  FMNMX.FTZ R0, R83, R0, !PT ;  /* 0x0000000053007209 */ /* 0x000fe40007810000 */
[----:B------:R-:W-:Y:S02]  /*121f0*/  FSEL R75, R33, -INF , P3 ;  /* 0xff800000214b7808 */ /* 0x000fe40001800000 */
[----:B------:R-:W-:Y:S02]  /*12200*/  FMNMX.FTZ R16, R76, R3, !PT ;  /* 0x000000034c107209 */ /* 0x000fe40007810000 */
[----:B------:R-:W-:Y:S02]  /*12210*/  FMNMX.FTZ R0, R82, R0, !PT ;  /* 0x0000000052007209 */ /* 0x000fe40007810000 */
[----:B------:R-:W-:-:S02]  /*12220*/  FSEL R74, R32, -INF , P2 ;  /* 0xff800000204a7808 */ /* 0x000fc40001000000 */
[----:B------:R-:W-:Y:S02]  /*12230*/  FMNMX.FTZ R16, R75, R16, !PT ;  /* 0x000000104b107209 */ /* 0x000fe40007810000 */
[----:B------:R-:W-:Y:S02]  /*12240*/  FMNMX.FTZ R0, R81, R0, !PT ;  /* 0x0000000051007209 */ /* 0x000fe40007810000 */
[----:B------:R-:W-:Y:S02]  /*12250*/  FSEL R73, R27, -INF , P1 ;  /* 0xff8000001b497808 */ /* 0x000fe40000800000 */
[----:B------:R-:W-:Y:S02]  /*12260*/  FMNMX.FTZ R16, R74, R16, !PT ;  /* 0x000000104a107209 */ /* 0x000fe40007810000 */
[----:B------:R-:W-:Y:S01]  /*12270*/  FMNMX.FTZ R132, R80, R0, !PT ;  /* 0x0000000050847209 */ /* 0x000fe20007810000 */
[----:B------:R-:W-:Y:S01]  /*12280*/  IMAD.MOV.U32 R0, RZ, RZ, 0x2 ;  /* 0x00000002ff007424 */ /* 0x000fe200078e00ff */
[----:B------:R-:W-:-:S02]  /*12290*/  FSEL R72, R26, -INF , P0 ;  /* 0xff8000001a487808 */ /* 0x000fc40000000000 */
[----:B------:R-:W-:Y:S01]  /*122a0*/  FMNMX.FTZ R16, R73, R16, !PT ;  /* 0x0000001049107209 */ /* 0x000fe20007810000 */
[----:B-----5:R-:W-:Y:S01]  /*122b0*/  IMAD.MOV.U32 R4, RZ, RZ, R132 ;  /* 0x000000ffff047224 */ /* 0x020fe200078e0084 */
[----:B------:R-:W-:Y:S02]  /*122c0*/  MOV R2, 0x122f0 ;  /* 0x000122f000027802 */ /* 0x000fe40000000f00 */
[----:B------:R-:W-:Y:S02]  /*122d0*/  FMNMX.FTZ R16, R72, R16, !PT ;  /* 0x0000001048107209 */ /* 0x000fe40007810000 */
[----:B-1----:R-:W-:Y:S05]  /*122e0*/  CALL.REL.NOINC `($__internal_17_$__cuda_sm70_shflsync_bfly_p) ;  /* 0x000013f000007944 */ /* 0x002fea0003c00000 */
[----:B------:R-:W-:Y:S01]  /*122f0*/  FMNMX.FTZ R132, R132, R0, !PT ;  /* 0x0000000084847209 */ /* 0x000fe20007810000 */
[----:B------:R-:W-:Y:S01]  /*12300*/  IMAD.MOV.U32 R0, RZ, RZ, 0x1 ;  /* 0x00000001ff007424 */ /* 0x000fe200078e00ff */
[----:B------:R-:W-:-:S03]  /*12310*/  MOV R2, 0x12340 ;  /* 0x0001234000027802 */ /* 0x000fc60000000f00 */
[----:B------:R-:W-:Y:S02]  /*12320*/  IMAD.MOV.U32 R4, RZ, RZ, R132 ;  /* 0x000000ffff047224 */ /* 0x000fe400078e0084 */
[----:B-1---5:R-:W-:Y:S05]  /*12330*/  CALL.REL.NOINC `($__internal_17_$__cuda_sm70_shflsync_bfly_p) ;  /* 0x000013a000007944 */ /* 0x022fea0003c00000 */
[----:B------:R-:W-:Y:S01]  /*12340*/  FMNMX.FTZ R132, R132, R0, !PT ;  /* 0x0000000084847209 */ /* 0x000fe20007810000 */
[----:B------:R-:W-:Y:S01]  /*12350*/  IMAD.MOV.U32 R4, RZ, RZ, R16 ;  /* 0x000000ffff047224 */ /* 0x000fe200078e0010 */
[----:B------:R-:W-:Y:S01]  /*12360*/  MOV R2, 0x12390 ;  /* 0x0001239000027802 */ /* 0x000fe20000000f00 */
[----:B------:R-:W-:Y:S02]  /*12370*/  IMAD.MOV.U32 R0, RZ, RZ, 0x2 ;  /* 0x00000002ff007424 */ /* 0x000fe400078e00ff */
[----:B-1---5:R-:W-:Y:S05]  /*12380*/  CALL.REL.NOINC `($__internal_17_$__cuda_sm70_shflsync_bfly_p) ;  /* 0x0000135000007944 */ /* 0x022fea0003c00000 */
[----:B------:R-:W-:Y:S01]  /*12390*/  FMNMX.FTZ R16, R16, R0, !PT ;  /* 0x0000000010107209 */ /* 0x000fe20007810000 */
[----:B------:R-:W-:Y:S01]  /*123a0*/  IMAD.MOV.U32 R0, RZ, RZ, 0x1 ;  /* 0x00000001ff007424 */ /* 0x000fe200078e00ff */
[----:B------:R-:W-:-:S03]  /*123b0*/  MOV R2, 0x123e0 ;  /* 0x000123e000027802 */ /* 0x000fc60000000f00 */
[----:B------:R-:W-:Y:S02]  /*123c0*/  IMAD.MOV.U32 R4, RZ, RZ, R16 ;  /* 0x000000ffff047224 */ /* 0x000fe400078e0010 */
[----:B-1---5:R-:W-:Y:S05]  /*123d0*/  CALL.REL.NOINC `($__internal_17_$__cuda_sm70_shflsync_bfly_p) ;  /* 0x0000130000007944 */ /* 0x022fea0003c00000 */
[----:B------:R-:W-:Y:S01]  /*123e0*/  MOV R3, R0 ;  /* 0x0000000000037202 */ /* 0x000fe20000000f00 */
[----:B-1---5:R-:W-:Y:S05]  /*123f0*/  BRA `(.L_x_1085) ;  /* 0xffff2aa000007947 */ /* 0x022fea000383ffff */
.L_x_1051:
[----:B------:R-:W-:Y:S01]  /*12400*/  MOV R7, RZ ;  /* 0x000000ff00077202 */ /* 0x000fe20000000f00 */
[----:B------:R-:W-:Y:S01]  /*12410*/  IMAD.MOV.U32 R0, RZ, RZ, R5 ;  /* 0x000000ffff007224 */ /* 0x000fe200078e0005 */
[----:B--2---:R-:W-:Y:S01]  /*12420*/  MOV R2, 0x12450 ;  /* 0x0001245000027802 */ /* 0x004fe20000000f00 */
[----:B------:R-:W-:Y:S02]  /*12430*/  IMAD.MOV.U32 R3, RZ, RZ, 0x181f ;  /* 0x0000181fff037424 */ /* 0x000fe400078e00ff */
[----:B-1----:R-:W-:Y:S05]  /*12440*/  CALL.REL.NOINC `($__internal_18_$__cuda_sm70_shflsync_idx_p) ;  /* 0x0000131000007944 */ /* 0x002fea0003c00000 */
[----:B-----5:R-:W-:Y:S01]  /*12450*/  MOV R4, R0 ;  /* 0x0000000000047202 */ /* 0x020fe20000000f00 */
[----:B-1----:R-:W-:-:S05]  /*12460*/  BRA `(.L_x_1086) ;  /* 0xffff470000007947 */ /* 0x002fca000383ffff */
.L_x_1052:
[----:B------:R-:W-:Y:S01]  /*12470*/  MOV R7, RZ ;  /* 0x000000ff00077202 */ /* 0x000fe20000000f00 */
[----:B------:R-:W-:Y:S01]  /*12480*/  IMAD.MOV.U32 R0, RZ, RZ, R21 ;  /* 0x000000ffff007224 */ /* 0x000fe200078e0015 */
[----:B--2---:R-:W-:Y:S01]  /*12490*/  MOV R2, 0x124c0 ;  /* 0x000124c000027802 */ /* 0x004fe20000000f00 */
[----:B------:R-:W-:Y:S02]  /*124a0*/  IMAD.MOV.U32 R3, RZ, RZ, 0x181f ;  /* 0x0000181fff037424 */ /* 0x000fe400078e00ff */
[----:B-1-34-:R-:W-:Y:S05]  /*124b0*/  CALL.REL.NOINC `($__internal_18_$__cuda_sm70_shflsync_idx_p) ;  /* 0x000012a000007944 */ /* 0x01afea0003c00000 */
[----:B------:R-:W2:Y:S01]  /*124c0*/  LDL R3, [R1+0x88] ;  /* 0x0000880001037983 */ /* 0x000ea20000100800 */
[----:B------:R-:W-:Y:S03]  /*124d0*/  IADD3 R6, P0, R0, R30, RZ ;  /* 0x0000001e00067210 */ /* 0x000fe60007f1e0ff */
[----:B------:R-:W3:Y:S02]  /*124e0*/  LDL R2, [R1+0x9c] ;  /* 0x00009c0001027983 */ /* 0x000ee40000100800 */
[----:B-----5:R-:W-:Y:S02]  /*124f0*/  IMAD.X R7, R4, 0x1, R22, P0 ;  /* 0x0000000104077824 */ /* 0x020fe400000e0616 */
[----:B------:R-:W4:Y:S04]  /*12500*/  LDL R12, [R1+0x54] ;  /* 0x00005400010c7983 */ /* 0x000f280000100800 */
[----:B------:R-:W4:Y:S04]  /*12510*/  LDL R15, [R1+0x98] ;  /* 0x00009800010f7983 */ /* 0x000f280000100800 */
[----:B------:R-:W4:Y:S04]  /*12520*/  LDL R14, [R1+0x58] ;  /* 0x00005800010e7983 */ /* 0x000f280000100800 */
[----:B------:R-:W4:Y:S01]  /*12530*/  LDL R13, [R1+0x94] ;  /* 0x00009400010d7983 */ /* 0x000f220000100800 */
[----:B--2---:R-:W-:Y:S02]  /*12540*/  ISETP.GE.AND P3, PT, R3, c[0x0][0x1d4], PT ;  /* 0x0000750003007a0c */ /* 0x004fe40003f66270 */
[----:B---3--:R-:W-:Y:S02]  /*12550*/  ISETP.GE.AND P2, PT, R2, c[0x0][0x1d4], PT ;  /* 0x0000750002007a0c */ /* 0x008fe40003f46270 */
[----:B------:R-:W-:Y:S02]  /*12560*/  IADD3 R2, P0, R0, R31, RZ ;  /* 0x0000001f00027210 */ /* 0x000fe40007f1e0ff */
[----:B------:R-:W-:Y:S03]  /*12570*/  SEL R20, RZ, 0x10, P2 ;  /* 0x00000010ff147807 */ /* 0x000fe60001000000 */
[----:B------:R-:W-:Y:S01]  /*12580*/  IMAD.X R3, R4, 0x1, R23, P0 ;  /* 0x0000000104037824 */ /* 0x000fe200000e0617 */
[----:B----4-:R-:W-:Y:S03]  /*12590*/  ISETP.GE.AND P1, PT, R15, c[0x0][0x1d4], PT ;  /* 0x000075000f007a0c */ /* 0x010fe60003f26270 */
[----:B------:R-:W-:Y:S01]  /*125a0*/  @!PT LDS RZ, [RZ] ;  /* 0x00000000fffff984 */ /* 0x000fe20000000800 */
[----:B------:R-:W-:Y:S01]  /*125b0*/  @!PT LDS RZ, [RZ] ;  /* 0x00000000fffff984 */ /* 0x000fe20000000800 */
[----:B------:R-:W-:Y:S01]  /*125c0*/  @!PT LDS RZ, [RZ] ;  /* 0x00000000fffff984 */ /* 0x000fe20000000800 */
[----:B------:R2:W-:Y:S01]  /*125d0*/  LDGSTS.E.BYPASS.LTC128B.128 [R12+0x100], [R6.64], !P3 ;  /* 0x00100000060c7fae */ /* 0x0005e2000d901d46 */
[----:B------:R-:W-:Y:S03]  /*125e0*/  SEL R15, RZ, 0x10, P1 ;  /* 0x00000010ff0f7807 */ /* 0x000fe60000800000 */
[----:B------:R3:W-:Y:S01]  /*125f0*/  LDGSTS.E.BYPASS.LTC128B.128 [R12+0x2100], [R2.64], !P2 ;  /* 0x02100000020c7fae */ /* 0x0007e2000d101d46 */
[----:B--2---:R-:W-:Y:S01]  /*12600*/  IMAD.MOV.U32 R7, RZ, RZ, 0x1 ;  /* 0x00000001ff077424 */ /* 0x004fe200078e00ff */
[----:B---3--:R-:W-:Y:S05]  /*12610*/  IADD3 R2, P0, R0, R132, RZ ;  /* 0x0000008400027210 */ /* 0x008fea0007f1e0ff */
[----:B------:R-:W-:Y:S05]  /*12620*/  IMAD.X R3, R4, 0x1, R28, P0 ;  /* 0x0000000104037824 */ /* 0x000fea00000e061c */
[----:B------:R2:W-:Y:S02]  /*12630*/  LDGSTS.E.BYPASS.LTC128B.128 [R12+0x4100], [R2.64], !P1 ;  /* 0x04100000020c7fae */ /* 0x0005e4000c901d46 */
[----:B--2---:R-:W-:Y:S01]  /*12640*/  IADD3 R2, P0, R0, R14, RZ ;  /* 0x0000000e00027210 */ /* 0x004fe20007f1e0ff */
[----:B------:R-:W-:Y:S01]  /*12650*/  IMAD.MOV.U32 R0, RZ, RZ, R5 ;  /* 0x000000ffff007224 */ /* 0x000fe200078e0005 */
[----:B------:R-:W-:Y:S03]  /*12660*/  SEL R5, RZ, 0x10, P3 ;  /* 0x00000010ff057807 */ /* 0x000fe60001800000 */
[----:B------:R-:W-:Y:S01]  /*12670*/  IMAD.X R3, R4, 0x1, R29, P0 ;  /* 0x0000000104037824 */ /* 0x000fe200000e061d */
[----:B------:R-:W-:Y:S04]  /*12680*/  ISETP.GE.AND P0, PT, R13, c[0x0][0x1d4], PT ;  /* 0x000075000d007a0c */ /* 0x000fe80003f06270 */
[----:B------:R-:W-:Y:S09]  /*12690*/  SEL R14, RZ, 0x10, P0 ;  /* 0x00000010ff0e7807 */ /* 0x000ff20000000000 */
[----:B------:R2:W-:Y:S02]  /*126a0*/  LDGSTS.E.BYPASS.LTC128B.128 [R12+0x6100], [R2.64], !P0 ;  /* 0x06100000020c7fae */ /* 0x0005e4000c101d46 */
[----:B--2---:R-:W-:Y:S01]  /*126b0*/  MOV R2, 0x126e0 ;  /* 0x000126e000027802 */ /* 0x004fe20000000f00 */
[----:B------:R-:W-:Y:S02]  /*126c0*/  IMAD.MOV.U32 R3, RZ, RZ, 0x181f ;  /* 0x0000181fff037424 */ /* 0x000fe400078e00ff */
[----:B-1----:R-:W-:Y:S05]  /*126d0*/  CALL.REL.NOINC `($__internal_18_$__cuda_sm70_shflsync_idx_p) ;  /* 0x0000108000007944 */ /* 0x002fea0003c00000 */
[----:B------:R-:W-:Y:S01]  /*126e0*/  MOV R7, 0x1 ;  /* 0x0000000100077802 */ /* 0x000fe20000000f00 */
[----:B-----5:R-:W-:Y:S01]  /*126f0*/  IMAD.MOV.U32 R4, RZ, RZ, R0 ;  /* 0x000000ffff047224 */ /* 0x020fe200078e0000 */
[----:B------:R-:W-:Y:S01]  /*12700*/  MOV R3, 0x181f ;  /* 0x0000181f00037802 */ /* 0x000fe20000000f00 */
[----:B------:R-:W-:Y:S01]  /*12710*/  IMAD.MOV.U32 R0, RZ, RZ, R21 ;  /* 0x000000ffff007224 */ /* 0x000fe200078e0015 */
[----:B------:R-:W-:Y:S02]  /*12720*/  MOV R2, 0x12740 ;  /* 0x0001274000027802 */ /* 0x000fe40000000f00 */
[----:B-1----:R-:W-:Y:S05]  /*12730*/  CALL.REL.NOINC `($__internal_18_$__cuda_sm70_shflsync_idx_p) ;  /* 0x0000102000007944 */ /* 0x002fea0003c00000 */
[----:B-1---5:R-:W-:-:S05]  /*12740*/  BRA `(.L_x_1087) ;  /* 0xffff462000007947 */ /* 0x022fca000383ffff */
.L_x_1055:
[----:B------:R-:W-:Y:S01]  /*12750*/  MOV R7, RZ ;  /* 0x000000ff00077202 */ /* 0x000fe20000000f00 */
[----:B------:R-:W-:Y:S01]  /*12760*/  IMAD.MOV.U32 R0, RZ, RZ, R5 ;  /* 0x000000ffff007224 */ /* 0x000fe200078e0005 */
[----:B------:R-:W-:Y:S01]  /*12770*/  MOV R2, 0x127a0 ;  /* 0x000127a000027802 */ /* 0x000fe20000000f00 */
[----:B------:R-:W-:Y:S02]  /*12780*/  IMAD.MOV.U32 R3, RZ, RZ, 0x181f ;  /* 0x0000181fff037424 */ /* 0x000fe400078e00ff */
[----:B--2---:R-:W-:Y:S05]  /*12790*/  CALL.REL.NOINC `($__internal_18_$__cuda_sm70_shflsync_idx_p) ;  /* 0x00000fc000007944 */ /* 0x004fea0003c00000 */
[----:B-----5:R-:W-:Y:S01]  /*127a0*/  MOV R4, R0 ;  /* 0x0000000000047202 */ /* 0x020fe20000000f00 */
[----:B-1----:R-:W-:-:S05]  /*127b0*/  BRA `(.L_x_1088) ;  /* 0xffff5d1000007947 */ /* 0x002fca000383ffff */
.L_x_1056:
[----:B------:R-:W-:Y:S01]  /*127c0*/  MOV R7, RZ ;  /* 0x000000ff00077202 */ /* 0x000fe20000000f00 */
[----:B------:R-:W-:Y:S01]  /*127d0*/  IMAD.MOV.U32 R0, RZ, RZ, R13 ;  /* 0x000000ffff007224 */ /* 0x000fe200078e000d */
[----:B------:R-:W-:Y:S01]  /*127e0*/  MOV R2, 0x12810 ;  /* 0x0001281000027802 */ /* 0x000fe20000000f00 */
[----:B------:R-:W-:Y:S02]  /*127f0*/  IMAD.MOV.U32 R3, RZ, RZ, 0x181f ;  /* 0x0000181fff037424 */ /* 0x000fe400078e00ff */
[----:B-123--:R-:W-:Y:S05]  /*12800*/  CALL.REL.NOINC `($__internal_18_$__cuda_sm70_shflsync_idx_p) ;  /* 0x00000f5000007944 */ /* 0x00efea0003c00000 */
[----:B------:R-:W2:Y:S01]  /*12810*/  LDL R3, [R1+0x88] ;  /* 0x0000880001037983 */ /* 0x000ea20000100800 */
[----:B------:R-:W-:Y:S03]  /*12820*/  IADD3 R6, P0, R0, R19, RZ ;  /* 0x0000001300067210 */ /* 0x000fe60007f1e0ff */
[----:B------:R-:W3:Y:S02]  /*12830*/  LDL R2, [R1+0x9c] ;  /* 0x00009c0001027983 */ /* 0x000ee40000100800 */
[----:B-----5:R-:W-:Y:S02]  /*12840*/  IMAD.X R7, R4, 0x1, R14, P0 ;  /* 0x0000000104077824 */ /* 0x020fe400000e060e */
        /* <DEDUP_REMOVED lines=36> */
.L_x_1057:
[----:B------:R-:W-:Y:S01]  /*12a90*/  MOV R7, RZ ;  /* 0x000000ff00077202 */ /* 0x000fe20000000f00 */
[----:B------:R-:W-:Y:S01]  /*12aa0*/  IMAD.MOV.U32 R0, RZ, RZ, R4 ;  /* 0x000000ffff007224 */ /* 0x000fe200078e0004 */
[----:B------:R-:W-:Y:S01]  /*12ab0*/  MOV R2, 0x12ae0 ;  /* 0x00012ae000027802 */ /* 0x000fe20000000f00 */
[----:B------:R-:W-:Y:S02]  /*12ac0*/  IMAD.MOV.U32 R3, RZ, RZ, 0x1c1f ;  /* 0x00001c1fff037424 */ /* 0x000fe400078e00ff */
[----:B------:R-:W-:Y:S05]  /*12ad0*/  CALL.REL.NOINC `($__internal_18_$__cuda_sm70_shflsync_idx_p) ;  /* 0x00000c8000007944 */ /* 0x000fea0003c00000 */
[----:B-1---5:R-:W-:-:S05]  /*12ae0*/  BRA `(.L_x_1090) ;  /* 0xffff5eb000007947 */ /* 0x022fca000383ffff */
.L_x_1058:
[----:B------:R-:W-:Y:S01]  /*12af0*/  MOV R7, 0x1 ;  /* 0x0000000100077802 */ /* 0x000fe20000000f00 */
[----:B------:R-:W-:Y:S01]  /*12b00*/  IMAD.MOV.U32 R0, RZ, RZ, R4 ;  /* 0x000000ffff007224 */ /* 0x000fe200078e0004 */
[----:B------:R-:W-:Y:S01]  /*12b10*/  MOV R2, 0x12b40 ;  /* 0x00012b4000027802 */ /* 0x000fe20000000f00 */
[----:B------:R-:W-:Y:S02]  /*12b20*/  IMAD.MOV.U32 R3, RZ, RZ, 0x1c1f ;  /* 0x00001c1fff037424 */ /* 0x000fe400078e00ff */
[----:B-1----:R-:W-:Y:S05]  /*12b30*/  CALL.REL.NOINC `($__internal_18_$__cuda_sm70_shflsync_idx_p) ;  /* 0x00000c2000007944 */ /* 0x002fea0003c00000 */
[----:B------:R-:W2:Y:S01]  /*12b40*/  LDL.LU R9, [R1+0x80] ;  /* 0x0000800001097983 */ /* 0x000ea20000300800 */
[----:B------:R-:W-:Y:S03]  /*12b50*/  IMAD.IADD R0, R5, 0x1, R0 ;  /* 0x0000000105007824 */ /* 0x000fe600078e0200 */
[----:B------:R-:W3:Y:S02]  /*12b60*/  LDL.LU R8, [R1+0x7c] ;  /* 0x00007c0001087983 */ /* 0x000ee40000300800 */
[C---:B------:R-:W-:Y:S02]  /*12b70*/  ISETP.GT.AND P4, PT, R0.reuse, 0x9, PT ;  /* 0x000000090000780c */ /* 0x040fe40003f84270 */
[C---:B------:R-:W-:Y:S01]  /*12b80*/  ISETP.GT.AND P3, PT, R0.reuse, 0x8, PT ;  /* 0x000000080000780c */ /* 0x040fe20003f64270 */
[----:B------:R-:W4:Y:S01]  /*12b90*/  LDL.LU R7, [R1+0x78] ;  /* 0x0000780001077983 */ /* 0x000f220000300800 */
[C---:B------:R-:W-:Y:S02]  /*12ba0*/  ISETP.GT.AND P1, PT, R0.reuse, 0x10, PT ;  /* 0x000000100000780c */ /* 0x040fe40003f24270 */
[C---:B------:R-:W-:Y:S01]  /*12bb0*/  ISETP.GT.AND P0, PT, R0.reuse, RZ, PT ;  /* 0x000000ff0000720c */ /* 0x040fe20003f04270 */
[----:B-----5:R-:W4:Y:S01]  /*12bc0*/  LDL.LU R4, [R1+0x74] ;  /* 0x0000740001047983 */ /* 0x020f220000300800 */
[C---:B------:R-:W-:Y:S03]  /*12bd0*/  ISETP.GT.AND P2, PT, R0.reuse, 0x1, PT ;  /* 0x000000010000780c */ /* 0x040fe60003f44270 */
[----:B------:R-:W4:Y:S04]  /*12be0*/  LDL.LU R3, [R1+0x68] ;  /* 0x0000680001037983 */ /* 0x000f280000300800 */
[----:B------:R-:W4:Y:S01]  /*12bf0*/  LDL.LU R2, [R1+0x64] ;  /* 0x0000640001027983 */ /* 0x000f220000300800 */
[----:B--2---:R-:W-:Y:S02]  /*12c00*/  FSEL R5, R9, -INF , P0 ;  /* 0xff80000009057808 */ /* 0x004fe40000000000 */
[----:B------:R-:W-:Y:S02]  /*12c10*/  ISETP.GT.AND P0, PT, R0, 0x11, PT ;  /* 0x000000110000780c */ /* 0x000fe40003f04270 */
[----:B---3--:R-:W-:Y:S02]  /*12c20*/  FSEL R177, R8, -INF , P2 ;  /* 0xff80000008b17808 */ /* 0x008fe40001000000 */
[C---:B------:R-:W-:Y:S02]  /*12c30*/  ISETP.GT.AND P2, PT, R0.reuse, 0x20, PT ;  /* 0x000000200000780c */ /* 0x040fe40003f44270 */
[----:B----4-:R-:W-:Y:S02]  /*12c40*/  FSEL R35, R7, -INF , P3 ;  /* 0xff80000007237808 */ /* 0x010fe40001800000 */
[----:B------:R-:W-:Y:S02]  /*12c50*/  ISETP.GT.AND P3, PT, R0, 0x18, PT ;  /* 0x000000180000780c */ /* 0x000fe40003f64270 */
[----:B------:R-:W-:Y:S02]  /*12c60*/  FSEL R34, R4, -INF , P4 ;  /* 0xff80000004227808 */ /* 0x000fe40002000000 */
[C---:B------:R-:W-:Y:S01]  /*12c70*/  ISETP.GT.AND P4, PT, R0.reuse, 0x19, PT ;  /* 0x000000190000780c */ /* 0x040fe20003f84270 */
[----:B------:R-:W2:Y:S01]  /*12c80*/  LDL.LU R4, [R1+0x58] ;  /* 0x0000580001047983 */ /* 0x000ea20000300800 */
[----:B------:R-:W-:Y:S02]  /*12c90*/  FSEL R33, R3, -INF , P1 ;  /* 0xff80000003217808 */ /* 0x000fe40000800000 */
[----:B------:R-:W-:Y:S01]  /*12ca0*/  ISETP.GT.AND P1, PT, R0, 0x21, PT ;  /* 0x000000210000780c */ /* 0x000fe20003f24270 */
[----:B------:R-:W3:Y:S01]  /*12cb0*/  LDL.LU R7, [R1+0x60] ;  /* 0x0000600001077983 */ /* 0x000ee20000300800 */
[----:B------:R-:W-:Y:S02]  /*12cc0*/  FSEL R32, R2, -INF , P0 ;  /* 0xff80000002207808 */ /* 0x000fe40000000000 */
[----:B------:R-:W-:Y:S01]  /*12cd0*/  ISETP.GT.AND P0, PT, R0, 0x28, PT ;  /* 0x000000280000780c */ /* 0x000fe20003f04270 */
[----:B------:R-:W4:Y:S01]  /*12ce0*/  LDL.LU R3, [R1+0x5c] ;  /* 0x00005c0001037983 */ /* 0x000f220000300800 */
        /* <DEDUP_REMOVED lines=30> */
[----:B------:R-:W-:Y:S02]  /*12ed0*/  FSEL R26, R179, -INF , P4 ;  /* 0xff800000b31a7808 */ /* 0x000fe40002000000 */
[----:B------:R-:W-:Y:S02]  /*12ee0*/  FMNMX.FTZ R0, R16, R0, !PT ;  /* 0x0000000010007209 */ /* 0x000fe40007810000 */
[----:B------:R-:W-:Y:S02]  /*12ef0*/  FMNMX.FTZ R2, R27, R2, !PT ;  /* 0x000000021b027209 */ /* 0x000fe40007810000 */
[----:B------:R-:W-:Y:S02]  /*12f00*/  FMNMX.FTZ R0, R15, R0, !PT ;  /* 0x000000000f007209 */ /* 0x000fe40007810000 */
[----:B------:R-:W-:Y:S02]  /*12f10*/  FMNMX.FTZ R176, R26, R2, !PT ;  /* 0x000000021ab07209 */ /* 0x000fe40007810000 */
[----:B------:R-:W-:Y:S02]  /*12f20*/  FSEL R8, R191, -INF , P1 ;  /* 0xff800000bf087808 */ /* 0x000fe40000800000 */
[----:B------:R-:W-:Y:S02]  /*12f30*/  MOV R2, 0x13010 ;  /* 0x0001301000027802 */ /* 0x000fe40000000f00 */
[----:B--2---:R-:W-:Y:S02]  /*12f40*/  FSEL R10, R4, -INF , P3 ;  /* 0xff800000040a7808 */ /* 0x004fe40001800000 */
[----:B------:R-:W-:Y:S01]  /*12f50*/  FMNMX.FTZ R4, R14, R0, !PT ;  /* 0x000000000e047209 */ /* 0x000fe20007810000 */
[----:B------:R-:W-:Y:S01]  /*12f60*/  IMAD.MOV.U32 R0, RZ, RZ, 0x2 ;  /* 0x00000002ff007424 */ /* 0x000fe200078e00ff */
[----:B---3--:R-:W-:Y:S02]  /*12f70*/  FSEL R9, R7, -INF , P2 ;  /* 0xff80000007097808 */ /* 0x008fe40001000000 */
[----:B------:R-:W-:Y:S02]  /*12f80*/  FMNMX.FTZ R176, R10, R176, !PT ;  /* 0x000000b00ab07209 */ /* 0x000fe40007810000 */
[----:B------:R-:W-:Y:S02]  /*12f90*/  FMNMX.FTZ R4, R13, R4, !PT ;  /* 0x000000040d047209 */ /* 0x000fe40007810000 */
[----:B------:R-:W-:Y:S02]  /*12fa0*/  FMNMX.FTZ R176, R9, R176, !PT ;  /* 0x000000b009b07209 */ /* 0x000fe40007810000 */
[----:B------:R-:W-:Y:S02]  /*12fb0*/  FMNMX.FTZ R4, R12, R4, !PT ;  /* 0x000000040c047209 */ /* 0x000fe40007810000 */
[----:B----4-:R-:W-:Y:S02]  /*12fc0*/  FSEL R7, R3, -INF , P0 ;  /* 0xff80000003077808 */ /* 0x010fe40000000000 */
[----:B------:R-:W-:Y:S02]  /*12fd0*/  FMNMX.FTZ R176, R8, R176, !PT ;  /* 0x000000b008b07209 */ /* 0x000fe40007810000 */
[----:B------:R-:W-:Y:S02]  /*12fe0*/  FMNMX.FTZ R4, R11, R4, !PT ;  /* 0x000000040b047209 */ /* 0x000fe40007810000 */
[----:B------:R-:W-:Y:S02]  /*12ff0*/  FMNMX.FTZ R176, R7, R176, !PT ;  /* 0x000000b007b07209 */ /* 0x000fe40007810000 */
[----:B-1----:R-:W-:Y:S05]  /*13000*/  CALL.REL.NOINC `($__internal_17_$__cuda_sm70_shflsync_bfly_p) ;  /* 0x000006d000007944 */ /* 0x002fea0003c00000 */
[----:B------:R-:W-:Y:S01]  /*13010*/  FMNMX.FTZ R4, R4, R0, !PT ;  /* 0x0000000004047209 */ /* 0x000fe20007810000 */
[----:B------:R-:W-:Y:S01]  /*13020*/  IMAD.MOV.U32 R0, RZ, RZ, 0x1 ;  /* 0x00000001ff007424 */ /* 0x000fe200078e00ff */
[----:B------:R-:W-:Y:S02]  /*13030*/  MOV R2, 0x13050 ;  /* 0x0001305000027802 */ /* 0x000fe40000000f00 */
        /* <DEDUP_REMOVED lines=8> */
[----:B------:R-:W-:Y:S02]  /*130c0*/  MOV R2, 0x130e0 ;  /* 0x000130e000027802 */ /* 0x000fe40000000f00 */
[----:B-1---5:R-:W-:Y:S05]  /*130d0*/  CALL.REL.NOINC `($__internal_17_$__cuda_sm70_shflsync_bfly_p) ;  /* 0x0000060000007944 */ /* 0x022fea0003c00000 */
[----:B-1---5:R-:W-:-:S05]  /*130e0*/  BRA `(.L_x_1091) ;  /* 0xffff601000007947 */ /* 0x022fca000383ffff */
.L_x_1061:
[----:B------:R-:W-:Y:S01]  /*130f0*/  MOV R7, RZ ;  /* 0x000000ff00077202 */ /* 0x000fe20000000f00 */
[----:B-1----:R-:W-:Y:S01]  /*13100*/  IMAD.MOV.U32 R0, RZ, RZ, R5 ;  /* 0x000000ffff007224 */ /* 0x002fe200078e0005 */
[----:B------:R-:W-:Y:S01]  /*13110*/  MOV R2, 0x13140 ;  /* 0x0001314000027802 */ /* 0x000fe20000000f00 */
[----:B------:R-:W-:Y:S02]  /*13120*/  IMAD.MOV.U32 R3, RZ, RZ, 0x181f ;  /* 0x0000181fff037424 */ /* 0x000fe400078e00ff */
[----:B------:R-:W-:Y:S05]  /*13130*/  CALL.REL.NOINC `($__internal_18_$__cuda_sm70_shflsync_idx_p) ;  /* 0x0000062000007944 */ /* 0x000fea0003c00000 */
[----:B-1---5:R-:W-:-:S05]  /*13140*/  BRA `(.L_x_1092) ;  /* 0xffff821000007947 */ /* 0x022fca000383ffff */
.L_x_1064:
[----:B------:R-:W-:Y:S01]  /*13150*/  MOV R7, RZ ;  /* 0x000000ff00077202 */ /* 0x000fe20000000f00 */
[----:B------:R-:W-:Y:S01]  /*13160*/  IMAD.MOV.U32 R0, RZ, RZ, R5 ;  /* 0x000000ffff007224 */ /* 0x000fe200078e0005 */
[----:B------:R-:W-:Y:S01]  /*13170*/  MOV R2, 0x131a0 ;  /* 0x000131a000027802 */ /* 0x000fe20000000f00 */
[----:B------:R-:W-:Y:S02]  /*13180*/  IMAD.MOV.U32 R3, RZ, RZ, 0x181f ;  /* 0x0000181fff037424 */ /* 0x000fe400078e00ff */
[----:B-----5:R-:W-:Y:S05]  /*13190*/  CALL.REL.NOINC `($__internal_18_$__cuda_sm70_shflsync_idx_p) ;  /* 0x000005c000007944 */ /* 0x020fea0003c00000 */
[----:B-----5:R-:W-:Y:S01]  /*131a0*/  MOV R4, R0 ;  /* 0x0000000000047202 */ /* 0x020fe20000000f00 */
[----:B-1----:R-:W-:-:S05]  /*131b0*/  BRA `(.L_x_1093) ;  /* 0xffff9a3000007947 */ /* 0x002fca000383ffff */
.L_x_1065:
[----:B------:R-:W-:Y:S01]  /*131c0*/  MOV R7, RZ ;  /* 0x000000ff00077202 */ /* 0x000fe20000000f00 */
[----:B------:R-:W-:Y:S01]  /*131d0*/  IMAD.MOV.U32 R0, RZ, RZ, R8 ;  /* 0x000000ffff007224 */ /* 0x000fe200078e0008 */
[----:B------:R-:W-:Y:S01]  /*131e0*/  MOV R2, 0x13210 ;  /* 0x0001321000027802 */ /* 0x000fe20000000f00 */
[----:B------:R-:W-:Y:S02]  /*131f0*/  IMAD.MOV.U32 R3, RZ, RZ, 0x181f ;  /* 0x0000181fff037424 */ /* 0x000fe400078e00ff */
[----:B-12--5:R-:W-:Y:S05]  /*13200*/  CALL.REL.NOINC `($__internal_18_$__cuda_sm70_shflsync_idx_p) ;  /* 0x0000055000007944 */ /* 0x026fea0003c00000 */
[----:B------:R-:W2:Y:S01]  /*13210*/  LDL R29, [R1+0x54] ;  /* 0x00005400011d7983 */ /* 0x000ea20000100800 */
[----:B------:R-:W-:Y:S04]  /*13220*/  IADD3 R2, -R132, 0x10, RZ ;  /* 0x0000001084027810 */ /* 0x000fe80007ffe1ff */
[----:B------:R-:W-:Y:S04]  /*13230*/  LOP3.LUT R2, R2, 0xf, RZ, 0xc0, !PT ;  /* 0x0000000f02027812 */ /* 0x000fe800078ec0ff */
[----:B------:R-:W-:Y:S04]  /*13240*/  IADD3 R2, P1, P0, R2, R0, R25 ;  /* 0x0000000002027210 */ /* 0x000fe8000783e019 */
[----:B-----5:R-:W-:Y:S02]  /*13250*/  IADD3.X R3, RZ, R4, R9, P1, P0 ;  /* 0x00000004ff037210 */ /* 0x020fe40000fe0409 */
[----:B------:R-:W-:Y:S11]  /*13260*/  ISETP.NE.U32.AND P0, PT, R132, RZ, PT ;  /* 0x000000ff8400720c */ /* 0x000ff60003f05070 */
[----:B------:R-:W-:Y:S02]  /*13270*/  @!UPT UIADD3 URZ, URZ, URZ, URZ ;  /* 0x0000003f3f3ff290 */ /* 0x000fe4000fffe03f */
[----:B------:R-:W-:Y:S01]  /*13280*/  @!PT LDS RZ, [RZ] ;  /* 0x00000000fffff984 */ /* 0x000fe20000000800 */
[----:B------:R-:W-:Y:S01]  /*13290*/  @!PT LDS RZ, [RZ] ;  /* 0x00000000fffff984 */ /* 0x000fe20000000800 */
[----:B------:R-:W-:Y:S01]  /*132a0*/  @!PT LDS RZ, [RZ] ;  /* 0x00000000fffff984 */ /* 0x000fe20000000800 */
[----:B--2---:R2:W-:Y:S02]  /*132b0*/  LDGSTS.E.BYPASS.LTC128B.128.ZFILL [R29+0x10100], [R2.64], P0 ;  /* 0x10100000021d7fae */ /* 0x0045e40008141d46 */
[----:B--2---:R-:W-:Y:S05]  /*132c0*/  IADD3 R2, P0, R0, R26, RZ ;  /* 0x0000001a00027210 */ /* 0x004fea0007f1e0ff */
[----:B------:R-:W-:Y:S01]  /*132d0*/  IMAD.X R3, R4, 0x1, R10, P0 ;  /* 0x0000000104037824 */ /* 0x000fe200000e060a */
[----:B------:R-:W-:Y:S04]  /*132e0*/  IADD3 R6, P0, R0, R27, RZ ;  /* 0x0000001b00067210 */ /* 0x000fe80007f1e0ff */
[----:B------:R2:W-:Y:S01]  /*132f0*/  LDGSTS.E.BYPASS.LTC128B.128 [R29+0x12100], [R2.64], !P5 ;  /* 0x12100000021d7fae */ /* 0x0005e2000e901d46 */
[----:B------:R-:W-:Y:S05]  /*13300*/  IMAD.X R7, R4, 0x1, R11, P0 ;  /* 0x0000000104077824 */ /* 0x000fea00000e060b */
[----:B------:R3:W-:Y:S01]  /*13310*/  LDGSTS.E.BYPASS.LTC128B.128 [R29+0x14100], [R6.64], !P4 ;  /* 0x14100000061d7fae */ /* 0x0007e2000e101d46 */
[----:B--2---:R-:W-:Y:S01]  /*13320*/  IADD3 R2, P0, R0, R28, RZ ;  /* 0x0000001c00027210 */ /* 0x004fe20007f1e0ff */
[----:B------:R-:W-:Y:S04]  /*13330*/  IMAD.MOV.U32 R0, RZ, RZ, R5 ;  /* 0x000000ffff007224 */ /* 0x000fe800078e0005 */
[----:B------:R-:W-:Y:S02]  /*13340*/  IMAD.X R3, R4, 0x1, R12, P0 ;  /* 0x0000000104037824 */ /* 0x000fe400000e060c */
[----:B---3--:R-:W-:Y:S03]  /*13350*/  IMAD.MOV.U32 R7, RZ, RZ, 0x1 ;  /* 0x00000001ff077424 */ /* 0x008fe600078e00ff */
        /* <DEDUP_REMOVED lines=11> */
.L_x_1066:
[----:B------:R-:W-:Y:S02]  /*13410*/  MOV R0, 0x2 ;  /* 0x0000000200007802 */ /* 0x000fe40000000f00 */
[----:B------:R-:W-:Y:S02]  /*13420*/  MOV R2, 0x13440 ;  /* 0x0001344000027802 */ /* 0x000fe40000000f00 */
[----:B-----5:R-:W-:Y:S05]  /*13430*/  CALL.REL.NOINC `($__internal_17_$__cuda_sm70_shflsync_bfly_p) ;  /* 0x000002a000007944 */ /* 0x020fea0003c00000 */
[----:B------:R-:W-:Y:S01]  /*13440*/  FMNMX.FTZ R4, R4, R0, !PT ;  /* 0x0000000004047209 */ /* 0x000fe20007810000 */
[----:B------:R-:W-:Y:S01]  /*13450*/  IMAD.MOV.U32 R0, RZ, RZ, 0x1 ;  /* 0x00000001ff007424 */ /* 0x000fe200078e00ff */
[----:B------:R-:W-:Y:S02]  /*13460*/  MOV R2, 0x13480 ;  /* 0x0001348000027802 */ /* 0x000fe40000000f00 */
[----:B-1---5:R-:W-:Y:S05]  /*13470*/  CALL.REL.NOINC `($__internal_17_$__cuda_sm70_shflsync_bfly_p) ;  /* 0x0000026000007944 */ /* 0x022fea0003c00000 */
[----:B------:R-:W-:Y:S01]  /*13480*/  FMNMX.FTZ R132, R4, R0, !PT ;  /* 0x0000000004847209 */ /* 0x000fe20007810000 */
[----:B-----5:R-:W-:Y:S01]  /*13490*/  IMAD.MOV.U32 R4, RZ, RZ, R5 ;  /* 0x000000ffff047224 */ /* 0x020fe200078e0005 */
[----:B------:R-:W-:Y:S01]  /*134a0*/  MOV R2, 0x134d0 ;  /* 0x000134d000027802 */ /* 0x000fe20000000f00 */
[----:B------:R-:W-:Y:S02]  /*134b0*/  IMAD.MOV.U32 R0, RZ, RZ, 0x2 ;  /* 0x00000002ff007424 */ /* 0x000fe400078e00ff */
[----:B-1----:R-:W-:Y:S05]  /*134c0*/  CALL.REL.NOINC `($__internal_17_$__cuda_sm70_shflsync_bfly_p) ;  /* 0x0000021000007944 */ /* 0x002fea0003c00000 */
[----:B-----5:R-:W-:Y:S01]  /*134d0*/  FMNMX.FTZ R4, R5, R0, !PT ;  /* 0x0000000005047209 */ /* 0x020fe20007810000 */
[----:B------:R-:W-:Y:S01]  /*134e0*/  IMAD.MOV.U32 R0, RZ, RZ, 0x1 ;  /* 0x00000001ff007424 */ /* 0x000fe200078e00ff */
[----:B------:R-:W-:Y:S02]  /*134f0*/  MOV R2, 0x13510 ;  /* 0x0001351000027802 */ /* 0x000fe40000000f00 */
[----:B-1----:R-:W-:Y:S05]  /*13500*/  CALL.REL.NOINC `($__internal_17_$__cuda_sm70_shflsync_bfly_p) ;  /* 0x000001d000007944 */ /* 0x002fea0003c00000 */
[----:B-1---5:R-:W-:-:S05]  /*13510*/  BRA `(.L_x_1095) ;  /* 0xffff9c5000007947 */ /* 0x022fca000383ffff */
.L_x_1068:
[----:B------:R1:W5:Y:S01]  /*13520*/  LDL R4, [R1+0xa4] ;  /* 0x0000a40001047983 */ /* 0x0003620000100800 */
[----:B------:R-:W-:-:S02]  /*13530*/  MOV R0, 0x2 ;  /* 0x0000000200007802 */ /* 0x000fc40000000f00 */
[----:B------:R-:W-:Y:S02]  /*13540*/  MOV R2, 0x13560 ;  /* 0x0001356000027802 */ /* 0x000fe40000000f00 */
[----:B-1---5:R-:W-:Y:S05]  /*13550*/  CALL.REL.NOINC `($__internal_17_$__cuda_sm70_shflsync_bfly_p) ;  /* 0x0000018000007944 */ /* 0x022fea0003c00000 */
[----:B-----5:R-:W-:Y:S01]  /*13560*/  MOV R5, R0 ;  /* 0x0000000000057202 */ /* 0x020fe20000000f00 */
[----:B-1----:R-:W-:Y:S05]  /*13570*/  BRA `(.L_x_1096) ;  /* 0xffffbaa000007947 */ /* 0x002fea000383ffff */
.L_x_1069:
[----:B------:R-:W-:Y:S01]  /*13580*/  IMAD.MOV.U32 R4, RZ, RZ, R5 ;  /* 0x000000ffff047224 */ /* 0x000fe200078e0005 */
[----:B------:R-:W-:Y:S02]  /*13590*/  MOV R0, 0x1 ;  /* 0x0000000100007802 */ /* 0x000fe40000000f00 */
[----:B------:R-:W-:Y:S02]  /*135a0*/  MOV R2, 0x135c0 ;  /* 0x000135c000027802 */ /* 0x000fe40000000f00 */
[----:B------:R-:W-:Y:S05]  /*135b0*/  CALL.REL.NOINC `($__internal_17_$__cuda_sm70_shflsync_bfly_p) ;  /* 0x0000012000007944 */ /* 0x000fea0003c00000 */
[----:B------:R2:W5:Y:S02]  /*135c0*/  LDL R4, [R1+0xa0] ;  /* 0x0000a00001047983 */ /* 0x0005640000100800 */
[----:B-----5:R-:W-:Y:S01]  /*135d0*/  FADD.FTZ R5, R5, R0 ;  /* 0x0000000005057221 */ /* 0x020fe20000010000 */
[----:B------:R-:W-:Y:S02]  /*135e0*/  MOV R0, 0x2 ;  /* 0x0000000200007802 */ /* 0x000fe40000000f00 */
[----:B------:R-:W-:Y:S02]  /*135f0*/  MOV R2, 0x13610 ;  /* 0x0001361000027802 */ /* 0x000fe40000000f00 */
[----:B-12---:R-:W-:Y:S05]  /*13600*/  CALL.REL.NOINC `($__internal_17_$__cuda_sm70_shflsync_bfly_p) ;  /* 0x000000d000007944 */ /* 0x006fea0003c00000 */
[----:B------:R-:W2:Y:S02]  /*13610*/  LDL.LU R2, [R1+0xa0] ;  /* 0x0000a00001027983 */ /* 0x000ea40000300800 */
[----:B--2---:R-:W-:Y:S01]  /*13620*/  FADD.FTZ R4, R2, R0 ;  /* 0x0000000002047221 */ /* 0x004fe20000010000 */
[----:B------:R-:W-:-:S02]  /*13630*/  MOV R0, 0x1 ;  /* 0x0000000100007802 */ /* 0x000fc40000000f00 */
[----:B------:R-:W-:Y:S02]  /*13640*/  MOV R2, 0x13660 ;  /* 0x0001366000027802 */ /* 0x000fe40000000f00 */
[----:B-1---5:R-:W-:Y:S05]  /*13650*/  CALL.REL.NOINC `($__internal_17_$__cuda_sm70_shflsync_bfly_p) ;  /* 0x0000008000007944 */ /* 0x022fea0003c00000 */
[----:B------:R-:W-:Y:S01]  /*13660*/  MOV R3, R0 ;  /* 0x0000000000037202 */ /* 0x000fe20000000f00 */
[----:B-1---5:R-:W-:Y:S05]  /*13670*/  BRA `(.L_x_1097) ;  /* 0xffffba3000007947 */ /* 0x022fea000383ffff */
.L_x_1079:
[----:B-1----:R-:W-:Y:S01]  /*13680*/  IMAD.MOV.U32 R0, RZ, RZ, R14 ;  /* 0x000000ffff007224 */ /* 0x002fe200078e000e */
[----:B------:R-:W-:Y:S01]  /*13690*/  MOV R7, RZ ;  /* 0x000000ff00077202 */ /* 0x000fe20000000f00 */
[----:B----4-:R-:W-:Y:S01]  /*136a0*/  IMAD.MOV.U32 R3, RZ, RZ, 0x1f ;  /* 0x0000001fff037424 */ /* 0x010fe200078e00ff */
[----:B---3--:R-:W-:Y:S02]  /*136b0*/  MOV R2, 0x136d0 ;  /* 0x000136d000027802 */ /* 0x008fe40000000f00 */
[----:B-----5:R-:W-:Y:S05]  /*136c0*/  CALL.REL.NOINC `($__internal_18_$__cuda_sm70_shflsync_idx_p) ;  /* 0x0000009000007944 */ /* 0x020fea0003c00000 */
[----:B-1---5:R-:W-:Y:S05]  /*136d0*/  BRA `(.L_x_1098) ;  /* 0xffffe32000007947 */ /* 0x022fea000383ffff */
        .weak           $__internal_17_$__cuda_sm70_shflsync_bfly_p
        .type           $__internal_17_$__cuda_sm70_shflsync_bfly_p,@function
        .size           $__internal_17_$__cuda_sm70_shflsync_bfly_p,($__internal_18_$__cuda_sm70_shflsync_idx_p - $__internal_17_$__cuda_sm70_shflsync_bfly_p)
$__internal_17_$__cuda_sm70_shflsync_bfly_p:
[----:B------:R1:W-:Y:S01]  /*136e0*/  STL [R1+0x20c], R5 ;  /* 0x00020c0501007387 */ /* 0x0003e20000100800 */
[----:B------:R-:W-:Y:S02]  /*136f0*/  MOV R3, 0x1f ;  /* 0x0000001f00037802 */ /* 0x000fe40000000f00 */
[----:B-1----:R-:W-:-:S04]  /*13700*/  MOV R5, 0xffffffff ;  /* 0xffffffff00057802 */ /* 0x002fc80000000f00 */
[----:B------:R-:W-:Y:S04]  /*13710*/  WARPSYNC R5 ;  /* 0x0000000500007348 */ /* 0x000fe80003800000 */
[----:B------:R1:W2:Y:S04]  /*13720*/  SHFL.BFLY PT, R0, R4, R0, R3 ;  /* 0x0c00000004007389 */ /* 0x0002a800000e0003 */
[----:B-1----:R1:W5:Y:S01]  /*13730*/  LDL.LU R5, [R1+0x20c] ;  /* 0x00020c0001057983 */ /* 0x0023620000300800 */
[----:B------:R-:W-:-:S04]  /*13740*/  MOV R3, 0x0 ;  /* 0x0000000000037802 */ /* 0x000fc80000000f00 */
[----:B--2---:R-:W-:Y:S05]  /*13750*/  RET.REL.NODEC R2 `(_ZN7cutlass13device_kernelIN5flash19enable_sm80_to_sm89INS1_16FlashAttnFwdSm80INS1_25CollectiveMainloopFwdSm80ILi8ELi1ELb1EN4cute5tupleIJNS5_1CILi128EEENS7_ILi64EEENS7_ILi256EEEEEELi256ENS_10bfloat16_tEfNS_4arch4Sm80ELb1ELb0ELb1ELb0ELb1ELb0ELb1ELb1EEENS1_21CollectiveEpilogueFwdINS6_IJS8_SA_S9_EEENS6_IJNS7_ILi1EEESI_SI_EEESC_SE_Li256ELb0ELb1ELb1ELb0EEENS1_30DynamicPersistentTileSchedulerILi256ELi256ELb1ELb1ELb0EEEEEEEEEvNT_6ParamsE) ;  /* 0xfffec8a002007950 */ /* 0x004fea0003c3ffff */
        .weak           $__internal_18_$__cuda_sm70_shflsync_idx_p
        .type           $__internal_18_$__cuda_sm70_shflsync_idx_p,@function
        .size           $__internal_18_$__cuda_sm70_shflsync_idx_p,(.L_x_6508 - $__internal_18_$__cuda_sm70_shflsync_idx_p)
$__internal_18_$__cuda_sm70_shflsync_idx_p:
[----:B------:R1:W-:Y:S02]  /*13760*/  STL [R1+0x20c], R4 ;  /* 0x00020c0401007387 */ /* 0x0003e40000100800 */
[----:B-1----:R-:W-:-:S04]  /*13770*/  MOV R4, 0xffffffff ;  /* 0xffffffff00047802 */ /* 0x002fc80000000f00 */
[----:B------:R-:W-:Y:S04]  /*13780*/  WARPSYNC R4 ;  /* 0x0000000400007348 */ /* 0x000fe80003800000 */
[----:B------:R1:W2:Y:S04]  /*13790*/  SHFL.IDX PT, R0, R0, R7, R3 ;  /* 0x0000000700007389 */ /* 0x0002a800000e0003 */
[----:B-1----:R1:W5:Y:S01]  /*137a0*/  LDL.LU R4, [R1+0x20c] ;  /* 0x00020c0001047983 */ /* 0x0023620000300800 */
[----:B------:R-:W-:-:S04]  /*137b0*/  MOV R3, 0x0 ;  /* 0x0000000000037802 */ /* 0x000fc80000000f00 */
[----:B--2---:R-:W-:Y:S05]  /*137c0*/  RET.REL.NODEC R2 `(_ZN7cutlass13device_kernelIN5flash19enable_sm80_to_sm89INS1_16FlashAttnFwdSm80INS1_25CollectiveMainloopFwdSm80ILi8ELi1ELb1EN4cute5tupleIJNS5_1CILi128EEENS7_ILi64EEENS7_ILi256EEEEEELi256ENS_10bfloat16_tEfNS_4arch4Sm80ELb1ELb0ELb1ELb0ELb1ELb0ELb1ELb1EEENS1_21CollectiveEpilogueFwdINS6_IJS8_SA_S9_EEENS6_IJNS7_ILi1EEESI_SI_EEESC_SE_Li256ELb0ELb1ELb1ELb0EEENS1_30DynamicPersistentTileSchedulerILi256ELi256ELb1ELb1ELb0EEEEEEEEEvNT_6ParamsE) ;  /* 0xfffec83002007950 */ /* 0x004fea0003c3ffff */
.L_x_1099:
        /* <DEDUP_REMOVED lines=11> */
.L_x_6508:


//--------------------- .text._ZN7cutlass13device_kernelIN5flash19enable_sm80_to_sm89INS1_16FlashAttnFwdSm80INS1_25CollectiveMainloopFwdSm80ILi8ELi1ELb1EN4cute5tupleIJNS5_1CILi128EEENS7_ILi48EEENS7_ILi256EEEEEELi256ENS_10bfloat16_tEfNS_4arch4Sm80ELb1ELb0ELb1ELb1ELb1ELb0ELb1ELb1EEENS1_21CollectiveEpilogueFwdINS6_IJS8_SA_S9_EEENS6_IJNS7_ILi1EEESI_SI_EEESC_SE_Li256ELb1ELb1ELb1ELb0EEENS1_36VarlenDynamicPersistentTileSchedulerILi128ELi48ELi256ELi256ELb1ELb1ELb0ELb1ELb1ELb1EEEEEEEEEvNT_6ParamsE --------------------------
	.section	.text._ZN7cutlass13device_kernelIN5flash19enable_sm80_to_sm89INS1_16FlashAttnFwdSm80INS1_25CollectiveMainloopFwdSm80ILi8ELi1ELb1EN4cute5tupleIJNS5_1CILi128EEENS7_ILi48EEENS7_ILi256EEEEEELi256ENS_10bfloat16_tEfNS_4arch4Sm80ELb1ELb0ELb1ELb1ELb1ELb0ELb1ELb1EEENS1_21CollectiveEpilogueFwdINS6_IJS8_SA_S9_EEENS6_IJNS7_ILi1EEESI_SI_EEESC_SE_Li256ELb1ELb1ELb1ELb0EEENS1_36VarlenDynamicPersistentTileSchedulerILi128ELi48ELi256ELi256ELb1ELb1ELb0ELb1ELb1ELb1EEEEEEEEEvNT_6ParamsE,"ax",@progbits
	.sectioninfo	@"SHI_REGISTERS=255"
	.align	128
.text._ZN7cutlass13device_kernelIN5flash19enable_sm80_to_sm89INS1_16FlashAttnFwdSm80INS1_25CollectiveMainloopFwdSm80ILi8ELi1ELb1EN4cute5tupleIJNS5_1CILi128EEENS7_ILi48EEENS7_ILi256EEEEEELi256ENS_10bfloat16_tEfNS_4arch4Sm80ELb1ELb0ELb1ELb1ELb1ELb0ELb1ELb1EEENS1_21CollectiveEpilogueFwdINS6_IJS8_SA_S9_EEENS6_IJNS7_ILi1EEESI_SI_EEESC_SE_Li256ELb1ELb1ELb1ELb0EEENS1_36VarlenDynamicPersistentTileSchedulerILi128ELi48ELi256ELi256ELb1ELb1ELb0ELb1ELb1ELb1EEEEEEEEEvNT_6ParamsE:
        .type           _ZN7cutlass13device_kernelIN5flash19enable_sm80_to_sm89INS1_16FlashAttnFwdSm80INS1_25CollectiveMainloopFwdSm80ILi8ELi1ELb1EN4cute5tupleIJNS5_1CILi128EEENS7_ILi48EEENS7_ILi256EEEEEELi256ENS_10bfloat16_tEfNS_4arch4Sm80ELb1ELb0ELb1ELb1ELb1ELb0ELb1ELb1EEENS1_21CollectiveEpilogueFwdINS6_IJS8_SA_S9_EEENS6_IJNS7_ILi1EEESI_SI_EEESC_SE_Li256ELb1ELb1ELb1ELb0EEENS1_36VarlenDynamicPersistentTileSchedulerILi128ELi48ELi256ELi256ELb1ELb1ELb0ELb1ELb1ELb1EEEEEEEEEvNT_6ParamsE,@function
        .size           _ZN7cutlass13device_kernelIN5flash19enable_sm80_to_sm89INS1_16FlashAttnFwdSm80INS1_25CollectiveMainloopFwdSm80ILi8ELi1ELb1EN4cute5tupleIJNS5_1CILi128EEENS7_ILi48EEENS7_ILi256EEEEEELi256ENS_10bfloat16_tEfNS_4arch4Sm80ELb1ELb0ELb1ELb1ELb1ELb0ELb1ELb1EEENS1_21CollectiveEpilogueFwdINS6_IJS8_SA_S9_EEENS6_IJNS7_ILi1EEESI_SI_EEESC_SE_Li256ELb1ELb1ELb1ELb0EEENS1_36VarlenDynamicPersistentTileSchedulerILi128ELi48ELi256ELi256ELb1ELb1ELb0ELb1ELb1ELb1EEEEEEEEEvNT_6ParamsE,(.L_x_6511 - _ZN7cutlass13device_kernelIN5flash19enable_sm80_to_sm89INS1_16FlashAttnFwdSm80INS1_25CollectiveMainloopFwdSm80ILi8ELi1ELb1EN4cute5tupleIJNS5_1CILi128EEENS7_ILi48EEENS7_ILi256EEEEEELi256ENS_10bfloat16_tEfNS_4arch4Sm80ELb1ELb0ELb1ELb1ELb1ELb0ELb1ELb1EEENS1_21CollectiveEpilogueFwdINS6_IJS8_SA_S9_EEENS6_IJNS7_ILi1EEESI_SI_EEESC_SE_Li256ELb1ELb1ELb1ELb0EEENS1_36VarlenDynamicPersistentTileSchedulerILi128ELi48ELi256ELi256ELb1ELb1ELb0ELb1ELb1ELb1EEEEEEEEEvNT_6ParamsE)
        .other          _ZN7cutlass13device_kernelIN5flash19enable_sm80_to_sm89INS1_16FlashAttnFwdSm80INS1_25CollectiveMainloopFwdSm80ILi8ELi1ELb1EN4cute5tupleIJNS5_1CILi128EEENS7_ILi48EEENS7_ILi256EEEEEELi256ENS_10bfloat16_tEfNS_4arch4Sm80ELb1ELb0ELb1ELb1ELb1ELb0ELb1ELb1EEENS1_21CollectiveEpilogueFwdINS6_IJS8_SA_S9_EEENS6_IJNS7_ILi1EEESI_SI_EEESC_SE_Li256ELb1ELb1ELb1ELb0EEENS1_36VarlenDynamicPersistentTileSchedulerILi128ELi48ELi256ELi256ELb1ELb1ELb0ELb1ELb1ELb1EEEEEEEEEvNT_6ParamsE,@"STO_CUDA_ENTRY STV_DEFAULT"
_ZN7cutlass13device_kernelIN5flash19enable_sm80_to_sm89INS1_16FlashAttnFwdSm80INS1_25CollectiveMainloopFwdSm80ILi8ELi1ELb1EN4cute5tupleIJNS5_1CILi128EEENS7_ILi48EEENS7_ILi256EEEEEELi256ENS_10bfloat16_tEfNS_4arch4Sm80ELb1ELb0ELb1ELb1ELb1ELb0ELb1ELb1EEENS1_21CollectiveEpilogueFwdINS6_IJS8_SA_S9_EEENS6_IJNS7_ILi1EEESI_SI_EEESC_SE_Li256ELb1ELb1ELb1ELb0EEENS1_36VarlenDynamicPersistentTileSchedulerILi128ELi48ELi256ELi256ELb1ELb1ELb0ELb1ELb1ELb1EEEEEEEEEvNT_6ParamsE:
        /* <DEDUP_REMOVED lines=54> */
.L_x_1105:
        /* <DEDUP_REMOVED lines=16> */
.L_x_1223:
        /* <DEDUP_REMOVED lines=16> */
.L_x_1224:
[----:B--2---:R-:W-:-:S05]  /*0560*/  IMAD R0, R0, c[0x0][0x538], RZ ;  /* 0x00014e0000007a24 */ /* 0x004fca00078e02ff */
[----:B------:R-:W-:-:S04]  /*0570*/  IADD3 R6, R0, R6, RZ ;  /* 0x0000000600067210 */ /* 0x000fc80007ffe0ff */
[----:B------:R-:W-:-:S13]  /*0580*/  ISETP.GT.AND P0, PT, R6, UR4, PT ;  /* 0x0000000406007c0c */ /* 0x000fda000bf04270 */
[----:B-1----:R-:W-:Y:S05]  /*0590*/  @!P0 BRA `(.L_x_1105) ;  /* 0xfffffdc000008947 */ /* 0x002fea000383ffff */
.L_x_1101:
[----:B------:R-:W-:-:S05]  /*05a0*/  IADD3 R11, -R0, R6, RZ ;  /* 0x00000006000b7210 */ /* 0x000fca0007ffe1ff */
[----:B------:R-:W-:-:S05]  /*05b0*/  IMAD R0, R4, c[0x0][0x538], R11 ;  /* 0x00014e0004007a24 */ /* 0x000fca00078e020b */
[----:B------:R-:W-:Y:S01]  /*05c0*/  ISETP.GT.AND P0, PT, R0, UR4, PT ;  /* 0x0000000400007c0c */ /* 0x000fe2000bf04270 */
[----:B------:R-:W-:-:S12]  /*05d0*/  BRA.DIV ~URZ, `(.L_x_1106) ;  /* 0x000140627f007947 */ /* 0x000fd8000b800000 */
[----:B------:R-:W-:-:S04]  /*05e0*/  VOTE.ANY R10, PT, !P0 ;  /* 0x00000000000a7806 */ /* 0x000fc800040e0100 */
.L_x_1225:
[----:B------:R-:W1:Y:S02]  /*05f0*/  POPC R5, R10 ;  /* 0x0000000a00057309 */ /* 0x000e640000000000 */
[----:B-1----:R-:W-:-:S05]  /*0600*/  IADD3 R0, R5, R7, RZ ;  /* 0x0000000705007210 */ /* 0x002fca0007ffe0ff */
[----:B------:R1:W-:Y:S01]  /*0610*/  STL [R1+0xb4], R0 ;  /* 0x0000b40001007387 */ /* 0x0003e20000100800 */
[----:B------:R-:W-:Y:S05]  /*0620*/  BRA.DIV ~URZ, `(.L_x_1107) ;  /* 0x000140627f007947 */ /* 0x000fea000b800000 */
[----:B------:R2:W3:Y:S01]  /*0630*/  SHFL.IDX PT, R12, R9, R5, 0x1f ;  /* 0x00001f05090c7589 */ /* 0x0004e200000e0000 */
[----:B------:R-:W-:-:S03]  /*0640*/  MOV R6, RZ ;  /* 0x000000ff00067202 */ /* 0x000fc60000000f00 */
[----:B------:R2:W4:Y:S04]  /*0650*/  SHFL.IDX PT, R9, R8, R5, 0x1f ;  /* 0x00001f0508097589 */ /* 0x00052800000e0000 */
.L_x_1226:
[----:B------:R-:W-:Y:S01]  /*0660*/  ISETP.NE.AND P0, PT, R10, RZ, PT ;  /* 0x000000ff0a00720c */ /* 0x000fe20003f05270 */
[----:B------:R-:W-:-:S12]  /*0670*/  BSSY B0, `(.L_x_1108) ;  /* 0x0000005000007945 */ /* 0x000fd80003800000 */
[----:B------:R-:W-:Y:S05]  /*0680*/  @!P0 BRA `(.L_x_1109) ;  /* 0x0000003000008947 */ /* 0x000fea0003800000 */
[----:B-1----:R-:W-:Y:S01]  /*0690*/  IADD3 R0, R5, -0x1, RZ ;  /* 0xffffffff05007810 */ /* 0x002fe20007ffe0ff */
[----:B------:R-:W-:Y:S05]  /*06a0*/  BRA.DIV ~URZ, `(.L_x_1110) ;  /* 0x000140c27f007947 */ /* 0x000fea000b800000 */
[----:B------:R1:W2:Y:S02]  /*06b0*/  SHFL.IDX PT, R6, R4, R0, 0x1f ;  /* 0x00001f0004067589 */ /* 0x0002a400000e0000 */
.L_x_1109:
[----:B------:R-:W-:Y:S05]  /*06c0*/  BSYNC B0 ;  /* 0x0000000000007941 */ /* 0x000fea0003800000 */
.L_x_1108:
        /* <DEDUP_REMOVED lines=69> */
.L_x_1112:
        /* <DEDUP_REMOVED lines=70> */
.L_x_1113:
[----:B------:R-:W-:Y:S05]  /*0f80*/  BSYNC B0 ;  /* 0x0000000000007941 */ /* 0x000fea0003800000 */
.L_x_1111:
[----:B------:R-:W-:-:S04]  /*0f90*/  LOP3.LUT R0, RZ, R0, RZ, 0x33, !PT ;  /* 0x00000000ff007212 */ /* 0x000fc800078e33ff */
[----:B------:R-:W-:-:S05]  /*0fa0*/  IADD3 R0, R0, R12, RZ ;  /* 0x0000000c00007210 */ /* 0x000fca0007ffe0ff */
[----:B------:R2:W-:Y:S01]  /*0fb0*/  STL [R1+0xac], R0 ;  /* 0x0000ac0001007387 */ /* 0x0005e20000100800 */
[----:B------:R-:W-:Y:S05]  /*0fc0*/  BRA `(.L_x_1114) ;  /* 0x0000006000007947 */ /* 0x000fea0003800000 */
.L_x_1102:
[----:B------:R-:W-:Y:S01]  /*0fd0*/  MOV R0, UR4 ;  /* 0x0000000400007c02 */ /* 0x000fe20008000f00 */
[----:B------:R-:W-:Y:S04]  /*0fe0*/  STL [R1+0xac], RZ ;  /* 0x0000acff01007387 */ /* 0x000fe80000100800 */
[----:B------:R-:W-:Y:S04]  /*0ff0*/  STL [R1+0xb0], RZ ;  /* 0x0000b0ff01007387 */ /* 0x000fe80000100800 */
[----:B------:R1:W-:Y:S02]  /*1000*/  STL [R1+0xa8], R0 ;  /* 0x0000a80001007387 */ /* 0x0003e40000100800 */
[----:B-1----:R-:W-:-:S05]  /*1010*/  MOV R0, c[0x0][0x53c] ;  /* 0x00014f0000007a02 */ /* 0x002fca0000000f00 */
[----:B------:R1:W-:Y:S02]  /*1020*/  STL [R1+0xb4], R0 ;  /* 0x0000b40001007387 */ /* 0x0003e40000100800 */
.L_x_1114:
        /* <DEDUP_REMOVED lines=8> */
.L_x_1100:
        /* <DEDUP_REMOVED lines=39> */
[----:B------:R-:W-:Y:S02]  /*1320*/  LOP3.LUT R3, R10, 0xffffffe0, RZ, 0xc0, !PT ;  /* 0xffffffe00a037812 */ /* 0x000fe400078ec0ff */
[----:B------:R-:W-:Y:S01]  /*1330*/  LOP3.LUT R0, R6, 0x1c0, RZ, 0xc0, !PT ;  /* 0x000001c006007812 */ /* 0x000fe200078ec0ff */
[----:B------:R-:W-:Y:S01]  /*1340*/  IMAD.IADD R6, R2, 0x1, -R4 ;  /* 0x0000000102067824 */ /* 0x000fe200078e0a04 */
        /* <DEDUP_REMOVED lines=17> */
[----:B------:R-:W-:Y:S02]  /*1460*/  LEA.HI R0, R3, R3, RZ, 0x1 ;  /* 0x0000000303007211 */ /* 0x000fe400078f08ff */
[----:B------:R-:W-:Y:S01]  /*1470*/  ISETP.NE.U32.AND P4, PT, R5, 0x1, PT ;  /* 0x000000010500780c */ /* 0x000fe20003f85070 */
[----:B------:R-:W-:Y:S01]  /*1480*/  IMAD R17, R4, 0x10, R2 ;  /* 0x0000001004117824 */ /* 0x000fe200078e0202 */
[----:B------:R-:W-:Y:S01]  /*1490*/  LOP3.LUT R4, R0, 0x1ffffffe, RZ, 0xc0, !PT ;  /* 0x1ffffffe00047812 */ /* 0x000fe200078ec0ff */
[----:B------:R-:W-:Y:S01]  /*14a0*/  IMAD.SHL.U32 R2, R6, 0x40, RZ ;  /* 0x0000004006027824 */ /* 0x000fe200078e00ff */
[C---:B------:R-:W-:Y:S01]  /*14b0*/  R2P PR, R8.reuse, 0x6 ;  /* 0x0000000608007804 */ /* 0x040fe20000000000 */
[----:B------:R-:W-:Y:S01]  /*14c0*/  IMAD.SHL.U32 R5, R8, 0x40, RZ ;  /* 0x0000004008057824 */ /* 0x000fe200078e00ff */
[C---:B------:R-:W-:Y:S01]  /*14d0*/  LOP3.LUT P3, RZ, R6.reuse, 0x2, RZ, 0xc0, !PT ;  /* 0x0000000206ff7812 */ /* 0x040fe2000786c0ff */
[----:B------:R-:W-:Y:S01]  /*14e0*/  IMAD.IADD R8, R3, 0x1, -R4 ;  /* 0x0000000103087824 */ /* 0x000fe200078e0a04 */
[----:B------:R-:W-:Y:S01]  /*14f0*/  LOP3.LUT P0, RZ, R6, 0x4, RZ, 0xc0, !PT ;  /* 0x0000000406ff7812 */ /* 0x000fe2000780c0ff */
[----:B------:R-:W-:Y:S01]  /*1500*/  IMAD.SHL.U32 R6, R13, 0x8, RZ ;  /* 0x000000080d067824 */ /* 0x000fe200078e00ff */
[----:B------:R-:W-:Y:S01]  /*1510*/  LOP3.LUT R2, R2, 0x1c0, RZ, 0xc0, !PT ;  /* 0x000001c002027812 */ /* 0x000fe200078ec0ff */
[----:B------:R-:W-:Y:S01]  /*1520*/  STL [R1+0x204], R17 ;  /* 0x0002041101007387 */ /* 0x000fe20000100800 */
        /* <DEDUP_REMOVED lines=198> */
.L_x_1222:
[----:B--2---:R-:W2:Y:S01]  /*2190*/  LDL R0, [R1+0xb4] ;  /* 0x0000b40001007983 */ /* 0x004ea20000100800 */
[----:B------:R-:W-:Y:S01]  /*21a0*/  IMAD.MOV.U32 R8, RZ, RZ, 0x4 ;  /* 0x00000004ff087424 */ /* 0x000fe200078e00ff */
[----:B------:R-:W-:-:S02]  /*21b0*/  ISETP.NE.U32.AND P0, PT, RZ, c[0x0][0x370], PT ;  /* 0x0000dc00ff007a0c */ /* 0x000fc40003f05070 */
[----:B------:R-:W-:Y:S01]  /*21c0*/  ISETP.NE.U32.AND P1, PT, RZ, c[0x0][0x360], PT ;  /* 0x0000d800ff007a0c */ /* 0x000fe20003f25070 */
[----:B--2---:R-:W-:-:S05]  /*21d0*/  IMAD.WIDE R2, R0, R8, c[0x0][0x588] ;  /* 0x0001620000027625 */ /* 0x004fca00078e0208 */
[----:B------:R-:W2:Y:S01]  /*21e0*/  LDG.E R17, [R2.64] ;  /* 0x0000000602117981 */ /* 0x000ea2000c1e1900 */
[----:B------:R-:W-:Y:S01]  /*21f0*/  ISETP.NE.AND.EX P3, PT, RZ, c[0x0][0x374], PT, P0 ;  /* 0x0000dd00ff007a0c */ /* 0x000fe20003f65300 */
[----:B------:R-:W-:Y:S01]  /*2200*/  IMAD.MOV.U32 R15, RZ, RZ, RZ ;  /* 0x000000ffff0f7224 */ /* 0x000fe200078e00ff */
[----:B------:R-:W-:Y:S01]  /*2210*/  ISETP.NE.AND.EX P1, PT, RZ, c[0x0][0x364], PT, P1 ;  /* 0x0000d900ff007a0c */ /* 0x000fe20003f25310 */
[----:B------:R-:W-:Y:S01]  /*2220*/  IMAD.MOV.U32 R11, RZ, RZ, RZ ;  /* 0x000000ffff0b7224 */ /* 0x000fe200078e00ff */
[----:B------:R-:W-:-:S04]  /*2230*/  ISETP.NE.U32.AND P4, PT, RZ, c[0x0][0x348], PT ;  /* 0x0000d200ff007a0c */ /* 0x000fc80003f85070 */
[----:B------:R-:W-:Y:S01]  /*2240*/  ISETP.NE.AND.EX P4, PT, RZ, c[0x0][0x34c], PT, P4 ;  /* 0x0000d300ff007a0c */ /* 0x000fe20003f85340 */
[C---:B--2---:R-:W-:Y:S01]  /*2250*/  IMAD.SHL.U32 R114, R17.reuse, 0x4, RZ ;  /* 0x0000000411727824 */ /* 0x044fe200078e00ff */
[----:B------:R-:W-:Y:S01]  /*2260*/  SHF.R.S32.HI R106, RZ, 0x1f, R17 ;  /* 0x0000001fff6a7819 */ /* 0x000fe20000011411 */
[----:B------:R1:W-:Y:S02]  /*2270*/  STL [R1+0xc0], R17 ;  /* 0x0000c01101007387 */ /* 0x0003e40000100800 */
[C---:B------:R-:W-:Y:S02]  /*2280*/  @P3 LEA R6, P0, R17.reuse, c[0x0][0x370], 0x2 ;  /* 0x0000dc0011063a11 */ /* 0x040fe400078010ff */
[C-C-:B------:R-:W-:Y:S01]  /*2290*/  SHF.L.U64.HI R107, R17.reuse, 0x2, R106.reuse ;  /* 0x00000002116b7819 */ /* 0x140fe2000001026a */
[----:B------:R1:W-:Y:S01]  /*22a0*/  STL [R1+0xfc], R106 ;  /* 0x0000fc6a01007387 */ /* 0x0003e20000100800 */
[----:B------:R-:W-:Y:S02]  /*22b0*/  @P1 IADD3 R4, P2, R114, c[0x0][0x360], RZ ;  /* 0x0000d80072041a10 */ /* 0x000fe40007f5e0ff */
[----:B------:R-:W-:Y:S01]  /*22c0*/  @P3 LEA.HI.X R7, R17, c[0x0][0x374], R106, 0x2, P0 ;  /* 0x0000dd0011073a11 */ /* 0x000fe200000f146a */
[----:B------:R1:W-:Y:S01]  /*22d0*/  STL [R1+0xc8], R114 ;  /* 0x0000c87201007387 */ /* 0x0003e20000100800 */
[----:B------:R-:W-:-:S02]  /*22e0*/  @P1 IADD3.X R5, R107, c[0x0][0x364], RZ, P2, !PT ;  /* 0x0000d9006b051a10 */ /* 0x000fc400017fe4ff */
[----:B------:R-:W-:Y:S01]  /*22f0*/  IADD3 R2, P0, R114, c[0x0][0x348], RZ ;  /* 0x0000d20072027a10 */ /* 0x000fe20007f1e0ff */
[----:B------:R-:W2:Y:S03]  /*2300*/  @P3 LDG.E R15, [R6.64] ;  /* 0x00000006060f3981 */ /* 0x000ea6000c1e1900 */
[----:B------:R-:W-:Y:S01]  /*2310*/  IADD3.X R3, R107, c[0x0][0x34c], RZ, P0, !PT ;  /* 0x0000d3006b037a10 */ /* 0x000fe200007fe4ff */
[----:B------:R-:W3:Y:S04]  /*2320*/  @P1 LDG.E R0, [R4.64] ;  /* 0x0000000604001981 */ /* 0x000ee8000c1e1900 */
[----:B------:R1:W5:Y:S04]  /*2330*/  @P4 LDG.E R11, [R2.64] ;  /* 0x00000006020b4981 */ /* 0x000368000c1e1900 */
[----:B------:R1:W-:Y:S01]  /*2340*/  STL [R1+0xcc], R107 ;  /* 0x0000cc6b01007387 */ /* 0x0003e20000100800 */
        /* <DEDUP_REMOVED lines=11> */
.L_x_1115:
[----:B------:R-:W-:-:S04]  /*2400*/  ISETP.NE.U32.AND P0, PT, RZ, c[0x0][0x368], PT ;  /* 0x0000da00ff007a0c */ /* 0x000fc80003f05070 */
[----:B------:R-:W-:-:S13]  /*2410*/  ISETP.NE.AND.EX P0, PT, RZ, c[0x0][0x36c], PT, P0 ;  /* 0x0000db00ff007a0c */ /* 0x000fda0003f05300 */
[----:B------:R-:W-:Y:S05]  /*2420*/  @!P0 BRA `(.L_x_1116) ;  /* 0x0000004000008947 */ /* 0x000fea0003800000 */
[----:B-1----:R-:W-:-:S04]  /*2430*/  IADD3 R2, P0, R114, c[0x0][0x368], RZ ;  /* 0x0000da0072027a10 */ /* 0x002fc80007f1e0ff */
[----:B------:R-:W-:-:S05]  /*2440*/  IADD3.X R3, R107, c[0x0][0x36c], RZ, P0, !PT ;  /* 0x0000db006b037a10 */ /* 0x000fca00007fe4ff */
[----:B------:R1:W5:Y:S01]  /*2450*/  LDG.E R0, [R2.64] ;  /* 0x0000000602007981 */ /* 0x000362000c1e1900 */
[----:B------:R-:W-:Y:S05]  /*2460*/  BRA `(.L_x_1117) ;  /* 0x0000008000007947 */ /* 0x000fea0003800000 */
.L_x_1116:
        /* <DEDUP_REMOVED lines=8> */
.L_x_1117:
[----:B-1----:R-:W2:Y:S04]  /*24f0*/  LDL R3, [R1+0x9c] ;  /* 0x00009c0001037983 */ /* 0x002ea80000100800 */
[----:B------:R-:W3:Y:S04]  /*2500*/  LDL.LU R2, [R1+0xac] ;  /* 0x0000ac0001027983 */ /* 0x000ee80000300800 */
[----:B------:R-:W4:Y:S04]  /*2510*/  LDL.LU R16, [R1+0xc4] ;  /* 0x0000c40001107983 */ /* 0x000f280000300800 */
[----:B------:R-:W4:Y:S01]  /*2520*/  LDL R14, [R1+0xb0] ;  /* 0x0000b000010e7983 */ /* 0x000f220000100800 */
[----:B-----5:R-:W-:Y:S01]  /*2530*/  IMAD.IADD R110, R0, 0x1, -R15 ;  /* 0x00000001006e7824 */ /* 0x020fe200078e0a0f */
[----:B------:R-:W-:Y:S01]  /*2540*/  BSSY B0, `(.L_x_1118) ;  /* 0x0000041000007945 */ /* 0x000fe20003800000 */
[----:B--2---:R-:W-:-:S02]  /*2550*/  IMAD.MOV.U32 R13, RZ, RZ, R3 ;  /* 0x000000ffff0d7224 */ /* 0x004fc400078e0003 */
[----:B------:R-:W-:Y:S02]  /*2560*/  IMAD.MOV.U32 R3, RZ, RZ, c[0x0][0x2c4] ;  /* 0x0000b100ff037624 */ /* 0x000fe400078e00ff */
[----:B---3--:R-:W-:-:S03]  /*2570*/  IMAD.SHL.U32 R12, R2, 0x80, RZ ;  /* 0x00000080020c7824 */ /* 0x008fc600078e00ff */
[----:B------:R-:W-:Y:S02]  /*2580*/  ISETP.NE.AND P3, PT, R3, 0x1, PT ;  /* 0x000000010300780c */ /* 0x000fe40003f65270 */
[----:B------:R-:W-:Y:S01]  /*2590*/  IADD3 R2, R12, 0x7f, RZ ;  /* 0x0000007f0c027810 */ /* 0x000fe20007ffe0ff */
[----:B------:R1:W-:Y:S01]  /*25a0*/  STL [R1+0xa4], R12 ;  /* 0x0000a40c01007387 */ /* 0x0003e20000100800 */
[----:B----4-:R-:W-:-:S03]  /*25b0*/  LOP3.LUT R16, R16, 0xfffffffb, RZ, 0xc0, !PT ;  /* 0xfffffffb10107812 */ /* 0x010fc600078ec0ff */
[----:B------:R-:W-:Y:S01]  /*25c0*/  IMAD.MOV.U32 R0, RZ, RZ, R2 ;  /* 0x000000ffff007224 */ /* 0x000fe200078e0002 */
[----:B------:R1:W-:Y:S05]  /*25d0*/  STL [R1+0xa0], R110 ;  /* 0x0000a06e01007387 */ /* 0x0003ea0000100800 */
[----:B------:R-:W-:Y:S01]  /*25e0*/  @P3 IMAD.HI.U32 R3, R2, c[0x0][0x2c8], RZ ;  /* 0x0000b20002033a27 */ /* 0x000fe200078e00ff */
[----:B------:R-:W-:Y:S02]  /*25f0*/  IADD3 R2, R110, 0x30, -R13 ;  /* 0x000000306e027810 */ /* 0x000fe40007ffe80d */
[----:B------:R-:W-:Y:S02]  /*2600*/  @P3 LOP3.LUT R16, R16, 0x4, RZ, 0xfc, !PT ;  /* 0x0000000410103812 */ /* 0x000fe400078efcff */
[----:B------:R-:W-:-:S02]  /*2610*/  @P3 SHF.R.U32.HI R0, RZ, c[0x0][0x2cc], R3 ;  /* 0x0000b300ff003a19 */ /* 0x000fc40000011603 */
[----:B------:R-:W-:Y:S01]  /*2620*/  IADD3 R3, R110, 0x2f, RZ ;  /* 0x0000002f6e037810 */ /* 0x000fe20007ffe0ff */
[----:B------:R1:W-:Y:S02]  /*2630*/  STL [R1+0xc4], R16 ;  /* 0x0000c41001007387 */ /* 0x0003e40000100800 */
[----:B------:R-:W-:Y:S02]  /*2640*/  IMAD.IADD R0, R2, 0x1, R0 ;  /* 0x0000000102007824 */ /* 0x000fe400078e0200 */
[----:B------:R-:W-:-:S04]  /*2650*/  IMAD.HI R2, R3, 0x2aaaaaab, RZ ;  /* 0x2aaaaaab03027827 */ /* 0x000fc800078e02ff */
[----:B------:R-:W-:Y:S01]  /*2660*/  IMAD.HI R0, R0, 0x2aaaaaab, RZ ;  /* 0x2aaaaaab00007827 */ /* 0x000fe200078e02ff */
[----:B------:R-:W-:-:S04]  /*2670*/  SHF.R.U32.HI R4, RZ, 0x1f, R2 ;  /* 0x0000001fff047819 */ /* 0x000fc80000011602 */
[----:B------:R-:W-:Y:S02]  /*2680*/  SHF.R.U32.HI R3, RZ, 0x1f, R0 ;  /* 0x0000001fff037819 */ /* 0x000fe40000011600 */
[----:B------:R-:W-:Y:S02]  /*2690*/  LEA.HI.SX32 R4, R2, R4, 0x1d ;  /* 0x0000000402047211 */ /* 0x000fe400078feaff */
[----:B------:R-:W-:Y:S02]  /*26a0*/  LEA.HI.SX32 R0, R0, R3, 0x1d ;  /* 0x0000000300007211 */ /* 0x000fe400078feaff */
[----:B------:R-:W-:Y:S02]  /*26b0*/  LOP3.LUT R2, R14, 0xff000000, RZ, 0xc0, !PT ;  /* 0xff0000000e027812 */ /* 0x000fe400078ec0ff */
[----:B------:R-:W-:Y:S02]  /*26c0*/  IMNMX R7, R4, R0, PT ;  /* 0x0000000004077217 */ /* 0x000fe40003800200 */
[----:B------:R-:W-:-:S02]  /*26d0*/  LOP3.LUT R3, R14, 0xff0000, RZ, 0xc0, !PT ;  /* 0x00ff00000e037812 */ /* 0x000fc400078ec0ff */
[----:B------:R-:W-:Y:S01]  /*26e0*/  SHF.R.U32.HI R0, RZ, 0x8, R2 ;  /* 0x00000008ff007819 */ /* 0x000fe20000011602 */
[----:B------:R-:W-:Y:S01]  /*26f0*/  IMAD.MOV.U32 R2, RZ, RZ, RZ ;  /* 0x000000ffff027224 */ /* 0x000fe200078e00ff */
[----:B------:R-:W-:Y:S02]  /*2700*/  ISETP.GE.AND P0, PT, R7, 0x1, PT ;  /* 0x000000010700780c */ /* 0x000fe40003f06270 */
        /* <DEDUP_REMOVED lines=36> */
.L_x_1119:
[----:B------:R-:W-:Y:S05]  /*2950*/  BSYNC B0 ;  /* 0x0000000000007941 */ /* 0x000fea0003800000 */
.L_x_1118:
        /* <DEDUP_REMOVED lines=75> */
[----:B------:R-:W-:-:S04]  /*2e10*/  @P0 IADD3 R2, P1, R114, c[0x0][0x340], RZ ;  /* 0x0000d00072020a10 */ /* 0x000fc80007f3e0ff */
[----:B------:R-:W-:-:S05]  /*2e20*/  @P0 IADD3.X R3, R107, c[0x0][0x344], RZ, P1, !PT ;  /* 0x0000d1006b030a10 */ /* 0x000fca0000ffe4ff */
[----:B------:R1:W5:Y:S01]  /*2e30*/  @P0 LDG.E R0, [R2.64] ;  /* 0x0000000602000981 */ /* 0x000362000c1e1900 */
[----:B------:R-:W-:Y:S01]  /*2e40*/  WARPSYNC 0xffffffff ;  /* 0xffffffff00007948 */ /* 0x000fe20003800000 */
[----:B------:R-:W-:Y:S02]  /*2e50*/  SEL R7, R17, RZ, !P4 ;  /* 0x000000ff11077207 */ /* 0x000fe40006000000 */
[----:B------:R-:W-:Y:S01]  /*2e60*/  SEL R6, R106, RZ, !P4 ;  /* 0x000000ff6a067207 */ /* 0x000fe20006000000 */
[----:B------:R-:W-:Y:S02]  /*2e70*/  @!P0 IMAD.MOV.U32 R0, RZ, RZ, R17 ;  /* 0x000000ffff008224 */ /* 0x000fe400078e0011 */
[----:B-1----:R-:W2:Y:S01]  /*2e80*/  LDL R106, [R1+0x68] ;  /* 0x00006800016a7983 */ /* 0x002ea20000100800 */
[----:B------:R-:W-:Y:S02]  /*2e90*/  IMAD.MOV.U32 R54, RZ, RZ, 0x30 ;  /* 0x00000030ff367424 */ /* 0x000fe400078e00ff */
[----:B------:R-:W-:Y:S02]  /*2ea0*/  IMAD.MOV.U32 R2, RZ, RZ, c[0x0][0x2b8] ;  /* 0x0000ae00ff027624 */ /* 0x000fe400078e00ff */
[----:B------:R-:W-:Y:S01]  /*2eb0*/  IMAD R54, R111, R54, -0x30 ;  /* 0xffffffd06f367424 */ /* 0x000fe200078e0236 */
[----:B-----5:R-:W-:Y:S01]  /*2ec0*/  SHF.R.S32.HI R3, RZ, 0x1f, R0 ;  /* 0x0000001fff037819 */ /* 0x020fe20000011400 */
[----:B------:R-:W-:Y:S01]  /*2ed0*/  IMAD.MOV.U32 R107, RZ, RZ, R16 ;  /* 0x000000ffff6b7224 */ /* 0x000fe200078e0010 */
[----:B------:R-:W-:Y:S01]  /*2ee0*/  ISETP.NE.AND P1, PT, R2, 0x1, PT ;  /* 0x000000010200780c */ /* 0x000fe20003f25270 */
[----:B------:R-:W-:-:S05]  /*2ef0*/  IMAD.WIDE.U32 R8, R0, c[0x0][0x2b0], RZ ;  /* 0x0000ac0000087a25 */ /* 0x000fca00078e00ff */
[----:B------:R-:W-:Y:S01]  /*2f00*/  STL.64 [R1+0x80], R8 ;  /* 0x0000800801007387 */ /* 0x000fe20000100a00 */
[----:B------:R-:W-:-:S06]  /*2f10*/  LOP3.LUT R107, R107, 0xfffffffd, RZ, 0xc0, !PT ;  /* 0xfffffffd6b6b7812 */ /* 0x000fcc00078ec0ff */
[----:B------:R-:W-:Y:S01]  /*2f20*/  @P1 LOP3.LUT R107, R107, 0x2, RZ, 0xfc, !PT ;  /* 0x000000026b6b1812 */ /* 0x000fe200078efcff */
[----:B------:R-:W-:Y:S01]  /*2f30*/  IMAD.MOV.U32 R34, RZ, RZ, RZ ;  /* 0x000000ffff227224 */ /* 0x000fe200078e00ff */
[----:B------:R-:W-:Y:S01]  /*2f40*/  LOP3.LUT R24, R14, 0xffff, RZ, 0xc0, !PT ;  /* 0x0000ffff0e187812 */ /* 0x000fe200078ec0ff */
[----:B------:R-:W-:-:S04]  /*2f50*/  IMAD R6, R6, c[0x0][0x1c0], RZ ;  /* 0x0000700006067a24 */ /* 0x000fc800078e02ff */
[----:B------:R-:W-:Y:S01]  /*2f60*/  IMAD R6, R7, c[0x0][0x1c4], R6 ;  /* 0x0000710007067a24 */ /* 0x000fe200078e0206 */
[----:B------:R-:W-:Y:S01]  /*2f70*/  BAR.SYNC.DEFER_BLOCKING 0x0 ;  /* 0x0000000000007b1d */ /* 0x000fe20000010000 */
[----:B--2---:R-:W-:-:S04]  /*2f80*/  IMAD.IADD R2, R106, 0x1, R54 ;  /* 0x000000016a027824 */ /* 0x004fc800078e0236 */
[C---:B------:R-:W-:Y:S01]  /*2f90*/  IMAD.IADD R23, R2.reuse, 0x1, R15 ;  /* 0x0000000102177824 */ /* 0x040fe200078e020f */
[----:B------:R-:W-:Y:S01]  /*2fa0*/  ISETP.GE.AND P0, PT, R2, R110, PT ;  /* 0x0000006e0200720c */ /* 0x000fe20003f06270 */
[----:B------:R-:W-:-:S04]  /*2fb0*/  IMAD R2, R3, c[0x0][0x2b0], RZ ;  /* 0x0000ac0003027a24 */ /* 0x000fc800078e02ff */
[----:B------:R-:W-:-:S04]  /*2fc0*/  IMAD R2, R0, c[0x0][0x2b4], R2 ;  /* 0x0000ad0000027a24 */ /* 0x000fc800078e0202 */
[----:B------:R-:W-:-:S05]  /*2fd0*/  IMAD.IADD R4, R9, 0x1, R2 ;  /* 0x0000000109047824 */ /* 0x000fca00078e0202 */
[----:B------:R1:W-:Y:S04]  /*2fe0*/  STL [R1+0x94], R4 ;  /* 0x0000940401007387 */ /* 0x0003e80000100800 */
[----:B------:R-:W2:Y:S04]  /*2ff0*/  LDL R25, [R1+0x5c] ;  /* 0x00005c0001197983 */ /* 0x000ea80000100800 */
[----:B------:R-:W3:Y:S04]  /*3000*/  LDL R27, [R1+0x210] ;  /* 0x00021000011b7983 */ /* 0x000ee80000100800 */
[----:B------:R-:W4:Y:S04]  /*3010*/  LDL R29, [R1+0x60] ;  /* 0x00006000011d7983 */ /* 0x000f280000100800 */
[----:B------:R-:W4:Y:S04]  /*3020*/  LDL R30, [R1+0x208] ;  /* 0x00020800011e7983 */ /* 0x000f280000100800 */
[----:B------:R-:W4:Y:S04]  /*3030*/  LDL R32, [R1+0x38] ;  /* 0x0000380001207983 */ /* 0x000f280000100800 */
[----:B------:R-:W4:Y:S04]  /*3040*/  LDL R31, [R1+0x58] ;  /* 0x00005800011f7983 */ /* 0x000f280000100800 */
[----:B------:R-:W4:Y:S04]  /*3050*/  LDL R33, [R1+0x214] ;  /* 0x0002140001217983 */ /* 0x000f280000100800 */
[----:B------:R-:W4:Y:S04]  /*3060*/  LDL R36, [R1+0x20c] ;  /* 0x00020c0001247983 */ /* 0x000f280000100800 */
[----:B------:R-:W4:Y:S01]  /*3070*/  LDL R28, [R1+0x18] ;  /* 0x00001800011c7983 */ /* 0x000f220000100800 */
[----:B------:R-:W-:Y:S01]  /*3080*/  ISETP.GT.OR P0, PT, R106, 0x2f, P0 ;  /* 0x0000002f6a00780c */ /* 0x000fe20000704670 */
[----:B------:R-:W-:-:S04]  /*3090*/  @P1 IMAD.HI.U32 R3, R23, c[0x0][0x2bc], RZ ;  /* 0x0000af0017031a27 */ /* 0x000fc800078e00ff */
[----:B------:R-:W-:Y:S01]  /*30a0*/  IMAD.MOV.U32 R22, RZ, RZ, R23 ;  /* 0x000000ffff167224 */ /* 0x000fe200078e0017 */
[----:B------:R-:W-:-:S07]  /*30b0*/  @P1 SHF.R.U32.HI R22, RZ, c[0x0][0x2c0], R3 ;  /* 0x0000b000ff161a19 */ /* 0x000fce0000011603 */
[----:B------:R-:W-:-:S04]  /*30c0*/  @!P0 IADD3 R0, P1, R22, R8, RZ ;  /* 0x0000000816008210 */ /* 0x000fc80007f3e0ff */
[----:B------:R-:W-:Y:S02]  /*30d0*/  @!P0 LEA.HI.X.SX32 R3, R22, R4, 0x1, P1 ;  /* 0x0000000416038211 */ /* 0x000fe400008f0eff */
[----:B------:R-:W-:-:S04]  /*30e0*/  @!P0 LEA R2, P1, R0, c[0x0][0x2a0], 0x2 ;  /* 0x0000a80000028a11 */ /* 0x000fc800078210ff */
[----:B------:R-:W-:-:S05]  /*30f0*/  @!P0 LEA.HI.X R3, R0, c[0x0][0x2a4], R3, 0x2, P1 ;  /* 0x0000a90000038a11 */ /* 0x000fca00008f1403 */
        /* <DEDUP_REMOVED lines=12> */
[----:B------:R-:W1:Y:S03]  /*31c0*/  S2R R8, SR_TID.X ;  /* 0x0000000000087919 */ /* 0x000e660000002100 */
        /* <DEDUP_REMOVED lines=21> */
[----:B------:R-:W3:Y:S02]  /*3320*/  SHFL.IDX PT, R4, R16, RZ, 0x181f ;  /* 0x00181fff10047589 */ /* 0x000ee400000e0000 */
[----:B------:R-:W-:-:S05]  /*3330*/  IMAD.IADD R20, R26, 0x1, R12 ;  /* 0x000000011a147824 */ /* 0x000fca00078e020c */
[C---:B------:R-:W-:Y:S01]  /*3340*/  ISETP.GE.AND P0, PT, R20.reuse, R21, PT ;  /* 0x000000151400720c */ /* 0x040fe20003f06270 */
[----:B------:R-:W1:Y:S01]  /*3350*/  SHFL.IDX PT, R0, R17, 0x1, 0x181f ;  /* 0x00381f0011007f89 */ /* 0x000e6200000e0000 */
[----:B------:R-:W-:-:S03]  /*3360*/  IADD3 R5, R20, 0x20, RZ ;  /* 0x0000002014057810 */ /* 0x000fc60007ffe0ff */
[----:B------:R-:W1:Y:S01]  /*3370*/  SHFL.IDX PT, R2, R16, 0x1, 0x181f ;  /* 0x00381f0010027f89 */ /* 0x000e6200000e0000 */
[----:B------:R-:W-:Y:S01]  /*3380*/  ISETP.GE.AND P1, PT, R5, R21, PT ;  /* 0x000000150500720c */ /* 0x000fe20003f26270 */
[----:B------:R-:W-:Y:S01]  /*3390*/  IMAD.WIDE.U32 R38, R24, c[0x0][0x1e8], RZ ;  /* 0x00007a0018267a25 */ /* 0x000fe200078e00ff */
[----:B------:R-:W-:-:S05]  /*33a0*/  IADD3 R53, R111, -0x1, RZ ;  /* 0xffffffff6f357810 */ /* 0x000fca0007ffe0ff */
[----:B------:R-:W-:Y:S01]  /*33b0*/  IMAD R52, R53, -0x30, R110 ;  /* 0xffffffd035347824 */ /* 0x000fe200078e026e */
[----:B--2---:R-:W-:-:S04]  /*33c0*/  @!P0 LEA R10, P3, R25, R3, 0x1 ;  /* 0x00000003190a8211 */ /* 0x004fc800078608ff */
[-C--:B---3--:R-:W-:Y:S02]  /*33d0*/  @!P0 LEA.HI.X R11, R25, R4.reuse, R27, 0x1, P3 ;  /* 0x00000004190b8211 */ /* 0x088fe400018f0c1b */
[-C--:B----4-:R-:W-:Y:S02]  /*33e0*/  @!P0 LEA R6, P3, R29, R3.reuse, 0x1 ;  /* 0x000000031d068211 */ /* 0x090fe400078608ff */
[----:B------:R-:W-:Y:S02]  /*33f0*/  ISETP.GE.AND P4, PT, R25, c[0x0][0x198], PT ;  /* 0x0000660019007a0c */ /* 0x000fe40003f86270 */
[----:B------:R-:W-:Y:S02]  /*3400*/  @!P0 LEA.HI.X R7, R29, R4, R30, 0x1, P3 ;  /* 0x000000041d078211 */ /* 0x000fe400018f0c1e */
[C---:B------:R-:W-:Y:S02]  /*3410*/  ISETP.GE.AND P3, PT, R32.reuse, c[0x0][0x198], PT ;  /* 0x0000660020007a0c */ /* 0x040fe40003f66270 */
[----:B------:R-:W-:-:S02]  /*3420*/  @!P0 LEA R12, P2, R32, R3, 0x1 ;  /* 0x00000003200c8211 */ /* 0x000fc400078408ff */
[----:B------:R-:W-:Y:S02]  /*3430*/  ISETP.GE.AND P5, PT, R31, c[0x0][0x198], PT ;  /* 0x000066001f007a0c */ /* 0x000fe40003fa6270 */
        /* <DEDUP_REMOVED lines=23> */
[----:B------:R3:W-:Y:S06]  /*35b0*/  @!P1 LDGSTS.E.BYPASS.LTC128B.128 [R28+0x11080], [R4.64], !P6 ;  /* 0x11080000041c9fae */ /* 0x0007ec000f101d46 */
[----:B--2---:R-:W-:-:S04]  /*35c0*/  @!P0 LEA R8, P1, R25, R0, 0x1 ;  /* 0x0000000019088211 */ /* 0x004fc800078208ff */
[----:B----4-:R-:W-:Y:S02]  /*35d0*/  @!P0 LEA.HI.X R9, R25, R2, R27, 0x1, P1 ;  /* 0x0000000219098211 */ /* 0x010fe400008f0c1b */
[-C--:B------:R-:W-:Y:S02]  /*35e0*/  @!P0 LEA R14, P2, R32, R0.reuse, 0x1 ;  /* 0x00000000200e8211 */ /* 0x080fe400078408ff */
[----:B-1----:R-:W-:-:S04]  /*35f0*/  @!P0 LEA R6, P1, R31, R0, 0x1 ;  /* 0x000000001f068211 */ /* 0x002fc800078208ff */
[----:B------:R-:W-:Y:S02]  /*3600*/  @!P0 LEA.HI.X R7, R31, R2, R36, 0x1, P1 ;  /* 0x000000021f078211 */ /* 0x000fe400008f0c24 */
[C---:B---3--:R-:W-:Y:S02]  /*3610*/  @!P0 LEA R4, P1, R29.reuse, R0, 0x1 ;  /* 0x000000001d048211 */ /* 0x048fe400078208ff */
[----:B------:R-:W-:Y:S02]  /*3620*/  IADD3 R0, R20, 0x60, RZ ;  /* 0x0000006014007810 */ /* 0x000fe40007ffe0ff */
[-C--:B------:R-:W-:Y:S02]  /*3630*/  @!P0 LEA.HI.X R15, R32, R2.reuse, R33, 0x1, P2 ;  /* 0x00000002200f8211 */ /* 0x080fe400010f0c21 */
[----:B------:R-:W-:Y:S01]  /*3640*/  ISETP.GE.AND P2, PT, R0, R21, PT ;  /* 0x000000150000720c */ /* 0x000fe20003f46270 */
[----:B------:R-:W-:Y:S01]  /*3650*/  IMAD.MOV R0, RZ, RZ, -R22 ;  /* 0x000000ffff007224 */ /* 0x000fe200078e0a16 */
[----:B------:R-:W1:Y:S03]  /*3660*/  SHFL.IDX PT, R12, R17, 0x3, 0x181f ;  /* 0x00781f00110c7f89 */ /* 0x000e6600000e0000 */
[----:B------:R-:W-:Y:S01]  /*3670*/  IMAD R23, R0, c[0x0][0x2b8], R23 ;  /* 0x0000ae0000177a24 */ /* 0x000fe200078e0217 */
[----:B------:R2:W-:Y:S04]  /*3680*/  @!P0 LDGSTS.E.BYPASS.LTC128B.128 [R28+0x6080], [R14.64], !P3 ;  /* 0x060800000e1c8fae */ /* 0x0005e8000d901d46 */
[----:B------:R3:W-:Y:S04]  /*3690*/  @!P0 LDGSTS.E.BYPASS.LTC128B.128 [R28+0xa080], [R8.64], !P4 ;  /* 0x0a080000081c8fae */ /* 0x0007e8000e101d46 */
[----:B------:R4:W-:Y:S04]  /*36a0*/  @!P0 LDGSTS.E.BYPASS.LTC128B.128 [R28+0xe080], [R6.64], !P5 ;  /* 0x0e080000061c8fae */ /* 0x0009e8000e901d46 */
[----:B------:R-:W1:Y:S01]  /*36b0*/  SHFL.IDX PT, R13, R16, 0x3, 0x181f ;  /* 0x00781f00100d7f89 */ /* 0x000e6200000e0000 */
[----:B------:R-:W-:Y:S01]  /*36c0*/  @!P0 LEA.HI.X R5, R29, R2, R30, 0x1, P1 ;  /* 0x000000021d058211 */ /* 0x000fe200008f0c1e */
[----:B------:R-:W-:-:S04]  /*36d0*/  IMAD.WIDE.U32 R2, R23, c[0x0][0x1e0], RZ ;  /* 0x0000780017027a25 */ /* 0x000fc800078e00ff */
[----:B------:R1:W-:Y:S01]  /*36e0*/  @!P0 LDGSTS.E.BYPASS.LTC128B.128 [R28+0x12080], [R4.64], !P6 ;  /* 0x12080000041c8fae */ /* 0x0003e2000f101d46 */
[----:B----4-:R-:W-:-:S05]  /*36f0*/  SHF.R.S32.HI R7, RZ, 0x1f, R23 ;  /* 0x0000001fff077819 */ /* 0x010fca0000011417 */
[----:B------:R-:W-:Y:S01]  /*3700*/  IMAD R0, R7, c[0x0][0x1e0], RZ ;  /* 0x0000780007007a24 */ /* 0x000fe200078e02ff */
[----:B--2---:R-:W-:-:S03]  /*3710*/  SHF.R.S32.HI R14, RZ, 0x1f, R34 ;  /* 0x0000001fff0e7819 */ /* 0x004fc60000011422 */
[----:B------:R-:W-:-:S04]  /*3720*/  IMAD R0, R23, c[0x0][0x1e4], R0 ;  /* 0x0000790017007a24 */ /* 0x000fc800078e0200 */
[----:B------:R-:W-:Y:S02]  /*3730*/  IMAD.IADD R3, R3, 0x1, R0 ;  /* 0x0000000103037824 */ /* 0x000fe400078e0200 */
[----:B------:R-:W-:Y:S02]  /*3740*/  IMAD R0, R14, c[0x0][0x1f0], RZ ;  /* 0x00007c000e007a24 */ /* 0x000fe400078e02ff */
[----:B------:R-:W-:Y:S01]  /*3750*/  IMAD.WIDE.U32 R2, R34, c[0x0][0x1f0], R2 ;  /* 0x00007c0022027a25 */ /* 0x000fe200078e0002 */
[----:B-1----:R-:W-:-:S03]  /*3760*/  @!P2 LEA R10, P1, R32, R12, 0x1 ;  /* 0x0000000c200aa211 */ /* 0x002fc600078208ff */
[----:B------:R-:W-:Y:S02]  /*3770*/  IMAD R5, R24, c[0x0][0x1ec], R39 ;  /* 0x00007b0018057a24 */ /* 0x000fe400078e0227 */
[----:B------:R-:W-:Y:S01]  /*3780*/  IMAD R4, R34, c[0x0][0x1f4], R0 ;  /* 0x00007d0022047a24 */ /* 0x000fe200078e0200 */
[----:B------:R-:W-:Y:S02]  /*3790*/  IADD3 R0, P0, R2, R38, RZ ;  /* 0x0000002602007210 */ /* 0x000fe40007f1e0ff */
[----:B------:R-:W-:Y:S02]  /*37a0*/  @!P2 LEA.HI.X R11, R32, R13, R33, 0x1, P1 ;  /* 0x0000000d200ba211 */ /* 0x000fe400008f0c21 */
[----:B------:R-:W-:Y:S02]  /*37b0*/  IADD3.X R2, R5, R3, R4, P0, !PT ;  /* 0x0000000305027210 */ /* 0x000fe400007fe404 */
[----:B------:R-:W-:Y:S01]  /*37c0*/  LEA R6, P0, R0, c[0x0][0x1c8], 0x1 ;  /* 0x0000720000067a11 */ /* 0x000fe200078008ff */
[----:B------:R1:W-:Y:S01]  /*37d0*/  @!P2 LDGSTS.E.BYPASS.LTC128B.128 [R28+0x7080], [R10.64], !P3 ;  /* 0x070800000a1cafae */ /* 0x0003e2000d901d46 */
[----:B------:R-:W-:-:S05]  /*37e0*/  IMNMX R3, R52, 0x30, PT ;  /* 0x0000003034037817 */ /* 0x000fca0003800200 */
[----:B---3--:R-:W-:-:S05]  /*37f0*/  IMAD.IADD R8, R3, 0x1, -R26 ;  /* 0x0000000103087824 */ /* 0x008fca00078e0a1a */
[----:B------:R-:W-:Y:S02]  /*3800*/  ISETP.GE.AND P1, PT, R8, 0x1, PT ;  /* 0x000000010800780c */ /* 0x000fe40003f26270 */
[----:B-1----:R-:W-:Y:S02]  /*3810*/  LEA.HI.X R11, R0, c[0x0][0x1cc], R2, 0x1, P0 ;  /* 0x00007300000b7a11 */ /* 0x002fe400000f0c02 */
[----:B------:R-:W1:Y:S01]  /*3820*/  SHFL.IDX PT, R0, R6, RZ, 0x181f ;  /* 0x00181fff06007589 */ /* 0x000e6200000e0000 */
[----:B------:R-:W-:-:S03]  /*3830*/  @!P2 LEA R2, P0, R25, R12, 0x1 ;  /* 0x0000000c1902a211 */ /* 0x000fc600078008ff */
[----:B------:R-:W2:Y:S01]  /*3840*/  SHFL.IDX PT, R9, R11, RZ, 0x181f ;  /* 0x00181fff0b097589 */ /* 0x000ea200000e0000 */
[----:B------:R-:W-:-:S05]  /*3850*/  @!P2 LEA.HI.X R3, R25, R13, R27, 0x1, P0 ;  /* 0x0000000d1903a211 */ /* 0x000fca00000f0c1b */
[----:B------:R3:W-:Y:S01]  /*3860*/  @!P2 LDGSTS.E.BYPASS.LTC128B.128 [R28+0xb080], [R2.64], !P4 ;  /* 0x0b080000021cafae */ /* 0x0007e2000e101d46 */
[----:B------:R-:W-:-:S03]  /*3870*/  @P1 ISETP.GE.AND P3, PT, R32, c[0x0][0x1d4], PT ;  /* 0x0000750020001a0c */ /* 0x000fc60003f66270 */
[----:B------:R-:W-:Y:S04]  /*3880*/  STL [R1+0x2c], R34 ;  /* 0x00002c2201007387 */ /* 0x000fe80000100800 */
[----:B------:R-:W-:Y:S04]  /*3890*/  STL [R1+0x30], R23 ;  /* 0x0000301701007387 */ /* 0x000fe80000100800 */
[----:B------:R-:W-:Y:S04]  /*38a0*/  STL.64 [R1+0x78], R38 ;  /* 0x0000782601007387 */ /* 0x000fe80000100a00 */
[----:B------:R4:W-:Y:S01]  /*38b0*/  STL [R1+0x90], R5 ;  /* 0x0000900501007387 */ /* 0x0009e20000100800 */
[----:B---3--:R-:W-:-:S04]  /*38c0*/  @!P2 LEA R2, P0, R31, R12, 0x1 ;  /* 0x0000000c1f02a211 */ /* 0x008fc800078008ff */
[----:B------:R-:W-:Y:S02]  /*38d0*/  @!P2 LEA.HI.X R3, R31, R13, R36, 0x1, P0 ;  /* 0x0000000d1f03a211 */ /* 0x000fe400000f0c24 */
[----:B------:R-:W-:-:S03]  /*38e0*/  @!P2 LEA R4, P0, R29, R12, 0x1 ;  /* 0x0000000c1d04a211 */ /* 0x000fc600078008ff */
[----:B------:R1:W-:Y:S01]  /*38f0*/  @!P2 LDGSTS.E.BYPASS.LTC128B.128 [R28+0xf080], [R2.64], !P5 ;  /* 0x0f080000021cafae */ /* 0x0003e2000e901d46 */
[----:B----4-:R-:W-:-:S05]  /*3900*/  @!P2 LEA.HI.X R5, R29, R13, R30, 0x1, P0 ;  /* 0x0000000d1d05a211 */ /* 0x010fca00000f0c1e */
[----:B------:R3:W-:Y:S01]  /*3910*/  @!P2 LDGSTS.E.BYPASS.LTC128B.128 [R28+0x13080], [R4.64], !P6 ;  /* 0x13080000041cafae */ /* 0x0007e2000f101d46 */
[----:B------:R-:W-:-:S03]  /*3920*/  @P1 ISETP.GE.AND P4, PT, R25, c[0x0][0x1d4], PT ;  /* 0x0000750019001a0c */ /* 0x000fc60003f86270 */
[----:B------:R-:W0:Y:S01]  /*3930*/  LDGDEPBAR ;  /* 0x00000000000079af */ /* 0x000e220000000000 */
[----:B-1----:R-:W-:-:S04]  /*3940*/  @P1 LEA R2, P0, R32, R0, 0x1 ;  /* 0x0000000020021211 */ /* 0x002fc800078008ff */
[----:B--2---:R-:W-:Y:S01]  /*3950*/  @P1 LEA.HI.X R3, R32, R9, R33, 0x1, P0 ;  /* 0x0000000920031211 */ /* 0x004fe200000f0c21 */
[----:B------:R1:W3:Y:S04]  /*3960*/  SHFL.IDX PT, R10, R6, 0x1, 0x181f ;  /* 0x00381f00060a7f89 */ /* 0x0002e800000e0000 */
[----:B------:R4:W-:Y:S01]  /*3970*/  @P1 LDGSTS.E.BYPASS.LTC128B.128 [R28+0x14080], [R2.64], !P3 ;  /* 0x14080000021c1fae */ /* 0x0009e2000d901d46 */
[----:B---3--:R-:W-:Y:S01]  /*3980*/  IMAD R4, R7, c[0x0][0x208], RZ ;  /* 0x0000820007047a24 */ /* 0x008fe200078e02ff */
[----:B------:R-:W-:-:S03]  /*3990*/  @P1 ISETP.GE.AND P3, PT, R31, c[0x0][0x1d4], PT ;  /* 0x000075001f001a0c */ /* 0x000fc60003f66270 */
[----:B------:R-:W-:Y:S02]  /*39a0*/  IMAD R4, R23, c[0x0][0x20c], R4 ;  /* 0x0000830017047a24 */ /* 0x000fe400078e0204 */
[----:B------:R-:W-:Y:S01]  /*39b0*/  IMAD.WIDE.U32 R16, R24, c[0x0][0x210], RZ ;  /* 0x0000840018107a25 */ /* 0x000fe200078e00ff */
[----:B-1----:R-:W-:-:S03]  /*39c0*/  @P1 LEA R6, P0, R25, R0, 0x1 ;  /* 0x0000000019061211 */ /* 0x002fc600078008ff */
[----:B----4-:R-:W-:-:S04]  /*39d0*/  IMAD.WIDE.U32 R2, R23, c[0x0][0x208], RZ ;  /* 0x0000820017027a25 */ /* 0x010fc800078e00ff */
[----:B------:R-:W-:Y:S01]  /*39e0*/  IMAD.IADD R3, R3, 0x1, R4 ;  /* 0x0000000103037824 */ /* 0x000fe200078e0204 */
[----:B------:R-:W-:Y:S02]  /*39f0*/  @P1 LEA R4, P2, R31, R0, 0x1 ;  /* 0x000000001f041211 */ /* 0x000fe400078408ff */
[-C--:B------:R-:W-:Y:S02]  /*3a00*/  @P1 LEA.HI.X R7, R25, R9.reuse, R27, 0x1, P0 ;  /* 0x0000000919071211 */ /* 0x080fe400000f0c1b */
[----:B------:R-:W-:Y:S01]  /*3a10*/  @P1 LEA.HI.X R5, R31, R9, R36, 0x1, P2 ;  /* 0x000000091f051211 */ /* 0x000fe200010f0c24 */
[----:B------:R-:W-:Y:S02]  /*3a20*/  IMAD R12, R24, c[0x0][0x214], R17 ;  /* 0x00008500180c7a24 */ /* 0x000fe400078e0211 */
[----:B------:R1:W-:Y:S01]  /*3a30*/  @P1 LDGSTS.E.BYPASS.LTC128B.128 [R28+0x15880], [R6.64], !P4 ;  /* 0x15880000061c1fae */ /* 0x0003e2000e101d46 */
[----:B------:R-:W-:-:S03]  /*3a40*/  IMAD.WIDE.U32 R2, R34, c[0x0][0x218], R2 ;  /* 0x0000860022027a25 */ /* 0x000fc600078e0002 */
[----:B------:R3:W-:Y:S04]  /*3a50*/  @P1 LDGSTS.E.BYPASS.LTC128B.128 [R28+0x17080], [R4.64], !P3 ;  /* 0x17080000041c1fae */ /* 0x0007e8000d901d46 */
[----:B------:R4:W-:Y:S04]  /*3a60*/  STL.64 [R1+0x88], R16 ;  /* 0x0000881001007387 */ /* 0x0009e80000100a00 */
[----:B------:R-:W-:Y:S04]  /*3a70*/  STL [R1+0x98], R12 ;  /* 0x0000980c01007387 */ /* 0x000fe80000100800 */
[----:B------:R-:W2:Y:S01]  /*3a80*/  LDL R15, [R1+0x14] ;  /* 0x00001400010f7983 */ /* 0x000ea20000100800 */
[----:B---3--:R-:W-:Y:S01]  /*3a90*/  @P1 LEA R4, P2, R29, R0, 0x1 ;  /* 0x000000001d041211 */ /* 0x008fe200078408ff */
[----:B-1----:R-:W-:-:S02]  /*3aa0*/  IMAD R6, R14, c[0x0][0x218], RZ ;  /* 0x000086000e067a24 */ /* 0x002fc400078e02ff */
[----:B------:R-:W3:Y:S01]  /*3ab0*/  LDL R14, [R1+0x10] ;  /* 0x00001000010e7983 */ /* 0x000ee20000100800 */
[----:B------:R-:W-:Y:S02]  /*3ac0*/  @P1 LEA.HI.X R5, R29, R9, R30, 0x1, P2 ;  /* 0x000000091d051211 */ /* 0x000fe400010f0c1e */
[----:B------:R-:W-:Y:S02]  /*3ad0*/  IADD3 R0, P2, R2, R16, RZ ;  /* 0x0000001002007210 */ /* 0x000fe40007f5e0ff */
[----:B----4-:R-:W4:Y:S04]  /*3ae0*/  LDL R16, [R1+0xc] ;  /* 0x00000c0001107983 */ /* 0x010f280000100800 */
[----:B------:R-:W1:Y:S01]  /*3af0*/  SHFL.IDX PT, R11, R11, 0x1, 0x181f ;  /* 0x00381f000b0b7f89 */ /* 0x000e6200000e0000 */
[----:B------:R-:W-:-:S02]  /*3b00*/  ISETP.GE.AND P0, PT, R8, 0x21, PT ;  /* 0x000000210800780c */ /* 0x000fc40003f06270 */
[----:B------:R-:W-:Y:S01]  /*3b10*/  @P1 ISETP.GE.AND P4, PT, R29, c[0x0][0x1d4], PT ;  /* 0x000075001d001a0c */ /* 0x000fe20003f86270 */
[----:B------:R-:W-:-:S10]  /*3b20*/  IMAD R6, R34, c[0x0][0x21c], R6 ;  /* 0x0000870022067a24 */ /* 0x000fd400078e0206 */
[C---:B------:R-:W-:Y:S02]  /*3b30*/  @P0 LEA R8, P3, R32.reuse, R10, 0x1 ;  /* 0x0000000a20080211 */ /* 0x040fe400078608ff */
[----:B------:R1:W-:Y:S02]  /*3b40*/  @P1 LDGSTS.E.BYPASS.LTC128B.128 [R28+0x18880], [R4.64], !P4 ;  /* 0x18880000041c1fae */ /* 0x0003e4000e101d46 */
[C---:B-1----:R-:W-:Y:S02]  /*3b50*/  @P0 LEA.HI.X R9, R32.reuse, R11, R33, 0x1, P3 ;  /* 0x0000000b20090211 */ /* 0x042fe400018f0c21 */
[----:B------:R-:W-:Y:S02]  /*3b60*/  @P0 ISETP.GE.AND P3, PT, R32, c[0x0][0x1d4], PT ;  /* 0x0000750020000a0c */ /* 0x000fe40003f66270 */
[----:B------:R-:W-:Y:S02]  /*3b70*/  IADD3.X R2, R12, R3, R6, P2, !PT ;  /* 0x000000030c027210 */ /* 0x000fe400017fe406 */
[----:B------:R-:W-:-:S02]  /*3b80*/  LEA R13, P2, R0, c[0x0][0x1f8], 0x1 ;  /* 0x00007e00000d7a11 */ /* 0x000fc400078408ff */
[C---:B------:R-:W-:Y:S02]  /*3b90*/  @P0 ISETP.GE.AND P4, PT, R25.reuse, c[0x0][0x1d4], PT ;  /* 0x0000750019000a0c */ /* 0x040fe40003f86270 */
[----:B------:R-:W-:Y:S02]  /*3ba0*/  LEA.HI.X R12, R0, c[0x0][0x1fc], R2, 0x1, P2 ;  /* 0x00007f00000c7a11 */ /* 0x000fe400010f0c02 */
[----:B------:R-:W-:-:S03]  /*3bb0*/  @P0 LEA R6, P2, R25, R10, 0x1 ;  /* 0x0000000a19060211 */ /* 0x000fc600078408ff */
[----:B------:R1:W-:Y:S01]  /*3bc0*/  @P0 LDGSTS.E.BYPASS.LTC128B.128 [R28+0x15080], [R8.64], !P3 ;  /* 0x15080000081c0fae */ /* 0x0003e2000d901d46 */
[CC--:B------:R-:W-:Y:S02]  /*3bd0*/  @P0 LEA R4, P1, R31.reuse, R10.reuse, 0x1 ;  /* 0x0000000a1f040211 */ /* 0x0c0fe400078208ff */
[C---:B------:R-:W-:Y:S02]  /*3be0*/  @P0 ISETP.GE.AND P3, PT, R31.reuse, c[0x0][0x1d4], PT ;  /* 0x000075001f000a0c */ /* 0x040fe40003f66270 */
[-C--:B------:R-:W-:Y:S02]  /*3bf0*/  @P0 LEA.HI.X R5, R31, R11.reuse, R36, 0x1, P1 ;  /* 0x0000000b1f050211 */ /* 0x080fe400008f0c24 */
[----:B------:R-:W-:Y:S01]  /*3c00*/  @P0 ISETP.GE.AND P1, PT, R29, c[0x0][0x1d4], PT ;  /* 0x000075001d000a0c */ /* 0x000fe20003f26270 */
[----:B------:R-:W1:Y:S01]  /*3c10*/  S2R R18, SR_TID.X ;  /* 0x0000000000127919 */ /* 0x000e620000002100 */
[----:B------:R-:W-:Y:S02]  /*3c20*/  @P0 LEA.HI.X R7, R25, R11, R27, 0x1, P2 ;  /* 0x0000000b19070211 */ /* 0x000fe400010f0c1b */
[----:B------:R-:W-:-:S03]  /*3c30*/  @P0 LEA R2, P2, R29, R10, 0x1 ;  /* 0x0000000a1d020211 */ /* 0x000fc600078408ff */
[----:B------:R1:W-:Y:S01]  /*3c40*/  @P0 LDGSTS.E.BYPASS.LTC128B.128 [R28+0x16880], [R6.64], !P4 ;  /* 0x16880000061c0fae */ /* 0x0003e2000e101d46 */
[----:B------:R-:W-:-:S03]  /*3c50*/  @P0 LEA.HI.X R3, R29, R11, R30, 0x1, P2 ;  /* 0x0000000b1d030211 */ /* 0x000fc600010f0c1e */
[----:B------:R1:W-:Y:S04]  /*3c60*/  @P0 LDGSTS.E.BYPASS.LTC128B.128 [R28+0x18080], [R4.64], !P3 ;  /* 0x18080000041c0fae */ /* 0x0003e8000d901d46 */
[----:B------:R1:W-:Y:S04]  /*3c70*/  @P0 LDGSTS.E.BYPASS.LTC128B.128 [R28+0x19880], [R2.64], !P1 ;  /* 0x19880000021c0fae */ /* 0x0003e8000c901d46 */
[----:B------:R-:W0:Y:S01]  /*3c80*/  LDGDEPBAR ;  /* 0x00000000000079af */ /* 0x000e220000000000 */
[----:B-1----:R-:W-:-:S04]  /*3c90*/  SHF.R.S32.HI R17, RZ, 0x1f, R18 ;  /* 0x0000001fff117819 */ /* 0x002fc80000011412 */
        /* <DEDUP_REMOVED lines=16> */
[----:B------:R-:W-:Y:S01]  /*3da0*/  ISETP.GE.AND P6, PT, R25, c[0x0][0x1d4], PT ;  /* 0x0000750019007a0c */ /* 0x000fe20003fc6270 */
[----:B------:R-:W-:Y:S01]  /*3db0*/  IMAD.IADD R4, R52, 0x1, -R26 ;  /* 0x0000000134047824 */ /* 0x000fe200078e0a1a */
[C---:B------:R-:W-:Y:S01]  /*3dc0*/  ISETP.GE.AND P5, PT, R32.reuse, c[0x0][0x1d4], PT ;  /* 0x0000750020007a0c */ /* 0x040fe20003fa6270 */
[----:B------:R-:W-:Y:S01]  /*3dd0*/  IMAD.SHL.U32 R2, R32, 0x2, RZ ;  /* 0x0000000220027824 */ /* 0x000fe200078e00ff */
[----:B------:R-:W-:-:S02]  /*3de0*/  LOP3.LUT R107, R107, 0xfffffffe, RZ, 0xc0, !PT ;  /* 0xfffffffe6b6b7812 */ /* 0x000fc400078ec0ff */
[----:B------:R-:W-:Y:S02]  /*3df0*/  IADD3 R243, R236, 0x20, RZ ;  /* 0x00000020ecf37810 */ /* 0x000fe40007ffe0ff */
[----:B------:R-:W-:Y:S02]  /*3e00*/  SHF.L.U64.HI R3, R32, 0x1, R33 ;  /* 0x0000000120037819 */ /* 0x000fe40000010221 */
[----:B------:R-:W-:Y:S01]  /*3e10*/  @P1 IADD3 R243, R236, -0x20, RZ ;  /* 0xffffffe0ecf31810 */ /* 0x000fe20007ffe0ff */
[----:B------:R1:W-:Y:S01]  /*3e20*/  STL [R1+0x108], R2 ;  /* 0x0001080201007387 */ /* 0x0003e20000100800 */
[----:B------:R-:W-:Y:S02]  /*3e30*/  ISETP.LT.OR P1, PT, R4, 0x1, P5 ;  /* 0x000000010400780c */ /* 0x000fe40002f21670 */
[----:B------:R-:W-:Y:S02]  /*3e40*/  @P6 LOP3.LUT R107, R107, 0x1, RZ, 0xfc, !PT ;  /* 0x000000016b6b6812 */ /* 0x000fe400078efcff */
[----:B------:R-:W-:-:S02]  /*3e50*/  SHF.L.U64.HI R5, R25, 0x1, R27 ;  /* 0x0000000119057819 */ /* 0x000fc4000001021b */
[----:B-1----:R-:W-:Y:S01]  /*3e60*/  IADD3 R6, P0, R8, R2, RZ ;  /* 0x0000000208067210 */ /* 0x002fe20007f1e0ff */
[----:B------:R-:W-:Y:S01]  /*3e70*/  STL [R1+0x3c], R3 ;  /* 0x00003c0301007387 */ /* 0x000fe20000100800 */
[----:B------:R-:W-:-:S03]  /*3e80*/  ISETP.LT.OR P2, PT, R4, 0x1, P6 ;  /* 0x000000010400780c */ /* 0x000fc60003741670 */
[----:B------:R-:W-:Y:S01]  /*3e90*/  STL [R1+0xc4], R107 ;  /* 0x0000c46b01007387 */ /* 0x000fe20000100800 */
[----:B------:R-:W-:-:S03]  /*3ea0*/  IMAD.X R7, R0, 0x1, R3, P0 ;  /* 0x0000000100077824 */ /* 0x000fc600000e0603 */
[----:B------:R-:W-:Y:S01]  /*3eb0*/  STL [R1+0x40], R5 ;  /* 0x0000400501007387 */ /* 0x000fe20000100800 */
[----:B------:R-:W-:-:S05]  /*3ec0*/  IMAD.SHL.U32 R2, R25, 0x2, RZ ;  /* 0x0000000219027824 */ /* 0x000fca00078e00ff */
[----:B------:R1:W-:Y:S01]  /*3ed0*/  STL [R1+0x10c], R2 ;  /* 0x00010c0201007387 */ /* 0x0003e20000100800 */
[----:B------:R-:W-:Y:S02]  /*3ee0*/  ISETP.GE.AND P4, PT, R31, c[0x0][0x1d4], PT ;  /* 0x000075001f007a0c */ /* 0x000fe40003f86270 */
[----:B-1----:R-:W-:-:S05]  /*3ef0*/  IADD3 R2, P0, R8, R2, RZ ;  /* 0x0000000208027210 */ /* 0x002fca0007f1e0ff */
[----:B------:R-:W-:Y:S01]  /*3f00*/  IMAD.X R3, R0, 0x1, R5, P0 ;  /* 0x0000000100037824 */ /* 0x000fe200000e0605 */
[----:B------:R-:W-:Y:S01]  /*3f10*/  SHF.L.U64.HI R5, R31, 0x1, R36 ;  /* 0x000000011f057819 */ /* 0x000fe20000010224 */
[----:B--2---:R-:W1:Y:S04]  /*3f20*/  LDSM.16.M88.4 R180, [R15] ;  /* 0x000000000fb4783b */ /* 0x004e680000000200 */
[----:B------:R-:W2:Y:S04]  /*3f30*/  LDSM.16.M88.4 R196, [R15+0x4000] ;  /* 0x004000000fc4783b */ /* 0x000ea80000000200 */
[----:B------:R-:W1:Y:S04]  /*3f40*/  LDSM.16.M88.4 R212, [R15+0x8000] ;  /* 0x008000000fd4783b */ /* 0x000e680000000200 */
[----:B------:R-:W1:Y:S04]  /*3f50*/  LDSM.16.M88.4 R228, [R15+0xc000] ;  /* 0x00c000000fe4783b */ /* 0x000e680000000200 */
[----:B---3--:R-:W3:Y:S04]  /*3f60*/  LDSM.16.M88.4 R184, [R14] ;  /* 0x000000000eb8783b */ /* 0x008ee80000000200 */
[----:B------:R-:W1:Y:S04]  /*3f70*/  LDSM.16.M88.4 R200, [R14+0x4000] ;  /* 0x004000000ec8783b */ /* 0x000e680000000200 */
[----:B----4-:R-:W4:Y:S04]  /*3f80*/  LDSM.16.M88.4 R164, [R16] ;  /* 0x0000000010a4783b */ /* 0x010f280000000200 */
[----:B------:R-:W1:Y:S04]  /*3f90*/  LDSM.16.M88.4 R192, [R16+0x4000] ;  /* 0x0040000010c0783b */ /* 0x000e680000000200 */
[----:B------:R-:W1:Y:S04]  /*3fa0*/  LDSM.16.M88.4 R208, [R16+0x8000] ;  /* 0x0080000010d0783b */ /* 0x000e680000000200 */
[----:B------:R-:W1:Y:S04]  /*3fb0*/  LDSM.16.M88.4 R216, [R14+0x8000] ;  /* 0x008000000ed8783b */ /* 0x000e680000000200 */
[----:B------:R-:W1:Y:S04]  /*3fc0*/  LDSM.16.M88.4 R224, [R16+0xc000] ;  /* 0x00c0000010e0783b */ /* 0x000e680000000200 */
[----:B------:R-:W1:Y:S04]  /*3fd0*/  LDSM.16.M88.4 R232, [R14+0xc000] ;  /* 0x00c000000ee8783b */ /* 0x000e680000000200 */
[----:B------:R-:W-:Y:S06]  /*3fe0*/  BAR.SYNC.DEFER_BLOCKING 0x0 ;  /* 0x0000000000007b1d */ /* 0x000fec0000010000 */
[----:B------:R-:W-:-:S04]  /*3ff0*/  DEPBAR.LE SB0, 0x0 ;  /* 0x000080000000791a */ /* 0x000fc80000000000 */
[----:B------:R-:W-:Y:S01]  /*4000*/  BAR.SYNC.DEFER_BLOCKING 0x0 ;  /* 0x0000000000007b1d */ /* 0x000fe20000010000 */
[----:B------:R-:W-:-:S05]  /*4010*/  ISETP.GE.AND P3, PT, R29, c[0x0][0x1d4], PT ;  /* 0x000075001d007a0c */ /* 0x000fca0003f66270 */
[----:B------:R-:W1:Y:S04]  /*4020*/  LDSM.16.M88.4 R16, [R236] ;  /* 0x00000000ec10783b */ /* 0x000e680000000200 */
[----:B------:R-:W1:Y:S04]  /*4030*/  LDSM.16.M88.4 R20, [R236+0x800] ;  /* 0x00080000ec14783b */ /* 0x000e680000000200 */
[----:B------:R-:W1:Y:S04]  /*4040*/  LDSM.16.M88.4 R40, [R236+0x1000] ;  /* 0x00100000ec28783b */ /* 0x000e680000000200 */
[----:B------:R-:W1:Y:S04]  /*4050*/  LDSM.16.M88.4 R24, [R243] ;  /* 0x00000000f318783b */ /* 0x000e680000000200 */
[----:B------:R-:W1:Y:S04]  /*4060*/  LDSM.16.M88.4 R32, [R243+0x800] ;  /* 0x00080000f320783b */ /* 0x000e680000000200 */
[----:B------:R-:W1:Y:S04]  /*4070*/  LDSM.16.M88.4 R48, [R243+0x1000] ;  /* 0x00100000f330783b */ /* 0x000e680000000200 */
[----:B------:R-:W-:Y:S01]  /*4080*/  @!PT LDS RZ, [RZ] ;  /* 0x00000000fffff984 */ /* 0x000fe20000000800 */
[----:B------:R-:W-:Y:S01]  /*4090*/  @!PT LDS RZ, [RZ] ;  /* 0x00000000fffff984 */ /* 0x000fe20000000800 */
[----:B------:R-:W-:Y:S01]  /*40a0*/  @!PT LDS RZ, [RZ] ;  /* 0x00000000fffff984 */ /* 0x000fe20000000800 */
[----:B------:R2:W-:Y:S01]  /*40b0*/  LDGSTS.E.BYPASS.LTC128B.128 [R28+0x4080], [R6.64], !P1 ;  /* 0x04080000061c7fae */ /* 0x0005e2000c901d46 */
[----:B------:R-:W-:-:S03]  /*40c0*/  ISETP.LT.OR P1, PT, R4, 0x1, P4 ;  /* 0x000000010400780c */ /* 0x000fc60002721670 */
[----:B------:R3:W-:Y:S01]  /*40d0*/  LDGSTS.E.BYPASS.LTC128B.128 [R28+0x5880], [R2.64], !P2 ;  /* 0x05880000021c7fae */ /* 0x0007e2000d101d46 */
[----:B--2---:R-:W-:-:S05]  /*40e0*/  IMAD.SHL.U32 R6, R31, 0x2, RZ ;  /* 0x000000021f067824 */ /* 0x004fca00078e00ff */
[----:B---3--:R-:W-:Y:S01]  /*40f0*/  IADD3 R2, P0, R8, R6, RZ ;  /* 0x0000000608027210 */ /* 0x008fe20007f1e0ff */
[----:B------:R2:W-:Y:S04]  /*4100*/  STL [R1+0x104], R6 ;  /* 0x0001040601007387 */ /* 0x0005e80000100800 */
[----:B------:R-:W-:Y:S01]  /*4110*/  IMAD.X R3, R0, 0x1, R5, P0 ;  /* 0x0000000100037824 */ /* 0x000fe200000e0605 */
[----:B------:R3:W-:Y:S04]  /*4120*/  STL [R1+0x44], R5 ;  /* 0x0000440501007387 */ /* 0x0007e80000100800 */
[----:B------:R1:W-:Y:S01]  /*4130*/  LDGSTS.E.BYPASS.LTC128B.128 [R28+0x7080], [R2.64], !P1 ;  /* 0x07080000021c7fae */ /* 0x0003e2000c901d46 */
[C---:B--2---:R-:W-:Y:S01]  /*4140*/  IMAD.SHL.U32 R6, R29.reuse, 0x2, RZ ;  /* 0x000000021d067824 */ /* 0x044fe200078e00ff */
[----:B---3--:R-:W-:-:S04]  /*4150*/  SHF.L.U64.HI R5, R29, 0x1, R30 ;  /* 0x000000011d057819 */ /* 0x008fc8000001021e */
[----:B------:R-:W-:Y:S01]  /*4160*/  STL [R1+0x100], R6 ;  /* 0x0001000601007387 */ /* 0x000fe20000100800 */
[----:B-1----:R-:W-:-:S03]  /*4170*/  IADD3 R2, P0, R8, R6, RZ ;  /* 0x0000000608027210 */ /* 0x002fc60007f1e0ff */
[----:B------:R1:W-:Y:S02]  /*4180*/  STL [R1+0x48], R5 ;  /* 0x0000480501007387 */ /* 0x0003e40000100800 */
[----:B------:R-:W-:Y:S01]  /*4190*/  IMAD.X R3, R0, 0x1, R5, P0 ;  /* 0x0000000100037824 */ /* 0x000fe200000e0605 */
[----:B------:R-:W-:Y:S02]  /*41a0*/  ISETP.LT.OR P0, PT, R4, 0x1, P3 ;  /* 0x000000010400780c */ /* 0x000fe40001f01670 */
[----:B------:R-:W-:-:S11]  /*41b0*/  IADD3 R0, R243, 0x800, RZ ;  /* 0x00000800f3007810 */ /* 0x000fd60007ffe0ff */
[----:B------:R2:W-:Y:S04]  /*41c0*/  LDGSTS.E.BYPASS.LTC128B.128 [R28+0x8880], [R2.64], !P0 ;  /* 0x08880000021c7fae */ /* 0x0005e8000c101d46 */
[----:B-1----:R-:W1:Y:S01]  /*41d0*/  S2R R5, SR_TID.X ;  /* 0x0000000000057919 */ /* 0x002e620000002100 */
[----:B--2---:R-:W-:-:S05]  /*41e0*/  IADD3 R2, R243, 0x1000, RZ ;  /* 0x00001000f3027810 */ /* 0x004fca0007ffe0ff */
[----:B------:R2:W-:Y:S04]  /*41f0*/  STL [R1+0x8], R2 ;  /* 0x0000080201007387 */ /* 0x0005e80000100800 */
[----:B------:R2:W-:Y:S01]  /*4200*/  STL [R1+0x4], R0 ;  /* 0x0000040001007387 */ /* 0x0005e20000100800 */
[----:B-1----:R-:W-:Y:S01]  /*4210*/  ISETP.GT.AND P0, PT, R5, 0x7f, PT ;  /* 0x0000007f0500780c */ /* 0x002fe20003f04270 */
[----:B------:R-:W-:Y:S01]  /*4220*/  BSSY B0, `(.L_x_1121) ;  /* 0x0000024000007945 */ /* 0x000fe20003800000 */
[----:B------:R-:W-:-:S11]  /*4230*/  ISETP.GT.AND P6, PT, R106, 0x2f, PT ;  /* 0x0000002f6a00780c */ /* 0x000fd60003fc4270 */
[----:B------:R-:W-:Y:S05]  /*4240*/  @P0 BRA `(.L_x_1122) ;  /* 0x0000021000000947 */ /* 0x000fea0003800000 */
[----:B----4-:R-:W-:Y:S05]  /*4250*/  BRA.DIV ~URZ, `(.L_x_1123) ;  /* 0x000105727f007947 */ /* 0x010fea000b800000 */
[----:B------:R1:W3:Y:S04]  /*4260*/  SHFL.IDX PT, R5, R12, 0x1, 0x181f ;  /* 0x00381f000c057f89 */ /* 0x0002e800000e0000 */
[----:B--2---:R1:W2:Y:S02]  /*4270*/  SHFL.IDX PT, R0, R13, 0x1, 0x181f ;  /* 0x00381f000d007f89 */ /* 0x0042a400000e0000 */
.L_x_1227:
[----:B------:R-:W4:Y:S04]  /*4280*/  LDL R2, [R1+0x10c] ;  /* 0x00010c0001027983 */ /* 0x000f280000100800 */
[----:B------:R-:W5:Y:S04]  /*4290*/  LDL R14, [R1+0x40] ;  /* 0x00004000010e7983 */ /* 0x000f680000100800 */
[----:B---3--:R-:W3:Y:S04]  /*42a0*/  LDL R6, [R1+0x108] ;  /* 0x0001080001067983 */ /* 0x008ee80000100800 */
[----:B--2---:R-:W2:Y:S04]  /*42b0*/  LDL R7, [R1+0x5c] ;  /* 0x00005c0001077983 */ /* 0x004ea80000100800 */
[----:B-1----:R-:W2:Y:S04]  /*42c0*/  LDL R13, [R1+0x3c] ;  /* 0x00003c00010d7983 */ /* 0x002ea80000100800 */
[----:B------:R-:W2:Y:S04]  /*42d0*/  LDL R8, [R1+0x18] ;  /* 0x0000180001087983 */ /* 0x000ea80000100800 */
[----:B------:R-:W2:Y:S04]  /*42e0*/  LDL R12, [R1+0x104] ;  /* 0x00010400010c7983 */ /* 0x000ea80000100800 */
[----:B------:R-:W2:Y:S04]  /*42f0*/  LDL R11, [R1+0x44] ;  /* 0x00004400010b7983 */ /* 0x000ea80000100800 */
[----:B------:R-:W2:Y:S04]  /*4300*/  LDL R10, [R1+0x100] ;  /* 0x00010000010a7983 */ /* 0x000ea80000100800 */
[----:B------:R-:W2:Y:S01]  /*4310*/  LDL R9, [R1+0x48] ;  /* 0x0000480001097983 */ /* 0x000ea20000100800 */
[----:B------:R-:W-:-:S02]  /*4320*/  ISETP.LT.OR P1, PT, R4, 0x21, P5 ;  /* 0x000000210400780c */ /* 0x000fc40002f21670 */
[----:B----4-:R-:W-:-:S05]  /*4330*/  IADD3 R2, P0, R0, R2, RZ ;  /* 0x0000000200027210 */ /* 0x010fca0007f1e0ff */
[----:B-----5:R-:W-:Y:S01]  /*4340*/  IMAD.X R3, R5, 0x1, R14, P0 ;  /* 0x0000000105037824 */ /* 0x020fe200000e060e */
[----:B---3--:R-:W-:Y:S02]  /*4350*/  IADD3 R6, P0, R0, R6, RZ ;  /* 0x0000000600067210 */ /* 0x008fe40007f1e0ff */
[----:B--2---:R-:W-:-:S03]  /*4360*/  ISETP.GE.AND P2, PT, R7, c[0x0][0x1d4], PT ;  /* 0x0000750007007a0c */ /* 0x004fc60003f46270 */
[----:B------:R-:W-:Y:S01]  /*4370*/  IMAD.X R7, R5, 0x1, R13, P0 ;  /* 0x0000000105077824 */ /* 0x000fe200000e060d */
[----:B------:R-:W-:-:S04]  /*4380*/  ISETP.LT.OR P0, PT, R4, 0x21, P2 ;  /* 0x000000210400780c */ /* 0x000fc80001701670 */
[----:B------:R-:W-:Y:S01]  /*4390*/  @!PT LDS RZ, [RZ] ;  /* 0x00000000fffff984 */ /* 0x000fe20000000800 */
[----:B------:R-:W-:Y:S01]  /*43a0*/  @!PT LDS RZ, [RZ] ;  /* 0x00000000fffff984 */ /* 0x000fe20000000800 */
[----:B------:R-:W-:Y:S01]  /*43b0*/  @!PT LDS RZ, [RZ] ;  /* 0x00000000fffff984 */ /* 0x000fe20000000800 */
[----:B------:R1:W-:Y:S01]  /*43c0*/  LDGSTS.E.BYPASS.LTC128B.128 [R8+0x5080], [R6.64], !P1 ;  /* 0x0508000006087fae */ /* 0x0003e2000c901d46 */
[C---:B------:R-:W-:Y:S02]  /*43d0*/  ISETP.LT.OR P2, PT, R4.reuse, 0x21, P4 ;  /* 0x000000210400780c */ /* 0x040fe40002741670 */
[----:B------:R-:W-:-:S06]  /*43e0*/  ISETP.LT.OR P1, PT, R4, 0x21, P3 ;  /* 0x000000210400780c */ /* 0x000fcc0001f21670 */
[----:B------:R2:W-:Y:S01]  /*43f0*/  LDGSTS.E.BYPASS.LTC128B.128 [R8+0x6880], [R2.64], !P0 ;  /* 0x0688000002087fae */ /* 0x0005e2000c101d46 */
[----:B-1----:R-:W-:-:S05]  /*4400*/  IADD3 R6, P0, R0, R12, RZ ;  /* 0x0000000c00067210 */ /* 0x002fca0007f1e0ff */
[----:B------:R-:W-:Y:S01]  /*4410*/  IMAD.X R7, R5, 0x1, R11, P0 ;  /* 0x0000000105077824 */ /* 0x000fe200000e060b */
[----:B--2---:R-:W-:-:S04]  /*4420*/  IADD3 R2, P0, R0, R10, RZ ;  /* 0x0000000a00027210 */ /* 0x004fc80007f1e0ff */
[----:B------:R1:W-:Y:S01]  /*4430*/  LDGSTS.E.BYPASS.LTC128B.128 [R8+0x8080], [R6.64], !P2 ;  /* 0x0808000006087fae */ /* 0x0003e2000d101d46 */
[----:B------:R-:W-:-:S05]  /*4440*/  IMAD.X R3, R5, 0x1, R9, P0 ;  /* 0x0000000105037824 */ /* 0x000fca00000e0609 */
[----:B------:R1:W-:Y:S03]  /*4450*/  LDGSTS.E.BYPASS.LTC128B.128 [R8+0x9880], [R2.64], !P1 ;  /* 0x0988000002087fae */ /* 0x0003e6000c901d46 */
.L_x_1122:
[----:B----4-:R-:W-:Y:S05]  /*4460*/  BSYNC B0 ;  /* 0x0000000000007941 */ /* 0x010fea0003800000 */
.L_x_1121:
[----:B-12---:R-:W1:Y:S04]  /*4470*/  S2R R2, SR_TID.X ;  /* 0x0000000000027919 */ /* 0x006e680000002100 */
[----:B------:R-:W0:Y:S01]  /*4480*/  LDGDEPBAR ;  /* 0x00000000000079af */ /* 0x000e220000000000 */
[----:B------:R-:W-:Y:S01]  /*4490*/  WARPSYNC 0xffffffff ;  /* 0xffffffff00007948 */ /* 0x000fe20003800000 */
[C---:B------:R-:W-:Y:S08]  /*44a0*/  HMMA.16816.F32.BF16 R4, R160.reuse, R16, RZ ;  /* 0x00000010a004723c */ /* 0x040ff000000418ff */
[C---:B------:R-:W-:Y:S08]  /*44b0*/  HMMA.16816.F32.BF16 R12, R160.reuse, R22, RZ ;  /* 0x00000016a00c723c */ /* 0x040ff000000418ff */
[----:B------:R-:W-:Y:S01]  /*44c0*/  HMMA.16816.F32.BF16 R8, R160, R18, RZ ;  /* 0x00000012a008723c */ /* 0x000fe200000418ff */
[----:B-1----:R-:W-:-:S04]  /*44d0*/  SHF.R.S32.HI R0, RZ, 0x1f, R2 ;  /* 0x0000001fff007819 */ /* 0x002fc80000011402 */
[----:B------:R-:W-:-:S03]  /*44e0*/  LEA.HI R0, R0, R2, RZ, 0x3 ;  /* 0x0000000200007211 */ /* 0x000fc600078f18ff */
[----:B------:R-:W-:Y:S01]  /*44f0*/  HMMA.16816.F32.BF16 R28, R164, R24, R4 ;  /* 0x00000018a41c723c */ /* 0x000fe20000041804 */
[----:B------:R-:W-:-:S04]  /*4500*/  LOP3.LUT R0, R0, 0xfffffff8, RZ, 0xc0, !PT ;  /* 0xfffffff800007812 */ /* 0x000fc800078ec0ff */
[----:B------:R-:W-:-:S03]  /*4510*/  IADD3 R0, -R0, R2, RZ ;  /* 0x0000000200007210 */ /* 0x000fc60007ffe1ff */
[----:B------:R-:W-:Y:S01]  /*4520*/  HMMA.16816.F32.BF16 R4, R160, R20, RZ ;  /* 0x00000014a004723c */ /* 0x000fe200000418ff */
[----:B------:R-:W2:Y:S01]  /*4530*/  LDL R2, [R1+0x64] ;  /* 0x0000640001027983 */ /* 0x000ea20000100800 */
[----:B------:R-:W-:Y:S02]  /*4540*/  LOP3.LUT P0, RZ, R0, 0x4, RZ, 0xc0, !PT ;  /* 0x0000000400ff7812 */ /* 0x000fe4000780c0ff */
[----:B------:R-:W-:-:S04]  /*4550*/  MOV R0, 0x40 ;  /* 0x0000004000007802 */ /* 0x000fc80000000f00 */
[----:B------:R-:W-:Y:S01]  /*4560*/  SEL R0, R0, 0xffffffc0, !P0 ;  /* 0xffffffc000007807 */ /* 0x000fe20004000000 */
[----:B------:R-:W-:Y:S03]  /*4570*/  HMMA.16816.F32.BF16 R24, R164, R26, R8 ;  /* 0x0000001aa418723c */ /* 0x000fe60000041808 */
[----:B------:R-:W-:-:S05]  /*4580*/  IADD3 R238, R236, R0, RZ ;  /* 0x00000000ecee7210 */ /* 0x000fca0007ffe0ff */
[----:B------:R-:W1:Y:S07]  /*4590*/  LDSM.16.M88.4 R8, [R238+0x800] ;  /* 0x00080000ee08783b */ /* 0x000e6e0000000200 */
[C---:B------:R-:W-:Y:S08]  /*45a0*/  HMMA.16816.F32.BF16 R20, R164.reuse, R32, R4 ;  /* 0x00000020a414723c */ /* 0x040ff00000041804 */
[----:B------:R-:W-:Y:S01]  /*45b0*/  HMMA.16816.F32.BF16 R4, R164, R34, R12 ;  /* 0x00000022a404723c */ /* 0x000fe2000004180c */
[----:B------:R-:W3:Y:S07]  /*45c0*/  LDSM.16.M88.4 R12, [R238] ;  /* 0x00000000ee0c783b */ /* 0x000eee0000000200 */
[----:B------:R-:W-:Y:S01]  /*45d0*/  HMMA.16816.F32.BF16 R16, R160, R40, RZ ;  /* 0x00000028a010723c */ /* 0x000fe200000418ff */
[----:B------:R-:W-:-:S07]  /*45e0*/  IADD3 R237, R243, R0, RZ ;  /* 0x00000000f3ed7210 */ /* 0x000fce0007ffe0ff */
[C---:B-1----:R-:W-:Y:S01]  /*45f0*/  HMMA.16816.F32.BF16 R32, R180.reuse, R8, R20 ;  /* 0x00000008b420723c */ /* 0x042fe20000041814 */
[----:B------:R-:W-:Y:S07]  /*4600*/  LDSM.16.M88.4 R20, [R237] ;  /* 0x00000000ed14783b */ /* 0x000fee0000000200 */
[C---:B---3--:R-:W-:Y:S08]  /*4610*/  HMMA.16816.F32.BF16 R44, R180.reuse, R12, R28 ;  /* 0x0000000cb42c723c */ /* 0x048ff0000004181c */
[C---:B------:R-:W-:Y:S01]  /*4620*/  HMMA.16816.F32.BF16 R36, R180.reuse, R14, R24 ;  /* 0x0000000eb424723c */ /* 0x040fe20000041818 */
[----:B------:R-:W1:Y:S04]  /*4630*/  LDSM.16.M88.4 R12, [R238+0x1000] ;  /* 0x00100000ee0c783b */ /* 0x000e680000000200 */
[----:B------:R-:W-:Y:S03]  /*4640*/  LDSM.16.M88.4 R24, [R237+0x1000] ;  /* 0x00100000ed18783b */ /* 0x000fe60000000200 */
[----:B------:R-:W-:Y:S08]  /*4650*/  HMMA.16816.F32.BF16 R28, R180, R10, R4 ;  /* 0x0000000ab41c723c */ /* 0x000ff00000041804 */
[----:B------:R-:W-:Y:S08]  /*4660*/  HMMA.16816.F32.BF16 R4, R160, R42, RZ ;  /* 0x0000002aa004723c */ /* 0x000ff000000418ff */
[C---:B------:R-:W-:Y:S01]  /*4670*/  HMMA.16816.F32.BF16 R8, R164.reuse, R48, R16 ;  /* 0x00000030a408723c */ /* 0x040fe20000041810 */
[----:B------:R-:W3:Y:S11]  /*4680*/  LDSM.16.M88.4 R16, [R237+0x800] ;  /* 0x00080000ed10783b */ /* 0x000ef60000000200 */
[----:B------:R-:W-:Y:S04]  /*4690*/  @!UPT UIADD3 URZ, URZ, URZ, URZ ;  /* 0x0000003f3f3ff290 */ /* 0x000fe8000fffe03f */
[----:B------:R-:W-:Y:S08]  /*46a0*/  HMMA.16816.F32.BF16 R4, R164, R50, R4 ;  /* 0x00000032a404723c */ /* 0x000ff00000041804 */
[C---:B-1----:R-:W-:Y:S11]  /*46b0*/  HMMA.16816.F32.BF16 R8, R180.reuse, R12, R8 ;  /* 0x0000000cb408723c */ /* 0x042ff60000041808 */
[----:B------:R-:W-:Y:S05]  /*46c0*/  @!UPT UIADD3 URZ, URZ, URZ, URZ ;  /* 0x0000003f3f3ff290 */ /* 0x000fea000fffe03f */
[----:B------:R-:W-:Y:S08]  /*46d0*/  HMMA.16816.F32.BF16 R4, R180, R14, R4 ;  /* 0x0000000eb404723c */ /* 0x000ff00000041804 */
[C---:B---3--:R-:W-:Y:S08]  /*46e0*/  HMMA.16816.F32.BF16 R40, R184.reuse, R16, R32 ;  /* 0x00000010b828723c */ /* 0x048ff00000041820 */
[C---:B------:R-:W-:Y:S01]  /*46f0*/  HMMA.16816.F32.BF16 R32, R184.reuse, R24, R8 ;  /* 0x00000018b820723c */ /* 0x040fe20000041808 */
[----:B------:R-:W1:Y:S07]  /*4700*/  LDSM.16.M88.4 R8, [R236+0x1800] ;  /* 0x00180000ec08783b */ /* 0x000e6e0000000200 */
[C---:B------:R-:W-:Y:S08]  /*4710*/  HMMA.16816.F32.BF16 R12, R184.reuse, R22, R36 ;  /* 0x00000016b80c723c */ /* 0x040ff00000041824 */
[C---:B------:R-:W-:Y:S01]  /*4720*/  HMMA.16816.F32.BF16 R36, R184.reuse, R18, R28 ;  /* 0x00000012b824723c */ /* 0x040fe2000004181c */
[----:B------:R-:W-:Y:S07]  /*4730*/  LDSM.16.M88.4 R28, [R243+0x1800] ;  /* 0x00180000f31c783b */ /* 0x000fee0000000200 */
[C---:B------:R-:W-:Y:S01]  /*4740*/  HMMA.16816.F32.BF16 R44, R184.reuse, R20, R44 ;  /* 0x00000014b82c723c */ /* 0x040fe2000004182c */
[----:B------:R-:W-:Y:S07]  /*4750*/  LDSM.16.M88.4 R20, [R236+0x2800] ;  /* 0x00280000ec14783b */ /* 0x000fee0000000200 */
[----:B------:R-:W-:Y:S01]  /*4760*/  HMMA.16816.F32.BF16 R16, R184, R26, R4 ;  /* 0x0000001ab810723c */ /* 0x000fe20000041804 */
[----:B------:R-:W3:Y:S07]  /*4770*/  LDSM.16.M88.4 R24, [R236+0x2000] ;  /* 0x00200000ec18783b */ /* 0x000eee0000000200 */
[C---:B-1----:R-:W-:Y:S08]  /*4780*/  HMMA.16816.F32.BF16 R12, R188.reuse, R10, R12 ;  /* 0x0000000abc0c723c */ /* 0x042ff0000004180c */
[C---:B------:R-:W-:Y:S01]  /*4790*/  HMMA.16816.F32.BF16 R4, R188.reuse, R8, R44 ;  /* 0x00000008bc04723c */ /* 0x040fe2000004182c */
[----:B------:R-:W1:Y:S07]  /*47a0*/  LDSM.16.M88.4 R8, [R243+0x2000] ;  /* 0x00200000f308783b */ /* 0x000e6e0000000200 */
[C---:B---3--:R-:W-:Y:S08]  /*47b0*/  HMMA.16816.F32.BF16 R48, R188.reuse, R24, R40 ;  /* 0x00000018bc30723c */ /* 0x048ff00000041828 */
[C---:B------:R-:W-:Y:S01]  /*47c0*/  HMMA.16816.F32.BF16 R44, R188.reuse, R26, R36 ;  /* 0x0000001abc2c723c */ /* 0x040fe20000041824 */
[----:B------:R-:W3:Y:S07]  /*47d0*/  LDSM.16.M88.4 R24, [R243+0x2800] ;  /* 0x00280000f318783b */ /* 0x000eee0000000200 */
[C---:B------:R-:W-:Y:S08]  /*47e0*/  HMMA.16816.F32.BF16 R40, R188.reuse, R20, R32 ;  /* 0x00000014bc28723c */ /* 0x040ff00000041820 */
[----:B------:R-:W-:Y:S01]  /*47f0*/  HMMA.16816.F32.BF16 R36, R188, R22, R16 ;  /* 0x00000016bc24723c */ /* 0x000fe20000041810 */
[----:B------:R-:W4:Y:S07]  /*4800*/  LDSM.16.M88.4 R20, [R238+0x1800] ;  /* 0x00180000ee14783b */ /* 0x000f2e0000000200 */
[C---:B------:R-:W-:Y:S08]  /*4810*/  HMMA.16816.F32.BF16 R32, R192.reuse, R28, R4 ;  /* 0x0000001cc020723c */ /* 0x040ff00000041804 */
[C---:B------:R-:W-:Y:S01]  /*4820*/  HMMA.16816.F32.BF16 R16, R192.reuse, R30, R12 ;  /* 0x0000001ec010723c */ /* 0x040fe2000004180c */
[----:B------:R-:W5:Y:S07]  /*4830*/  LDSM.16.M88.4 R28, [R238+0x2000] ;  /* 0x00200000ee1c783b */ /* 0x000f6e0000000200 */
        /* <DEDUP_REMOVED lines=8> */
[----:B------:R-:W4:Y:S07]  /*48c0*/  LDSM.16.M88.4 R20, [R237+0x2000] ;  /* 0x00200000ed14783b */ /* 0x000f2e0000000200 */
[C---:B-----5:R-:W-:Y:S08]  /*48d0*/  HMMA.16816.F32.BF16 R32, R196.reuse, R28, R4 ;  /* 0x0000001cc420723c */ /* 0x060ff00000041804 */
[C---:B------:R-:W-:Y:S01]  /*48e0*/  HMMA.16816.F32.BF16 R16, R196.reuse, R30, R12 ;  /* 0x0000001ec410723c */ /* 0x040fe2000004180c */
[----:B------:R-:W5:Y:S07]  /*48f0*/  LDSM.16.M88.4 R28, [R237+0x2800] ;  /* 0x00280000ed1c783b */ /* 0x000f6e0000000200 */
[C---:B-1----:R-:W-:Y:S08]  /*4900*/  HMMA.16816.F32.BF16 R4, R196.reuse, R8, R48 ;  /* 0x00000008c404723c */ /* 0x042ff00000041830 */
[----:B------:R-:W-:Y:S01]  /*4910*/  HMMA.16816.F32.BF16 R12, R196, R10, R44 ;  /* 0x0000000ac40c723c */ /* 0x000fe2000004182c */
[----:B------:R-:W1:Y:S07]  /*4920*/  LDSM.16.M88.4 R8, [R236+0x3000] ;  /* 0x00300000ec08783b */ /* 0x000e6e0000000200 */
[C---:B---3--:R-:W-:Y:S08]  /*4930*/  HMMA.16816.F32.BF16 R48, R200.reuse, R24, R40 ;  /* 0x00000018c830723c */ /* 0x048ff00000041828 */
[C---:B------:R-:W-:Y:S01]  /*4940*/  HMMA.16816.F32.BF16 R44, R200.reuse, R26, R36 ;  /* 0x0000001ac82c723c */ /* 0x040fe20000041824 */
[----:B------:R-:W3:Y:S07]  /*4950*/  LDSM.16.M88.4 R24, [R236+0x3800] ;  /* 0x00380000ec18783b */ /* 0x000eee0000000200 */
[C---:B----4-:R-:W-:Y:S08]  /*4960*/  HMMA.16816.F32.BF16 R40, R200.reuse, R20, R32 ;  /* 0x00000014c828723c */ /* 0x050ff00000041820 */
[C---:B------:R-:W-:Y:S01]  /*4970*/  HMMA.16816.F32.BF16 R36, R200.reuse, R22, R16 ;  /* 0x00000016c824723c */ /* 0x040fe20000041810 */
[----:B------:R-:W4:Y:S07]  /*4980*/  LDSM.16.M88.4 R20, [R236+0x4000] ;  /* 0x00400000ec14783b */ /* 0x000f2e0000000200 */
[C---:B-----5:R-:W-:Y:S08]  /*4990*/  HMMA.16816.F32.BF16 R32, R200.reuse, R28, R4 ;  /* 0x0000001cc820723c */ /* 0x060ff00000041804 */
[----:B------:R-:W-:Y:S01]  /*49a0*/  HMMA.16816.F32.BF16 R16, R200, R30, R12 ;  /* 0x0000001ec810723c */ /* 0x000fe2000004180c */
[----:B------:R-:W5:Y:S07]  /*49b0*/  LDSM.16.M88.4 R28, [R243+0x3000] ;  /* 0x00300000f31c783b */ /* 0x000f6e0000000200 */
[C---:B-1----:R-:W-:Y:S08]  /*49c0*/  HMMA.16816.F32.BF16 R4, R204.reuse, R8, R48 ;  /* 0x00000008cc04723c */ /* 0x042ff00000041830 */
[C---:B------:R-:W-:Y:S01]  /*49d0*/  HMMA.16816.F32.BF16 R12, R204.reuse, R10, R44 ;  /* 0x0000000acc0c723c */ /* 0x040fe2000004182c */
[----:B------:R-:W1:Y:S07]  /*49e0*/  LDSM.16.M88.4 R8, [R243+0x3800] ;  /* 0x00380000f308783b */ /* 0x000e6e0000000200 */
[C---:B---3--:R-:W-:Y:S08]  /*49f0*/  HMMA.16816.F32.BF16 R48, R204.reuse, R24, R40 ;  /* 0x00000018cc30723c */ /* 0x048ff00000041828 */
[C---:B------:R-:W-:Y:S01]  /*4a00*/  HMMA.16816.F32.BF16 R44, R204.reuse, R26, R36 ;  /* 0x0000001acc2c723c */ /* 0x040fe20000041824 */
[----:B------:R-:W3:Y:S07]  /*4a10*/  LDSM.16.M88.4 R24, [R243+0x4000] ;  /* 0x00400000f318783b */ /* 0x000eee0000000200 */
[C---:B----4-:R-:W-:Y:S08]  /*4a20*/  HMMA.16816.F32.BF16 R40, R204.reuse, R20, R32 ;  /* 0x00000014cc28723c */ /* 0x050ff00000041820 */
[----:B------:R-:W-:Y:S01]  /*4a30*/  HMMA.16816.F32.BF16 R36, R204, R22, R16 ;  /* 0x00000016cc24723c */ /* 0x000fe20000041810 */
[----:B------:R-:W4:Y:S07]  /*4a40*/  LDSM.16.M88.4 R20, [R238+0x3000] ;  /* 0x00300000ee14783b */ /* 0x000f2e0000000200 */
[C---:B-----5:R-:W-:Y:S08]  /*4a50*/  HMMA.16816.F32.BF16 R32, R208.reuse, R28, R4 ;  /* 0x0000001cd020723c */ /* 0x060ff00000041804 */
        /* <DEDUP_REMOVED lines=21> */
[C---:B-----5:R-:W-:Y:S08]  /*4bb0*/  HMMA.16816.F32.BF16 R32, R216.reuse, R28, R4 ;  /* 0x0000001cd820723c */ /* 0x060ff00000041804 */
[----:B------:R-:W-:Y:S01]  /*4bc0*/  HMMA.16816.F32.BF16 R36, R216, R22, R16 ;  /* 0x00000016d824723c */ /* 0x000fe20000041810 */
[----:B------:R-:W4:Y:S04]  /*4bd0*/  LDSM.16.M88.4 R20, [R236+0x5000] ;  /* 0x00500000ec14783b */ /* 0x000f280000000200 */
[----:B------:R-:W5:Y:S03]  /*4be0*/  LDSM.16.M88.4 R16, [R236+0x5800] ;  /* 0x00580000ec10783b */ /* 0x000f660000000200 */
[----:B-1----:R-:W-:Y:S08]  /*4bf0*/  HMMA.16816.F32.BF16 R4, R220, R8, R48 ;  /* 0x00000008dc04723c */ /* 0x002ff00000041830 */
[----:B------:R-:W-:Y:S08]  /*4c00*/  HMMA.16816.F32.BF16 R12, R216, R30, R12 ;  /* 0x0000001ed80c723c */ /* 0x000ff0000004180c */
[----:B------:R-:W-:Y:S08]  /*4c10*/  HMMA.16816.F32.BF16 R8, R220, R10, R44 ;  /* 0x0000000adc08723c */ /* 0x000ff0000004182c */
[----:B---3--:R-:W-:Y:S01]  /*4c20*/  HMMA.16816.F32.BF16 R28, R224, R24, R4 ;  /* 0x00000018e01c723c */ /* 0x008fe20000041804 */
[----:B------:R-:W1:Y:S07]  /*4c30*/  LDSM.16.M88.4 R4, [R243+0x5000] ;  /* 0x00500000f304783b */ /* 0x000e6e0000000200 */
[C---:B----4-:R-:W-:Y:S08]  /*4c40*/  HMMA.16816.F32.BF16 R44, R220.reuse, R20, R40 ;  /* 0x00000014dc2c723c */ /* 0x050ff00000041828 */
[C---:B------:R-:W-:Y:S01]  /*4c50*/  HMMA.16816.F32.BF16 R36, R220.reuse, R22, R36 ;  /* 0x00000016dc24723c */ /* 0x040fe20000041824 */
[----:B------:R-:W3:Y:S07]  /*4c60*/  LDSM.16.M88.4 R20, [R243+0x5800] ;  /* 0x00580000f314783b */ /* 0x000eee0000000200 */
[C---:B-----5:R-:W-:Y:S08]  /*4c70*/  HMMA.16816.F32.BF16 R40, R220.reuse, R16, R32 ;  /* 0x00000010dc28723c */ /* 0x060ff00000041820 */
[----:B------:R-:W-:Y:S01]  /*4c80*/  HMMA.16816.F32.BF16 R32, R220, R18, R12 ;  /* 0x00000012dc20723c */ /* 0x000fe2000004180c */
[----:B------:R-:W-:Y:S07]  /*4c90*/  LDSM.16.M88.4 R16, [R238+0x4800] ;  /* 0x00480000ee10783b */ /* 0x000fee0000000200 */
[C---:B------:R-:W-:Y:S01]  /*4ca0*/  HMMA.16816.F32.BF16 R12, R224.reuse, R26, R8 ;  /* 0x0000001ae00c723c */ /* 0x040fe20000041808 */
[----:B------:R-:W4:Y:S07]  /*4cb0*/  LDSM.16.M88.4 R24, [R238+0x5000] ;  /* 0x00500000ee18783b */ /* 0x000f2e0000000200 */
[C---:B-1----:R-:W-:Y:S08]  /*4cc0*/  HMMA.16816.F32.BF16 R8, R224.reuse, R4, R44 ;  /* 0x00000004e008723c */ /* 0x042ff0000004182c */
[C---:B------:R-:W-:Y:S08]  /*4cd0*/  HMMA.16816.F32.BF16 R4, R224.reuse, R6, R36 ;  /* 0x00000006e004723c */ /* 0x040ff00000041824 */
[C---:B---3--:R-:W-:Y:S08]  /*4ce0*/  HMMA.16816.F32.BF16 R40, R224.reuse, R20, R40 ;  /* 0x00000014e028723c */ /* 0x048ff00000041828 */
[----:B------:R-:W-:Y:S08]  /*4cf0*/  HMMA.16816.F32.BF16 R44, R224, R22, R32 ;  /* 0x00000016e02c723c */ /* 0x000ff00000041820 */
[C---:B----4-:R-:W-:Y:S01]  /*4d00*/  HMMA.16816.F32.BF16 R20, R228.reuse, R26, R4 ;  /* 0x0000001ae414723c */ /* 0x050fe20000041804 */
[----:B------:R-:W1:Y:S07]  /*4d10*/  LDSM.16.M88.4 R4, [R237+0x4800] ;  /* 0x00480000ed04783b */ /* 0x000e6e0000000200 */
[C---:B------:R-:W-:Y:S08]  /*4d20*/  HMMA.16816.F32.BF16 R36, R228.reuse, R16, R28 ;  /* 0x00000010e424723c */ /* 0x040ff0000004181c */
[C---:B------:R-:W-:Y:S01]  /*4d30*/  HMMA.16816.F32.BF16 R16, R228.reuse, R18, R12 ;  /* 0x00000012e410723c */ /* 0x040fe2000004180c */
[----:B------:R-:W3:Y:S07]  /*4d40*/  LDSM.16.M88.4 R12, [R238+0x5800] ;  /* 0x00580000ee0c783b */ /* 0x000eee0000000200 */
[----:B------:R-:W-:Y:S01]  /*4d50*/  HMMA.16816.F32.BF16 R32, R228, R24, R8 ;  /* 0x00000018e420723c */ /* 0x000fe20000041808 */
[----:B------:R-:W4:Y:S07]  /*4d60*/  LDSM.16.M88.4 R8, [R237+0x5000] ;  /* 0x00500000ed08783b */ /* 0x000f2e0000000200 */
[----:B-1----:R-:W-:Y:S08]  /*4d70*/  HMMA.16816.F32.BF16 R36, R232, R4, R36 ;  /* 0x00000004e824723c */ /* 0x002ff00000041824 */
[----:B---3--:R-:W-:Y:S01]  /*4d80*/  HMMA.16816.F32.BF16 R28, R228, R12, R40 ;  /* 0x0000000ce41c723c */ /* 0x008fe20000041828 */
[----:B------:R-:W1:Y:S01]  /*4d90*/  LDSM.16.M88.4 R40, [R237+0x5800] ;  /* 0x00580000ed28783b */ /* 0x000e620000000200 */
[----:B--2---:R-:W-:Y:S01]  /*4da0*/  ISETP.GT.AND P0, PT, R53, R2, PT ;  /* 0x000000023500720c */ /* 0x004fe20003f04270 */
[----:B------:R-:W-:-:S05]  /*4db0*/  DEPBAR.LE SB0, 0x0 ;  /* 0x000080000000791a */ /* 0x000fca0000000000 */
[C---:B------:R-:W-:Y:S08]  /*4dc0*/  HMMA.16816.F32.BF16 R16, R232.reuse, R6, R16 ;  /* 0x00000006e810723c */ /* 0x040ff00000041810 */
[----:B------:R-:W-:Y:S01]  /*4dd0*/  FMUL.FTZ R0, R36, c[0x0][0x320] ;  /* 0x0000c80024007a20 */ /* 0x000fe20000410000 */
[----:B----4-:R-:W-:Y:S03]  /*4de0*/  HMMA.16816.F32.BF16 R4, R232, R8, R32 ;  /* 0x00000008e804723c */ /* 0x010fe60000041820 */
[----:B------:R2:W3:Y:S02]  /*4df0*/  MUFU.TANH R35, R0 ;  /* 0x0000000000237308 */ /* 0x0004e40000002400 */
[----:B--2---:R-:W-:-:S06]  /*4e00*/  FMUL.FTZ R0, R37, c[0x0][0x320] ;  /* 0x0000c80025007a20 */ /* 0x004fcc0000410000 */
[----:B------:R2:W4:Y:S01]  /*4e10*/  MUFU.TANH R33, R0 ;  /* 0x0000000000217308 */ /* 0x0005220000002400 */
[----:B------:R-:W-:Y:S01]  /*4e20*/  HMMA.16816.F32.BF16 R24, R228, R14, R44 ;  /* 0x0000000ee418723c */ /* 0x000fe2000004182c */
[----:B--2---:R-:W-:-:S06]  /*4e30*/  FMUL.FTZ R0, R38, c[0x0][0x320] ;  /* 0x0000c80026007a20 */ /* 0x004fcc0000410000 */
[----:B------:R2:W2:Y:S01]  /*4e40*/  MUFU.TANH R38, R0 ;  /* 0x0000000000267308 */ /* 0x0004a20000002400 */
[----:B-1----:R-:W-:Y:S01]  /*4e50*/  HMMA.16816.F32.BF16 R12, R232, R40, R28 ;  /* 0x00000028e80c723c */ /* 0x002fe2000004181c */
[----:B--2---:R-:W-:-:S06]  /*4e60*/  FMUL.FTZ R0, R39, c[0x0][0x320] ;  /* 0x0000c80027007a20 */ /* 0x004fcc0000410000 */
        /* <DEDUP_REMOVED lines=99> */
.L_x_1228:
[----:B------:R-:W-:Y:S05]  /*54a0*/  BRA.DIV ~URZ, `(.L_x_1127) ;  /* 0x0000f4527f007947 */ /* 0x000fea000b800000 */
[----:B------:R4:W1:Y:S02]  /*54b0*/  SHFL.IDX PT, R0, R6, RZ, 0x181f ;  /* 0x00181fff06007589 */ /* 0x00086400000e0000 */
.L_x_1229:
        /* <DEDUP_REMOVED lines=34> */
.L_x_1129:
[----:B------:R-:W-:Y:S05]  /*56e0*/  BSYNC B0 ;  /* 0x0000000000007941 */ /* 0x000fea0003800000 */
.L_x_1128:
[----:B------:R-:W-:Y:S01]  /*56f0*/  ISETP.GE.AND P0, PT, R7, 0x21, PT ;  /* 0x000000210700780c */ /* 0x000fe20003f06270 */
[----:B------:R-:W-:Y:S06]  /*5700*/  BRA.DIV ~URZ, `(.L_x_1130) ;  /* 0x0000f2527f007947 */ /* 0x000fec000b800000 */
[----:B---3--:R3:W2:Y:S04]  /*5710*/  SHFL.IDX PT, R4, R5, 0x1, 0x181f ;  /* 0x00381f0005047f89 */ /* 0x0086a800000e0000 */
[----:B-1----:R3:W1:Y:S02]  /*5720*/  SHFL.IDX PT, R0, R6, 0x1, 0x181f ;  /* 0x00381f0006007f89 */ /* 0x00266400000e0000 */
.L_x_1230:
        /* <DEDUP_REMOVED lines=33> */
.L_x_1125:
[----:B-1234-:R-:W-:Y:S05]  /*5940*/  BSYNC B1 ;  /* 0x0000000000017941 */ /* 0x01efea0003800000 */
.L_x_1124:
[----:B------:R-:W2:Y:S01]  /*5950*/  LDL R2, [R1+0xa4] ;  /* 0x0000a40001027983 */ /* 0x000ea20000100800 */
[----:B------:R-:W-:-:S03]  /*5960*/  IMAD.MOV.U32 R4, RZ, RZ, c[0x0][0x2c4] ;  /* 0x0000b100ff047624 */ /* 0x000fc600078e00ff */
[----:B------:R-:W2:Y:S04]  /*5970*/  LDL R0, [R1+0xbc] ;  /* 0x0000bc0001007983 */ /* 0x000ea80000100800 */
[----:B------:R-:W3:Y:S04]  /*5980*/  LDL R5, [R1+0xb8] ;  /* 0x0000b80001057983 */ /* 0x000ee80000100800 */
[----:B------:R-:W4:Y:S01]  /*5990*/  LDL R3, [R1+0x9c] ;  /* 0x00009c0001037983 */ /* 0x000f220000100800 */
[----:B------:R-:W-:-:S03]  /*59a0*/  ISETP.NE.AND P0, PT, R4, 0x1, PT ;  /* 0x000000010400780c */ /* 0x000fc60003f05270 */
[----:B------:R-:W0:Y:S01]  /*59b0*/  LDGDEPBAR ;  /* 0x00000000000079af */ /* 0x000e220000000000 */
[----:B--2---:R-:W-:Y:S02]  /*59c0*/  IADD3 R0, R0, R2, RZ ;  /* 0x0000000200007210 */ /* 0x004fe40007ffe0ff */
[----:B---3--:R-:W-:-:S07]  /*59d0*/  IADD3 R6, -R5, R52, RZ ;  /* 0x0000003405067210 */ /* 0x008fce0007ffe1ff */
[----:B------:R-:W-:-:S04]  /*59e0*/  @P0 IMAD.HI.U32 R2, R0, c[0x0][0x2c8], RZ ;  /* 0x0000b20000020a27 */ /* 0x000fc800078e00ff */
[----:B------:R-:W-:Y:S01]  /*59f0*/  IMAD.MOV.U32 R4, RZ, RZ, R0 ;  /* 0x000000ffff047224 */ /* 0x000fe200078e0000 */
[----:B------:R-:W-:Y:S02]  /*5a00*/  IADD3 R0, -R5, 0x1, R52 ;  /* 0x0000000105007810 */ /* 0x000fe40007ffe134 */
[----:B------:R-:W-:-:S03]  /*5a10*/  @P0 SHF.R.U32.HI R4, RZ, c[0x0][0x2cc], R2 ;  /* 0x0000b300ff040a19 */ /* 0x000fc60000011602 */
[----:B----4-:R-:W-:Y:S01]  /*5a20*/  IMAD.IADD R5, R0, 0x1, -R3 ;  /* 0x0000000100057824 */ /* 0x010fe200078e0a03 */
[----:B------:R-:W-:Y:S05]  /*5a30*/  BRA.DIV ~URZ, `(.L_x_1131) ;  /* 0x0000efe27f007947 */ /* 0x000fea000b800000 */
[----:B------:R1:W2:Y:S02]  /*5a40*/  SHFL.IDX PT, R0, R4, RZ, 0x1c1f ;  /* 0x001c1fff04007589 */ /* 0x0002a400000e0000 */
.L_x_1231:
[----:B--2---:R-:W-:-:S05]  /*5a50*/  IMAD.IADD R0, R5, 0x1, R0 ;  /* 0x0000000105007824 */ /* 0x004fca00078e0200 */
[----:B------:R-:W-:-:S04]  /*5a60*/  IMNMX R0, R6, R0, PT ;  /* 0x0000000006007217 */ /* 0x000fc80003800200 */
[C---:B------:R-:W-:Y:S02]  /*5a70*/  ISETP.GT.AND P1, PT, R0.reuse, RZ, PT ;  /* 0x000000ff0000720c */ /* 0x040fe40003f24270 */
[C---:B------:R-:W-:Y:S02]  /*5a80*/  ISETP.GT.AND P0, PT, R0.reuse, 0x1, PT ;  /* 0x000000010000780c */ /* 0x040fe40003f04270 */
        /* <DEDUP_REMOVED lines=11> */
[----:B------:R-:W-:Y:S02]  /*5b40*/  FSEL R18, R18, -INF , P0 ;  /* 0xff80000012127808 */ /* 0x000fe40000000000 */
[C---:B------:R-:W-:Y:S02]  /*5b50*/  ISETP.GT.AND P4, PT, R0.reuse, 0x19, PT ;  /* 0x000000190000780c */ /* 0x040fe40003f84270 */
        /* <DEDUP_REMOVED lines=8> */
[----:B------:R-:W-:Y:S01]  /*5be0*/  FSEL R72, R8, -INF , P0 ;  /* 0xff80000008487808 */ /* 0x000fe20000000000 */
[----:B------:R-:W-:Y:S05]  /*5bf0*/  BRA.DIV ~URZ, `(.L_x_1132) ;  /* 0x0000ee827f007947 */ /* 0x000fea000b800000 */
[----:B------:R-:W2:Y:S02]  /*5c00*/  SHFL.IDX PT, R0, R4, 0x1, 0x1c1f ;  /* 0x003c1f0004007f89 */ /* 0x000ea400000e0000 */
[----:B--2---:R-:W-:-:S05]  /*5c10*/  IMAD.IADD R0, R5, 0x1, R0 ;  /* 0x0000000105007824 */ /* 0x004fca00078e0200 */
[----:B------:R-:W-:-:S04]  /*5c20*/  IMNMX R0, R6, R0, PT ;  /* 0x0000000006007217 */ /* 0x000fc80003800200 */
[C---:B------:R-:W-:Y:S02]  /*5c30*/  ISETP.GT.AND P1, PT, R0.reuse, RZ, PT ;  /* 0x000000ff0000720c */ /* 0x040fe40003f24270 */
[----:B------:R-:W-:Y:S02]  /*5c40*/  ISETP.GT.AND P0, PT, R0, 0x1, PT ;  /* 0x000000010000780c */ /* 0x000fe40003f04270 */
        /* <DEDUP_REMOVED lines=28> */
[----:B------:R-:W-:Y:S02]  /*5e10*/  FSEL R12, R22, -INF , P4 ;  /* 0xff800000160c7808 */ /* 0x000fe40002000000 */
[----:B------:R-:W-:Y:S02]  /*5e20*/  FMNMX.FTZ R0, R20, R0, !PT ;  /* 0x0000000014007209 */ /* 0x000fe40007810000 */
[----:B------:R-:W-:Y:S02]  /*5e30*/  FMNMX.FTZ R2, R13, R2, !PT ;  /* 0x000000020d027209 */ /* 0x000fe40007810000 */
[----:B------:R-:W-:Y:S02]  /*5e40*/  FSEL R71, R26, -INF , P3 ;  /* 0xff8000001a477808 */ /* 0x000fe40001800000 */
        /* <DEDUP_REMOVED lines=10> */
[----:B------:R-:W-:-:S03]  /*5ef0*/  FMNMX.FTZ R2, R69, R2, !PT ;  /* 0x0000000245027209 */ /* 0x000fc60007810000 */
[----:B------:R-:W2:Y:S01]  /*5f00*/  SHFL.BFLY PT, R3, R0, 0x2, 0x1f ;  /* 0x0c401f0000037f89 */ /* 0x000ea200000e0000 */
[----:B------:R-:W-:-:S05]  /*5f10*/  FMNMX.FTZ R2, R68, R2, !PT ;  /* 0x0000000244027209 */ /* 0x000fca0007810000 */
[----:B-1----:R-:W1:Y:S01]  /*5f20*/  SHFL.BFLY PT, R4, R2, 0x2, 0x1f ;  /* 0x0c401f0002047f89 */ /* 0x002e6200000e0000 */
[----:B--2---:R-:W-:Y:S02]  /*5f30*/  FMNMX.FTZ R0, R3, R0, !PT ;  /* 0x0000000003007209 */ /* 0x004fe40007810000 */
[----:B-1----:R-:W-:-:S03]  /*5f40*/  FMNMX.FTZ R4, R2, R4, !PT ;  /* 0x0000000402047209 */ /* 0x002fc60007810000 */
[----:B------:R-:W1:Y:S04]  /*5f50*/  SHFL.BFLY PT, R2, R0, 0x1, 0x1f ;  /* 0x0c201f0000027f89 */ /* 0x000e6800000e0000 */
[----:B------:R2:W3:Y:S01]  /*5f60*/  SHFL.BFLY PT, R3, R4, 0x1, 0x1f ;  /* 0x0c201f0004037f89 */ /* 0x0004e200000e0000 */
[----:B-1----:R-:W-:-:S04]  /*5f70*/  FMNMX.FTZ R133, R0, R2, !PT ;  /* 0x0000000200857209 */ /* 0x002fc80007810000 */
.L_x_1232:
[----:B------:R-:W4:Y:S01]  /*5f80*/  LDL R44, [R1] ;  /* 0x00000000012c7983 */ /* 0x000f220000100800 */
[C---:B------:R-:W-:Y:S01]  /*5f90*/  FMUL.FTZ R2, R133.reuse, c[0x0][0x2d0] ;  /* 0x0000b40085027a20 */ /* 0x040fe20000410000 */
[----:B------:R-:W-:Y:S01]  /*5fa0*/  FSETP.NEU.FTZ.AND P0, PT, R133, -INF , PT ;  /* 0xff8000008500780b */ /* 0x000fe20003f1d000 */
[----:B------:R-:W-:Y:S01]  /*5fb0*/  WARPSYNC 0xffffffff ;  /* 0xffffffff00007948 */ /* 0x000fe20003800000 */
[----:B---3--:R-:W-:Y:S01]  /*5fc0*/  FMNMX.FTZ R132, R3, R4, !PT ;  /* 0x0000000403847209 */ /* 0x008fe20007810000 */
[----:B------:R-:W-:Y:S01]  /*5fd0*/  LDSM.16.MT88.4 R32, [R241] ;  /* 0x00000000f120783b */ /* 0x000fe20000004200 */
[----:B------:R-:W-:-:S02]  /*5fe0*/  FSEL R2, R2, RZ, P0 ;  /* 0x000000ff02027208 */ /* 0x000fc40000000000 */
[C---:B------:R-:W-:Y:S01]  /*5ff0*/  FSETP.NEU.FTZ.AND P0, PT, R132.reuse, -INF , PT ;  /* 0xff8000008400780b */ /* 0x040fe20003f1d000 */
[----:B--2---:R-:W-:Y:S01]  /*6000*/  FMUL.FTZ R4, R132, c[0x0][0x2d0] ;  /* 0x0000b40084047a20 */ /* 0x004fe20000410000 */
[----:B------:R-:W-:Y:S01]  /*6010*/  LDSM.16.MT88.4 R36, [R241+0x800] ;  /* 0x00080000f124783b */ /* 0x000fe20000004200 */
[--C-:B------:R-:W-:Y:S02]  /*6020*/  FFMA.FTZ R0, R11, c[0x0][0x2d0], -R2.reuse ;  /* 0x0000b4000b007a23 */ /* 0x100fe40000010802 */
[--C-:B------:R-:W-:Y:S01]  /*6030*/  FFMA.FTZ R3, R18, c[0x0][0x2d0], -R2.reuse ;  /* 0x0000b40012037a23 */ /* 0x100fe20000010802 */
[----:B------:R-:W-:Y:S01]  /*6040*/  LDSM.16.MT88.4 R40, [R239+0x800] ;  /* 0x00080000ef28783b */ /* 0x000fe20000004200 */
[----:B------:R1:W-:Y:S03]  /*6050*/  MUFU.EX2 R101, R0 ;  /* 0x0000000000657308 */ /* 0x0003e60000000800 */
[----:B------:R-:W-:Y:S04]  /*6060*/  LDSM.16.MT88.4 R24, [R240] ;  /* 0x00000000f018783b */ /* 0x000fe80000004200 */
[----:B------:R-:W-:Y:S01]  /*6070*/  LDSM.16.MT88.4 R60, [R239+0x1800] ;  /* 0x00180000ef3c783b */ /* 0x000fe20000004200 */
[----:B------:R-:W-:Y:S03]  /*6080*/  MUFU.EX2 R127, R3 ;  /* 0x00000003007f7308 */ /* 0x000fe60000000800 */
[----:B------:R-:W-:Y:S04]  /*6090*/  LDSM.16.MT88.4 R48, [R240+0x800] ;  /* 0x00080000f030783b */ /* 0x000fe80000004200 */
[----:B------:R-:W-:Y:S01]  /*60a0*/  LDSM.16.MT88.4 R56, [R241+0x1800] ;  /* 0x00180000f138783b */ /* 0x000fe20000004200 */
[----:B-1----:R-:W-:-:S03]  /*60b0*/  FFMA.FTZ R0, R10, c[0x0][0x2d0], -R2 ;  /* 0x0000b4000a007a23 */ /* 0x002fc60000010802 */
[----:B------:R-:W-:Y:S01]  /*60c0*/  LDSM.16.MT88.4 R64, [R241+0x2000] ;  /* 0x00200000f140783b */ /* 0x000fe20000004200 */
[----:B------:R1:W-:Y:S02]  /*60d0*/  MUFU.EX2 R100, R0 ;  /* 0x0000000000647308 */ /* 0x0003e40000000800 */
[----:B-1----:R-:W-:-:S06]  /*60e0*/  FFMA.FTZ R0, R17, c[0x0][0x2d0], -R2 ;  /* 0x0000b40011007a23 */ /* 0x002fcc0000010802 */
[----:B------:R1:W-:Y:S02]  /*60f0*/  MUFU.EX2 R116, R0 ;  /* 0x0000000000747308 */ /* 0x0003e40000000800 */
[----:B-1----:R-:W-:-:S06]  /*6100*/  FFMA.FTZ R0, R16, c[0x0][0x2d0], -R2 ;  /* 0x0000b40010007a23 */ /* 0x002fcc0000010802 */
[----:B------:R1:W2:Y:S02]  /*6110*/  MUFU.EX2 R111, R0 ;  /* 0x00000000006f7308 */ /* 0x0002a40000000800 */
[----:B-1----:R-:W-:Y:S01]  /*6120*/  FFMA.FTZ R0, R15, c[0x0][0x2d0], -R2 ;  /* 0x0000b4000f007a23 */ /* 0x002fe20000010802 */
[----:B--2---:R-:W-:-:S05]  /*6130*/  F2FP.BF16.PACK_AB R10, R111, R116 ;  /* 0x000000746f0a723e */ /* 0x004fca00000010ff */
[----:B------:R1:W-:Y:S02]  /*6140*/  MUFU.EX2 R117, R0 ;  /* 0x0000000000757308 */ /* 0x0003e40000000800 */
[----:B-1----:R-:W-:Y:S02]  /*6150*/  FFMA.FTZ R0, R19, c[0x0][0x2d0], -R2 ;  /* 0x0000b40013007a23 */ /* 0x002fe40000010802 */
[----:B------:R-:W1:Y:S04]  /*6160*/  LDSM.16.MT88.4 R16, [R239] ;  /* 0x00000000ef10783b */ /* 0x000e680000004200 */
[----:B------:R2:W3:Y:S02]  /*6170*/  MUFU.EX2 R126, R0 ;  /* 0x00000000007e7308 */ /* 0x0004e40000000800 */
[----:B--2---:R-:W-:-:S02]  /*6180*/  FSEL R0, R4, RZ, P0 ;  /* 0x000000ff04007208 */ /* 0x004fc40000000000 */
[----:B---3--:R-:W-:-:S03]  /*6190*/  F2FP.BF16.PACK_AB R4, R126, R117 ;  /* 0x000000757e04723e */ /* 0x008fc600000010ff */
[----:B------:R-:W-:-:S04]  /*61a0*/  FFMA.FTZ R3, R6, c[0x0][0x2d0], -R0 ;  /* 0x0000b40006037a23 */ /* 0x000fc80000010800 */
[----:B------:R2:W-:Y:S02]  /*61b0*/  MUFU.EX2 R109, R3 ;  /* 0x00000003006d7308 */ /* 0x0005e40000000800 */
[----:B--2---:R-:W-:-:S06]  /*61c0*/  FFMA.FTZ R3, R5, c[0x0][0x2d0], -R0 ;  /* 0x0000b40005037a23 */ /* 0x004fcc0000010800 */
[----:B------:R2:W3:Y:S02]  /*61d0*/  MUFU.EX2 R108, R3 ;  /* 0x00000003006c7308 */ /* 0x0004e40000000800 */
[----:B--2---:R-:W-:Y:S01]  /*61e0*/  FFMA.FTZ R3, R9, c[0x0][0x2d0], -R0 ;  /* 0x0000b40009037a23 */ /* 0x004fe20000010800 */
[----:B---3--:R-:W-:-:S05]  /*61f0*/  F2FP.BF16.PACK_AB R9, R108, R109 ;  /* 0x0000006d6c09723e */ /* 0x008fca00000010ff */
[----:B------:R2:W-:Y:S02]  /*6200*/  MUFU.EX2 R110, R3 ;  /* 0x00000003006e7308 */ /* 0x0005e40000000800 */
[----:B--2---:R-:W-:Y:S01]  /*6210*/  FFMA.FTZ R3, R8, c[0x0][0x2d0], -R0 ;  /* 0x0000b40008037a23 */ /* 0x004fe20000010800 */
[----:B------:R-:W-:-:S05]  /*6220*/  F2FP.BF16.PACK_AB R8, R100, R101 ;  /* 0x000000656408723e */ /* 0x000fca00000010ff */
[----:B------:R2:W3:Y:S02]  /*6230*/  MUFU.EX2 R118, R3 ;  /* 0x0000000300767308 */ /* 0x0004e40000000800 */
[----:B--2---:R-:W-:Y:S01]  /*6240*/  FFMA.FTZ R3, R20, c[0x0][0x2d0], -R2 ;  /* 0x0000b40014037a23 */ /* 0x004fe20000010802 */
[----:B---3--:R-:W-:-:S05]  /*6250*/  F2FP.BF16.PACK_AB R11, R118, R110 ;  /* 0x0000006e760b723e */ /* 0x008fca00000010ff */
[----:B------:R2:W3:Y:S02]  /*6260*/  MUFU.EX2 R125, R3 ;  /* 0x00000003007d7308 */ /* 0x0004e40000000800 */
[C---:B-1----:R-:W-:Y:S08]  /*6270*/  HMMA.16816.F32.BF16 R28, R8.reuse, R16, RZ ;  /* 0x00000010081c723c */ /* 0x042ff000000418ff */
[----:B------:R-:W-:Y:S01]  /*6280*/  HMMA.16816.F32.BF16 R20, R8, R18, RZ ;  /* 0x000000120814723c */ /* 0x000fe200000418ff */
[----:B--2---:R-:W-:Y:S01]  /*6290*/  FFMA.FTZ R3, R7, c[0x0][0x2d0], -R0 ;  /* 0x0000b40007037a23 */ /* 0x004fe20000010800 */
[----:B---3--:R-:W-:-:S03]  /*62a0*/  F2FP.BF16.PACK_AB R6, R125, R127 ;  /* 0x0000007f7d06723e */ /* 0x008fc600000010ff */
[----:B------:R1:W-:Y:S03]  /*62b0*/  MUFU.EX2 R119, R3 ;  /* 0x0000000300777308 */ /* 0x0003e60000000800 */
[----:B------:R-:W-:Y:S01]  /*62c0*/  HMMA.16816.F32.BF16 R16, R8, R32, RZ ;  /* 0x000000200810723c */ /* 0x000fe200000418ff */
[----:B-1----:R-:W-:-:S04]  /*62d0*/  FFMA.FTZ R3, R14, c[0x0][0x2d0], -R0 ;  /* 0x0000b4000e037a23 */ /* 0x002fc80000010800 */
[----:B------:R1:W2:Y:S02]  /*62e0*/  MUFU.EX2 R124, R3 ;  /* 0x00000003007c7308 */ /* 0x0002a40000000800 */
[----:B-1----:R-:W-:Y:S01]  /*62f0*/  FFMA.FTZ R3, R13, c[0x0][0x2d0], -R0 ;  /* 0x0000b4000d037a23 */ /* 0x002fe20000010800 */
[----:B--2---:R-:W-:-:S05]  /*6300*/  F2FP.BF16.PACK_AB R5, R124, R119 ;  /* 0x000000777c05723e */ /* 0x004fca00000010ff */
[----:B------:R1:W-:Y:S02]  /*6310*/  MUFU.EX2 R129, R3 ;  /* 0x0000000300817308 */ /* 0x0003e40000000800 */
[----:B-1----:R-:W-:Y:S02]  /*6320*/  FFMA.FTZ R3, R12, c[0x0][0x2d0], -R0 ;  /* 0x0000b4000c037a23 */ /* 0x002fe40000010800 */
[----:B------:R-:W-:Y:S01]  /*6330*/  HMMA.16816.F32.BF16 R12, R8, R34, RZ ;  /* 0x00000022080c723c */ /* 0x000fe200000418ff */
[----:B------:R-:W-:Y:S03]  /*6340*/  LDSM.16.MT88.4 R32, [R239+0x2000] ;  /* 0x00200000ef20783b */ /* 0x000fe60000004200 */
[----:B------:R-:W1:Y:S01]  /*6350*/  MUFU.EX2 R128, R3 ;  /* 0x0000000300807308 */ /* 0x000e620000000800 */
[----:B----4-:R-:W2:Y:S01]  /*6360*/  LDSM.16.MT88.4 R44, [R44] ;  /* 0x000000002c2c783b */ /* 0x010ea20000004200 */
[----:B-1----:R-:W-:-:S07]  /*6370*/  F2FP.BF16.PACK_AB R7, R128, R129 ;  /* 0x000000818007723e */ /* 0x002fce00000010ff */
[C---:B------:R-:W-:Y:S11]  /*6380*/  HMMA.16816.F32.BF16 R148, R4.reuse, R36, R16 ;  /* 0x000000240494723c */ /* 0x040ff60000041810 */
[C---:B------:R-:W-:Y:S01]  /*6390*/  HMMA.16816.F32.BF16 R52, R4.reuse, R38, R12 ;  /* 0x000000260434723c */ /* 0x040fe2000004180c */
[----:B------:R-:W1:Y:S07]  /*63a0*/  LDSM.16.MT88.4 R36, [R242+0x800] ;  /* 0x00080000f224783b */ /* 0x000e6e0000004200 */
[C---:B------:R-:W-:Y:S08]  /*63b0*/  HMMA.16816.F32.BF16 R156, R4.reuse, R40, R28 ;  /* 0x00000028049c723c */ /* 0x040ff0000004181c */
[----:B------:R-:W-:Y:S08]  /*63c0*/  HMMA.16816.F32.BF16 R136, R4, R42, R20 ;  /* 0x0000002a0488723c */ /* 0x000ff00000041814 */
[----:B------:R-:W-:Y:S01]  /*63d0*/  HMMA.16816.F32.BF16 R40, R8, R24, RZ ;  /* 0x000000180828723c */ /* 0x000fe200000418ff */
[----:B------:R-:W-:Y:S01]  /*63e0*/  MOV R155, R52 ;  /* 0x00000034009b7202 */ /* 0x000fe20000000f00 */
[----:B------:R-:W-:Y:S01]  /*63f0*/  IMAD.MOV.U32 R153, RZ, RZ, R54 ;  /* 0x000000ffff997224 */ /* 0x000fe200078e0036 */
[----:B------:R-:W-:-:S02]  /*6400*/  MOV R154, R53 ;  /* 0x00000035009a7202 */ /* 0x000fc40000000f00 */
[----:B------:R-:W-:Y:S02]  /*6410*/  MOV R152, R55 ;  /* 0x0000003700987202 */ /* 0x000fe40000000f00 */
[----:B------:R-:W-:Y:S01]  /*6420*/  LDSM.16.MT88.4 R52, [R242+0x1800] ;  /* 0x00180000f234783b */ /* 0x000fe20000004200 */
[C---:B------:R-:W-:Y:S08]  /*6430*/  HMMA.16816.F32.BF16 R28, R8.reuse, R26, RZ ;  /* 0x0000001a081c723c */ /* 0x040ff000000418ff */
[C---:B--2---:R-:W-:Y:S08]  /*6440*/  HMMA.16816.F32.BF16 R24, R8.reuse, R44, RZ ;  /* 0x0000002c0818723c */ /* 0x044ff000000418ff */
[C---:B------:R-:W-:Y:S01]  /*6450*/  HMMA.16816.F32.BF16 R20, R8.reuse, R46, RZ ;  /* 0x0000002e0814723c */ /* 0x040fe200000418ff */
[----:B------:R-:W2:Y:S07]  /*6460*/  LDSM.16.MT88.4 R44, [R240+0x1800] ;  /* 0x00180000f02c783b */ /* 0x000eae0000004200 */
[C---:B------:R-:W-:Y:S08]  /*6470*/  HMMA.16816.F32.BF16 R16, R8.reuse, R60, RZ ;  /* 0x0000003c0810723c */ /* 0x040ff000000418ff */
[----:B------:R-:W-:Y:S01]  /*6480*/  HMMA.16816.F32.BF16 R12, R8, R62, RZ ;  /* 0x0000003e080c723c */ /* 0x000fe200000418ff */
[----:B------:R-:W3:Y:S07]  /*6490*/  LDSM.16.MT88.4 R60, [R240+0x2000] ;  /* 0x00200000f03c783b */ /* 0x000eee0000004200 */
        /* <DEDUP_REMOVED lines=20> */
[C---:B------:R-:W-:Y:S08]  /*65e0*/  HMMA.16816.F32.BF16 R16, R4.reuse, R32, R16 ;  /* 0x000000200410723c */ /* 0x040ff00000041810 */
[----:B------:R-:W-:Y:S08]  /*65f0*/  HMMA.16816.F32.BF16 R12, R4, R34, R12 ;  /* 0x00000022040c723c */ /* 0x000ff0000004180c */
[C---:B--2---:R-:W-:Y:S08]  /*6600*/  HMMA.16816.F32.BF16 R24, R8.reuse, R44, RZ ;  /* 0x0000002c0818723c */ /* 0x044ff000000418ff */
        /* <DEDUP_REMOVED lines=12> */
[----:B------:R-:W4:Y:S07]  /*66d0*/  LDSM.16.MT88.4 R40, [R239+0x3800] ;  /* 0x00380000ef28783b */ /* 0x000f2e0000004200 */
[C---:B------:R-:W-:Y:S08]  /*66e0*/  HMMA.16816.F32.BF16 R16, R8.reuse, R52, RZ ;  /* 0x000000340810723c */ /* 0x040ff000000418ff */
[----:B------:R-:W-:Y:S01]  /*66f0*/  HMMA.16816.F32.BF16 R12, R8, R54, RZ ;  /* 0x00000036080c723c */ /* 0x000fe200000418ff */
[----:B------:R-:W5:Y:S01]  /*6700*/  LDSM.16.MT88.4 R52, [R240+0x3000] ;  /* 0x00300000f034783b */ /* 0x000f620000004200 */
[----:B------:R-:W-:Y:S01]  /*6710*/  MOV R84, R33 ;  /* 0x0000002100547202 */ /* 0x000fe20000000f00 */
[----:B------:R-:W-:Y:S01]  /*6720*/  IMAD.MOV.U32 R92, RZ, RZ, R35 ;  /* 0x000000ffff5c7224 */ /* 0x000fe200078e0023 */
[----:B------:R-:W-:-:S02]  /*6730*/  MOV R93, R34 ;  /* 0x00000022005d7202 */ /* 0x000fc40000000f00 */
[----:B------:R-:W-:Y:S02]  /*6740*/  MOV R3, R32 ;  /* 0x0000002000037202 */ /* 0x000fe40000000f00 */
[----:B------:R-:W4:Y:S01]  /*6750*/  LDSM.16.MT88.4 R32, [R241+0x3800] ;  /* 0x00380000f120783b */ /* 0x000f220000004200 */
[----:B---3--:R-:W-:Y:S08]  /*6760*/  HMMA.16816.F32.BF16 R64, R4, R60, R24 ;  /* 0x0000003c0440723c */ /* 0x008ff00000041818 */
        /* <DEDUP_REMOVED lines=12> */
[----:B----4-:R-:W-:Y:S01]  /*6830*/  HMMA.16816.F32.BF16 R88, R4, R42, R24 ;  /* 0x0000002a0458723c */ /* 0x010fe20000041818 */
        /* <DEDUP_REMOVED lines=26> */
[----:B------:R-:W-:-:S06]  /*69e0*/  IMAD.MOV.U32 R37, RZ, RZ, R134 ;  /* 0x000000ffff257224 */ /* 0x000fcc00078e0086 */
[----:B------:R-:W-:Y:S01]  /*69f0*/  MOV R39, R130 ;  /* 0x0000008200277202 */ /* 0x000fe20000000f00 */
[----:B------:R-:W-:Y:S01]  /*6a00*/  HMMA.16816.F32.BF16 R20, R8, R54, RZ ;  /* 0x000000360814723c */ /* 0x000fe200000418ff */
[----:B------:R-:W-:-:S06]  /*6a10*/  MOV R38, R131 ;  /* 0x0000008300267202 */ /* 0x000fcc0000000f00 */
[----:B------:R-:W-:Y:S01]  /*6a20*/  IMAD.MOV.U32 R54, RZ, RZ, R48 ;  /* 0x000000ffff367224 */ /* 0x000fe200078e0030 */
[C---:B--2---:R-:W-:Y:S01]  /*6a30*/  HMMA.16816.F32.BF16 R92, R4.reuse, R24, R16 ;  /* 0x00000018045c723c */ /* 0x044fe20000041810 */
[----:B------:R-:W1:Y:S01]  /*6a40*/  LDSM.16.MT88.4 R16, [R239+0x5000] ;  /* 0x00500000ef10783b */ /* 0x000e620000004200 */
[----:B------:R-:W-:Y:S01]  /*6a50*/  MOV R55, R49 ;  /* 0x0000003100377202 */ /* 0x000fe20000000f00 */
[----:B------:R-:W-:Y:S01]  /*6a60*/  IMAD.MOV.U32 R49, RZ, RZ, R35 ;  /* 0x000000ffff317224 */ /* 0x000fe200078e0023 */
[----:B------:R-:W-:Y:S02]  /*6a70*/  MOV R48, R34 ;  /* 0x0000002200307202 */ /* 0x000fe40000000f00 */
[----:B------:R-:W-:Y:S01]  /*6a80*/  MOV R34, R153 ;  /* 0x0000009900227202 */ /* 0x000fe20000000f00 */
[----:B------:R-:W-:Y:S01]  /*6a90*/  FADD.FTZ R25, R117, R3 ;  /* 0x0000000375197221 */ /* 0x000fe20000010000 */
[----:B------:R-:W-:Y:S01]  /*6aa0*/  HMMA.16816.F32.BF16 R112, R4, R26, R12 ;  /* 0x0000001a0470723c */ /* 0x000fe2000004180c */
[----:B------:R-:W-:-:S06]  /*6ab0*/  MOV R35, R152 ;  /* 0x0000009800237202 */ /* 0x000fcc0000000f00 */
[--C-:B------:R-:W-:Y:S01]  /*6ac0*/  FFMA.FTZ R27, R74, c[0x0][0x2d0], -R2.reuse ;  /* 0x0000b4004a1b7a23 */ /* 0x100fe20000010802 */
[----:B---3--:R-:W-:Y:S01]  /*6ad0*/  HMMA.16816.F32.BF16 R12, R8, R28, RZ ;  /* 0x0000001c080c723c */ /* 0x008fe200000418ff */
[----:B------:R-:W-:Y:S01]  /*6ae0*/  FFMA.FTZ R26, R73, c[0x0][0x2d0], -R2 ;  /* 0x0000b400491a7a23 */ /* 0x000fe20000010802 */
[----:B------:R-:W-:Y:S01]  /*6af0*/  MOV R74, R145 ;  /* 0x00000091004a7202 */ /* 0x000fe20000000f00 */
[----:B------:R-:W-:-:S04]  /*6b00*/  IMAD.MOV.U32 R73, RZ, RZ, R146 ;  /* 0x000000ffff497224 */ /* 0x000fc800078e0092 */
[----:B------:R-:W-:Y:S01]  /*6b10*/  FFMA.FTZ R28, R75, c[0x0][0x2d0], -R2 ;  /* 0x0000b4004b1c7a23 */ /* 0x000fe20000010802 */
[----:B------:R-:W-:Y:S01]  /*6b20*/  HMMA.16816.F32.BF16 R104, R4, R50, R20 ;  /* 0x000000320468723c */ /* 0x000fe20000041814 */
[----:B------:R-:W2:Y:S01]  /*6b30*/  LDSM.16.MT88.4 R20, [R241+0x4800] ;  /* 0x00480000f114783b */ /* 0x000ea20000004200 */
[----:B------:R-:W-:Y:S01]  /*6b40*/  FFMA.FTZ R29, R70, c[0x0][0x2d0], -R0 ;  /* 0x0000b400461d7a23 */ /* 0x000fe20000010800 */
[----:B------:R-:W-:-:S04]  /*6b50*/  MOV R75, R144 ;  /* 0x00000090004b7202 */ /* 0x000fc80000000f00 */
[----:B------:R-:W-:Y:S02]  /*6b60*/  MOV R50, R32 ;  /* 0x0000002000327202 */ /* 0x000fe40000000f00 */
[----:B------:R-:W-:Y:S01]  /*6b70*/  MOV R51, R33 ;  /* 0x0000002100337202 */ /* 0x000fe20000000f00 */
[----:B------:R-:W-:Y:S01]  /*6b80*/  IMAD.MOV.U32 R33, RZ, RZ, R154 ;  /* 0x000000ffff217224 */ /* 0x000fe200078e009a */
        /* <DEDUP_REMOVED lines=78> */
[----:B------:R-:W4:Y:S07]  /*7070*/  LDL R9, [R1+0xa0] ;  /* 0x0000a00001097983 */ /* 0x000f2e0000100800 */
[----:B------:R-:W-:Y:S01]  /*7080*/  HMMA.16816.F32.BF16 R12, R4, R10, R12 ;  /* 0x0000000a040c723c */ /* 0x000fe2000004180c */
[----:B------:R-:W4:Y:S04]  /*7090*/  LDL R10, [R1+0x9c] ;  /* 0x00009c00010a7983 */ /* 0x000f280000100800 */
[----:B------:R-:W4:Y:S04]  /*70a0*/  LDL.LU R3, [R1+0x34] ;  /* 0x0000340001037983 */ /* 0x000f280000300800 */
[----:B------:R-:W4:Y:S01]  /*70b0*/  LDL R8, [R1+0x64] ;  /* 0x0000640001087983 */ /* 0x000f220000100800 */
[----:B---3--:R-:W-:Y:S03]  /*70c0*/  HMMA.16816.F32.BF16 R68, R128, R72, R80 ;  /* 0x000000488044723c */ /* 0x008fe60000041850 */
[----:B------:R-:W3:Y:S01]  /*70d0*/  LDSM.16.MT88.4 R80, [R241+0x4000] ;  /* 0x00400000f150783b */ /* 0x000ee20000004200 */
[----:B------:R-:W-:-:S03]  /*70e0*/  MOV R2, c[0x0][0x2c4] ;  /* 0x0000b10000027a02 */ /* 0x000fc60000000f00 */
[----:B------:R-:W-:Y:S01]  /*70f0*/  LDSM.16.MT88.4 R4, [R242+0x5800] ;  /* 0x00580000f204783b */ /* 0x000fe20000004200 */
[C---:B------:R-:W-:Y:S03]  /*7100*/  HMMA.16816.F32.BF16 R72, R128.reuse, R74, R88 ;  /* 0x0000004a8048723c */ /* 0x040fe60000041858 */
[----:B------:R-:W3:Y:S05]  /*7110*/  LDSM.16.MT88.4 R88, [R240+0x4000] ;  /* 0x00400000f058783b */ /* 0x000eea0000004200 */
[C---:B-1----:R-:W-:Y:S08]  /*7120*/  HMMA.16816.F32.BF16 R36, R128.reuse, R40, R36 ;  /* 0x000000288024723c */ /* 0x042ff00000041824 */
[C---:B------:R-:W-:Y:S08]  /*7130*/  HMMA.16816.F32.BF16 R40, R128.reuse, R42, R44 ;  /* 0x0000002a8028723c */ /* 0x040ff0000004182c */
[C---:B--2---:R-:W-:Y:S01]  /*7140*/  HMMA.16816.F32.BF16 R44, R128.reuse, R48, R56 ;  /* 0x00000030802c723c */ /* 0x044fe20000041838 */
[----:B------:R-:W1:Y:S07]  /*7150*/  LDSM.16.MT88.4 R56, [R240+0x2800] ;  /* 0x00280000f038783b */ /* 0x000e6e0000004200 */
[C---:B---3--:R-:W-:Y:S08]  /*7160*/  HMMA.16816.F32.BF16 R76, R128.reuse, R80, R76 ;  /* 0x00000050804c723c */ /* 0x048ff0000004184c */
[C---:B------:R-:W-:Y:S08]  /*7170*/  HMMA.16816.F32.BF16 R84, R128.reuse, R88, R84 ;  /* 0x000000588054723c */ /* 0x040ff00000041854 */
[C---:B------:R-:W-:Y:S01]  /*7180*/  HMMA.16816.F32.BF16 R88, R128.reuse, R90, R104 ;  /* 0x0000005a8058723c */ /* 0x040fe20000041868 */
[----:B------:R-:W2:Y:S07]  /*7190*/  LDSM.16.MT88.4 R104, [R239+0x5800] ;  /* 0x00580000ef68783b */ /* 0x000eae0000004200 */
[----:B------:R-:W-:Y:S01]  /*71a0*/  HMMA.16816.F32.BF16 R80, R128, R82, R96 ;  /* 0x000000528050723c */ /* 0x000fe20000041860 */
[----:B------:R-:W3:Y:S01]  /*71b0*/  LDSM.16.MT88.4 R96, [R242+0x4000] ;  /* 0x00400000f260783b */ /* 0x000ee20000004200 */
[----:B------:R-:W-:-:S06]  /*71c0*/  ISETP.NE.AND P1, PT, R2, 0x1, PT ;  /* 0x000000010200780c */ /* 0x000fcc0003f25270 */
[C---:B------:R-:W-:Y:S08]  /*71d0*/  HMMA.16816.F32.BF16 R48, R128.reuse, R50, R52 ;  /* 0x000000328030723c */ /* 0x040ff00000041834 */
[C---:B-1----:R-:W-:Y:S01]  /*71e0*/  HMMA.16816.F32.BF16 R52, R128.reuse, R56, R64 ;  /* 0x000000388034723c */ /* 0x042fe20000041840 */
[----:B------:R-:W1:Y:S07]  /*71f0*/  LDSM.16.MT88.4 R64, [R242+0x2800] ;  /* 0x00280000f240783b */ /* 0x000e6e0000004200 */
[C---:B--2---:R-:W-:Y:S08]  /*7200*/  HMMA.16816.F32.BF16 R100, R128.reuse, R104, R100 ;  /* 0x000000688064723c */ /* 0x044ff00000041864 */
[C---:B---3--:R-:W-:Y:S08]  /*7210*/  HMMA.16816.F32.BF16 R92, R128.reuse, R96, R92 ;  /* 0x00000060805c723c */ /* 0x048ff0000004185c */
[C---:B------:R-:W-:Y:S01]  /*7220*/  HMMA.16816.F32.BF16 R104, R128.reuse, R106, R120 ;  /* 0x0000006a8068723c */ /* 0x040fe20000041878 */
[----:B------:R-:W2:Y:S07]  /*7230*/  LDSM.16.MT88.4 R120, [R240+0x5800] ;  /* 0x00580000f078783b */ /* 0x000eae0000004200 */
[C---:B------:R-:W-:Y:S01]  /*7240*/  HMMA.16816.F32.BF16 R96, R128.reuse, R98, R112 ;  /* 0x000000628060723c */ /* 0x040fe20000041870 */
[----:B------:R-:W3:Y:S07]  /*7250*/  LDSM.16.MT88.4 R112, [R241+0x5800] ;  /* 0x00580000f170783b */ /* 0x000eee0000004200 */
        /* <DEDUP_REMOVED lines=10> */
[----:B------:R-:W-:-:S04]  /*7300*/  @P1 SHF.R.U32.HI R0, RZ, c[0x0][0x2cc], R2 ;  /* 0x0000b300ff001a19 */ /* 0x000fc80000011602 */
[----:B----4-:R-:W-:-:S05]  /*7310*/  IADD3 R0, R0, R9, -R10 ;  /* 0x0000000900007210 */ /* 0x010fca0007ffe80a */
[----:B------:R-:W-:-:S05]  /*7320*/  IMAD.HI R0, R0, 0x2aaaaaab, RZ ;  /* 0x2aaaaaab00007827 */ /* 0x000fca00078e02ff */
[----:B------:R-:W-:-:S04]  /*7330*/  SHF.R.U32.HI R2, RZ, 0x1f, R0 ;  /* 0x0000001fff027819 */ /* 0x000fc80000011600 */
[----:B------:R-:W-:Y:S02]  /*7340*/  LEA.HI.SX32 R0, R0, R2, 0x1d ;  /* 0x0000000200007211 */ /* 0x000fe400078feaff */
[----:B------:R-:W-:Y:S02]  /*7350*/  IADD3 R3, R3, -0x2, RZ ;  /* 0xfffffffe03037810 */ /* 0x000fe40007ffe0ff */
[----:B------:R-:W-:-:S03]  /*7360*/  IMNMX R0, R8, R0, !PT ;  /* 0x0000000008007217 */ /* 0x000fc60007800200 */
[----:B------:R1:W-:Y:S04]  /*7370*/  STL [R1+0x24], R3 ;  /* 0x0000240301007387 */ /* 0x0003e80000100800 */
[----:B------:R1:W-:Y:S01]  /*7380*/  STL [R1+0x6c], R0 ;  /* 0x00006c0001007387 */ /* 0x0003e20000100800 */
[----:B------:R-:W-:Y:S11]  /*7390*/  ISETP.GE.AND P0, PT, R3, R0, PT ;  /* 0x000000000300720c */ /* 0x000ff60003f06270 */
[----:B------:R-:W-:Y:S02]  /*73a0*/  @!UPT UIADD3 URZ, URZ, URZ, URZ ;  /* 0x0000003f3f3ff290 */ /* 0x000fe4000fffe03f */
[----:B------:R-:W-:Y:S05]  /*73b0*/  @!P0 BRA `(.L_x_1133) ;  /* 0x00003a1000008947 */ /* 0x000fea0003800000 */
[----:B-1----:R-:W-:Y:S02]  /*73c0*/  MOV R0, R3 ;  /* 0x0000000300007202 */ /* 0x002fe40000000f00 */
[----:B------:R-:W-:Y:S02]  /*73d0*/  MOV R135, R132 ;  /* 0x0000008400877202 */ /* 0x000fe40000000f00 */
[----:B------:R-:W-:Y:S01]  /*73e0*/  MOV R134, R133 ;  /* 0x0000008500867202 */ /* 0x000fe20000000f00 */
[----:B------:R1:W-:Y:S04]  /*73f0*/  STL [R1+0x34], R0 ;  /* 0x0000340001007387 */ /* 0x0003e80000100800 */
.L_x_1146:
[----:B------:R-:W2:Y:S01]  /*7400*/  LDL R4, [R1+0x4] ;  /* 0x0000040001047983 */ /* 0x000ea20000100800 */
[----:B------:R-:W-:Y:S04]  /*7410*/  DEPBAR.LE SB0, 0x0 ;  /* 0x000080000000791a */ /* 0x000fe80000000000 */
[----:B------:R-:W3:Y:S01]  /*7420*/  LDL R2, [R1+0x34] ;  /* 0x0000340001027983 */ /* 0x000ee20000100800 */
[----:B------:R-:W-:Y:S01]  /*7430*/  WARPSYNC 0xffffffff ;  /* 0xffffffff00007948 */ /* 0x000fe20003800000 */
[----:B------:R-:W-:Y:S02]  /*7440*/  BSSY B0, `(.L_x_1134) ;  /* 0x0000061000007945 */ /* 0x000fe40003800000 */
[----:B------:R-:W4:Y:S04]  /*7450*/  LDL R3, [R1+0x8] ;  /* 0x0000080001037983 */ /* 0x000f280000100800 */
[----:B-1----:R-:W3:Y:S04]  /*7460*/  LDL R0, [R1+0x64] ;  /* 0x0000640001007983 */ /* 0x002ee80000100800 */
        /* <DEDUP_REMOVED lines=29> */
.L_x_1233:
[----:B------:R-:W-:-:S05]  /*7640*/  BRA.DIV ~URZ, `(.L_x_1137) ;  /* 0x0000d9327f007947 */ /* 0x000fca000b800000 */
[----:B------:R4:W2:Y:S02]  /*7650*/  SHFL.IDX PT, R0, R12, RZ, 0x181f ;  /* 0x00181fff0c007589 */ /* 0x0008a400000e0000 */
.L_x_1234:
        /* <DEDUP_REMOVED lines=27> */
[----:B------:R-:W-:Y:S05]  /*7810*/  IMAD.X R3, R4, 0x1, R21, P0 ;  /* 0x0000000104037824 */ /* 0x000fea00000e0615 */
[----:B------:R3:W-:Y:S02]  /*7820*/  LDGSTS.E.BYPASS.LTC128B.128 [R14+0x7080], [R2.64], !P4 ;  /* 0x07080000020e7fae */ /* 0x0007e4000e101d46 */
[----:B---3--:R-:W-:Y:S02]  /*7830*/  IADD3 R2, P0, R0, R13, RZ ;  /* 0x0000000d00027210 */ /* 0x008fe40007f1e0ff */
[----:B------:R-:W3:Y:S03]  /*7840*/  S2R R13, SR_TID.X ;  /* 0x00000000000d7919 */ /* 0x000ee60000002100 */
[----:B------:R-:W-:Y:S05]  /*7850*/  IMAD.X R3, R4, 0x1, R20, P0 ;  /* 0x0000000104037824 */ /* 0x000fea00000e0614 */
[----:B------:R2:W-:Y:S01]  /*7860*/  LDGSTS.E.BYPASS.LTC128B.128 [R14+0x8880], [R2.64], !P1 ;  /* 0x08880000020e7fae */ /* 0x0005e2000c901d46 */
[----:B---3--:R-:W-:Y:S11]  /*7870*/  ISETP.GT.AND P0, PT, R13, 0x7f, PT ;  /* 0x0000007f0d00780c */ /* 0x008ff60003f04270 */
[----:B------:R-:W-:Y:S02]  /*7880*/  @!UPT UIADD3 URZ, URZ, URZ, URZ ;  /* 0x0000003f3f3ff290 */ /* 0x000fe4000fffe03f */
[----:B------:R-:W-:-:S05]  /*7890*/  @P0 BRA `(.L_x_1135) ;  /* 0x000001b000000947 */ /* 0x000fca0003800000 */
[----:B--2---:R-:W-:-:S05]  /*78a0*/  BRA.DIV ~URZ, `(.L_x_1138) ;  /* 0x0000d7327f007947 */ /* 0x004fca000b800000 */
[----:B------:R2:W3:Y:S04]  /*78b0*/  SHFL.IDX PT, R4, R5, 0x1, 0x181f ;  /* 0x00381f0005047f89 */ /* 0x0004e800000e0000 */
[----:B------:R2:W4:Y:S02]  /*78c0*/  SHFL.IDX PT, R0, R12, 0x1, 0x181f ;  /* 0x00381f000c007f89 */ /* 0x00052400000e0000 */
.L_x_1235:
        /* <DEDUP_REMOVED lines=8> */
[----:B------:R-:W3:Y:S01]  /*7950*/  LDL R12, [R1+0x48] ;  /* 0x00004800010c7983 */ /* 0x000ee20000100800 */
[----:B-----5:R-:W-:Y:S05]  /*7960*/  IADD3 R2, P0, R0, R2, RZ ;  /* 0x0000000200027210 */ /* 0x020fea0007f1e0ff */
[----:B--2---:R-:W-:Y:S05]  /*7970*/  IMAD.X R3, R4, 0x1, R20, P0 ;  /* 0x0000000104037824 */ /* 0x004fea00000e0614 */
[----:B------:R-:W-:Y:S01]  /*7980*/  @!PT LDS RZ, [RZ] ;  /* 0x00000000fffff984 */ /* 0x000fe20000000800 */
[----:B------:R-:W-:Y:S01]  /*7990*/  @!PT LDS RZ, [RZ] ;  /* 0x00000000fffff984 */ /* 0x000fe20000000800 */
[----:B------:R-:W-:Y:S01]  /*79a0*/  @!PT LDS RZ, [RZ] ;  /* 0x00000000fffff984 */ /* 0x000fe20000000800 */
[----:B----4-:R3:W-:Y:S02]  /*79b0*/  LDGSTS.E.BYPASS.LTC128B.128 [R5+0x5080], [R2.64], !P3 ;  /* 0x0508000002057fae */ /* 0x0107e4000d901d46 */
[----:B---3--:R-:W-:Y:S05]  /*79c0*/  IADD3 R2, P0, R0, R15, RZ ;  /* 0x0000000f00027210 */ /* 0x008fea0007f1e0ff */
[----:B------:R-:W-:Y:S01]  /*79d0*/  IMAD.X R3, R4, 0x1, R7, P0 ;  /* 0x0000000104037824 */ /* 0x000fe200000e0607 */
[----:B------:R-:W-:Y:S04]  /*79e0*/  IADD3 R6, P0, R0, R6, RZ ;  /* 0x0000000600067210 */ /* 0x000fe80007f1e0ff */
[----:B------:R2:W-:Y:S01]  /*79f0*/  LDGSTS.E.BYPASS.LTC128B.128 [R5+0x6880], [R2.64], !P2 ;  /* 0x0688000002057fae */ /* 0x0005e2000d101d46 */
[----:B------:R-:W-:Y:S05]  /*7a00*/  IMAD.X R7, R4, 0x1, R14, P0 ;  /* 0x0000000104077824 */ /* 0x000fea00000e060e */
[----:B------:R3:W-:Y:S01]  /*7a10*/  LDGSTS.E.BYPASS.LTC128B.128 [R5+0x8080], [R6.64], !P4 ;  /* 0x0808000006057fae */ /* 0x0007e2000e101d46 */
[----:B--2---:R-:W-:Y:S05]  /*7a20*/  IADD3 R2, P0, R0, R13, RZ ;  /* 0x0000000d00027210 */ /* 0x004fea0007f1e0ff */
[----:B------:R-:W-:Y:S05]  /*7a30*/  IMAD.X R3, R4, 0x1, R12, P0 ;  /* 0x0000000104037824 */ /* 0x000fea00000e060c */
[----:B------:R3:W-:Y:S03]  /*7a40*/  LDGSTS.E.BYPASS.LTC128B.128 [R5+0x9880], [R2.64], !P1 ;  /* 0x0988000002057fae */ /* 0x0007e6000c901d46 */
.L_x_1135:
[----:B--2---:R-:W-:Y:S05]  /*7a50*/  BSYNC B0 ;  /* 0x0000000000007941 */ /* 0x004fea0003800000 */
.L_x_1134:
[----:B------:R-:W0:Y:S01]  /*7a60*/  LDGDEPBAR ;  /* 0x00000000000079af */ /* 0x000e220000000000 */
[----:B------:R-:W-:Y:S01]  /*7a70*/  WARPSYNC 0xffffffff ;  /* 0xffffffff00007948 */ /* 0x000fe20003800000 */
[C---:B-1-3--:R-:W-:Y:S01]  /*7a80*/  HMMA.16816.F32.BF16 R4, R160.reuse, R8, RZ ;  /* 0x00000008a004723c */ /* 0x04afe200000418ff */
        /* <DEDUP_REMOVED lines=164> */
[----:B------:R-:W1:Y:S01]  /*84d0*/  MUFU.TANH R132, R2 ;  /* 0x0000000200847308 */ /* 0x000e620000002400 */
[----:B--2---:R-:W-:Y:S09]  /*84e0*/  FMUL.FTZ R0, R12, c[0x0][0x320] ;  /* 0x0000c8000c007a20 */ /* 0x004ff20000410000 */
[----:B------:R2:W4:Y:S02]  /*84f0*/  MUFU.TANH R133, R0 ;  /* 0x0000000000857308 */ /* 0x0005240000002400 */
        /* <DEDUP_REMOVED lines=31> */
[----:B------:R-:W-:Y:S02]  /*86f0*/  IMAD.MOV.U32 R5, RZ, RZ, RZ ;  /* 0x000000ffff057224 */ /* 0x000fe400078e00ff */
[----:B------:R-:W-:Y:S01]  /*8700*/  IMAD.MOV.U32 R2, RZ, RZ, c[0x0][0x2b8] ;  /* 0x0000ae00ff027624 */ /* 0x000fe200078e00ff */
[----:B------:R-:W4:Y:S04]  /*8710*/  LDL R3, [R1+0x68] ;  /* 0x0000680001037983 */ /* 0x000f280000100800 */
[----:B------:R-:W-:Y:S01]  /*8720*/  ISETP.NE.AND P1, PT, R2, 0x1, PT ;  /* 0x000000010200780c */ /* 0x000fe20003f25270 */
[----:B------:R-:W5:Y:S04]  /*8730*/  LDL.64 R18, [R1+0x80] ;  /* 0x0000800001127983 */ /* 0x000f680000100a00 */
[----:B--2---:R-:W2:Y:S04]  /*8740*/  LDL R16, [R1+0x94] ;  /* 0x0000940001107983 */ /* 0x004ea80000100800 */
[----:B------:R-:W2:Y:S04]  /*8750*/  LDL R6, [R1+0x90] ;  /* 0x0000900001067983 */ /* 0x000ea80000100800 */
[----:B------:R-:W1:Y:S01]  /*8760*/  S2R R7, SR_TID.X ;  /* 0x0000000000077919 */ /* 0x000e620000002100 */
[----:B---3--:R-:W-:Y:S03]  /*8770*/  IMAD R2, R8, 0x30, R9 ;  /* 0x0000003008027824 */ /* 0x008fe600078e0209 */
[----:B------:R-:W3:Y:S02]  /*8780*/  LDL.64 R8, [R1+0x78] ;  /* 0x0000780001087983 */ /* 0x000ee40000100a00 */
[----:B----4-:R-:W-:Y:S05]  /*8790*/  IADD3 R2, R2, -0x30, R3 ;  /* 0xffffffd002027810 */ /* 0x010fea0007ffe003 */
[----:B------:R-:W-:Y:S04]  /*87a0*/  @P1 IMAD.HI.U32 R3, R2, c[0x0][0x2bc], RZ ;  /* 0x0000af0002031a27 */ /* 0x000fe800078e00ff */
[----:B------:R-:W-:Y:S01]  /*87b0*/  IMAD.MOV.U32 R0, RZ, RZ, R2 ;  /* 0x000000ffff007224 */ /* 0x000fe200078e0002 */
[----:B------:R-:W-:Y:S04]  /*87c0*/  @P1 SHF.R.U32.HI R0, RZ, c[0x0][0x2c0], R3 ;  /* 0x0000b000ff001a19 */ /* 0x000fe80000011603 */
[C---:B-----5:R-:W-:Y:S01]  /*87d0*/  @!P6 IADD3 R3, P0, R0.reuse, R18, RZ ;  /* 0x000000120003e210 */ /* 0x060fe20007f1e0ff */
[----:B------:R-:W-:Y:S03]  /*87e0*/  IMAD.MOV R4, RZ, RZ, -R0 ;  /* 0x000000ffff047224 */ /* 0x000fe600078e0a00 */
[----:B--2---:R-:W-:Y:S01]  /*87f0*/  @!P6 LEA.HI.X.SX32 R0, R0, R16, 0x1, P0 ;  /* 0x000000100000e211 */ /* 0x004fe200000f0eff */
[----:B------:R-:W-:Y:S01]  /*8800*/  IMAD R4, R4, c[0x0][0x2b8], R2 ;  /* 0x0000ae0004047a24 */ /* 0x000fe200078e0202 */
[C---:B------:R-:W-:Y:S04]  /*8810*/  @!P6 LEA R2, P0, R3.reuse, c[0x0][0x2a0], 0x2 ;  /* 0x0000a8000302ea11 */ /* 0x040fe800078010ff */
[----:B------:R-:W-:Y:S01]  /*8820*/  @!P6 LEA.HI.X R3, R3, c[0x0][0x2a4], R0, 0x2, P0 ;  /* 0x0000a9000303ea11 */ /* 0x000fe200000f1400 */
[----:B------:R2:W-:Y:S01]  /*8830*/  STL [R1+0x30], R4 ;  /* 0x0000300401007387 */ /* 0x0005e20000100800 */
[----:B------:R-:W-:Y:S03]  /*8840*/  SHF.R.S32.HI R0, RZ, 0x1f, R4 ;  /* 0x0000001fff007819 */ /* 0x000fe60000011404 */
[----:B------:R4:W5:Y:S02]  /*8850*/  @!P6 LDG.E R5, [R2.64] ;  /* 0x000000060205e981 */ /* 0x000964000c1e1900 */
[----:B------:R-:W-:Y:S04]  /*8860*/  IMAD R0, R0, c[0x0][0x1e0], RZ ;  /* 0x0000780000007a24 */ /* 0x000fe800078e02ff */
[C---:B------:R-:W-:Y:S02]  /*8870*/  IMAD R0, R4.reuse, c[0x0][0x1e4], R0 ;  /* 0x0000790004007a24 */ /* 0x040fe400078e0200 */
[----:B----4-:R-:W-:Y:S04]  /*8880*/  IMAD.WIDE.U32 R2, R4, c[0x0][0x1e0], RZ ;  /* 0x0000780004027a25 */ /* 0x010fe800078e00ff */
[----:B------:R-:W-:Y:S01]  /*8890*/  IMAD.IADD R3, R3, 0x1, R0 ;  /* 0x0000000103037824 */ /* 0x000fe200078e0200 */
[----:B-----5:R-:W-:Y:S01]  /*88a0*/  SHF.R.S32.HI R0, RZ, 0x1f, R5 ;  /* 0x0000001fff007819 */ /* 0x020fe20000011405 */
[----:B------:R1:W-:Y:S02]  /*88b0*/  STL [R1+0x2c], R5 ;  /* 0x00002c0501007387 */ /* 0x0003e40000100800 */
[C---:B------:R-:W-:Y:S04]  /*88c0*/  IMAD.WIDE.U32 R2, R5.reuse, c[0x0][0x1f0], R2 ;  /* 0x00007c0005027a25 */ /* 0x040fe800078e0002 */
[----:B--2---:R-:W-:Y:S01]  /*88d0*/  IMAD R4, R0, c[0x0][0x1f0], RZ ;  /* 0x00007c0000047a24 */ /* 0x004fe200078e02ff */
[----:B---3--:R-:W-:Y:S03]  /*88e0*/  IADD3 R0, P0, R8, R2, RZ ;  /* 0x0000000208007210 */ /* 0x008fe60007f1e0ff */
[----:B------:R-:W-:Y:S05]  /*88f0*/  IMAD R4, R5, c[0x0][0x1f4], R4 ;  /* 0x00007d0005047a24 */ /* 0x000fea00078e0204 */
[----:B------:R-:W-:Y:S02]  /*8900*/  IADD3.X R2, R6, R3, R4, P0, !PT ;  /* 0x0000000306027210 */ /* 0x000fe400007fe404 */
[C---:B------:R-:W-:Y:S04]  /*8910*/  LEA R9, P0, R0.reuse, c[0x0][0x1c8], 0x1 ;  /* 0x0000720000097a11 */ /* 0x040fe800078008ff */
[----:B------:R-:W-:Y:S02]  /*8920*/  LEA.HI.X R8, R0, c[0x0][0x1cc], R2, 0x1, P0 ;  /* 0x0000730000087a11 */ /* 0x000fe400000f0c02 */
[----:B-1----:R-:W-:Y:S04]  /*8930*/  SHF.R.S32.HI R5, RZ, 0x1f, R7 ;  /* 0x0000001fff057819 */ /* 0x002fe80000011407 */
[----:B------:R-:W-:Y:S04]  /*8940*/  LEA.HI R5, R5, R7, RZ, 0x3 ;  /* 0x0000000705057211 */ /* 0x000fe800078f18ff */
[----:B------:R-:W-:Y:S04]  /*8950*/  SHF.R.S32.HI R5, RZ, 0x3, R5 ;  /* 0x00000003ff057819 */ /* 0x000fe80000011405 */
[----:B------:R-:W-:Y:S04]  /*8960*/  IADD3 R5, -R5, 0x30, RZ ;  /* 0x0000003005057810 */ /* 0x000fe80007ffe1ff */
[----:B------:R-:W-:Y:S01]  /*8970*/  ISETP.GE.AND P0, PT, R5, 0x1, PT ;  /* 0x000000010500780c */ /* 0x000fe20003f06270 */
[----:B------:R-:W-:-:S10]  /*8980*/  BRA.DIV ~URZ, `(.L_x_1141) ;  /* 0x0000c7127f007947 */ /* 0x000fd4000b800000 */
[----:B------:R1:W2:Y:S02]  /*8990*/  SHFL.IDX PT, R4, R8, RZ, 0x181f ;  /* 0x00181fff08047589 */ /* 0x0002a400000e0000 */
.L_x_1236:
[----:B------:R-:W-:-:S05]  /*89a0*/  BRA.DIV ~URZ, `(.L_x_1142) ;  /* 0x0000c7627f007947 */ /* 0x000fca000b800000 */
[----:B------:R3:W4:Y:S02]  /*89b0*/  SHFL.IDX PT, R0, R9, RZ, 0x181f ;  /* 0x00181fff09007589 */ /* 0x00072400000e0000 */
.L_x_1237:
        /* <DEDUP_REMOVED lines=13> */
[----:B-----5:R-:W-:Y:S02]  /*8a90*/  @P0 ISETP.GE.AND P1, PT, R7, c[0x0][0x1d4], PT ;  /* 0x0000750007000a0c */ /* 0x020fe40003f26270 */
[----:B---3--:R-:W-:Y:S05]  /*8aa0*/  @P0 IADD3 R6, P2, R0, R6, RZ ;  /* 0x0000000600060210 */ /* 0x008fea0007f5e0ff */
[----:B----4-:R-:W-:Y:S06]  /*8ab0*/  @P0 IMAD.X R7, R4, 0x1, R24, P2 ;  /* 0x0000000104070824 */ /* 0x010fec00010e0618 */
[----:B------:R-:W-:Y:S01]  /*8ac0*/  @!PT LDS RZ, [RZ] ;  /* 0x00000000fffff984 */ /* 0x000fe20000000800 */
[----:B------:R-:W-:Y:S01]  /*8ad0*/  @!PT LDS RZ, [RZ] ;  /* 0x00000000fffff984 */ /* 0x000fe20000000800 */
[----:B------:R-:W-:Y:S01]  /*8ae0*/  @!PT LDS RZ, [RZ] ;  /* 0x00000000fffff984 */ /* 0x000fe20000000800 */
[----:B--2---:R2:W-:Y:S01]  /*8af0*/  @P0 LDGSTS.E.BYPASS.LTC128B.128 [R16+0x14080], [R6.64], !P1 ;  /* 0x1408000006100fae */ /* 0x0045e2000c901d46 */
[----:B------:R-:W-:Y:S02]  /*8b00*/  @P0 ISETP.GE.AND P1, PT, R3, c[0x0][0x1d4], PT ;  /* 0x0000750003000a0c */ /* 0x000fe40003f26270 */
[----:B------:R-:W-:Y:S05]  /*8b10*/  @P0 IADD3 R2, P2, R0, R2, RZ ;  /* 0x0000000200020210 */ /* 0x000fea0007f5e0ff */
[----:B------:R-:W-:Y:S06]  /*8b20*/  @P0 IMAD.X R3, R4, 0x1, R23, P2 ;  /* 0x0000000104030824 */ /* 0x000fec00010e0617 */
[----:B------:R3:W-:Y:S01]  /*8b30*/  @P0 LDGSTS.E.BYPASS.LTC128B.128 [R16+0x15880], [R2.64], !P1 ;  /* 0x1588000002100fae */ /* 0x0007e2000c901d46 */
[----:B------:R-:W-:Y:S02]  /*8b40*/  @P0 ISETP.GE.AND P1, PT, R22, c[0x0][0x1d4], PT ;  /* 0x0000750016000a0c */ /* 0x000fe40003f26270 */
[----:B---3--:R-:W-:Y:S05]  /*8b50*/  @P0 IADD3 R2, P2, R0, R21, RZ ;  /* 0x0000001500020210 */ /* 0x008fea0007f5e0ff */
[----:B------:R-:W-:Y:S06]  /*8b60*/  @P0 IMAD.X R3, R4, 0x1, R20, P2 ;  /* 0x0000000104030824 */ /* 0x000fec00010e0614 */
[----:B------:R3:W-:Y:S01]  /*8b70*/  @P0 LDGSTS.E.BYPASS.LTC128B.128 [R16+0x17080], [R2.64], !P1 ;  /* 0x1708000002100fae */ /* 0x0007e2000c901d46 */
[----:B------:R-:W-:Y:S02]  /*8b80*/  @P0 ISETP.GE.AND P1, PT, R19, c[0x0][0x1d4], PT ;  /* 0x0000750013000a0c */ /* 0x000fe40003f26270 */
[----:B---3--:R-:W-:Y:S05]  /*8b90*/  @P0 IADD3 R2, P2, R0, R18, RZ ;  /* 0x0000001200020210 */ /* 0x008fea0007f5e0ff */
[----:B------:R-:W-:Y:S06]  /*8ba0*/  @P0 IMAD.X R3, R4, 0x1, R17, P2 ;  /* 0x0000000104030824 */ /* 0x000fec00010e0611 */
[----:B------:R2:W-:Y:S01]  /*8bb0*/  @P0 LDGSTS.E.BYPASS.LTC128B.128 [R16+0x18880], [R2.64], !P1 ;  /* 0x1888000002100fae */ /* 0x0005e2000c901d46 */
[----:B------:R-:W-:Y:S01]  /*8bc0*/  ISETP.GE.AND P0, PT, R5, 0x21, PT ;  /* 0x000000210500780c */ /* 0x000fe20003f06270 */
[----:B------:R-:W-:-:S06]  /*8bd0*/  BRA.DIV ~URZ, `(.L_x_1143) ;  /* 0x0000c5927f007947 */ /* 0x000fcc000b800000 */
[----:B------:R3:W4:Y:S04]  /*8be0*/  SHFL.IDX PT, R4, R8, 0x1, 0x181f ;  /* 0x00381f0008047f89 */ /* 0x00072800000e0000 */
[----:B------:R3:W1:Y:S02]  /*8bf0*/  SHFL.IDX PT, R0, R9, 0x1, 0x181f ;  /* 0x00381f0009007f89 */ /* 0x00066400000e0000 */
.L_x_1238:
        /* <DEDUP_REMOVED lines=13> */
[----:B--2---:R-:W-:Y:S02]  /*8cd0*/  @P0 ISETP.GE.AND P1, PT, R7, c[0x0][0x1d4], PT ;  /* 0x0000750007000a0c */ /* 0x004fe40003f26270 */
[----:B-----5:R-:W-:Y:S05]  /*8ce0*/  @P0 IADD3 R6, P2, R0, R6, RZ ;  /* 0x0000000600060210 */ /* 0x020fea0007f5e0ff */
[----:B---3--:R-:W-:Y:S06]  /*8cf0*/  @P0 IMAD.X R7, R4, 0x1, R21, P2 ;  /* 0x0000000104070824 */ /* 0x008fec00010e0615 */
[----:B------:R-:W-:Y:S01]  /*8d00*/  @!PT LDS RZ, [RZ] ;  /* 0x00000000fffff984 */ /* 0x000fe20000000800 */
[----:B------:R-:W-:Y:S01]  /*8d10*/  @!PT LDS RZ, [RZ] ;  /* 0x00000000fffff984 */ /* 0x000fe20000000800 */
[----:B------:R-:W-:Y:S01]  /*8d20*/  @!PT LDS RZ, [RZ] ;  /* 0x00000000fffff984 */ /* 0x000fe20000000800 */
[----:B----4-:R1:W-:Y:S01]  /*8d30*/  @P0 LDGSTS.E.BYPASS.LTC128B.128 [R5+0x15080], [R6.64], !P1 ;  /* 0x1508000006050fae */ /* 0x0103e2000c901d46 */
[----:B------:R-:W-:Y:S02]  /*8d40*/  @P0 ISETP.GE.AND P1, PT, R3, c[0x0][0x1d4], PT ;  /* 0x0000750003000a0c */ /* 0x000fe40003f26270 */
[----:B------:R-:W-:Y:S05]  /*8d50*/  @P0 IADD3 R2, P2, R0, R2, RZ ;  /* 0x0000000200020210 */ /* 0x000fea0007f5e0ff */
[----:B------:R-:W-:Y:S06]  /*8d60*/  @P0 IMAD.X R3, R4, 0x1, R20, P2 ;  /* 0x0000000104030824 */ /* 0x000fec00010e0614 */
[----:B------:R2:W-:Y:S01]  /*8d70*/  @P0 LDGSTS.E.BYPASS.LTC128B.128 [R5+0x16880], [R2.64], !P1 ;  /* 0x1688000002050fae */ /* 0x0005e2000c901d46 */
[----:B------:R-:W-:Y:S02]  /*8d80*/  @P0 ISETP.GE.AND P1, PT, R19, c[0x0][0x1d4], PT ;  /* 0x0000750013000a0c */ /* 0x000fe40003f26270 */
[----:B--2---:R-:W-:Y:S05]  /*8d90*/  @P0 IADD3 R2, P2, R0, R18, RZ ;  /* 0x0000001200020210 */ /* 0x004fea0007f5e0ff */
[----:B------:R-:W-:Y:S06]  /*8da0*/  @P0 IMAD.X R3, R4, 0x1, R17, P2 ;  /* 0x0000000104030824 */ /* 0x000fec00010e0611 */
[----:B------:R2:W-:Y:S01]  /*8db0*/  @P0 LDGSTS.E.BYPASS.LTC128B.128 [R5+0x18080], [R2.64], !P1 ;  /* 0x1808000002050fae */ /* 0x0005e2000c901d46 */
[----:B------:R-:W-:Y:S02]  /*8dc0*/  @P0 ISETP.GE.AND P1, PT, R16, c[0x0][0x1d4], PT ;  /* 0x0000750010000a0c */ /* 0x000fe40003f26270 */
[----:B--2---:R-:W-:Y:S05]  /*8dd0*/  @P0 IADD3 R2, P2, R0, R9, RZ ;  /* 0x0000000900020210 */ /* 0x004fea0007f5e0ff */
[----:B------:R-:W-:Y:S06]  /*8de0*/  @P0 IMAD.X R3, R4, 0x1, R8, P2 ;  /* 0x0000000104030824 */ /* 0x000fec00010e0608 */
[----:B------:R1:W-:Y:S02]  /*8df0*/  @P0 LDGSTS.E.BYPASS.LTC128B.128 [R5+0x19880], [R2.64], !P1 ;  /* 0x1988000002050fae */ /* 0x0003e4000c901d46 */
.L_x_1140:
[----:B---34-:R-:W-:Y:S05]  /*8e00*/  BSYNC B0 ;  /* 0x0000000000007941 */ /* 0x018fea0003800000 */
.L_x_1139:
[----:B------:R-:W3:Y:S01]  /*8e10*/  LDL R4, [R1+0xa4] ;  /* 0x0000a40001047983 */ /* 0x000ee20000100800 */
[----:B-1----:R-:W-:Y:S03]  /*8e20*/  IMAD.MOV.U32 R7, RZ, RZ, c[0x0][0x2c4] ;  /* 0x0000b100ff077624 */ /* 0x002fe600078e00ff */
[----:B--2---:R-:W3:Y:S02]  /*8e30*/  LDL R0, [R1+0xbc] ;  /* 0x0000bc0001007983 */ /* 0x004ee40000100800 */
[----:B------:R-:W-:Y:S02]  /*8e40*/  ISETP.NE.AND P0, PT, R7, 0x1, PT ;  /* 0x000000010700780c */ /* 0x000fe40003f05270 */
[----:B------:R-:W2:Y:S04]  /*8e50*/  LDL R6, [R1+0x34] ;  /* 0x0000340001067983 */ /* 0x000ea80000100800 */
[----:B------:R-:W4:Y:S04]  /*8e60*/  LDL R5, [R1+0xb8] ;  /* 0x0000b80001057983 */ /* 0x000f280000100800 */
[----:B------:R-:W5:Y:S04]  /*8e70*/  LDL R3, [R1+0xa0] ;  /* 0x0000a00001037983 */ /* 0x000f680000100800 */
[----:B------:R-:W5:Y:S04]  /*8e80*/  LDL R2, [R1+0x9c] ;  /* 0x00009c0001027983 */ /* 0x000f680000100800 */
[----:B------:R-:W0:Y:S01]  /*8e90*/  LDGDEPBAR ;  /* 0x00000000000079af */ /* 0x000e220000000000 */
[----:B---3--:R-:W-:Y:S04]  /*8ea0*/  IMAD.IADD R4, R0, 0x1, R4 ;  /* 0x0000000100047824 */ /* 0x008fe800078e0204 */
[----:B------:R-:W-:Y:S05]  /*8eb0*/  @P0 IMAD.HI.U32 R0, R4, c[0x0][0x2c8], RZ ;  /* 0x0000b20004000a27 */ /* 0x000fea00078e00ff */
[----:B------:R-:W-:Y:S01]  /*8ec0*/  @P0 SHF.R.U32.HI R4, RZ, c[0x0][0x2cc], R0 ;  /* 0x0000b300ff040a19 */ /* 0x000fe20000011600 */
[----:B--2---:R-:W-:Y:S05]  /*8ed0*/  IMAD R0, R6, -0x30, RZ ;  /* 0xffffffd006007824 */ /* 0x004fea00078e02ff */
[----:B----4-:R-:W-:Y:S04]  /*8ee0*/  IADD3 R0, -R5, 0x1, R0 ;  /* 0x0000000105007810 */ /* 0x010fe80007ffe100 */
[----:B-----5:R-:W-:Y:S01]  /*8ef0*/  IADD3 R5, -R2, R0, R3 ;  /* 0x0000000002057210 */ /* 0x020fe20007ffe103 */
[----:B------:R-:W-:-:S05]  /*8f00*/  BRA.DIV ~URZ, `(.L_x_1144) ;  /* 0x0000c3227f007947 */ /* 0x000fca000b800000 */
[----:B------:R1:W2:Y:S02]  /*8f10*/  SHFL.IDX PT, R0, R4, RZ, 0x1c1f ;  /* 0x001c1fff04007589 */ /* 0x0002a400000e0000 */
.L_x_1239:
[----:B--2---:R-:W-:Y:S05]  /*8f20*/  IMAD.IADD R0, R5, 0x1, R0 ;  /* 0x0000000105007824 */ /* 0x004fea00078e0200 */
[C---:B------:R-:W-:Y:S02]  /*8f30*/  ISETP.GT.AND P1, PT, R0.reuse, RZ, PT ;  /* 0x000000ff0000720c */ /* 0x040fe40003f24270 */
[C---:B------:R-:W-:Y:S02]  /*8f40*/  ISETP.GT.AND P0, PT, R0.reuse, 0x1, PT ;  /* 0x000000010000780c */ /* 0x040fe40003f04270 */
[C---:B------:R-:W-:Y:S02]  /*8f50*/  ISETP.GT.AND P3, PT, R0.reuse, 0x8, PT ;  /* 0x000000080000780c */ /* 0x040fe40003f64270 */
[C---:B------:R-:W-:Y:S02]  /*8f60*/  ISETP.GT.AND P4, PT, R0.reuse, 0x9, PT ;  /* 0x000000090000780c */ /* 0x040fe40003f84270 */
[----:B------:R-:W-:Y:S02]  /*8f70*/  FSEL R6, R175, -INF , P1 ;  /* 0xff800000af067808 */ /* 0x000fe40000800000 */
[----:B------:R-:W-:Y:S02]  /*8f80*/  ISETP.GT.AND P2, PT, R0, 0x10, PT ;  /* 0x000000100000780c */ /* 0x000fe40003f44270 */
[----:B------:R-:W-:Y:S02]  /*8f90*/  FSEL R21, R174, -INF , P0 ;  /* 0xff800000ae157808 */ /* 0x000fe40000000000 */
[C---:B------:R-:W-:Y:S02]  /*8fa0*/  ISETP.GT.AND P1, PT, R0.reuse, 0x11, PT ;  /* 0x000000110000780c */ /* 0x040fe40003f24270 */
[----:B------:R-:W-:Y:S02]  /*8fb0*/  ISETP.GT.AND P0, PT, R0, 0x18, PT ;  /* 0x000000180000780c */ /* 0x000fe40003f04270 */
[----:B------:R-:W-:Y:S02]  /*8fc0*/  FSEL R20, R173, -INF , P3 ;  /* 0xff800000ad147808 */ /* 0x000fe40001800000 */
[----:B------:R-:W-:Y:S02]  /*8fd0*/  FSEL R19, R172, -INF , P4 ;  /* 0xff800000ac137808 */ /* 0x000fe40002000000 */
[C---:B------:R-:W-:Y:S02]  /*8fe0*/  ISETP.GT.AND P4, PT, R0.reuse, 0x19, PT ;  /* 0x000000190000780c */ /* 0x040fe40003f84270 */
[----:B------:R-:W-:Y:S02]  /*8ff0*/  FSEL R18, R133, -INF , P2 ;  /* 0xff80000085127808 */ /* 0x000fe40001000000 */
[----:B------:R-:W-:Y:S02]  /*9000*/  ISETP.GT.AND P3, PT, R0, 0x20, PT ;  /* 0x000000200000780c */ /* 0x000fe40003f64270 */
[----:B------:R-:W-:Y:S02]  /*9010*/  FSEL R17, R132, -INF , P1 ;  /* 0xff80000084117808 */ /* 0x000fe40000800000 */
[----:B------:R-:W-:Y:S02]  /*9020*/  ISETP.GT.AND P2, PT, R0, 0x21, PT ;  /* 0x000000210000780c */ /* 0x000fe40003f44270 */
[----:B------:R-:W-:Y:S02]  /*9030*/  FSEL R16, R12, -INF , P0 ;  /* 0xff8000000c107808 */ /* 0x000fe40000000000 */
[C---:B------:R-:W-:Y:S02]  /*9040*/  ISETP.GT.AND P1, PT, R0.reuse, 0x28, PT ;  /* 0x000000280000780c */ /* 0x040fe40003f24270 */
[----:B------:R-:W-:Y:S02]  /*9050*/  ISETP.GT.AND P0, PT, R0, 0x29, PT ;  /* 0x000000290000780c */ /* 0x000fe40003f04270 */
[----:B------:R-:W-:Y:S02]  /*9060*/  FSEL R15, R15, -INF , P4 ;  /* 0xff8000000f0f7808 */ /* 0x000fe40002000000 */
[----:B------:R-:W-:Y:S02]  /*9070*/  FSEL R14, R14, -INF , P3 ;  /* 0xff8000000e0e7808 */ /* 0x000fe40001800000 */
[----:B------:R-:W-:Y:S02]  /*9080*/  FSEL R13, R13, -INF , P2 ;  /* 0xff8000000d0d7808 */ /* 0x000fe40001000000 */
[----:B------:R-:W-:Y:S02]  /*9090*/  FSEL R12, R10, -INF , P1 ;  /* 0xff8000000a0c7808 */ /* 0x000fe40000800000 */
[----:B------:R-:W-:Y:S01]  /*90a0*/  FSEL R11, R11, -INF , P0 ;  /* 0xff8000000b0b7808 */ /* 0x000fe20000000000 */
[----:B------:R-:W-:-:S05]  /*90b0*/  BRA.DIV ~URZ, `(.L_x_1145) ;  /* 0x0000c1d27f007947 */ /* 0x000fca000b800000 */
[----:B------:R-:W2:Y:S04]  /*90c0*/  LDL.LU R173, [R1+0x28] ;  /* 0x0000280001ad7983 */ /* 0x000ea80000300800 */
[----:B------:R-:W3:Y:S04]  /*90d0*/  LDL.LU R172, [R1+0x24] ;  /* 0x0000240001ac7983 */ /* 0x000ee80000300800 */
[----:B------:R-:W4:Y:S04]  /*90e0*/  LDL.LU R3, [R1+0x20] ;  /* 0x0000200001037983 */ /* 0x000f280000300800 */
[----:B------:R-:W5:Y:S04]  /*90f0*/  LDL.LU R2, [R1+0x1c] ;  /* 0x00001c0001027983 */ /* 0x000f680000300800 */
[----:B------:R-:W1:Y:S02]  /*9100*/  SHFL.IDX PT, R0, R4, 0x1, 0x1c1f ;  /* 0x003c1f0004007f89 */ /* 0x000e6400000e0000 */
[----:B-1----:R-:W-:Y:S05]  /*9110*/  IMAD.IADD R0, R5, 0x1, R0 ;  /* 0x0000000105007824 */ /* 0x002fea00078e0200 */
[C---:B------:R-:W-:Y:S02]  /*9120*/  ISETP.GT.AND P1, PT, R0.reuse, RZ, PT ;  /* 0x000000ff0000720c */ /* 0x040fe40003f24270 */
[C---:B------:R-:W-:Y:S02]  /*9130*/  ISETP.GT.AND P0, PT, R0.reuse, 0x1, PT ;  /* 0x000000010000780c */ /* 0x040fe40003f04270 */
[C---:B------:R-:W-:Y:S02]  /*9140*/  ISETP.GT.AND P3, PT, R0.reuse, 0x8, PT ;  /* 0x000000080000780c */ /* 0x040fe40003f64270 */
[C---:B------:R-:W-:Y:S02]  /*9150*/  ISETP.GT.AND P4, PT, R0.reuse, 0x9, PT ;  /* 0x000000090000780c */ /* 0x040fe40003f84270 */
[C---:B------:R-:W-:Y:S04]  /*9160*/  ISETP.GT.AND P2, PT, R0.reuse, 0x10, PT ;  /* 0x000000100000780c */ /* 0x040fe80003f44270 */
[----:B------:R-:W-:Y:S02]  /*9170*/  FSEL R25, R171, -INF , P2 ;  /* 0xff800000ab197808 */ /* 0x000fe40001000000 */
[C---:B------:R-:W-:Y:S04]  /*9180*/  ISETP.GT.AND P2, PT, R0.reuse, 0x21, PT ;  /* 0x000000210000780c */ /* 0x040fe80003f44270 */
[----:B------:R-:W-:Y:S02]  /*9190*/  FSEL R9, R179, -INF , P2 ;  /* 0xff800000b3097808 */ /* 0x000fe40001000000 */
[----:B--2---:R-:W-:Y:S02]  /*91a0*/  FSEL R5, R173, -INF , P1 ;  /* 0xff800000ad057808 */ /* 0x004fe40000800000 */
[----:B------:R-:W-:Y:S02]  /*91b0*/  ISETP.GT.AND P1, PT, R0, 0x11, PT ;  /* 0x000000110000780c */ /* 0x000fe40003f24270 */
[----:B---3--:R-:W-:Y:S02]  /*91c0*/  FSEL R132, R172, -INF , P0 ;  /* 0xff800000ac847808 */ /* 0x008fe40000000000 */
[C---:B------:R-:W-:Y:S02]  /*91d0*/  ISETP.GT.AND P0, PT, R0.reuse, 0x18, PT ;  /* 0x000000180000780c */ /* 0x040fe40003f04270 */
[----:B----4-:R-:W-:Y:S02]  /*91e0*/  FSEL R27, R3, -INF , P3 ;  /* 0xff800000031b7808 */ /* 0x010fe40001800000 */
[----:B------:R-:W-:Y:S02]  /*91f0*/  ISETP.GT.AND P3, PT, R0, 0x20, PT ;  /* 0x000000200000780c */ /* 0x000fe40003f64270 */
[----:B-----5:R-:W-:Y:S02]  /*9200*/  FSEL R26, R2, -INF , P4 ;  /* 0xff800000021a7808 */ /* 0x020fe40002000000 */
[----:B------:R-:W-:Y:S02]  /*9210*/  ISETP.GT.AND P4, PT, R0, 0x19, PT ;  /* 0x000000190000780c */ /* 0x000fe40003f84270 */
[----:B------:R-:W-:Y:S02]  /*9220*/  FSEL R24, R170, -INF , P1 ;  /* 0xff800000aa187808 */ /* 0x000fe40000800000 */
        /* <DEDUP_REMOVED lines=37> */
[----:B------:R1:W2:Y:S02]  /*9480*/  SHFL.BFLY PT, R0, R4, 0x1, 0x1f ;  /* 0x0c201f0004007f89 */ /* 0x0002a400000e0000 */
.L_x_1240:
        /* <DEDUP_REMOVED lines=23> */
[----:B------:R-:W-:Y:S05]  /*9600*/  FFMA.FTZ R177, R15, c[0x0][0x2d0], -R2 ;  /* 0x0000b4000fb17a23 */ /* 0x000fea0000010802 */
[----:B------:R-:W1:Y:S10]  /*9610*/  MUFU.EX2 R4, R4 ;  /* 0x0000000400047308 */ /* 0x000e740000000800 */
[----:B------:R2:W-:Y:S10]  /*9620*/  MUFU.EX2 R13, R20 ;  /* 0x00000014000d7308 */ /* 0x0005f40000000800 */
[----:B------:R4:W5:Y:S01]  /*9630*/  MUFU.EX2 R12, R19 ;  /* 0x00000013000c7308 */ /* 0x0009620000000800 */
[----:B---3--:R-:W-:Y:S01]  /*9640*/  FFMA.FTZ R2, R0, R168, R11 ;  /* 0x000000a800027223 */ /* 0x008fe2000001000b */
[----:B-1----:R-:W-:Y:S01]  /*9650*/  F2FP.BF16.PACK_AB R168, R4, R11 ;  /* 0x0000000b04a8723e */ /* 0x002fe200000010ff */
[----:B------:R-:W-:Y:S01]  /*9660*/  FMUL.FTZ R16, R0, R144 ;  /* 0x0000009000107220 */ /* 0x000fe20000410000 */
[----:B------:R-:W-:Y:S01]  /*9670*/  MOV R144, R14 ;  /* 0x0000000e00907202 */ /* 0x000fe20000000f00 */
[----:B------:R-:W-:Y:S01]  /*9680*/  FADD.FTZ R6, R4, R2 ;  /* 0x0000000204067221 */ /* 0x000fe20000010000 */
[C---:B------:R-:W-:Y:S01]  /*9690*/  FSEL R2, R3.reuse, RZ, P0 ;  /* 0x000000ff03027208 */ /* 0x040fe20000000000 */
[----:B------:R-:W-:Y:S02]  /*96a0*/  FMUL.FTZ R4, R3, c[0x0][0x2d0] ;  /* 0x0000b40003047a20 */ /* 0x000fe40000410000 */
[----:B------:R-:W-:Y:S01]  /*96b0*/  FMUL.FTZ R17, R0, R145 ;  /* 0x0000009100117220 */ /* 0x000fe20000410000 */
[----:B------:R-:W-:Y:S01]  /*96c0*/  MOV R145, R169 ;  /* 0x000000a900917202 */ /* 0x000fe20000000f00 */
[----:B------:R-:W-:Y:S01]  /*96d0*/  FADD.FTZ R2, -R2, R135 ;  /* 0x0000008702027221 */ /* 0x000fe20000010100 */
[----:B------:R-:W-:Y:S01]  /*96e0*/  FSEL R4, R4, RZ, P0 ;  /* 0x000000ff04047208 */ /* 0x000fe20000000000 */
[----:B--2---:R-:W-:Y:S01]  /*96f0*/  FMUL.FTZ R20, R0, R140 ;  /* 0x0000008c00147220 */ /* 0x004fe20000410000 */
[----:B------:R-:W-:Y:S01]  /*9700*/  MOV R140, R171 ;  /* 0x000000ab008c7202 */ /* 0x000fe20000000f00 */
[----:B------:R-:W-:Y:S02]  /*9710*/  FMUL.FTZ R2, R2, c[0x0][0x2d0] ;  /* 0x0000b40002027a20 */ /* 0x000fe40000410000 */
[--C-:B------:R-:W-:Y:S02]  /*9720*/  FFMA.FTZ R172, R24, c[0x0][0x2d0], -R4.reuse ;  /* 0x0000b40018ac7a23 */ /* 0x100fe40000010804 */
[----:B------:R-:W-:Y:S02]  /*9730*/  FMUL.FTZ R24, R0, R136 ;  /* 0x0000008800187220 */ /* 0x000fe40000410000 */
[----:B------:R-:W2:Y:S01]  /*9740*/  LDL.LU R136, [R1+0x50] ;  /* 0x0000500001887983 */ /* 0x000ea20000300800 */
[--C-:B------:R-:W-:Y:S01]  /*9750*/  FFMA.FTZ R5, R5, c[0x0][0x2d0], -R4.reuse ;  /* 0x0000b40005057a23 */ /* 0x100fe20000010804 */
[----:B------:R-:W1:Y:S01]  /*9760*/  MUFU.EX2 R2, R2 ;  /* 0x0000000200027308 */ /* 0x000e620000000800 */
[--C-:B------:R-:W-:Y:S02]  /*9770*/  FFMA.FTZ R7, R7, c[0x0][0x2d0], -R4.reuse ;  /* 0x0000b40007077a23 */ /* 0x100fe40000010804 */
[--C-:B------:R-:W-:Y:S02]  /*9780*/  FFMA.FTZ R134, R26, c[0x0][0x2d0], -R4.reuse ;  /* 0x0000b4001a867a23 */ /* 0x100fe40000010804 */
[--C-:B------:R-:W-:Y:S02]  /*9790*/  FFMA.FTZ R174, R25, c[0x0][0x2d0], -R4.reuse ;  /* 0x0000b40019ae7a23 */ /* 0x100fe40000010804 */
[--C-:B------:R-:W-:Y:S02]  /*97a0*/  FFMA.FTZ R175, R23, c[0x0][0x2d0], -R4.reuse ;  /* 0x0000b40017af7a23 */ /* 0x100fe40000010804 */
[--C-:B------:R-:W-:Y:S01]  /*97b0*/  FFMA.FTZ R176, R22, c[0x0][0x2d0], -R4.reuse ;  /* 0x0000b40016b07a23 */ /* 0x100fe20000010804 */
[----:B------:R3:W-:Y:S01]  /*97c0*/  MUFU.EX2 R135, R5 ;  /* 0x0000000500877308 */ /* 0x0007e20000000800 */
[--C-:B------:R-:W-:Y:S02]  /*97d0*/  FFMA.FTZ R15, R9, c[0x0][0x2d0], -R4.reuse ;  /* 0x0000b400090f7a23 */ /* 0x100fe40000010804 */
[--C-:B----4-:R-:W-:Y:S02]  /*97e0*/  FFMA.FTZ R19, R8, c[0x0][0x2d0], -R4.reuse ;  /* 0x0000b40008137a23 */ /* 0x110fe40000010804 */
[--C-:B------:R-:W-:Y:S02]  /*97f0*/  FFMA.FTZ R11, R132, c[0x0][0x2d0], -R4.reuse ;  /* 0x0000b400840b7a23 */ /* 0x100fe40000010804 */
[--C-:B------:R-:W-:Y:S01]  /*9800*/  FFMA.FTZ R132, R27, c[0x0][0x2d0], -R4.reuse ;  /* 0x0000b4001b847a23 */ /* 0x100fe20000010804 */
[----:B------:R-:W-:Y:S01]  /*9810*/  MOV R27, R170 ;  /* 0x000000aa001b7202 */ /* 0x000fe20000000f00 */
[----:B------:R-:W-:Y:S01]  /*9820*/  FFMA.FTZ R10, R10, c[0x0][0x2d0], -R4 ;  /* 0x0000b4000a0a7a23 */ /* 0x000fe20000010804 */
[----:B-----5:R-:W-:Y:S01]  /*9830*/  F2FP.BF16.PACK_AB R170, R12, R13 ;  /* 0x0000000d0caa723e */ /* 0x020fe200000010ff */
[----:B------:R-:W-:Y:S01]  /*9840*/  FADD.FTZ R4, R13, R6 ;  /* 0x000000060d047221 */ /* 0x000fe20000010000 */
[----:B------:R-:W-:Y:S01]  /*9850*/  MUFU.EX2 R176, R176 ;  /* 0x000000b000b07308 */ /* 0x000fe20000000800 */
[----:B------:R-:W-:Y:S02]  /*9860*/  FMUL.FTZ R25, R0, R137 ;  /* 0x0000008900197220 */ /* 0x000fe40000410000 */
[C---:B-1----:R-:W-:Y:S02]  /*9870*/  FMUL.FTZ R26, R2.reuse, R138 ;  /* 0x0000008a021a7220 */ /* 0x042fe40000410000 */
[C---:B------:R-:W-:Y:S01]  /*9880*/  FMUL.FTZ R6, R2.reuse, R158 ;  /* 0x0000009e02067220 */ /* 0x040fe20000410000 */
[----:B------:R-:W-:Y:S01]  /*9890*/  MOV R158, R27 ;  /* 0x0000001b009e7202 */ /* 0x000fe20000000f00 */
[----:B------:R-:W-:Y:S02]  /*98a0*/  FMUL.FTZ R27, R2, R139 ;  /* 0x0000008b021b7220 */ /* 0x000fe40000410000 */
[----:B------:R-:W-:Y:S02]  /*98b0*/  FADD.FTZ R173, R12, R4 ;  /* 0x000000040cad7221 */ /* 0x000fe40000010000 */
[C---:B------:R-:W-:Y:S02]  /*98c0*/  FMUL.FTZ R12, R0.reuse, R148 ;  /* 0x00000094000c7220 */ /* 0x040fe40000410000 */
[----:B---3--:R-:W-:Y:S01]  /*98d0*/  FMUL.FTZ R5, R0, R157 ;  /* 0x0000009d00057220 */ /* 0x008fe20000410000 */
[----:B------:R-:W-:Y:S01]  /*98e0*/  MOV R157, R7 ;  /* 0x00000007009d7202 */ /* 0x000fe20000000f00 */
[----:B------:R-:W-:Y:S02]  /*98f0*/  FMUL.FTZ R7, R2, R159 ;  /* 0x0000009f02077220 */ /* 0x000fe40000410000 */
[----:B------:R-:W3:Y:S01]  /*9900*/  LDL R159, [R1] ;  /* 0x00000000019f7983 */ /* 0x000ee20000100800 */
[C---:B------:R-:W-:Y:S02]  /*9910*/  FMUL.FTZ R4, R0.reuse, R156 ;  /* 0x0000009c00047220 */ /* 0x040fe40000410000 */
[----:B------:R-:W-:Y:S01]  /*9920*/  FMUL.FTZ R13, R0, R149 ;  /* 0x00000095000d7220 */ /* 0x000fe20000410000 */
[----:B------:R-:W1:Y:S01]  /*9930*/  MUFU.EX2 R156, R11 ;  /* 0x0000000b009c7308 */ /* 0x000e620000000800 */
[----:B------:R-:W-:Y:S02]  /*9940*/  FMUL.FTZ R14, R2, R150 ;  /* 0x00000096020e7220 */ /* 0x000fe40000410000 */
        /* <DEDUP_REMOVED lines=13> */
[----:B------:R-:W4:Y:S01]  /*9a20*/  MUFU.EX2 R150, R134 ;  /* 0x0000008600967308 */ /* 0x000f220000000800 */
[C---:B------:R-:W-:Y:S02]  /*9a30*/  FMUL.FTZ R40, R0.reuse, R40 ;  /* 0x0000002800287220 */ /* 0x040fe40000410000 */
[----:B------:R-:W-:Y:S01]  /*9a40*/  FMUL.FTZ R41, R0, R41 ;  /* 0x0000002900297220 */ /* 0x000fe20000410000 */
[----:B-1----:R-:W-:Y:S01]  /*9a50*/  F2FP.BF16.PACK_AB R169, R156, R135 ;  /* 0x000000879ca9723e */ /* 0x002fe200000010ff */
        /* <DEDUP_REMOVED lines=57> */
[----:B-1----:R-:W-:Y:S01]  /*9df0*/  MOV R158, R0 ;  /* 0x00000000009e7202 */ /* 0x002fe20000000f00 */
        /* <DEDUP_REMOVED lines=58> */
[----:B--2---:R-:W-:Y:S02]  /*a1a0*/  FFMA.FTZ R148, R2, R136, R135 ;  /* 0x0000008802947223 */ /* 0x004fe40000010087 */
[----:B------:R-:W1:Y:S01]  /*a1b0*/  LDSM.16.MT88.4 R136, [R239] ;  /* 0x00000000ef88783b */ /* 0x000e620000004200 */
[----:B------:R-:W2:Y:S10]  /*a1c0*/  MUFU.EX2 R2, R179 ;  /* 0x000000b300027308 */ /* 0x000eb40000000800 */
[----:B------:R-:W4:Y:S10]  /*a1d0*/  MUFU.EX2 R135, R178 ;  /* 0x000000b200877308 */ /* 0x000f340000000800 */
[----:B------:R-:W-:Y:S01]  /*a1e0*/  MUFU.EX2 R179, R174 ;  /* 0x000000ae00b37308 */ /* 0x000fe20000000800 */
[----:B--2---:R-:W-:Y:S09]  /*a1f0*/  FADD.FTZ R0, R2, R0 ;  /* 0x0000000002007221 */ /* 0x004ff20000010000 */
[----:B------:R-:W2:Y:S01]  /*a200*/  MUFU.EX2 R178, R172 ;  /* 0x000000ac00b27308 */ /* 0x000ea20000000800 */
        /* <DEDUP_REMOVED lines=12> */
[----:B---3--:R1:W3:Y:S03]  /*a2d0*/  LDSM.16.MT88.4 R136, [R159] ;  /* 0x000000009f88783b */ /* 0x0082e60000004200 */
[----:B-1----:R-:W-:Y:S05]  /*a2e0*/  MOV R159, R141 ;  /* 0x0000008d009f7202 */ /* 0x002fea0000000f00 */
[----:B------:R-:W-:Y:S01]  /*a2f0*/  LDSM.16.MT88.4 R140, [R239+0x800] ;  /* 0x00080000ef8c783b */ /* 0x000fe20000004200 */
        /* <DEDUP_REMOVED lines=40> */
[----:B--2---:R-:W-:Y:S03]  /*a580*/  F2FP.BF16.PACK_AB R137, R178, R179 ;  /* 0x000000b3b289723e */ /* 0x004fe600000010ff */
        /* <DEDUP_REMOVED lines=132> */
.L_x_1133:
[----:B------:R-:W2:Y:S04]  /*add0*/  LDL R2, [R1+0x64] ;  /* 0x0000640001027983 */ /* 0x000ea80000100800 */
[----:B-1----:R-:W2:Y:S02]  /*ade0*/  LDL R0, [R1+0x24] ;  /* 0x0000240001007983 */ /* 0x002ea40000100800 */
[----:B--2---:R-:W-:-:S13]  /*adf0*/  ISETP.GE.AND P0, PT, R0, R2, PT ;  /* 0x000000020000720c */ /* 0x004fda0003f06270 */
[----:B------:R-:W-:Y:S05]  /*ae00*/  @!P0 BRA `(.L_x_1147) ;  /* 0x000033a000008947 */ /* 0x000fea0003800000 */
.L_x_1159:
[----:B------:R-:W2:Y:S01]  /*ae10*/  LDL R4, [R1+0x30] ;  /* 0x0000300001047983 */ /* 0x000ea20000100800 */
[----:B------:R-:W-:Y:S04]  /*ae20*/  DEPBAR.LE SB0, 0x0 ;  /* 0x000080000000791a */ /* 0x000fe80000000000 */
[----:B------:R-:W3:Y:S01]  /*ae30*/  LDL R6, [R1+0x98] ;  /* 0x0000980001067983 */ /* 0x000ee20000100800 */
[----:B------:R-:W-:Y:S01]  /*ae40*/  WARPSYNC 0xffffffff ;  /* 0xffffffff00007948 */ /* 0x000fe20003800000 */
[----:B------:R-:W-:Y:S02]  /*ae50*/  MOV R134, R133 ;  /* 0x0000008500867202 */ /* 0x000fe40000000f00 */
        /* <DEDUP_REMOVED lines=26> */
.L_x_1241:
[----:B--2---:R-:W2:Y:S01]  /*b000*/  LDL R5, [R1+0x38] ;  /* 0x0000380001057983 */ /* 0x004ea20000100800 */
[----:B------:R-:W-:Y:S03]  /*b010*/  BSSY B0, `(.L_x_1149) ;  /* 0x000003e000007945 */ /* 0x000fe60003800000 */
[----:B------:R-:W5:Y:S04]  /*b020*/  LDL R4, [R1+0x108] ;  /* 0x0001080001047983 */ /* 0x000f680000100800 */
[----:B----4-:R-:W4:Y:S04]  /*b030*/  LDL R13, [R1+0x18] ;  /* 0x00001800010d7983 */ /* 0x010f280000100800 */
[----:B---3--:R-:W3:Y:S04]  /*b040*/  LDL R135, [R1+0x5c] ;  /* 0x00005c0001877983 */ /* 0x008ee80000100800 */
        /* <DEDUP_REMOVED lines=8> */
[----:B------:R-:W5:Y:S01]  /*b0d0*/  SHFL.IDX PT, R2, R7, RZ, 0x181f ;  /* 0x00181fff07027589 */ /* 0x000f6200000e0000 */
[----:B--2---:R-:W-:Y:S03]  /*b0e0*/  ISETP.GE.AND P4, PT, R5, c[0x0][0x1d4], PT ;  /* 0x0000750005007a0c */ /* 0x004fe60003f86270 */
[----:B------:R-:W2:Y:S01]  /*b0f0*/  LDL R5, [R1+0x3c] ;  /* 0x00003c0001057983 */ /* 0x000ea20000100800 */
[----:B-----5:R-:W-:Y:S02]  /*b100*/  IADD3 R4, P0, R2, R4, RZ ;  /* 0x0000000402047210 */ /* 0x020fe40007f1e0ff */
[----:B---3--:R-:W-:Y:S02]  /*b110*/  ISETP.GE.AND P3, PT, R135, c[0x0][0x1d4], PT ;  /* 0x0000750087007a0c */ /* 0x008fe40003f66270 */
[----:B----4-:R-:W-:Y:S02]  /*b120*/  ISETP.GE.AND P2, PT, R12, c[0x0][0x1d4], PT ;  /* 0x000075000c007a0c */ /* 0x010fe40003f46270 */
[----:B------:R-:W3:Y:S01]  /*b130*/  S2R R12, SR_TID.X ;  /* 0x00000000000c7919 */ /* 0x000ee20000002100 */
[----:B------:R-:W-:Y:S01]  /*b140*/  ISETP.GE.AND P5, PT, R21, c[0x0][0x1d4], PT ;  /* 0x0000750015007a0c */ /* 0x000fe20003fa6270 */
[----:B--2---:R-:W-:Y:S05]  /*b150*/  IMAD.X R5, R0, 0x1, R5, P0 ;  /* 0x0000000100057824 */ /* 0x004fea00000e0605 */
[----:B------:R-:W-:Y:S01]  /*b160*/  @!PT LDS RZ, [RZ] ;  /* 0x00000000fffff984 */ /* 0x000fe20000000800 */
[----:B------:R-:W-:Y:S01]  /*b170*/  @!PT LDS RZ, [RZ] ;  /* 0x00000000fffff984 */ /* 0x000fe20000000800 */
[----:B------:R2:W-:Y:S02]  /*b180*/  LDGSTS.E.BYPASS.LTC128B.128 [R13+0x4080], [R4.64], !P4 ;  /* 0x04080000040d7fae */ /* 0x0005e4000e101d46 */
[----:B--2---:R-:W-:Y:S05]  /*b190*/  IADD3 R4, P0, R2, R23, RZ ;  /* 0x0000001702047210 */ /* 0x004fea0007f1e0ff */
[----:B------:R-:W-:Y:S05]  /*b1a0*/  IMAD.X R5, R0, 0x1, R22, P0 ;  /* 0x0000000100057824 */ /* 0x000fea00000e0616 */
[----:B------:R2:W-:Y:S02]  /*b1b0*/  LDGSTS.E.BYPASS.LTC128B.128 [R13+0x5880], [R4.64], !P3 ;  /* 0x05880000040d7fae */ /* 0x0005e4000d901d46 */
[----:B--2---:R-:W-:Y:S05]  /*b1c0*/  IADD3 R4, P0, R2, R20, RZ ;  /* 0x0000001402047210 */ /* 0x004fea0007f1e0ff */
[----:B------:R-:W-:Y:S01]  /*b1d0*/  IMAD.X R5, R0, 0x1, R15, P0 ;  /* 0x0000000100057824 */ /* 0x000fe200000e060f */
[----:B------:R-:W-:Y:S04]  /*b1e0*/  IADD3 R2, P0, R2, R3, RZ ;  /* 0x0000000302027210 */ /* 0x000fe80007f1e0ff */
[----:B------:R2:W-:Y:S01]  /*b1f0*/  LDGSTS.E.BYPASS.LTC128B.128 [R13+0x7080], [R4.64], !P5 ;  /* 0x07080000040d7fae */ /* 0x0005e2000e901d46 */
[----:B------:R-:W-:Y:S01]  /*b200*/  IMAD.X R3, R0, 0x1, R14, P0 ;  /* 0x0000000100037824 */ /* 0x000fe200000e060e */
[----:B---3--:R-:W-:Y:S04]  /*b210*/  ISETP.GT.AND P0, PT, R12, 0x7f, PT ;  /* 0x0000007f0c00780c */ /* 0x008fe80003f04270 */
[----:B------:R2:W-:Y:S09]  /*b220*/  LDGSTS.E.BYPASS.LTC128B.128 [R13+0x8880], [R2.64], !P2 ;  /* 0x08880000020d7fae */ /* 0x0005f2000d101d46 */
[----:B------:R-:W-:-:S05]  /*b230*/  @P0 BRA `(.L_x_1150) ;  /* 0x000001b000000947 */ /* 0x000fca0003800000 */
[----:B------:R-:W-:-:S05]  /*b240*/  BRA.DIV ~URZ, `(.L_x_1151) ;  /* 0x0000a5527f007947 */ /* 0x000fca000b800000 */
[----:B--2---:R2:W3:Y:S04]  /*b250*/  SHFL.IDX PT, R4, R6, 0x1, 0x181f ;  /* 0x00381f0006047f89 */ /* 0x0044e800000e0000 */
[----:B------:R2:W4:Y:S02]  /*b260*/  SHFL.IDX PT, R0, R7, 0x1, 0x181f ;  /* 0x00381f0007007f89 */ /* 0x00052400000e0000 */
.L_x_1242:
        /* <DEDUP_REMOVED lines=24> */
.L_x_1150:
[----:B------:R-:W-:Y:S05]  /*b3f0*/  BSYNC B0 ;  /* 0x0000000000007941 */ /* 0x000fea0003800000 */
.L_x_1149:
[----:B------:R-:W0:Y:S01]  /*b400*/  LDGDEPBAR ;  /* 0x00000000000079af */ /* 0x000e220000000000 */
[----:B------:R-:W-:Y:S01]  /*b410*/  WARPSYNC 0xffffffff ;  /* 0xffffffff00007948 */ /* 0x000fe20003800000 */
[C---:B-123--:R-:W-:Y:S01]  /*b420*/  HMMA.16816.F32.BF16 R4, R160.reuse, R8, RZ ;  /* 0x00000008a004723c */ /* 0x04efe200000418ff */
        /* <DEDUP_REMOVED lines=203> */
[----:B--2---:R-:W-:Y:S03]  /*c0e0*/  IMAD R2, R8, 0x30, R9 ;  /* 0x0000003008027824 */ /* 0x004fe600078e0209 */
[----:B------:R-:W2:Y:S02]  /*c0f0*/  LDL.64 R8, [R1+0x78] ;  /* 0x0000780001087983 */ /* 0x000ea40000100a00 */
[----:B---3--:R-:W-:Y:S05]  /*c100*/  IADD3 R2, R2, -0x30, R3 ;  /* 0xffffffd002027810 */ /* 0x008fea0007ffe003 */
        /* <DEDUP_REMOVED lines=33> */
.L_x_1243:
[----:B------:R-:W-:-:S05]  /*c320*/  BRA.DIV ~URZ, `(.L_x_1155) ;  /* 0x000095a27f007947 */ /* 0x000fca000b800000 */
[----:B------:R3:W4:Y:S02]  /*c330*/  SHFL.IDX PT, R0, R9, RZ, 0x181f ;  /* 0x00181fff09007589 */ /* 0x00072400000e0000 */
.L_x_1244:
        /* <DEDUP_REMOVED lines=28> */
.L_x_1245:
        /* <DEDUP_REMOVED lines=10> */
[----:B-----5:R-:W-:Y:S05]  /*c5a0*/  @P0 IMAD.X R3, R4, 0x1, R21, P1 ;  /* 0x0000000104030824 */ /* 0x020fea00008e0615 */
[----:B------:R-:W-:Y:S01]  /*c5b0*/  @!PT LDS RZ, [RZ] ;  /* 0x00000000fffff984 */ /* 0x000fe20000000800 */
[----:B------:R-:W-:Y:S01]  /*c5c0*/  @!PT LDS RZ, [RZ] ;  /* 0x00000000fffff984 */ /* 0x000fe20000000800 */
[----:B------:R-:W-:Y:S01]  /*c5d0*/  @!PT LDS RZ, [RZ] ;  /* 0x00000000fffff984 */ /* 0x000fe20000000800 */
[----:B---3--:R4:W-:Y:S02]  /*c5e0*/  @P0 LDGSTS.E.BYPASS.LTC128B.128 [R5+0x15080], [R2.64], !P4 ;  /* 0x1508000002050fae */ /* 0x0089e4000e101d46 */
[----:B----4-:R-:W-:Y:S05]  /*c5f0*/  @P0 IADD3 R2, P1, R0, R20, RZ ;  /* 0x0000001400020210 */ /* 0x010fea0007f3e0ff */
[----:B------:R-:W-:Y:S01]  /*c600*/  @P0 IMAD.X R3, R4, 0x1, R7, P1 ;  /* 0x0000000104030824 */ /* 0x000fe200008e0607 */
[----:B------:R-:W-:Y:S04]  /*c610*/  @P0 IADD3 R6, P1, R0, R6, RZ ;  /* 0x0000000600060210 */ /* 0x000fe80007f3e0ff */
[----:B------:R1:W-:Y:S01]  /*c620*/  @P0 LDGSTS.E.BYPASS.LTC128B.128 [R5+0x16880], [R2.64], !P3 ;  /* 0x1688000002050fae */ /* 0x0003e2000d901d46 */
[----:B------:R-:W-:Y:S05]  /*c630*/  @P0 IMAD.X R7, R4, 0x1, R19, P1 ;  /* 0x0000000104070824 */ /* 0x000fea00008e0613 */
[----:B------:R2:W-:Y:S01]  /*c640*/  @P0 LDGSTS.E.BYPASS.LTC128B.128 [R5+0x18080], [R6.64], !P5 ;  /* 0x1808000006050fae */ /* 0x0005e2000e901d46 */
[----:B-1----:R-:W-:Y:S05]  /*c650*/  @P0 IADD3 R2, P1, R0, R9, RZ ;  /* 0x0000000900020210 */ /* 0x002fea0007f3e0ff */
[----:B------:R-:W-:Y:S05]  /*c660*/  @P0 IMAD.X R3, R4, 0x1, R8, P1 ;  /* 0x0000000104030824 */ /* 0x000fea00008e0608 */
[----:B------:R2:W-:Y:S03]  /*c670*/  @P0 LDGSTS.E.BYPASS.LTC128B.128 [R5+0x19880], [R2.64], !P2 ;  /* 0x1988000002050fae */ /* 0x0005e6000d101d46 */
.L_x_1153:
[----:B--234-:R-:W-:Y:S05]  /*c680*/  BSYNC B0 ;  /* 0x0000000000007941 */ /* 0x01cfea0003800000 */
.L_x_1152:
        /* <DEDUP_REMOVED lines=29> */
.L_x_1246:
[----:B-12---:R-:W-:Y:S01]  /*c860*/  FMNMX.FTZ R4, R4, R0, !PT ;  /* 0x0000000004047209 */ /* 0x006fe20007810000 */
[----:B------:R-:W-:-:S05]  /*c870*/  BRA.DIV ~URZ, `(.L_x_1158) ;  /* 0x000091b27f007947 */ /* 0x000fca000b800000 */
[----:B------:R-:W1:Y:S02]  /*c880*/  SHFL.BFLY PT, R0, R4, 0x1, 0x1f ;  /* 0x0c201f0004007f89 */ /* 0x000e6400000e0000 */
[----:B-1----:R-:W-:Y:S02]  /*c890*/  FMNMX.FTZ R133, R4, R0, !PT ;  /* 0x0000000004857209 */ /* 0x002fe40007810000 */
[----:B------:R-:W1:Y:S02]  /*c8a0*/  SHFL.BFLY PT, R0, R5, 0x2, 0x1f ;  /* 0x0c401f0005007f89 */ /* 0x000e6400000e0000 */
[----:B-1----:R-:W-:Y:S05]  /*c8b0*/  FMNMX.FTZ R4, R5, R0, !PT ;  /* 0x0000000005047209 */ /* 0x002fea0007810000 */
[----:B------:R1:W2:Y:S02]  /*c8c0*/  SHFL.BFLY PT, R0, R4, 0x1, 0x1f ;  /* 0x0c201f0004007f89 */ /* 0x0002a400000e0000 */
.L_x_1247:
        /* <DEDUP_REMOVED lines=398> */
.L_x_1147:
[----:B------:R-:W-:Y:S05]  /*e1b0*/  BRA.DIV ~URZ, `(.L_x_1160) ;  /* 0x000079427f007947 */ /* 0x000fea000b800000 */
[----:B------:R-:W2:Y:S04]  /*e1c0*/  LDL R2, [R1+0x54] ;  /* 0x0000540001027983 */ /* 0x000ea80000100800 */
[----:B--2---:R1:W2:Y:S02]  /*e1d0*/  SHFL.BFLY PT, R0, R2, 0x2, 0x1f ;  /* 0x0c401f0002007f89 */ /* 0x0042a400000e0000 */
.L_x_1248:
[----:B-1----:R-:W3:Y:S02]  /*e1e0*/  LDL.LU R2, [R1+0x54] ;  /* 0x0000540001027983 */ /* 0x002ee40000300800 */
[----:B--23--:R-:W-:Y:S01]  /*e1f0*/  FADD.FTZ R5, R0, R2 ;  /* 0x0000000200057221 */ /* 0x00cfe20000010000 */
[----:B------:R-:W-:Y:S05]  /*e200*/  BRA.DIV ~URZ, `(.L_x_1161) ;  /* 0x000079427f007947 */ /* 0x000fea000b800000 */
[----:B------:R-:W2:Y:S04]  /*e210*/  LDL.LU R2, [R1+0x50] ;  /* 0x0000500001027983 */ /* 0x000ea80000300800 */
[----:B--2---:R-:W1:Y:S02]  /*e220*/  SHFL.BFLY PT, R0, R2, 0x2, 0x1f ;  /* 0x0c401f0002007f89 */ /* 0x004e6400000e0000 */
[----:B-1----:R-:W-:-:S02]  /*e230*/  FADD.FTZ R4, R0, R2 ;  /* 0x0000000200047221 */ /* 0x002fc40000010000 */
[----:B------:R-:W1:Y:S04]  /*e240*/  SHFL.BFLY PT, R0, R5, 0x1, 0x1f ;  /* 0x0c201f0005007f89 */ /* 0x000e6800000e0000 */
[----:B------:R2:W3:Y:S01]  /*e250*/  SHFL.BFLY PT, R3, R4, 0x1, 0x1f ;  /* 0x0c201f0004037f89 */ /* 0x0004e200000e0000 */
[----:B-1----:R-:W-:-:S05]  /*e260*/  FADD.FTZ R5, R5, R0 ;  /* 0x0000000005057221 */ /* 0x002fca0000010000 */
.L_x_1249:
        /* <DEDUP_REMOVED lines=148> */
.L_x_1120:
        /* <DEDUP_REMOVED lines=19> */
.L_x_1163:
[----:B-1----:R-:W-:Y:S05]  /*ece0*/  BSYNC B0 ;  /* 0x0000000000007941 */ /* 0x002fea0003800000 */
.L_x_1162:
        /* <DEDUP_REMOVED lines=166> */
.L_x_1166:
        /* <DEDUP_REMOVED lines=12> */
[----:B-----5:R-:W-:-:S07]  /*f810*/  SHF.R.S32.HI R11, RZ, 0x1f, R0 ;  /* 0x0000001fff0b7819 */ /* 0x020fce0000011400 */
[----:B------:R-:W1:Y:S08]  /*f820*/  LDC.64 R12, c[0x0][R15+0x168] ;  /* 0x00005a000f0c7b82 */ /* 0x000e700000000a00 */
[----:B------:R-:W1:Y:S01]  /*f830*/  LDC.64 R16, c[0x0][R15+0x178] ;  /* 0x00005e000f107b82 */ /* 0x000e620000000a00 */
[----:B--2---:R-:W-:Y:S02]  /*f840*/  SEL R8, R6, RZ, !P0 ;  /* 0x000000ff06087207 */ /* 0x004fe40004000000 */
[----:B---3--:R-:W-:-:S02]  /*f850*/  LOP3.LUT R10, R3, 0xffff, RZ, 0xc0, !PT ;  /* 0x0000ffff030a7812 */ /* 0x008fc400078ec0ff */
[----:B----4-:R-:W-:Y:S01]  /*f860*/  SEL R3, R2, RZ, !P0 ;  /* 0x000000ff02037207 */ /* 0x010fe20004000000 */
[----:B-1----:R-:W-:Y:S02]  /*f870*/  IMAD R2, R5, R8, RZ ;  /* 0x0000000805027224 */ /* 0x002fe400078e02ff */
[----:B------:R-:W-:Y:S02]  /*f880*/  IMAD R6, R13, R10, RZ ;  /* 0x0000000a0d067224 */ /* 0x000fe400078e02ff */
[C---:B------:R-:W-:Y:S02]  /*f890*/  IMAD R7, R4.reuse, R3, R2 ;  /* 0x0000000304077224 */ /* 0x040fe400078e0202 */
[----:B------:R-:W-:-:S04]  /*f8a0*/  IMAD.WIDE.U32 R2, R4, R8, RZ ;  /* 0x0000000804027225 */ /* 0x000fc800078e00ff */
[----:B------:R-:W-:-:S04]  /*f8b0*/  IMAD.WIDE.U32 R4, R12, R10, RZ ;  /* 0x0000000a0c047225 */ /* 0x000fc800078e00ff */
[----:B------:R-:W-:Y:S01]  /*f8c0*/  IMAD.IADD R7, R3, 0x1, R7 ;  /* 0x0000000103077824 */ /* 0x000fe200078e0207 */
[----:B------:R-:W-:Y:S01]  /*f8d0*/  IADD3 R12, P1, P0, R2, R4, R0 ;  /* 0x00000004020c7210 */ /* 0x000fe2000783e000 */
[----:B------:R-:W-:Y:S02]  /*f8e0*/  IMAD.MOV.U32 R2, RZ, RZ, c[0x0][0x4e8] ;  /* 0x00013a00ff027624 */ /* 0x000fe400078e00ff */
[----:B------:R-:W-:Y:S02]  /*f8f0*/  IMAD.IADD R4, R5, 0x1, R6 ;  /* 0x0000000105047824 */ /* 0x000fe400078e0206 */
[----:B------:R-:W-:Y:S01]  /*f900*/  IMAD.IADD R9, R9, 0x1, R110 ;  /* 0x0000000109097824 */ /* 0x000fe200078e026e */
[----:B------:R-:W-:Y:S02]  /*f910*/  ISETP.NE.AND P3, PT, R2, 0x1, PT ;  /* 0x000000010200780c */ /* 0x000fe40003f65270 */
[----:B------:R-:W-:Y:S02]  /*f920*/  SEL R2, R107, RZ, P2 ;  /* 0x000000ff6b027207 */ /* 0x000fe40001000000 */
[----:B------:R-:W-:-:S03]  /*f930*/  IADD3.X R7, R7, R4, R11, P1, P0 ;  /* 0x0000000407077210 */ /* 0x000fc60000fe040b */
        /* <DEDUP_REMOVED lines=8> */
[--C-:B------:R-:W-:Y:S01]  /*f9c0*/  SHF.R.S32.HI R3, RZ, 0x1f, R2.reuse ;  /* 0x0000001fff037819 */ /* 0x100fe20000011402 */
[----:B------:R-:W3:Y:S01]  /*f9d0*/  S2R R111, SR_TID.X ;  /* 0x00000000006f7919 */ /* 0x000ee20000002100 */
[----:B------:R-:W-:Y:S02]  /*f9e0*/  IMAD.MOV R2, RZ, RZ, -R2 ;  /* 0x000000ffff027224 */ /* 0x000fe400078e0a02 */
[----:B------:R-:W-:Y:S02]  /*f9f0*/  IMAD.IADD R6, R5, 0x1, R6 ;  /* 0x0000000105067824 */ /* 0x000fe400078e0206 */
[----:B------:R-:W-:-:S03]  /*fa00*/  IMAD R2, R2, c[0x0][0x4e8], R9 ;  /* 0x00013a0002027a24 */ /* 0x000fc600078e0209 */
[----:B------:R-:W-:Y:S02]  /*fa10*/  IADD3.X R5, R3, R7, R6, P1, P0 ;  /* 0x0000000703057210 */ /* 0x000fe40000fe0406 */
[----:B------:R-:W-:Y:S02]  /*fa20*/  SHF.R.S32.HI R6, RZ, 0x1f, R2 ;  /* 0x0000001fff067819 */ /* 0x000fe40000011402 */
[----:B---3--:R-:W-:-:S04]  /*fa30*/  SHF.R.S32.HI R107, RZ, 0x1f, R111 ;  /* 0x0000001fff6b7819 */ /* 0x008fc8000001146f */
[----:B------:R-:W-:Y:S01]  /*fa40*/  LEA.HI R107, R107, R111, RZ, 0x5 ;  /* 0x0000006f6b6b7211 */ /* 0x000fe200078f28ff */
        /* <DEDUP_REMOVED lines=9> */
[----:B------:R-:W-:Y:S02]  /*fae0*/  LOP3.LUT R107, R107, 0xffffffe0, RZ, 0xc0, !PT ;  /* 0xffffffe06b6b7812 */ /* 0x000fe400078ec0ff */
[----:B------:R-:W-:Y:S01]  /*faf0*/  LEA.HI.X R2, R2, R5, R3, 0x2, P0 ;  /* 0x0000000502027211 */ /* 0x000fe200000f1403 */
[----:B------:R-:W-:Y:S02]  /*fb00*/  SHFL.IDX PT, R6, R4, RZ, 0x1c1f ;  /* 0x001c1fff04067589 */ /* 0x000fe400000e0000 */
[----:B------:R-:W-:-:S02]  /*fb10*/  IMAD.IADD R107, R111, 0x1, -R107 ;  /* 0x000000016f6b7824 */ /* 0x000fc400078e0a6b */
[----:B------:R-:W1:Y:S01]  /*fb20*/  SHFL.IDX PT, R7, R2, RZ, 0x1c1f ;  /* 0x001c1fff02077589 */ /* 0x000e6200000e0000 */
[----:B------:R-:W-:-:S03]  /*fb30*/  IMAD R13, R14, c[0x0][0x4e8], RZ ;  /* 0x00013a000e0d7a24 */ /* 0x000fc600078e02ff */
[----:B------:R-:W-:Y:S01]  /*fb40*/  SHFL.IDX PT, R4, R4, 0x1, 0x1c1f ;  /* 0x003c1f0004047f89 */ /* 0x000fe200000e0000 */
[----:B------:R-:W-:-:S03]  /*fb50*/  LOP3.LUT P0, RZ, R107, 0x3, RZ, 0xc0, !PT ;  /* 0x000000036bff7812 */ /* 0x000fc6000780c0ff */
[----:B------:R2:W3:Y:S02]  /*fb60*/  SHFL.IDX PT, R5, R2, 0x1, 0x1c1f ;  /* 0x003c1f0002057f89 */ /* 0x0004e400000e0000 */
        /* <DEDUP_REMOVED lines=15> */
[----:B------:R-:W-:Y:S02]  /*fc60*/  IMAD R0, R0, c[0x0][0x3a4], R11 ;  /* 0x0000e90000007a24 */ /* 0x000fe400078e020b */
[----:B------:R-:W-:-:S03]  /*fc70*/  IMAD R5, R5, c[0x0][0x3f0], RZ ;  /* 0x0000fc0005057a24 */ /* 0x000fc600078e02ff */
[----:B------:R-:W-:Y:S01]  /*fc80*/  IADD3 R3, R3, R0, RZ ;  /* 0x0000000003037210 */ /* 0x000fe20007ffe0ff */
[----:B------:R-:W-:-:S04]  /*fc90*/  IMAD R7, R8, c[0x0][0x3f4], R5 ;  /* 0x0000fd0008077a24 */ /* 0x000fc800078e0205 */
[----:B------:R-:W-:-:S04]  /*fca0*/  IMAD.WIDE.U32 R2, R10, c[0x0][0x3e8], R2 ;  /* 0x0000fa000a027a25 */ /* 0x000fc800078e0002 */
[----:B------:R-:W-:-:S04]  /*fcb0*/  IMAD R3, R10, c[0x0][0x3ec], R3 ;  /* 0x0000fb000a037a24 */ /* 0x000fc800078e0203 */
[----:B------:R-:W-:-:S05]  /*fcc0*/  IMAD.WIDE.U32 R2, R8, c[0x0][0x3f0], R2 ;  /* 0x0000fc0008027a25 */ /* 0x000fca00078e0002 */
[----:B------:R-:W-:Y:S02]  /*fcd0*/  IADD3 R3, R3, R7, RZ ;  /* 0x0000000703037210 */ /* 0x000fe40007ffe0ff */
[----:B--2---:R-:W-:Y:S01]  /*fce0*/  IADD3 R4, R16, R110, RZ ;  /* 0x0000006e10047210 */ /* 0x004fe20007ffe0ff */
[----:B---3--:R1:W2:Y:S04]  /*fcf0*/  LDS.128 R28, [R107+0x80] ;  /* 0x000080006b1c7984 */ /* 0x0082a80000000c00 */
[----:B------:R-:W-:Y:S01]  /*fd00*/  @P3 IMAD.HI.U32 R6, R4, c[0x0][0x4ec], RZ ;  /* 0x00013b0004063a27 */ /* 0x000fe200078e00ff */
[----:B------:R-:W-:Y:S01]  /*fd10*/  MOV R0, R4 ;  /* 0x0000000400007202 */ /* 0x000fe20000000f00 */
[----:B------:R1:W3:Y:S03]  /*fd20*/  LDS.128 R44, [R107+0x1080] ;  /* 0x001080006b2c7984 */ /* 0x0002e60000000c00 */
[----:B------:R-:W-:Y:S01]  /*fd30*/  @P3 SHF.R.U32.HI R0, RZ, c[0x0][0x4f0], R6 ;  /* 0x00013c00ff003a19 */ /* 0x000fe20000011606 */
[----:B------:R1:W4:Y:S03]  /*fd40*/  LDS.128 R60, [R107+0x2080] ;  /* 0x002080006b3c7984 */ /* 0x0003260000000c00 */
[----:B------:R-:W-:Y:S01]  /*fd50*/  SHF.R.S32.HI R6, RZ, 0x1f, R0 ;  /* 0x0000001fff067819 */ /* 0x000fe20000011400 */
[C---:B------:R-:W-:Y:S01]  /*fd60*/  IMAD.WIDE.U32 R2, R0.reuse, c[0x0][0x3e0], R2 ;  /* 0x0000f80000027a25 */ /* 0x040fe200078e0002 */
[----:B------:R1:W1:Y:S01]  /*fd70*/  LDS.128 R72, [R107+0x3080] ;  /* 0x003080006b487984 */ /* 0x0002620000000c00 */
[----:B------:R-:W-:-:S02]  /*fd80*/  IADD3 R5, -R0, RZ, RZ ;  /* 0x000000ff00057210 */ /* 0x000fc40007ffe1ff */
[----:B------:R-:W-:Y:S01]  /*fd90*/  IMAD R6, R6, c[0x0][0x3e0], RZ ;  /* 0x0000f80006067a24 */ /* 0x000fe200078e02ff */
[----:B------:R1:W1:Y:S02]  /*fda0*/  LDS.128 R24, [R107+0x4080] ;  /* 0x004080006b187984 */ /* 0x0002640000000c00 */
[----:B------:R-:W-:Y:S02]  /*fdb0*/  IMAD R4, R5, c[0x0][0x4e8], R4 ;  /* 0x00013a0005047a24 */ /* 0x000fe400078e0204 */
[----:B------:R1:W1:Y:S01]  /*fdc0*/  LDS.128 R40, [R107+0x5080] ;  /* 0x005080006b287984 */ /* 0x0002620000000c00 */
[----:B------:R-:W-:Y:S02]  /*fdd0*/  IMAD R5, R0, c[0x0][0x3e4], R6 ;  /* 0x0000f90000057a24 */ /* 0x000fe400078e0206 */
[----:B------:R-:W-:Y:S01]  /*fde0*/  SHF.R.S32.HI R0, RZ, 0x1f, R4 ;  /* 0x0000001fff007819 */ /* 0x000fe20000011404 */
[----:B------:R1:W1:Y:S02]  /*fdf0*/  LDS.128 R56, [R107+0x6080] ;  /* 0x006080006b387984 */ /* 0x0002640000000c00 */
[----:B------:R-:W-:-:S02]  /*fe00*/  IADD3 R3, R3, R5, RZ ;  /* 0x0000000503037210 */ /* 0x000fc40007ffe0ff */
[----:B------:R1:W1:Y:S01]  /*fe10*/  LDS.128 R68, [R107+0x7080] ;  /* 0x007080006b447984 */ /* 0x0002620000000c00 */
[----:B------:R-:W-:Y:S02]  /*fe20*/  IMAD R0, R0, c[0x0][0x3d8], RZ ;  /* 0x0000f60000007a24 */ /* 0x000fe400078e02ff */
[C---:B------:R-:W-:Y:S01]  /*fe30*/  IMAD.WIDE.U32 R2, R4.reuse, c[0x0][0x3d8], R2 ;  /* 0x0000f60004027a25 */ /* 0x040fe200078e0002 */
[----:B------:R1:W1:Y:S03]  /*fe40*/  LDS.128 R20, [R107+0x8080] ;  /* 0x008080006b147984 */ /* 0x0002660000000c00 */
[----:B------:R-:W-:Y:S01]  /*fe50*/  IMAD R0, R4, c[0x0][0x3dc], R0 ;  /* 0x0000f70004007a24 */ /* 0x000fe200078e0200 */
[----:B------:R1:W1:Y:S01]  /*fe60*/  LDS.128 R36, [R107+0x9080] ;  /* 0x009080006b247984 */ /* 0x0002620000000c00 */
[----:B------:R-:W-:-:S03]  /*fe70*/  LEA R14, P0, R2, c[0x0][0x380], 0x1 ;  /* 0x0000e000020e7a11 */ /* 0x000fc600078008ff */
[----:B------:R1:W1:Y:S01]  /*fe80*/  LDS.128 R52, [R107+0xa080] ;  /* 0x00a080006b347984 */ /* 0x0002620000000c00 */
[----:B------:R-:W-:-:S03]  /*fe90*/  IADD3 R0, R3, R0, RZ ;  /* 0x0000000003007210 */ /* 0x000fc60007ffe0ff */
[----:B------:R1:W1:Y:S01]  /*fea0*/  LDS.128 R64, [R107+0xb080] ;  /* 0x00b080006b407984 */ /* 0x0002620000000c00 */
[----:B------:R-:W-:-:S03]  /*feb0*/  LEA.HI.X R5, R2, c[0x0][0x384], R0, 0x1, P0 ;  /* 0x0000e10002057a11 */ /* 0x000fc600000f0c00 */
[----:B------:R1:W1:Y:S04]  /*fec0*/  LDS.128 R16, [R107+0xc080] ;  /* 0x00c080006b107984 */ /* 0x0002680000000c00 */
[----:B------:R1:W1:Y:S04]  /*fed0*/  LDS.128 R32, [R107+0xd080] ;  /* 0x00d080006b207984 */ /* 0x0002680000000c00 */
[----:B------:R1:W1:Y:S04]  /*fee0*/  LDS.128 R48, [R107+0xe080] ;  /* 0x00e080006b307984 */ /* 0x0002680000000c00 */
[----:B------:R1:W1:Y:S01]  /*fef0*/  LDS.128 R76, [R107+0xf080] ;  /* 0x00f080006b4c7984 */ /* 0x0002620000000c00 */
[----:B------:R-:W-:Y:S05]  /*ff00*/  BRA.DIV ~URZ, `(.L_x_1168) ;  /* 0x00005d427f007947 */ /* 0x000fea000b800000 */
[----:B--234-:R2:W3:Y:S02]  /*ff10*/  SHFL.IDX PT, R4, R5, RZ, 0x181f ;  /* 0x00181fff05047589 */ /* 0x01c4e400000e0000 */
.L_x_1250:
[----:B------:R-:W-:Y:S05]  /*ff20*/  BRA.DIV ~URZ, `(.L_x_1169) ;  /* 0x00005d927f007947 */ /* 0x000fea000b800000 */
[----:B------:R4:W2:Y:S02]  /*ff30*/  SHFL.IDX PT, R0, R14, RZ, 0x181f ;  /* 0x00181fff0e007589 */ /* 0x0008a400000e0000 */
.L_x_1251:
        /* <DEDUP_REMOVED lines=33> */
.L_x_1171:
[----:B------:R-:W-:Y:S05]  /*10150*/  BSYNC B0 ;  /* 0x0000000000007941 */ /* 0x000fea0003800000 */
.L_x_1170:
[----:B------:R-:W-:Y:S05]  /*10160*/  BRA.DIV ~URZ, `(.L_x_1172) ;  /* 0x00005bb27f007947 */ /* 0x000fea000b800000 */
[----:B---3--:R3:W4:Y:S04]  /*10170*/  SHFL.IDX PT, R4, R5, 0x1, 0x181f ;  /* 0x00381f0005047f89 */ /* 0x00872800000e0000 */
[----:B--2---:R3:W2:Y:S02]  /*10180*/  SHFL.IDX PT, R0, R14, 0x1, 0x181f ;  /* 0x00381f000e007f89 */ /* 0x0046a400000e0000 */
.L_x_1252:
        /* <DEDUP_REMOVED lines=28> */
.L_x_1174:
[----:B------:R-:W-:Y:S05]  /*10350*/  BSYNC B0 ;  /* 0x0000000000007941 */ /* 0x000fea0003800000 */
.L_x_1173:
[----:B------:R-:W-:Y:S05]  /*10360*/  BRA.DIV ~URZ, `(.L_x_1175) ;  /* 0x00005a727f007947 */ /* 0x000fea000b800000 */
[----:B----4-:R4:W3:Y:S02]  /*10370*/  SHFL.IDX PT, R4, R5, 0x2, 0x181f ;  /* 0x00581f0005047f89 */ /* 0x0108e400000e0000 */
.L_x_1253:
[----:B------:R-:W-:Y:S05]  /*10380*/  BRA.DIV ~URZ, `(.L_x_1176) ;  /* 0x00005ac27f007947 */ /* 0x000fea000b800000 */
[----:B--2---:R2:W4:Y:S02]  /*10390*/  SHFL.IDX PT, R0, R14, 0x2, 0x181f ;  /* 0x00581f000e007f89 */ /* 0x00452400000e0000 */
.L_x_1254:
        /* <DEDUP_REMOVED lines=28> */
.L_x_1178:
[----:B------:R-:W-:Y:S05]  /*10560*/  BSYNC B0 ;  /* 0x0000000000007941 */ /* 0x000fea0003800000 */
.L_x_1177:
[----:B------:R-:W-:Y:S05]  /*10570*/  BRA.DIV ~URZ, `(.L_x_1179) ;  /* 0x000059327f007947 */ /* 0x000fea000b800000 */
[----:B---3--:R3:W1:Y:S04]  /*10580*/  SHFL.IDX PT, R4, R5, 0x3, 0x181f ;  /* 0x00781f0005047f89 */ /* 0x00866800000e0000 */
[----:B----4-:R3:W4:Y:S02]  /*10590*/  SHFL.IDX PT, R0, R14, 0x3, 0x181f ;  /* 0x00781f000e007f89 */ /* 0x01072400000e0000 */
.L_x_1255:
        /* <DEDUP_REMOVED lines=29> */
.L_x_1167:
[----:B-1----:R-:W2:Y:S01]  /*10770*/  LDL.LU R5, [R1+0xf8] ;  /* 0x0000f80001057983 */ /* 0x002ea20000300800 */
[----:B------:R-:W-:-:S04]  /*10780*/  IMAD R2, R11, c[0x0][0x408], RZ ;  /* 0x000102000b027a24 */ /* 0x000fc800078e02ff */
[C---:B------:R-:W-:Y:S02]  /*10790*/  IMAD R4, R0.reuse, c[0x0][0x40c], R2 ;  /* 0x0001030000047a24 */ /* 0x040fe400078e0202 */
[----:B------:R-:W-:Y:S01]  /*107a0*/  IMAD.WIDE.U32 R2, R0, c[0x0][0x408], RZ ;  /* 0x0001020000027a25 */ /* 0x000fe200078e00ff */
[----:B------:R-:W-:-:S04]  /*107b0*/  SHF.R.S32.HI R0, RZ, 0x1f, R8 ;  /* 0x0000001fff007819 */ /* 0x000fc80000011408 */
[----:B------:R-:W-:Y:S01]  /*107c0*/  IADD3 R3, R3, R4, RZ ;  /* 0x0000000403037210 */ /* 0x000fe20007ffe0ff */
[----:B------:R-:W-:Y:S02]  /*107d0*/  IMAD R0, R0, c[0x0][0x440], RZ ;  /* 0x0001100000007a24 */ /* 0x000fe400078e02ff */
[----:B------:R-:W-:-:S04]  /*107e0*/  @P3 IMAD.HI.U32 R4, R9, c[0x0][0x4ec], RZ ;  /* 0x00013b0009043a27 */ /* 0x000fc800078e00ff */
        /* <DEDUP_REMOVED lines=25> */
.L_x_1256:
[----:B------:R-:W-:Y:S05]  /*10980*/  BRA.DIV ~URZ, `(.L_x_1182) ;  /* 0x000056527f007947 */ /* 0x000fea000b800000 */
[----:B------:R3:W4:Y:S02]  /*10990*/  SHFL.IDX PT, R0, R12, RZ, 0x1c1f ;  /* 0x001c1fff0c007589 */ /* 0x00072400000e0000 */
.L_x_1257:
        /* <DEDUP_REMOVED lines=194> */
.L_x_1184:
[----:B------:R-:W-:Y:S05]  /*115c0*/  BSYNC B0 ;  /* 0x0000000000007941 */ /* 0x000fea0003800000 */
.L_x_1183:
[----:B------:R-:W-:Y:S05]  /*115d0*/  BRA.DIV ~URZ, `(.L_x_1185) ;  /* 0x00004a627f007947 */ /* 0x000fea000b800000 */
[----:B--2---:R2:W1:Y:S04]  /*115e0*/  SHFL.IDX PT, R4, R5, 0x1, 0x1c1f ;  /* 0x003c1f0005047f89 */ /* 0x00446800000e0000 */
[----:B----4-:R2:W4:Y:S02]  /*115f0*/  SHFL.IDX PT, R0, R12, 0x1, 0x1c1f ;  /* 0x003c1f000c007f89 */ /* 0x01052400000e0000 */
.L_x_1258:
        /* <DEDUP_REMOVED lines=212> */
.L_x_1165:
        /* <DEDUP_REMOVED lines=22> */
.L_x_1186:
        /* <DEDUP_REMOVED lines=60> */
.L_x_1188:
[----:B------:R-:W-:Y:S05]  /*12860*/  BSYNC B0 ;  /* 0x0000000000007941 */ /* 0x000fea0003800000 */
.L_x_1187:
        /* <DEDUP_REMOVED lines=36> */
.L_x_1259:
[----:B------:R-:W-:Y:S05]  /*12ab0*/  BRA.DIV ~URZ, `(.L_x_1190) ;  /* 0x000036b27f007947 */ /* 0x000fea000b800000 */
[----:B------:R3:W4:Y:S02]  /*12ac0*/  SHFL.IDX PT, R0, R14, RZ, 0x181f ;  /* 0x00181fff0e007589 */ /* 0x00072400000e0000 */
.L_x_1260:
        /* <DEDUP_REMOVED lines=34> */
.L_x_1192:
[----:B------:R-:W-:Y:S05]  /*12cf0*/  BSYNC B0 ;  /* 0x0000000000007941 */ /* 0x000fea0003800000 */
.L_x_1191:
[----:B------:R-:W-:Y:S05]  /*12d00*/  BRA.DIV ~URZ, `(.L_x_1193) ;  /* 0x000034c27f007947 */ /* 0x000fea000b800000 */
[----:B--2---:R2:W1:Y:S04]  /*12d10*/  SHFL.IDX PT, R4, R5, 0x1, 0x181f ;  /* 0x00381f0005047f89 */ /* 0x00446800000e0000 */
[----:B----4-:R2:W4:Y:S02]  /*12d20*/  SHFL.IDX PT, R0, R14, 0x1, 0x181f ;  /* 0x00381f000e007f89 */ /* 0x01052400000e0000 */
.L_x_1261:
        /* <DEDUP_REMOVED lines=28> */
.L_x_1195:
[----:B------:R-:W-:Y:S05]  /*12ef0*/  BSYNC B0 ;  /* 0x0000000000007941 */ /* 0x000fea0003800000 */
.L_x_1194:
[----:B------:R-:W-:Y:S05]  /*12f00*/  BRA.DIV ~URZ, `(.L_x_1196) ;  /* 0x000033827f007947 */ /* 0x000fea000b800000 */
[----:B------:R1:W2:Y:S02]  /*12f10*/  SHFL.IDX PT, R4, R5, 0x2, 0x181f ;  /* 0x00581f0005047f89 */ /* 0x0002a400000e0000 */
.L_x_1262:
[----:B------:R-:W-:Y:S05]  /*12f20*/  BRA.DIV ~URZ, `(.L_x_1197) ;  /* 0x000033d27f007947 */ /* 0x000fea000b800000 */
[----:B----4-:R4:W1:Y:S02]  /*12f30*/  SHFL.IDX PT, R0, R14, 0x2, 0x181f ;  /* 0x00581f000e007f89 */ /* 0x01086400000e0000 */
.L_x_1263:
        /* <DEDUP_REMOVED lines=28> */
.L_x_1199:
[----:B------:R-:W-:Y:S05]  /*13100*/  BSYNC B0 ;  /* 0x0000000000007941 */ /* 0x000fea0003800000 */
.L_x_1198:
[----:B------:R-:W-:Y:S05]  /*13110*/  BRA.DIV ~URZ, `(.L_x_1200) ;  /* 0x000032427f007947 */ /* 0x000fea000b800000 */
[----:B--2---:R2:W1:Y:S04]  /*13120*/  SHFL.IDX PT, R4, R5, 0x3, 0x181f ;  /* 0x00781f0005047f89 */ /* 0x00446800000e0000 */
[----:B------:R2:W3:Y:S02]  /*13130*/  SHFL.IDX PT, R0, R14, 0x3, 0x181f ;  /* 0x00781f000e007f89 */ /* 0x0004e400000e0000 */
.L_x_1264:
        /* <DEDUP_REMOVED lines=27> */
.L_x_1180:
[----:B------:R-:W-:Y:S05]  /*132f0*/  BSYNC B1 ;  /* 0x0000000000017941 */ /* 0x000fea0003800000 */
.L_x_1164:
        /* <DEDUP_REMOVED lines=15> */
.L_x_1265:
[----:B------:R-:W-:Y:S05]  /*133f0*/  BRA.DIV ~URZ, `(.L_x_1203) ;  /* 0x000030927f007947 */ /* 0x000fea000b800000 */
[----:B------:R3:W4:Y:S02]  /*13400*/  SHFL.IDX PT, R8, R106, 0x1, 0x1f ;  /* 0x00201f006a087f89 */ /* 0x00072400000e0000 */
.L_x_1266:
        /* <DEDUP_REMOVED lines=19> */
.L_x_1267:
        /* <DEDUP_REMOVED lines=16> */
.L_x_1268:
[----:B---3--:R-:W-:Y:S01]  /*13640*/  IMAD R0, R0, c[0x0][0x538], RZ ;  /* 0x00014e0000007a24 */ /* 0x008fe200078e02ff */
[----:B------:R-:W-:Y:S04]  /*13650*/  BSSY B1, `(.L_x_1206) ;  /* 0x00000cf000017945 */ /* 0x000fe80003800000 */
[----:B----4-:R-:W-:-:S04]  /*13660*/  IADD3 R8, R0, R8, RZ ;  /* 0x0000000800087210 */ /* 0x010fc80007ffe0ff */
[----:B--2---:R-:W-:-:S13]  /*13670*/  ISETP.GT.AND P0, PT, R8, R9, PT ;  /* 0x000000090800720c */ /* 0x004fda0003f04270 */
[----:B------:R-:W-:Y:S05]  /*13680*/  @P0 BRA `(.L_x_1207) ;  /* 0x0000025000000947 */ /* 0x000fea0003800000 */
.L_x_1211:
        /* <DEDUP_REMOVED lines=17> */
.L_x_1269:
        /* <DEDUP_REMOVED lines=16> */
.L_x_1270:
[----:B--2---:R-:W-:-:S05]  /*138a0*/  IMAD R0, R0, c[0x0][0x538], RZ ;  /* 0x00014e0000007a24 */ /* 0x004fca00078e02ff */
[----:B------:R-:W-:-:S04]  /*138b0*/  IADD3 R8, R0, R8, RZ ;  /* 0x0000000800087210 */ /* 0x000fc80007ffe0ff */
[----:B------:R-:W-:-:S13]  /*138c0*/  ISETP.GT.AND P0, PT, R8, R9, PT ;  /* 0x000000090800720c */ /* 0x000fda0003f04270 */
[----:B-1----:R-:W-:Y:S05]  /*138d0*/  @!P0 BRA `(.L_x_1211) ;  /* 0xfffffdb000008947 */ /* 0x002fea000383ffff */
.L_x_1207:
[----:B------:R-:W-:-:S05]  /*138e0*/  IADD3 R8, -R0, R8, RZ ;  /* 0x0000000800087210 */ /* 0x000fca0007ffe1ff */
[----:B------:R-:W-:-:S05]  /*138f0*/  IMAD R0, R4, c[0x0][0x538], R8 ;  /* 0x00014e0004007a24 */ /* 0x000fca00078e0208 */
[----:B------:R-:W-:Y:S01]  /*13900*/  ISETP.GT.AND P0, PT, R0, R9, PT ;  /* 0x000000090000720c */ /* 0x000fe20003f04270 */
[----:B------:R-:W-:-:S12]  /*13910*/  BRA.DIV ~URZ, `(.L_x_1212) ;  /* 0x00002fb27f007947 */ /* 0x000fd8000b800000 */
[----:B------:R-:W-:-:S03]  /*13920*/  VOTE.ANY R10, PT, !P0 ;  /* 0x00000000000a7806 */ /* 0x000fc600040e0100 */
.L_x_1271:
[----:B------:R-:W2:Y:S01]  /*13930*/  LDL.LU R0, [R1+0xb4] ;  /* 0x0000b40001007983 */ /* 0x000ea20000300800 */
[----:B------:R-:W2:Y:S02]  /*13940*/  POPC R5, R10 ;  /* 0x0000000a00057309 */ /* 0x000ea40000000000 */
[----:B--2---:R-:W-:-:S05]  /*13950*/  IADD3 R0, R5, R0, RZ ;  /* 0x0000000005007210 */ /* 0x004fca0007ffe0ff */
[----:B------:R2:W-:Y:S01]  /*13960*/  STL [R1+0xb4], R0 ;  /* 0x0000b40001007387 */ /* 0x0005e20000100800 */
[----:B------:R-:W-:Y:S05]  /*13970*/  BRA.DIV ~URZ, `(.L_x_1213) ;  /* 0x00002fa27f007947 */ /* 0x000fea000b800000 */
[----:B------:R3:W4:Y:S04]  /*13980*/  SHFL.IDX PT, R11, R6, R5, 0x1f ;  /* 0x00001f05060b7589 */ /* 0x00072800000e0000 */
[----:B------:R3:W1:Y:S02]  /*13990*/  SHFL.IDX PT, R7, R7, R5, 0x1f ;  /* 0x00001f0507077589 */ /* 0x00066400000e0000 */
.L_x_1272:
[----:B------:R-:W-:Y:S01]  /*139a0*/  ISETP.NE.AND P0, PT, R10, RZ, PT ;  /* 0x000000ff0a00720c */ /* 0x000fe20003f05270 */
[----:B------:R-:W-:-:S12]  /*139b0*/  BSSY B0, `(.L_x_1214) ;  /* 0x0000005000007945 */ /* 0x000fd80003800000 */
[----:B------:R-:W-:Y:S05]  /*139c0*/  @!P0 BRA `(.L_x_1215) ;  /* 0x0000003000008947 */ /* 0x000fea0003800000 */
[----:B---3--:R-:W-:Y:S01]  /*139d0*/  IADD3 R5, R5, -0x1, RZ ;  /* 0xffffffff05057810 */ /* 0x008fe20007ffe0ff */
[----:B------:R-:W-:Y:S05]  /*139e0*/  BRA.DIV ~URZ, `(.L_x_1216) ;  /* 0x000030027f007947 */ /* 0x000fea000b800000 */
[----:B------:R3:W2:Y:S02]  /*139f0*/  SHFL.IDX PT, R12, R4, R5, 0x1f ;  /* 0x00001f05040c7589 */ /* 0x0006a400000e0000 */
.L_x_1215:
[----:B------:R-:W-:Y:S05]  /*13a00*/  BSYNC B0 ;  /* 0x0000000000007941 */ /* 0x000fea0003800000 */
.L_x_1214:
[----:B--2---:R-:W-:Y:S01]  /*13a10*/  IMAD R0, R12, c[0x0][0x538], R8 ;  /* 0x00014e000c007a24 */ /* 0x004fe200078e0208 */
        /* <DEDUP_REMOVED lines=10> */
[----:B---3--:R-:W1:Y:S02]  /*13ac0*/  F2I.FTZ.U32.TRUNC.NTZ R5, R0 ;  /* 0x0000000000057305 */ /* 0x008e64000021f000 */
        /* <DEDUP_REMOVED lines=56> */
.L_x_1218:
[----:B-1----:R-:W2:Y:S01]  /*13e50*/  LDL R0, [R1+0xb4] ;  /* 0x0000b40001007983 */ /* 0x002ea20000100800 */
[----:B------:R-:W-:-:S04]  /*13e60*/  IMAD.MOV.U32 R2, RZ, RZ, 0x4 ;  /* 0x00000004ff027424 */ /* 0x000fc800078e00ff */
[----:B--2---:R-:W-:-:S05]  /*13e70*/  IMAD.WIDE R2, R0, R2, c[0x0][0x590] ;  /* 0x0001640000027625 */ /* 0x004fca00078e0202 */
[----:B---3--:R-:W2:Y:S02]  /*13e80*/  LDG.E R4, [R2.64] ;  /* 0x0000000602047981 */ /* 0x008ea4000c1e1900 */
        /* <DEDUP_REMOVED lines=65> */
.L_x_1219:
[----:B------:R-:W-:Y:S05]  /*142a0*/  BSYNC B0 ;  /* 0x0000000000007941 */ /* 0x000fea0003800000 */
.L_x_1217:
[----:B------:R-:W-:-:S04]  /*142b0*/  LOP3.LUT R2, RZ, R2, RZ, 0x33, !PT ;  /* 0x00000002ff027212 */ /* 0x000fc800078e33ff */
[----:B-1----:R-:W-:-:S05]  /*142c0*/  IADD3 R0, R2, R11, RZ ;  /* 0x0000000b02007210 */ /* 0x002fca0007ffe0ff */
[----:B------:R1:W-:Y:S01]  /*142d0*/  STL [R1+0xac], R0 ;  /* 0x0000ac0001007387 */ /* 0x0003e20000100800 */
[----:B------:R-:W-:Y:S05]  /*142e0*/  BRA `(.L_x_1220) ;  /* 0x0000005000007947 */ /* 0x000fea0003800000 */
.L_x_1208:
[----:B------:R-:W-:Y:S01]  /*142f0*/  MOV R0, c[0x0][0x53c] ;  /* 0x00014f0000007a02 */ /* 0x000fe20000000f00 */
[----:B------:R2:W-:Y:S04]  /*14300*/  STL [R1+0xa8], R9 ;  /* 0x0000a80901007387 */ /* 0x0005e80000100800 */
[----:B------:R2:W-:Y:S04]  /*14310*/  STL [R1+0xac], RZ ;  /* 0x0000acff01007387 */ /* 0x0005e80000100800 */
[----:B------:R2:W-:Y:S04]  /*14320*/  STL [R1+0xb0], RZ ;  /* 0x0000b0ff01007387 */ /* 0x0005e80000100800 */
[----:B------:R2:W-:Y:S02]  /*14330*/  STL [R1+0xb4], R0 ;  /* 0x0000b40001007387 */ /* 0x0005e40000100800 */
.L_x_1220:
[----:B------:R-:W-:Y:S05]  /*14340*/  BSYNC B1 ;  /* 0x0000000000017941 */ /* 0x000fea0003800000 */
.L_x_1206:
        /* <DEDUP_REMOVED lines=9> */
.L_x_1201:
[----:B--2---:R-:W2:Y:S02]  /*143e0*/  LDL R0, [R1+0xb4] ;  /* 0x0000b40001007983 */ /* 0x004ea40000100800 */
[----:B--2---:R-:W-:-:S13]  /*143f0*/  ISETP.GE.AND P0, PT, R0, c[0x0][0x53c], PT ;  /* 0x00014f0000007a0c */ /* 0x004fda0003f06270 */
[----:B-1----:R-:W-:Y:S01]  /*14400*/  @P0 CALL.REL.NOINC `(.L_x_1221) ;  /* 0x0000001000000944 */ /* 0x002fe20003c00000 */
[----:B------:R-:W-:Y:S05]  /*14410*/  BRA `(.L_x_1222) ;  /* 0xfffedd7000007947 */ /* 0x000fea000383ffff */
.L_x_1221:
[----:B------:R-:W-:Y:S05]  /*14420*/  EXIT ;  /* 0x000000000000794d */ /* 0x000fea0003800000 */
.L_x_1103:
[----:B------:R-:W-:Y:S01]  /*14430*/  IMAD.MOV.U32 R0, RZ, RZ, R5 ;  /* 0x000000ffff007224 */ /* 0x000fe200078e0005 */
[----:B------:R-:W-:Y:S02]  /*14440*/  MOV R3, 0x1 ;  /* 0x0000000100037802 */ /* 0x000fe40000000f00 */
[----:B------:R-:W-:Y:S02]  /*14450*/  MOV R2, 0x14470 ;  /* 0x0001447000027802 */ /* 0x000fe40000000f00 */
[----:B------:R-:W-:Y:S05]  /*14460*/  CALL.REL.NOINC `($__internal_21_$__cuda_sm70_shflsync_up_p) ;  /* 0x0000271000007944 */ /* 0x000fea0003c00000 */
[----:B------:R-:W-:Y:S01]  /*14470*/  MOV R0, R4 ;  /* 0x0000000400007202 */ /* 0x000fe20000000f00 */
[----:B------:R-:W-:Y:S05]  /*14480*/  BRA `(.L_x_1223) ;  /* 0xfffebfd000007947 */ /* 0x000fea000383ffff */
.L_x_1104:
[----:B------:R-:W-:Y:S01]  /*14490*/  IMAD.MOV.U32 R0, RZ, RZ, R5 ;  /* 0x000000ffff007224 */ /* 0x000fe200078e0005 */
[----:B------:R-:W-:Y:S02]  /*144a0*/  MOV R3, 0x2 ;  /* 0x0000000200037802 */ /* 0x000fe40000000f00 */
[----:B------:R-:W-:Y:S02]  /*144b0*/  MOV R2, 0x144d0 ;  /* 0x000144d000027802 */ /* 0x000fe40000000f00 */
[----:B------:R-:W-:Y:S05]  /*144c0*/  CALL.REL.NOINC `($__internal_21_$__cuda_sm70_shflsync_up_p) ;  /* 0x000026b000007944 */ /* 0x000fea0003c00000 */
[----:B------:R-:W-:Y:S01]  /*144d0*/  SEL R4, R4, RZ, P4 ;  /* 0x000000ff04047207 */ /* 0x000fe20002000000 */
[----:B------:R-:W-:Y:S01]  /*144e0*/  IMAD.MOV.U32 R3, RZ, RZ, 0x4 ;  /* 0x00000004ff037424 */ /* 0x000fe200078e00ff */
[----:B------:R-:W-:-:S03]  /*144f0*/  MOV R2, 0x14520 ;  /* 0x0001452000027802 */ /* 0x000fc60000000f00 */
[----:B------:R-:W-:Y:S02]  /*14500*/  IMAD.IADD R0, R5, 0x1, R4 ;  /* 0x0000000105007824 */ /* 0x000fe400078e0204 */
        /* <DEDUP_REMOVED lines=14> */
[----:B------:R-:W-:Y:S01]  /*145f0*/  IMAD.IADD R4, R0, 0x1, R4 ;  /* 0x0000000100047824 */ /* 0x000fe200078e0204 */
[----:B------:R-:W-:-:S04]  /*14600*/  MOV R0, 0x1f ;  /* 0x0000001f00007802 */ /* 0x000fc80000000f00 */
[----:B------:R1:W-:Y:S03]  /*14610*/  STL [R1+0x4c], R4 ;  /* 0x00004c0401007387 */ /* 0x0003e60000100800 */
[----:B-1----:R-:W-:Y:S05]  /*14620*/  CALL.REL.NOINC `($__internal_20_$__cuda_sm70_shflsync_idx_p) ;  /* 0x000024b000007944 */ /* 0x002fea0003c00000 */
[----:B-1---5:R-:W-:Y:S05]  /*14630*/  BRA `(.L_x_1224) ;  /* 0xfffebf2000007947 */ /* 0x022fea000383ffff */
.L_x_1106:
[----:B------:R-:W-:Y:S02]  /*14640*/  SEL R0, RZ, 0x1, P0 ;  /* 0x00000001ff007807 */ /* 0x000fe40000000000 */
[----:B------:R-:W-:Y:S02]  /*14650*/  MOV R2, 0x14670 ;  /* 0x0001467000027802 */ /* 0x000fe40000000f00 */
[----:B------:R-:W-:Y:S05]  /*14660*/  CALL.REL.NOINC `($__internal_22_$__cuda_sm70_votesync_ballot) ;  /* 0x0000257000007944 */ /* 0x000fea0003c00000 */
[----:B------:R-:W-:Y:S01]  /*14670*/  MOV R10, R0 ;  /* 0x00000000000a7202 */ /* 0x000fe20000000f00 */
[----:B------:R-:W-:Y:S05]  /*14680*/  BRA `(.L_x_1225) ;  /* 0xfffebf6000007947 */ /* 0x000fea000383ffff */
.L_x_1107:
[----:B------:R2:W-:Y:S01]  /*14690*/  STL [R1+0x4c], R9 ;  /* 0x00004c0901007387 */ /* 0x0005e20000100800 */
[----:B-1----:R-:W-:Y:S01]  /*146a0*/  IMAD.MOV.U32 R0, RZ, RZ, R5 ;  /* 0x000000ffff007224 */ /* 0x002fe200078e0005 */
[----:B------:R-:W-:Y:S02]  /*146b0*/  MOV R3, 0x1f ;  /* 0x0000001f00037802 */ /* 0x000fe40000000f00 */
[----:B------:R-:W-:Y:S02]  /*146c0*/  MOV R2, 0x146e0 ;  /* 0x000146e000027802 */ /* 0x000fe40000000f00 */
[----:B--2---:R-:W-:Y:S05]  /*146d0*/  CALL.REL.NOINC `($__internal_20_$__cuda_sm70_shflsync_idx_p) ;  /* 0x0000240000007944 */ /* 0x004fea0003c00000 */
[----:B------:R2:W-:Y:S01]  /*146e0*/  STL [R1+0x4c], R8 ;  /* 0x00004c0801007387 */ /* 0x0005e20000100800 */
[----:B------:R-:W-:Y:S01]  /*146f0*/  IMAD.MOV.U32 R12, RZ, RZ, R0 ;  /* 0x000000ffff0c7224 */ /* 0x000fe200078e0000 */
[----:B-----5:R-:W-:Y:S01]  /*14700*/  MOV R0, R5 ;  /* 0x0000000500007202 */ /* 0x020fe20000000f00 */
[----:B------:R-:W-:Y:S01]  /*14710*/  IMAD.MOV.U32 R6, RZ, RZ, RZ ;  /* 0x000000ffff067224 */ /* 0x000fe200078e00ff */
[----:B------:R-:W-:-:S02]  /*14720*/  MOV R3, 0x1f ;  /* 0x0000001f00037802 */ /* 0x000fc40000000f00 */
[----:B------:R-:W-:Y:S02]  /*14730*/  MOV R2, 0x14750 ;  /* 0x0001475000027802 */ /* 0x000fe40000000f00 */
[----:B-12---:R-:W-:Y:S05]  /*14740*/  CALL.REL.NOINC `($__internal_20_$__cuda_sm70_shflsync_idx_p) ;  /* 0x0000239000007944 */ /* 0x006fea0003c00000 */
[----:B------:R-:W-:Y:S01]  /*14750*/  MOV R9, R0 ;  /* 0x0000000000097202 */ /* 0x000fe20000000f00 */
[----:B-1---5:R-:W-:Y:S05]  /*14760*/  BRA `(.L_x_1226) ;  /* 0xfffebef000007947 */ /* 0x022fea000383ffff */
.L_x_1110:
[----:B------:R1:W-:Y:S01]  /*14770*/  STL [R1+0x4c], R4 ;  /* 0x00004c0401007387 */ /* 0x0003e20000100800 */
[----:B------:R-:W-:Y:S02]  /*14780*/  MOV R3, 0x1f ;  /* 0x0000001f00037802 */ /* 0x000fe40000000f00 */
[----:B------:R-:W-:Y:S02]  /*14790*/  MOV R2, 0x147b0 ;  /* 0x000147b000027802 */ /* 0x000fe40000000f00 */
[----:B-1234-:R-:W-:Y:S05]  /*147a0*/  CALL.REL.NOINC `($__internal_20_$__cuda_sm70_shflsync_idx_p) ;  /* 0x0000233000007944 */ /* 0x01efea0003c00000 */
[----:B------:R-:W-:Y:S01]  /*147b0*/  MOV R6, R0 ;  /* 0x0000000000067202 */ /* 0x000fe20000000f00 */
[----:B-1---5:R-:W-:Y:S05]  /*147c0*/  BRA `(.L_x_1109) ;  /* 0xfffebef000007947 */ /* 0x022fea000383ffff */
.L_x_1123:
[----:B------:R1:W-:Y:S01]  /*147d0*/  STL [R1+0x4c], R12 ;  /* 0x00004c0c01007387 */ /* 0x0003e20000100800 */
[----:B--2---:R-:W-:Y:S01]  /*147e0*/  IMAD.MOV.U32 R0, RZ, RZ, 0x1 ;  /* 0x00000001ff007424 */ /* 0x004fe200078e00ff */
[----:B------:R-:W-:Y:S02]  /*147f0*/  MOV R3, 0x181f ;  /* 0x0000181f00037802 */ /* 0x000fe40000000f00 */
[----:B------:R-:W-:Y:S02]  /*14800*/  MOV R2, 0x14820 ;  /* 0x0001482000027802 */ /* 0x000fe40000000f00 */
[----:B-1----:R-:W-:Y:S05]  /*14810*/  CALL.REL.NOINC `($__internal_20_$__cuda_sm70_shflsync_idx_p) ;  /* 0x000022c000007944 */ /* 0x002fea0003c00000 */
[----:B------:R2:W-:Y:S01]  /*14820*/  STL [R1+0x4c], R13 ;  /* 0x00004c0d01007387 */ /* 0x0005e20000100800 */
[----:B-----5:R-:W-:Y:S01]  /*14830*/  IMAD.MOV.U32 R5, RZ, RZ, R0 ;  /* 0x000000ffff057224 */ /* 0x020fe200078e0000 */
[----:B------:R-:W-:Y:S01]  /*14840*/  MOV R0, 0x1 ;  /* 0x0000000100007802 */ /* 0x000fe20000000f00 */
[----:B------:R-:W-:Y:S01]  /*14850*/  IMAD.MOV.U32 R3, RZ, RZ, 0x181f ;  /* 0x0000181fff037424 */ /* 0x000fe200078e00ff */
[----:B------:R-:W-:-:S02]  /*14860*/  MOV R2, 0x14880 ;  /* 0x0001488000027802 */ /* 0x000fc40000000f00 */
[----:B-12---:R-:W-:Y:S05]  /*14870*/  CALL.REL.NOINC `($__internal_20_$__cuda_sm70_shflsync_idx_p) ;  /* 0x0000226000007944 */ /* 0x006fea0003c00000 */
[----:B-1---5:R-:W-:Y:S05]  /*14880*/  BRA `(.L_x_1227) ;  /* 0xfffef9f000007947 */ /* 0x022fea000383ffff */
.L_x_1126:
[----:B------:R2:W-:Y:S01]  /*14890*/  STL [R1+0x4c], R5 ;  /* 0x00004c0501007387 */ /* 0x0005e20000100800 */
[----:B------:R-:W-:Y:S01]  /*148a0*/  IMAD.MOV.U32 R0, RZ, RZ, RZ ;  /* 0x000000ffff007224 */ /* 0x000fe200078e00ff */
[----:B------:R-:W-:-:S02]  /*148b0*/  MOV R3, 0x181f ;  /* 0x0000181f00037802 */ /* 0x000fc40000000f00 */
[----:B------:R-:W-:Y:S02]  /*148c0*/  MOV R2, 0x148e0 ;  /* 0x000148e000027802 */ /* 0x000fe40000000f00 */
[----:B-12---:R-:W-:Y:S05]  /*148d0*/  CALL.REL.NOINC `($__internal_20_$__cuda_sm70_shflsync_idx_p) ;  /* 0x0000220000007944 */ /* 0x006fea0003c00000 */
[----:B-----5:R-:W-:Y:S01]  /*148e0*/  MOV R4, R0 ;  /* 0x0000000000047202 */ /* 0x020fe20000000f00 */
[----:B-1----:R-:W-:Y:S05]  /*148f0*/  BRA `(.L_x_1228) ;  /* 0xffff0ba000007947 */ /* 0x002fea000383ffff */
.L_x_1127:
[----:B------:R4:W-:Y:S01]  /*14900*/  STL [R1+0x4c], R6 ;  /* 0x00004c0601007387 */ /* 0x0009e20000100800 */
[----:B------:R-:W-:Y:S01]  /*14910*/  IMAD.MOV.U32 R0, RZ, RZ, RZ ;  /* 0x000000ffff007224 */ /* 0x000fe200078e00ff */
[----:B------:R-:W-:Y:S02]  /*14920*/  MOV R3, 0x181f ;  /* 0x0000181f00037802 */ /* 0x000fe40000000f00 */
[----:B------:R-:W-:Y:S02]  /*14930*/  MOV R2, 0x14950 ;  /* 0x0001495000027802 */ /* 0x000fe40000000f00 */
[----:B-1234-:R-:W-:Y:S05]  /*14940*/  CALL.REL.NOINC `($__internal_20_$__cuda_sm70_shflsync_idx_p) ;  /* 0x0000219000007944 */ /* 0x01efea0003c00000 */
[----:B-1---5:R-:W-:Y:S05]  /*14950*/  BRA `(.L_x_1229) ;  /* 0xffff0b6000007947 */ /* 0x022fea000383ffff */
.L_x_1130:
[----:B------:R2:W-:Y:S01]  /*14960*/  STL [R1+0x4c], R5 ;  /* 0x00004c0501007387 */ /* 0x0005e20000100800 */
[----:B-1----:R-:W-:Y:S01]  /*14970*/  IMAD.MOV.U32 R0, RZ, RZ, 0x1 ;  /* 0x00000001ff007424 */ /* 0x002fe200078e00ff */
[----:B------:R-:W-:Y:S02]  /*14980*/  MOV R3, 0x181f ;  /* 0x0000181f00037802 */ /* 0x000fe40000000f00 */
[----:B------:R-:W-:Y:S02]  /*14990*/  MOV R2, 0x149b0 ;  /* 0x000149b000027802 */ /* 0x000fe40000000f00 */
[----:B--234-:R-:W-:Y:S05]  /*149a0*/  CALL.REL.NOINC `($__internal_20_$__cuda_sm70_shflsync_idx_p) ;  /* 0x0000213000007944 */ /* 0x01cfea0003c00000 */
[----:B------:R2:W-:Y:S01]  /*149b0*/  STL [R1+0x4c], R6 ;  /* 0x00004c0601007387 */ /* 0x0005e20000100800 */
[----:B-----5:R-:W-:Y:S01]  /*149c0*/  IMAD.MOV.U32 R4, RZ, RZ, R0 ;  /* 0x000000ffff047224 */ /* 0x020fe200078e0000 */
[----:B------:R-:W-:Y:S01]  /*149d0*/  MOV R0, 0x1 ;  /* 0x0000000100007802 */ /* 0x000fe20000000f00 */
[----:B------:R-:W-:Y:S01]  /*149e0*/  IMAD.MOV.U32 R3, RZ, RZ, 0x181f ;  /* 0x0000181fff037424 */ /* 0x000fe200078e00ff */
[----:B------:R-:W-:-:S02]  /*149f0*/  MOV R2, 0x14a10 ;  /* 0x00014a1000027802 */ /* 0x000fc40000000f00 */
[----:B-12---:R-:W-:Y:S05]  /*14a00*/  CALL.REL.NOINC `($__internal_20_$__cuda_sm70_shflsync_idx_p) ;  /* 0x000020d000007944 */ /* 0x006fea0003c00000 */
[----:B-1---5:R-:W-:Y:S05]  /*14a10*/  BRA `(.L_x_1230) ;  /* 0xffff0d1000007947 */ /* 0x022fea000383ffff */
.L_x_1131:
[----:B------:R1:W-:Y:S01]  /*14a20*/  STL [R1+0x4c], R4 ;  /* 0x00004c0401007387 */ /* 0x0003e20000100800 */
[----:B------:R-:W-:Y:S01]  /*14a30*/  IMAD.MOV.U32 R0, RZ, RZ, RZ ;  /* 0x000000ffff007224 */ /* 0x000fe200078e00ff */
[----:B------:R-:W-:-:S02]  /*14a40*/  MOV R3, 0x1c1f ;  /* 0x00001c1f00037802 */ /* 0x000fc40000000f00 */
[----:B------:R-:W-:Y:S02]  /*14a50*/  MOV R2, 0x14a70 ;  /* 0x00014a7000027802 */ /* 0x000fe40000000f00 */
[----:B-1----:R-:W-:Y:S05]  /*14a60*/  CALL.REL.NOINC `($__internal_20_$__cuda_sm70_shflsync_idx_p) ;  /* 0x0000207000007944 */ /* 0x002fea0003c00000 */
[----:B-1---5:R-:W-:Y:S05]  /*14a70*/  BRA `(.L_x_1231) ;  /* 0xffff0fd000007947 */ /* 0x022fea000383ffff */
.L_x_1132:
[----:B------:R2:W-:Y:S01]  /*14a80*/  STL [R1+0x4c], R4 ;  /* 0x00004c0401007387 */ /* 0x0005e20000100800 */
[----:B------:R-:W-:Y:S01]  /*14a90*/  IMAD.MOV.U32 R0, RZ, RZ, 0x1 ;  /* 0x00000001ff007424 */ /* 0x000fe200078e00ff */
[----:B------:R-:W-:Y:S02]  /*14aa0*/  MOV R3, 0x1c1f ;  /* 0x00001c1f00037802 */ /* 0x000fe40000000f00 */
[----:B------:R-:W-:Y:S02]  /*14ab0*/  MOV R2, 0x14ad0 ;  /* 0x00014ad000027802 */ /* 0x000fe40000000f00 */
[----:B-12---:R-:W-:Y:S05]  /*14ac0*/  CALL.REL.NOINC `($__internal_20_$__cuda_sm70_shflsync_idx_p) ;  /* 0x0000201000007944 */ /* 0x006fea0003c00000 */
[----:B-----5:R-:W-:-:S05]  /*14ad0*/  IMAD.IADD R0, R5, 0x1, R0 ;  /* 0x0000000105007824 */ /* 0x020fca00078e0200 */
        /* <DEDUP_REMOVED lines=34> */
[----:B------:R-:W-:Y:S02]  /*14d00*/  FMNMX.FTZ R0, R75, R0, !PT ;  /* 0x000000004b007209 */ /* 0x000fe40007810000 */
[----:B------:R-:W-:Y:S02]  /*14d10*/  FSEL R71, R26, -INF , P3 ;  /* 0xff8000001a477808 */ /* 0x000fe40001800000 */
[----:B------:R-:W-:-:S02]  /*14d20*/  FMNMX.FTZ R21, R12, R21, !PT ;  /* 0x000000150c157209 */ /* 0x000fc40007810000 */
[----:B------:R-:W-:Y:S02]  /*14d30*/  FMNMX.FTZ R0, R74, R0, !PT ;  /* 0x000000004a007209 */ /* 0x000fe40007810000 */
[----:B------:R-:W-:Y:S02]  /*14d40*/  FSEL R70, R25, -INF , P2 ;  /* 0xff80000019467808 */ /* 0x000fe40001000000 */
[----:B------:R-:W-:Y:S02]  /*14d50*/  FMNMX.FTZ R21, R71, R21, !PT ;  /* 0x0000001547157209 */ /* 0x000fe40007810000 */
[----:B------:R-:W-:Y:S02]  /*14d60*/  FMNMX.FTZ R0, R73, R0, !PT ;  /* 0x0000000049007209 */ /* 0x000fe40007810000 */
[----:B------:R-:W-:Y:S02]  /*14d70*/  FSEL R69, R24, -INF , P1 ;  /* 0xff80000018457808 */ /* 0x000fe40000800000 */
[----:B------:R-:W-:-:S02]  /*14d80*/  FMNMX.FTZ R21, R70, R21, !PT ;  /* 0x0000001546157209 */ /* 0x000fc40007810000 */
[----:B------:R-:W-:Y:S01]  /*14d90*/  FMNMX.FTZ R133, R72, R0, !PT ;  /* 0x0000000048857209 */ /* 0x000fe20007810000 */
[----:B------:R-:W-:Y:S01]  /*14da0*/  IMAD.MOV.U32 R0, RZ, RZ, 0x2 ;  /* 0x00000002ff007424 */ /* 0x000fe200078e00ff */
[----:B------:R-:W-:Y:S02]  /*14db0*/  FSEL R68, R23, -INF , P0 ;  /* 0xff80000017447808 */ /* 0x000fe40000000000 */
[----:B------:R-:W-:Y:S01]  /*14dc0*/  FMNMX.FTZ R21, R69, R21, !PT ;  /* 0x0000001545157209 */ /* 0x000fe20007810000 */
[----:B------:R-:W-:Y:S01]  /*14dd0*/  IMAD.MOV.U32 R4, RZ, RZ, R133 ;  /* 0x000000ffff047224 */ /* 0x000fe200078e0085 */
[----:B------:R-:W-:Y:S02]  /*14de0*/  MOV R2, 0x14e10 ;  /* 0x00014e1000027802 */ /* 0x000fe40000000f00 */
[----:B------:R-:W-:Y:S02]  /*14df0*/  FMNMX.FTZ R21, R68, R21, !PT ;  /* 0x0000001544157209 */ /* 0x000fe40007810000 */
[----:B-1----:R-:W-:Y:S05]  /*14e00*/  CALL.REL.NOINC `($__internal_19_$__cuda_sm70_shflsync_bfly_p) ;  /* 0x00001c5000007944 */ /* 0x002fea0003c00000 */
[----:B------:R-:W-:Y:S01]  /*14e10*/  FMNMX.FTZ R133, R133, R0, !PT ;  /* 0x0000000085857209 */ /* 0x000fe20007810000 */
[----:B------:R-:W-:Y:S01]  /*14e20*/  IMAD.MOV.U32 R0, RZ, RZ, 0x1 ;  /* 0x00000001ff007424 */ /* 0x000fe200078e00ff */
[----:B------:R-:W-:-:S03]  /*14e30*/  MOV R2, 0x14e60 ;  /* 0x00014e6000027802 */ /* 0x000fc60000000f00 */
[----:B------:R-:W-:Y:S02]  /*14e40*/  IMAD.MOV.U32 R4, RZ, RZ, R133 ;  /* 0x000000ffff047224 */ /* 0x000fe400078e0085 */
[----:B-1---5:R-:W-:Y:S05]  /*14e50*/  CALL.REL.NOINC `($__internal_19_$__cuda_sm70_shflsync_bfly_p) ;  /* 0x00001c0000007944 */ /* 0x022fea0003c00000 */
[----:B------:R-:W-:Y:S01]  /*14e60*/  FMNMX.FTZ R133, R133, R0, !PT ;  /* 0x0000000085857209 */ /* 0x000fe20007810000 */
[----:B------:R-:W-:Y:S01]  /*14e70*/  IMAD.MOV.U32 R4, RZ, RZ, R21 ;  /* 0x000000ffff047224 */ /* 0x000fe200078e0015 */
[----:B------:R-:W-:Y:S01]  /*14e80*/  MOV R2, 0x14eb0 ;  /* 0x00014eb000027802 */ /* 0x000fe20000000f00 */
[----:B------:R-:W-:Y:S02]  /*14e90*/  IMAD.MOV.U32 R0, RZ, RZ, 0x2 ;  /* 0x00000002ff007424 */ /* 0x000fe400078e00ff */
[----:B-1---5:R-:W-:Y:S05]  /*14ea0*/  CALL.REL.NOINC `($__internal_19_$__cuda_sm70_shflsync_bfly_p) ;  /* 0x00001bb000007944 */ /* 0x022fea0003c00000 */
[----:B------:R-:W-:Y:S01]  /*14eb0*/  FMNMX.FTZ R4, R21, R0, !PT ;  /* 0x0000000015047209 */ /* 0x000fe20007810000 */
[----:B------:R-:W-:Y:S01]  /*14ec0*/  IMAD.MOV.U32 R0, RZ, RZ, 0x1 ;  /* 0x00000001ff007424 */ /* 0x000fe200078e00ff */
[----:B------:R-:W-:Y:S02]  /*14ed0*/  MOV R2, 0x14ef0 ;  /* 0x00014ef000027802 */ /* 0x000fe40000000f00 */
[----:B-1---5:R-:W-:Y:S05]  /*14ee0*/  CALL.REL.NOINC `($__internal_19_$__cuda_sm70_shflsync_bfly_p) ;  /* 0x00001b7000007944 */ /* 0x022fea0003c00000 */
[----:B------:R-:W-:Y:S01]  /*14ef0*/  MOV R3, R0 ;  /* 0x0000000000037202 */ /* 0x000fe20000000f00 */
[----:B-1---5:R-:W-:Y:S05]  /*14f00*/  BRA `(.L_x_1232) ;  /* 0xffff107000007947 */ /* 0x022fea000383ffff */
.L_x_1136:
[----:B------:R-:W-:Y:S01]  /*14f10*/  MOV R3, 0x181f ;  /* 0x0000181f00037802 */ /* 0x000fe20000000f00 */
[----:B------:R2:W-:Y:S01]  /*14f20*/  STL [R1+0x4c], R5 ;  /* 0x00004c0501007387 */ /* 0x0005e20000100800 */
[----:B------:R-:W-:Y:S01]  /*14f30*/  MOV R2, 0x14f60 ;  /* 0x00014f6000027802 */ /* 0x000fe20000000f00 */
[----:B------:R-:W-:Y:S02]  /*14f40*/  IMAD.MOV.U32 R0, RZ, RZ, RZ ;  /* 0x000000ffff007224 */ /* 0x000fe400078e00ff */
[----:B-12---:R-:W-:Y:S05]  /*14f50*/  CALL.REL.NOINC `($__internal_20_$__cuda_sm70_shflsync_idx_p) ;  /* 0x00001b8000007944 */ /* 0x006fea0003c00000 */
[----:B-----5:R-:W-:Y:S01]  /*14f60*/  MOV R4, R0 ;  /* 0x0000000000047202 */ /* 0x020fe20000000f00 */
[----:B-1----:R-:W-:-:S05]  /*14f70*/  BRA `(.L_x_1233) ;  /* 0xffff26c000007947 */ /* 0x002fca000383ffff */
.L_x_1137:
[----:B------:R-:W-:Y:S01]  /*14f80*/  MOV R3, 0x181f ;  /* 0x0000181f00037802 */ /* 0x000fe20000000f00 */
[----:B------:R4:W-:Y:S01]  /*14f90*/  STL [R1+0x4c], R12 ;  /* 0x00004c0c01007387 */ /* 0x0009e20000100800 */
[----:B------:R-:W-:Y:S01]  /*14fa0*/  MOV R2, 0x14fd0 ;  /* 0x00014fd000027802 */ /* 0x000fe20000000f00 */
[----:B------:R-:W-:Y:S02]  /*14fb0*/  IMAD.MOV.U32 R0, RZ, RZ, RZ ;  /* 0x000000ffff007224 */ /* 0x000fe400078e00ff */
[----:B-1234-:R-:W-:Y:S05]  /*14fc0*/  CALL.REL.NOINC `($__internal_20_$__cuda_sm70_shflsync_idx_p) ;  /* 0x00001b1000007944 */ /* 0x01efea0003c00000 */
[----:B-1---5:R-:W-:-:S05]  /*14fd0*/  BRA `(.L_x_1234) ;  /* 0xffff268000007947 */ /* 0x022fca000383ffff */
.L_x_1138:
[----:B------:R-:W-:Y:S01]  /*14fe0*/  MOV R3, 0x181f ;  /* 0x0000181f00037802 */ /* 0x000fe20000000f00 */
[----:B------:R2:W-:Y:S01]  /*14ff0*/  STL [R1+0x4c], R5 ;  /* 0x00004c0501007387 */ /* 0x0005e20000100800 */
[----:B------:R-:W-:Y:S01]  /*15000*/  MOV R2, 0x15030 ;  /* 0x0001503000027802 */ /* 0x000fe20000000f00 */
[----:B------:R-:W-:Y:S02]  /*15010*/  IMAD.MOV.U32 R0, RZ, RZ, 0x1 ;  /* 0x00000001ff007424 */ /* 0x000fe400078e00ff */
[----:B-12---:R-:W-:Y:S05]  /*15020*/  CALL.REL.NOINC `($__internal_20_$__cuda_sm70_shflsync_idx_p) ;  /* 0x00001ab000007944 */ /* 0x006fea0003c00000 */
[----:B------:R-:W-:Y:S01]  /*15030*/  MOV R2, 0x15090 ;  /* 0x0001509000027802 */ /* 0x000fe20000000f00 */
[----:B------:R2:W-:Y:S01]  /*15040*/  STL [R1+0x4c], R12 ;  /* 0x00004c0c01007387 */ /* 0x0005e20000100800 */
[----:B-----5:R-:W-:Y:S01]  /*15050*/  IMAD.MOV.U32 R4, RZ, RZ, R0 ;  /* 0x000000ffff047224 */ /* 0x020fe200078e0000 */
[----:B------:R-:W-:Y:S01]  /*15060*/  MOV R0, 0x1 ;  /* 0x0000000100007802 */ /* 0x000fe20000000f00 */
[----:B------:R-:W-:Y:S02]  /*15070*/  IMAD.MOV.U32 R3, RZ, RZ, 0x181f ;  /* 0x0000181fff037424 */ /* 0x000fe400078e00ff */
[----:B-12---:R-:W-:Y:S05]  /*15080*/  CALL.REL.NOINC `($__internal_20_$__cuda_sm70_shflsync_idx_p) ;  /* 0x00001a5000007944 */ /* 0x006fea0003c00000 */
[----:B-1---5:R-:W-:-:S05]  /*15090*/  BRA `(.L_x_1235) ;  /* 0xffff283000007947 */ /* 0x022fca000383ffff */
.L_x_1141:
[----:B------:R-:W-:Y:S01]  /*150a0*/  MOV R3, 0x181f ;  /* 0x0000181f00037802 */ /* 0x000fe20000000f00 */
[----:B------:R1:W-:Y:S01]  /*150b0*/  STL [R1+0x4c], R8 ;  /* 0x00004c0801007387 */ /* 0x0003e20000100800 */
[----:B------:R-:W-:Y:S01]  /*150c0*/  MOV R2, 0x150f0 ;  /* 0x000150f000027802 */ /* 0x000fe20000000f00 */
[----:B------:R-:W-:Y:S02]  /*150d0*/  IMAD.MOV.U32 R0, RZ, RZ, RZ ;  /* 0x000000ffff007224 */ /* 0x000fe400078e00ff */
[----:B-1----:R-:W-:Y:S05]  /*150e0*/  CALL.REL.NOINC `($__internal_20_$__cuda_sm70_shflsync_idx_p) ;  /* 0x000019f000007944 */ /* 0x002fea0003c00000 */
[----:B-----5:R-:W-:Y:S01]  /*150f0*/  MOV R4, R0 ;  /* 0x0000000000047202 */ /* 0x020fe20000000f00 */
[----:B-1----:R-:W-:-:S05]  /*15100*/  BRA `(.L_x_1236) ;  /* 0xffff389000007947 */ /* 0x002fca000383ffff */
.L_x_1142:
[----:B------:R-:W-:Y:S01]  /*15110*/  MOV R3, 0x181f ;  /* 0x0000181f00037802 */ /* 0x000fe20000000f00 */
[----:B------:R3:W-:Y:S01]  /*15120*/  STL [R1+0x4c], R9 ;  /* 0x00004c0901007387 */ /* 0x0007e20000100800 */
[----:B------:R-:W-:Y:S01]  /*15130*/  MOV R2, 0x15160 ;  /* 0x0001516000027802 */ /* 0x000fe20000000f00 */
[----:B------:R-:W-:Y:S02]  /*15140*/  IMAD.MOV.U32 R0, RZ, RZ, RZ ;  /* 0x000000ffff007224 */ /* 0x000fe400078e00ff */
[----:B-123--:R-:W-:Y:S05]  /*15150*/  CALL.REL.NOINC `($__internal_20_$__cuda_sm70_shflsync_idx_p) ;  /* 0x0000198000007944 */ /* 0x00efea0003c00000 */
[----:B-1---5:R-:W-:-:S05]  /*15160*/  BRA `(.L_x_1237) ;  /* 0xffff385000007947 */ /* 0x022fca000383ffff */
.L_x_1143:
[----:B--2---:R-:W-:Y:S01]  /*15170*/  MOV R3, 0x181f ;  /* 0x0000181f00037802 */ /* 0x004fe20000000f00 */
[----:B------:R2:W-:Y:S01]  /*15180*/  STL [R1+0x4c], R8 ;  /* 0x00004c0801007387 */ /* 0x0005e20000100800 */
[----:B------:R-:W-:Y:S01]  /*15190*/  MOV R2, 0x151c0 ;  /* 0x000151c000027802 */ /* 0x000fe20000000f00 */
[----:B------:R-:W-:Y:S03]  /*151a0*/  IMAD.MOV.U32 R0, RZ, RZ, 0x1 ;  /* 0x00000001ff007424 */ /* 0x000fe600078e00ff */
        /* <DEDUP_REMOVED lines=8> */
.L_x_1144:
[----:B------:R-:W-:Y:S01]  /*15230*/  MOV R3, 0x1c1f ;  /* 0x00001c1f00037802 */ /* 0x000fe20000000f00 */
[----:B------:R1:W-:Y:S01]  /*15240*/  STL [R1+0x4c], R4 ;  /* 0x00004c0401007387 */ /* 0x0003e20000100800 */
[----:B------:R-:W-:Y:S01]  /*15250*/  MOV R2, 0x15280 ;  /* 0x0001528000027802 */ /* 0x000fe20000000f00 */
[----:B------:R-:W-:Y:S02]  /*15260*/  IMAD.MOV.U32 R0, RZ, RZ, RZ ;  /* 0x000000ffff007224 */ /* 0x000fe400078e00ff */
[----:B-1----:R-:W-:Y:S05]  /*15270*/  CALL.REL.NOINC `($__internal_20_$__cuda_sm70_shflsync_idx_p) ;  /* 0x0000186000007944 */ /* 0x002fea0003c00000 */
[----:B-1---5:R-:W-:-:S05]  /*15280*/  BRA `(.L_x_1239) ;  /* 0xffff3c9000007947 */ /* 0x022fca000383ffff */
.L_x_1145:
[----:B------:R-:W-:Y:S01]  /*15290*/  MOV R3, 0x1c1f ;  /* 0x00001c1f00037802 */ /* 0x000fe20000000f00 */
[----:B------:R2:W-:Y:S01]  /*152a0*/  STL [R1+0x4c], R4 ;  /* 0x00004c0401007387 */ /* 0x0005e20000100800 */
[----:B------:R-:W-:Y:S01]  /*152b0*/  MOV R2, 0x152e0 ;  /* 0x000152e000027802 */ /* 0x000fe20000000f00 */
[----:B------:R-:W-:Y:S02]  /*152c0*/  IMAD.MOV.U32 R0, RZ, RZ, 0x1 ;  /* 0x00000001ff007424 */ /* 0x000fe400078e00ff */
[----:B-12---:R-:W-:Y:S05]  /*152d0*/  CALL.REL.NOINC `($__internal_20_$__cuda_sm70_shflsync_idx_p) ;  /* 0x0000180000007944 */ /* 0x006fea0003c00000 */
[----:B------:R-:W2:Y:S01]  /*152e0*/  LDL.LU R7, [R1+0x28] ;  /* 0x0000280001077983 */ /* 0x000ea20000300800 */
[----:B-----5:R-:W-:Y:S03]  /*152f0*/  IMAD.IADD R0, R5, 0x1, R0 ;  /* 0x0000000105007824 */ /* 0x020fe600078e0200 */
[----:B------:R-:W3:Y:S02]  /*15300*/  LDL.LU R4, [R1+0x24] ;  /* 0x0000240001047983 */ /* 0x000ee40000300800 */
[C---:B------:R-:W-:Y:S02]  /*15310*/  ISETP.GT.AND P1, PT, R0.reuse, RZ, PT ;  /* 0x000000ff0000720c */ /* 0x040fe40003f24270 */
[C---:B------:R-:W-:Y:S01]  /*15320*/  ISETP.GT.AND P0, PT, R0.reuse, 0x1, PT ;  /* 0x000000010000780c */ /* 0x040fe20003f04270 */
[----:B------:R-:W4:Y:S01]  /*15330*/  LDL.LU R3, [R1+0x20] ;  /* 0x0000200001037983 */ /* 0x000f220000300800 */
[C---:B------:R-:W-:Y:S02]  /*15340*/  ISETP.GT.AND P3, PT, R0.reuse, 0x8, PT ;  /* 0x000000080000780c */ /* 0x040fe40003f64270 */
[C---:B------:R-:W-:Y:S01]  /*15350*/  ISETP.GT.AND P4, PT, R0.reuse, 0x9, PT ;  /* 0x000000090000780c */ /* 0x040fe20003f84270 */
[----:B------:R-:W4:Y:S01]  /*15360*/  LDL.LU R2, [R1+0x1c] ;  /* 0x00001c0001027983 */ /* 0x000f220000300800 */
[C---:B------:R-:W-:Y:S04]  /*15370*/  ISETP.GT.AND P2, PT, R0.reuse, 0x10, PT ;  /* 0x000000100000780c */ /* 0x040fe80003f44270 */
[----:B------:R-:W-:Y:S02]  /*15380*/  FSEL R25, R171, -INF , P2 ;  /* 0xff800000ab197808 */ /* 0x000fe40001000000 */
[C---:B------:R-:W-:Y:S04]  /*15390*/  ISETP.GT.AND P2, PT, R0.reuse, 0x21, PT ;  /* 0x000000210000780c */ /* 0x040fe80003f44270 */
[----:B------:R-:W-:Y:S02]  /*153a0*/  FSEL R9, R179, -INF , P2 ;  /* 0xff800000b3097808 */ /* 0x000fe40001000000 */
[----:B--2---:R-:W-:Y:S02]  /*153b0*/  FSEL R5, R7, -INF , P1 ;  /* 0xff80000007057808 */ /* 0x004fe40000800000 */
[----:B------:R-:W-:Y:S02]  /*153c0*/  ISETP.GT.AND P1, PT, R0, 0x11, PT ;  /* 0x000000110000780c */ /* 0x000fe40003f24270 */
[----:B---3--:R-:W-:Y:S02]  /*153d0*/  FSEL R132, R4, -INF , P0 ;  /* 0xff80000004847808 */ /* 0x008fe40000000000 */
[----:B------:R-:W-:Y:S02]  /*153e0*/  ISETP.GT.AND P0, PT, R0, 0x18, PT ;  /* 0x000000180000780c */ /* 0x000fe40003f04270 */
[----:B------:R-:W-:Y:S02]  /*153f0*/  FSEL R24, R170, -INF , P1 ;  /* 0xff800000aa187808 */ /* 0x000fe40000800000 */
[----:B----4-:R-:W-:Y:S02]  /*15400*/  FSEL R27, R3, -INF , P3 ;  /* 0xff800000031b7808 */ /* 0x010fe40001800000 */
[----:B------:R-:W-:Y:S02]  /*15410*/  ISETP.GT.AND P3, PT, R0, 0x20, PT ;  /* 0x000000200000780c */ /* 0x000fe40003f64270 */
[----:B------:R-:W-:Y:S02]  /*15420*/  FSEL R26, R2, -INF , P4 ;  /* 0xff800000021a7808 */ /* 0x000fe40002000000 */
[C---:B------:R-:W-:Y:S02]  /*15430*/  ISETP.GT.AND P4, PT, R0.reuse, 0x19, PT ;  /* 0x000000190000780c */ /* 0x040fe40003f84270 */
        /* <DEDUP_REMOVED lines=19> */
[----:B------:R-:W-:Y:S02]  /*15570*/  FSEL R10, R177, -INF , P3 ;  /* 0xff800000b10a7808 */ /* 0x000fe40001800000 */
[----:B------:R-:W-:Y:S02]  /*15580*/  FMNMX.FTZ R168, R22, R2, !PT ;  /* 0x0000000216a87209 */ /* 0x000fe40007810000 */
[----:B------:R-:W-:Y:S01]  /*15590*/  FMNMX.FTZ R4, R14, R0, !PT ;  /* 0x000000000e047209 */ /* 0x000fe20007810000 */
[----:B------:R-:W-:Y:S01]  /*155a0*/  IMAD.MOV.U32 R0, RZ, RZ, 0x2 ;  /* 0x00000002ff007424 */ /* 0x000fe200078e00ff */
[----:B------:R-:W-:Y:S02]  /*155b0*/  FMNMX.FTZ R168, R10, R168, !PT ;  /* 0x000000a80aa87209 */ /* 0x000fe40007810000 */
[----:B------:R-:W-:Y:S02]  /*155c0*/  FMNMX.FTZ R4, R13, R4, !PT ;  /* 0x000000040d047209 */ /* 0x000fe40007810000 */
[----:B------:R-:W-:Y:S02]  /*155d0*/  FSEL R8, R176, -INF , P1 ;  /* 0xff800000b0087808 */ /* 0x000fe40000800000 */
[----:B------:R-:W-:Y:S02]  /*155e0*/  FMNMX.FTZ R168, R9, R168, !PT ;  /* 0x000000a809a87209 */ /* 0x000fe40007810000 */
[----:B------:R-:W-:Y:S02]  /*155f0*/  FMNMX.FTZ R4, R12, R4, !PT ;  /* 0x000000040c047209 */ /* 0x000fe40007810000 */
[----:B------:R-:W-:Y:S02]  /*15600*/  FSEL R7, R178, -INF , P0 ;  /* 0xff800000b2077808 */ /* 0x000fe40000000000 */
[----:B------:R-:W-:Y:S02]  /*15610*/  FMNMX.FTZ R168, R8, R168, !PT ;  /* 0x000000a808a87209 */ /* 0x000fe40007810000 */
[----:B------:R-:W-:Y:S02]  /*15620*/  FMNMX.FTZ R4, R11, R4, !PT ;  /* 0x000000040b047209 */ /* 0x000fe40007810000 */
[----:B------:R-:W-:Y:S02]  /*15630*/  FMNMX.FTZ R168, R7, R168, !PT ;  /* 0x000000a807a87209 */ /* 0x000fe40007810000 */
[----:B------:R-:W-:Y:S02]  /*15640*/  MOV R2, 0x15660 ;  /* 0x0001566000027802 */ /* 0x000fe40000000f00 */
[----:B-1----:R-:W-:Y:S05]  /*15650*/  CALL.REL.NOINC `($__internal_19_$__cuda_sm70_shflsync_bfly_p) ;  /* 0x0000140000007944 */ /* 0x002fea0003c00000 */
[----:B------:R-:W-:Y:S01]  /*15660*/  FMNMX.FTZ R4, R4, R0, !PT ;  /* 0x0000000004047209 */ /* 0x000fe20007810000 */
[----:B------:R-:W-:Y:S01]  /*15670*/  IMAD.MOV.U32 R0, RZ, RZ, 0x1 ;  /* 0x00000001ff007424 */ /* 0x000fe200078e00ff */
[----:B------:R-:W-:Y:S02]  /*15680*/  MOV R2, 0x156a0 ;  /* 0x000156a000027802 */ /* 0x000fe40000000f00 */
        /* <DEDUP_REMOVED lines=10> */
[----:B-1---5:R-:W-:-:S05]  /*15730*/  BRA `(.L_x_1240) ;  /* 0xffff3d5000007947 */ /* 0x022fca000383ffff */
.L_x_1148:
[----:B------:R-:W-:Y:S01]  /*15740*/  MOV R3, 0x181f ;  /* 0x0000181f00037802 */ /* 0x000fe20000000f00 */
[----:B------:R2:W-:Y:S01]  /*15750*/  STL [R1+0x4c], R6 ;  /* 0x00004c0601007387 */ /* 0x0005e20000100800 */
[----:B------:R-:W-:Y:S01]  /*15760*/  MOV R2, 0x15790 ;  /* 0x0001579000027802 */ /* 0x000fe20000000f00 */
[----:B------:R-:W-:Y:S02]  /*15770*/  IMAD.MOV.U32 R0, RZ, RZ, RZ ;  /* 0x000000ffff007224 */ /* 0x000fe400078e00ff */
[----:B-1234-:R-:W-:Y:S05]  /*15780*/  CALL.REL.NOINC `($__internal_20_$__cuda_sm70_shflsync_idx_p) ;  /* 0x0000135000007944 */ /* 0x01efea0003c00000 */
[----:B-1---5:R-:W-:-:S05]  /*15790*/  BRA `(.L_x_1241) ;  /* 0xffff586000007947 */ /* 0x022fca000383ffff */
.L_x_1151:
[----:B--2---:R-:W-:Y:S01]  /*157a0*/  MOV R3, 0x181f ;  /* 0x0000181f00037802 */ /* 0x004fe20000000f00 */
        /* <DEDUP_REMOVED lines=11> */
.L_x_1154:
[----:B------:R-:W-:Y:S01]  /*15860*/  MOV R3, 0x181f ;  /* 0x0000181f00037802 */ /* 0x000fe20000000f00 */
[----:B------:R1:W-:Y:S01]  /*15870*/  STL [R1+0x4c], R8 ;  /* 0x00004c0801007387 */ /* 0x0003e20000100800 */
[----:B------:R-:W-:Y:S01]  /*15880*/  MOV R2, 0x158b0 ;  /* 0x000158b000027802 */ /* 0x000fe20000000f00 */
[----:B------:R-:W-:Y:S02]  /*15890*/  IMAD.MOV.U32 R0, RZ, RZ, RZ ;  /* 0x000000ffff007224 */ /* 0x000fe400078e00ff */
[----:B-1----:R-:W-:Y:S05]  /*158a0*/  CALL.REL.NOINC `($__internal_20_$__cuda_sm70_shflsync_idx_p) ;  /* 0x0000123000007944 */ /* 0x002fea0003c00000 */
[----:B-----5:R-:W-:Y:S01]  /*158b0*/  MOV R4, R0 ;  /* 0x0000000000047202 */ /* 0x020fe20000000f00 */
[----:B-1----:R-:W-:-:S05]  /*158c0*/  BRA `(.L_x_1243) ;  /* 0xffff6a5000007947 */ /* 0x002fca000383ffff */
.L_x_1155:
[----:B------:R-:W-:Y:S01]  /*158d0*/  MOV R3, 0x181f ;  /* 0x0000181f00037802 */ /* 0x000fe20000000f00 */
[----:B------:R3:W-:Y:S01]  /*158e0*/  STL [R1+0x4c], R9 ;  /* 0x00004c0901007387 */ /* 0x0007e20000100800 */
[----:B------:R-:W-:Y:S01]  /*158f0*/  MOV R2, 0x15920 ;  /* 0x0001592000027802 */ /* 0x000fe20000000f00 */
[----:B------:R-:W-:Y:S02]  /*15900*/  IMAD.MOV.U32 R0, RZ, RZ, RZ ;  /* 0x000000ffff007224 */ /* 0x000fe400078e00ff */
[----:B-123--:R-:W-:Y:S05]  /*15910*/  CALL.REL.NOINC `($__internal_20_$__cuda_sm70_shflsync_idx_p) ;  /* 0x000011c000007944 */ /* 0x00efea0003c00000 */
[----:B-1---5:R-:W-:-:S05]  /*15920*/  BRA `(.L_x_1244) ;  /* 0xffff6a1000007947 */ /* 0x022fca000383ffff */
.L_x_1156:
        /* <DEDUP_REMOVED lines=12> */
.L_x_1157:
[----:B------:R-:W-:Y:S02]  /*159f0*/  MOV R0, 0x2 ;  /* 0x0000000200007802 */ /* 0x000fe40000000f00 */
[----:B------:R-:W-:Y:S02]  /*15a00*/  MOV R2, 0x15a20 ;  /* 0x00015a2000027802 */ /* 0x000fe40000000f00 */
[----:B------:R-:W-:Y:S05]  /*15a10*/  CALL.REL.NOINC `($__internal_19_$__cuda_sm70_shflsync_bfly_p) ;  /* 0x0000104000007944 */ /* 0x000fea0003c00000 */
[----:B-1---5:R-:W-:-:S05]  /*15a20*/  BRA `(.L_x_1246) ;  /* 0xffff6e3000007947 */ /* 0x022fca000383ffff */
.L_x_1158:
[----:B------:R-:W-:Y:S02]  /*15a30*/  MOV R0, 0x1 ;  /* 0x0000000100007802 */ /* 0x000fe40000000f00 */
[----:B------:R-:W-:Y:S02]  /*15a40*/  MOV R2, 0x15a60 ;  /* 0x00015a6000027802 */ /* 0x000fe40000000f00 */
[----:B------:R-:W-:Y:S05]  /*15a50*/  CALL.REL.NOINC `($__internal_19_$__cuda_sm70_shflsync_bfly_p) ;  /* 0x0000100000007944 */ /* 0x000fea0003c00000 */
[----:B------:R-:W-:Y:S01]  /*15a60*/  FMNMX.FTZ R133, R4, R0, !PT ;  /* 0x0000000004857209 */ /* 0x000fe20007810000 */
[----:B-----5:R-:W-:Y:S01]  /*15a70*/  IMAD.MOV.U32 R4, RZ, RZ, R5 ;  /* 0x000000ffff047224 */ /* 0x020fe200078e0005 */
[----:B------:R-:W-:Y:S01]  /*15a80*/  MOV R2, 0x15ab0 ;  /* 0x00015ab000027802 */ /* 0x000fe20000000f00 */
[----:B------:R-:W-:Y:S02]  /*15a90*/  IMAD.MOV.U32 R0, RZ, RZ, 0x2 ;  /* 0x00000002ff007424 */ /* 0x000fe400078e00ff */
[----:B-1----:R-:W-:Y:S05]  /*15aa0*/  CALL.REL.NOINC `($__internal_19_$__cuda_sm70_shflsync_bfly_p) ;  /* 0x00000fb000007944 */ /* 0x002fea0003c00000 */
[----:B-----5:R-:W-:Y:S01]  /*15ab0*/  FMNMX.FTZ R4, R5, R0, !PT ;  /* 0x0000000005047209 */ /* 0x020fe20007810000 */
[----:B------:R-:W-:Y:S01]  /*15ac0*/  IMAD.MOV.U32 R0, RZ, RZ, 0x1 ;  /* 0x00000001ff007424 */ /* 0x000fe200078e00ff */
[----:B------:R-:W-:Y:S02]  /*15ad0*/  MOV R2, 0x15af0 ;  /* 0x00015af000027802 */ /* 0x000fe40000000f00 */
[----:B-1----:R-:W-:Y:S05]  /*15ae0*/  CALL.REL.NOINC `($__internal_19_$__cuda_sm70_shflsync_bfly_p) ;  /* 0x00000f7000007944 */ /* 0x002fea0003c00000 */
[----:B-1---5:R-:W-:-:S05]  /*15af0*/  BRA `(.L_x_1247) ;  /* 0xffff6dd000007947 */ /* 0x022fca000383ffff */
.L_x_1160:
[----:B------:R1:W5:Y:S01]  /*15b00*/  LDL R4, [R1+0x54] ;  /* 0x0000540001047983 */ /* 0x0003620000100800 */
[----:B------:R-:W-:-:S02]  /*15b10*/  MOV R0, 0x2 ;  /* 0x0000000200007802 */ /* 0x000fc40000000f00 */
[----:B------:R-:W-:Y:S02]  /*15b20*/  MOV R2, 0x15b40 ;  /* 0x00015b4000027802 */ /* 0x000fe40000000f00 */
[----:B-1---5:R-:W-:Y:S05]  /*15b30*/  CALL.REL.NOINC `($__internal_19_$__cuda_sm70_shflsync_bfly_p) ;  /* 0x00000f2000007944 */ /* 0x022fea0003c00000 */
[----:B-1---5:R-:W-:Y:S05]  /*15b40*/  BRA `(.L_x_1248) ;  /* 0xffff869000007947 */ /* 0x022fea000383ffff */
.L_x_1161:
[----:B------:R-:W-:Y:S01]  /*15b50*/  IMAD.MOV.U32 R4, RZ, RZ, R5 ;  /* 0x000000ffff047224 */ /* 0x000fe200078e0005 */
[----:B------:R-:W-:Y:S02]  /*15b60*/  MOV R0, 0x1 ;  /* 0x0000000100007802 */ /* 0x000fe40000000f00 */
[----:B------:R-:W-:Y:S02]  /*15b70*/  MOV R2, 0x15b90 ;  /* 0x00015b9000027802 */ /* 0x000fe40000000f00 */
[----:B------:R-:W-:Y:S05]  /*15b80*/  CALL.REL.NOINC `($__internal_19_$__cuda_sm70_shflsync_bfly_p) ;  /* 0x00000ed000007944 */ /* 0x000fea0003c00000 */
[----:B------:R2:W5:Y:S02]  /*15b90*/  LDL R4, [R1+0x50] ;  /* 0x0000500001047983 */ /* 0x0005640000100800 */
[----:B-----5:R-:W-:Y:S01]  /*15ba0*/  FADD.FTZ R5, R5, R0 ;  /* 0x0000000005057221 */ /* 0x020fe20000010000 */
[----:B------:R-:W-:Y:S02]  /*15bb0*/  MOV R0, 0x2 ;  /* 0x0000000200007802 */ /* 0x000fe40000000f00 */
[----:B------:R-:W-:Y:S02]  /*15bc0*/  MOV R2, 0x15be0 ;  /* 0x00015be000027802 */ /* 0x000fe40000000f00 */
[----:B-12---:R-:W-:Y:S05]  /*15bd0*/  CALL.REL.NOINC `($__internal_19_$__cuda_sm70_shflsync_bfly_p) ;  /* 0x00000e8000007944 */ /* 0x006fea0003c00000 */
[----:B------:R-:W2:Y:S02]  /*15be0*/  LDL.LU R2, [R1+0x50] ;  /* 0x0000500001027983 */ /* 0x000ea40000300800 */
[----:B--2---:R-:W-:Y:S01]  /*15bf0*/  FADD.FTZ R4, R2, R0 ;  /* 0x0000000002047221 */ /* 0x004fe20000010000 */
[----:B------:R-:W-:-:S02]  /*15c00*/  MOV R0, 0x1 ;  /* 0x0000000100007802 */ /* 0x000fc40000000f00 */
[----:B------:R-:W-:Y:S02]  /*15c10*/  MOV R2, 0x15c30 ;  /* 0x00015c3000027802 */ /* 0x000fe40000000f00 */
[----:B-1---5:R-:W-:Y:S05]  /*15c20*/  CALL.REL.NOINC `($__internal_19_$__cuda_sm70_shflsync_bfly_p) ;  /* 0x00000e3000007944 */ /* 0x022fea0003c00000 */
[----:B------:R-:W-:Y:S01]  /*15c30*/  MOV R3, R0 ;  /* 0x0000000000037202 */ /* 0x000fe20000000f00 */
[----:B-1---5:R-:W-:Y:S05]  /*15c40*/  BRA `(.L_x_1249) ;  /* 0xffff862000007947 */ /* 0x022fea000383ffff */
.L_x_1168:
[----:B--234-:R2:W-:Y:S01]  /*15c50*/  STL [R1+0x4c], R5 ;  /* 0x00004c0501007387 */ /* 0x01c5e20000100800 */
[----:B------:R-:W-:Y:S01]  /*15c60*/  IMAD.MOV.U32 R0, RZ, RZ, RZ ;  /* 0x000000ffff007224 */ /* 0x000fe200078e00ff */
[----:B------:R-:W-:Y:S02]  /*15c70*/  MOV R3, 0x181f ;  /* 0x0000181f00037802 */ /* 0x000fe40000000f00 */
[----:B------:R-:W-:Y:S02]  /*15c80*/  MOV R2, 0x15ca0 ;  /* 0x00015ca000027802 */ /* 0x000fe40000000f00 */
[----:B-12---:R-:W-:Y:S05]  /*15c90*/  CALL.REL.NOINC `($__internal_20_$__cuda_sm70_shflsync_idx_p) ;  /* 0x00000e4000007944 */ /* 0x006fea0003c00000 */
[----:B-----5:R-:W-:Y:S01]  /*15ca0*/  MOV R4, R0 ;  /* 0x0000000000047202 */ /* 0x020fe20000000f00 */
[----:B-1----:R-:W-:Y:S05]  /*15cb0*/  BRA `(.L_x_1250) ;  /* 0xffffa26000007947 */ /* 0x002fea000383ffff */
.L_x_1169:
[----:B------:R4:W-:Y:S01]  /*15cc0*/  STL [R1+0x4c], R14 ;  /* 0x00004c0e01007387 */ /* 0x0009e20000100800 */
[----:B------:R-:W-:Y:S01]  /*15cd0*/  IMAD.MOV.U32 R0, RZ, RZ, RZ ;  /* 0x000000ffff007224 */ /* 0x000fe200078e00ff */
[----:B------:R-:W-:Y:S02]  /*15ce0*/  MOV R3, 0x181f ;  /* 0x0000181f00037802 */ /* 0x000fe40000000f00 */
[----:B------:R-:W-:-:S02]  /*15cf0*/  MOV R2, 0x15d10 ;  /* 0x00015d1000027802 */ /* 0x000fc40000000f00 */
[----:B-1234-:R-:W-:Y:S05]  /*15d00*/  CALL.REL.NOINC `($__internal_20_$__cuda_sm70_shflsync_idx_p) ;  /* 0x00000dd000007944 */ /* 0x01efea0003c00000 */
[----:B-1---5:R-:W-:Y:S05]  /*15d10*/  BRA `(.L_x_1251) ;  /* 0xffffa22000007947 */ /* 0x022fea000383ffff */
.L_x_1172:
[----:B------:R4:W-:Y:S01]  /*15d20*/  STL [R1+0x4c], R5 ;  /* 0x00004c0501007387 */ /* 0x0009e20000100800 */
[----:B--2---:R-:W-:Y:S01]  /*15d30*/  IMAD.MOV.U32 R0, RZ, RZ, 0x1 ;  /* 0x00000001ff007424 */ /* 0x004fe200078e00ff */
[----:B------:R-:W-:-:S02]  /*15d40*/  MOV R3, 0x181f ;  /* 0x0000181f00037802 */ /* 0x000fc40000000f00 */
[----:B------:R-:W-:Y:S02]  /*15d50*/  MOV R2, 0x15d70 ;  /* 0x00015d7000027802 */ /* 0x000fe40000000f00 */
[----:B-1-34-:R-:W-:Y:S05]  /*15d60*/  CALL.REL.NOINC `($__internal_20_$__cuda_sm70_shflsync_idx_p) ;  /* 0x00000d7000007944 */ /* 0x01afea0003c00000 */
[----:B------:R2:W-:Y:S01]  /*15d70*/  STL [R1+0x4c], R14 ;  /* 0x00004c0e01007387 */ /* 0x0005e20000100800 */
[----:B-----5:R-:W-:Y:S01]  /*15d80*/  IMAD.MOV.U32 R4, RZ, RZ, R0 ;  /* 0x000000ffff047224 */ /* 0x020fe200078e0000 */
[----:B------:R-:W-:Y:S01]  /*15d90*/  MOV R0, 0x1 ;  /* 0x0000000100007802 */ /* 0x000fe20000000f00 */
[----:B------:R-:W-:Y:S01]  /*15da0*/  IMAD.MOV.U32 R3, RZ, RZ, 0x181f ;  /* 0x0000181fff037424 */ /* 0x000fe200078e00ff */
[----:B------:R-:W-:Y:S02]  /*15db0*/  MOV R2, 0x15dd0 ;  /* 0x00015dd000027802 */ /* 0x000fe40000000f00 */
[----:B-12---:R-:W-:Y:S05]  /*15dc0*/  CALL.REL.NOINC `($__internal_20_$__cuda_sm70_shflsync_idx_p) ;  /* 0x00000d1000007944 */ /* 0x006fea0003c00000 */
[----:B-1---5:R-:W-:Y:S05]  /*15dd0*/  BRA `(.L_x_1252) ;  /* 0xffffa3b000007947 */ /* 0x022fea000383ffff */
.L_x_1175:
[----:B------:R3:W-:Y:S01]  /*15de0*/  STL [R1+0x4c], R5 ;  /* 0x00004c0501007387 */ /* 0x0007e20000100800 */
[----:B--2---:R-:W-:Y:S01]  /*15df0*/  IMAD.MOV.U32 R0, RZ, RZ, 0x2 ;  /* 0x00000002ff007424 */ /* 0x004fe200078e00ff */
[----:B-1----:R-:W-:Y:S02]  /*15e00*/  MOV R3, 0x181f ;  /* 0x0000181f00037802 */ /* 0x002fe40000000f00 */
[----:B------:R-:W-:Y:S02]  /*15e10*/  MOV R2, 0x15e30 ;  /* 0x00015e3000027802 */ /* 0x000fe40000000f00 */
[----:B---34-:R-:W-:Y:S05]  /*15e20*/  CALL.REL.NOINC `($__internal_20_$__cuda_sm70_shflsync_idx_p) ;  /* 0x00000cb000007944 */ /* 0x018fea0003c00000 */
[----:B-----5:R-:W-:Y:S01]  /*15e30*/  MOV R4, R0 ;  /* 0x0000000000047202 */ /* 0x020fe20000000f00 */
[----:B-1----:R-:W-:Y:S05]  /*15e40*/  BRA `(.L_x_1253) ;  /* 0xffffa53000007947 */ /* 0x002fea000383ffff */
.L_x_1176:
[----:B------:R4:W-:Y:S01]  /*15e50*/  STL [R1+0x4c], R14 ;  /* 0x00004c0e01007387 */ /* 0x0009e20000100800 */
[----:B--2---:R-:W-:Y:S01]  /*15e60*/  IMAD.MOV.U32 R0, RZ, RZ, 0x2 ;  /* 0x00000002ff007424 */ /* 0x004fe200078e00ff */
[----:B-1----:R-:W-:-:S02]  /*15e70*/  MOV R3, 0x181f ;  /* 0x0000181f00037802 */ /* 0x002fc40000000f00 */
[----:B------:R-:W-:Y:S02]  /*15e80*/  MOV R2, 0x15ea0 ;  /* 0x00015ea000027802 */ /* 0x000fe40000000f00 */
[----:B---34-:R-:W-:Y:S05]  /*15e90*/  CALL.REL.NOINC `($__internal_20_$__cuda_sm70_shflsync_idx_p) ;  /* 0x00000c4000007944 */ /* 0x018fea0003c00000 */
[----:B-1---5:R-:W-:Y:S05]  /*15ea0*/  BRA `(.L_x_1254) ;  /* 0xffffa4f000007947 */ /* 0x022fea000383ffff */
.L_x_1179:
[----:B------:R1:W-:Y:S01]  /*15eb0*/  STL [R1+0x4c], R5 ;  /* 0x00004c0501007387 */ /* 0x0003e20000100800 */
[----:B----4-:R-:W-:Y:S01]  /*15ec0*/  IMAD.MOV.U32 R0, RZ, RZ, 0x3 ;  /* 0x00000003ff007424 */ /* 0x010fe200078e00ff */
[----:B-1----:R-:W-:Y:S02]  /*15ed0*/  MOV R3, 0x181f ;  /* 0x0000181f00037802 */ /* 0x002fe40000000f00 */
[----:B------:R-:W-:Y:S02]  /*15ee0*/  MOV R2, 0x15f00 ;  /* 0x00015f0000027802 */ /* 0x000fe40000000f00 */
[----:B--23--:R-:W-:Y:S05]  /*15ef0*/  CALL.REL.NOINC `($__internal_20_$__cuda_sm70_shflsync_idx_p) ;  /* 0x00000be000007944 */ /* 0x00cfea0003c00000 */
[----:B------:R2:W-:Y:S01]  /*15f00*/  STL [R1+0x4c], R14 ;  /* 0x00004c0e01007387 */ /* 0x0005e20000100800 */
[----:B-----5:R-:W-:Y:S01]  /*15f10*/  IMAD.MOV.U32 R4, RZ, RZ, R0 ;  /* 0x000000ffff047224 */ /* 0x020fe200078e0000 */
[----:B------:R-:W-:Y:S01]  /*15f20*/  MOV R0, 0x3 ;  /* 0x0000000300007802 */ /* 0x000fe20000000f00 */
[----:B------:R-:W-:Y:S01]  /*15f30*/  IMAD.MOV.U32 R3, RZ, RZ, 0x181f ;  /* 0x0000181fff037424 */ /* 0x000fe200078e00ff */
[----:B------:R-:W-:Y:S02]  /*15f40*/  MOV R2, 0x15f60 ;  /* 0x00015f6000027802 */ /* 0x000fe40000000f00 */
[----:B-12---:R-:W-:Y:S05]  /*15f50*/  CALL.REL.NOINC `($__internal_20_$__cuda_sm70_shflsync_idx_p) ;  /* 0x00000b8000007944 */ /* 0x006fea0003c00000 */
[----:B-1---5:R-:W-:Y:S05]  /*15f60*/  BRA `(.L_x_1255) ;  /* 0xffffa63000007947 */ /* 0x022fea000383ffff */
.L_x_1181:
[----:B------:R1:W-:Y:S01]  /*15f70*/  STL [R1+0x4c], R5 ;  /* 0x00004c0501007387 */ /* 0x0003e20000100800 */
[----:B------:R-:W-:Y:S01]  /*15f80*/  IMAD.MOV.U32 R0, RZ, RZ, RZ ;  /* 0x000000ffff007224 */ /* 0x000fe200078e00ff */
[----:B------:R-:W-:-:S02]  /*15f90*/  MOV R3, 0x1c1f ;  /* 0x00001c1f00037802 */ /* 0x000fc40000000f00 */
[----:B------:R-:W-:Y:S02]  /*15fa0*/  MOV R2, 0x15fc0 ;  /* 0x00015fc000027802 */ /* 0x000fe40000000f00 */
[----:B-1----:R-:W-:Y:S05]  /*15fb0*/  CALL.REL.NOINC `($__internal_20_$__cuda_sm70_shflsync_idx_p) ;  /* 0x00000b2000007944 */ /* 0x002fea0003c00000 */
[----:B-----5:R-:W-:Y:S01]  /*15fc0*/  MOV R4, R0 ;  /* 0x0000000000047202 */ /* 0x020fe20000000f00 */
[----:B-1----:R-:W-:Y:S05]  /*15fd0*/  BRA `(.L_x_1256) ;  /* 0xffffa9a000007947 */ /* 0x002fea000383ffff */
.L_x_1182:
[----:B------:R3:W-:Y:S01]  /*15fe0*/  STL [R1+0x4c], R12 ;  /* 0x00004c0c01007387 */ /* 0x0007e20000100800 */
[----:B------:R-:W-:Y:S01]  /*15ff0*/  IMAD.MOV.U32 R0, RZ, RZ, RZ ;  /* 0x000000ffff007224 */ /* 0x000fe200078e00ff */
[----:B------:R-:W-:Y:S02]  /*16000*/  MOV R3, 0x1c1f ;  /* 0x00001c1f00037802 */ /* 0x000fe40000000f00 */
[----:B------:R-:W-:Y:S02]  /*16010*/  MOV R2, 0x16030 ;  /* 0x0001603000027802 */ /* 0x000fe40000000f00 */
[----:B-123--:R-:W-:Y:S05]  /*16020*/  CALL.REL.NOINC `($__internal_20_$__cuda_sm70_shflsync_idx_p) ;  /* 0x00000ab000007944 */ /* 0x00efea0003c00000 */
[----:B-1---5:R-:W-:Y:S05]  /*16030*/  BRA `(.L_x_1257) ;  /* 0xffffa96000007947 */ /* 0x022fea000383ffff */
.L_x_1185:
[----:B------:R1:W-:Y:S01]  /*16040*/  STL [R1+0x4c], R5 ;  /* 0x00004c0501007387 */ /* 0x0003e20000100800 */
[----:B----4-:R-:W-:Y:S01]  /*16050*/  IMAD.MOV.U32 R0, RZ, RZ, 0x1 ;  /* 0x00000001ff007424 */ /* 0x010fe200078e00ff */
[----:B--2---:R-:W-:Y:S02]  /*16060*/  MOV R3, 0x1c1f ;  /* 0x00001c1f00037802 */ /* 0x004fe40000000f00 */
[----:B------:R-:W-:Y:S02]  /*16070*/  MOV R2, 0x16090 ;  /* 0x0001609000027802 */ /* 0x000fe40000000f00 */
[----:B-1-3--:R-:W-:Y:S05]  /*16080*/  CALL.REL.NOINC `($__internal_20_$__cuda_sm70_shflsync_idx_p) ;  /* 0x00000a5000007944 */ /* 0x00afea0003c00000 */
[----:B------:R2:W-:Y:S01]  /*16090*/  STL [R1+0x4c], R12 ;  /* 0x00004c0c01007387 */ /* 0x0005e20000100800 */
[----:B-----5:R-:W-:Y:S01]  /*160a0*/  IMAD.MOV.U32 R4, RZ, RZ, R0 ;  /* 0x000000ffff047224 */ /* 0x020fe200078e0000 */
[----:B------:R-:W-:Y:S01]  /*160b0*/  MOV R0, 0x1 ;  /* 0x0000000100007802 */ /* 0x000fe20000000f00 */
[----:B------:R-:W-:Y:S01]  /*160c0*/  IMAD.MOV.U32 R3, RZ, RZ, 0x1c1f ;  /* 0x00001c1fff037424 */ /* 0x000fe200078e00ff */
[----:B------:R-:W-:-:S02]  /*160d0*/  MOV R2, 0x160f0 ;  /* 0x000160f000027802 */ /* 0x000fc40000000f00 */
[----:B-12---:R-:W-:Y:S05]  /*160e0*/  CALL.REL.NOINC `($__internal_20_$__cuda_sm70_shflsync_idx_p) ;  /* 0x000009f000007944 */ /* 0x006fea0003c00000 */
[----:B-1---5:R-:W-:Y:S05]  /*160f0*/  BRA `(.L_x_1258) ;  /* 0xffffb50000007947 */ /* 0x022fea000383ffff */
.L_x_1189:
[----:B------:R1:W-:Y:S01]  /*16100*/  STL [R1+0x4c], R5 ;  /* 0x00004c0501007387 */ /* 0x0003e20000100800 */
[----:B------:R-:W-:Y:S01]  /*16110*/  IMAD.MOV.U32 R0, RZ, RZ, RZ ;  /* 0x000000ffff007224 */ /* 0x000fe200078e00ff */
[----:B------:R-:W-:-:S02]  /*16120*/  MOV R3, 0x181f ;  /* 0x0000181f00037802 */ /* 0x000fc40000000f00 */
[----:B------:R-:W-:Y:S02]  /*16130*/  MOV R2, 0x16150 ;  /* 0x0001615000027802 */ /* 0x000fe40000000f00 */
[----:B-1----:R-:W-:Y:S05]  /*16140*/  CALL.REL.NOINC `($__internal_20_$__cuda_sm70_shflsync_idx_p) ;  /* 0x0000099000007944 */ /* 0x002fea0003c00000 */
[----:B-----5:R-:W-:Y:S01]  /*16150*/  MOV R4, R0 ;  /* 0x0000000000047202 */ /* 0x020fe20000000f00 */
[----:B-1----:R-:W-:Y:S05]  /*16160*/  BRA `(.L_x_1259) ;  /* 0xffffc94000007947 */ /* 0x002fea000383ffff */
.L_x_1190:
[----:B------:R3:W-:Y:S01]  /*16170*/  STL [R1+0x4c], R14 ;  /* 0x00004c0e01007387 */ /* 0x0007e20000100800 */
[----:B------:R-:W-:Y:S01]  /*16180*/  IMAD.MOV.U32 R0, RZ, RZ, RZ ;  /* 0x000000ffff007224 */ /* 0x000fe200078e00ff */
[----:B------:R-:W-:Y:S02]  /*16190*/  MOV R3, 0x181f ;  /* 0x0000181f00037802 */ /* 0x000fe40000000f00 */
[----:B------:R-:W-:Y:S02]  /*161a0*/  MOV R2, 0x161c0 ;  /* 0x000161c000027802 */ /* 0x000fe40000000f00 */
[----:B-123--:R-:W-:Y:S05]  /*161b0*/  CALL.REL.NOINC `($__internal_20_$__cuda_sm70_shflsync_idx_p) ;  /* 0x0000092000007944 */ /* 0x00efea0003c00000 */
[----:B-1---5:R-:W-:Y:S05]  /*161c0*/  BRA `(.L_x_1260) ;  /* 0xffffc90000007947 */ /* 0x022fea000383ffff */
.L_x_1193:
        /* <DEDUP_REMOVED lines=9> */
[----:B------:R-:W-:-:S02]  /*16260*/  MOV R2, 0x16280 ;  /* 0x0001628000027802 */ /* 0x000fc40000000f00 */
[----:B-12---:R-:W-:Y:S05]  /*16270*/  CALL.REL.NOINC `($__internal_20_$__cuda_sm70_shflsync_idx_p) ;  /* 0x0000086000007944 */ /* 0x006fea0003c00000 */
[----:B-1---5:R-:W-:Y:S05]  /*16280*/  BRA `(.L_x_1261) ;  /* 0xffffcaa000007947 */ /* 0x022fea000383ffff */
.L_x_1196:
[----:B------:R1:W-:Y:S01]  /*16290*/  STL [R1+0x4c], R5 ;  /* 0x00004c0501007387 */ /* 0x0003e20000100800 */
[----:B----4-:R-:W-:Y:S01]  /*162a0*/  IMAD.MOV.U32 R0, RZ, RZ, 0x2 ;  /* 0x00000002ff007424 */ /* 0x010fe200078e00ff */
[----:B-1----:R-:W-:-:S02]  /*162b0*/  MOV R3, 0x181f ;  /* 0x0000181f00037802 */ /* 0x002fc40000000f00 */
[----:B------:R-:W-:Y:S02]  /*162c0*/  MOV R2, 0x162e0 ;  /* 0x000162e000027802 */ /* 0x000fe40000000f00 */
[----:B--23--:R-:W-:Y:S05]  /*162d0*/  CALL.REL.NOINC `($__internal_20_$__cuda_sm70_shflsync_idx_p) ;  /* 0x0000080000007944 */ /* 0x00cfea0003c00000 */
[----:B-----5:R-:W-:Y:S01]  /*162e0*/  MOV R4, R0 ;  /* 0x0000000000047202 */ /* 0x020fe20000000f00 */
[----:B-1----:R-:W-:Y:S05]  /*162f0*/  BRA `(.L_x_1262) ;  /* 0xffffcc2000007947 */ /* 0x002fea000383ffff */
.L_x_1197:
[----:B------:R1:W-:Y:S01]  /*16300*/  STL [R1+0x4c], R14 ;  /* 0x00004c0e01007387 */ /* 0x0003e20000100800 */
[----:B----4-:R-:W-:Y:S01]  /*16310*/  IMAD.MOV.U32 R0, RZ, RZ, 0x2 ;  /* 0x00000002ff007424 */ /* 0x010fe200078e00ff */
[----:B-1----:R-:W-:Y:S02]  /*16320*/  MOV R3, 0x181f ;  /* 0x0000181f00037802 */ /* 0x002fe40000000f00 */
[----:B------:R-:W-:Y:S02]  /*16330*/  MOV R2, 0x16350 ;  /* 0x0001635000027802 */ /* 0x000fe40000000f00 */
[----:B--23--:R-:W-:Y:S05]  /*16340*/  CALL.REL.NOINC `($__internal_20_$__cuda_sm70_shflsync_idx_p) ;  /* 0x0000079000007944 */ /* 0x00cfea0003c00000 */
[----:B-1---5:R-:W-:Y:S05]  /*16350*/  BRA `(.L_x_1263) ;  /* 0xffffcbe000007947 */ /* 0x022fea000383ffff */
.L_x_1200:
[----:B------:R1:W-:Y:S01]  /*16360*/  STL [R1+0x4c], R5 ;  /* 0x00004c0501007387 */ /* 0x0003e20000100800 */
[----:B------:R-:W-:Y:S01]  /*16370*/  IMAD.MOV.U32 R0, RZ, RZ, 0x3 ;  /* 0x00000003ff007424 */ /* 0x000fe200078e00ff */
[----:B-1----:R-:W-:Y:S02]  /*16380*/  MOV R3, 0x181f ;  /* 0x0000181f00037802 */ /* 0x002fe40000000f00 */
        /* <DEDUP_REMOVED lines=9> */
.L_x_1202:
[----:B------:R1:W-:Y:S01]  /*16420*/  STL [R1+0x4c], R106 ;  /* 0x00004c6a01007387 */ /* 0x0003e20000100800 */
[----:B------:R-:W-:Y:S01]  /*16430*/  IMAD.MOV.U32 R0, RZ, RZ, RZ ;  /* 0x000000ffff007224 */ /* 0x000fe200078e00ff */
[----:B------:R-:W-:-:S02]  /*16440*/  MOV R3, 0x1f ;  /* 0x0000001f00037802 */ /* 0x000fc40000000f00 */
[----:B------:R-:W-:Y:S02]  /*16450*/  MOV R2, 0x16470 ;  /* 0x0001647000027802 */ /* 0x000fe40000000f00 */
[----:B-1----:R-:W-:Y:S05]  /*16460*/  CALL.REL.NOINC `($__internal_20_$__cuda_sm70_shflsync_idx_p) ;  /* 0x0000067000007944 */ /* 0x002fea0003c00000 */
[----:B------:R-:W-:Y:S01]  /*16470*/  MOV R9, R0 ;  /* 0x0000000000097202 */ /* 0x000fe20000000f00 */
[----:B-1---5:R-:W-:Y:S05]  /*16480*/  BRA `(.L_x_1265) ;  /* 0xffffcf6000007947 */ /* 0x022fea000383ffff */
.L_x_1203:
[----:B------:R3:W-:Y:S01]  /*16490*/  STL [R1+0x4c], R106 ;  /* 0x00004c6a01007387 */ /* 0x0007e20000100800 */
[----:B------:R-:W-:Y:S01]  /*164a0*/  IMAD.MOV.U32 R0, RZ, RZ, 0x1 ;  /* 0x00000001ff007424 */ /* 0x000fe200078e00ff */
[----:B------:R-:W-:Y:S02]  /*164b0*/  MOV R3, 0x1f ;  /* 0x0000001f00037802 */ /* 0x000fe40000000f00 */
[----:B------:R-:W-:Y:S02]  /*164c0*/  MOV R2, 0x164e0 ;  /* 0x000164e000027802 */ /* 0x000fe40000000f00 */
[----:B-123--:R-:W-:Y:S05]  /*164d0*/  CALL.REL.NOINC `($__internal_20_$__cuda_sm70_shflsync_idx_p) ;  /* 0x0000060000007944 */ /* 0x00efea0003c00000 */
[----:B------:R-:W-:Y:S01]  /*164e0*/  MOV R8, R0 ;  /* 0x0000000000087202 */ /* 0x000fe20000000f00 */
[----:B-1---5:R-:W-:Y:S05]  /*164f0*/  BRA `(.L_x_1266) ;  /* 0xffffcf1000007947 */ /* 0x022fea000383ffff */
.L_x_1204:
[----:B------:R-:W-:Y:S02]  /*16500*/  MOV R3, 0x1 ;  /* 0x0000000100037802 */ /* 0x000fe40000000f00 */
[----:B------:R-:W-:Y:S02]  /*16510*/  MOV R2, 0x16530 ;  /* 0x0001653000027802 */ /* 0x000fe40000000f00 */
[----:B-1234-:R-:W-:Y:S05]  /*16520*/  CALL.REL.NOINC `($__internal_21_$__cuda_sm70_shflsync_up_p) ;  /* 0x0000065000007944 */ /* 0x01efea0003c00000 */
[----:B------:R-:W-:Y:S05]  /*16530*/  BRA `(.L_x_1267) ;  /* 0xffffd00000007947 */ /* 0x000fea000383ffff */
.L_x_1205:
[----:B------:R-:W-:Y:S02]  /*16540*/  MOV R3, 0x2 ;  /* 0x0000000200037802 */ /* 0x000fe40000000f00 */
[----:B------:R-:W-:-:S02]  /*16550*/  MOV R2, 0x16570 ;  /* 0x0001657000027802 */ /* 0x000fc40000000f00 */
[----:B--2-4-:R-:W-:Y:S05]  /*16560*/  CALL.REL.NOINC `($__internal_21_$__cuda_sm70_shflsync_up_p) ;  /* 0x0000061000007944 */ /* 0x014fea0003c00000 */
        /* <DEDUP_REMOVED lines=23> */
.L_x_1209:
[----:B------:R-:W-:Y:S02]  /*166e0*/  MOV R3, 0x1 ;  /* 0x0000000100037802 */ /* 0x000fe40000000f00 */
[----:B------:R-:W-:Y:S02]  /*166f0*/  MOV R2, 0x16710 ;  /* 0x0001671000027802 */ /* 0x000fe40000000f00 */
[----:B------:R-:W-:Y:S05]  /*16700*/  CALL.REL.NOINC `($__internal_21_$__cuda_sm70_shflsync_up_p) ;  /* 0x0000047000007944 */ /* 0x000fea0003c00000 */
[----:B------:R-:W-:Y:S01]  /*16710*/  MOV R2, R4 ;  /* 0x0000000400027202 */ /* 0x000fe20000000f00 */
[----:B------:R-:W-:Y:S05]  /*16720*/  BRA `(.L_x_1269) ;  /* 0xffffd07000007947 */ /* 0x000fea000383ffff */
.L_x_1210:
        /* <DEDUP_REMOVED lines=26> */
.L_x_1212:
[----:B------:R-:W-:Y:S02]  /*168d0*/  SEL R0, RZ, 0x1, P0 ;  /* 0x00000001ff007807 */ /* 0x000fe40000000000 */
[----:B------:R-:W-:Y:S02]  /*168e0*/  MOV R2, 0x16900 ;  /* 0x0001690000027802 */ /* 0x000fe40000000f00 */
[----:B-1----:R-:W-:Y:S05]  /*168f0*/  CALL.REL.NOINC `($__internal_22_$__cuda_sm70_votesync_ballot) ;  /* 0x000002e000007944 */ /* 0x002fea0003c00000 */
[----:B------:R-:W-:Y:S01]  /*16900*/  MOV R10, R0 ;  /* 0x00000000000a7202 */ /* 0x000fe20000000f00 */
[----:B------:R-:W-:Y:S05]  /*16910*/  BRA `(.L_x_1271) ;  /* 0xffffd01000007947 */ /* 0x000fea000383ffff */
.L_x_1213:
[----:B------:R3:W-:Y:S01]  /*16920*/  STL [R1+0x4c], R6 ;  /* 0x00004c0601007387 */ /* 0x0007e20000100800 */
[----:B--2---:R-:W-:Y:S01]  /*16930*/  IMAD.MOV.U32 R0, RZ, RZ, R5 ;  /* 0x000000ffff007224 */ /* 0x004fe200078e0005 */
[----:B------:R-:W-:Y:S02]  /*16940*/  MOV R3, 0x1f ;  /* 0x0000001f00037802 */ /* 0x000fe40000000f00 */
[----:B------:R-:W-:Y:S02]  /*16950*/  MOV R2, 0x16970 ;  /* 0x0001697000027802 */ /* 0x000fe40000000f00 */
[----:B-1-3--:R-:W-:Y:S05]  /*16960*/  CALL.REL.NOINC `($__internal_20_$__cuda_sm70_shflsync_idx_p) ;  /* 0x0000017000007944 */ /* 0x00afea0003c00000 */
[----:B------:R2:W-:Y:S01]  /*16970*/  STL [R1+0x4c], R7 ;  /* 0x00004c0701007387 */ /* 0x0005e20000100800 */
[----:B------:R-:W-:Y:S01]  /*16980*/  IMAD.MOV.U32 R11, RZ, RZ, R0 ;  /* 0x000000ffff0b7224 */ /* 0x000fe200078e0000 */
[----:B-----5:R-:W-:Y:S01]  /*16990*/  MOV R0, R5 ;  /* 0x0000000500007202 */ /* 0x020fe20000000f00 */
[----:B------:R-:W-:Y:S01]  /*169a0*/  IMAD.MOV.U32 R3, RZ, RZ, 0x1f ;  /* 0x0000001fff037424 */ /* 0x000fe200078e00ff */
[----:B------:R-:W-:-:S02]  /*169b0*/  MOV R2, 0x169d0 ;  /* 0x000169d000027802 */ /* 0x000fc40000000f00 */
[----:B-12---:R-:W-:Y:S05]  /*169c0*/  CALL.REL.NOINC `($__internal_20_$__cuda_sm70_shflsync_idx_p) ;  /* 0x0000011000007944 */ /* 0x006fea0003c00000 */
[----:B------:R-:W-:Y:S01]  /*169d0*/  MOV R7, R0 ;  /* 0x0000000000077202 */ /* 0x000fe20000000f00 */
[----:B-1---5:R-:W-:Y:S05]  /*169e0*/  BRA `(.L_x_1272) ;  /* 0xffffcfb000007947 */ /* 0x022fea000383ffff */
.L_x_1216:
[----:B------:R3:W-:Y:S01]  /*169f0*/  STL [R1+0x4c], R4 ;  /* 0x00004c0401007387 */ /* 0x0007e20000100800 */
[----:B--2---:R-:W-:Y:S01]  /*16a00*/  IMAD.MOV.U32 R0, RZ, RZ, R5 ;  /* 0x000000ffff007224 */ /* 0x004fe200078e0005 */
[----:B------:R-:W-:-:S02]  /*16a10*/  MOV R3, 0x1f ;  /* 0x0000001f00037802 */ /* 0x000fc40000000f00 */
[----:B------:R-:W-:Y:S02]  /*16a20*/  MOV R2, 0x16a40 ;  /* 0x00016a4000027802 */ /* 0x000fe40000000f00 */
[----:B-1-34-:R-:W-:Y:S05]  /*16a30*/  CALL.REL.NOINC `($__internal_20_$__cuda_sm70_shflsync_idx_p) ;  /* 0x000000a000007944 */ /* 0x01afea0003c00000 */
[----:B------:R-:W-:Y:S01]  /*16a40*/  MOV R12, R0 ;  /* 0x00000000000c7202 */ /* 0x000fe20000000f00 */
[----:B-1---5:R-:W-:Y:S05]  /*16a50*/  BRA `(.L_x_1215) ;  /* 0xffffcfa000007947 */ /* 0x022fea000383ffff */
        .weak           $__internal_19_$__cuda_sm70_shflsync_bfly_p
        .type           $__internal_19_$__cuda_sm70_shflsync_bfly_p,@function
        .size           $__internal_19_$__cuda_sm70_shflsync_bfly_p,($__internal_20_$__cuda_sm70_shflsync_idx_p - $__internal_19_$__cuda_sm70_shflsync_bfly_p)
$__internal_19_$__cuda_sm70_shflsync_bfly_p:
[----:B------:R1:W-:Y:S01]  /*16a60*/  STL [R1+0x218], R5 ;  /* 0x0002180501007387 */ /* 0x0003e20000100800 */
[----:B------:R-:W-:Y:S02]  /*16a70*/  MOV R3, 0x1f ;  /* 0x0000001f00037802 */ /* 0x000fe40000000f00 */
[----:B-1----:R-:W-:-:S04]  /*16a80*/  MOV R5, 0xffffffff ;  /* 0xffffffff00057802 */ /* 0x002fc80000000f00 */
[----:B------:R-:W-:Y:S04]  /*16a90*/  WARPSYNC R5 ;  /* 0x0000000500007348 */ /* 0x000fe80003800000 */
[----:B------:R1:W2:Y:S04]  /*16aa0*/  SHFL.BFLY PT, R0, R4, R0, R3 ;  /* 0x0c00000004007389 */ /* 0x0002a800000e0003 */
[----:B-1----:R1:W5:Y:S01]  /*16ab0*/  LDL.LU R5, [R1+0x218] ;  /* 0x0002180001057983 */ /* 0x0023620000300800 */
[----:B------:R-:W-:-:S04]  /*16ac0*/  MOV R3, 0x0 ;  /* 0x0000000000037802 */ /* 0x000fc80000000f00 */
[----:B--2---:R-:W-:Y:S05]  /*16ad0*/  RET.REL.NODEC R2 `(_ZN7cutlass13device_kernelIN5flash19enable_sm80_to_sm89INS1_16FlashAttnFwdSm80INS1_25CollectiveMainloopFwdSm80ILi8ELi1ELb1EN4cute5tupleIJNS5_1CILi128EEENS7_ILi48EEENS7_ILi256EEEEEELi256ENS_10bfloat16_tEfNS_4arch4Sm80ELb1ELb0ELb1ELb1ELb1ELb0ELb1ELb1EEENS1_21CollectiveEpilogueFwdINS6_IJS8_SA_S9_EEENS6_IJNS7_ILi1EEESI_SI_EEESC_SE_Li256ELb1ELb1ELb1ELb0EEENS1_36VarlenDynamicPersistentTileSchedulerILi128ELi48ELi256ELi256ELb1ELb1ELb0ELb1ELb1ELb1EEEEEEEEEvNT_6ParamsE) ;  /* 0xfffe952002007950 */ /* 0x004fea0003c3ffff */
        .weak           $__internal_20_$__cuda_sm70_shflsync_idx_p
        .type           $__internal_20_$__cuda_sm70_shflsync_idx_p,@function
        .size           $__internal_20_$__cuda_sm70_shflsync_idx_p,($__internal_21_$__cuda_sm70_shflsync_up_p - $__internal_20_$__cuda_sm70_shflsync_idx_p)
$__internal_20_$__cuda_sm70_shflsync_idx_p:
[----:B------:R1:W-:Y:S04]  /*16ae0*/  STL [R1+0x21c], R5 ;  /* 0x00021c0501007387 */ /* 0x0003e80000100800 */
[----:B------:R2:W-:Y:S01]  /*16af0*/  STL [R1+0x218], R4 ;  /* 0x0002180401007387 */ /* 0x0005e20000100800 */
[----:B-1----:R-:W-:-:S03]  /*16b00*/  MOV R5, 0xffffffff ;  /* 0xffffffff00057802 */ /* 0x002fc60000000f00 */
[----:B--2---:R-:W2:Y:S01]  /*16b10*/  LDL.LU R4, [R1+0x4c] ;  /* 0x00004c0001047983 */ /* 0x004ea20000300800 */
[----:B------:R-:W-:Y:S04]  /*16b20*/  WARPSYNC R5 ;  /* 0x0000000500007348 */ /* 0x000fe80003800000 */
[----:B--2---:R1:W2:Y:S04]  /*16b30*/  SHFL.IDX PT, R0, R4, R0, R3 ;  /* 0x0000000004007389 */ /* 0x0042a800000e0003 */
[----:B-1----:R1:W5:Y:S04]  /*16b40*/  LDL.LU R5, [R1+0x21c] ;  /* 0x00021c0001057983 */ /* 0x0023680000300800 */
[----:B------:R1:W5:Y:S01]  /*16b50*/  LDL.LU R4, [R1+0x218] ;  /* 0x0002180001047983 */ /* 0x0003620000300800 */
[----:B------:R-:W-:-:S04]  /*16b60*/  MOV R3, 0x0 ;  /* 0x0000000000037802 */ /* 0x000fc80000000f00 */
[----:B--2---:R-:W-:Y:S05]  /*16b70*/  RET.REL.NODEC R2 `(_ZN7cutlass13device_kernelIN5flash19enable_sm80_to_sm89INS1_16FlashAttnFwdSm80INS1_25CollectiveMainloopFwdSm80ILi8ELi1ELb1EN4cute5tupleIJNS5_1CILi128EEENS7_ILi48EEENS7_ILi256EEEEEELi256ENS_10bfloat16_tEfNS_4arch4Sm80ELb1ELb0ELb1ELb1ELb1ELb0ELb1ELb1EEENS1_21CollectiveEpilogueFwdINS6_IJS8_SA_S9_EEENS6_IJNS7_ILi1EEESI_SI_EEESC_SE_Li256ELb1ELb1ELb1ELb0EEENS1_36VarlenDynamicPersistentTileSchedulerILi128ELi48ELi256ELi256ELb1ELb1ELb0ELb1ELb1ELb1EEEEEEEEEvNT_6ParamsE) ;  /* 0xfffe948002007950 */ /* 0x004fea0003c3ffff */
        .weak           $__internal_21_$__cuda_sm70_shflsync_up_p
        .type           $__internal_21_$__cuda_sm70_shflsync_up_p,@function
        .size           $__internal_21_$__cuda_sm70_shflsync_up_p,($__internal_22_$__cuda_sm70_votesync_ballot - $__internal_21_$__cuda_sm70_shflsync_up_p)
$__internal_21_$__cuda_sm70_shflsync_up_p:
[----:B------:R-:W-:Y:S02]  /*16b80*/  MOV R4, RZ ;  /* 0x000000ff00047202 */ /* 0x000fe40000000f00 */
[----:B------:R-:W-:-:S04]  /*16b90*/  MOV R10, 0xffffffff ;  /* 0xffffffff000a7802 */ /* 0x000fc80000000f00 */
[----:B------:R-:W-:Y:S04]  /*16ba0*/  WARPSYNC R10 ;  /* 0x0000000a00007348 */ /* 0x000fe80003800000 */
[----:B------:R1:W2:Y:S02]  /*16bb0*/  SHFL.UP PT, R4, R0, R3, R4 ;  /* 0x0400000300047389 */ /* 0x0002a400000e0004 */
[----:B-1----:R-:W-:-:S04]  /*16bc0*/  MOV R3, 0x0 ;  /* 0x0000000000037802 */ /* 0x002fc80000000f00 */
[----:B--2---:R-:W-:Y:S05]  /*16bd0*/  RET.REL.NODEC R2 `(_ZN7cutlass13device_kernelIN5flash19enable_sm80_to_sm89INS1_16FlashAttnFwdSm80INS1_25CollectiveMainloopFwdSm80ILi8ELi1ELb1EN4cute5tupleIJNS5_1CILi128EEENS7_ILi48EEENS7_ILi256EEEEEELi256ENS_10bfloat16_tEfNS_4arch4Sm80ELb1ELb0ELb1ELb1ELb1ELb0ELb1ELb1EEENS1_21CollectiveEpilogueFwdINS6_IJS8_SA_S9_EEENS6_IJNS7_ILi1EEESI_SI_EEESC_SE_Li256ELb1ELb1ELb1ELb0EEENS1_36VarlenDynamicPersistentTileSchedulerILi128ELi48ELi256ELi256ELb1ELb1ELb0ELb1ELb1ELb1EEEEEEEEEvNT_6ParamsE) ;  /* 0xfffe942002007950 */ /* 0x004fea0003c3ffff */
        .weak           $__internal_22_$__cuda_sm70_votesync_ballot
        .type           $__internal_22_$__cuda_sm70_votesync_ballot,@function
        .size           $__internal_22_$__cuda_sm70_votesync_ballot,(.L_x_6511 - $__internal_22_$__cuda_sm70_votesync_ballot)
$__internal_22_$__cuda_sm70_votesync_ballot:
[----:B------:R-:W-:Y:S01]  /*16be0*/  ISETP.NE.U32.AND P0, PT, R0, 0x1, PT ;  /* 0x000000010000780c */ /* 0x000fe20003f05070 */
[----:B------:R-:W-:-:S04]  /*16bf0*/  IMAD.MOV.U32 R3, RZ, RZ, -0x1 ;  /* 0xffffffffff037424 */ /* 0x000fc800078e00ff */
[----:B------:R-:W-:Y:S08]  /*16c00*/  WARPSYNC R3 ;  /* 0x0000000300007348 */ /* 0x000ff00003800000 */
[----:B------:R-:W-:-:S04]  /*16c10*/  VOTE.ANY R0, PT, !P0 ;  /* 0x0000000000007806 */ /* 0x000fc800040e0100 */
[----:B------:R-:W-:Y:S01]  /*16c20*/  LOP3.LUT R0, R0, R3, RZ, 0xc0, !PT ;  /* 0x0000000300007212 */ /* 0x000fe200078ec0ff */
[----:B------:R-:W-:-:S04]  /*16c30*/  IMAD.MOV.U32 R3, RZ, RZ, 0x0 ;  /* 0x00000000ff037424 */ /* 0x000fc800078e00ff */
[----:B------:R-:W-:Y:S05]  /*16c40*/  RET.REL.NODEC R2 `(_ZN7cutlass13device_kernelIN5flash19enable_sm80_to_sm89INS1_16FlashAttnFwdSm80INS1_25CollectiveMainloopFwdSm80ILi8ELi1ELb1EN4cute5tupleIJNS5_1CILi128EEENS7_ILi48EEENS7_ILi256EEEEEELi256ENS_10bfloat16_tEfNS_4arch4Sm80ELb1ELb0ELb1ELb1ELb1ELb0ELb1ELb1EEENS1_21CollectiveEpilogueFwdINS6_IJS8_SA_S9_EEENS6_IJNS7_ILi1EEESI_SI_EEESC_SE_Li256ELb1ELb1ELb1ELb0EEENS1_36VarlenDynamicPersistentTileSchedulerILi128ELi48ELi256ELi256ELb1ELb1ELb0ELb1ELb1ELb1EEEEEEEEEvNT_6ParamsE) ;  /* 0xfffe93b002007950 */ /* 0x000fea0003c3ffff */
.L_x_1273:
        /* <DEDUP_REMOVED lines=11> */
.L_x_6511:


//--------------------- .text._ZN7cutlass13device_kernelIN5flash19enable_sm80_to_sm89INS1_16FlashAttnFwdSm80INS1_25CollectiveMainloopFwdSm80ILi8ELi1ELb0EN4cute5tupleIJNS5_1CILi128EEENS7_ILi32EEENS7_ILi256EEEEEELi256ENS_10bfloat16_tEfNS_4arch4Sm80ELb1ELb0ELb1ELb1ELb1ELb1ELb1ELb1EEENS1_21CollectiveEpilogueFwdINS6_IJS8_SA_S9_EEENS6_IJNS7_ILi1EEESI_SI_EEESC_SE_Li256ELb1ELb1ELb1ELb0EEENS1_36VarlenDynamicPersistentTileSchedulerILi128ELi32ELi256ELi256ELb1ELb1ELb0ELb1ELb1ELb1EEEEEEEEEvNT_6ParamsE --------------------------
	.section	.text._ZN7cutlass13device_kernelIN5flash19enable_sm80_to_sm89INS1_16FlashAttnFwdSm80INS1_25CollectiveMainloopFwdSm80ILi8ELi1ELb0EN4cute5tupleIJNS5_1CILi128EEENS7_ILi32EEENS7_ILi256EEEEEELi256ENS_10bfloat16_tEfNS_4arch4Sm80ELb1ELb0ELb1ELb1ELb1ELb1ELb1ELb1EEENS1_21CollectiveEpilogueFwdINS6_IJS8_SA_S9_EEENS6_IJNS7_ILi1EEESI_SI_EEESC_SE_Li256ELb1ELb1ELb1ELb0EEENS1_36VarlenDynamicPersistentTileSchedulerILi128ELi32ELi256ELi256ELb1ELb1ELb0ELb1ELb1ELb1EEEEEEEEEvNT_6ParamsE,"ax",@progbits
	.sectioninfo	@"SHI_REGISTERS=255"
	.align	128
.text._ZN7cutlass13device_kernelIN5flash19enable_sm80_to_sm89INS1_16FlashAttnFwdSm80INS1_25CollectiveMainloopFwdSm80ILi8ELi1ELb0EN4cute5tupleIJNS5_1CILi128EEENS7_ILi32EEENS7_ILi256EEEEEELi256ENS_10bfloat16_tEfNS_4arch4Sm80ELb1ELb0ELb1ELb1ELb1ELb1ELb1ELb1EEENS1_21CollectiveEpilogueFwdINS6_IJS8_SA_S9_EEENS6_IJNS7_ILi1EEESI_SI_EEESC_SE_Li256ELb1ELb1ELb1ELb0EEENS1_36VarlenDynamicPersistentTileSchedulerILi128ELi32ELi256ELi256ELb1ELb1ELb0ELb1ELb1ELb1EEEEEEEEEvNT_6ParamsE:
        .type           _ZN7cutlass13device_kernelIN5flash19enable_sm80_to_sm89INS1_16FlashAttnFwdSm80INS1_25CollectiveMainloopFwdSm80ILi8ELi1ELb0EN4cute5tupleIJNS5_1CILi128EEENS7_ILi32EEENS7_ILi256EEEEEELi256ENS_10bfloat16_tEfNS_4arch4Sm80ELb1ELb0ELb1ELb1ELb1ELb1ELb1ELb1EEENS1_21CollectiveEpilogueFwdINS6_IJS8_SA_S9_EEENS6_IJNS7_ILi1EEESI_SI_EEESC_SE_Li256ELb1ELb1ELb1ELb0EEENS1_36VarlenDynamicPersistentTileSchedulerILi128ELi32ELi256ELi256ELb1ELb1ELb0ELb1ELb1ELb1EEEEEEEEEvNT_6ParamsE,@function
        .size           _ZN7cutlass13device_kernelIN5flash19enable_sm80_to_sm89INS1_16FlashAttnFwdSm80INS1_25CollectiveMainloopFwdSm80ILi8ELi1ELb0EN4cute5tupleIJNS5_1CILi128EEENS7_ILi32EEENS7_ILi256EEEEEELi256ENS_10bfloat16_tEfNS_4arch4Sm80ELb1ELb0ELb1ELb1ELb1ELb1ELb1ELb1EEENS1_21CollectiveEpilogueFwdINS6_IJS8_SA_S9_EEENS6_IJNS7_ILi1EEESI_SI_EEESC_SE_Li256ELb1ELb1ELb1ELb0EEENS1_36VarlenDynamicPersistentTileSchedulerILi128ELi32ELi256ELi256ELb1ELb1ELb0ELb1ELb1ELb1EEEEEEEEEvNT_6ParamsE,(.L_x_6516 - _ZN7cutlass13device_kernelIN5flash19enable_sm80_to_sm89INS1_16FlashAttnFwdSm80INS1_25CollectiveMainloopFwdSm80ILi8ELi1ELb0EN4cute5tupleIJNS5_1CILi128EEENS7_ILi32EEENS7_ILi256EEEEEELi256ENS_10bfloat16_tEfNS_4arch4Sm80ELb1ELb0ELb1ELb1ELb1ELb1ELb1ELb1EEENS1_21CollectiveEpilogueFwdINS6_IJS8_SA_S9_EEENS6_IJNS7_ILi1EEESI_SI_EEESC_SE_Li256ELb1ELb1ELb1ELb0EEENS1_36VarlenDynamicPersistentTileSchedulerILi128ELi32ELi256ELi256ELb1ELb1ELb0ELb1ELb1ELb1EEEEEEEEEvNT_6ParamsE)
        .other          _ZN7cutlass13device_kernelIN5flash19enable_sm80_to_sm89INS1_16FlashAttnFwdSm80INS1_25CollectiveMainloopFwdSm80ILi8ELi1ELb0EN4cute5tupleIJNS5_1CILi128EEENS7_ILi32EEENS7_ILi256EEEEEELi256ENS_10bfloat16_tEfNS_4arch4Sm80ELb1ELb0ELb1ELb1ELb1ELb1ELb1ELb1EEENS1_21CollectiveEpilogueFwdINS6_IJS8_SA_S9_EEENS6_IJNS7_ILi1EEESI_SI_EEESC_SE_Li256ELb1ELb1ELb1ELb0EEENS1_36VarlenDynamicPersistentTileSchedulerILi128ELi32ELi256ELi256ELb1ELb1ELb0ELb1ELb1ELb1EEEEEEEEEvNT_6ParamsE,@"STO_CUDA_ENTRY STV_DEFAULT"
_ZN7cutlass13device_kernelIN5flash19enable_sm80_to_sm89INS1_16FlashAttnFwdSm80INS1_25CollectiveMainloopFwdSm80ILi8ELi1ELb0EN4cute5tupleIJNS5_1CILi128EEENS7_ILi32EEENS7_ILi256EEEEEELi256ENS_10bfloat16_tEfNS_4arch4Sm80ELb1ELb0ELb1ELb1ELb1ELb1ELb1ELb1EEENS1_21CollectiveEpilogueFwdINS6_IJS8_SA_S9_EEENS6_IJNS7_ILi1EEESI_SI_EEESC_SE_Li256ELb1ELb1ELb1ELb0EEENS1_36VarlenDynamicPersistentTileSchedulerILi128ELi32ELi256ELi256ELb1ELb1ELb0ELb1ELb1ELb1EEEEEEEEEvNT_6ParamsE:
        /* <DEDUP_REMOVED lines=52> */
.L_x_1279:
        /* <DEDUP_REMOVED lines=16> */
.L_x_1482:
        /* <DEDUP_REMOVED lines=16> */
.L_x_1483:
[----:B---3--:R-:W-:-:S05]  /*0540*/  IMAD R0, R0, c[0x0][0x538], RZ ;  /* 0x00014e0000007a24 */ /* 0x008fca00078e02ff */
[----:B------:R-:W-:-:S04]  /*0550*/  IADD3 R6, R0, R6, RZ ;  /* 0x0000000600067210 */ /* 0x000fc80007ffe0ff */
[----:B------:R-:W-:-:S13]  /*0560*/  ISETP.GT.AND P0, PT, R6, UR4, PT ;  /* 0x0000000406007c0c */ /* 0x000fda000bf04270 */
[----:B-12---:R-:W-:Y:S05]  /*0570*/  @!P0 BRA `(.L_x_1279) ;  /* 0xfffffdc000008947 */ /* 0x006fea000383ffff */
.L_x_1275:
[----:B------:R-:W-:-:S05]  /*0580*/  IADD3 R11, -R0, R6, RZ ;  /* 0x00000006000b7210 */ /* 0x000fca0007ffe1ff */
[----:B------:R-:W-:-:S05]  /*0590*/  IMAD R0, R4, c[0x0][0x538], R11 ;  /* 0x00014e0004007a24 */ /* 0x000fca00078e020b */
[----:B------:R-:W-:Y:S01]  /*05a0*/  ISETP.GT.AND P0, PT, R0, UR4, PT ;  /* 0x0000000400007c0c */ /* 0x000fe2000bf04270 */
[----:B------:R-:W-:-:S12]  /*05b0*/  BRA.DIV ~URZ, `(.L_x_1280) ;  /* 0x0001d0227f007947 */ /* 0x000fd8000b800000 */
[----:B------:R-:W-:-:S04]  /*05c0*/  VOTE.ANY R10, PT, !P0 ;  /* 0x00000000000a7806 */ /* 0x000fc800040e0100 */
.L_x_1484:
[----:B------:R-:W1:Y:S02]  /*05d0*/  POPC R5, R10 ;  /* 0x0000000a00057309 */ /* 0x000e640000000000 */
[----:B-12---:R-:W-:Y:S01]  /*05e0*/  IADD3 R235, R5, R7, RZ ;  /* 0x0000000705eb7210 */ /* 0x006fe20007ffe0ff */
[----:B------:R-:W-:Y:S05]  /*05f0*/  BRA.DIV ~URZ, `(.L_x_1281) ;  /* 0x0001d0327f007947 */ /* 0x000fea000b800000 */
[----:B------:R1:W2:Y:S01]  /*0600*/  SHFL.IDX PT, R12, R9, R5, 0x1f ;  /* 0x00001f05090c7589 */ /* 0x0002a200000e0000 */
[----:B------:R-:W-:-:S03]  /*0610*/  MOV R6, RZ ;  /* 0x000000ff00067202 */ /* 0x000fc60000000f00 */
[----:B------:R1:W3:Y:S04]  /*0620*/  SHFL.IDX PT, R9, R8, R5, 0x1f ;  /* 0x00001f0508097589 */ /* 0x0002e800000e0000 */
.L_x_1485:
[----:B------:R-:W-:Y:S01]  /*0630*/  ISETP.NE.AND P0, PT, R10, RZ, PT ;  /* 0x000000ff0a00720c */ /* 0x000fe20003f05270 */
[----:B------:R-:W-:-:S12]  /*0640*/  BSSY B0, `(.L_x_1282) ;  /* 0x0000005000007945 */ /* 0x000fd80003800000 */
[----:B------:R-:W-:Y:S05]  /*0650*/  @!P0 BRA `(.L_x_1283) ;  /* 0x0000003000008947 */ /* 0x000fea0003800000 */
[----:B------:R-:W-:Y:S01]  /*0660*/  IADD3 R2, R5, -0x1, RZ ;  /* 0xffffffff05027810 */ /* 0x000fe20007ffe0ff */
[----:B------:R-:W-:Y:S05]  /*0670*/  BRA.DIV ~URZ, `(.L_x_1284) ;  /* 0x0001d0927f007947 */ /* 0x000fea000b800000 */
[----:B------:R4:W1:Y:S02]  /*0680*/  SHFL.IDX PT, R6, R4, R2, 0x1f ;  /* 0x00001f0204067589 */ /* 0x00086400000e0000 */
.L_x_1283:
[----:B------:R-:W-:Y:S05]  /*0690*/  BSYNC B0 ;  /* 0x0000000000007941 */ /* 0x000fea0003800000 */
.L_x_1282:
        /* <DEDUP_REMOVED lines=67> */
.L_x_1286:
        /* <DEDUP_REMOVED lines=68> */
.L_x_1287:
[----:B------:R-:W-:Y:S05]  /*0f10*/  BSYNC B0 ;  /* 0x0000000000007941 */ /* 0x000fea0003800000 */
.L_x_1285:
[----:B------:R-:W-:-:S04]  /*0f20*/  LOP3.LUT R0, RZ, R0, RZ, 0x33, !PT ;  /* 0x00000000ff007212 */ /* 0x000fc800078e33ff */
[----:B------:R-:W-:Y:S01]  /*0f30*/  IADD3 R233, R0, R12, RZ ;  /* 0x0000000c00e97210 */ /* 0x000fe20007ffe0ff */
[----:B------:R-:W-:Y:S05]  /*0f40*/  BRA `(.L_x_1288) ;  /* 0x0000004000007947 */ /* 0x000fea0003800000 */
.L_x_1276:
[----:B--2---:R-:W-:Y:S01]  /*0f50*/  IMAD.MOV.U32 R233, RZ, RZ, RZ ;  /* 0x000000ffffe97224 */ /* 0x004fe200078e00ff */
[----:B------:R-:W-:Y:S01]  /*0f60*/  MOV R234, RZ ;  /* 0x000000ff00ea7202 */ /* 0x000fe20000000f00 */
[----:B------:R-:W-:Y:S01]  /*0f70*/  IMAD.U32 R232, RZ, RZ, UR4 ;  /* 0x00000004ffe87e24 */ /* 0x000fe2000f8e00ff */
[----:B------:R-:W-:Y:S02]  /*0f80*/  MOV R235, c[0x0][0x53c] ;  /* 0x00014f0000eb7a02 */ /* 0x000fe40000000f00 */
.L_x_1288:
[----:B------:R-:W-:Y:S01]  /*0f90*/  ISETP.NE.AND P0, PT, R13, RZ, PT ;  /* 0x000000ff0d00720c */ /* 0x000fe20003f05270 */
[----:B------:R-:W-:-:S12]  /*0fa0*/  WARPSYNC 0xffffffff ;  /* 0xffffffff00007948 */ /* 0x000fd80003800000 */
[----:B------:R1:W-:Y:S04]  /*0fb0*/  @!P0 STS.128 [0x20080], R232 ;  /* 0x020080e8ff008388 */ /* 0x0003e80000000c00 */
[----:B------:R-:W-:Y:S06]  /*0fc0*/  BAR.ARV 0x5, 0x100 ;  /* 0x0144000000007b1d */ /* 0x000fec0000002000 */
.L_x_1274:
        /* <DEDUP_REMOVED lines=140> */
[----:B------:R1:W-:Y:S01]  /*1890*/  STL [R1+0x3c], R8 ;  /* 0x00003c0801007387 */ /* 0x0003e20000100800 */
[----:B------:R-:W-:Y:S02]  /*18a0*/  SHF.R.S32.HI R2, RZ, 0x1f, R157 ;  /* 0x0000001fff027819 */ /* 0x000fe4000001149d */
[CC--:B------:R-:W-:Y:S01]  /*18b0*/  IADD3 R3, R11.reuse, R9.reuse, R12 ;  /* 0x000000090b037210 */ /* 0x0c0fe20007ffe00c */
[----:B------:R-:W-:Y:S01]  /*18c0*/  STL [R1+0x8], R17 ;  /* 0x0000081101007387 */ /* 0x000fe20000100800 */
[----:B------:R-:W-:Y:S01]  /*18d0*/  LOP3.LUT R4, R11, R9, RZ, 0xfc, !PT ;  /* 0x000000090b047212 */ /* 0x000fe200078efcff */
[----:B------:R-:W-:Y:S01]  /*18e0*/  IMAD.MOV.U32 R12, RZ, RZ, 0x20 ;  /* 0x00000020ff0c7424 */ /* 0x000fe200078e00ff */
[--C-:B------:R-:W-:Y:S01]  /*18f0*/  LOP3.LUT R11, R29, 0x38, R132.reuse, 0xf8, !PT ;  /* 0x000000381d0b7812 */ /* 0x100fe200078ef884 */
[----:B------:R-:W-:Y:S01]  /*1900*/  STL [R1+0x4], R7 ;  /* 0x0000040701007387 */ /* 0x000fe20000100800 */
[----:B------:R-:W-:-:S02]  /*1910*/  LOP3.LUT R10, R28, 0x38, R132, 0xf8, !PT ;  /* 0x000000381c0a7812 */ /* 0x000fc400078ef884 */
[----:B------:R-:W-:Y:S01]  /*1920*/  LOP3.LUT R9, R27, 0x38, R132, 0xf8, !PT ;  /* 0x000000381b097812 */ /* 0x000fe200078ef884 */
[----:B------:R2:W-:Y:S01]  /*1930*/  STL [R1], R2 ;  /* 0x0000000201007387 */ /* 0x0005e20000100800 */
[----:B------:R-:W-:Y:S02]  /*1940*/  LOP3.LUT R11, R23, R11, R24, 0xf6, !PT ;  /* 0x0000000b170b7212 */ /* 0x000fe400078ef618 */
[----:B------:R-:W-:Y:S02]  /*1950*/  LOP3.LUT R10, R21, R10, R22, 0xf6, !PT ;  /* 0x0000000a150a7212 */ /* 0x000fe400078ef616 */
[----:B------:R-:W-:Y:S02]  /*1960*/  LOP3.LUT R9, R19, R9, R20, 0xf6, !PT ;  /* 0x0000000913097212 */ /* 0x000fe400078ef614 */
[----:B------:R-:W-:Y:S02]  /*1970*/  LEA R177, R0, 0xc080, 0x1 ;  /* 0x0000c08000b17811 */ /* 0x000fe400078e08ff */
[----:B------:R-:W-:-:S02]  /*1980*/  SHF.R.S32.HI R0, RZ, 0x3, R5 ;  /* 0x00000003ff007819 */ /* 0x000fc40000011405 */
[----:B------:R-:W-:Y:S02]  /*1990*/  LEA R11, R11, 0x10080, 0x1 ;  /* 0x000100800b0b7811 */ /* 0x000fe400078e08ff */
[----:B-1----:R-:W-:Y:S01]  /*19a0*/  LOP3.LUT R8, R8, R226, RZ, 0xfc, !PT ;  /* 0x000000e208087212 */ /* 0x002fe200078efcff */
[----:B------:R-:W-:Y:S01]  /*19b0*/  STL [R1+0xc], R0 ;  /* 0x00000c0001007387 */ /* 0x000fe20000100800 */
[----:B------:R-:W-:Y:S02]  /*19c0*/  LOP3.LUT R201, R5, 0xfffffff8, RZ, 0xc0, !PT ;  /* 0xfffffff805c97812 */ /* 0x000fe400078ec0ff */
[----:B------:R-:W-:Y:S01]  /*19d0*/  LEA R5, R9, 0x10080, 0x1 ;  /* 0x0001008009057811 */ /* 0x000fe200078e08ff */
[----:B------:R-:W-:Y:S01]  /*19e0*/  IMAD.SHL.U32 R215, R8, 0x2, RZ ;  /* 0x0000000208d77824 */ /* 0x000fe200078e00ff */
[----:B------:R-:W-:Y:S01]  /*19f0*/  LEA R8, R10, 0x10080, 0x1 ;  /* 0x000100800a087811 */ /* 0x000fe200078e08ff */
[----:B------:R-:W-:Y:S01]  /*1a00*/  STL [R1+0x34], R11 ;  /* 0x0000340b01007387 */ /* 0x000fe20000100800 */
[----:B------:R-:W-:-:S02]  /*1a10*/  LEA R182, R3, 0x10080, 0x1 ;  /* 0x0001008003b67811 */ /* 0x000fc400078e08ff */
[----:B------:R-:W-:Y:S01]  /*1a20*/  LEA R178, R4, 0x8080, 0x1 ;  /* 0x0000808004b27811 */ /* 0x000fe200078e08ff */
[----:B------:R-:W-:Y:S01]  /*1a30*/  STL [R1+0x30], R8 ;  /* 0x0000300801007387 */ /* 0x000fe20000100800 */
[----:B--2---:R-:W-:Y:S01]  /*1a40*/  IMAD.IADD R2, R26, 0x1, -R6 ;  /* 0x000000011a027824 */ /* 0x004fe200078e0a06 */
[----:B------:R-:W-:Y:S02]  /*1a50*/  SEL R6, R12, 0xffffffe0, !P1 ;  /* 0xffffffe00c067807 */ /* 0x000fe40004800000 */
[----:B------:R1:W-:Y:S01]  /*1a60*/  STL [R1+0x2c], R5 ;  /* 0x00002c0501007387 */ /* 0x0003e20000100800 */
[----:B------:R-:W-:Y:S01]  /*1a70*/  IMAD.SHL.U32 R229, R2, 0x2, RZ ;  /* 0x0000000202e57824 */ /* 0x000fe200078e00ff */
[----:B------:R-:W-:Y:S01]  /*1a80*/  SEL R2, R12, 0xffffffe0, !P4 ;  /* 0xffffffe00c027807 */ /* 0x000fe20006000000 */
[----:B------:R-:W-:Y:S01]  /*1a90*/  IMAD.IADD R242, R239, 0x1, R6 ;  /* 0x00000001eff27824 */ /* 0x000fe200078e0206 */
[----:B------:R-:W-:Y:S01]  /*1aa0*/  SEL R7, R18, 0xffffffc0, !P2 ;  /* 0xffffffc012077807 */ /* 0x000fe20005000000 */
[----:B------:R-:W-:Y:S01]  /*1ab0*/  IMAD.IADD R241, R6, 0x1, R240 ;  /* 0x0000000106f17824 */ /* 0x000fe200078e02f0 */
[C---:B------:R-:W-:Y:S01]  /*1ac0*/  IADD3 R36, R229.reuse, 0x10, RZ ;  /* 0x00000010e5247810 */ /* 0x040fe20007ffe0ff */
[----:B------:R-:W-:Y:S01]  /*1ad0*/  IMAD.IADD R183, R182, 0x1, R2 ;  /* 0x00000001b6b77824 */ /* 0x000fe200078e0202 */
[C---:B------:R-:W-:Y:S01]  /*1ae0*/  IADD3 R248, R229.reuse, 0x28, RZ ;  /* 0x00000028e5f87810 */ /* 0x040fe20007ffe0ff */
[----:B------:R-:W-:Y:S01]  /*1af0*/  IMAD.IADD R179, R2, 0x1, R178 ;  /* 0x0000000102b37824 */ /* 0x000fe200078e02b2 */
[----:B------:R-:W-:Y:S01]  /*1b00*/  IADD3 R32, R229, 0x40, RZ ;  /* 0x00000040e5207810 */ /* 0x000fe20007ffe0ff */
[--C-:B------:R-:W-:Y:S01]  /*1b10*/  IMAD.IADD R246, R239, 0x1, R7.reuse ;  /* 0x00000001eff67824 */ /* 0x100fe200078e0207 */
[----:B------:R-:W-:Y:S01]  /*1b20*/  IADD3 R29, R229, 0x58, RZ ;  /* 0x00000058e51d7810 */ /* 0x000fe20007ffe0ff */
[----:B------:R-:W-:Y:S01]  /*1b30*/  IMAD.IADD R245, R7, 0x1, R242 ;  /* 0x0000000107f57824 */ /* 0x000fe200078e02f2 */
[----:B------:R-:W-:Y:S01]  /*1b40*/  IADD3 R26, R229, 0x70, RZ ;  /* 0x00000070e51a7810 */ /* 0x000fe20007ffe0ff */
[----:B------:R-:W-:Y:S01]  /*1b50*/  IMAD.IADD R244, R7, 0x1, R240 ;  /* 0x0000000107f47824 */ /* 0x000fe200078e02f0 */
[----:B------:R-:W-:Y:S01]  /*1b60*/  SHF.R.S32.HI R9, RZ, 0x1f, R36 ;  /* 0x0000001fff097819 */ /* 0x000fe20000011424 */
[----:B------:R-:W-:Y:S01]  /*1b70*/  IMAD.IADD R243, R241, 0x1, R7 ;  /* 0x00000001f1f37824 */ /* 0x000fe200078e0207 */
[----:B------:R-:W-:-:S02]  /*1b80*/  IADD3 R23, R229, 0x88, RZ ;  /* 0x00000088e5177810 */ /* 0x000fc40007ffe0ff */
[C---:B------:R-:W-:Y:S02]  /*1b90*/  IADD3 R250, R229.reuse, 0xf8, RZ ;  /* 0x000000f8e5fa7810 */ /* 0x040fe40007ffe0ff */
[----:B------:R-:W-:Y:S02]  /*1ba0*/  SHF.R.S32.HI R9, RZ, 0x1f, R248 ;  /* 0x0000001fff097819 */ /* 0x000fe400000114f8 */
[C---:B------:R-:W-:Y:S02]  /*1bb0*/  IADD3 R20, R229.reuse, 0xa0, RZ ;  /* 0x000000a0e5147810 */ /* 0x040fe40007ffe0ff */
[C---:B-1----:R-:W-:Y:S02]  /*1bc0*/  IADD3 R5, R229.reuse, 0xe0, RZ ;  /* 0x000000e0e5057810 */ /* 0x042fe40007ffe0ff */
[----:B------:R-:W-:Y:S02]  /*1bd0*/  SHF.R.S32.HI R9, RZ, 0x1f, R32 ;  /* 0x0000001fff097819 */ /* 0x000fe40000011420 */
[----:B------:R-:W-:-:S02]  /*1be0*/  IADD3 R17, R229, 0xb8, RZ ;  /* 0x000000b8e5117810 */ /* 0x000fc40007ffe0ff */
[----:B------:R-:W-:Y:S02]  /*1bf0*/  SHF.R.S32.HI R9, RZ, 0x1f, R29 ;  /* 0x0000001fff097819 */ /* 0x000fe4000001141d */
[C---:B------:R-:W-:Y:S02]  /*1c00*/  IADD3 R10, R229.reuse, 0xd0, RZ ;  /* 0x000000d0e50a7810 */ /* 0x040fe40007ffe0ff */
[----:B------:R-:W-:Y:S02]  /*1c10*/  SHF.R.S32.HI R9, RZ, 0x1f, R26 ;  /* 0x0000001fff097819 */ /* 0x000fe4000001141a */
[----:B------:R-:W-:Y:S02]  /*1c20*/  SHF.R.S32.HI R5, RZ, 0x1f, R5 ;  /* 0x0000001fff057819 */ /* 0x000fe40000011405 */
[C---:B------:R-:W-:Y:S02]  /*1c30*/  IADD3 R8, R229.reuse, 0xd8, RZ ;  /* 0x000000d8e5087810 */ /* 0x040fe40007ffe0ff */
[----:B------:R-:W-:-:S02]  /*1c40*/  IADD3 R252, R229, 0xe8, RZ ;  /* 0x000000e8e5fc7810 */ /* 0x000fc40007ffe0ff */
[----:B------:R-:W-:Y:S02]  /*1c50*/  SHF.R.S32.HI R9, RZ, 0x1f, R23 ;  /* 0x0000001fff097819 */ /* 0x000fe40000011417 */
[----:B------:R-:W-:Y:S02]  /*1c60*/  SHF.R.S32.HI R5, RZ, 0x1f, R250 ;  /* 0x0000001fff057819 */ /* 0x000fe400000114fa */
[----:B------:R-:W-:Y:S02]  /*1c70*/  IADD3 R251, R229, 0xf0, RZ ;  /* 0x000000f0e5fb7810 */ /* 0x000fe40007ffe0ff */
[----:B------:R-:W-:Y:S02]  /*1c80*/  SHF.R.S32.HI R9, RZ, 0x1f, R20 ;  /* 0x0000001fff097819 */ /* 0x000fe40000011414 */
[----:B------:R-:W-:Y:S02]  /*1c90*/  LEA R5, R16, 0x10080, 0x1 ;  /* 0x0001008010057811 */ /* 0x000fe400078e08ff */
[----:B------:R-:W-:-:S02]  /*1ca0*/  SHF.R.S32.HI R9, RZ, 0x1f, R17 ;  /* 0x0000001fff097819 */ /* 0x000fc40000011411 */
[----:B------:R-:W-:Y:S01]  /*1cb0*/  SHF.R.S32.HI R9, RZ, 0x1f, R10 ;  /* 0x0000001fff097819 */ /* 0x000fe2000001140a */
[----:B------:R1:W-:Y:S01]  /*1cc0*/  STL [R1+0x28], R5 ;  /* 0x0000280501007387 */ /* 0x0003e20000100800 */
[----:B------:R-:W-:Y:S02]  /*1cd0*/  SHF.R.S32.HI R8, RZ, 0x1f, R8 ;  /* 0x0000001fff087819 */ /* 0x000fe40000011408 */
[----:B------:R-:W-:Y:S02]  /*1ce0*/  SHF.R.S32.HI R9, RZ, 0x1f, R252 ;  /* 0x0000001fff097819 */ /* 0x000fe400000114fc */
[----:B------:R-:W-:Y:S02]  /*1cf0*/  SHF.R.S32.HI R8, RZ, 0x1f, R251 ;  /* 0x0000001fff087819 */ /* 0x000fe400000114fb */
[----:B------:R-:W-:Y:S02]  /*1d00*/  LEA R9, R15, 0x10080, 0x1 ;  /* 0x000100800f097811 */ /* 0x000fe400078e08ff */
[----:B------:R-:W-:-:S02]  /*1d10*/  LEA R8, R14, 0x10080, 0x1 ;  /* 0x000100800e087811 */ /* 0x000fc400078e08ff */
[----:B------:R-:W-:Y:S01]  /*1d20*/  SEL R0, R18, 0xffffffc0, !P3 ;  /* 0xffffffc012007807 */ /* 0x000fe20005800000 */
[----:B------:R2:W-:Y:S01]  /*1d30*/  STL [R1+0x24], R9 ;  /* 0x0000240901007387 */ /* 0x0005e20000100800 */
[C---:B------:R-:W-:Y:S02]  /*1d40*/  IADD3 R35, R229.reuse, 0x18, RZ ;  /* 0x00000018e5237810 */ /* 0x040fe40007ffe0ff */
[C---:B------:R-:W-:Y:S01]  /*1d50*/  IADD3 R197, R132.reuse, 0x80, RZ ;  /* 0x0000008084c57810 */ /* 0x040fe20007ffe0ff */
[----:B------:R2:W-:Y:S01]  /*1d60*/  STL [R1+0x20], R8 ;  /* 0x0000200801007387 */ /* 0x0005e20000100800 */
[----:B------:R-:W-:Y:S01]  /*1d70*/  IADD3 R198, R132, 0xc0, RZ ;  /* 0x000000c084c67810 */ /* 0x000fe20007ffe0ff */
[----:B------:R-:W-:Y:S01]  /*1d80*/  IMAD.IADD R185, R182, 0x1, R0 ;  /* 0x00000001b6b97824 */ /* 0x000fe200078e0200 */
[C---:B------:R-:W-:Y:S01]  /*1d90*/  IADD3 R37, R229.reuse, 0x8, RZ ;  /* 0x00000008e5257810 */ /* 0x040fe20007ffe0ff */
[C---:B------:R-:W-:Y:S01]  /*1da0*/  IMAD.IADD R181, R0.reuse, 0x1, R178 ;  /* 0x0000000100b57824 */ /* 0x040fe200078e02b2 */
[----:B------:R-:W-:Y:S01]  /*1db0*/  IADD3 R249, R229, 0x20, RZ ;  /* 0x00000020e5f97810 */ /* 0x000fe20007ffe0ff */
[----:B------:R-:W-:Y:S01]  /*1dc0*/  IMAD.IADD R184, R183, 0x1, R0 ;  /* 0x00000001b7b87824 */ /* 0x000fe200078e0200 */
[----:B------:R-:W-:Y:S01]  /*1dd0*/  IADD3 R34, R229, 0x30, RZ ;  /* 0x00000030e5227810 */ /* 0x000fe20007ffe0ff */
[----:B------:R-:W-:Y:S01]  /*1de0*/  IMAD.IADD R180, R0, 0x1, R179 ;  /* 0x0000000100b47824 */ /* 0x000fe200078e02b3 */
[----:B-1----:R-:W-:-:S02]  /*1df0*/  LEA R5, R13, 0x10080, 0x1 ;  /* 0x000100800d057811 */ /* 0x002fc400078e08ff */
[C---:B------:R-:W-:Y:S02]  /*1e00*/  IADD3 R33, R229.reuse, 0x38, RZ ;  /* 0x00000038e5217810 */ /* 0x040fe40007ffe0ff */
[C---:B------:R-:W-:Y:S01]  /*1e10*/  IADD3 R31, R229.reuse, 0x48, RZ ;  /* 0x00000048e51f7810 */ /* 0x040fe20007ffe0ff */
[----:B------:R2:W-:Y:S01]  /*1e20*/  STL [R1+0x1c], R5 ;  /* 0x00001c0501007387 */ /* 0x0005e20000100800 */
        /* <DEDUP_REMOVED lines=10> */
[----:B------:R-:W-:Y:S02]  /*1ed0*/  IADD3 R11, R229, 0xc8, RZ ;  /* 0x000000c8e50b7810 */ /* 0x000fe40007ffe0ff */
        /* <DEDUP_REMOVED lines=21> */
[----:B--2---:R-:W-:Y:S02]  /*2030*/  SHF.R.S32.HI R11, RZ, 0x1f, R11 ;  /* 0x0000001fff0b7819 */ /* 0x004fe4000001140b */
.L_x_1481:
        /* <DEDUP_REMOVED lines=14> */
[----:B------:R-:W-:Y:S01]  /*2120*/  IMAD.MOV.U32 R106, RZ, RZ, RZ ;  /* 0x000000ffff6a7224 */ /* 0x000fe200078e00ff */
[----:B------:R-:W-:Y:S01]  /*2130*/  CS2R R12, SRZ ;  /* 0x00000000000c7805 */ /* 0x000fe2000001ff00 */
        /* <DEDUP_REMOVED lines=25> */
.L_x_1289:
[----:B------:R-:W-:-:S04]  /*22d0*/  ISETP.NE.U32.AND P0, PT, RZ, c[0x0][0x368], PT ;  /* 0x0000da00ff007a0c */ /* 0x000fc80003f05070 */
[----:B------:R-:W-:-:S13]  /*22e0*/  ISETP.NE.AND.EX P0, PT, RZ, c[0x0][0x36c], PT, P0 ;  /* 0x0000db00ff007a0c */ /* 0x000fda0003f05300 */
[----:B------:R-:W-:Y:S05]  /*22f0*/  @!P0 BRA `(.L_x_1290) ;  /* 0x0000004000008947 */ /* 0x000fea0003800000 */
[----:B---3--:R-:W-:-:S04]  /*2300*/  IADD3 R4, P0, R231, c[0x0][0x368], RZ ;  /* 0x0000da00e7047a10 */ /* 0x008fc80007f1e0ff */
[----:B------:R-:W-:-:S05]  /*2310*/  IADD3.X R5, R236, c[0x0][0x36c], RZ, P0, !PT ;  /* 0x0000db00ec057a10 */ /* 0x000fca00007fe4ff */
[----:B------:R1:W5:Y:S01]  /*2320*/  LDG.E R11, [R4.64] ;  /* 0x00000008040b7981 */ /* 0x000362000c1e1900 */
[----:B------:R-:W-:Y:S05]  /*2330*/  BRA `(.L_x_1291) ;  /* 0x0000005000007947 */ /* 0x000fea0003800000 */
.L_x_1290:
[----:B------:R-:W-:Y:S01]  /*2340*/  MOV R11, UR6 ;  /* 0x00000006000b7c02 */ /* 0x000fe20008000f00 */
[----:B------:R-:W-:Y:S05]  /*2350*/  @!P5 BRA `(.L_x_1291) ;  /* 0x000000300000d947 */ /* 0x000fea0003800000 */
[----:B---3--:R-:W2:Y:S04]  /*2360*/  LDG.E R6, [R4.64] ;  /* 0x0000000804067981 */ /* 0x008ea8000c1e1900 */
[----:B------:R-:W2:Y:S02]  /*2370*/  LDG.E R0, [R4.64+0x4] ;  /* 0x0000040804007981 */ /* 0x000ea4000c1e1900 */
[----:B--2---:R-:W-:Y:S02]  /*2380*/  IADD3 R11, -R6, R0, RZ ;  /* 0x00000000060b7210 */ /* 0x004fe40007ffe1ff */
.L_x_1291:
[----:B-1-3--:R1:W2:Y:S04]  /*2390*/  @P6 LDG.E R5, [R2.64] ;  /* 0x0000000802056981 */ /* 0x00a2a8000c1e1900 */
[----:B------:R1:W2:Y:S01]  /*23a0*/  @P6 LDG.E R4, [R2.64+0x4] ;  /* 0x0000040802046981 */ /* 0x0002a2000c1e1900 */
[----:B------:R-:W-:Y:S01]  /*23b0*/  ISETP.NE.U32.AND P0, PT, RZ, c[0x0][0x378], PT ;  /* 0x0000de00ff007a0c */ /* 0x000fe20003f05070 */
[----:B-----5:R-:W-:-:S03]  /*23c0*/  IMAD.MOV.U32 R93, RZ, RZ, R11 ;  /* 0x000000ffff5d7224 */ /* 0x020fc600078e000b */
[----:B------:R-:W-:Y:S01]  /*23d0*/  ISETP.NE.AND.EX P1, PT, RZ, c[0x0][0x37c], PT, P0 ;  /* 0x0000df00ff007a0c */ /* 0x000fe20003f25300 */
[----:B------:R-:W-:Y:S02]  /*23e0*/  IMAD.MOV.U32 R0, RZ, RZ, c[0x0][0x2c4] ;  /* 0x0000b100ff007624 */ /* 0x000fe400078e00ff */
[----:B------:R-:W-:-:S03]  /*23f0*/  IMAD.SHL.U32 R225, R233, 0x80, RZ ;  /* 0x00000080e9e17824 */ /* 0x000fc600078e00ff */
[----:B------:R-:W-:Y:S01]  /*2400*/  ISETP.NE.AND P2, PT, R0, 0x1, PT ;  /* 0x000000010000780c */ /* 0x000fe20003f45270 */
[----:B------:R-:W-:Y:S01]  /*2410*/  IMAD.MOV.U32 R50, RZ, RZ, c[0x0][0x228] ;  /* 0x00008a00ff327624 */ /* 0x000fe200078e00ff */
[----:B------:R-:W-:Y:S01]  /*2420*/  IADD3 R0, R225, 0x7f, RZ ;  /* 0x0000007fe1007810 */ /* 0x000fe20007ffe0ff */
[----:B------:R-:W-:-:S04]  /*2430*/  IMAD.IADD R8, R11, 0x1, -R223 ;  /* 0x000000010b087824 */ /* 0x000fc800078e0adf */
[----:B-1----:R-:W-:-:S04]  /*2440*/  @P1 IADD3 R2, P0, R231, c[0x0][0x378], RZ ;  /* 0x0000de00e7021a10 */ /* 0x002fc80007f1e0ff */
[----:B------:R-:W-:-:S05]  /*2450*/  @P1 IADD3.X R3, R236, c[0x0][0x37c], RZ, P0, !PT ;  /* 0x0000df00ec031a10 */ /* 0x000fca00007fe4ff */
[----:B------:R1:W5:Y:S01]  /*2460*/  @P1 LDG.E R93, [R2.64] ;  /* 0x00000008025d1981 */ /* 0x000362000c1e1900 */
[----:B------:R-:W-:Y:S01]  /*2470*/  LOP3.LUT R7, R234, 0xff0000, RZ, 0xc0, !PT ;  /* 0x00ff0000ea077812 */ /* 0x000fe200078ec0ff */
[----:B------:R-:W-:Y:S01]  /*2480*/  BSSY B0, `(.L_x_1292) ;  /* 0x0000038000007945 */ /* 0x000fe20003800000 */
[----:B------:R-:W-:-:S04]  /*2490*/  LOP3.LUT R207, R207, 0xffffffdf, RZ, 0xc0, !PT ;  /* 0xffffffdfcfcf7812 */ /* 0x000fc800078ec0ff */
[----:B------:R-:W-:Y:S01]  /*24a0*/  @P2 LOP3.LUT R207, R207, 0x20, RZ, 0xfc, !PT ;  /* 0x00000020cfcf2812 */ /* 0x000fe200078efcff */
[----:B-1----:R-:W-:Y:S01]  /*24b0*/  @P2 IMAD.HI.U32 R2, R0, c[0x0][0x2c8], RZ ;  /* 0x0000b20000022a27 */ /* 0x002fe200078e00ff */
[----:B------:R-:W-:-:S04]  /*24c0*/  LOP3.LUT R3, R234, 0xff000000, RZ, 0xc0, !PT ;  /* 0xff000000ea037812 */ /* 0x000fc800078ec0ff */
[----:B------:R-:W-:Y:S02]  /*24d0*/  @P2 SHF.R.U32.HI R0, RZ, c[0x0][0x2cc], R2 ;  /* 0x0000b300ff002a19 */ /* 0x000fe40000011602 */
[----:B------:R-:W-:Y:S01]  /*24e0*/  SHF.R.U32.HI R6, RZ, 0x8, R3 ;  /* 0x00000008ff067819 */ /* 0x000fe20000011603 */
[----:B--2---:R-:W-:-:S04]  /*24f0*/  @P6 IMAD.IADD R50, R4, 0x1, -R5 ;  /* 0x0000000104326824 */ /* 0x004fc800078e0a05 */
[----:B------:R-:W-:-:S05]  /*2500*/  IMAD.IADD R227, R8, 0x1, R50 ;  /* 0x0000000108e37824 */ /* 0x000fca00078e0232 */
[C---:B------:R-:W-:Y:S02]  /*2510*/  IADD3 R97, R227.reuse, 0x20, -R228 ;  /* 0x00000020e3617810 */ /* 0x040fe40007ffe8e4 */
[----:B------:R-:W-:-:S03]  /*2520*/  IADD3 R2, R227, 0x1f, RZ ;  /* 0x0000001fe3027810 */ /* 0x000fc60007ffe0ff */
[----:B------:R-:W-:Y:S01]  /*2530*/  IMAD.IADD R0, R97, 0x1, R0 ;  /* 0x0000000161007824 */ /* 0x000fe200078e0200 */
[----:B------:R-:W-:-:S04]  /*2540*/  SHF.R.S32.HI R4, RZ, 0x1f, R2 ;  /* 0x0000001fff047819 */ /* 0x000fc80000011402 */
[----:B------:R-:W-:Y:S02]  /*2550*/  SHF.R.S32.HI R5, RZ, 0x1f, R0 ;  /* 0x0000001fff057819 */ /* 0x000fe40000011400 */
[----:B------:R-:W-:Y:S02]  /*2560*/  LEA.HI R3, R4, R2, RZ, 0x5 ;  /* 0x0000000204037211 */ /* 0x000fe400078f28ff */
[----:B------:R-:W-:Y:S02]  /*2570*/  LEA.HI R0, R5, R0, RZ, 0x5 ;  /* 0x0000000005007211 */ /* 0x000fe400078f28ff */
[----:B------:R-:W-:Y:S02]  /*2580*/  SHF.R.S32.HI R95, RZ, 0x5, R3 ;  /* 0x00000005ff5f7819 */ /* 0x000fe40000011403 */
[----:B------:R-:W-:Y:S02]  /*2590*/  SHF.R.S32.HI R0, RZ, 0x5, R0 ;  /* 0x00000005ff007819 */ /* 0x000fe40000011400 */
[----:B------:R-:W-:-:S02]  /*25a0*/  LEA.HI R2, R7, R6, RZ, 0x10 ;  /* 0x0000000607027211 */ /* 0x000fc400078f80ff */
[----:B------:R-:W-:Y:S01]  /*25b0*/  IMNMX R5, R95, R0, PT ;  /* 0x000000005f057217 */ /* 0x000fe20003800200 */
[----:B------:R-:W-:Y:S01]  /*25c0*/  IMAD.MOV.U32 R0, RZ, RZ, RZ ;  /* 0x000000ffff007224 */ /* 0x000fe200078e00ff */
[----:B------:R-:W-:Y:S02]  /*25d0*/  SHF.R.U32.HI R233, RZ, 0x10, R2 ;  /* 0x00000010ffe97819 */ /* 0x000fe40000011602 */
[----:B------:R-:W-:Y:S02]  /*25e0*/  ISETP.GE.AND P0, PT, R5, 0x1, PT ;  /* 0x000000010500780c */ /* 0x000fe40003f06270 */
[C---:B------:R-:W-:Y:S02]  /*25f0*/  ISETP.NE.AND P1, PT, R233.reuse, RZ, PT ;  /* 0x000000ffe900720c */ /* 0x040fe40003f25270 */
[----:B------:R-:W-:Y:S02]  /*2600*/  LOP3.LUT R247, R2, 0xff, RZ, 0xc0, !PT ;  /* 0x000000ff02f77812 */ /* 0x000fe400078ec0ff */
[----:B------:R-:W-:-:S07]  /*2610*/  SEL R92, R233, c[0x0][0x338], P1 ;  /* 0x0000ce00e95c7a07 */ /* 0x000fce0000800000 */
        /* <DEDUP_REMOVED lines=30> */
.L_x_1293:
[----:B------:R-:W-:Y:S05]  /*2800*/  BSYNC B0 ;  /* 0x0000000000007941 */ /* 0x000fea0003800000 */
.L_x_1292:
        /* <DEDUP_REMOVED lines=30> */
[----:B------:R-:W-:Y:S01]  /*29f0*/  ISETP.NE.U32.AND P1, PT, RZ, c[0x0][0x340], PT ;  /* 0x0000d000ff007a0c */ /* 0x000fe20003f25070 */
[----:B------:R-:W-:Y:S01]  /*2a00*/  IMAD R0, R43, -0x20, R90 ;  /* 0xffffffe02b007824 */ /* 0x000fe200078e025a */
[----:B------:R-:W-:Y:S01]  /*2a10*/  SEL R10, R237, RZ, !P6 ;  /* 0x000000ffed0a7207 */ /* 0x000fe20007000000 */
[----:B------:R-:W-:Y:S01]  /*2a20*/  IMAD R4, R54, c[0x0][0x23c], R4 ;  /* 0x00008f0036047a24 */ /* 0x000fe200078e0204 */
[----:B------:R-:W-:-:S02]  /*2a30*/  ISETP.NE.AND.EX P1, PT, RZ, c[0x0][0x344], PT, P1 ;  /* 0x0000d100ff007a0c */ /* 0x000fc40003f25310 */
[----:B------:R-:W-:Y:S01]  /*2a40*/  ISETP.GT.AND P0, PT, R0, RZ, PT ;  /* 0x000000ff0000720c */ /* 0x000fe20003f04270 */
[----:B------:R-:W-:Y:S01]  /*2a50*/  IMAD.IADD R3, R3, 0x1, R4 ;  /* 0x0000000103037824 */ /* 0x000fe200078e0204 */
[----:B------:R-:W-:Y:S01]  /*2a60*/  SHF.L.U64.HI R99, R102, R98, c[0x0][0x23c] ;  /* 0x00008f0066637619 */ /* 0x000fe20000010262 */
[----:B------:R-:W-:Y:S01]  /*2a70*/  IMAD R0, R8, c[0x0][0x248], RZ ;  /* 0x0000920008007a24 */ /* 0x000fe200078e02ff */
[----:B------:R-:W-:Y:S01]  /*2a80*/  ISETP.GE.AND P4, PT, R132, c[0x0][0x1d4], PT ;  /* 0x0000750084007a0c */ /* 0x000fe20003f86270 */
[C---:B------:R-:W-:Y:S01]  /*2a90*/  IMAD.WIDE.U32 R2, R20.reuse, c[0x0][0x240], R2 ;  /* 0x0000900014027a25 */ /* 0x040fe200078e0002 */
[----:B------:R-:W-:Y:S02]  /*2aa0*/  LOP3.LUT R207, R207, 0xfffffffe, RZ, 0xc0, !PT ;  /* 0xfffffffecfcf7812 */ /* 0x000fe400078ec0ff */
[----:B------:R-:W-:Y:S01]  /*2ab0*/  ISETP.GE.AND P6, PT, R137, c[0x0][0x1d4], PT ;  /* 0x0000750089007a0c */ /* 0x000fe20003fc6270 */
[----:B------:R-:W-:Y:S01]  /*2ac0*/  IMAD R3, R20, c[0x0][0x244], R3 ;  /* 0x0000910014037a24 */ /* 0x000fe200078e0203 */
[----:B------:R-:W-:Y:S01]  /*2ad0*/  ISETP.GE.AND P5, PT, R197, c[0x0][0x1d4], PT ;  /* 0x00007500c5007a0c */ /* 0x000fe20003fa6270 */
[C---:B------:R-:W-:Y:S01]  /*2ae0*/  IMAD R4, R10.reuse, c[0x0][0x24c], R0 ;  /* 0x000093000a047a24 */ /* 0x040fe200078e0200 */
[----:B------:R-:W-:Y:S01]  /*2af0*/  @P1 IADD3 R6, P3, R231, c[0x0][0x340], RZ ;  /* 0x0000d000e7061a10 */ /* 0x000fe20007f7e0ff */
[----:B------:R-:W-:Y:S01]  /*2b00*/  IMAD.WIDE.U32 R58, R10, c[0x0][0x248], R2 ;  /* 0x000092000a3a7a25 */ /* 0x000fe200078e0002 */
[----:B------:R-:W-:-:S02]  /*2b10*/  @P0 SHF.R.S32.HI R2, RZ, 0x1f, R43 ;  /* 0x0000001fff020819 */ /* 0x000fc4000001142b */
[----:B------:R-:W-:Y:S01]  /*2b20*/  @P1 IADD3.X R7, R236, c[0x0][0x344], RZ, P3, !PT ;  /* 0x0000d100ec071a10 */ /* 0x000fe20001ffe4ff */
[----:B------:R-:W-:Y:S01]  /*2b30*/  IMAD.SHL.U32 R102, R102, 0x20, RZ ;  /* 0x0000002066667824 */ /* 0x000fe200078e00ff */
[----:B------:R-:W-:Y:S01]  /*2b40*/  @P4 LOP3.LUT R207, R207, 0x1, RZ, 0xfc, !PT ;  /* 0x00000001cfcf4812 */ /* 0x000fe200078efcff */
[----:B------:R-:W-:Y:S01]  /*2b50*/  @P0 IMAD R0, R99, R43, RZ ;  /* 0x0000002b63000224 */ /* 0x000fe200078e02ff */
[----:B------:R-:W-:Y:S01]  /*2b60*/  ISETP.GE.AND P4, PT, R198, c[0x0][0x1d4], PT ;  /* 0x00007500c6007a0c */ /* 0x000fe20003f86270 */
[----:B------:R-:W-:Y:S02]  /*2b70*/  IMAD.IADD R57, R59, 0x1, R4 ;  /* 0x000000013b397824 */ /* 0x000fe400078e0204 */
[----:B------:R-:W-:Y:S02]  /*2b80*/  @P0 IMAD.MOV.U32 R56, RZ, RZ, R58 ;  /* 0x000000ffff380224 */ /* 0x000fe400078e003a */
[-C--:B------:R-:W-:Y:S02]  /*2b90*/  @P0 IMAD R0, R2, R102.reuse, R0 ;  /* 0x0000006602000224 */ /* 0x080fe400078e0200 */
[----:B------:R-:W-:-:S04]  /*2ba0*/  @P0 IMAD.WIDE.U32 R4, R43, R102, R56 ;  /* 0x000000662b040225 */ /* 0x000fc800078e0038 */
[----:B------:R-:W-:Y:S01]  /*2bb0*/  @P0 IMAD.IADD R0, R5, 0x1, R0 ;  /* 0x0000000105000824 */ /* 0x000fe200078e0200 */
[----:B------:R-:W-:-:S04]  /*2bc0*/  @P0 LEA R2, P2, R4, c[0x0][0x220], 0x1 ;  /* 0x0000880004020a11 */ /* 0x000fc800078408ff */
[----:B------:R-:W-:Y:S02]  /*2bd0*/  @P0 LEA.HI.X R3, R4, c[0x0][0x224], R0, 0x1, P2 ;  /* 0x0000890004030a11 */ /* 0x000fe400010f0c00 */
[C---:B------:R-:W-:Y:S01]  /*2be0*/  LOP3.LUT P2, RZ, R207.reuse, 0x1, RZ, 0xc0, !PT ;  /* 0x00000001cfff7812 */ /* 0x040fe2000784c0ff */
[----:B------:R-:W2:Y:S01]  /*2bf0*/  @P1 LDG.E R0, [R6.64] ;  /* 0x0000000806001981 */ /* 0x000ea2000c1e1900 */
[----:B------:R-:W-:Y:S01]  /*2c00*/  IMAD.MOV.U32 R94, RZ, RZ, c[0x0][0x27c] ;  /* 0x00009f00ff5e7624 */ /* 0x000fe200078e00ff */
[----:B------:R-:W-:-:S10]  /*2c10*/  LOP3.LUT R207, R207, 0xfffffffd, RZ, 0xc0, !PT ;  /* 0xfffffffdcfcf7812 */ /* 0x000fd400078ec0ff */
[----:B------:R-:W-:Y:S01]  /*2c20*/  @!PT LDS RZ, [RZ] ;  /* 0x00000000fffff984 */ /* 0x000fe20000000800 */
[----:B------:R-:W-:Y:S01]  /*2c30*/  @!PT LDS RZ, [RZ] ;  /* 0x00000000fffff984 */ /* 0x000fe20000000800 */
[----:B------:R-:W-:Y:S01]  /*2c40*/  @!PT LDS RZ, [RZ] ;  /* 0x00000000fffff984 */ /* 0x000fe20000000800 */
[----:B------:R1:W-:Y:S01]  /*2c50*/  @P0 LDGSTS.E.BYPASS.LTC128B.128 [R194+0xc080], [R2.64], !P2 ;  /* 0x0c08000002c20fae */ /* 0x0003e2000d101d48 */
[----:B------:R-:W-:-:S03]  /*2c60*/  ISETP.GE.AND P2, PT, R132, c[0x0][0x27c], PT ;  /* 0x00009f0084007a0c */ /* 0x000fc60003f46270 */
[----:B------:R1:W-:Y:S04]  /*2c70*/  @P0 LDGSTS.E.BYPASS.LTC128B.128 [R194+0xd080], [R2.64+0x80], !P6 ;  /* 0x0d08008002c20fae */ /* 0x0003e8000f101d48 */
[----:B------:R1:W-:Y:S04]  /*2c80*/  @P0 LDGSTS.E.BYPASS.LTC128B.128 [R194+0xe080], [R2.64+0x100], !P5 ;  /* 0x0e08010002c20fae */ /* 0x0003e8000e901d48 */
[----:B------:R1:W-:Y:S01]  /*2c90*/  @P0 LDGSTS.E.BYPASS.LTC128B.128 [R194+0xf080], [R2.64+0x180], !P4 ;  /* 0x0f08018002c20fae */ /* 0x0003e2000e101d48 */
[----:B-----5:R-:W-:-:S03]  /*2ca0*/  SHF.R.S32.HI R19, RZ, 0x1f, R93 ;  /* 0x0000001fff137819 */ /* 0x020fc6000001145d */
[----:B------:R-:W0:Y:S01]  /*2cb0*/  LDGDEPBAR ;  /* 0x00000000000079af */ /* 0x000e220000000000 */
[----:B------:R-:W-:Y:S01]  /*2cc0*/  WARPSYNC 0xffffffff ;  /* 0xffffffff00007948 */ /* 0x000fe20003800000 */
[----:B------:R-:W-:Y:S01]  /*2cd0*/  @P2 LOP3.LUT R207, R207, 0x2, RZ, 0xfc, !PT ;  /* 0x00000002cfcf2812 */ /* 0x000fe200078efcff */
[----:B------:R-:W-:Y:S01]  /*2ce0*/  IMAD.SHL.U32 R94, R94, 0x2, RZ ;  /* 0x000000025e5e7824 */ /* 0x000fe200078e00ff */
[----:B--2---:R-:W-:Y:S01]  /*2cf0*/  @P1 SHF.R.S32.HI R18, RZ, 0x1f, R0 ;  /* 0x0000001fff121819 */ /* 0x004fe20000011400 */
[----:B------:R-:W-:Y:S02]  /*2d00*/  @!P1 IMAD.MOV.U32 R0, RZ, RZ, R237 ;  /* 0x000000ffff009224 */ /* 0x000fe400078e00ed */
[----:B------:R-:W-:Y:S02]  /*2d10*/  @!P1 IMAD.MOV.U32 R18, RZ, RZ, R238 ;  /* 0x000000ffff129224 */ /* 0x000fe400078e00ee */
[C---:B-1----:R-:W-:Y:S01]  /*2d20*/  IMAD.WIDE.U32 R2, R20.reuse, c[0x0][0x260], R132 ;  /* 0x0000980014027a25 */ /* 0x042fe200078e0084 */
[----:B------:R-:W-:Y:S01]  /*2d30*/  ISETP.GE.AND P0, PT, R137, c[0x0][0x27c], PT ;  /* 0x00009f0089007a0c */ /* 0x000fe20003f06270 */
[----:B------:R-:W-:Y:S01]  /*2d40*/  BAR.SYNC.DEFER_BLOCKING 0x0 ;  /* 0x0000000000007b1d */ /* 0x000fe20000010000 */
[----:B------:R-:W-:Y:S01]  /*2d50*/  LOP3.LUT R207, R207, 0xfffffffb, RZ, 0xc0, !PT ;  /* 0xfffffffbcfcf7812 */ /* 0x000fe200078ec0ff */
[----:B------:R-:W-:Y:S01]  /*2d60*/  IMAD R6, R9, c[0x0][0x290], RZ ;  /* 0x0000a40009067a24 */ /* 0x000fe200078e02ff */
        /* <DEDUP_REMOVED lines=61> */
[----:B------:R-:W-:Y:S01]  /*3140*/  IMAD R10, R93, c[0x0][0x294], R10 ;  /* 0x0000a5005d0a7a24 */ /* 0x000fe200078e020a */
[----:B------:R-:W-:Y:S01]  /*3150*/  SHF.L.U64.HI R98, R101, R98, c[0x0][0x284] ;  /* 0x0000a10065627619 */ /* 0x000fe20000010262 */
[----:B------:R-:W-:Y:S01]  /*3160*/  IMAD R0, R93, c[0x0][0x284], R14 ;  /* 0x0000a1005d007a24 */ /* 0x000fe200078e020e */
[----:B------:R-:W-:Y:S01]  /*3170*/  SHF.L.U32 R101, R101, 0x5, RZ ;  /* 0x0000000565657819 */ /* 0x000fe200000006ff */
[----:B------:R-:W-:Y:S01]  /*3180*/  IMAD.WIDE.U32 R62, R93, c[0x0][0x290], R4 ;  /* 0x0000a4005d3e7a25 */ /* 0x000fe200078e0004 */
[----:B------:R-:W-:-:S02]  /*3190*/  IADD3 R87, R75, R21, RZ ;  /* 0x000000154b577210 */ /* 0x000fc40007ffe0ff */
[----:B------:R-:W-:Y:S01]  /*31a0*/  SHF.R.S32.HI R85, RZ, 0x3, R13 ;  /* 0x00000003ff557819 */ /* 0x000fe2000001140d */
[C---:B------:R-:W-:Y:S01]  /*31b0*/  IMAD.WIDE.U32 R60, R93.reuse, c[0x0][0x280], R2 ;  /* 0x0000a0005d3c7a25 */ /* 0x040fe200078e0002 */
[----:B------:R-:W-:Y:S02]  /*31c0*/  SHF.R.S32.HI R84, RZ, 0x3, R12 ;  /* 0x00000003ff547819 */ /* 0x000fe4000001140c */
[----:B------:R-:W-:Y:S01]  /*31d0*/  IADD3 R81, R10, R63, RZ ;  /* 0x0000003f0a517210 */ /* 0x000fe20007ffe0ff */
[C---:B------:R-:W-:Y:S01]  /*31e0*/  IMAD.WIDE.U32 R66, R93.reuse, c[0x0][0x290], R8 ;  /* 0x0000a4005d427a25 */ /* 0x040fe200078e0008 */
        /* <DEDUP_REMOVED lines=13> */
.L_x_1313:
        /* <DEDUP_REMOVED lines=92> */
.L_x_1299:
[----:B------:R-:W-:Y:S05]  /*3880*/  BSYNC B0 ;  /* 0x0000000000007941 */ /* 0x000fea0003800000 */
.L_x_1298:
        /* <DEDUP_REMOVED lines=9> */
[----:B--2---:R-:W-:Y:S01]  /*3920*/  PRMT R20, R5, 0x5410, R8 ;  /* 0x0000541005147816 */ /* 0x004fe20000000008 */
        /* <DEDUP_REMOVED lines=30> */
[----:B------:R-:W-:Y:S04]  /*3b10*/  @!P0 SHF.R.U32.HI R17, RZ, 0x10, R17 ;  /* 0x00000010ff118819 */ /* 0x000fe80000011611 */
[----:B------:R-:W-:Y:S02]  /*3b20*/  @!P0 PRMT R24, R22, 0x5410, R17 ;  /* 0x0000541016188816 */ /* 0x000fe40000000011 */
[----:B------:R-:W-:Y:S02]  /*3b30*/  @!P0 PRMT R17, R5, 0x5410, R4 ;  /* 0x0000541005118816 */ /* 0x000fe40000000004 */
[----:B------:R-:W-:Y:S01]  /*3b40*/  @!P0 LOP3.LUT R22, R23, 0xffff0000, RZ, 0xc0, !PT ;  /* 0xffff000017168812 */ /* 0x000fe200078ec0ff */
[C---:B-1----:R-:W-:Y:S01]  /*3b50*/  @!P0 IMAD.U32 R4, R8.reuse, 0x10000, RZ ;  /* 0x0001000008048824 */ /* 0x042fe200078e00ff */
[----:B------:R-:W-:Y:S01]  /*3b60*/  @!P0 LOP3.LUT R0, R8, 0xffff0000, RZ, 0xc0, !PT ;  /* 0xffff000008008812 */ /* 0x000fe200078ec0ff */
[----:B------:R-:W-:Y:S01]  /*3b70*/  @!P0 IMAD.U32 R23, R10, 0x10000, RZ ;  /* 0x000100000a178824 */ /* 0x000fe200078e00ff */
[----:B------:R-:W-:Y:S03]  /*3b80*/  @!P0 LOP3.LUT R2, R9, 0xffff0000, RZ, 0xc0, !PT ;  /* 0xffff000009028812 */ /* 0x000fe600078ec0ff */
        /* <DEDUP_REMOVED lines=8> */
[----:B------:R-:W-:Y:S01]  /*3c10*/  @!P0 FMUL.FTZ R5, R2, R22 ;  /* 0x0000001602058220 */ /* 0x000fe20000410000 */
[----:B------:R-:W-:Y:S01]  /*3c20*/  @!P0 LOP3.LUT R24, R24, 0xffff0000, RZ, 0xc0, !PT ;  /* 0xffff000018188812 */ /* 0x000fe200078ec0ff */
[-C--:B------:R-:W-:Y:S02]  /*3c30*/  @!P0 FMUL.FTZ R2, R2, R4.reuse ;  /* 0x0000000402028220 */ /* 0x080fe40000410000 */
[----:B------:R-:W-:Y:S01]  /*3c40*/  @!P0 FFMA.FTZ R38, R16, R4, -R5 ;  /* 0x0000000410268223 */ /* 0x000fe20000010805 */
[----:B------:R-:W-:Y:S01]  /*3c50*/  @!P0 LOP3.LUT R4, R11, 0xffff0000, RZ, 0xc0, !PT ;  /* 0xffff00000b048812 */ /* 0x000fe200078ec0ff */
[----:B------:R-:W-:Y:S02]  /*3c60*/  @!P0 IMAD.U32 R5, R17, 0x10000, RZ ;  /* 0x0001000011058824 */ /* 0x000fe400078e00ff */
[C---:B------:R-:W-:Y:S02]  /*3c70*/  @!P0 FMUL.FTZ R36, R3.reuse, R21 ;  /* 0x0000001503248220 */ /* 0x040fe40000410000 */
[-C--:B------:R-:W-:Y:S02]  /*3c80*/  @!P0 FMUL.FTZ R3, R3, R5.reuse ;  /* 0x0000000503038220 */ /* 0x080fe40000410000 */
[----:B------:R-:W-:Y:S01]  /*3c90*/  @!P0 FFMA.FTZ R37, R23, R5, -R36 ;  /* 0x0000000517258223 */ /* 0x000fe20000010824 */
[----:B------:R-:W-:Y:S01]  /*3ca0*/  @!P0 LOP3.LUT R5, R17, 0xffff0000, RZ, 0xc0, !PT ;  /* 0xffff000011058812 */ /* 0x000fe200078ec0ff */
[----:B------:R-:W-:Y:S01]  /*3cb0*/  @!P0 FMUL.FTZ R36, R4, R24 ;  /* 0x0000001804248220 */ /* 0x000fe20000410000 */
[----:B------:R-:W-:Y:S01]  /*3cc0*/  @!P0 SHF.L.U32 R17, R11, 0x10, RZ ;  /* 0x000000100b118819 */ /* 0x000fe200000006ff */
[----:B------:R-:W-:Y:S02]  /*3cd0*/  @!P0 FFMA.FTZ R2, R22, R16, R2 ;  /* 0x0000001016028223 */ /* 0x000fe40000010002 */
[----:B------:R-:W-:Y:S02]  /*3ce0*/  @!P0 FMUL.FTZ R4, R4, R5 ;  /* 0x0000000504048220 */ /* 0x000fe40000410000 */
[----:B------:R-:W-:Y:S01]  /*3cf0*/  @!P0 FFMA.FTZ R3, R21, R23, R3 ;  /* 0x0000001715038223 */ /* 0x000fe20000010003 */
        /* <DEDUP_REMOVED lines=11> */
.L_x_1302:
[----:B------:R-:W-:Y:S05]  /*3db0*/  BSYNC B0 ;  /* 0x0000000000007941 */ /* 0x000fea0003800000 */
.L_x_1301:
        /* <DEDUP_REMOVED lines=58> */
.L_x_1304:
[----:B------:R-:W-:Y:S05]  /*4160*/  BSYNC B0 ;  /* 0x0000000000007941 */ /* 0x000fea0003800000 */
.L_x_1303:
        /* <DEDUP_REMOVED lines=58> */
.L_x_1306:
[----:B------:R-:W-:Y:S05]  /*4510*/  BSYNC B0 ;  /* 0x0000000000007941 */ /* 0x000fea0003800000 */
.L_x_1305:
[----:B------:R-:W-:Y:S11]  /*4520*/  ISETP.GE.AND P0, PT, R198, c[0x0][0x1d4], PT ;  /* 0x00007500c6007a0c */ /* 0x000ff60003f06270 */
[----:B------:R-:W-:Y:S02]  /*4530*/  @!UPT UIADD3 URZ, URZ, URZ, URZ ;  /* 0x0000003f3f3ff290 */ /* 0x000fe4000fffe03f */
        /* <DEDUP_REMOVED lines=56> */
.L_x_1297:
        /* <DEDUP_REMOVED lines=31> */
.L_x_1308:
[----:B------:R-:W-:Y:S05]  /*4ab0*/  BSYNC B0 ;  /* 0x0000000000007941 */ /* 0x000fea0003800000 */
.L_x_1307:
        /* <DEDUP_REMOVED lines=11> */
[----:B--2---:R-:W-:Y:S01]  /*4b70*/  PRMT R20, R3, 0x5410, R8 ;  /* 0x0000541003147816 */ /* 0x004fe20000000008 */
        /* <DEDUP_REMOVED lines=17> */
[----:B------:R-:W-:Y:S02]  /*4c90*/  IMAD.MOV.U32 R36, RZ, RZ, R15 ;  /* 0x000000ffff247224 */ /* 0x000fe400078e000f */
[----:B------:R-:W-:Y:S01]  /*4ca0*/  IMAD.MOV.U32 R8, RZ, RZ, R5 ;  /* 0x000000ffff087224 */ /* 0x000fe200078e0005 */
[----:B------:R-:W-:Y:S01]  /*4cb0*/  LEA.HI R0, R2, R0, RZ, 0x4 ;  /* 0x0000000002007211 */ /* 0x000fe200078f20ff */
[----:B------:R-:W-:Y:S02]  /*4cc0*/  IMAD.MOV.U32 R10, RZ, RZ, R7 ;  /* 0x000000ffff0a7224 */ /* 0x000fe400078e0007 */
[----:B------:R-:W-:Y:S02]  /*4cd0*/  @!P0 SHF.R.U64 R4, R4, 0x10, R5 ;  /* 0x0000001004048819 */ /* 0x000fe40000001205 */
[----:B------:R-:W-:Y:S02]  /*4ce0*/  LEA.HI.SX32 R0, R0, R85, 0x1c ;  /* 0x0000005500007211 */ /* 0x000fe400078fe2ff */
[--C-:B------:R-:W-:Y:S02]  /*4cf0*/  @!P0 SHF.R.U64 R22, R12, 0x10, R13.reuse ;  /* 0x000000100c168819 */ /* 0x100fe4000000120d */
[----:B------:R-:W-:Y:S01]  /*4d00*/  SHF.R.S32.HI R2, RZ, 0x1f, R0 ;  /* 0x0000001fff027819 */ /* 0x000fe20000011400 */
[----:B------:R-:W-:Y:S01]  /*4d10*/  IMAD.SHL.U32 R39, R0, 0x8, RZ ;  /* 0x0000000800277824 */ /* 0x000fe200078e00ff */
[----:B------:R-:W-:Y:S02]  /*4d20*/  @!P0 SHF.R.U32.HI R29, RZ, 0x10, R13 ;  /* 0x00000010ff1d8819 */ /* 0x000fe4000001160d */
[----:B------:R-:W-:Y:S02]  /*4d30*/  LEA.HI R2, R2, R0, RZ, 0x3 ;  /* 0x0000000002027211 */ /* 0x000fe400078f18ff */
[--C-:B------:R-:W-:Y:S02]  /*4d40*/  @!P0 SHF.R.U64 R28, R14, 0x10, R15.reuse ;  /* 0x000000100e1c8819 */ /* 0x100fe4000000120f */
[----:B------:R-:W-:Y:S01]  /*4d50*/  @!P0 SHF.R.U32.HI R30, RZ, 0x10, R15 ;  /* 0x00000010ff1e8819 */ /* 0x000fe2000001160f */
[----:B------:R-:W-:Y:S01]  /*4d60*/  IMAD.SHL.U32 R2, R2, 0x100, RZ ;  /* 0x0000010002027824 */ /* 0x000fe200078e00ff */
[----:B------:R-:W-:Y:S02]  /*4d70*/  LOP3.LUT R0, R222, 0x38, R39, 0xf8, !PT ;  /* 0x00000038de007812 */ /* 0x000fe400078ef827 */
[----:B------:R-:W-:Y:S02]  /*4d80*/  @!P0 PRMT R21, R21, 0x5410, R22 ;  /* 0x0000541015158816 */ /* 0x000fe40000000016 */
[----:B------:R-:W-:Y:S02]  /*4d90*/  LOP3.LUT R3, R0, R105, RZ, 0x3c, !PT ;  /* 0x0000006900037212 */ /* 0x000fe400078e3cff */
[----:B------:R-:W-:Y:S02]  /*4da0*/  LOP3.LUT R2, R2, 0x7ffff800, RZ, 0xc0, !PT ;  /* 0x7ffff80002027812 */ /* 0x000fe400078ec0ff */
[----:B------:R-:W-:Y:S02]  /*4db0*/  @!P0 SHF.R.U32.HI R0, RZ, 0x10, R5 ;  /* 0x00000010ff008819 */ /* 0x000fe40000011605 */
[----:B------:R-:W-:Y:S02]  /*4dc0*/  IADD3 R2, R3, R2, R226 ;  /* 0x0000000203027210 */ /* 0x000fe40007ffe0e2 */
[----:B------:R-:W-:Y:S02]  /*4dd0*/  @!P0 PRMT R4, R9, 0x5410, R4 ;  /* 0x0000541009048816 */ /* 0x000fe40000000004 */
[----:B------:R-:W-:Y:S01]  /*4de0*/  SHF.L.U32 R5, R2, 0x1, RZ ;  /* 0x0000000102057819 */ /* 0x000fe200000006ff */
[----:B------:R-:W-:Y:S01]  /*4df0*/  IMAD.MOV.U32 R2, RZ, RZ, R6 ;  /* 0x000000ffff027224 */ /* 0x000fe200078e0006 */
[----:B------:R-:W-:Y:S02]  /*4e00*/  @!P0 SHF.R.U64 R3, R6, 0x10, R7 ;  /* 0x0000001006038819 */ /* 0x000fe40000001207 */
[----:B------:R-:W-:Y:S01]  /*4e10*/  @!P0 PRMT R6, R8, 0x5410, R0 ;  /* 0x0000541008068816 */ /* 0x000fe20000000000 */
[----:B------:R-:W-:Y:S01]  /*4e20*/  @!P0 IMAD.U32 R8, R21, 0x10000, RZ ;  /* 0x0001000015088824 */ /* 0x000fe200078e00ff */
[----:B------:R2:W5:Y:S01]  /*4e30*/  LDS.128 R12, [R5+0xc080] ;  /* 0x00c08000050c7984 */ /* 0x0005620000000c00 */
[----:B------:R-:W-:Y:S02]  /*4e40*/  @!P0 PRMT R22, R31, 0x5410, R29 ;  /* 0x000054101f168816 */ /* 0x000fe4000000001d */
[----:B------:R-:W-:Y:S02]  /*4e50*/  @!P0 PRMT R23, R23, 0x5410, R28 ;  /* 0x0000541017178816 */ /* 0x000fe4000000001c */
[----:B------:R-:W-:Y:S02]  /*4e60*/  @!P0 PRMT R30, R36, 0x5410, R30 ;  /* 0x00005410241e8816 */ /* 0x000fe4000000001e */
[----:B--2---:R-:W-:Y:S02]  /*4e70*/  @!P0 SHF.R.U32.HI R5, RZ, 0x10, R7 ;  /* 0x00000010ff058819 */ /* 0x004fe40000011607 */
[----:B------:R-:W-:Y:S01]  /*4e80*/  @!P0 PRMT R7, R2, 0x5410, R3 ;  /* 0x0000541002078816 */ /* 0x000fe20000000003 */
[----:B------:R-:W-:Y:S01]  /*4e90*/  @!P0 IMAD.U32 R2, R4, 0x10000, RZ ;  /* 0x0001000004028824 */ /* 0x000fe200078e00ff */
[----:B------:R-:W-:Y:S01]  /*4ea0*/  @!P0 PRMT R10, R10, 0x5410, R5 ;  /* 0x000054100a0a8816 */ /* 0x000fe20000000005 */
[----:B-1----:R-:W-:Y:S02]  /*4eb0*/  @!P0 IMAD.U32 R3, R24, 0x10000, RZ ;  /* 0x0001000018038824 */ /* 0x002fe400078e00ff */
[----:B------:R-:W-:Y:S01]  /*4ec0*/  @!P0 IMAD.U32 R5, R22, 0x10000, RZ ;  /* 0x0001000016058824 */ /* 0x000fe200078e00ff */
[----:B-----5:R-:W-:Y:S05]  /*4ed0*/  @!P0 SHF.L.U32 R0, R12, 0x10, RZ ;  /* 0x000000100c008819 */ /* 0x020fea00000006ff */
[C---:B------:R-:W-:Y:S02]  /*4ee0*/  @!P0 FMUL.FTZ R9, R0.reuse, R8 ;  /* 0x0000000800098220 */ /* 0x040fe40000410000 */
[-C--:B------:R-:W-:Y:S02]  /*4ef0*/  @!P0 FMUL.FTZ R0, R0, R2.reuse ;  /* 0x0000000200008220 */ /* 0x080fe40000410000 */
[----:B------:R-:W-:Y:S01]  /*4f00*/  @!P0 FFMA.FTZ R29, R3, R2, -R9 ;  /* 0x00000002031d8223 */ /* 0x000fe20000010809 */
[----:B------:R-:W-:Y:S01]  /*4f10*/  @!P0 LOP3.LUT R9, R21, 0xffff0000, RZ, 0xc0, !PT ;  /* 0xffff000015098812 */ /* 0x000fe200078ec0ff */
[----:B------:R-:W-:Y:S01]  /*4f20*/  @!P0 FFMA.FTZ R0, R8, R3, R0 ;  /* 0x0000000308008223 */ /* 0x000fe20000010000 */
[----:B------:R-:W-:Y:S02]  /*4f30*/  @!P0 LOP3.LUT R2, R12, 0xffff0000, RZ, 0xc0, !PT ;  /* 0xffff00000c028812 */ /* 0x000fe400078ec0ff */
        /* <DEDUP_REMOVED lines=26> */
[C---:B------:R-:W-:Y:S01]  /*50e0*/  @!P0 IMAD.U32 R6, R7.reuse, 0x10000, RZ ;  /* 0x0001000007068824 */ /* 0x040fe200078e00ff */
[----:B------:R-:W-:Y:S01]  /*50f0*/  @!P0 LOP3.LUT R7, R7, 0xffff0000, RZ, 0xc0, !PT ;  /* 0xffff000007078812 */ /* 0x000fe200078ec0ff */
[----:B------:R-:W-:Y:S01]  /*5100*/  @!P0 IMAD.U32 R9, R26, 0x10000, RZ ;  /* 0x000100001a098824 */ /* 0x000fe200078e00ff */
[----:B------:R-:W-:Y:S01]  /*5110*/  @!P0 MOV R25, R28 ;  /* 0x0000001c00198202 */ /* 0x000fe20000000f00 */
[C---:B------:R-:W-:Y:S01]  /*5120*/  @!P0 FMUL.FTZ R21, R5.reuse, R8 ;  /* 0x0000000805158220 */ /* 0x040fe20000410000 */
[----:B------:R-:W-:Y:S01]  /*5130*/  @!P0 F2FP.BF16.PACK_AB R3, R4, R3 ;  /* 0x000000030403823e */ /* 0x000fe200000010ff */
[-C--:B------:R-:W-:Y:S02]  /*5140*/  @!P0 FMUL.FTZ R5, R5, R6.reuse ;  /* 0x0000000605058220 */ /* 0x080fe40000410000 */
[----:B------:R-:W-:Y:S01]  /*5150*/  @!P0 FFMA.FTZ R31, R9, R6, -R21 ;  /* 0x00000006091f8223 */ /* 0x000fe20000010815 */
[----:B------:R-:W-:Y:S01]  /*5160*/  @!P0 MOV R13, R3 ;  /* 0x00000003000d8202 */ /* 0x000fe20000000f00 */
[----:B------:R-:W-:Y:S01]  /*5170*/  @!P0 FFMA.FTZ R5, R8, R9, R5 ;  /* 0x0000000908058223 */ /* 0x000fe20000010005 */
[----:B------:R-:W-:Y:S02]  /*5180*/  @!P0 LOP3.LUT R8, R23, 0xffff0000, RZ, 0xc0, !PT ;  /* 0xffff000017088812 */ /* 0x000fe400078ec0ff */
[----:B------:R-:W-:Y:S02]  /*5190*/  @!P0 LOP3.LUT R6, R14, 0xffff0000, RZ, 0xc0, !PT ;  /* 0xffff00000e068812 */ /* 0x000fe400078ec0ff */
[----:B------:R-:W-:Y:S03]  /*51a0*/  @!P0 LOP3.LUT R9, R26, 0xffff0000, RZ, 0xc0, !PT ;  /* 0xffff00001a098812 */ /* 0x000fe600078ec0ff */
        /* <DEDUP_REMOVED lines=36> */
.L_x_1310:
[----:B------:R-:W-:Y:S05]  /*53f0*/  BSYNC B0 ;  /* 0x0000000000007941 */ /* 0x000fea0003800000 */
.L_x_1309:
[----:B------:R-:W-:Y:S11]  /*5400*/  ISETP.GE.AND P0, PT, R137, c[0x0][0x1d4], PT ;  /* 0x0000750089007a0c */ /* 0x000ff60003f06270 */
[----:B------:R-:W-:Y:S02]  /*5410*/  @!UPT UIADD3 URZ, URZ, URZ, URZ ;  /* 0x0000003f3f3ff290 */ /* 0x000fe4000fffe03f */
[----:B------:R-:W-:-:S05]  /*5420*/  @P0 BRA `(.L_x_1300) ;  /* 0x0000096000000947 */ /* 0x000fca0003800000 */
[----:B------:R-:W-:Y:S01]  /*5430*/  LOP3.LUT P1, RZ, R207, 0x4, RZ, 0xc0, !PT ;  /* 0x00000004cfff7812 */ /* 0x000fe2000782c0ff */
[----:B------:R-:W2:Y:S01]  /*5440*/  LDS.128 R28, [R76+0xc080] ;  /* 0x00c080004c1c7984 */ /* 0x000ea20000000c00 */
[----:B------:R-:W-:Y:S02]  /*5450*/  ISETP.GE.AND P0, PT, R137, c[0x0][0x27c], PT ;  /* 0x00009f0089007a0c */ /* 0x000fe40003f06270 */
[----:B------:R-:W-:Y:S04]  /*5460*/  SEL R0, R94, R42, !P1 ;  /* 0x0000002a5e007207 */ /* 0x000fe80004800000 */
[----:B-1----:R-:W-:Y:S04]  /*5470*/  SHF.R.S32.HI R2, RZ, 0x1f, R0 ;  /* 0x0000001fff027819 */ /* 0x002fe80000011400 */
[----:B------:R-:W-:Y:S03]  /*5480*/  LEA.HI R0, R2, R0, RZ, 0x4 ;  /* 0x0000000002007211 */ /* 0x000fe600078f20ff */
[--C-:B------:R-:W-:Y:S02]  /*5490*/  @!P0 SHF.R.U64 R4, R32, 0x10, R33.reuse ;  /* 0x0000001020048819 */ /* 0x100fe40000001221 */
[----:B------:R-:W-:Y:S02]  /*54a0*/  LEA.HI.SX32 R0, R0, R84, 0x1c ;  /* 0x0000005400007211 */ /* 0x000fe400078fe2ff */
[----:B------:R-:W-:Y:S02]  /*54b0*/  @!P0 SHF.R.U32.HI R7, RZ, 0x10, R33 ;  /* 0x00000010ff078819 */ /* 0x000fe40000011621 */
[----:B------:R-:W-:Y:S01]  /*54c0*/  SHF.R.S32.HI R2, RZ, 0x1f, R0 ;  /* 0x0000001fff027819 */ /* 0x000fe20000011400 */
[----:B------:R-:W-:Y:S01]  /*54d0*/  IMAD.SHL.U32 R36, R0, 0x8, RZ ;  /* 0x0000000800247824 */ /* 0x000fe200078e00ff */
[--C-:B------:R-:W-:Y:S02]  /*54e0*/  @!P0 SHF.R.U32.HI R6, RZ, 0x10, R19.reuse ;  /* 0x00000010ff068819 */ /* 0x100fe40000011613 */
[----:B------:R-:W-:Y:S02]  /*54f0*/  LEA.HI R0, R2, R0, RZ, 0x3 ;  /* 0x0000000002007211 */ /* 0x000fe400078f18ff */
[----:B------:R-:W-:Y:S02]  /*5500*/  @!P0 SHF.R.U64 R3, R18, 0x10, R19 ;  /* 0x0000001012038819 */ /* 0x000fe40000001213 */
[----:B------:R-:W-:Y:S01]  /*5510*/  LOP3.LUT R2, R222, 0x38, R36, 0xf8, !PT ;  /* 0x00000038de027812 */ /* 0x000fe200078ef824 */
[----:B------:R-:W-:Y:S01]  /*5520*/  IMAD.SHL.U32 R0, R0, 0x100, RZ ;  /* 0x0000010000007824 */ /* 0x000fe200078e00ff */
[----:B------:R-:W-:Y:S02]  /*5530*/  @!P0 PRMT R21, R37, 0x5410, R4 ;  /* 0x0000541025158816 */ /* 0x000fe40000000004 */
[----:B------:R-:W-:Y:S02]  /*5540*/  LOP3.LUT R2, R2, R105, RZ, 0x3c, !PT ;  /* 0x0000006902027212 */ /* 0x000fe400078e3cff */
[----:B------:R-:W-:Y:S02]  /*5550*/  LOP3.LUT R0, R0, 0x7ffff800, RZ, 0xc0, !PT ;  /* 0x7ffff80000007812 */ /* 0x000fe400078ec0ff */
[----:B------:R-:W-:Y:S02]  /*5560*/  @!P0 SHF.R.U32.HI R8, RZ, 0x10, R35 ;  /* 0x00000010ff088819 */ /* 0x000fe40000011623 */
[----:B------:R-:W-:Y:S01]  /*5570*/  IADD3 R0, R2, R0, R226 ;  /* 0x0000000002007210 */ /* 0x000fe20007ffe0e2 */
[----:B--2---:R-:W-:Y:S01]  /*5580*/  @!P0 IMAD.U32 R24, R31, 0x10000, RZ ;  /* 0x000100001f188824 */ /* 0x004fe200078e00ff */
[----:B------:R-:W-:Y:S03]  /*5590*/  @!P0 LOP3.LUT R19, R29, 0xffff0000, RZ, 0xc0, !PT ;  /* 0xffff00001d138812 */ /* 0x000fe600078ec0ff */
[----:B------:R-:W-:Y:S01]  /*55a0*/  IMAD.SHL.U32 R0, R0, 0x2, RZ ;  /* 0x0000000200007824 */ /* 0x000fe200078e00ff */
[----:B------:R-:W-:Y:S02]  /*55b0*/  @!P0 LOP3.LUT R26, R31, 0xffff0000, RZ, 0xc0, !PT ;  /* 0xffff00001f1a8812 */ /* 0x000fe400078ec0ff */
[----:B------:R-:W-:Y:S02]  /*55c0*/  @!P0 SHF.R.U64 R2, R16, 0x10, R17 ;  /* 0x0000001010028819 */ /* 0x000fe40000001211 */
[----:B------:R1:W2:Y:S01]  /*55d0*/  LDS.128 R12, [R0+0xc080] ;  /* 0x00c08000000c7984 */ /* 0x0002a20000000c00 */
[----:B------:R-:W-:Y:S01]  /*55e0*/  @!P0 PRMT R9, R37, 0x5432, R7 ;  /* 0x0000543225098816 */ /* 0x000fe20000000007 */
[----:B------:R-:W-:Y:S01]  /*55f0*/  @!P0 IMAD.U32 R7, R21, 0x10000, RZ ;  /* 0x0001000015078824 */ /* 0x000fe200078e00ff */
[----:B------:R-:W-:Y:S02]  /*5600*/  @!P0 PRMT R5, R11, 0x5432, R2 ;  /* 0x000054320b058816 */ /* 0x000fe40000000002 */
[----:B------:R-:W-:Y:S01]  /*5610*/  @!P0 SHF.R.U64 R10, R34, 0x10, R35 ;  /* 0x00000010220a8819 */ /* 0x000fe20000001223 */
[----:B------:R-:W-:Y:S01]  /*5620*/  @!P0 IMAD.U32 R16, R9, 0x10000, RZ ;  /* 0x0001000009108824 */ /* 0x000fe200078e00ff */
[----:B------:R-:W-:Y:S01]  /*5630*/  @!P0 PRMT R22, R38, 0x5410, R8 ;  /* 0x0000541026168816 */ /* 0x000fe20000000008 */
[C---:B------:R-:W-:Y:S01]  /*5640*/  @!P0 IMAD.U32 R2, R5.reuse, 0x10000, RZ ;  /* 0x0001000005028824 */ /* 0x040fe200078e00ff */
[----:B------:R-:W-:Y:S01]  /*5650*/  @!P0 PRMT R8, R20, 0x5410, R6 ;  /* 0x0000541014088816 */ /* 0x000fe20000000006 */
[----:B------:R-:W-:Y:S01]  /*5660*/  @!P0 IMAD.U32 R6, R28, 0x10000, RZ ;  /* 0x000100001c068824 */ /* 0x000fe200078e00ff */
[----:B------:R-:W-:Y:S01]  /*5670*/  @!P0 PRMT R27, R38, 0x5432, R10 ;  /* 0x00005432261b8816 */ /* 0x000fe2000000000a */
[----:B------:R-:W-:Y:S01]  /*5680*/  @!P0 IMAD.U32 R23, R22, 0x10000, RZ ;  /* 0x0001000016178824 */ /* 0x000fe200078e00ff */
[----:B------:R-:W-:Y:S02]  /*5690*/  @!P0 PRMT R10, R20, 0x5432, R3 ;  /* 0x00005432140a8816 */ /* 0x000fe40000000003 */
[----:B------:R-:W-:Y:S02]  /*56a0*/  @!P0 LOP3.LUT R5, R5, 0xffff0000, RZ, 0xc0, !PT ;  /* 0xffff000005058812 */ /* 0x000fe400078ec0ff */
[----:B------:R-:W-:Y:S02]  /*56b0*/  @!P0 LOP3.LUT R25, R22, 0xffff0000, RZ, 0xc0, !PT ;  /* 0xffff000016198812 */ /* 0x000fe400078ec0ff */
[----:B------:R-:W-:Y:S02]  /*56c0*/  @!P0 LOP3.LUT R18, R9, 0xffff0000, RZ, 0xc0, !PT ;  /* 0xffff000009128812 */ /* 0x000fe400078ec0ff */
[----:B-1----:R-:W-:Y:S01]  /*56d0*/  @!P0 SHF.R.U32.HI R0, RZ, 0x10, R17 ;  /* 0x00000010ff008819 */ /* 0x002fe20000011611 */
[----:B------:R-:W-:Y:S03]  /*56e0*/  @!P0 IMAD.U32 R17, R29, 0x10000, RZ ;  /* 0x000100001d118824 */ /* 0x000fe600078e00ff */
[----:B------:R-:W-:Y:S01]  /*56f0*/  @!P0 PRMT R4, R11, 0x5410, R0 ;  /* 0x000054100b048816 */ /* 0x000fe20000000000 */
[----:B--2---:R-:W-:Y:S01]  /*5700*/  @!P0 IMAD.U32 R0, R12, 0x10000, RZ ;  /* 0x000100000c008824 */ /* 0x004fe200078e00ff */
[----:B------:R-:W-:Y:S03]  /*5710*/  @!P0 SHF.L.U32 R3, R13, 0x10, RZ ;  /* 0x000000100d038819 */ /* 0x000fe600000006ff */
[C---:B------:R-:W-:Y:S02]  /*5720*/  @!P0 FMUL.FTZ R11, R0.reuse, R7 ;  /* 0x00000007000b8220 */ /* 0x040fe40000410000 */
[-C--:B------:R-:W-:Y:S02]  /*5730*/  @!P0 FMUL.FTZ R0, R0, R2.reuse ;  /* 0x0000000200008220 */ /* 0x080fe40000410000 */
[----:B------:R-:W-:Y:S01]  /*5740*/  @!P0 FFMA.FTZ R42, R6, R2, -R11 ;  /* 0x00000002062a8223 */ /* 0x000fe2000001080b */
[----:B------:R-:W-:Y:S01]  /*5750*/  @!P0 LOP3.LUT R11, R28, 0xffff0000, RZ, 0xc0, !PT ;  /* 0xffff00001c0b8812 */ /* 0x000fe200078ec0ff */
[----:B------:R-:W-:Y:S01]  /*5760*/  @!P0 FFMA.FTZ R0, R7, R6, R0 ;  /* 0x0000000607008223 */ /* 0x000fe20000010000 */
[C---:B------:R-:W-:Y:S01]  /*5770*/  @!P0 LOP3.LUT R6, R4.reuse, 0xffff0000, RZ, 0xc0, !PT ;  /* 0xffff000004068812 */ /* 0x040fe200078ec0ff */
[----:B------:R-:W-:Y:S01]  /*5780*/  @!P0 IMAD.U32 R7, R4, 0x10000, RZ ;  /* 0x0001000004078824 */ /* 0x000fe200078e00ff */
[----:B------:R-:W-:Y:S01]  /*5790*/  @!P0 LOP3.LUT R2, R13, 0xffff0000, RZ, 0xc0, !PT ;  /* 0xffff00000d028812 */ /* 0x000fe200078ec0ff */
[C---:B------:R-:W-:Y:S02]  /*57a0*/  @!P0 FMUL.FTZ R4, R3.reuse, R16 ;  /* 0x0000001003048220 */ /* 0x040fe40000410000 */
[-C--:B------:R-:W-:Y:S02]  /*57b0*/  @!P0 FMUL.FTZ R3, R3, R7.reuse ;  /* 0x0000000703038220 */ /* 0x080fe40000410000 */
[C---:B------:R-:W-:Y:S02]  /*57c0*/  @!P0 FMUL.FTZ R9, R2.reuse, R18 ;  /* 0x0000001202098220 */ /* 0x040fe40000410000 */
[----:B------:R-:W-:Y:S02]  /*57d0*/  @!P0 FFMA.FTZ R32, R17, R7, -R4 ;  /* 0x0000000711208223 */ /* 0x000fe40000010804 */
[-C--:B------:R-:W-:Y:S01]  /*57e0*/  @!P0 FMUL.FTZ R4, R2, R6.reuse ;  /* 0x0000000602048220 */ /* 0x080fe20000410000 */
[----:B------:R-:W-:Y:S01]  /*57f0*/  @!P0 LOP3.LUT R2, R12, 0xffff0000, RZ, 0xc0, !PT ;  /* 0xffff00000c028812 */ /* 0x000fe200078ec0ff */
[----:B------:R-:W-:Y:S01]  /*5800*/  @!P0 FFMA.FTZ R35, R19, R6, -R9 ;  /* 0x0000000613238223 */ /* 0x000fe20000010809 */
[----:B------:R-:W-:Y:S01]  /*5810*/  @!P0 LOP3.LUT R9, R21, 0xffff0000, RZ, 0xc0, !PT ;  /* 0xffff000015098812 */ /* 0x000fe200078ec0ff */
[----:B------:R-:W-:Y:S02]  /*5820*/  @!P0 IMAD.U32 R7, R15, 0x10000, RZ ;  /* 0x000100000f078824 */ /* 0x000fe400078e00ff */
[----:B------:R-:W-:Y:S01]  /*5830*/  @!P0 IMAD.U32 R6, R8, 0x10000, RZ ;  /* 0x0001000008068824 */ /* 0x000fe200078e00ff */
[----:B------:R-:W-:Y:S01]  /*5840*/  @!P0 F2FP.BF16.PACK_AB R35, R35, R32 ;  /* 0x000000202323823e */ /* 0x000fe200000010ff */
[----:B------:R-:W-:Y:S01]  /*5850*/  @!P0 FMUL.FTZ R20, R2, R9 ;  /* 0x0000000902148220 */ /* 0x000fe20000410000 */
[----:B----4-:R-:W-:Y:S01]  /*5860*/  LEA R32, P1, R51, R40, 0x1 ;  /* 0x0000002833207211 */ /* 0x010fe200078208ff */
[----:B------:R-:W-:Y:S01]  /*5870*/  @!P0 FMUL.FTZ R21, R7, R23 ;  /* 0x0000001707158220 */ /* 0x000fe20000410000 */
[----:B------:R-:W-:Y:S01]  /*5880*/  @!P0 LOP3.LUT R8, R8, 0xffff0000, RZ, 0xc0, !PT ;  /* 0xffff000008088812 */ /* 0x000fe200078ec0ff */
[----:B------:R-:W-:Y:S01]  /*5890*/  @!P0 FMUL.FTZ R2, R2, R5 ;  /* 0x0000000502028220 */ /* 0x000fe20000410000 */
[----:B---3--:R-:W-:Y:S01]  /*58a0*/  LEA.HI.X R33, R51, R41, R79, 0x1, P1 ;  /* 0x0000002933217211 */ /* 0x008fe200008f0c4f */
[----:B------:R-:W-:Y:S01]  /*58b0*/  @!P0 FFMA.FTZ R34, R11, R5, -R20 ;  /* 0x000000050b228223 */ /* 0x000fe20000010814 */
[----:B------:R-:W-:Y:S01]  /*58c0*/  @!P0 LOP3.LUT R5, R15, 0xffff0000, RZ, 0xc0, !PT ;  /* 0xffff00000f058812 */ /* 0x000fe200078ec0ff */
[-C--:B------:R-:W-:Y:S02]  /*58d0*/  @!P0 FMUL.FTZ R7, R7, R6.reuse ;  /* 0x0000000607078220 */ /* 0x080fe40000410000 */
[----:B------:R-:W-:Y:S01]  /*58e0*/  @!P0 FFMA.FTZ R39, R24, R6, -R21 ;  /* 0x0000000618278223 */ /* 0x000fe20000010815 */
[----:B------:R-:W-:Y:S01]  /*58f0*/  @!P0 SHF.L.U32 R6, R14, 0x10, RZ ;  /* 0x000000100e068819 */ /* 0x000fe200000006ff */
[----:B------:R-:W-:Y:S01]  /*5900*/  @!P0 FFMA.FTZ R2, R9, R11, R2 ;  /* 0x0000000b09028223 */ /* 0x000fe20000010002 */
[----:B------:R-:W-:Y:S01]  /*5910*/  @!P0 F2FP.BF16.PACK_AB R34, R34, R42 ;  /* 0x0000002a2222823e */ /* 0x000fe200000010ff */
[----:B------:R-:W-:Y:S02]  /*5920*/  @!P0 IMAD.U32 R11, R27, 0x10000, RZ ;  /* 0x000100001b0b8824 */ /* 0x000fe400078e00ff */
[----:B------:R-:W-:Y:S02]  /*5930*/  @!P0 FMUL.FTZ R21, R5, R25 ;  /* 0x0000001905158220 */ /* 0x000fe40000410000 */
[----:B------:R-:W-:Y:S02]  /*5940*/  @!P0 IMAD.U32 R9, R10, 0x10000, RZ ;  /* 0x000100000a098824 */ /* 0x000fe400078e00ff */
[----:B------:R-:W-:Y:S02]  /*5950*/  @!P0 IMAD.U32 R20, R30, 0x10000, RZ ;  /* 0x000100001e148824 */ /* 0x000fe400078e00ff */
[----:B------:R-:W-:Y:S02]  /*5960*/  @!P0 FMUL.FTZ R22, R6, R11 ;  /* 0x0000000b06168220 */ /* 0x000fe40000410000 */
[-C--:B------:R-:W-:Y:S01]  /*5970*/  @!P0 FFMA.FTZ R37, R26, R8.reuse, -R21 ;  /* 0x000000081a258223 */ /* 0x080fe20000010815 */
[----:B------:R-:W-:Y:S01]  /*5980*/  @!P0 LOP3.LUT R21, R27, 0xffff0000, RZ, 0xc0, !PT ;  /* 0xffff00001b158812 */ /* 0x000fe200078ec0ff */
[----:B------:R-:W-:Y:S02]  /*5990*/  @!P0 FMUL.FTZ R8, R5, R8 ;  /* 0x0000000805088220 */ /* 0x000fe40000410000 */
[-C--:B------:R-:W-:Y:S01]  /*59a0*/  @!P0 FMUL.FTZ R5, R6, R9.reuse ;  /* 0x0000000906058220 */ /* 0x080fe20000410000 */
[----:B------:R-:W-:Y:S01]  /*59b0*/  @!P0 LOP3.LUT R6, R14, 0xffff0000, RZ, 0xc0, !PT ;  /* 0xffff00000e068812 */ /* 0x000fe200078ec0ff */
[----:B------:R-:W-:Y:S01]  /*59c0*/  @!P0 FFMA.FTZ R38, R20, R9, -R22 ;  /* 0x0000000914268223 */ /* 0x000fe20000010816 */
[----:B------:R-:W-:Y:S01]  /*59d0*/  @!P0 LOP3.LUT R22, R30, 0xffff0000, RZ, 0xc0, !PT ;  /* 0xffff00001e168812 */ /* 0x000fe200078ec0ff */
[----:B------:R-:W-:Y:S01]  /*59e0*/  @!P0 FFMA.FTZ R3, R16, R17, R3 ;  /* 0x0000001110038223 */ /* 0x000fe20000010003 */
[----:B------:R-:W-:Y:S01]  /*59f0*/  @!P0 LOP3.LUT R9, R10, 0xffff0000, RZ, 0xc0, !PT ;  /* 0xffff00000a098812 */ /* 0x000fe200078ec0ff */
[----:B------:R-:W-:Y:S01]  /*5a00*/  @!P0 FMUL.FTZ R10, R6, R21 ;  /* 0x00000015060a8220 */ /* 0x000fe20000410000 */
[----:B------:R-:W-:Y:S01]  /*5a10*/  @!P0 F2FP.BF16.PACK_AB R27, R37, R39 ;  /* 0x00000027251b823e */ /* 0x000fe200000010ff */
[----:B------:R-:W-:Y:S02]  /*5a20*/  @!P0 FFMA.FTZ R4, R18, R19, R4 ;  /* 0x0000001312048223 */ /* 0x000fe40000010004 */
[----:B------:R-:W-:Y:S01]  /*5a30*/  @!P0 FFMA.FTZ R10, R22, R9, -R10 ;  /* 0x00000009160a8223 */ /* 0x000fe2000001080a */
[----:B------:R-:W-:Y:S01]  /*5a40*/  @!P0 MOV R31, R27 ;  /* 0x0000001b001f8202 */ /* 0x000fe20000000f00 */
[----:B------:R-:W-:Y:S01]  /*5a50*/  @!P0 FMUL.FTZ R6, R6, R9 ;  /* 0x0000000906068220 */ /* 0x000fe20000410000 */
[----:B------:R-:W-:Y:S01]  /*5a60*/  @!P0 F2FP.BF16.PACK_AB R9, R2, R0 ;  /* 0x000000000209823e */ /* 0x000fe200000010ff */
[----:B------:R-:W-:Y:S01]  /*5a70*/  @!P0 FFMA.FTZ R5, R11, R20, R5 ;  /* 0x000000140b058223 */ /* 0x000fe20000010005 */
[----:B------:R-:W-:Y:S01]  /*5a80*/  @!P0 F2FP.BF16.PACK_AB R10, R10, R38 ;  /* 0x000000260a0a823e */ /* 0x000fe200000010ff */
[----:B------:R-:W-:Y:S01]  /*5a90*/  @!P0 FFMA.FTZ R6, R21, R22, R6 ;  /* 0x0000001615068223 */ /* 0x000fe20000010006 */
[----:B------:R-:W-:Y:S01]  /*5aa0*/  @!P0 F2FP.BF16.PACK_AB R3, R4, R3 ;  /* 0x000000030403823e */ /* 0x000fe200000010ff */
[----:B------:R-:W-:Y:S02]  /*5ab0*/  @!P0 FFMA.FTZ R7, R23, R24, R7 ;  /* 0x0000001817078223 */ /* 0x000fe40000010007 */
        /* <DEDUP_REMOVED lines=18> */
.L_x_1296:
        /* <DEDUP_REMOVED lines=9> */
[----:B------:R-:W-:Y:S09]  /*5c70*/  ISETP.GE.AND P1, PT, R197, c[0x0][0x1d4], PT ;  /* 0x00007500c5007a0c */ /* 0x000ff20003f26270 */
        /* <DEDUP_REMOVED lines=17> */
.L_x_1300:
[----:B------:R-:W-:Y:S05]  /*5d90*/  BSYNC B1 ;  /* 0x0000000000017941 */ /* 0x000fea0003800000 */
.L_x_1295:
        /* <DEDUP_REMOVED lines=39> */
[C---:B-123--:R-:W-:Y:S02]  /*6010*/  ISETP.GE.AND P2, PT, R132.reuse, c[0x0][0x1d4], PT ;  /* 0x0000750084007a0c */ /* 0x04efe40003f46270 */
        /* <DEDUP_REMOVED lines=19> */
.L_x_1312:
[----:B-123--:R-:W-:Y:S05]  /*6150*/  BSYNC B0 ;  /* 0x0000000000007941 */ /* 0x00efea0003800000 */
.L_x_1311:
        /* <DEDUP_REMOVED lines=23> */
.L_x_1294:
[----:B------:R-:W-:Y:S01]  /*62d0*/  IMAD.MOV.U32 R0, RZ, RZ, c[0x0][0x2c4] ;  /* 0x0000b100ff007624 */ /* 0x000fe200078e00ff */
[----:B------:R-:W-:Y:S04]  /*62e0*/  BSSY B0, `(.L_x_1314) ;  /* 0x000002a000007945 */ /* 0x000fe80003800000 */
[----:B------:R-:W-:-:S02]  /*62f0*/  ISETP.NE.AND P3, PT, R0, 0x1, PT ;  /* 0x000000010000780c */ /* 0x000fc40003f65270 */
[----:B------:R-:W-:-:S11]  /*6300*/  IADD3 R0, R225, 0x7f, RZ ;  /* 0x0000007fe1007810 */ /* 0x000fd60007ffe0ff */
[----:B------:R-:W-:-:S05]  /*6310*/  @P3 IMAD.HI.U32 R2, R0, c[0x0][0x2c8], RZ ;  /* 0x0000b20000023a27 */ /* 0x000fca00078e00ff */
[----:B------:R-:W-:-:S05]  /*6320*/  @P3 SHF.R.U32.HI R0, RZ, c[0x0][0x2cc], R2 ;  /* 0x0000b300ff003a19 */ /* 0x000fca0000011602 */
[----:B------:R-:W-:-:S05]  /*6330*/  IMAD.IADD R0, R97, 0x1, R0 ;  /* 0x0000000161007824 */ /* 0x000fca00078e0200 */
[----:B------:R-:W-:-:S04]  /*6340*/  SHF.R.S32.HI R2, RZ, 0x1f, R0 ;  /* 0x0000001fff027819 */ /* 0x000fc80000011400 */
[----:B------:R-:W-:-:S04]  /*6350*/  LEA.HI R0, R2, R0, RZ, 0x5 ;  /* 0x0000000002007211 */ /* 0x000fc800078f28ff */
[----:B------:R-:W-:-:S04]  /*6360*/  SHF.R.S32.HI R0, RZ, 0x5, R0 ;  /* 0x00000005ff007819 */ /* 0x000fc80000011400 */
[----:B-1----:R-:W-:Y:S01]  /*6370*/  IMNMX R5, R95, R0, PT ;  /* 0x000000005f057217 */ /* 0x002fe20003800200 */
[----:B------:R-:W-:-:S03]  /*6380*/  IMAD.MOV.U32 R0, RZ, RZ, RZ ;  /* 0x000000ffff007224 */ /* 0x000fc600078e00ff */
[----:B------:R-:W-:-:S13]  /*6390*/  ISETP.GE.AND P0, PT, R5, 0x1, PT ;  /* 0x000000010500780c */ /* 0x000fda0003f06270 */
        /* <DEDUP_REMOVED lines=30> */
.L_x_1315:
[----:B------:R-:W-:Y:S05]  /*6580*/  BSYNC B0 ;  /* 0x0000000000007941 */ /* 0x000fea0003800000 */
.L_x_1314:
        /* <DEDUP_REMOVED lines=77> */
[----:B------:R-:W-:Y:S01]  /*6a60*/  SHF.R.S32.HI R0, RZ, 0x1f, R106 ;  /* 0x0000001fff007819 */ /* 0x000fe2000001146a */
[--C-:B------:R-:W-:Y:S01]  /*6a70*/  IMAD.IADD R4, R211, 0x1, R225.reuse ;  /* 0x00000001d3047824 */ /* 0x100fe200078e02e1 */
[----:B------:R-:W-:Y:S01]  /*6a80*/  ISETP.NE.U32.AND P0, PT, RZ, c[0x0][0x348], PT ;  /* 0x0000d200ff007a0c */ /* 0x000fe20003f05070 */
[----:B------:R-:W-:Y:S01]  /*6a90*/  IMAD.IADD R13, R208, 0x1, R225 ;  /* 0x00000001d00d7824 */ /* 0x000fe200078e02e1 */
[----:B------:R-:W-:Y:S01]  /*6aa0*/  LOP3.LUT R214, R234, 0xffff, RZ, 0xc0, !PT ;  /* 0x0000ffffead67812 */ /* 0x000fe200078ec0ff */
[----:B------:R-:W-:Y:S01]  /*6ab0*/  IMAD R0, R0, c[0x0][0x178], RZ ;  /* 0x00005e0000007a24 */ /* 0x000fe200078e02ff */
[----:B------:R-:W-:Y:S01]  /*6ac0*/  ISETP.NE.AND.EX P0, PT, RZ, c[0x0][0x34c], PT, P0 ;  /* 0x0000d300ff007a0c */ /* 0x000fe20003f05300 */
[----:B------:R-:W-:Y:S01]  /*6ad0*/  @P3 IMAD.HI.U32 R7, R4, c[0x0][0x2c8], RZ ;  /* 0x0000b20004073a27 */ /* 0x000fe200078e00ff */
[----:B------:R-:W-:Y:S02]  /*6ae0*/  ISETP.GE.AND P5, PT, R132, c[0x0][0x198], PT ;  /* 0x0000660084007a0c */ /* 0x000fe40003fa6270 */
[----:B------:R-:W-:Y:S01]  /*6af0*/  SEL R6, R238, RZ, !P0 ;  /* 0x000000ffee067207 */ /* 0x000fe20004000000 */
[----:B------:R-:W-:Y:S01]  /*6b00*/  IMAD R0, R106, c[0x0][0x17c], R0 ;  /* 0x00005f006a007a24 */ /* 0x000fe200078e0200 */
[----:B------:R-:W-:-:S02]  /*6b10*/  SEL R5, R237, RZ, !P0 ;  /* 0x000000ffed057207 */ /* 0x000fc40004000000 */
[----:B------:R-:W-:Y:S01]  /*6b20*/  ISETP.GE.AND P4, PT, R137, c[0x0][0x198], PT ;  /* 0x0000660089007a0c */ /* 0x000fe20003f86270 */
[----:B------:R-:W-:Y:S01]  /*6b30*/  IMAD R6, R6, c[0x0][0x1c0], RZ ;  /* 0x0000700006067a24 */ /* 0x000fe200078e02ff */
[----:B------:R-:W-:Y:S02]  /*6b40*/  ISETP.GE.AND P2, PT, R198, c[0x0][0x198], PT ;  /* 0x00006600c6007a0c */ /* 0x000fe40003f46270 */
[----:B------:R-:W-:Y:S01]  /*6b50*/  IADD3 R111, R195, -0x1, RZ ;  /* 0xffffffffc36f7810 */ /* 0x000fe20007ffe0ff */
[----:B------:R-:W-:Y:S02]  /*6b60*/  IMAD R6, R5, c[0x0][0x1c4], R6 ;  /* 0x0000710005067a24 */ /* 0x000fe400078e0206 */
[----:B-1----:R-:W-:-:S04]  /*6b70*/  IMAD.WIDE.U32 R2, R106, c[0x0][0x178], RZ ;  /* 0x00005e006a027a25 */ /* 0x002fc800078e00ff */
[----:B------:R-:W-:Y:S01]  /*6b80*/  IMAD.IADD R3, R3, 0x1, R0 ;  /* 0x0000000103037824 */ /* 0x000fe200078e0200 */
[----:B------:R-:W-:Y:S02]  /*6b90*/  MOV R0, R4 ;  /* 0x0000000400007202 */ /* 0x000fe40000000f00 */
[----:B------:R-:W-:Y:S01]  /*6ba0*/  @P3 SHF.R.U32.HI R0, RZ, c[0x0][0x2cc], R7 ;  /* 0x0000b300ff003a19 */ /* 0x000fe20000011607 */
[C---:B------:R-:W-:Y:S01]  /*6bb0*/  IMAD.WIDE.U32 R2, R214.reuse, c[0x0][0x1b8], R2 ;  /* 0x00006e00d6027a25 */ /* 0x040fe200078e0002 */
[----:B------:R-:W-:Y:S02]  /*6bc0*/  ISETP.GE.AND P3, PT, R197, c[0x0][0x198], PT ;  /* 0x00006600c5007a0c */ /* 0x000fe40003f66270 */
[----:B------:R-:W-:Y:S01]  /*6bd0*/  SHF.R.S32.HI R7, RZ, 0x1f, R0 ;  /* 0x0000001fff077819 */ /* 0x000fe20000011400 */
[----:B------:R-:W-:-:S04]  /*6be0*/  IMAD R3, R214, c[0x0][0x1bc], R3 ;  /* 0x00006f00d6037a24 */ /* 0x000fc800078e0203 */
        /* <DEDUP_REMOVED lines=18> */
.L_x_1486:
[----:B------:R-:W-:Y:S05]  /*6d10*/  BRA.DIV ~URZ, `(.L_x_1318) ;  /* 0x00016ac27f007947 */ /* 0x000fea000b800000 */
[----:B------:R3:W4:Y:S02]  /*6d20*/  SHFL.IDX PT, R0, R12, RZ, 0x181f ;  /* 0x00181fff0c007589 */ /* 0x00072400000e0000 */
.L_x_1487:
        /* <DEDUP_REMOVED lines=21> */
.L_x_1320:
[----:B------:R-:W-:Y:S05]  /*6e80*/  BSYNC B0 ;  /* 0x0000000000007941 */ /* 0x000fea0003800000 */
.L_x_1319:
[----:B------:R-:W-:Y:S05]  /*6e90*/  BRA.DIV ~URZ, `(.L_x_1321) ;  /* 0x000169a27f007947 */ /* 0x000fea000b800000 */
[----:B--2---:R2:W1:Y:S04]  /*6ea0*/  SHFL.IDX PT, R4, R5, 0x1, 0x181f ;  /* 0x00381f0005047f89 */ /* 0x00446800000e0000 */
[----:B----4-:R2:W4:Y:S02]  /*6eb0*/  SHFL.IDX PT, R0, R12, 0x1, 0x181f ;  /* 0x00381f000c007f89 */ /* 0x01052400000e0000 */
.L_x_1488:
        /* <DEDUP_REMOVED lines=21> */
.L_x_1323:
[----:B------:R-:W-:Y:S05]  /*7010*/  BSYNC B0 ;  /* 0x0000000000007941 */ /* 0x000fea0003800000 */
.L_x_1322:
[----:B------:R-:W-:Y:S05]  /*7020*/  BRA.DIV ~URZ, `(.L_x_1324) ;  /* 0x000168d27f007947 */ /* 0x000fea000b800000 */
[----:B-1----:R1:W2:Y:S02]  /*7030*/  SHFL.IDX PT, R4, R5, 0x2, 0x181f ;  /* 0x00581f0005047f89 */ /* 0x0022a400000e0000 */
.L_x_1489:
[----:B------:R-:W-:Y:S05]  /*7040*/  BRA.DIV ~URZ, `(.L_x_1325) ;  /* 0x000169227f007947 */ /* 0x000fea000b800000 */
[----:B----4-:R4:W1:Y:S02]  /*7050*/  SHFL.IDX PT, R0, R12, 0x2, 0x181f ;  /* 0x00581f000c007f89 */ /* 0x01086400000e0000 */
.L_x_1490:
        /* <DEDUP_REMOVED lines=21> */
.L_x_1327:
[----:B------:R-:W-:Y:S05]  /*71b0*/  BSYNC B0 ;  /* 0x0000000000007941 */ /* 0x000fea0003800000 */
.L_x_1326:
[----:B------:R-:W-:Y:S05]  /*71c0*/  BRA.DIV ~URZ, `(.L_x_1328) ;  /* 0x000168027f007947 */ /* 0x000fea000b800000 */
[----:B--2---:R2:W3:Y:S04]  /*71d0*/  SHFL.IDX PT, R4, R5, 0x3, 0x181f ;  /* 0x00781f0005047f89 */ /* 0x0044e800000e0000 */
[----:B-1----:R2:W1:Y:S02]  /*71e0*/  SHFL.IDX PT, R0, R12, 0x3, 0x181f ;  /* 0x00781f000c007f89 */ /* 0x00246400000e0000 */
.L_x_1491:
[----:B------:R-:W-:Y:S01]  /*71f0*/  IADD3 R2, R13, 0x60, RZ ;  /* 0x000000600d027810 */ /* 0x000fe20007ffe0ff */
[----:B-----5:R-:W-:Y:S01]  /*7200*/  IMAD.WIDE.U32 R218, R14, c[0x0][0x2b0], RZ ;  /* 0x0000ac000eda7a25 */ /* 0x020fe200078e00ff */
[----:B------:R-:W-:Y:S02]  /*7210*/  LOP3.LUT R207, R207, 0xfffffffe, RZ, 0xc0, !PT ;  /* 0xfffffffecfcf7812 */ /* 0x000fe400078ec0ff */
[----:B------:R-:W-:-:S13]  /*7220*/  ISETP.GE.AND P1, PT, R2, R60, PT ;  /* 0x0000003c0200720c */ /* 0x000fda0003f26270 */
[C---:B-1----:R-:W-:Y:S02]  /*7230*/  @!P1 LEA R10, P0, R132.reuse, R0, 0x1 ;  /* 0x00000000840a9211 */ /* 0x042fe400078008ff */
[----:B------:R-:W-:Y:S02]  /*7240*/  @P1 LOP3.LUT R207, R207, 0x1, RZ, 0xfc, !PT ;  /* 0x00000001cfcf1812 */ /* 0x000fe400078efcff */
        /* <DEDUP_REMOVED lines=22> */
[----:B-1----:R-:W-:Y:S01]  /*73b0*/  IMAD R2, R111, 0x20, R211 ;  /* 0x000000206f027824 */ /* 0x002fe200078e02d3 */
[----:B------:R-:W-:Y:S01]  /*73c0*/  LOP3.LUT R207, R207, 0xfffffffd, RZ, 0xc0, !PT ;  /* 0xfffffffdcfcf7812 */ /* 0x000fe200078ec0ff */
[----:B------:R-:W-:Y:S01]  /*73d0*/  IMAD.MOV.U32 R196, RZ, RZ, RZ ;  /* 0x000000ffffc47224 */ /* 0x000fe200078e00ff */
[----:B------:R-:W-:-:S02]  /*73e0*/  ISETP.NE.AND P1, PT, R119, 0x1, PT ;  /* 0x000000017700780c */ /* 0x000fc40003f25270 */
[C---:B------:R-:W-:Y:S01]  /*73f0*/  ISETP.GE.AND P0, PT, R2.reuse, R227, PT ;  /* 0x000000e30200720c */ /* 0x040fe20003f06270 */
[----:B------:R-:W-:-:S03]  /*7400*/  IMAD.IADD R2, R2, 0x1, R223 ;  /* 0x0000000102027824 */ /* 0x000fc600078e02df */
[----:B------:R-:W-:Y:S01]  /*7410*/  ISETP.GT.OR P0, PT, R211, 0x1f, P0 ;  /* 0x0000001fd300780c */ /* 0x000fe20000704670 */
[----:B------:R-:W-:-:S06]  /*7420*/  IMAD.MOV.U32 R0, RZ, RZ, R2 ;  /* 0x000000ffff007224 */ /* 0x000fcc00078e0002 */
[----:B------:R-:W-:Y:S01]  /*7430*/  @P1 IMAD.HI.U32 R3, R2, c[0x0][0x2bc], RZ ;  /* 0x0000af0002031a27 */ /* 0x000fe200078e00ff */
[----:B------:R-:W-:-:S04]  /*7440*/  @P1 LOP3.LUT R207, R207, 0x2, RZ, 0xfc, !PT ;  /* 0x00000002cfcf1812 */ /* 0x000fc800078efcff */
[----:B------:R-:W-:-:S04]  /*7450*/  @P1 SHF.R.U32.HI R0, RZ, c[0x0][0x2c0], R3 ;  /* 0x0000b000ff001a19 */ /* 0x000fc80000011603 */
        /* <DEDUP_REMOVED lines=50> */
.L_x_1329:
[----:B------:R-:W-:Y:S01]  /*7780*/  ULDC.U8 UR4, c[0x0][0x298] ;  /* 0x0000a60000047ab9 */ /* 0x000fe20000000000 */
[----:B------:R-:W-:Y:S01]  /*7790*/  SHF.R.S32.HI R0, RZ, 0x1f, R93 ;  /* 0x0000001fff007819 */ /* 0x000fe2000001145d */
[C---:B-1----:R-:W-:Y:S01]  /*77a0*/  IMAD.WIDE.U32 R4, R93.reuse, c[0x0][0x280], RZ ;  /* 0x0000a0005d047a25 */ /* 0x042fe200078e00ff */
[----:B------:R-:W-:Y:S01]  /*77b0*/  ISETP.NE.AND P0, PT, RZ, UR4, PT ;  /* 0x00000004ff007c0c */ /* 0x000fe2000bf05270 */
[----:B------:R-:W-:Y:S02]  /*77c0*/  BSSY B2, `(.L_x_1330) ;  /* 0x0000955000027945 */ /* 0x000fe40003800000 */
[C---:B------:R-:W-:Y:S02]  /*77d0*/  IMAD R2, R0.reuse, c[0x0][0x280], RZ ;  /* 0x0000a00000027a24 */ /* 0x040fe400078e02ff */
[----:B------:R-:W-:Y:S02]  /*77e0*/  IMAD R0, R0, c[0x0][0x290], RZ ;  /* 0x0000a40000007a24 */ /* 0x000fe400078e02ff */
[----:B------:R-:W-:-:S02]  /*77f0*/  IMAD R6, R93, c[0x0][0x284], R2 ;  /* 0x0000a1005d067a24 */ /* 0x000fc400078e0202 */
[C---:B------:R-:W-:Y:S01]  /*7800*/  IMAD R7, R93.reuse, c[0x0][0x294], R0 ;  /* 0x0000a5005d077a24 */ /* 0x040fe200078e0200 */
        /* <DEDUP_REMOVED lines=45> */
[----:B------:R-:W-:-:S02]  /*7ae0*/  ISETP.GE.AND P2, PT, R158, c[0x0][0x27c], PT ;  /* 0x00009f009e007a0c */ /* 0x000fc40003f46270 */
[----:B------:R-:W-:-:S09]  /*7af0*/  ISETP.GE.AND P1, PT, R156, c[0x0][0x27c], PT ;  /* 0x00009f009c007a0c */ /* 0x000fd20003f26270 */
[C---:B------:R-:W-:Y:S01]  /*7b00*/  @!P3 IMAD.SHL.U32 R6, R138.reuse, 0x2, RZ ;  /* 0x000000028a06b824 */ /* 0x040fe200078e00ff */
[----:B------:R-:W-:-:S04]  /*7b10*/  @!P3 SHF.L.U64.HI R5, R138, 0x1, R139 ;  /* 0x000000018a05b819 */ /* 0x000fc8000001028b */
[----:B--2---:R-:W-:-:S05]  /*7b20*/  @!P3 IADD3 R18, P0, R3, R6, RZ ;  /* 0x000000060312b210 */ /* 0x004fca0007f1e0ff */
[----:B----4-:R-:W-:Y:S01]  /*7b30*/  @!P3 IMAD.X R19, R4, 0x1, R5, P0 ;  /* 0x000000010413b824 */ /* 0x010fe200000e0605 */
[----:B---3--:R-:W-:Y:S02]  /*7b40*/  @!P3 IADD3 R16, P0, R0, R6, RZ ;  /* 0x000000060010b210 */ /* 0x008fe40007f1e0ff */
[----:B-----5:R-:W-:-:S03]  /*7b50*/  @!P2 SHF.L.U64.HI R6, R158, 0x1, R104 ;  /* 0x000000019e06a819 */ /* 0x020fc60000010268 */
[----:B-1----:R-:W-:Y:S02]  /*7b60*/  @!P3 IMAD.X R17, R2, 0x1, R5, P0 ;  /* 0x000000010211b824 */ /* 0x002fe400000e0605 */
[----:B------:R-:W-:-:S03]  /*7b70*/  @!P2 IMAD.SHL.U32 R5, R158, 0x2, RZ ;  /* 0x000000029e05a824 */ /* 0x000fc600078e00ff */
[----:B------:R1:W5:Y:S02]  /*7b80*/  @!P3 LD.E.64 R22, [R16.64] ;  /* 0x000000081016b980 */ /* 0x000364000c101b00 */
[----:B------:R-:W-:-:S05]  /*7b90*/  @!P2 IADD3 R14, P0, R3, R5, RZ ;  /* 0x00000005030ea210 */ /* 0x000fca0007f1e0ff */
        /* <DEDUP_REMOVED lines=9> */
[----:B------:R-:W-:-:S13]  /*7c30*/  ISETP.GE.AND P0, PT, R157, c[0x0][0x27c], PT ;  /* 0x00009f009d007a0c */ /* 0x000fda0003f06270 */
[C---:B------:R-:W-:Y:S01]  /*7c40*/  @!P0 IMAD.SHL.U32 R5, R157.reuse, 0x2, RZ ;  /* 0x000000029d058824 */ /* 0x040fe200078e00ff */
[----:B------:R-:W-:-:S04]  /*7c50*/  @!P0 SHF.L.U64.HI R20, R157, 0x1, R100 ;  /* 0x000000019d148819 */ /* 0x000fc80000010264 */
[----:B------:R-:W-:-:S05]  /*7c60*/  @!P0 IADD3 R6, P4, R3, R5, RZ ;  /* 0x0000000503068210 */ /* 0x000fca0007f9e0ff */
[----:B------:R-:W-:Y:S01]  /*7c70*/  @!P0 IMAD.X R7, R4, 0x1, R20, P4 ;  /* 0x0000000104078824 */ /* 0x000fe200020e0614 */
[----:B------:R-:W-:Y:S01]  /*7c80*/  @!P0 IADD3 R4, P4, R0, R5, RZ ;  /* 0x0000000500048210 */ /* 0x000fe20007f9e0ff */
[----:B-1----:R-:W-:-:S04]  /*7c90*/  CS2R R16, SRZ ;  /* 0x0000000000107805 */ /* 0x002fc8000001ff00 */
[----:B------:R-:W-:Y:S02]  /*7ca0*/  @!P0 IMAD.X R5, R2, 0x1, R20, P4 ;  /* 0x0000000102058824 */ /* 0x000fe400020e0614 */
[----:B------:R-:W-:Y:S01]  /*7cb0*/  CS2R R20, SRZ ;  /* 0x0000000000147805 */ /* 0x000fe2000001ff00 */
[----:B------:R1:W5:Y:S01]  /*7cc0*/  @!P2 LD.E.64 R16, [R14.64] ;  /* 0x000000080e10a980 */ /* 0x000362000c101b00 */
[----:B------:R-:W-:Y:S01]  /*7cd0*/  CS2R R28, SRZ ;  /* 0x00000000001c7805 */ /* 0x000fe2000001ff00 */
[----:B------:R-:W-:Y:S01]  /*7ce0*/  CS2R R30, SRZ ;  /* 0x00000000001e7805 */ /* 0x000fe2000001ff00 */
[----:B------:R-:W-:Y:S02]  /*7cf0*/  CS2R R32, SRZ ;  /* 0x0000000000207805 */ /* 0x000fe4000001ff00 */
[----:B------:R2:W5:Y:S04]  /*7d00*/  @!P3 LD.E.64 R20, [R18.64] ;  /* 0x000000081214b980 */ /* 0x000568000c101b00 */
[----:B------:R3:W5:Y:S04]  /*7d10*/  @!P1 LD.E.64 R28, [R8.64] ;  /* 0x00000008081c9980 */ /* 0x000768000c101b00 */
[----:B------:R3:W5:Y:S04]  /*7d20*/  @!P0 LD.E.64 R30, [R6.64] ;  /* 0x00000008061e8980 */ /* 0x000768000c101b00 */
[----:B------:R3:W5:Y:S01]  /*7d30*/  @!P0 LD.E.64 R32, [R4.64] ;  /* 0x0000000804208980 */ /* 0x000762000c101b00 */
[----:B-1----:R-:W-:Y:S01]  /*7d40*/  CS2R R14, SRZ ;  /* 0x00000000000e7805 */ /* 0x002fe2000001ff00 */
[----:B--2---:R-:W-:-:S05]  /*7d50*/  CS2R R18, SRZ ;  /* 0x0000000000127805 */ /* 0x004fca000001ff00 */
[----:B------:R3:W5:Y:S04]  /*7d60*/  @!P1 LD.E.64 R14, [R10.64] ;  /* 0x000000080a0e9980 */ /* 0x000768000c101b00 */
[----:B------:R3:W5:Y:S02]  /*7d70*/  @!P2 LD.E.64 R18, [R12.64] ;  /* 0x000000080c12a980 */ /* 0x000764000c101b00 */
.L_x_1333:
[----:B------:R-:W-:Y:S05]  /*7d80*/  BSYNC B0 ;  /* 0x0000000000007941 */ /* 0x000fea0003800000 */
.L_x_1332:
[----:B---345:R-:W-:Y:S01]  /*7d90*/  IMAD.MOV.U32 R4, RZ, RZ, R14 ;  /* 0x000000ffff047224 */ /* 0x038fe200078e000e */
[----:B------:R-:W-:Y:S01]  /*7da0*/  LOP3.LUT P0, RZ, R207, 0x8, RZ, 0xc0, !PT ;  /* 0x00000008cfff7812 */ /* 0x000fe2000780c0ff */
[----:B--2---:R-:W-:Y:S01]  /*7db0*/  IMAD.MOV.U32 R3, RZ, RZ, R15 ;  /* 0x000000ffff037224 */ /* 0x004fe200078e000f */
[----:B------:R2:W3:Y:S01]  /*7dc0*/  SHFL.IDX PT, R8, R24, 0x1, 0x181f ;  /* 0x00381f0018087f89 */ /* 0x0004e200000e0000 */
[----:B-1----:R-:W-:Y:S01]  /*7dd0*/  IMAD.MOV.U32 R2, RZ, RZ, R30 ;  /* 0x000000ffff027224 */ /* 0x002fe200078e001e */
[----:B------:R-:W-:Y:S01]  /*7de0*/  BSSY B0, `(.L_x_1334) ;  /* 0x000004e000007945 */ /* 0x000fe20003800000 */
[----:B------:R-:W-:Y:S01]  /*7df0*/  IMAD.MOV.U32 R0, RZ, RZ, R31 ;  /* 0x000000ffff007224 */ /* 0x000fe200078e001f */
[----:B------:R-:W-:Y:S01]  /*7e00*/  PRMT R83, R3, 0x5410, R4 ;  /* 0x0000541003537816 */ /* 0x000fe20000000004 */
[----:B------:R-:W-:Y:S01]  /*7e10*/  IMAD.MOV.U32 R4, RZ, RZ, R20 ;  /* 0x000000ffff047224 */ /* 0x000fe200078e0014 */
[----:B------:R-:W-:Y:S01]  /*7e20*/  CS2R R42, SRZ ;  /* 0x00000000002a7805 */ /* 0x000fe2000001ff00 */
        /* <DEDUP_REMOVED lines=11> */
[----:B------:R-:W-:Y:S01]  /*7ee0*/  MOV R2, R32 ;  /* 0x0000002000027202 */ /* 0x000fe20000000f00 */
[----:B------:R2:W1:Y:S01]  /*7ef0*/  SHFL.IDX PT, R3, R26, 0x1, 0x181f ;  /* 0x00381f001a037f89 */ /* 0x00046200000e0000 */
[----:B------:R-:W-:Y:S01]  /*7f00*/  PRMT R82, R4, 0x5410, R5 ;  /* 0x0000541004527816 */ /* 0x000fe20000000005 */
[----:B------:R-:W-:Y:S01]  /*7f10*/  IMAD.MOV.U32 R4, RZ, RZ, R23 ;  /* 0x000000ffff047224 */ /* 0x000fe200078e0017 */
[----:B------:R-:W-:Y:S01]  /*7f20*/  PRMT R85, R2, 0x7610, R85 ;  /* 0x0000761002557816 */ /* 0x000fe20000000055 */
[----:B------:R-:W-:Y:S01]  /*7f30*/  CS2R R38, SRZ ;  /* 0x0000000000267805 */ /* 0x000fe2000001ff00 */
[----:B------:R-:W-:Y:S01]  /*7f40*/  PRMT R84, R84, 0x5410, R0 ;  /* 0x0000541054547816 */ /* 0x000fe20000000000 */
[----:B------:R2:W4:Y:S01]  /*7f50*/  SHFL.IDX PT, R2, R27, 0x1, 0x181f ;  /* 0x00381f001b027f89 */ /* 0x00052200000e0000 */
[----:B------:R-:W-:Y:S01]  /*7f60*/  MOV R5, R22 ;  /* 0x0000001600057202 */ /* 0x000fe20000000f00 */
[----:B------:R-:W-:Y:S01]  /*7f70*/  CS2R R34, SRZ ;  /* 0x0000000000227805 */ /* 0x000fe2000001ff00 */
[----:B------:R-:W-:Y:S01]  /*7f80*/  PRMT R80, R6, 0x5410, R7 ;  /* 0x0000541006507816 */ /* 0x000fe20000000007 */
[----:B------:R2:W1:Y:S01]  /*7f90*/  SHFL.IDX PT, R0, R25, 0x1, 0x181f ;  /* 0x00381f0019007f89 */ /* 0x00046200000e0000 */
[----:B------:R-:W-:Y:S01]  /*7fa0*/  PRMT R13, R4, 0x5410, R5 ;  /* 0x00005410040d7816 */ /* 0x000fe20000000005 */
[----:B------:R-:W-:Y:S01]  /*7fb0*/  CS2R R46, SRZ ;  /* 0x00000000002e7805 */ /* 0x000fe2000001ff00 */
[----:B------:R-:W-:Y:S01]  /*7fc0*/  CS2R R44, SRZ ;  /* 0x00000000002c7805 */ /* 0x000fe2000001ff00 */
[----:B------:R-:W-:Y:S01]  /*7fd0*/  CS2R R40, SRZ ;  /* 0x0000000000287805 */ /* 0x000fe2000001ff00 */
[----:B------:R-:W-:Y:S01]  /*7fe0*/  CS2R R36, SRZ ;  /* 0x0000000000247805 */ /* 0x000fe2000001ff00 */
[----:B------:R-:W-:Y:S05]  /*7ff0*/  @P0 BRA `(.L_x_1335) ;  /* 0x000002c000000947 */ /* 0x000fea0003800000 */
[----:B---3--:R-:W-:Y:S01]  /*8000*/  ISETP.GE.AND P0, PT, R138, c[0x0][0x27c], PT ;  /* 0x00009f008a007a0c */ /* 0x008fe20003f06270 */
[----:B------:R-:W-:Y:S01]  /*8010*/  CS2R R34, SRZ ;  /* 0x0000000000227805 */ /* 0x000fe2000001ff00 */
[----:B------:R-:W-:Y:S01]  /*8020*/  ISETP.GE.AND P2, PT, R158, c[0x0][0x27c], PT ;  /* 0x00009f009e007a0c */ /* 0x000fe20003f46270 */
[----:B------:R-:W-:-:S10]  /*8030*/  CS2R R36, SRZ ;  /* 0x0000000000247805 */ /* 0x000fd4000001ff00 */
[C---:B------:R-:W-:Y:S01]  /*8040*/  @!P0 IMAD.SHL.U32 R4, R138.reuse, 0x2, RZ ;  /* 0x000000028a048824 */ /* 0x040fe200078e00ff */
[----:B------:R-:W-:-:S04]  /*8050*/  @!P0 SHF.L.U64.HI R5, R138, 0x1, R139 ;  /* 0x000000018a058819 */ /* 0x000fc8000001028b */
[----:B----4-:R-:W-:-:S05]  /*8060*/  @!P0 IADD3 R6, P1, R2, R4, RZ ;  /* 0x0000000402068210 */ /* 0x010fca0007f3e0ff */
[----:B-1----:R-:W-:Y:S01]  /*8070*/  @!P0 IMAD.X R7, R3, 0x1, R5, P1 ;  /* 0x0000000103078824 */ /* 0x002fe200008e0605 */
[----:B------:R-:W-:Y:S01]  /*8080*/  @!P0 IADD3 R4, P1, R0, R4, RZ ;  /* 0x0000000400048210 */ /* 0x000fe20007f3e0ff */
        /* <DEDUP_REMOVED lines=8> */
[----:B---3--:R-:W-:-:S05]  /*8110*/  @!P2 SHF.L.U64.HI R5, R158, 0x1, R104 ;  /* 0x000000019e05a819 */ /* 0x008fca0000010268 */
        /* <DEDUP_REMOVED lines=8> */
[----:B---3--:R-:W-:-:S05]  /*81a0*/  @!P1 SHF.L.U64.HI R5, R156, 0x1, R101 ;  /* 0x000000019c059819 */ /* 0x008fca0000010265 */
        /* <DEDUP_REMOVED lines=11> */
[----:B---3--:R-:W-:-:S05]  /*8260*/  @!P0 IADD3 R4, P1, R2, R6, RZ ;  /* 0x0000000602048210 */ /* 0x008fca0007f3e0ff */
[----:B------:R-:W-:Y:S01]  /*8270*/  @!P0 IMAD.X R5, R3, 0x1, R7, P1 ;  /* 0x0000000103058824 */ /* 0x000fe200008e0607 */
[----:B------:R-:W-:-:S04]  /*8280*/  @!P0 IADD3 R2, P1, R0, R6, RZ ;  /* 0x0000000600028210 */ /* 0x000fc80007f3e0ff */
[----:B------:R1:W5:Y:S01]  /*8290*/  @!P0 LD.E.64 R52, [R4.64] ;  /* 0x0000000804348980 */ /* 0x000362000c101b00 */
[----:B------:R-:W-:-:S05]  /*82a0*/  @!P0 IMAD.X R3, R8, 0x1, R7, P1 ;  /* 0x0000000108038824 */ /* 0x000fca00008e0607 */
[----:B------:R1:W5:Y:S03]  /*82b0*/  @!P0 LD.E.64 R46, [R2.64] ;  /* 0x00000008022e8980 */ /* 0x000366000c101b00 */
.L_x_1335:
[----:B---3--:R-:W-:Y:S05]  /*82c0*/  BSYNC B0 ;  /* 0x0000000000007941 */ /* 0x008fea0003800000 */
.L_x_1334:
[----:B-1---5:R-:W-:Y:S01]  /*82d0*/  IMAD.MOV.U32 R4, RZ, RZ, R52 ;  /* 0x000000ffff047224 */ /* 0x022fe200078e0034 */
[----:B------:R-:W-:Y:S01]  /*82e0*/  LOP3.LUT P0, RZ, R207, 0x10, RZ, 0xc0, !PT ;  /* 0x00000010cfff7812 */ /* 0x000fe2000780c0ff */
[----:B------:R-:W-:Y:S01]  /*82f0*/  IMAD.MOV.U32 R3, RZ, RZ, R53 ;  /* 0x000000ffff037224 */ /* 0x000fe200078e0035 */
[----:B------:R-:W-:Y:S01]  /*8300*/  MOV R7, R41 ;  /* 0x0000002900077202 */ /* 0x000fe20000000f00 */
[----:B----4-:R-:W-:Y:S01]  /*8310*/  IMAD.MOV.U32 R2, RZ, RZ, R42 ;  /* 0x000000ffff027224 */ /* 0x010fe200078e002a */
[----:B------:R-:W-:Y:S01]  /*8320*/  BSSY B0, `(.L_x_1336) ;  /* 0x0000053000007945 */ /* 0x000fe20003800000 */
        /* <DEDUP_REMOVED lines=20> */
[----:B------:R-:W-:Y:S01]  /*8470*/  CS2R R78, SRZ ;  /* 0x00000000004e7805 */ /* 0x000fe2000001ff00 */
        /* <DEDUP_REMOVED lines=9> */
[----:B------:R1:W2:Y:S01]  /*8510*/  SHFL.IDX PT, R2, R24, 0x2, 0x181f ;  /* 0x00581f0018027f89 */ /* 0x0002a200000e0000 */
[----:B------:R-:W-:Y:S01]  /*8520*/  CS2R R48, SRZ ;  /* 0x0000000000307805 */ /* 0x000fe2000001ff00 */
[----:B------:R-:W-:Y:S01]  /*8530*/  CS2R R64, SRZ ;  /* 0x0000000000407805 */ /* 0x000fe2000001ff00 */
[----:B------:R-:W-:Y:S01]  /*8540*/  CS2R R58, SRZ ;  /* 0x00000000003a7805 */ /* 0x000fe2000001ff00 */
[----:B------:R1:W1:Y:S01]  /*8550*/  SHFL.IDX PT, R0, R25, 0x2, 0x181f ;  /* 0x00581f0019007f89 */ /* 0x00026200000e0000 */
[----:B------:R-:W-:Y:S01]  /*8560*/  CS2R R54, SRZ ;  /* 0x0000000000367805 */ /* 0x000fe2000001ff00 */
[----:B------:R-:W-:Y:S01]  /*8570*/  CS2R R50, SRZ ;  /* 0x0000000000327805 */ /* 0x000fe2000001ff00 */
[----:B------:R-:W-:Y:S05]  /*8580*/  @P0 BRA `(.L_x_1337) ;  /* 0x000002c000000947 */ /* 0x000fea0003800000 */
[----:B------:R-:W-:Y:S01]  /*8590*/  ISETP.GE.AND P0, PT, R138, c[0x0][0x27c], PT ;  /* 0x00009f008a007a0c */ /* 0x000fe20003f06270 */
[----:B------:R-:W-:Y:S01]  /*85a0*/  CS2R R48, SRZ ;  /* 0x0000000000307805 */ /* 0x000fe2000001ff00 */
[----:B------:R-:W-:Y:S01]  /*85b0*/  ISETP.GE.AND P2, PT, R158, c[0x0][0x27c], PT ;  /* 0x00009f009e007a0c */ /* 0x000fe20003f46270 */
[----:B------:R-:W-:-:S10]  /*85c0*/  CS2R R50, SRZ ;  /* 0x0000000000327805 */ /* 0x000fd4000001ff00 */
[C---:B------:R-:W-:Y:S01]  /*85d0*/  @!P0 IMAD.SHL.U32 R5, R138.reuse, 0x2, RZ ;  /* 0x000000028a058824 */ /* 0x040fe200078e00ff */
[----:B------:R-:W-:Y:S01]  /*85e0*/  @!P0 SHF.L.U64.HI R8, R138, 0x1, R139 ;  /* 0x000000018a088819 */ /* 0x000fe2000001028b */
[----:B------:R-:W-:-:S03]  /*85f0*/  @!P2 IMAD.SHL.U32 R12, R158, 0x2, RZ ;  /* 0x000000029e0ca824 */ /* 0x000fc600078e00ff */
[----:B----4-:R-:W-:-:S05]  /*8600*/  @!P0 IADD3 R6, P1, R3, R5, RZ ;  /* 0x0000000503068210 */ /* 0x010fca0007f3e0ff */
[----:B---3--:R-:W-:Y:S01]  /*8610*/  @!P0 IMAD.X R7, R4, 0x1, R8, P1 ;  /* 0x0000000104078824 */ /* 0x008fe200008e0608 */
[----:B-1----:R-:W-:-:S04]  /*8620*/  @!P0 IADD3 R10, P1, R0, R5, RZ ;  /* 0x00000005000a8210 */ /* 0x002fc80007f3e0ff */
[----:B------:R1:W5:Y:S01]  /*8630*/  @!P0 LD.E.64 R48, [R6.64] ;  /* 0x0000000806308980 */ /* 0x000362000c101b00 */
[----:B--2---:R-:W-:Y:S01]  /*8640*/  @!P0 IMAD.X R11, R2, 0x1, R8, P1 ;  /* 0x00000001020b8824 */ /* 0x004fe200008e0608 */
[----:B------:R-:W-:Y:S02]  /*8650*/  ISETP.GE.AND P1, PT, R156, c[0x0][0x27c], PT ;  /* 0x00009f009c007a0c */ /* 0x000fe40003f26270 */
[----:B------:R-:W-:Y:S02]  /*8660*/  @!P2 SHF.L.U64.HI R5, R158, 0x1, R104 ;  /* 0x000000019e05a819 */ /* 0x000fe40000010268 */
[----:B------:R2:W5:Y:S01]  /*8670*/  @!P0 LD.E.64 R50, [R10.64] ;  /* 0x000000080a328980 */ /* 0x000562000c101b00 */
[----:B------:R-:W-:Y:S01]  /*8680*/  @!P2 IADD3 R8, P3, R3, R12, RZ ;  /* 0x0000000c0308a210 */ /* 0x000fe20007f7e0ff */
[----:B------:R-:W-:Y:S01]  /*8690*/  CS2R R56, SRZ ;  /* 0x0000000000387805 */ /* 0x000fe2000001ff00 */
[----:B------:R-:W-:-:S03]  /*86a0*/  CS2R R54, SRZ ;  /* 0x0000000000367805 */ /* 0x000fc6000001ff00 */
[----:B------:R-:W-:-:S05]  /*86b0*/  @!P2 IMAD.X R9, R4, 0x1, R5, P3 ;  /* 0x000000010409a824 */ /* 0x000fca00018e0605 */
[----:B------:R3:W5:Y:S01]  /*86c0*/  @!P2 LD.E.64 R56, [R8.64] ;  /* 0x000000080838a980 */ /* 0x000762000c101b00 */
[----:B-1----:R-:W-:-:S05]  /*86d0*/  @!P2 IADD3 R6, P0, R0, R12, RZ ;  /* 0x0000000c0006a210 */ /* 0x002fca0007f1e0ff */
[----:B------:R-:W-:Y:S02]  /*86e0*/  @!P2 IMAD.X R7, R2, 0x1, R5, P0 ;  /* 0x000000010207a824 */ /* 0x000fe400000e0605 */
[----:B------:R-:W-:-:S03]  /*86f0*/  @!P1 IMAD.SHL.U32 R5, R156, 0x2, RZ ;  /* 0x000000029c059824 */ /* 0x000fc600078e00ff */
[----:B------:R1:W5:Y:S01]  /*8700*/  @!P2 LD.E.64 R54, [R6.64] ;  /* 0x000000080636a980 */ /* 0x000362000c101b00 */
[----:B------:R-:W-:Y:S01]  /*8710*/  CS2R R62, SRZ ;  /* 0x00000000003e7805 */ /* 0x000fe2000001ff00 */
[----:B---3--:R-:W-:Y:S01]  /*8720*/  @!P1 SHF.L.U64.HI R8, R156, 0x1, R101 ;  /* 0x000000019c089819 */ /* 0x008fe20000010265 */
        /* <DEDUP_REMOVED lines=18> */
.L_x_1337:
[----:B------:R-:W-:Y:S05]  /*8850*/  BSYNC B0 ;  /* 0x0000000000007941 */ /* 0x000fea0003800000 */
.L_x_1336:
[----:B--2--5:R-:W-:Y:S01]  /*8860*/  IMAD.MOV.U32 R2, RZ, RZ, R66 ;  /* 0x000000ffff027224 */ /* 0x024fe200078e0042 */
[----:B------:R-:W-:Y:S01]  /*8870*/  LOP3.LUT P0, RZ, R207, 0x1, RZ, 0xc0, !PT ;  /* 0x00000001cfff7812 */ /* 0x000fe2000780c0ff */
[----:B-1----:R-:W-:Y:S01]  /*8880*/  IMAD.MOV.U32 R0, RZ, RZ, R67 ;  /* 0x000000ffff007224 */ /* 0x002fe200078e0043 */
[----:B----4-:R-:W-:Y:S01]  /*8890*/  MOV R3, R54 ;  /* 0x0000003600037202 */ /* 0x010fe20000000f00 */
[----:B------:R-:W1:Y:S01]  /*88a0*/  SHFL.IDX PT, R7, R26, 0x3, 0x181f ;  /* 0x00781f001a077f89 */ /* 0x000e6200000e0000 */
[----:B------:R-:W-:Y:S01]  /*88b0*/  BSSY B0, `(.L_x_1338) ;  /* 0x000004d000007945 */ /* 0x000fe20003800000 */
[----:B------:R-:W-:Y:S01]  /*88c0*/  CS2R R74, SRZ ;  /* 0x00000000004a7805 */ /* 0x000fe2000001ff00 */
[----:B------:R-:W-:Y:S01]  /*88d0*/  PRMT R103, R0, 0x5410, R2 ;  /* 0x0000541000677816 */ /* 0x000fe20000000002 */
[----:B------:R-:W-:Y:S01]  /*88e0*/  IMAD.MOV.U32 R2, RZ, RZ, R62 ;  /* 0x000000ffff027224 */ /* 0x000fe200078e003e */
[----:B------:R-:W-:Y:S01]  /*88f0*/  MOV R0, R63 ;  /* 0x0000003f00007202 */ /* 0x000fe20000000f00 */
[----:B------:R-:W2:Y:S01]  /*8900*/  SHFL.IDX PT, R6, R24, 0x3, 0x181f ;  /* 0x00781f0018067f89 */ /* 0x000ea200000e0000 */
[----:B------:R-:W-:Y:S01]  /*8910*/  CS2R R70, SRZ ;  /* 0x0000000000467805 */ /* 0x000fe2000001ff00 */
[----:B------:R-:W-:Y:S01]  /*8920*/  CS2R R76, SRZ ;  /* 0x00000000004c7805 */ /* 0x000fe2000001ff00 */
[----:B------:R-:W-:Y:S01]  /*8930*/  PRMT R99, R0, 0x5410, R2 ;  /* 0x0000541000637816 */ /* 0x000fe20000000002 */
[----:B------:R-:W-:Y:S01]  /*8940*/  IMAD.MOV.U32 R2, RZ, RZ, R56 ;  /* 0x000000ffff027224 */ /* 0x000fe200078e0038 */
[----:B------:R4:W3:Y:S01]  /*8950*/  SHFL.IDX PT, R5, R25, 0x3, 0x181f ;  /* 0x00781f0019057f89 */ /* 0x0008e200000e0000 */
[----:B------:R-:W-:Y:S01]  /*8960*/  IMAD.MOV.U32 R0, RZ, RZ, R57 ;  /* 0x000000ffff007224 */ /* 0x000fe200078e0039 */
[----:B------:R-:W-:Y:S01]  /*8970*/  CS2R R72, SRZ ;  /* 0x0000000000487805 */ /* 0x000fe2000001ff00 */
[----:B------:R-:W-:-:S03]  /*8980*/  CS2R R68, SRZ ;  /* 0x0000000000447805 */ /* 0x000fc6000001ff00 */
        /* <DEDUP_REMOVED lines=8> */
[----:B------:R-:W-:Y:S01]  /*8a10*/  IMAD.MOV.U32 R0, RZ, RZ, R59 ;  /* 0x000000ffff007224 */ /* 0x000fe200078e003b */
[----:B----4-:R-:W-:-:S04]  /*8a20*/  CS2R R24, SRZ ;  /* 0x0000000000187805 */ /* 0x010fc8000001ff00 */
[----:B------:R-:W-:Y:S01]  /*8a30*/  PRMT R98, R0, 0x5410, R2 ;  /* 0x0000541000627816 */ /* 0x000fe20000000002 */
[----:B------:R-:W-:Y:S01]  /*8a40*/  IMAD.MOV.U32 R2, RZ, RZ, R55 ;  /* 0x000000ffff027224 */ /* 0x000fe200078e0037 */
[----:B------:R4:W1:Y:S04]  /*8a50*/  SHFL.IDX PT, R0, R27, 0x3, 0x181f ;  /* 0x00781f001b007f89 */ /* 0x00086800000e0000 */
[----:B------:R-:W-:Y:S01]  /*8a60*/  PRMT R96, R2, 0x5410, R3 ;  /* 0x0000541002607816 */ /* 0x000fe20000000003 */
[----:B------:R-:W-:Y:S01]  /*8a70*/  IMAD.MOV.U32 R3, RZ, RZ, R50 ;  /* 0x000000ffff037224 */ /* 0x000fe200078e0032 */
[----:B------:R-:W-:-:S04]  /*8a80*/  MOV R2, R51 ;  /* 0x0000003300027202 */ /* 0x000fc80000000f00 */
[----:B------:R-:W-:Y:S01]  /*8a90*/  PRMT R92, R2, 0x5410, R3 ;  /* 0x00005410025c7816 */ /* 0x000fe20000000003 */
[----:B----4-:R-:W-:Y:S01]  /*8aa0*/  CS2R R26, SRZ ;  /* 0x00000000001a7805 */ /* 0x010fe2000001ff00 */
[----:B------:R-:W-:Y:S05]  /*8ab0*/  @P0 BRA `(.L_x_1339) ;  /* 0x000002c000000947 */ /* 0x000fea0003800000 */
[----:B-123--:R-:W-:Y:S01]  /*8ac0*/  ISETP.GE.AND P0, PT, R138, c[0x0][0x27c], PT ;  /* 0x00009f008a007a0c */ /* 0x00efe20003f06270 */
        /* <DEDUP_REMOVED lines=43> */
.L_x_1339:
[----:B-123--:R-:W-:Y:S05]  /*8d80*/  BSYNC B0 ;  /* 0x0000000000007941 */ /* 0x00efea0003800000 */
.L_x_1338:
        /* <DEDUP_REMOVED lines=83> */
.L_x_1343:
[----:B------:R-:W-:Y:S05]  /*92c0*/  BSYNC B0 ;  /* 0x0000000000007941 */ /* 0x000fea0003800000 */
.L_x_1342:
        /* <DEDUP_REMOVED lines=49> */
.L_x_1345:
[----:B------:R-:W-:Y:S05]  /*95e0*/  BSYNC B0 ;  /* 0x0000000000007941 */ /* 0x000fea0003800000 */
.L_x_1344:
        /* <DEDUP_REMOVED lines=49> */
.L_x_1347:
[----:B------:R-:W-:Y:S05]  /*9900*/  BSYNC B0 ;  /* 0x0000000000007941 */ /* 0x000fea0003800000 */
.L_x_1346:
        /* <DEDUP_REMOVED lines=11> */
[----:B------:R-:W-:-:S03]  /*99c0*/  IMAD.U32 R12, R0, 0x10000, RZ ;  /* 0x00010000000c7824 */ /* 0x000fc600078e00ff */
[----:B------:R-:W-:Y:S02]  /*99d0*/  SHF.L.U32 R11, R2, 0x10, RZ ;  /* 0x00000010020b7819 */ /* 0x000fe400000006ff */
[C---:B-1----:R-:W-:Y:S01]  /*99e0*/  LOP3.LUT R3, R6.reuse, 0xffff0000, RZ, 0xc0, !PT ;  /* 0xffff000006037812 */ /* 0x042fe200078ec0ff */
[----:B------:R-:W-:-:S04]  /*99f0*/  IMAD.U32 R6, R6, 0x10000, RZ ;  /* 0x0001000006067824 */ /* 0x000fc800078e00ff */
[CC--:B------:R-:W-:Y:S02]  /*9a00*/  FMUL.FTZ R10, R3.reuse, R12.reuse ;  /* 0x0000000c030a7220 */ /* 0x0c0fe40000410000 */
        /* <DEDUP_REMOVED lines=14> */
[C---:B------:R-:W-:Y:S02]  /*9af0*/  LOP3.LUT R0, R4.reuse, 0xffff0000, RZ, 0xc0, !PT ;  /* 0xffff000004007812 */ /* 0x040fe400078ec0ff */
[----:B------:R-:W-:Y:S01]  /*9b00*/  SHF.L.U32 R2, R4, 0x10, RZ ;  /* 0x0000001004027819 */ /* 0x000fe200000006ff */
[C---:B------:R-:W-:Y:S01]  /*9b10*/  IMAD.U32 R4, R9.reuse, 0x10000, RZ ;  /* 0x0001000009047824 */ /* 0x040fe200078e00ff */
[----:B------:R-:W-:Y:S01]  /*9b20*/  LOP3.LUT R9, R9, 0xffff0000, RZ, 0xc0, !PT ;  /* 0xffff000009097812 */ /* 0x000fe200078ec0ff */
[C---:B------:R-:W-:Y:S01]  /*9b30*/  FMUL.FTZ R3, R0.reuse, R12 ;  /* 0x0000000c00037220 */ /* 0x040fe20000410000 */
[----:B------:R-:W-:Y:S01]  /*9b40*/  F2FP.BF16.PACK_AB R7, R7, R11 ;  /* 0x0000000b0707723e */ /* 0x000fe200000010ff */
[----:B------:R-:W-:-:S02]  /*9b50*/  FMUL.FTZ R0, R0, R4 ;  /* 0x0000000400007220 */ /* 0x000fc40000410000 */
[C---:B------:R-:W-:Y:S02]  /*9b60*/  FFMA.FTZ R10, R2.reuse, R4, -R3 ;  /* 0x00000004020a7223 */ /* 0x040fe40000010803 */
[----:B------:R-:W-:Y:S01]  /*9b70*/  FFMA.FTZ R4, R2, R12, R0 ;  /* 0x0000000c02047223 */ /* 0x000fe20000010000 */
[C---:B------:R-:W-:Y:S02]  /*9b80*/  LOP3.LUT R2, R5.reuse, 0xffff0000, RZ, 0xc0, !PT ;  /* 0xffff000005027812 */ /* 0x040fe400078ec0ff */
[----:B------:R-:W-:Y:S02]  /*9b90*/  SHF.L.U32 R0, R5, 0x10, RZ ;  /* 0x0000001005007819 */ /* 0x000fe400000006ff */
[----:B------:R-:W-:Y:S01]  /*9ba0*/  F2FP.BF16.PACK_AB R4, R4, R10 ;  /* 0x0000000a0404723e */ /* 0x000fe200000010ff */
[C---:B------:R-:W-:Y:S02]  /*9bb0*/  FMUL.FTZ R3, R2.reuse, R8 ;  /* 0x0000000802037220 */ /* 0x040fe40000410000 */
[----:B------:R-:W-:-:S02]  /*9bc0*/  FMUL.FTZ R2, R2, R9 ;  /* 0x0000000902027220 */ /* 0x000fc40000410000 */
[C---:B------:R-:W-:Y:S02]  /*9bd0*/  FFMA.FTZ R3, R0.reuse, R9, -R3 ;  /* 0x0000000900037223 */ /* 0x040fe40000010803 */
[----:B------:R-:W-:-:S05]  /*9be0*/  FFMA.FTZ R2, R0, R8, R2 ;  /* 0x0000000800027223 */ /* 0x000fca0000010002 */
[----:B------:R-:W-:-:S05]  /*9bf0*/  F2FP.BF16.PACK_AB R5, R2, R3 ;  /* 0x000000030205723e */ /* 0x000fca00000010ff */
[----:B------:R1:W-:Y:S02]  /*9c00*/  STS.128 [R194+0x1c080], R4 ;  /* 0x01c08004c2007388 */ /* 0x0003e40000000c00 */
.L_x_1341:
[----:B------:R-:W-:Y:S05]  /*9c10*/  BSYNC B1 ;  /* 0x0000000000017941 */ /* 0x000fea0003800000 */
.L_x_1340:
        /* <DEDUP_REMOVED lines=31> */
[C---:B------:R-:W-:Y:S01]  /*9e10*/  PRMT R0, R87.reuse, 0x5410, R8 ;  /* 0x0000541057007816 */ /* 0x040fe20000000008 */
        /* <DEDUP_REMOVED lines=21> */
.L_x_1351:
[----:B------:R-:W-:Y:S05]  /*9f70*/  BSYNC B0 ;  /* 0x0000000000007941 */ /* 0x000fea0003800000 */
.L_x_1350:
        /* <DEDUP_REMOVED lines=49> */
.L_x_1353:
[----:B------:R-:W-:Y:S05]  /*a290*/  BSYNC B0 ;  /* 0x0000000000007941 */ /* 0x000fea0003800000 */
.L_x_1352:
[----:B------:R-:W-:Y:S01]  /*a2a0*/  ISETP.GE.AND P0, PT, R156, c[0x0][0x27c], PT ;  /* 0x00009f009c007a0c */ /* 0x000fe20003f06270 */
[----:B------:R-:W-:-:S12]  /*a2b0*/  BSSY B0, `(.L_x_1354) ;  /* 0x0000030000007945 */ /* 0x000fd80003800000 */
[----:B------:R-:W-:Y:S05]  /*a2c0*/  @P0 BRA `(.L_x_1355) ;  /* 0x000002e000000947 */ /* 0x000fea0003800000 */
[----:B-1----:R-:W1:Y:S01]  /*a2d0*/  LDS.128 R4, [R194+0x19080] ;  /* 0x01908000c2047984 */ /* 0x002e620000000c00 */
[----:B------:R-:W-:Y:S02]  /*a2e0*/  SHF.R.U64 R0, R42, 0x10, R43 ;  /* 0x000000102a007819 */ /* 0x000fe4000000122b */
[----:B------:R-:W-:Y:S02]  /*a2f0*/  SHF.R.U32.HI R2, RZ, 0x10, R45 ;  /* 0x00000010ff027819 */ /* 0x000fe4000001162d */
[----:B------:R-:W-:Y:S02]  /*a300*/  SHF.R.U32.HI R3, RZ, 0x10, R43 ;  /* 0x00000010ff037819 */ /* 0x000fe4000001162b */
[C---:B------:R-:W-:Y:S02]  /*a310*/  PRMT R10, R91.reuse, 0x5410, R0 ;  /* 0x000054105b0a7816 */ /* 0x040fe40000000000 */
[----:B------:R-:W-:Y:S02]  /*a320*/  PRMT R0, R90, 0x5410, R2 ;  /* 0x000054105a007816 */ /* 0x000fe40000000002 */
[----:B------:R-:W-:-:S02]  /*a330*/  PRMT R8, R91, 0x5432, R3 ;  /* 0x000054325b087816 */ /* 0x000fc40000000003 */
[----:B------:R-:W-:Y:S01]  /*a340*/  SHF.R.U64 R9, R44, 0x10, R45 ;  /* 0x000000102c097819 */ /* 0x000fe2000000122d */
[C---:B------:R-:W-:Y:S01]  /*a350*/  IMAD.U32 R12, R0.reuse, 0x10000, RZ ;  /* 0x00010000000c7824 */ /* 0x040fe200078e00ff */
[----:B------:R-:W-:Y:S01]  /*a360*/  LOP3.LUT R16, R0, 0xffff0000, RZ, 0xc0, !PT ;  /* 0xffff000000107812 */ /* 0x000fe200078ec0ff */
[----:B------:R-:W-:Y:S01]  /*a370*/  IMAD.U32 R13, R8, 0x10000, RZ ;  /* 0x00010000080d7824 */ /* 0x000fe200078e00ff */
[----:B------:R-:W-:Y:S02]  /*a380*/  PRMT R9, R90, 0x5432, R9 ;  /* 0x000054325a097816 */ /* 0x000fe40000000009 */
[----:B------:R-:W-:Y:S02]  /*a390*/  LOP3.LUT R8, R8, 0xffff0000, RZ, 0xc0, !PT ;  /* 0xffff000008087812 */ /* 0x000fe400078ec0ff */
[----:B------:R-:W-:Y:S01]  /*a3a0*/  SHF.L.U32 R14, R10, 0x10, RZ ;  /* 0x000000100a0e7819 */ /* 0x000fe200000006ff */
[C---:B------:R-:W-:Y:S01]  /*a3b0*/  IMAD.U32 R15, R9.reuse, 0x10000, RZ ;  /* 0x00010000090f7824 */ /* 0x040fe200078e00ff */
[----:B------:R-:W-:-:S02]  /*a3c0*/  LOP3.LUT R9, R9, 0xffff0000, RZ, 0xc0, !PT ;  /* 0xffff000009097812 */ /* 0x000fc400078ec0ff */
[----:B------:R-:W-:Y:S02]  /*a3d0*/  LOP3.LUT R10, R10, 0xffff0000, RZ, 0xc0, !PT ;  /* 0xffff00000a0a7812 */ /* 0x000fe400078ec0ff */
[C---:B-1----:R-:W-:Y:S01]  /*a3e0*/  LOP3.LUT R2, R6.reuse, 0xffff0000, RZ, 0xc0, !PT ;  /* 0xffff000006027812 */ /* 0x042fe200078ec0ff */
[C---:B------:R-:W-:Y:S01]  /*a3f0*/  IMAD.U32 R11, R7.reuse, 0x10000, RZ ;  /* 0x00010000070b7824 */ /* 0x040fe200078e00ff */
[----:B------:R-:W-:Y:S02]  /*a400*/  SHF.L.U32 R3, R6, 0x10, RZ ;  /* 0x0000001006037819 */ /* 0x000fe400000006ff */
[----:B------:R-:W-:Y:S01]  /*a410*/  LOP3.LUT R7, R7, 0xffff0000, RZ, 0xc0, !PT ;  /* 0xffff000007077812 */ /* 0x000fe200078ec0ff */
[C---:B------:R-:W-:Y:S01]  /*a420*/  FMUL.FTZ R6, R2.reuse, R12 ;  /* 0x0000000c02067220 */ /* 0x040fe20000410000 */
[----:B------:R-:W-:Y:S01]  /*a430*/  LOP3.LUT R0, R5, 0xffff0000, RZ, 0xc0, !PT ;  /* 0xffff000005007812 */ /* 0x000fe200078ec0ff */
[-C--:B------:R-:W-:Y:S02]  /*a440*/  FMUL.FTZ R2, R2, R13.reuse ;  /* 0x0000000d02027220 */ /* 0x080fe40000410000 */
[----:B------:R-:W-:-:S02]  /*a450*/  FFMA.FTZ R13, R3, R13, -R6 ;  /* 0x0000000d030d7223 */ /* 0x000fc40000010806 */
[----:B------:R-:W-:Y:S01]  /*a460*/  FFMA.FTZ R12, R3, R12, R2 ;  /* 0x0000000c030c7223 */ /* 0x000fe20000010002 */
[C---:B------:R-:W-:Y:S01]  /*a470*/  LOP3.LUT R3, R4.reuse, 0xffff0000, RZ, 0xc0, !PT ;  /* 0xffff000004037812 */ /* 0x040fe200078ec0ff */
[----:B------:R-:W-:Y:S01]  /*a480*/  IMAD.U32 R6, R4, 0x10000, RZ ;  /* 0x0001000004067824 */ /* 0x000fe200078e00ff */
[----:B------:R-:W-:Y:S01]  /*a490*/  SHF.L.U32 R2, R5, 0x10, RZ ;  /* 0x0000001005027819 */ /* 0x000fe200000006ff */
[C---:B------:R-:W-:Y:S02]  /*a4a0*/  FMUL.FTZ R4, R7.reuse, R16 ;  /* 0x0000001007047220 */ /* 0x040fe40000410000 */
[-C--:B------:R-:W-:Y:S02]  /*a4b0*/  FMUL.FTZ R7, R7, R8.reuse ;  /* 0x0000000807077220 */ /* 0x080fe40000410000 */
[----:B------:R-:W-:Y:S02]  /*a4c0*/  FFMA.FTZ R8, R11, R8, -R4 ;  /* 0x000000080b087223 */ /* 0x000fe40000010804 */
[----:B------:R-:W-:-:S02]  /*a4d0*/  FMUL.FTZ R5, R3, R15 ;  /* 0x0000000f03057220 */ /* 0x000fc40000410000 */
[----:B------:R-:W-:Y:S02]  /*a4e0*/  FMUL.FTZ R4, R3, R14 ;  /* 0x0000000e03047220 */ /* 0x000fe40000410000 */
[C---:B------:R-:W-:Y:S02]  /*a4f0*/  FMUL.FTZ R3, R0.reuse, R9 ;  /* 0x0000000900037220 */ /* 0x040fe40000410000 */
[----:B------:R-:W-:Y:S02]  /*a500*/  FMUL.FTZ R0, R0, R10 ;  /* 0x0000000a00007220 */ /* 0x000fe40000410000 */
[C---:B------:R-:W-:Y:S02]  /*a510*/  FFMA.FTZ R5, R6.reuse, R14, -R5 ;  /* 0x0000000e06057223 */ /* 0x040fe40000010805 */
[----:B------:R-:W-:Y:S01]  /*a520*/  FFMA.FTZ R4, R6, R15, R4 ;  /* 0x0000000f06047223 */ /* 0x000fe20000010004 */
[----:B------:R-:W-:Y:S01]  /*a530*/  F2FP.BF16.PACK_AB R6, R12, R13 ;  /* 0x0000000d0c06723e */ /* 0x000fe200000010ff */
[----:B------:R-:W-:-:S02]  /*a540*/  FFMA.FTZ R7, R11, R16, R7 ;  /* 0x000000100b077223 */ /* 0x000fc40000010007 */
[----:B------:R-:W-:Y:S01]  /*a550*/  FFMA.FTZ R3, R2, R10, -R3 ;  /* 0x0000000a02037223 */ /* 0x000fe20000010803 */
[----:B------:R-:W-:Y:S01]  /*a560*/  F2FP.BF16.PACK_AB R4, R4, R5 ;  /* 0x000000050404723e */ /* 0x000fe200000010ff */
[----:B------:R-:W-:Y:S01]  /*a570*/  FFMA.FTZ R0, R2, R9, R0 ;  /* 0x0000000902007223 */ /* 0x000fe20000010000 */
[----:B------:R-:W-:-:S04]  /*a580*/  F2FP.BF16.PACK_AB R7, R7, R8 ;  /* 0x000000080707723e */ /* 0x000fc800000010ff */
[----:B------:R-:W-:-:S05]  /*a590*/  F2FP.BF16.PACK_AB R5, R0, R3 ;  /* 0x000000030005723e */ /* 0x000fca00000010ff */
[----:B------:R1:W-:Y:S02]  /*a5a0*/  STS.128 [R194+0x19080], R4 ;  /* 0x01908004c2007388 */ /* 0x0003e40000000c00 */
.L_x_1355:
[----:B------:R-:W-:Y:S05]  /*a5b0*/  BSYNC B0 ;  /* 0x0000000000007941 */ /* 0x000fea0003800000 */
.L_x_1354:
        /* <DEDUP_REMOVED lines=48> */
.L_x_1349:
[----:B------:R-:W-:Y:S05]  /*a8c0*/  BSYNC B1 ;  /* 0x0000000000017941 */ /* 0x000fea0003800000 */
.L_x_1348:
        /* <DEDUP_REMOVED lines=53> */
.L_x_1359:
[----:B------:R-:W-:Y:S05]  /*ac20*/  BSYNC B0 ;  /* 0x0000000000007941 */ /* 0x000fea0003800000 */
.L_x_1358:
        /* <DEDUP_REMOVED lines=49> */
.L_x_1361:
[----:B------:R-:W-:Y:S05]  /*af40*/  BSYNC B0 ;  /* 0x0000000000007941 */ /* 0x000fea0003800000 */
.L_x_1360:
        /* <DEDUP_REMOVED lines=49> */
.L_x_1363:
[----:B------:R-:W-:Y:S05]  /*b260*/  BSYNC B0 ;  /* 0x0000000000007941 */ /* 0x000fea0003800000 */
.L_x_1362:
        /* <DEDUP_REMOVED lines=48> */
.L_x_1357:
[----:B------:R-:W-:Y:S05]  /*b570*/  BSYNC B1 ;  /* 0x0000000000017941 */ /* 0x000fea0003800000 */
.L_x_1356:
        /* <DEDUP_REMOVED lines=52> */
.L_x_1366:
[----:B------:R-:W-:Y:S05]  /*b8c0*/  BSYNC B0 ;  /* 0x0000000000007941 */ /* 0x000fea0003800000 */
.L_x_1365:
        /* <DEDUP_REMOVED lines=49> */
.L_x_1368:
[----:B------:R-:W-:Y:S05]  /*bbe0*/  BSYNC B0 ;  /* 0x0000000000007941 */ /* 0x000fea0003800000 */
.L_x_1367:
        /* <DEDUP_REMOVED lines=49> */
.L_x_1370:
[----:B------:R-:W-:Y:S05]  /*bf00*/  BSYNC B0 ;  /* 0x0000000000007941 */ /* 0x000fea0003800000 */
.L_x_1369:
        /* <DEDUP_REMOVED lines=49> */
.L_x_1331:
        /* <DEDUP_REMOVED lines=61> */
.L_x_1372:
[----:B------:R-:W-:Y:S05]  /*c5f0*/  BSYNC B0 ;  /* 0x0000000000007941 */ /* 0x000fea0003800000 */
.L_x_1371:
[----:B-1--45:R-:W-:Y:S01]  /*c600*/  IMAD.MOV.U32 R2, RZ, RZ, R26 ;  /* 0x000000ffff027224 */ /* 0x032fe200078e001a */
[----:B------:R-:W-:Y:S01]  /*c610*/  MOV R3, R25 ;  /* 0x0000001900037202 */ /* 0x000fe20000000f00 */
[----:B------:R-:W-:Y:S01]  /*c620*/  IMAD.MOV.U32 R0, RZ, RZ, R27 ;  /* 0x000000ffff007224 */ /* 0x000fe200078e001b */
[----:B------:R-:W-:Y:S01]  /*c630*/  LOP3.LUT P0, RZ, R207, 0x8, RZ, 0xc0, !PT ;  /* 0x00000008cfff7812 */ /* 0x000fe2000780c0ff */
[----:B------:R-:W-:Y:S01]  /*c640*/  IMAD.MOV.U32 R4, RZ, RZ, R24 ;  /* 0x000000ffff047224 */ /* 0x000fe200078e0018 */
[----:B------:R1:W4:Y:S01]  /*c650*/  SHFL.IDX PT, R8, R22, 0x1, 0x181f ;  /* 0x00381f0016087f89 */ /* 0x00032200000e0000 */
[----:B------:R-:W-:Y:S01]  /*c660*/  BSSY B0, `(.L_x_1373) ;  /* 0x000003a000007945 */ /* 0x000fe20003800000 */
[----:B------:R-:W-:Y:S01]  /*c670*/  PRMT R89, R0, 0x5410, R2 ;  /* 0x0000541000597816 */ /* 0x000fe20000000002 */
[----:B------:R-:W-:Y:S01]  /*c680*/  IMAD.MOV.U32 R2, RZ, RZ, R14 ;  /* 0x000000ffff027224 */ /* 0x000fe200078e000e */
[----:B------:R-:W-:Y:S01]  /*c690*/  PRMT R88, R3, 0x5410, R4 ;  /* 0x0000541003587816 */ /* 0x000fe20000000004 */
[----:B------:R-:W-:Y:S01]  /*c6a0*/  IMAD.MOV.U32 R0, RZ, RZ, R15 ;  /* 0x000000ffff007224 */ /* 0x000fe200078e000f */
[----:B------:R-:W-:Y:S01]  /*c6b0*/  MOV R4, R12 ;  /* 0x0000000c00047202 */ /* 0x000fe20000000f00 */
[----:B------:R-:W-:Y:S01]  /*c6c0*/  IMAD.MOV.U32 R3, RZ, RZ, R13 ;  /* 0x000000ffff037224 */ /* 0x000fe200078e000d */
[----:B------:R1:W3:Y:S01]  /*c6d0*/  SHFL.IDX PT, R6, R23, 0x1, 0x181f ;  /* 0x00381f0017067f89 */ /* 0x0002e200000e0000 */
[----:B------:R-:W-:Y:S01]  /*c6e0*/  CS2R R48, SRZ ;  /* 0x0000000000307805 */ /* 0x000fe2000001ff00 */
[----:B------:R-:W-:Y:S01]  /*c6f0*/  PRMT R34, R0, 0x5410, R2 ;  /* 0x0000541000227816 */ /* 0x000fe20000000002 */
[----:B------:R-:W-:Y:S01]  /*c700*/  IMAD.MOV.U32 R2, RZ, RZ, R30 ;  /* 0x000000ffff027224 */ /* 0x000fe200078e001e */
[----:B------:R-:W-:Y:S01]  /*c710*/  MOV R0, R31 ;  /* 0x0000001f00007202 */ /* 0x000fe20000000f00 */
[----:B------:R1:W2:Y:S01]  /*c720*/  SHFL.IDX PT, R9, R20, 0x1, 0x181f ;  /* 0x00381f0014097f89 */ /* 0x0002a200000e0000 */
[----:B------:R-:W-:Y:S01]  /*c730*/  PRMT R33, R3, 0x5410, R4 ;  /* 0x0000541003217816 */ /* 0x000fe20000000004 */
[----:B------:R-:W-:Y:S01]  /*c740*/  IMAD.MOV.U32 R3, RZ, RZ, R19 ;  /* 0x000000ffff037224 */ /* 0x000fe200078e0013 */
[----:B------:R-:W-:Y:S01]  /*c750*/  PRMT R90, R0, 0x5410, R2 ;  /* 0x00005410005a7816 */ /* 0x000fe20000000002 */
[----:B------:R-:W-:Y:S01]  /*c760*/  IMAD.MOV.U32 R2, RZ, RZ, R28 ;  /* 0x000000ffff027224 */ /* 0x000fe200078e001c */
[----:B------:R-:W-:Y:S01]  /*c770*/  MOV R4, R18 ;  /* 0x0000001200047202 */ /* 0x000fe20000000f00 */
[----:B------:R-:W-:Y:S01]  /*c780*/  IMAD.MOV.U32 R0, RZ, RZ, R29 ;  /* 0x000000ffff007224 */ /* 0x000fe200078e001d */
[----:B------:R1:W1:Y:S01]  /*c790*/  SHFL.IDX PT, R7, R21, 0x1, 0x181f ;  /* 0x00381f0015077f89 */ /* 0x00026200000e0000 */
[----:B------:R-:W-:Y:S01]  /*c7a0*/  CS2R R38, SRZ ;  /* 0x0000000000267805 */ /* 0x000fe2000001ff00 */
[----:B------:R-:W-:Y:S01]  /*c7b0*/  PRMT R61, R3, 0x5410, R4 ;  /* 0x00005410033d7816 */ /* 0x000fe20000000004 */
        /* <DEDUP_REMOVED lines=10> */
[----:B---34-:R-:W-:Y:S01]  /*c860*/  ISETP.GE.AND P1, PT, R132, c[0x0][0x27c], PT ;  /* 0x00009f0084007a0c */ /* 0x018fe20003f26270 */
[----:B------:R-:W-:Y:S01]  /*c870*/  CS2R R38, SRZ ;  /* 0x0000000000267805 */ /* 0x000fe2000001ff00 */
[----:B------:R-:W-:Y:S01]  /*c880*/  CS2R R36, SRZ ;  /* 0x0000000000247805 */ /* 0x000fe2000001ff00 */
[----:B------:R-:W-:Y:S01]  /*c890*/  CS2R R42, SRZ ;  /* 0x00000000002a7805 */ /* 0x000fe2000001ff00 */
[----:B------:R-:W-:-:S09]  /*c8a0*/  CS2R R40, SRZ ;  /* 0x0000000000287805 */ /* 0x000fd2000001ff00 */
[C---:B------:R-:W-:Y:S01]  /*c8b0*/  @!P1 IMAD.SHL.U32 R2, R132.reuse, 0x2, RZ ;  /* 0x0000000284029824 */ /* 0x040fe200078e00ff */
[----:B------:R-:W-:-:S04]  /*c8c0*/  @!P1 SHF.L.U64.HI R0, R132, 0x1, R133 ;  /* 0x0000000184009819 */ /* 0x000fc80000010285 */
[----:B------:R-:W-:-:S05]  /*c8d0*/  @!P1 IADD3 R4, P0, R6, R2, RZ ;  /* 0x0000000206049210 */ /* 0x000fca0007f1e0ff */
[----:B--2---:R-:W-:Y:S01]  /*c8e0*/  @!P1 IMAD.X R5, R8, 0x1, R0, P0 ;  /* 0x0000000108059824 */ /* 0x004fe200000e0600 */
[----:B-1----:R-:W-:-:S04]  /*c8f0*/  @!P1 IADD3 R2, P0, R7, R2, RZ ;  /* 0x0000000207029210 */ /* 0x002fc80007f1e0ff */
[----:B------:R1:W5:Y:S01]  /*c900*/  @!P1 LD.E.128 R36, [R4.64] ;  /* 0x0000000804249980 */ /* 0x000362000c101d00 */
[----:B------:R-:W-:Y:S01]  /*c910*/  @!P1 IMAD.X R3, R9, 0x1, R0, P0 ;  /* 0x0000000109039824 */ /* 0x000fe200000e0600 */
        /* <DEDUP_REMOVED lines=14> */
.L_x_1374:
[----:B---34-:R-:W-:Y:S05]  /*ca00*/  BSYNC B0 ;  /* 0x0000000000007941 */ /* 0x018fea0003800000 */
.L_x_1373:
[----:B-1---5:R-:W-:Y:S01]  /*ca10*/  IMAD.MOV.U32 R4, RZ, RZ, R50 ;  /* 0x000000ffff047224 */ /* 0x022fe200078e0032 */
[----:B------:R-:W-:Y:S01]  /*ca20*/  LOP3.LUT P0, RZ, R207, 0x10, RZ, 0xc0, !PT ;  /* 0x00000010cfff7812 */ /* 0x000fe2000780c0ff */
[----:B------:R-:W-:Y:S01]  /*ca30*/  IMAD.MOV.U32 R3, RZ, RZ, R51 ;  /* 0x000000ffff037224 */ /* 0x000fe200078e0033 */
[----:B--2---:R1:W2:Y:S01]  /*ca40*/  SHFL.IDX PT, R9, R22, 0x2, 0x181f ;  /* 0x00581f0016097f89 */ /* 0x0042a200000e0000 */
        /* <DEDUP_REMOVED lines=25> */
[----:B------:R1:W3:Y:S01]  /*cbe0*/  SHFL.IDX PT, R6, R23, 0x2, 0x181f ;  /* 0x00581f0017067f89 */ /* 0x0002e200000e0000 */
[----:B------:R-:W-:Y:S01]  /*cbf0*/  IMAD.MOV.U32 R0, RZ, RZ, R41 ;  /* 0x000000ffff007224 */ /* 0x000fe200078e0029 */
[----:B------:R-:W-:Y:S01]  /*cc00*/  BSSY B0, `(.L_x_1375) ;  /* 0x000002b000007945 */ /* 0x000fe20003800000 */
[----:B------:R-:W-:Y:S01]  /*cc10*/  PRMT R94, R4, 0x7610, R94 ;  /* 0x00007610045e7816 */ /* 0x000fe2000000005e */
[----:B------:R1:W4:Y:S01]  /*cc20*/  SHFL.IDX PT, R8, R20, 0x2, 0x181f ;  /* 0x00581f0014087f89 */ /* 0x00032200000e0000 */
[----:B------:R-:W-:Y:S01]  /*cc30*/  PRMT R93, R93, 0x5410, R3 ;  /* 0x000054105d5d7816 */ /* 0x000fe20000000003 */
        /* <DEDUP_REMOVED lines=19> */
[----:B---3--:R-:W-:-:S05]  /*cd70*/  @!P1 IADD3 R4, P2, R6, R2, RZ ;  /* 0x0000000206049210 */ /* 0x008fca0007f5e0ff */
[--C-:B------:R-:W-:Y:S01]  /*cd80*/  @!P1 IMAD.X R5, R9, 0x1, R0.reuse, P2 ;  /* 0x0000000109059824 */ /* 0x100fe200010e0600 */
[----:B-1----:R-:W-:Y:S01]  /*cd90*/  @!P1 IADD3 R2, P2, R7, R2, RZ ;  /* 0x0000000207029210 */ /* 0x002fe20007f5e0ff */
[----:B------:R-:W-:Y:S01]  /*cda0*/  CS2R R58, SRZ ;  /* 0x00000000003a7805 */ /* 0x000fe2000001ff00 */
[----:B------:R-:W-:Y:S02]  /*cdb0*/  CS2R R56, SRZ ;  /* 0x0000000000387805 */ /* 0x000fe4000001ff00 */
[----:B------:R1:W5:Y:S01]  /*cdc0*/  @!P1 LD.E.128 R52, [R4.64] ;  /* 0x0000000804349980 */ /* 0x000362000c101d00 */
[----:B----4-:R-:W-:Y:S02]  /*cdd0*/  @!P1 IMAD.X R3, R8, 0x1, R0, P2 ;  /* 0x0000000108039824 */ /* 0x010fe400010e0600 */
[----:B------:R-:W-:-:S03]  /*cde0*/  @!P0 IMAD.SHL.U32 R0, R201, 0x2, RZ ;  /* 0x00000002c9008824 */ /* 0x000fc600078e00ff */
[----:B------:R2:W5:Y:S01]  /*cdf0*/  @!P1 LD.E.128 R56, [R2.64] ;  /* 0x0000000802389980 */ /* 0x000562000c101d00 */
[----:B------:R-:W-:Y:S01]  /*ce00*/  CS2R R66, SRZ ;  /* 0x0000000000427805 */ /* 0x000fe2000001ff00 */
[----:B------:R-:W-:Y:S01]  /*ce10*/  CS2R R64, SRZ ;  /* 0x0000000000407805 */ /* 0x000fe2000001ff00 */
[----:B------:R-:W-:Y:S01]  /*ce20*/  CS2R R70, SRZ ;  /* 0x0000000000467805 */ /* 0x000fe2000001ff00 */
[----:B------:R-:W-:Y:S01]  /*ce30*/  CS2R R68, SRZ ;  /* 0x0000000000447805 */ /* 0x000fe2000001ff00 */
[-C--:B-1----:R-:W-:Y:S02]  /*ce40*/  @!P0 IADD3 R4, P2, R6, R0.reuse, RZ ;  /* 0x0000000006048210 */ /* 0x082fe40007f5e0ff */
[----:B--2---:R-:W-:Y:S02]  /*ce50*/  @!P0 SHF.L.U64.HI R3, R201, 0x1, R204 ;  /* 0x00000001c9038819 */ /* 0x004fe400000102cc */
[----:B------:R-:W-:-:S03]  /*ce60*/  @!P0 IADD3 R2, P1, R7, R0, RZ ;  /* 0x0000000007028210 */ /* 0x000fc60007f3e0ff */
[--C-:B------:R-:W-:Y:S02]  /*ce70*/  @!P0 IMAD.X R5, R9, 0x1, R3.reuse, P2 ;  /* 0x0000000109058824 */ /* 0x100fe400010e0603 */
[----:B------:R-:W-:-:S03]  /*ce80*/  @!P0 IMAD.X R3, R8, 0x1, R3, P1 ;  /* 0x0000000108038824 */ /* 0x000fc600008e0603 */
[----:B------:R1:W5:Y:S04]  /*ce90*/  @!P0 LD.E.128 R64, [R4.64] ;  /* 0x0000000804408980 */ /* 0x000368000c101d00 */
[----:B------:R1:W5:Y:S02]  /*cea0*/  @!P0 LD.E.128 R68, [R2.64] ;  /* 0x0000000802448980 */ /* 0x000364000c101d00 */
.L_x_1376:
[----:B--2---:R-:W-:Y:S05]  /*ceb0*/  BSYNC B0 ;  /* 0x0000000000007941 */ /* 0x004fea0003800000 */
.L_x_1375:
[----:B-1---5:R-:W-:Y:S01]  /*cec0*/  IMAD.MOV.U32 R2, RZ, RZ, R66 ;  /* 0x000000ffff027224 */ /* 0x022fe200078e0042 */
[----:B------:R-:W-:Y:S01]  /*ced0*/  LOP3.LUT P0, RZ, R207, 0x1, RZ, 0xc0, !PT ;  /* 0x00000001cfff7812 */ /* 0x000fe2000780c0ff */
[----:B------:R-:W-:Y:S01]  /*cee0*/  IMAD.MOV.U32 R0, RZ, RZ, R67 ;  /* 0x000000ffff007224 */ /* 0x000fe200078e0043 */
[----:B----4-:R1:W2:Y:S01]  /*cef0*/  SHFL.IDX PT, R8, R22, 0x3, 0x181f ;  /* 0x00781f0016087f89 */ /* 0x0102a200000e0000 */
[----:B------:R-:W-:Y:S01]  /*cf00*/  BSSY B0, `(.L_x_1377) ;  /* 0x000003c000007945 */ /* 0x000fe20003800000 */
[----:B------:R-:W-:Y:S01]  /*cf10*/  CS2R R84, SRZ ;  /* 0x0000000000547805 */ /* 0x000fe2000001ff00 */
[----:B------:R-:W-:Y:S01]  /*cf20*/  CS2R R74, SRZ ;  /* 0x00000000004a7805 */ /* 0x000fe2000001ff00 */
[----:B------:R-:W-:Y:S01]  /*cf30*/  PRMT R106, R0, 0x5410, R2 ;  /* 0x00005410006a7816 */ /* 0x000fe20000000002 */
[----:B------:R-:W-:Y:S01]  /*cf40*/  IMAD.MOV.U32 R2, RZ, RZ, R64 ;  /* 0x000000ffff027224 */ /* 0x000fe200078e0040 */
[----:B------:R-:W-:Y:S01]  /*cf50*/  MOV R0, R65 ;  /* 0x0000004100007202 */ /* 0x000fe20000000f00 */
[----:B------:R1:W4:Y:S01]  /*cf60*/  SHFL.IDX PT, R5, R23, 0x3, 0x181f ;  /* 0x00781f0017057f89 */ /* 0x00032200000e0000 */
[----:B------:R-:W-:Y:S01]  /*cf70*/  CS2R R72, SRZ ;  /* 0x0000000000487805 */ /* 0x000fe2000001ff00 */
[----:B------:R-:W-:Y:S01]  /*cf80*/  CS2R R82, SRZ ;  /* 0x0000000000527805 */ /* 0x000fe2000001ff00 */
[----:B------:R-:W-:Y:S01]  /*cf90*/  PRMT R105, R0, 0x5410, R2 ;  /* 0x0000541000697816 */ /* 0x000fe20000000002 */
[----:B------:R-:W-:Y:S01]  /*cfa0*/  IMAD.MOV.U32 R2, RZ, RZ, R54 ;  /* 0x000000ffff027224 */ /* 0x000fe200078e0036 */
[----:B------:R1:W3:Y:S01]  /*cfb0*/  SHFL.IDX PT, R7, R20, 0x3, 0x181f ;  /* 0x00781f0014077f89 */ /* 0x0002e200000e0000 */
[----:B------:R-:W-:Y:S01]  /*cfc0*/  IMAD.MOV.U32 R0, RZ, RZ, R55 ;  /* 0x000000ffff007224 */ /* 0x000fe200078e0037 */
[----:B------:R-:W-:Y:S01]  /*cfd0*/  CS2R R80, SRZ ;  /* 0x0000000000507805 */ /* 0x000fe2000001ff00 */
[----:B------:R-:W-:Y:S01]  /*cfe0*/  CS2R R78, SRZ ;  /* 0x00000000004e7805 */ /* 0x000fe2000001ff00 */
[----:B---3--:R1:W3:Y:S01]  /*cff0*/  SHFL.IDX PT, R6, R21, 0x3, 0x181f ;  /* 0x00781f0015067f89 */ /* 0x0082e200000e0000 */
[----:B------:R-:W-:Y:S01]  /*d000*/  CS2R R76, SRZ ;  /* 0x00000000004c7805 */ /* 0x000fe2000001ff00 */
        /* <DEDUP_REMOVED lines=43> */
.L_x_1378:
[----:B-1234-:R-:W-:Y:S05]  /*d2c0*/  BSYNC B0 ;  /* 0x0000000000007941 */ /* 0x01efea0003800000 */
.L_x_1377:
        /* <DEDUP_REMOVED lines=40> */
[----:B------:R-:W-:Y:S02]  /*d550*/  SHF.R.U64 R12, R12, 0x10, R13 ;  /* 0x000000100c0c7819 */ /* 0x000fe4000000120d */
[----:B------:R-:W-:Y:S02]  /*d560*/  SHF.R.U64 R3, R16, 0x10, R17 ;  /* 0x0000001010037819 */ /* 0x000fe40000001211 */
[----:B------:R-:W-:Y:S02]  /*d570*/  LEA.HI R2, R2, R224, RZ, 0x1d ;  /* 0x000000e002027211 */ /* 0x000fe400078fe8ff */
[----:B------:R-:W-:Y:S02]  /*d580*/  SHF.R.U64 R20, R14, 0x10, R15 ;  /* 0x000000100e147819 */ /* 0x000fe4000000120f */
[----:B------:R-:W-:-:S02]  /*d590*/  SHF.R.S32.HI R0, RZ, 0x1f, R2 ;  /* 0x0000001fff007819 */ /* 0x000fc40000011402 */
[----:B------:R-:W-:Y:S02]  /*d5a0*/  PRMT R14, R33, 0x5432, R12 ;  /* 0x00005432210e7816 */ /* 0x000fe4000000000c */
[----:B------:R-:W-:Y:S01]  /*d5b0*/  LEA.HI R0, R0, R2, RZ, 0x3 ;  /* 0x0000000200007211 */ /* 0x000fe200078f18ff */
[----:B------:R-:W-:Y:S01]  /*d5c0*/  IMAD.SHL.U32 R2, R2, 0x8, RZ ;  /* 0x0000000802027824 */ /* 0x000fe200078e00ff */
[----:B------:R-:W-:Y:S02]  /*d5d0*/  PRMT R12, R32, 0x5432, R3 ;  /* 0x00005432200c7816 */ /* 0x000fe40000000003 */
[----:B------:R-:W-:Y:S01]  /*d5e0*/  SHF.R.U64 R16, R18, 0x10, R19 ;  /* 0x0000001012107819 */ /* 0x000fe20000001213 */
[----:B------:R-:W-:Y:S01]  /*d5f0*/  IMAD.SHL.U32 R0, R0, 0x400, RZ ;  /* 0x0000040000007824 */ /* 0x000fe200078e00ff */
[----:B------:R-:W-:Y:S01]  /*d600*/  LOP3.LUT R2, R222, 0x38, R2, 0xf8, !PT ;  /* 0x00000038de027812 */ /* 0x000fe200078ef802 */
[----:B------:R-:W-:Y:S01]  /*d610*/  IMAD.U32 R21, R12, 0x10000, RZ ;  /* 0x000100000c157824 */ /* 0x000fe200078e00ff */
[----:B------:R-:W-:Y:S01]  /*d620*/  PRMT R16, R61, 0x5432, R16 ;  /* 0x000054323d107816 */ /* 0x000fe20000000010 */
[----:B------:R-:W-:Y:S01]  /*d630*/  IMAD.U32 R18, R14, 0x10000, RZ ;  /* 0x000100000e127824 */ /* 0x000fe200078e00ff */
[----:B------:R-:W-:-:S02]  /*d640*/  LOP3.LUT R2, R2, R120, RZ, 0x3c, !PT ;  /* 0x0000007802027212 */ /* 0x000fc400078e3cff */
[----:B------:R-:W-:-:S04]  /*d650*/  LOP3.LUT R0, R0, 0x7fffe000, RZ, 0xc0, !PT ;  /* 0x7fffe00000007812 */ /* 0x000fc800078ec0ff */
[----:B------:R-:W-:Y:S02]  /*d660*/  IADD3 R0, R2, R0, R226 ;  /* 0x0000000002007210 */ /* 0x000fe40007ffe0e2 */
[----:B------:R-:W-:Y:S02]  /*d670*/  SHF.R.U32.HI R2, RZ, 0x10, R15 ;  /* 0x00000010ff027819 */ /* 0x000fe4000001160f */
[----:B------:R-:W-:Y:S01]  /*d680*/  SHF.R.U32.HI R15, RZ, 0x10, R19 ;  /* 0x00000010ff0f7819 */ /* 0x000fe20000011613 */
[----:B------:R-:W-:Y:S01]  /*d690*/  IMAD.SHL.U32 R22, R0, 0x2, RZ ;  /* 0x0000000200167824 */ /* 0x000fe200078e00ff */
[----:B------:R-:W-:Y:S02]  /*d6a0*/  SHF.R.U32.HI R0, RZ, 0x10, R13 ;  /* 0x00000010ff007819 */ /* 0x000fe4000001160d */
[----:B------:R-:W-:Y:S02]  /*d6b0*/  SHF.R.U32.HI R13, RZ, 0x10, R17 ;  /* 0x00000010ff0d7819 */ /* 0x000fe40000011611 */
[----:B------:R-:W2:Y:S01]  /*d6c0*/  LDS.128 R4, [R22+0x10080] ;  /* 0x0100800016047984 */ /* 0x000ea20000000c00 */
[----:B------:R-:W-:-:S02]  /*d6d0*/  PRMT R17, R33, 0x5410, R0 ;  /* 0x0000541021117816 */ /* 0x000fc40000000000 */
[C---:B------:R-:W-:Y:S02]  /*d6e0*/  PRMT R19, R34.reuse, 0x5432, R20 ;  /* 0x0000543222137816 */ /* 0x040fe40000000014 */
[----:B------:R-:W-:Y:S01]  /*d6f0*/  PRMT R20, R34, 0x5410, R2 ;  /* 0x0000541022147816 */ /* 0x000fe20000000002 */
[----:B-1----:R-:W-:Y:S01]  /*d700*/  IMAD.U32 R2, R8, 0x10000, RZ ;  /* 0x0001000008027824 */ /* 0x002fe200078e00ff */
[----:B------:R-:W-:-:S04]  /*d710*/  PRMT R13, R32, 0x5410, R13 ;  /* 0x00005410200d7816 */ /* 0x000fc8000000000d */
        /* <DEDUP_REMOVED lines=72> */
.L_x_1382:
[----:B------:R-:W-:Y:S05]  /*dba0*/  BSYNC B0 ;  /* 0x0000000000007941 */ /* 0x000fea0003800000 */
.L_x_1381:
        /* <DEDUP_REMOVED lines=8> */
[----:B------:R-:W-:Y:S02]  /*dc30*/  SHF.R.U32.HI R15, RZ, 0x10, R29 ;  /* 0x00000010ff0f7819 */ /* 0x000fe4000001161d */
[C---:B------:R-:W-:Y:S02]  /*dc40*/  PRMT R12, R63.reuse, 0x5432, R13 ;  /* 0x000054323f0c7816 */ /* 0x040fe4000000000d */
[----:B------:R-:W-:Y:S02]  /*dc50*/  PRMT R13, R63, 0x5410, R15 ;  /* 0x000054103f0d7816 */ /* 0x000fe4000000000f */
[--C-:B------:R-:W-:Y:S01]  /*dc60*/  SHF.R.U32.HI R18, RZ, 0x10, R31.reuse ;  /* 0x00000010ff127819 */ /* 0x100fe2000001161f */
[----:B------:R-:W-:Y:S01]  /*dc70*/  IMAD.U32 R15, R12, 0x10000, RZ ;  /* 0x000100000c0f7824 */ /* 0x000fe200078e00ff */
[----:B------:R-:W-:Y:S01]  /*dc80*/  SHF.R.U64 R16, R30, 0x10, R31 ;  /* 0x000000101e107819 */ /* 0x000fe2000000121f */
[----:B-1----:R-:W-:Y:S01]  /*dc90*/  IMAD.U32 R22, R13, 0x10000, RZ ;  /* 0x000100000d167824 */ /* 0x002fe200078e00ff */
[----:B------:R-:W-:-:S02]  /*dca0*/  PRMT R18, R90, 0x5410, R18 ;  /* 0x000054105a127816 */ /* 0x000fc40000000012 */
        /* <DEDUP_REMOVED lines=91> */
.L_x_1380:
[----:B------:R-:W-:Y:S05]  /*e260*/  BSYNC B1 ;  /* 0x0000000000017941 */ /* 0x000fea0003800000 */
.L_x_1379:
        /* <DEDUP_REMOVED lines=18> */
[----:B------:R-:W-:Y:S02]  /*e390*/  SHF.R.U64 R3, R38, 0x10, R39 ;  /* 0x0000001026037819 */ /* 0x000fe40000001227 */
[----:B------:R-:W-:-:S02]  /*e3a0*/  LEA.HI R2, R2, R224, RZ, 0x1d ;  /* 0x000000e002027211 */ /* 0x000fc400078fe8ff */
[----:B------:R-:W-:Y:S02]  /*e3b0*/  PRMT R13, R91, 0x5410, R13 ;  /* 0x000054105b0d7816 */ /* 0x000fe4000000000d */
[----:B------:R-:W-:Y:S02]  /*e3c0*/  SHF.R.S32.HI R0, RZ, 0x1f, R2 ;  /* 0x0000001fff007819 */ /* 0x000fe40000011402 */
[----:B------:R-:W-:Y:S01]  /*e3d0*/  PRMT R17, R93, 0x5410, R3 ;  /* 0x000054105d117816 */ /* 0x000fe20000000003 */
[----:B------:R-:W-:Y:S01]  /*e3e0*/  IMAD.U32 R19, R13, 0x10000, RZ ;  /* 0x000100000d137824 */ /* 0x000fe200078e00ff */
[----:B------:R-:W-:Y:S01]  /*e3f0*/  LEA.HI R0, R0, R2, RZ, 0x3 ;  /* 0x0000000200007211 */ /* 0x000fe200078f18ff */
[----:B------:R-:W-:Y:S01]  /*e400*/  IMAD.SHL.U32 R2, R2, 0x8, RZ ;  /* 0x0000000802027824 */ /* 0x000fe200078e00ff */
[----:B------:R-:W-:Y:S02]  /*e410*/  SHF.R.U32.HI R12, RZ, 0x10, R39 ;  /* 0x00000010ff0c7819 */ /* 0x000fe40000011627 */
[----:B------:R-:W-:Y:S01]  /*e420*/  SHF.R.U32.HI R16, RZ, 0x10, R41 ;  /* 0x00000010ff107819 */ /* 0x000fe20000011629 */
[----:B------:R-:W-:Y:S01]  /*e430*/  IMAD.SHL.U32 R0, R0, 0x400, RZ ;  /* 0x0000040000007824 */ /* 0x000fe200078e00ff */
[----:B------:R-:W-:-:S02]  /*e440*/  LOP3.LUT R2, R30, 0x38, R2, 0xf8, !PT ;  /* 0x000000381e027812 */ /* 0x000fc400078ef802 */
[--C-:B------:R-:W-:Y:S02]  /*e450*/  SHF.R.U64 R18, R42, 0x10, R43.reuse ;  /* 0x000000102a127819 */ /* 0x100fe4000000122b */
[----:B------:R-:W-:Y:S02]  /*e460*/  LOP3.LUT R2, R2, R29, RZ, 0x3c, !PT ;  /* 0x0000001d02027212 */ /* 0x000fe400078e3cff */
[----:B------:R-:W-:Y:S02]  /*e470*/  LOP3.LUT R0, R0, 0x7fffe000, RZ, 0xc0, !PT ;  /* 0x7fffe00000007812 */ /* 0x000fe400078ec0ff */
[----:B------:R-:W-:Y:S02]  /*e480*/  SHF.R.U32.HI R20, RZ, 0x10, R43 ;  /* 0x00000010ff147819 */ /* 0x000fe4000001162b */
[----:B-----5:R-:W-:Y:S02]  /*e490*/  IADD3 R0, R2, R0, R28 ;  /* 0x0000000002007210 */ /* 0x020fe40007ffe01c */
[----:B------:R-:W-:-:S03]  /*e4a0*/  SHF.R.U32.HI R2, RZ, 0x10, R37 ;  /* 0x00000010ff027819 */ /* 0x000fc60000011625 */
[----:B-1----:R-:W-:Y:S01]  /*e4b0*/  IMAD.SHL.U32 R22, R0, 0x2, RZ ;  /* 0x0000000200167824 */ /* 0x002fe200078e00ff */
[----:B------:R-:W-:Y:S02]  /*e4c0*/  SHF.R.U64 R0, R36, 0x10, R37 ;  /* 0x0000001024007819 */ /* 0x000fe40000001225 */
[----:B------:R-:W-:Y:S02]  /*e4d0*/  PRMT R15, R91, 0x5432, R2 ;  /* 0x000054325b0f7816 */ /* 0x000fe40000000002 */
[----:B------:R-:W1:Y:S01]  /*e4e0*/  LDS.128 R4, [R22+0x10080] ;  /* 0x0100800016047984 */ /* 0x000e620000000c00 */
[----:B------:R-:W-:-:S05]  /*e4f0*/  PRMT R14, R92, 0x5410, R0 ;  /* 0x000054105c0e7816 */ /* 0x000fca0000000000 */
[C---:B------:R-:W-:Y:S01]  /*e500*/  IMAD.U32 R21, R14.reuse, 0x10000, RZ ;  /* 0x000100000e157824 */ /* 0x040fe200078e00ff */
[----:B------:R-:W-:Y:S02]  /*e510*/  LOP3.LUT R14, R14, 0xffff0000, RZ, 0xc0, !PT ;  /* 0xffff00000e0e7812 */ /* 0x000fe400078ec0ff */
[----:B-1----:R-:W-:-:S05]  /*e520*/  SHF.L.U32 R0, R4, 0x10, RZ ;  /* 0x0000001004007819 */ /* 0x002fca00000006ff */
[C---:B------:R-:W-:Y:S02]  /*e530*/  FMUL.FTZ R3, R0.reuse, R19 ;  /* 0x0000001300037220 */ /* 0x040fe40000410000 */
[----:B------:R-:W-:Y:S01]  /*e540*/  FMUL.FTZ R0, R0, R21 ;  /* 0x0000001500007220 */ /* 0x000fe20000410000 */
[----:B---3--:R-:W1:Y:S02]  /*e550*/  LDS.128 R8, [R31] ;  /* 0x000000001f087984 */ /* 0x008e640000000c00 */
[C---:B-1----:R-:W-:Y:S01]  /*e560*/  IMAD.U32 R2, R8.reuse, 0x10000, RZ ;  /* 0x0001000008027824 */ /* 0x042fe200078e00ff */
[----:B------:R-:W-:-:S03]  /*e570*/  LOP3.LUT R8, R8, 0xffff0000, RZ, 0xc0, !PT ;  /* 0xffff000008087812 */ /* 0x000fc600078ec0ff */
[----:B------:R-:W-:Y:S01]  /*e580*/  FFMA.FTZ R26, R2, R19, R0 ;  /* 0x00000013021a7223 */ /* 0x000fe20000010000 */
[----:B------:R-:W-:Y:S01]  /*e590*/  PRMT R19, R94, 0x5432, R12 ;  /* 0x000054325e137816 */ /* 0x000fe2000000000c */
[----:B------:R-:W-:Y:S01]  /*e5a0*/  FFMA.FTZ R27, R2, R21, -R3 ;  /* 0x00000015021b7223 */ /* 0x000fe20000010803 */
[----:B------:R-:W-:Y:S01]  /*e5b0*/  PRMT R12, R92, 0x5432, R16 ;  /* 0x000054325c0c7816 */ /* 0x000fe20000000010 */
[----:B------:R-:W-:Y:S01]  /*e5c0*/  IMAD.U32 R21, R15, 0x10000, RZ ;  /* 0x000100000f157824 */ /* 0x000fe200078e00ff */
[----:B------:R-:W-:Y:S01]  /*e5d0*/  PRMT R16, R94, 0x5410, R18 ;  /* 0x000054105e107816 */ /* 0x000fe20000000012 */
[----:B------:R-:W-:Y:S01]  /*e5e0*/  IMAD.U32 R2, R9, 0x10000, RZ ;  /* 0x0001000009027824 */ /* 0x000fe200078e00ff */
[----:B------:R-:W-:Y:S01]  /*e5f0*/  PRMT R18, R93, 0x5432, R20 ;  /* 0x000054325d127816 */ /* 0x000fe20000000014 */
[----:B------:R-:W-:Y:S01]  /*e600*/  IMAD.U32 R20, R12, 0x10000, RZ ;  /* 0x000100000c147824 */ /* 0x000fe200078e00ff */
[----:B------:R-:W-:-:S05]  /*e610*/  SHF.L.U32 R0, R5, 0x10, RZ ;  /* 0x0000001005007819 */ /* 0x000fca00000006ff */
[CC--:B------:R-:W-:Y:S02]  /*e620*/  FMUL.FTZ R3, R0.reuse, R20.reuse ;  /* 0x0000001400037220 */ /* 0x0c0fe40000410000 */
[-C--:B------:R-:W-:Y:S02]  /*e630*/  FMUL.FTZ R0, R0, R21.reuse ;  /* 0x0000001500007220 */ /* 0x080fe40000410000 */
[C---:B------:R-:W-:Y:S02]  /*e640*/  FFMA.FTZ R25, R2.reuse, R21, -R3 ;  /* 0x0000001502197223 */ /* 0x040fe40000010803 */
[----:B------:R-:W-:Y:S01]  /*e650*/  FFMA.FTZ R23, R2, R20, R0 ;  /* 0x0000001402177223 */ /* 0x000fe20000010000 */
[----:B------:R-:W-:Y:S01]  /*e660*/  SHF.L.U32 R0, R7, 0x10, RZ ;  /* 0x0000001007007819 */ /* 0x000fe200000006ff */
[----:B------:R-:W-:Y:S02]  /*e670*/  IMAD.U32 R21, R18, 0x10000, RZ ;  /* 0x0001000012157824 */ /* 0x000fe400078e00ff */
[----:B------:R-:W-:-:S02]  /*e680*/  IMAD.U32 R20, R19, 0x10000, RZ ;  /* 0x0001000013147824 */ /* 0x000fc400078e00ff */
[----:B------:R-:W-:Y:S02]  /*e690*/  IMAD.U32 R2, R11, 0x10000, RZ ;  /* 0x000100000b027824 */ /* 0x000fe400078e00ff */
[CC--:B------:R-:W-:Y:S02]  /*e6a0*/  FMUL.FTZ R3, R0.reuse, R21.reuse ;  /* 0x0000001500037220 */ /* 0x0c0fe40000410000 */
[-C--:B------:R-:W-:Y:S02]  /*e6b0*/  FMUL.FTZ R0, R0, R20.reuse ;  /* 0x0000001400007220 */ /* 0x080fe40000410000 */
[C---:B------:R-:W-:Y:S01]  /*e6c0*/  FFMA.FTZ R24, R2.reuse, R20, -R3 ;  /* 0x0000001402187223 */ /* 0x040fe20000010803 */
        /* <DEDUP_REMOVED lines=8> */
[C---:B------:R-:W-:Y:S01]  /*e750*/  FFMA.FTZ R20, R8.reuse, R14, -R4 ;  /* 0x0000000e08147223 */ /* 0x040fe20000010804 */
[----:B------:R-:W-:Y:S01]  /*e760*/  LOP3.LUT R4, R15, 0xffff0000, RZ, 0xc0, !PT ;  /* 0xffff00000f047812 */ /* 0x000fe200078ec0ff */
[----:B------:R-:W-:Y:S02]  /*e770*/  FFMA.FTZ R14, R8, R9, R2 ;  /* 0x00000009080e7223 */ /* 0x000fe40000010002 */
[----:B------:R-:W-:-:S02]  /*e780*/  FMUL.FTZ R2, R0, R5 ;  /* 0x0000000500027220 */ /* 0x000fc40000410000 */
        /* <DEDUP_REMOVED lines=20> */
[----:B------:R-:W-:Y:S01]  /*e8d0*/  F2FP.BF16.PACK_AB R8, R20, R27 ;  /* 0x0000001b1408723e */ /* 0x000fe200000010ff */
[----:B------:R-:W-:Y:S01]  /*e8e0*/  FFMA.FTZ R6, R2, R4, R0 ;  /* 0x0000000402067223 */ /* 0x000fe20000010000 */
[----:B------:R-:W-:Y:S02]  /*e8f0*/  LOP3.LUT R2, R7, 0xffff0000, RZ, 0xc0, !PT ;  /* 0xffff000007027812 */ /* 0x000fe400078ec0ff */
        /* <DEDUP_REMOVED lines=9> */
[----:B------:R-:W-:-:S03]  /*e990*/  FFMA.FTZ R2, R0, R7, R2 ;  /* 0x0000000700027223 */ /* 0x000fc60000010002 */
[----:B------:R-:W-:Y:S02]  /*e9a0*/  F2FP.BF16.PACK_AB R11, R3, R24 ;  /* 0x00000018030b723e */ /* 0x000fe400000010ff */
[----:B------:R-:W-:-:S03]  /*e9b0*/  F2FP.BF16.PACK_AB R7, R2, R21 ;  /* 0x000000150207723e */ /* 0x000fc600000010ff */
[----:B------:R1:W-:Y:S04]  /*e9c0*/  STS.128 [R31], R8 ;  /* 0x000000081f007388 */ /* 0x0003e80000000c00 */
[----:B------:R1:W-:Y:S02]  /*e9d0*/  STS.128 [R22+0x10080], R4 ;  /* 0x0100800416007388 */ /* 0x0003e40000000c00 */
.L_x_1386:
[----:B------:R-:W-:Y:S05]  /*e9e0*/  BSYNC B0 ;  /* 0x0000000000007941 */ /* 0x000fea0003800000 */
.L_x_1385:
[----:B------:R-:W-:-:S13]  /*e9f0*/  ISETP.GE.AND P0, PT, R137, c[0x0][0x27c], PT ;  /* 0x00009f0089007a0c */ /* 0x000fda0003f06270 */
[----:B------:R-:W-:Y:S05]  /*ea00*/  @P0 BRA `(.L_x_1384) ;  /* 0x0000069000000947 */ /* 0x000fea0003800000 */
[----:B------:R-:W3:Y:S04]  /*ea10*/  LDL R2, [R1+0xc] ;  /* 0x00000c0001027983 */ /* 0x000ee80000100800 */
[----:B------:R-:W4:Y:S01]  /*ea20*/  LDL R26, [R1+0x24] ;  /* 0x00002400011a7983 */ /* 0x000f220000100800 */
[----:B------:R-:W-:Y:S01]  /*ea30*/  IMAD.MOV.U32 R0, RZ, RZ, c[0x0][0x27c] ;  /* 0x00009f00ff007624 */ /* 0x000fe200078e00ff */
[----:B------:R-:W-:Y:S02]  /*ea40*/  SHF.R.U32.HI R15, RZ, 0x10, R45 ;  /* 0x00000010ff0f7819 */ /* 0x000fe4000001162d */
[----:B------:R-:W-:-:S04]  /*ea50*/  SHF.R.U32.HI R14, RZ, 0x10, R49 ;  /* 0x00000010ff0e7819 */ /* 0x000fc80000011631 */
[----:B------:R-:W-:Y:S02]  /*ea60*/  PRMT R14, R96, 0x5432, R14 ;  /* 0x00005432600e7816 */ /* 0x000fe4000000000e */
[----:B---3--:R-:W-:-:S04]  /*ea70*/  LEA.HI R0, R0, R2, RZ, 0x1d ;  /* 0x0000000200007211 */ /* 0x008fc800078fe8ff */
[----:B------:R-:W-:Y:S01]  /*ea80*/  SHF.R.S32.HI R2, RZ, 0x1f, R0 ;  /* 0x0000001fff027819 */ /* 0x000fe20000011400 */
[----:B------:R-:W-:Y:S01]  /*ea90*/  IMAD.SHL.U32 R3, R0, 0x8, RZ ;  /* 0x0000000800037824 */ /* 0x000fe200078e00ff */
[----:B-1--4-:R-:W1:Y:S02]  /*eaa0*/  LDS.128 R8, [R26] ;  /* 0x000000001a087984 */ /* 0x012e640000000c00 */
        /* <DEDUP_REMOVED lines=23> */
[C---:B------:R-:W-:Y:S01]  /*ec20*/  IMAD.U32 R16, R13.reuse, 0x10000, RZ ;  /* 0x000100000d107824 */ /* 0x040fe200078e00ff */
[----:B------:R-:W-:Y:S01]  /*ec30*/  LOP3.LUT R13, R13, 0xffff0000, RZ, 0xc0, !PT ;  /* 0xffff00000d0d7812 */ /* 0x000fe200078ec0ff */
[----:B------:R-:W-:-:S02]  /*ec40*/  IMAD.U32 R2, R9, 0x10000, RZ ;  /* 0x0001000009027824 */ /* 0x000fc400078e00ff */
[CC--:B------:R-:W-:Y:S02]  /*ec50*/  FMUL.FTZ R15, R0.reuse, R16.reuse ;  /* 0x00000010000f7220 */ /* 0x0c0fe40000410000 */
[-C--:B------:R-:W-:Y:S02]  /*ec60*/  FMUL.FTZ R0, R0, R17.reuse ;  /* 0x0000001100007220 */ /* 0x080fe40000410000 */
[C---:B------:R-:W-:Y:S02]  /*ec70*/  FFMA.FTZ R23, R2.reuse, R17, -R15 ;  /* 0x0000001102177223 */ /* 0x040fe4000001080f */
[----:B------:R-:W-:Y:S01]  /*ec80*/  FFMA.FTZ R22, R2, R16, R0 ;  /* 0x0000001002167223 */ /* 0x000fe20000010000 */
[----:B------:R-:W-:Y:S02]  /*ec90*/  SHF.R.U32.HI R2, RZ, 0x10, R47 ;  /* 0x00000010ff027819 */ /* 0x000fe4000001162f */
[----:B------:R-:W-:Y:S02]  /*eca0*/  SHF.R.U32.HI R0, RZ, 0x10, R51 ;  /* 0x00000010ff007819 */ /* 0x000fe40000011633 */
[----:B------:R-:W-:Y:S01]  /*ecb0*/  PRMT R16, R97, 0x5410, R2 ;  /* 0x0000541061107816 */ /* 0x000fe20000000002 */
[----:B------:R-:W-:Y:S01]  /*ecc0*/  IMAD.U32 R2, R11, 0x10000, RZ ;  /* 0x000100000b027824 */ /* 0x000fe200078e00ff */
[----:B------:R-:W-:-:S02]  /*ecd0*/  PRMT R17, R97, 0x5432, R0 ;  /* 0x0000543261117816 */ /* 0x000fc40000000000 */
[----:B------:R-:W-:Y:S01]  /*ece0*/  SHF.L.U32 R0, R7, 0x10, RZ ;  /* 0x0000001007007819 */ /* 0x000fe200000006ff */
[----:B------:R-:W-:Y:S02]  /*ecf0*/  IMAD.U32 R18, R16, 0x10000, RZ ;  /* 0x0001000010127824 */ /* 0x000fe400078e00ff */
[----:B------:R-:W-:Y:S02]  /*ed00*/  IMAD.U32 R19, R17, 0x10000, RZ ;  /* 0x0001000011137824 */ /* 0x000fe400078e00ff */
[CC--:B------:R-:W-:Y:S02]  /*ed10*/  FMUL.FTZ R15, R0.reuse, R18.reuse ;  /* 0x00000012000f7220 */ /* 0x0c0fe40000410000 */
[-C--:B------:R-:W-:Y:S02]  /*ed20*/  FMUL.FTZ R0, R0, R19.reuse ;  /* 0x0000001300007220 */ /* 0x080fe40000410000 */
[----:B------:R-:W-:Y:S01]  /*ed30*/  FFMA.FTZ R21, R2, R19, -R15 ;  /* 0x0000001302157223 */ /* 0x000fe2000001080f */
[----:B------:R-:W-:Y:S01]  /*ed40*/  LOP3.LUT R15, R12, 0xffff0000, RZ, 0xc0, !PT ;  /* 0xffff00000c0f7812 */ /* 0x000fe200078ec0ff */
[----:B------:R-:W-:Y:S01]  /*ed50*/  FFMA.FTZ R19, R2, R18, R0 ;  /* 0x0000001202137223 */ /* 0x000fe20000010000 */
[----:B------:R-:W-:-:S02]  /*ed60*/  LOP3.LUT R12, R3, 0xffff0000, RZ, 0xc0, !PT ;  /* 0xffff0000030c7812 */ /* 0x000fc400078ec0ff */
[----:B------:R-:W-:Y:S02]  /*ed70*/  LOP3.LUT R0, R4, 0xffff0000, RZ, 0xc0, !PT ;  /* 0xffff000004007812 */ /* 0x000fe400078ec0ff */
[----:B------:R-:W-:Y:S02]  /*ed80*/  LOP3.LUT R2, R8, 0xffff0000, RZ, 0xc0, !PT ;  /* 0xffff000008027812 */ /* 0x000fe400078ec0ff */
[----:B------:R-:W-:Y:S01]  /*ed90*/  SHF.R.U64 R8, R46, 0x10, R47 ;  /* 0x000000102e087819 */ /* 0x000fe2000000122f */
[-C--:B------:R-:W-:Y:S01]  /*eda0*/  FMUL.FTZ R3, R0, R12.reuse ;  /* 0x0000000c00037220 */ /* 0x080fe20000410000 */
[----:B------:R-:W-:Y:S01]  /*edb0*/  SHF.R.U64 R4, R50, 0x10, R51 ;  /* 0x0000001032047819 */ /* 0x000fe20000001233 */
[-C--:B------:R-:W-:Y:S02]  /*edc0*/  FMUL.FTZ R0, R0, R15.reuse ;  /* 0x0000000f00007220 */ /* 0x080fe40000410000 */
[C---:B------:R-:W-:Y:S02]  /*edd0*/  FFMA.FTZ R18, R2.reuse, R15, -R3 ;  /* 0x0000000f02127223 */ /* 0x040fe40000010803 */
[----:B------:R-:W-:Y:S01]  /*ede0*/  FFMA.FTZ R15, R2, R12, R0 ;  /* 0x0000000c020f7223 */ /* 0x000fe20000010000 */
[----:B------:R-:W-:-:S02]  /*edf0*/  LOP3.LUT R2, R5, 0xffff0000, RZ, 0xc0, !PT ;  /* 0xffff000005027812 */ /* 0x000fc400078ec0ff */
[----:B------:R-:W-:Y:S02]  /*ee00*/  LOP3.LUT R5, R14, 0xffff0000, RZ, 0xc0, !PT ;  /* 0xffff00000e057812 */ /* 0x000fe400078ec0ff */
[----:B------:R-:W-:Y:S01]  /*ee10*/  LOP3.LUT R0, R9, 0xffff0000, RZ, 0xc0, !PT ;  /* 0xffff000009007812 */ /* 0x000fe200078ec0ff */
[C---:B------:R-:W-:Y:S02]  /*ee20*/  FMUL.FTZ R3, R2.reuse, R13 ;  /* 0x0000000d02037220 */ /* 0x040fe40000410000 */
[-C--:B------:R-:W-:Y:S02]  /*ee30*/  FMUL.FTZ R2, R2, R5.reuse ;  /* 0x0000000502027220 */ /* 0x080fe40000410000 */
[----:B------:R-:W-:Y:S01]  /*ee40*/  FFMA.FTZ R9, R0, R5, -R3 ;  /* 0x0000000500097223 */ /* 0x000fe20000010803 */
[----:B------:R-:W-:Y:S01]  /*ee50*/  SHF.L.U32 R3, R6, 0x10, RZ ;  /* 0x0000001006037819 */ /* 0x000fe200000006ff */
[----:B------:R-:W-:Y:S01]  /*ee60*/  FFMA.FTZ R14, R0, R13, R2 ;  /* 0x0000000d000e7223 */ /* 0x000fe20000010002 */
[----:B------:R-:W-:-:S02]  /*ee70*/  PRMT R0, R98, 0x5410, R8 ;  /* 0x0000541062007816 */ /* 0x000fc40000000008 */
[----:B------:R-:W-:Y:S01]  /*ee80*/  PRMT R2, R98, 0x5432, R4 ;  /* 0x0000543262027816 */ /* 0x000fe20000000004 */
[----:B------:R-:W-:Y:S01]  /*ee90*/  IMAD.U32 R4, R10, 0x10000, RZ ;  /* 0x000100000a047824 */ /* 0x000fe200078e00ff */
[----:B------:R-:W-:Y:S01]  /*eea0*/  F2FP.BF16.PACK_AB R9, R9, R23 ;  /* 0x000000170909723e */ /* 0x000fe200000010ff */
[----:B------:R-:W-:Y:S02]  /*eeb0*/  IMAD.U32 R12, R0, 0x10000, RZ ;  /* 0x00010000000c7824 */ /* 0x000fe400078e00ff */
[----:B------:R-:W-:Y:S02]  /*eec0*/  IMAD.U32 R8, R2, 0x10000, RZ ;  /* 0x0001000002087824 */ /* 0x000fe400078e00ff */
[C---:B------:R-:W-:Y:S02]  /*eed0*/  FMUL.FTZ R5, R3.reuse, R12 ;  /* 0x0000000c03057220 */ /* 0x040fe40000410000 */
[-C--:B------:R-:W-:Y:S02]  /*eee0*/  FMUL.FTZ R3, R3, R8.reuse ;  /* 0x0000000803037220 */ /* 0x080fe40000410000 */
[----:B------:R-:W-:Y:S01]  /*eef0*/  FFMA.FTZ R13, R4, R8, -R5 ;  /* 0x00000008040d7223 */ /* 0x000fe20000010805 */
[----:B------:R-:W-:Y:S01]  /*ef00*/  LOP3.LUT R5, R2, 0xffff0000, RZ, 0xc0, !PT ;  /* 0xffff000002057812 */ /* 0x000fe200078ec0ff */
[----:B------:R-:W-:Y:S01]  /*ef10*/  FFMA.FTZ R12, R4, R12, R3 ;  /* 0x0000000c040c7223 */ /* 0x000fe20000010003 */
[----:B------:R-:W-:-:S02]  /*ef20*/  LOP3.LUT R4, R0, 0xffff0000, RZ, 0xc0, !PT ;  /* 0xffff000000047812 */ /* 0x000fc400078ec0ff */
[----:B------:R-:W-:Y:S02]  /*ef30*/  LOP3.LUT R0, R6, 0xffff0000, RZ, 0xc0, !PT ;  /* 0xffff000006007812 */ /* 0x000fe400078ec0ff */
[----:B------:R-:W-:Y:S02]  /*ef40*/  LOP3.LUT R2, R10, 0xffff0000, RZ, 0xc0, !PT ;  /* 0xffff00000a027812 */ /* 0x000fe400078ec0ff */
[----:B------:R-:W-:Y:S01]  /*ef50*/  F2FP.BF16.PACK_AB R8, R18, R25 ;  /* 0x000000191208723e */ /* 0x000fe200000010ff */
[CC--:B------:R-:W-:Y:S02]  /*ef60*/  FMUL.FTZ R3, R0.reuse, R4.reuse ;  /* 0x0000000400037220 */ /* 0x0c0fe40000410000 */
[-C--:B------:R-:W-:Y:S02]  /*ef70*/  FMUL.FTZ R0, R0, R5.reuse ;  /* 0x0000000500007220 */ /* 0x080fe40000410000 */
[----:B------:R-:W-:Y:S01]  /*ef80*/  FFMA.FTZ R10, R2, R5, -R3 ;  /* 0x00000005020a7223 */ /* 0x000fe20000010803 */
[----:B------:R-:W-:Y:S01]  /*ef90*/  LOP3.LUT R5, R16, 0xffff0000, RZ, 0xc0, !PT ;  /* 0xffff000010057812 */ /* 0x000fe200078ec0ff */
[----:B------:R-:W-:Y:S01]  /*efa0*/  FFMA.FTZ R6, R2, R4, R0 ;  /* 0x0000000402067223 */ /* 0x000fe20000010000 */
[----:B------:R-:W-:-:S02]  /*efb0*/  LOP3.LUT R2, R7, 0xffff0000, RZ, 0xc0, !PT ;  /* 0xffff000007027812 */ /* 0x000fc400078ec0ff */
[----:B------:R-:W-:Y:S02]  /*efc0*/  LOP3.LUT R4, R17, 0xffff0000, RZ, 0xc0, !PT ;  /* 0xffff000011047812 */ /* 0x000fe400078ec0ff */
[----:B------:R-:W-:Y:S01]  /*efd0*/  LOP3.LUT R0, R11, 0xffff0000, RZ, 0xc0, !PT ;  /* 0xffff00000b007812 */ /* 0x000fe200078ec0ff */
[----:B------:R-:W-:Y:S01]  /*efe0*/  FMUL.FTZ R3, R2, R5 ;  /* 0x0000000502037220 */ /* 0x000fe20000410000 */
[----:B------:R-:W-:Y:S01]  /*eff0*/  F2FP.BF16.PACK_AB R10, R10, R13 ;  /* 0x0000000d0a0a723e */ /* 0x000fe200000010ff */
[----:B------:R-:W-:Y:S01]  /*f000*/  FMUL.FTZ R2, R2, R4 ;  /* 0x0000000402027220 */ /* 0x000fe20000410000 */
[----:B------:R-:W-:Y:S01]  /*f010*/  F2FP.BF16.PACK_AB R6, R6, R12 ;  /* 0x0000000c0606723e */ /* 0x000fe200000010ff */
[C---:B------:R-:W-:Y:S01]  /*f020*/  FFMA.FTZ R3, R0.reuse, R4, -R3 ;  /* 0x0000000400037223 */ /* 0x040fe20000010803 */
[----:B------:R-:W-:Y:S01]  /*f030*/  F2FP.BF16.PACK_AB R4, R15, R24 ;  /* 0x000000180f04723e */ /* 0x000fe200000010ff */
[----:B------:R-:W-:Y:S01]  /*f040*/  FFMA.FTZ R2, R0, R5, R2 ;  /* 0x0000000500027223 */ /* 0x000fe20000010002 */
[----:B------:R-:W-:-:S02]  /*f050*/  F2FP.BF16.PACK_AB R5, R14, R22 ;  /* 0x000000160e05723e */ /* 0x000fc400000010ff */
[----:B------:R-:W-:Y:S02]  /*f060*/  F2FP.BF16.PACK_AB R11, R3, R21 ;  /* 0x00000015030b723e */ /* 0x000fe400000010ff */
[----:B------:R-:W-:-:S03]  /*f070*/  F2FP.BF16.PACK_AB R7, R2, R19 ;  /* 0x000000130207723e */ /* 0x000fc600000010ff */
[----:B------:R1:W-:Y:S04]  /*f080*/  STS.128 [R26], R8 ;  /* 0x000000081a007388 */ /* 0x0003e80000000c00 */
[----:B------:R1:W-:Y:S02]  /*f090*/  STS.128 [R20+0x10080], R4 ;  /* 0x0100800414007388 */ /* 0x0003e40000000c00 */
.L_x_1384:
[----:B------:R-:W-:Y:S05]  /*f0a0*/  BSYNC B1 ;  /* 0x0000000000017941 */ /* 0x000fea0003800000 */
.L_x_1383:
        /* <DEDUP_REMOVED lines=24> */
[----:B-1----:R-:W-:Y:S01]  /*f230*/  IMAD.U32 R31, R14, 0x10000, RZ ;  /* 0x000100000e1f7824 */ /* 0x002fe200078e00ff */
        /* <DEDUP_REMOVED lines=94> */
.L_x_1390:
[----:B------:R-:W-:Y:S05]  /*f820*/  BSYNC B0 ;  /* 0x0000000000007941 */ /* 0x000fea0003800000 */
.L_x_1389:
        /* <DEDUP_REMOVED lines=107> */
.L_x_1388:
[----:B------:R-:W-:Y:S05]  /*fee0*/  BSYNC B1 ;  /* 0x0000000000017941 */ /* 0x000fea0003800000 */
.L_x_1387:
        /* <DEDUP_REMOVED lines=118> */
.L_x_1392:
[----:B------:R-:W-:Y:S05]  /*10650*/  BSYNC B0 ;  /* 0x0000000000007941 */ /* 0x000fea0003800000 */
.L_x_1391:
        /* <DEDUP_REMOVED lines=107> */
.L_x_1364:
[----:B------:R-:W-:Y:S05]  /*10d10*/  BSYNC B2 ;  /* 0x0000000000027941 */ /* 0x000fea0003800000 */
.L_x_1330:
[----:B------:R-:W-:Y:S01]  /*10d20*/  IMAD R0, R117, c[0x0][0x208], RZ ;  /* 0x0000820075007a24 */ /* 0x000fe200078e02ff */
[----:B------:R-:W-:-:S04]  /*10d30*/  DEPBAR.LE SB0, 0x0 ;  /* 0x000080000000791a */ /* 0x000fc80000000000 */
[----:B------:R-:W-:Y:S01]  /*10d40*/  IMAD.WIDE.U32 R2, R199, c[0x0][0x208], RZ ;  /* 0x00008200c7027a25 */ /* 0x000fe200078e00ff */
        /* <DEDUP_REMOVED lines=8> */
[----:B-1----:R-:W-:Y:S01]  /*10dd0*/  IMAD R4, R196, c[0x0][0x21c], R0 ;  /* 0x00008700c4047a24 */ /* 0x002fe200078e0200 */
[----:B------:R-:W-:Y:S01]  /*10de0*/  IADD3 R0, P0, R2, R212, RZ ;  /* 0x000000d402007210 */ /* 0x000fe20007f1e0ff */
[----:B------:R-:W-:-:S05]  /*10df0*/  IMAD R214, R214, c[0x0][0x214], R213 ;  /* 0x00008500d6d67a24 */ /* 0x000fca00078e02d5 */
[----:B------:R-:W-:Y:S01]  /*10e00*/  IADD3.X R2, R214, R3, R4, P0, !PT ;  /* 0x00000003d6027210 */ /* 0x000fe200007fe404 */
[----:B----4-:R-:W-:Y:S01]  /*10e10*/  LDSM.16.M88.4 R12, [R182] ;  /* 0x00000000b60c783b */ /* 0x010fe20000000200 */
[----:B------:R-:W-:-:S03]  /*10e20*/  LEA R3, P0, R0, c[0x0][0x1f8], 0x1 ;  /* 0x00007e0000037a11 */ /* 0x000fc600078008ff */
[----:B------:R-:W-:Y:S01]  /*10e30*/  LDSM.16.M88.4 R24, [R177] ;  /* 0x00000000b118783b */ /* 0x000fe20000000200 */
[----:B------:R-:W-:Y:S02]  /*10e40*/  LEA.HI.X R2, R0, c[0x0][0x1fc], R2, 0x1, P0 ;  /* 0x00007f0000027a11 */ /* 0x000fe400000f0c02 */
[----:B------:R-:W-:Y:S01]  /*10e50*/  R2P PR, R224, 0x6 ;  /* 0x00000006e0007804 */ /* 0x000fe20000000000 */
[----:B------:R-:W1:Y:S01]  /*10e60*/  SHFL.IDX PT, R0, R3, RZ, 0x181f ;  /* 0x00181fff03007589 */ /* 0x000e6200000e0000 */
[----:B------:R-:W-:-:S03]  /*10e70*/  ISETP.GT.AND P0, PT, R116, R208, PT ;  /* 0x000000d07400720c */ /* 0x000fc60003f04270 */
[----:B------:R-:W4:Y:S04]  /*10e80*/  SHFL.IDX PT, R2, R2, RZ, 0x181f ;  /* 0x00181fff02027589 */ /* 0x000f2800000e0000 */
[----:B------:R-:W-:Y:S04]  /*10e90*/  LDSM.16.M88.4 R8, [R183] ;  /* 0x00000000b708783b */ /* 0x000fe80000000200 */
[----:B------:R-:W-:Y:S01]  /*10ea0*/  @P1 IADD3 R186, R177, -0x20, RZ ;  /* 0xffffffe0b1ba1810 */ /* 0x000fe20007ffe0ff */
[----:B-----5:R-:W2:Y:S03]  /*10eb0*/  LDSM.16.M88.4 R36, [R177+0x800] ;  /* 0x00080000b124783b */ /* 0x020ea60000000200 */
[C---:B------:R-:W-:Y:S01]  /*10ec0*/  IADD3 R187, R186.reuse, 0x3000, RZ ;  /* 0x00003000babb7810 */ /* 0x040fe20007ffe0ff */
[----:B------:R-:W3:Y:S01]  /*10ed0*/  LDSM.16.M88.4 R28, [R186] ;  /* 0x00000000ba1c783b */ /* 0x000ee20000000200 */
[----:B------:R-:W-:-:S02]  /*10ee0*/  IADD3 R189, R186, 0x1000, RZ ;  /* 0x00001000babd7810 */ /* 0x000fc40007ffe0ff */
[C---:B------:R-:W-:Y:S01]  /*10ef0*/  IADD3 R188, R186.reuse, 0x1800, RZ ;  /* 0x00001800babc7810 */ /* 0x040fe20007ffe0ff */
[----:B------:R-:W3:Y:S01]  /*10f00*/  LDSM.16.M88.4 R56, [R186+0x800] ;  /* 0x00080000ba38783b */ /* 0x000ee20000000200 */
[----:B------:R-:W-:Y:S02]  /*10f10*/  IADD3 R191, R186, 0x2000, RZ ;  /* 0x00002000babf7810 */ /* 0x000fe40007ffe0ff */
[-C--:B-1----:R-:W-:Y:S02]  /*10f20*/  LEA R18, P1, R197, R0.reuse, 0x1 ;  /* 0x00000000c5127211 */ /* 0x082fe400078208ff */
[-C--:B------:R-:W-:Y:S02]  /*10f30*/  LEA R4, P4, R132, R0.reuse, 0x1 ;  /* 0x0000000084047211 */ /* 0x080fe400078808ff */
[----:B------:R-:W-:Y:S02]  /*10f40*/  LEA R16, P3, R201, R0, 0x1 ;  /* 0x00000000c9107211 */ /* 0x000fe400078608ff */
[----:B----4-:R-:W-:-:S02]  /*10f50*/  LEA.HI.X R19, R197, R2, R206, 0x1, P1 ;  /* 0x00000002c5137211 */ /* 0x010fc400008f0cce */
[----:B------:R-:W-:Y:S01]  /*10f60*/  LEA R6, P1, R198, R0, 0x1 ;  /* 0x00000000c6067211 */ /* 0x000fe200078208ff */
[----:B------:R-:W-:Y:S01]  /*10f70*/  IMAD.MOV.U32 R0, RZ, RZ, 0x40 ;  /* 0x00000040ff007424 */ /* 0x000fe200078e00ff */
[CC--:B------:R-:W-:Y:S02]  /*10f80*/  LEA.HI.X R5, R132.reuse, R2.reuse, R133, 0x1, P4 ;  /* 0x0000000284057211 */ /* 0x0c0fe400020f0c85 */
[-C--:B------:R-:W-:Y:S01]  /*10f90*/  LEA.HI.X R17, R201, R2.reuse, R204, 0x1, P3 ;  /* 0x00000002c9117211 */ /* 0x080fe200018f0ccc */
[----:B------:R-:W-:Y:S01]  /*10fa0*/  HMMA.16816.F32.BF16 R20, R12, R24, RZ ;  /* 0x000000180c14723c */ /* 0x000fe200000418ff */
[----:B------:R-:W-:Y:S02]  /*10fb0*/  ISETP.GE.OR P4, PT, R132, c[0x0][0x1d4], !P0 ;  /* 0x0000750084007a0c */ /* 0x000fe40004786670 */
[----:B------:R-:W-:Y:S02]  /*10fc0*/  LEA.HI.X R7, R198, R2, R205, 0x1, P1 ;  /* 0x00000002c6077211 */ /* 0x000fe400008f0ccd */
[----:B------:R-:W-:-:S02]  /*10fd0*/  ISETP.GE.OR P3, PT, R137, c[0x0][0x1d4], !P0 ;  /* 0x0000750089007a0c */ /* 0x000fc40004766670 */
[----:B------:R-:W-:Y:S01]  /*10fe0*/  ISETP.GE.OR P1, PT, R197, c[0x0][0x1d4], !P0 ;  /* 0x00007500c5007a0c */ /* 0x000fe20004726670 */
[C---:B------:R-:W-:Y:S01]  /*10ff0*/  HMMA.16816.F32.BF16 R24, R12.reuse, R26, RZ ;  /* 0x0000001a0c18723c */ /* 0x040fe200000418ff */
[----:B------:R-:W-:Y:S02]  /*11000*/  ISETP.GE.OR P0, PT, R198, c[0x0][0x1d4], !P0 ;  /* 0x00007500c6007a0c */ /* 0x000fe40004706670 */
[----:B------:R-:W-:Y:S02]  /*11010*/  SEL R0, R0, 0xffffffc0, !P2 ;  /* 0xffffffc000007807 */ /* 0x000fe40005000000 */
[C---:B------:R-:W-:Y:S01]  /*11020*/  IADD3 R190, R186.reuse, 0x2800, RZ ;  /* 0x00002800babe7810 */ /* 0x040fe20007ffe0ff */
[----:B------:R-:W-:Y:S01]  /*11030*/  @!PT LDS RZ, [RZ] ;  /* 0x00000000fffff984 */ /* 0x000fe20000000800 */
[----:B------:R-:W-:Y:S01]  /*11040*/  @!PT LDS RZ, [RZ] ;  /* 0x00000000fffff984 */ /* 0x000fe20000000800 */
[----:B------:R-:W-:Y:S01]  /*11050*/  @!PT LDS RZ, [RZ] ;  /* 0x00000000fffff984 */ /* 0x000fe20000000800 */
[----:B------:R1:W-:Y:S01]  /*11060*/  LDGSTS.E.BYPASS.LTC128B.128 [R194+0x8080], [R4.64], !P4 ;  /* 0x0808000004c27fae */ /* 0x0003e2000e101d48 */
[C---:B------:R-:W-:Y:S01]  /*11070*/  IADD3 R192, R186.reuse, 0x3800, RZ ;  /* 0x00003800bac07810 */ /* 0x040fe20007ffe0ff */
[--C-:B------:R-:W-:Y:S01]  /*11080*/  IMAD.IADD R176, R177, 0x1, R0.reuse ;  /* 0x00000001b1b07824 */ /* 0x100fe200078e0200 */
[----:B--2---:R-:W-:Y:S01]  /*11090*/  HMMA.16816.F32.BF16 R32, R12, R36, RZ ;  /* 0x000000240c20723c */ /* 0x004fe200000418ff */
[----:B------:R2:W-:Y:S01]  /*110a0*/  LDGSTS.E.BYPASS.LTC128B.128 [R194+0x9080], [R16.64], !P3 ;  /* 0x0908000010c27fae */ /* 0x0005e2000d901d48 */
[----:B------:R-:W-:Y:S01]  /*110b0*/  IMAD.IADD R159, R187, 0x1, R0 ;  /* 0x00000001bb9f7824 */ /* 0x000fe200078e0200 */
[----:B------:R-:W-:-:S02]  /*110c0*/  IADD3 R193, R186, 0x800, RZ ;  /* 0x00000800bac17810 */ /* 0x000fc40007ffe0ff */
[----:B------:R2:W-:Y:S03]  /*110d0*/  LDGSTS.E.BYPASS.LTC128B.128 [R194+0xa080], [R18.64], !P1 ;  /* 0x0a08000012c27fae */ /* 0x0005e6000c901d48 */
[----:B---3--:R-:W-:Y:S01]  /*110e0*/  HMMA.16816.F32.BF16 R20, R8, R28, R20 ;  /* 0x0000001c0814723c */ /* 0x008fe20000041814 */
[----:B------:R1:W-:Y:S01]  /*110f0*/  LDGSTS.E.BYPASS.LTC128B.128 [R194+0xb080], [R6.64], !P0 ;  /* 0x0b08000006c27fae */ /* 0x0003e2000c101d48 */
[----:B------:R-:W-:-:S03]  /*11100*/  ISETP.GT.AND P0, PT, R111, R210, PT ;  /* 0x000000d26f00720c */ /* 0x000fc60003f04270 */
[----:B------:R-:W-:Y:S03]  /*11110*/  LDSM.16.M88.4 R40, [R176] ;  /* 0x00000000b028783b */ /* 0x000fe60000000200 */
[----:B------:R-:W-:Y:S01]  /*11120*/  HMMA.16816.F32.BF16 R28, R8, R30, R24 ;  /* 0x0000001e081c723c */ /* 0x000fe20000041818 */
[----:B------:R-:W-:Y:S04]  /*11130*/  LDSM.16.M88.4 R44, [R159+-0x3000] ;  /* 0xffd000009f2c783b */ /* 0x000fe80000000200 */
[----:B------:R-:W-:Y:S03]  /*11140*/  LDSM.16.M88.4 R48, [R176+0x800] ;  /* 0x00080000b030783b */ /* 0x000fe60000000200 */
[----:B------:R-:W-:Y:S01]  /*11150*/  HMMA.16816.F32.BF16 R36, R12, R38, RZ ;  /* 0x000000260c24723c */ /* 0x000fe200000418ff */
[----:B------:R-:W-:Y:S04]  /*11160*/  LDSM.16.M88.4 R24, [R182+0x4000] ;  /* 0x00400000b618783b */ /* 0x000fe80000000200 */
[----:B------:R-:W-:Y:S03]  /*11170*/  LDSM.16.M88.4 R64, [R177+0x1000] ;  /* 0x00100000b140783b */ /* 0x000fe60000000200 */
[C---:B------:R-:W-:Y:S01]  /*11180*/  HMMA.16816.F32.BF16 R32, R8.reuse, R56, R32 ;  /* 0x000000380820723c */ /* 0x040fe20000041820 */
[----:B--2---:R-:W-:Y:S04]  /*11190*/  LDSM.16.M88.4 R16, [R184] ;  /* 0x00000000b810783b */ /* 0x004fe80000000200 */
[----:B-1----:R-:W1:Y:S04]  /*111a0*/  LDSM.16.M88.4 R4, [R185] ;  /* 0x00000000b904783b */ /* 0x002e680000000200 */
[----:B------:R-:W2:Y:S04]  /*111b0*/  LDSM.16.M88.4 R52, [R159+-0x2800] ;  /* 0xffd800009f34783b */ /* 0x000ea80000000200 */
[----:B------:R-:W-:Y:S03]  /*111c0*/  LDSM.16.M88.4 R68, [R189] ;  /* 0x00000000bd44783b */ /* 0x000fe60000000200 */
[----:B------:R-:W-:Y:S01]  /*111d0*/  HMMA.16816.F32.BF16 R36, R8, R58, R36 ;  /* 0x0000003a0824723c */ /* 0x000fe20000041824 */
[----:B------:R-:W-:Y:S04]  /*111e0*/  LDSM.16.M88.4 R60, [R176+0x1000] ;  /* 0x00100000b03c783b */ /* 0x000fe80000000200 */
[----:B------:R-:W-:Y:S04]  /*111f0*/  LDSM.16.M88.4 R56, [R188] ;  /* 0x00000000bc38783b */ /* 0x000fe80000000200 */
[----:B------:R-:W-:Y:S04]  /*11200*/  LDSM.16.M88.4 R72, [R159+-0x2000] ;  /* 0xffe000009f48783b */ /* 0x000fe80000000200 */
[----:B------:R-:W0:Y:S01]  /*11210*/  LDGDEPBAR ;  /* 0x00000000000079af */ /* 0x000e220000000000 */
[C---:B-1----:R-:W-:Y:S08]  /*11220*/  HMMA.16816.F32.BF16 R20, R4.reuse, R40, R20 ;  /* 0x000000280414723c */ /* 0x042ff00000041814 */
[C---:B------:R-:W-:Y:S01]  /*11230*/  HMMA.16816.F32.BF16 R12, R4.reuse, R42, R28 ;  /* 0x0000002a040c723c */ /* 0x040fe2000004181c */
[----:B------:R-:W1:Y:S07]  /*11240*/  LDSM.16.M88.4 R28, [R183+0x4000] ;  /* 0x00400000b71c783b */ /* 0x000e6e0000000200 */
[----:B------:R-:W-:Y:S08]  /*11250*/  HMMA.16816.F32.BF16 R32, R4, R48, R32 ;  /* 0x000000300420723c */ /* 0x000ff00000041820 */
[C---:B------:R-:W-:Y:S08]  /*11260*/  HMMA.16816.F32.BF16 R20, R16.reuse, R44, R20 ;  /* 0x0000002c1014723c */ /* 0x040ff00000041814 */
[----:B------:R-:W-:Y:S01]  /*11270*/  HMMA.16816.F32.BF16 R12, R16, R46, R12 ;  /* 0x0000002e100c723c */ /* 0x000fe2000004180c */
[----:B------:R-:W3:Y:S07]  /*11280*/  LDSM.16.M88.4 R44, [R177+0x1800] ;  /* 0x00180000b12c783b */ /* 0x000eee0000000200 */
[----:B------:R-:W-:Y:S01]  /*11290*/  HMMA.16816.F32.BF16 R40, R4, R50, R36 ;  /* 0x000000320428723c */ /* 0x000fe20000041824 */
[----:B------:R-:W-:Y:S07]  /*112a0*/  LDSM.16.M88.4 R48, [R176+0x1800] ;  /* 0x00180000b030783b */ /* 0x000fee0000000200 */
[----:B------:R-:W-:Y:S01]  /*112b0*/  HMMA.16816.F32.BF16 R8, R24, R64, R20 ;  /* 0x000000401808723c */ /* 0x000fe20000041814 */
[----:B------:R-:W4:Y:S07]  /*112c0*/  LDSM.16.M88.4 R20, [R185+0x4000] ;  /* 0x00400000b914783b */ /* 0x000f2e0000000200 */
[----:B--2---:R-:W-:Y:S08]  /*112d0*/  HMMA.16816.F32.BF16 R36, R16, R52, R32 ;  /* 0x000000341024723c */ /* 0x004ff00000041820 */
[----:B------:R-:W-:Y:S01]  /*112e0*/  HMMA.16816.F32.BF16 R32, R24, R66, R12 ;  /* 0x000000421820723c */ /* 0x000fe2000004180c */
[----:B------:R-:W2:Y:S04]  /*112f0*/  LDSM.16.M88.4 R12, [R184+0x4000] ;  /* 0x00400000b80c783b */ /* 0x000ea80000000200 */
[----:B------:R-:W-:Y:S03]  /*11300*/  LDSM.16.M88.4 R64, [R177+0x2000] ;  /* 0x00200000b140783b */ /* 0x000fe60000000200 */
[----:B-1----:R-:W-:Y:S01]  /*11310*/  HMMA.16816.F32.BF16 R4, R28, R68, R8 ;  /* 0x000000441c04723c */ /* 0x002fe20000041808 */
[----:B------:R-:W1:Y:S07]  /*11320*/  LDSM.16.M88.4 R8, [R182+0x8000] ;  /* 0x00800000b608783b */ /* 0x000e6e0000000200 */
[----:B------:R-:W-:Y:S01]  /*11330*/  HMMA.16816.F32.BF16 R40, R16, R54, R40 ;  /* 0x000000361028723c */ /* 0x000fe20000041828 */
[----:B------:R-:W-:Y:S07]  /*11340*/  LDSM.16.M88.4 R52, [R177+0x2800] ;  /* 0x00280000b134783b */ /* 0x000fee0000000200 */
[----:B---3--:R-:W-:Y:S08]  /*11350*/  HMMA.16816.F32.BF16 R36, R24, R44, R36 ;  /* 0x0000002c1824723c */ /* 0x008ff00000041824 */
[----:B------:R-:W-:Y:S01]  /*11360*/  HMMA.16816.F32.BF16 R16, R28, R70, R32 ;  /* 0x000000461c10723c */ /* 0x000fe20000041820 */
[----:B------:R-:W-:Y:S07]  /*11370*/  LDSM.16.M88.4 R68, [R176+0x2000] ;  /* 0x00200000b044783b */ /* 0x000fee0000000200 */
[----:B----4-:R-:W-:Y:S08]  /*11380*/  HMMA.16816.F32.BF16 R4, R20, R60, R4 ;  /* 0x0000003c1404723c */ /* 0x010ff00000041804 */
[----:B------:R-:W-:Y:S01]  /*11390*/  HMMA.16816.F32.BF16 R40, R24, R46, R40 ;  /* 0x0000002e1828723c */ /* 0x000fe20000041828 */
[----:B------:R-:W3:Y:S07]  /*113a0*/  LDSM.16.M88.4 R44, [R159+-0x1800] ;  /* 0xffe800009f2c783b */ /* 0x000eee0000000200 */
[----:B------:R-:W-:Y:S08]  /*113b0*/  HMMA.16816.F32.BF16 R32, R28, R56, R36 ;  /* 0x000000381c20723c */ /* 0x000ff00000041824 */
[----:B------:R-:W-:Y:S01]  /*113c0*/  HMMA.16816.F32.BF16 R24, R20, R62, R16 ;  /* 0x0000003e1418723c */ /* 0x000fe20000041810 */
[----:B------:R-:W-:Y:S07]  /*113d0*/  LDSM.16.M88.4 R60, [R191] ;  /* 0x00000000bf3c783b */ /* 0x000fee0000000200 */
[----:B--2---:R-:W-:Y:S01]  /*113e0*/  HMMA.16816.F32.BF16 R16, R12, R72, R4 ;  /* 0x000000480c10723c */ /* 0x004fe20000041804 */
[----:B------:R-:W2:Y:S07]  /*113f0*/  LDSM.16.M88.4 R4, [R183+0x8000] ;  /* 0x00800000b704783b */ /* 0x000eae0000000200 */
        /* <DEDUP_REMOVED lines=10> */
[----:B---3--:R-:W-:Y:S08]  /*114a0*/  HMMA.16816.F32.BF16 R32, R12, R44, R32 ;  /* 0x0000002c0c20723c */ /* 0x008ff00000041820 */
[----:B------:R-:W-:Y:S01]  /*114b0*/  HMMA.16816.F32.BF16 R28, R8, R66, R28 ;  /* 0x00000042081c723c */ /* 0x000fe2000004181c */
[----:B------:R-:W-:Y:S07]  /*114c0*/  LDSM.16.M88.4 R64, [R187] ;  /* 0x00000000bb40783b */ /* 0x000fee0000000200 */
[----:B--2---:R-:W-:Y:S08]  /*114d0*/  HMMA.16816.F32.BF16 R16, R4, R60, R16 ;  /* 0x0000003c0410723c */ /* 0x004ff00000041810 */
        /* <DEDUP_REMOVED lines=78> */
[----:B------:R-:W-:Y:S02]  /*119c0*/  IMAD R2, R111, 0x20, R223 ;  /* 0x000000206f027824 */ /* 0x000fe400078e02df */
[----:B------:R-:W-:-:S03]  /*119d0*/  IMAD.MOV.U32 R196, RZ, RZ, RZ ;  /* 0x000000ffffc47224 */ /* 0x000fc600078e00ff */
[----:B------:R-:W-:-:S05]  /*119e0*/  IADD3 R2, R2, -0x20, R211 ;  /* 0xffffffe002027810 */ /* 0x000fca0007ffe0d3 */
        /* <DEDUP_REMOVED lines=25> */
.L_x_1492:
[----:B------:R-:W-:Y:S05]  /*11b80*/  BRA.DIV ~URZ, `(.L_x_1396) ;  /* 0x0000bf627f007947 */ /* 0x000fea000b800000 */
[----:B-1----:R1:W3:Y:S02]  /*11b90*/  SHFL.IDX PT, R0, R5, RZ, 0x181f ;  /* 0x00181fff05007589 */ /* 0x0022e400000e0000 */
.L_x_1493:
        /* <DEDUP_REMOVED lines=19> */
.L_x_1394:
[----:B--234-:R-:W-:Y:S05]  /*11cd0*/  BSYNC B0 ;  /* 0x0000000000007941 */ /* 0x01cfea0003800000 */
.L_x_1393:
[----:B-1----:R-:W-:Y:S01]  /*11ce0*/  IMAD.MOV.U32 R0, RZ, RZ, c[0x0][0x2c4] ;  /* 0x0000b100ff007624 */ /* 0x002fe200078e00ff */
[----:B------:R-:W0:Y:S01]  /*11cf0*/  LDGDEPBAR ;  /* 0x00000000000079af */ /* 0x000e220000000000 */
[----:B------:R-:W-:Y:S01]  /*11d00*/  IMAD.MOV.U32 R2, RZ, RZ, -0x20 ;  /* 0xffffffe0ff027424 */ /* 0x000fe200078e00ff */
[----:B------:R-:W-:Y:S02]  /*11d10*/  IADD3 R6, -R229, R116, RZ ;  /* 0x00000074e5067210 */ /* 0x000fe40007ffe1ff */
[----:B------:R-:W-:Y:S01]  /*11d20*/  ISETP.NE.AND P0, PT, R0, 0x1, PT ;  /* 0x000000010000780c */ /* 0x000fe20003f05270 */
[----:B------:R-:W-:Y:S01]  /*11d30*/  IMAD R2, R111, R2, 0x1 ;  /* 0x000000016f027424 */ /* 0x000fe200078e0202 */
[----:B------:R-:W-:-:S05]  /*11d40*/  IADD3 R0, R230, R225, RZ ;  /* 0x000000e1e6007210 */ /* 0x000fca0007ffe0ff */
[----:B------:R-:W-:-:S06]  /*11d50*/  IMAD.MOV.U32 R4, RZ, RZ, R0 ;  /* 0x000000ffff047224 */ /* 0x000fcc00078e0000 */
[----:B------:R-:W-:Y:S01]  /*11d60*/  @P0 IMAD.HI.U32 R3, R0, c[0x0][0x2c8], RZ ;  /* 0x0000b20000030a27 */ /* 0x000fe200078e00ff */
[----:B------:R-:W-:-:S04]  /*11d70*/  IADD3 R0, -R229, R2, R227 ;  /* 0x00000002e5007210 */ /* 0x000fc80007ffe1e3 */
[----:B------:R-:W-:Y:S02]  /*11d80*/  @P0 SHF.R.U32.HI R4, RZ, c[0x0][0x2cc], R3 ;  /* 0x0000b300ff040a19 */ /* 0x000fe40000011603 */
[----:B------:R-:W-:Y:S01]  /*11d90*/  IADD3 R5, R0, -R228, RZ ;  /* 0x800000e400057210 */ /* 0x000fe20007ffe0ff */
[----:B------:R-:W-:Y:S05]  /*11da0*/  BRA.DIV ~URZ, `(.L_x_1397) ;  /* 0x0000bda27f007947 */ /* 0x000fea000b800000 */
[----:B------:R1:W2:Y:S02]  /*11db0*/  SHFL.IDX PT, R0, R4, RZ, 0x1c1f ;  /* 0x001c1fff04007589 */ /* 0x0002a400000e0000 */
.L_x_1494:
[----:B--2---:R-:W-:-:S05]  /*11dc0*/  IMAD.IADD R0, R5, 0x1, R0 ;  /* 0x0000000105007824 */ /* 0x004fca00078e0200 */
[----:B------:R-:W-:-:S04]  /*11dd0*/  IMNMX R0, R6, R0, PT ;  /* 0x0000000006007217 */ /* 0x000fc80003800200 */
[C---:B------:R-:W-:Y:S02]  /*11de0*/  ISETP.GT.AND P1, PT, R0.reuse, RZ, PT ;  /* 0x000000ff0000720c */ /* 0x040fe40003f24270 */
[C---:B------:R-:W-:Y:S02]  /*11df0*/  ISETP.GT.AND P0, PT, R0.reuse, 0x1, PT ;  /* 0x000000010000780c */ /* 0x040fe40003f04270 */
[C---:B------:R-:W-:Y:S02]  /*11e00*/  ISETP.GT.AND P3, PT, R0.reuse, 0x8, PT ;  /* 0x000000080000780c */ /* 0x040fe40003f64270 */
[----:B------:R-:W-:Y:S02]  /*11e10*/  ISETP.GT.AND P5, PT, R0, 0x9, PT ;  /* 0x000000090000780c */ /* 0x000fe40003fa4270 */
[----:B------:R-:W-:Y:S02]  /*11e20*/  FSEL R10, R36, -INF , P1 ;  /* 0xff800000240a7808 */ /* 0x000fe40000800000 */
[----:B------:R-:W-:-:S02]  /*11e30*/  FSEL R11, R29, -INF , P0 ;  /* 0xff8000001d0b7808 */ /* 0x000fc40000000000 */
[C---:B------:R-:W-:Y:S02]  /*11e40*/  ISETP.GT.AND P4, PT, R0.reuse, 0x10, PT ;  /* 0x000000100000780c */ /* 0x040fe40003f84270 */
[C---:B------:R-:W-:Y:S02]  /*11e50*/  ISETP.GT.AND P2, PT, R0.reuse, 0x11, PT ;  /* 0x000000110000780c */ /* 0x040fe40003f44270 */
[C---:B------:R-:W-:Y:S02]  /*11e60*/  ISETP.GT.AND P1, PT, R0.reuse, 0x18, PT ;  /* 0x000000180000780c */ /* 0x040fe40003f24270 */
[----:B------:R-:W-:Y:S02]  /*11e70*/  ISETP.GT.AND P0, PT, R0, 0x19, PT ;  /* 0x000000190000780c */ /* 0x000fe40003f04270 */
[----:B------:R-:W-:Y:S02]  /*11e80*/  FSEL R12, R26, -INF , P3 ;  /* 0xff8000001a0c7808 */ /* 0x000fe40001800000 */
[----:B------:R-:W-:-:S02]  /*11e90*/  FSEL R13, R24, -INF , P5 ;  /* 0xff800000180d7808 */ /* 0x000fc40002800000 */
[----:B------:R-:W-:Y:S02]  /*11ea0*/  FSEL R14, R18, -INF , P4 ;  /* 0xff800000120e7808 */ /* 0x000fe40002000000 */
[----:B------:R-:W-:Y:S02]  /*11eb0*/  FSEL R23, R17, -INF , P2 ;  /* 0xff80000011177808 */ /* 0x000fe40001000000 */
        /* <DEDUP_REMOVED lines=10> */
[----:B--2---:R-:W-:-:S05]  /*11f60*/  IMAD.IADD R0, R5, 0x1, R0 ;  /* 0x0000000105007824 */ /* 0x004fca00078e0200 */
[----:B------:R-:W-:-:S04]  /*11f70*/  IMNMX R0, R6, R0, PT ;  /* 0x0000000006007217 */ /* 0x000fc80003800200 */
[C---:B------:R-:W-:Y:S02]  /*11f80*/  ISETP.GT.AND P1, PT, R0.reuse, RZ, PT ;  /* 0x000000ff0000720c */ /* 0x040fe40003f24270 */
[C---:B------:R-:W-:Y:S02]  /*11f90*/  ISETP.GT.AND P0, PT, R0.reuse, 0x1, PT ;  /* 0x000000010000780c */ /* 0x040fe40003f04270 */
[----:B------:R-:W-:Y:S02]  /*11fa0*/  ISETP.GT.AND P2, PT, R0, 0x8, PT ;  /* 0x000000080000780c */ /* 0x000fe40003f44270 */
[----:B------:R-:W-:Y:S02]  /*11fb0*/  FSEL R6, R30, -INF , P1 ;  /* 0xff8000001e067808 */ /* 0x000fe40000800000 */
[----:B------:R-:W-:Y:S02]  /*11fc0*/  FSEL R7, R28, -INF , P0 ;  /* 0xff8000001c077808 */ /* 0x000fe40000000000 */
        /* <DEDUP_REMOVED lines=15> */
[----:B------:R-:W-:Y:S02]  /*120c0*/  FMNMX.FTZ R0, R26, R2, !PT ;  /* 0x000000021a007209 */ /* 0x000fe40007810000 */
        /* <DEDUP_REMOVED lines=8> */
[----:B-1----:R1:W3:Y:S01]  /*12150*/  SHFL.BFLY PT, R4, R5, 0x1, 0x1f ;  /* 0x0c201f0005047f89 */ /* 0x0022e200000e0000 */
[----:B--2---:R-:W-:-:S05]  /*12160*/  FMNMX.FTZ R134, R0, R3, !PT ;  /* 0x0000000300867209 */ /* 0x004fca0007810000 */
.L_x_1495:
[C---:B------:R-:W-:Y:S01]  /*12170*/  FMUL.FTZ R2, R134.reuse, c[0x0][0x2d0] ;  /* 0x0000b40086027a20 */ /* 0x040fe20000410000 */
[----:B------:R-:W-:Y:S01]  /*12180*/  FSETP.NEU.FTZ.AND P0, PT, R134, -INF , PT ;  /* 0xff8000008600780b */ /* 0x000fe20003f1d000 */
[----:B------:R-:W-:Y:S01]  /*12190*/  WARPSYNC 0xffffffff ;  /* 0xffffffff00007948 */ /* 0x000fe20003800000 */
[----:B-1-3--:R-:W-:Y:S01]  /*121a0*/  FMNMX.FTZ R5, R4, R5, !PT ;  /* 0x0000000504057209 */ /* 0x00afe20007810000 */
        /* <DEDUP_REMOVED lines=11> */
[----:B------:R-:W-:Y:S04]  /*12260*/  LDSM.16.MT88.4 R36, [R180] ;  /* 0x00000000b424783b */ /* 0x000fe80000004200 */
[----:B------:R-:W-:Y:S01]  /*12270*/  LDSM.16.MT88.4 R40, [R178+0x1000] ;  /* 0x00100000b228783b */ /* 0x000fe20000004200 */
[----:B------:R2:W-:Y:S03]  /*12280*/  MUFU.EX2 R119, R3 ;  /* 0x0000000300777308 */ /* 0x0005e60000000800 */
[----:B------:R-:W-:Y:S04]  /*12290*/  LDSM.16.MT88.4 R52, [R180+0x800] ;  /* 0x00080000b434783b */ /* 0x000fe80000004200 */
[----:B------:R-:W-:Y:S01]  /*122a0*/  LDSM.16.MT88.4 R56, [R181+0x1000] ;  /* 0x00100000b538783b */ /* 0x000fe20000004200 */
[----:B-1----:R-:W-:-:S03]  /*122b0*/  FFMA.FTZ R0, R11, c[0x0][0x2d0], -R2 ;  /* 0x0000b4000b007a23 */ /* 0x002fc60000010802 */
[----:B------:R-:W-:Y:S01]  /*122c0*/  LDSM.16.MT88.4 R16, [R179] ;  /* 0x00000000b310783b */ /* 0x000fe20000004200 */
        /* <DEDUP_REMOVED lines=10> */
[----:B------:R-:W-:Y:S04]  /*12370*/  LDSM.16.MT88.4 R64, [R180+0x1000] ;  /* 0x00100000b440783b */ /* 0x000fe80000004200 */
[----:B------:R-:W-:Y:S04]  /*12380*/  LDSM.16.MT88.4 R80, [R180+0x1800] ;  /* 0x00180000b450783b */ /* 0x000fe80000004200 */
[----:B------:R-:W4:Y:S04]  /*12390*/  LDSM.16.MT88.4 R84, [R179+0x2000] ;  /* 0x00200000b354783b */ /* 0x000f280000004200 */
        /* <DEDUP_REMOVED lines=9> */
[----:B------:R-:W-:Y:S04]  /*12430*/  LDSM.16.MT88.4 R48, [R179+0x1800] ;  /* 0x00180000b330783b */ /* 0x000fe80000004200 */
[----:B------:R-:W-:Y:S04]  /*12440*/  LDSM.16.MT88.4 R88, [R181+0x2000] ;  /* 0x00200000b558783b */ /* 0x000fe80000004200 */
[----:B------:R-:W3:Y:S01]  /*12450*/  LDSM.16.MT88.4 R104, [R178+0x3000] ;  /* 0x00300000b268783b */ /* 0x000ee20000004200 */
[----:B--2---:R-:W-:-:S04]  /*12460*/  FFMA.FTZ R3, R7, c[0x0][0x2d0], -R0 ;  /* 0x0000b40007037a23 */ /* 0x004fc80000010800 */
[----:B------:R2:W5:Y:S02]  /*12470*/  MUFU.EX2 R4, R3 ;  /* 0x0000000300047308 */ /* 0x0005640000000800 */
[----:B--2---:R-:W-:Y:S01]  /*12480*/  FFMA.FTZ R3, R9, c[0x0][0x2d0], -R0 ;  /* 0x0000b40009037a23 */ /* 0x004fe20000010800 */
[----:B-----5:R-:W-:-:S05]  /*12490*/  F2FP.BF16.PACK_AB R9, R4, R6 ;  /* 0x000000060409723e */ /* 0x020fca00000010ff */
[----:B------:R2:W-:Y:S02]  /*124a0*/  MUFU.EX2 R116, R3 ;  /* 0x0000000300747308 */ /* 0x0005e40000000800 */
[----:B--2---:R-:W-:Y:S01]  /*124b0*/  FFMA.FTZ R3, R8, c[0x0][0x2d0], -R0 ;  /* 0x0000b40008037a23 */ /* 0x004fe20000010800 */
[----:B------:R-:W-:-:S05]  /*124c0*/  F2FP.BF16.PACK_AB R8, R108, R110 ;  /* 0x0000006e6c08723e */ /* 0x000fca00000010ff */
        /* <DEDUP_REMOVED lines=9> */
[----:B------:R-:W-:Y:S03]  /*12560*/  MUFU.EX2 R125, R3 ;  /* 0x00000003007d7308 */ /* 0x000fe60000000800 */
[C---:B------:R-:W-:Y:S05]  /*12570*/  HMMA.16816.F32.BF16 R144, R8.reuse, R16, RZ ;  /* 0x000000100890723c */ /* 0x040fea00000418ff */
[----:B------:R1:W2:Y:S03]  /*12580*/  MUFU.EX2 R203, R2 ;  /* 0x0000000200cb7308 */ /* 0x0002a60000000800 */
[C---:B------:R-:W-:Y:S08]  /*12590*/  HMMA.16816.F32.BF16 R16, R8.reuse, R18, RZ ;  /* 0x000000120810723c */ /* 0x040ff000000418ff */
[----:B------:R-:W-:Y:S01]  /*125a0*/  HMMA.16816.F32.BF16 R44, R8, R60, RZ ;  /* 0x0000003c082c723c */ /* 0x000fe200000418ff */
[----:B-1----:R-:W-:Y:S01]  /*125b0*/  FFMA.FTZ R2, R21, c[0x0][0x2d0], -R0 ;  /* 0x0000b40015027a23 */ /* 0x002fe20000010800 */
[----:B--2---:R-:W-:-:S06]  /*125c0*/  F2FP.BF16.PACK_AB R130, R203, R125 ;  /* 0x0000007dcb82723e */ /* 0x004fcc00000010ff */
[C---:B----4-:R-:W-:Y:S01]  /*125d0*/  HMMA.16816.F32.BF16 R76, R8.reuse, R84, RZ ;  /* 0x00000054084c723c */ /* 0x050fe200000418ff */
[----:B------:R1:W-:Y:S07]  /*125e0*/  MUFU.EX2 R3, R2 ;  /* 0x0000000200037308 */ /* 0x0003ee0000000800 */
[C---:B---3--:R-:W-:Y:S08]  /*125f0*/  HMMA.16816.F32.BF16 R100, R8.reuse, R104, RZ ;  /* 0x000000680864723c */ /* 0x048ff000000418ff */
[----:B------:R-:W-:Y:S01]  /*12600*/  HMMA.16816.F32.BF16 R104, R8, R106, RZ ;  /* 0x0000006a0868723c */ /* 0x000fe200000418ff */
[----:B-1----:R-:W-:-:S04]  /*12610*/  FFMA.FTZ R2, R20, c[0x0][0x2d0], -R0 ;  /* 0x0000b40014027a23 */ /* 0x002fc80000010800 */
[----:B------:R1:W2:Y:S02]  /*12620*/  MUFU.EX2 R117, R2 ;  /* 0x0000000200757308 */ /* 0x0002a40000000800 */
[--C-:B-1----:R-:W-:Y:S01]  /*12630*/  FFMA.FTZ R2, R22, c[0x0][0x2d0], -R0.reuse ;  /* 0x0000b40016027a23 */ /* 0x102fe20000010800 */
[----:B--2---:R-:W-:Y:S01]  /*12640*/  F2FP.BF16.PACK_AB R129, R117, R3 ;  /* 0x000000037581723e */ /* 0x004fe200000010ff */
[----:B------:R-:W-:Y:S01]  /*12650*/  FFMA.FTZ R0, R25, c[0x0][0x2d0], -R0 ;  /* 0x0000b40019007a23 */ /* 0x000fe20000010800 */
[C---:B------:R-:W-:Y:S03]  /*12660*/  HMMA.16816.F32.BF16 R20, R8.reuse, R28, RZ ;  /* 0x0000001c0814723c */ /* 0x040fe600000418ff */
[----:B------:R1:W-:Y:S05]  /*12670*/  MUFU.EX2 R126, R2 ;  /* 0x00000002007e7308 */ /* 0x0003ea0000000800 */
[C---:B------:R-:W-:Y:S03]  /*12680*/  HMMA.16816.F32.BF16 R24, R8.reuse, R30, RZ ;  /* 0x0000001e0818723c */ /* 0x040fe600000418ff */
[----:B------:R-:W2:Y:S05]  /*12690*/  MUFU.EX2 R202, R0 ;  /* 0x0000000000ca7308 */ /* 0x000eaa0000000800 */
[----:B------:R-:W-:Y:S01]  /*126a0*/  HMMA.16816.F32.BF16 R28, R8, R36, RZ ;  /* 0x00000024081c723c */ /* 0x000fe200000418ff */
[----:B-1----:R-:W-:-:S04]  /*126b0*/  FADD.FTZ R2, R6, R4 ;  /* 0x0000000406027221 */ /* 0x002fc80000010000 */
[----:B------:R-:W-:Y:S01]  /*126c0*/  FADD.FTZ R2, R116, R2 ;  /* 0x0000000274027221 */ /* 0x000fe20000010000 */
[----:B--2---:R-:W-:Y:S01]  /*126d0*/  F2FP.BF16.PACK_AB R131, R202, R126 ;  /* 0x0000007eca83723e */ /* 0x004fe200000010ff */
        /* <DEDUP_REMOVED lines=12> */
[C---:B------:R-:W-:Y:S03]  /*127a0*/  HMMA.16816.F32.BF16 R20, R128.reuse, R32, R20 ;  /* 0x000000208014723c */ /* 0x040fe60000041814 */
[----:B------:R-:W-:Y:S02]  /*127b0*/  FADD.FTZ R203, R203, R0 ;  /* 0x00000000cbcb7221 */ /* 0x000fe40000010000 */
[----:B------:R-:W-:Y:S02]  /*127c0*/  FADD.FTZ R0, R126, R2 ;  /* 0x000000027e007221 */ /* 0x000fe40000010000 */
[----:B------:R-:W-:Y:S01]  /*127d0*/  @P1 IMAD.HI.U32 R2, R225, c[0x0][0x2c8], RZ ;  /* 0x0000b200e1021a27 */ /* 0x000fe200078e00ff */
[----:B------:R-:W-:Y:S03]  /*127e0*/  HMMA.16816.F32.BF16 R24, R128, R34, R24 ;  /* 0x000000228018723c */ /* 0x000fe60000041818 */
[----:B------:R-:W-:Y:S01]  /*127f0*/  FADD.FTZ R202, R202, R0 ;  /* 0x00000000caca7221 */ /* 0x000fe20000010000 */
[----:B------:R-:W-:-:S02]  /*12800*/  MOV R0, R225 ;  /* 0x000000e100007202 */ /* 0x000fc40000000f00 */
[----:B------:R-:W-:Y:S02]  /*12810*/  @P1 SHF.R.U32.HI R0, RZ, c[0x0][0x2cc], R2 ;  /* 0x0000b300ff001a19 */ /* 0x000fe40000011602 */
[----:B------:R-:W-:Y:S02]  /*12820*/  HMMA.16816.F32.BF16 R32, R8, R38, RZ ;  /* 0x000000260820723c */ /* 0x000fe400000418ff */
[----:B------:R-:W-:-:S04]  /*12830*/  IADD3 R0, R0, R227, -R228 ;  /* 0x000000e300007210 */ /* 0x000fc80007ffe8e4 */
[----:B------:R-:W-:Y:S02]  /*12840*/  SHF.R.S32.HI R2, RZ, 0x1f, R0 ;  /* 0x0000001fff027819 */ /* 0x000fe40000011400 */
[----:B------:R-:W-:Y:S02]  /*12850*/  HMMA.16816.F32.BF16 R36, R8, R40, RZ ;  /* 0x000000280824723c */ /* 0x000fe400000418ff */
[----:B------:R-:W-:-:S04]  /*12860*/  LEA.HI R0, R2, R0, RZ, 0x5 ;  /* 0x0000000002007211 */ /* 0x000fc800078f28ff */
[----:B------:R-:W-:Y:S02]  /*12870*/  SHF.R.S32.HI R0, RZ, 0x5, R0 ;  /* 0x00000005ff007819 */ /* 0x000fe40000011400 */
[----:B------:R-:W-:Y:S02]  /*12880*/  HMMA.16816.F32.BF16 R40, R8, R42, RZ ;  /* 0x0000002a0828723c */ /* 0x000fe400000418ff */
[----:B------:R-:W-:-:S04]  /*12890*/  IMNMX R209, R210, R0, !PT ;  /* 0x00000000d2d17217 */ /* 0x000fc80007800200 */
[----:B------:R-:W-:Y:S02]  /*128a0*/  ISETP.GE.AND P0, PT, R195, R209, PT ;  /* 0x000000d1c300720c */ /* 0x000fe40003f06270 */
        /* <DEDUP_REMOVED lines=10> */
[----:B------:R-:W-:Y:S08]  /*12950*/  HMMA.16816.F32.BF16 R72, R8, R74, RZ ;  /* 0x0000004a0848723c */ /* 0x000ff000000418ff */
[C---:B------:R-:W-:Y:S08]  /*12960*/  HMMA.16816.F32.BF16 R144, R128.reuse, R140, R144 ;  /* 0x0000008c8090723c */ /* 0x040ff00000041890 */
        /* <DEDUP_REMOVED lines=44> */
[----:B------:R-:W-:Y:S03]  /*12c30*/  @!UPT UIADD3 URZ, URZ, URZ, URZ ;  /* 0x0000003f3f3ff290 */ /* 0x000fe6000fffe03f */
[----:B------:R-:W-:Y:S11]  /*12c40*/  @!P0 BRA `(.L_x_1399) ;  /* 0x0000270000008947 */ /* 0x000ff60003800000 */
[----:B------:R-:W-:Y:S02]  /*12c50*/  MOV R136, R5 ;  /* 0x0000000500887202 */ /* 0x000fe40000000f00 */
[----:B------:R-:W-:-:S07]  /*12c60*/  MOV R135, R134 ;  /* 0x0000008600877202 */ /* 0x000fce0000000f00 */
.L_x_1410:
        /* <DEDUP_REMOVED lines=12> */
[C---:B------:R-:W-:Y:S01]  /*12d30*/  IMAD.WIDE.U32 R2, R199.reuse, c[0x0][0x208], RZ ;  /* 0x00008200c7027a25 */ /* 0x040fe200078e00ff */
[----:B------:R-:W-:Y:S05]  /*12d40*/  SHF.R.S32.HI R0, RZ, 0x1f, R199 ;  /* 0x0000001fff007819 */ /* 0x000fea00000114c7 */
[----:B------:R-:W-:Y:S04]  /*12d50*/  IMAD R0, R0, c[0x0][0x208], RZ ;  /* 0x0000820000007a24 */ /* 0x000fe800078e02ff */
[----:B------:R-:W-:Y:S05]  /*12d60*/  IMAD R0, R199, c[0x0][0x20c], R0 ;  /* 0x00008300c7007a24 */ /* 0x000fea00078e0200 */
[----:B------:R-:W-:Y:S02]  /*12d70*/  IADD3 R3, R3, R0, RZ ;  /* 0x0000000003037210 */ /* 0x000fe40007ffe0ff */
[----:B------:R-:W-:Y:S03]  /*12d80*/  SHF.R.S32.HI R0, RZ, 0x1f, R196 ;  /* 0x0000001fff007819 */ /* 0x000fe600000114c4 */
        /* <DEDUP_REMOVED lines=9> */
.L_x_1496:
[----:B------:R-:W-:-:S05]  /*12e20*/  BRA.DIV ~URZ, `(.L_x_1403) ;  /* 0x0000b1827f007947 */ /* 0x000fca000b800000 */
[----:B----4-:R4:W3:Y:S02]  /*12e30*/  SHFL.IDX PT, R0, R5, RZ, 0x181f ;  /* 0x00181fff05007589 */ /* 0x0108e400000e0000 */
.L_x_1497:
        /* <DEDUP_REMOVED lines=20> */
.L_x_1401:
[----:B------:R-:W-:Y:S05]  /*12f80*/  BSYNC B0 ;  /* 0x0000000000007941 */ /* 0x000fea0003800000 */
.L_x_1400:
        /* <DEDUP_REMOVED lines=175> */
.L_x_1498:
[----:B------:R-:W-:-:S05]  /*13a80*/  BRA.DIV ~URZ, `(.L_x_1407) ;  /* 0x0000a5e27f007947 */ /* 0x000fca000b800000 */
[----:B-1----:R1:W3:Y:S02]  /*13a90*/  SHFL.IDX PT, R0, R5, RZ, 0x181f ;  /* 0x00181fff05007589 */ /* 0x0022e400000e0000 */
.L_x_1499:
        /* <DEDUP_REMOVED lines=20> */
.L_x_1405:
[----:B--234-:R-:W-:Y:S05]  /*13be0*/  BSYNC B0 ;  /* 0x0000000000007941 */ /* 0x01cfea0003800000 */
.L_x_1404:
[----:B-1----:R-:W-:Y:S01]  /*13bf0*/  IMAD.MOV.U32 R0, RZ, RZ, c[0x0][0x2c4] ;  /* 0x0000b100ff007624 */ /* 0x002fe200078e00ff */
[----:B------:R-:W0:Y:S01]  /*13c00*/  LDGDEPBAR ;  /* 0x00000000000079af */ /* 0x000e220000000000 */
[----:B------:R-:W-:Y:S03]  /*13c10*/  IMAD.IADD R4, R230, 0x1, R225 ;  /* 0x00000001e6047824 */ /* 0x000fe600078e02e1 */
[----:B------:R-:W-:Y:S11]  /*13c20*/  ISETP.NE.AND P0, PT, R0, 0x1, PT ;  /* 0x000000010000780c */ /* 0x000ff60003f05270 */
[----:B------:R-:W-:Y:S02]  /*13c30*/  @!UPT UIADD3 URZ, URZ, URZ, URZ ;  /* 0x0000003f3f3ff290 */ /* 0x000fe4000fffe03f */
[----:B------:R-:W-:Y:S05]  /*13c40*/  @P0 IMAD.HI.U32 R0, R4, c[0x0][0x2c8], RZ ;  /* 0x0000b20004000a27 */ /* 0x000fea00078e00ff */
[----:B------:R-:W-:Y:S02]  /*13c50*/  @P0 SHF.R.U32.HI R4, RZ, c[0x0][0x2cc], R0 ;  /* 0x0000b300ff040a19 */ /* 0x000fe40000011600 */
[----:B------:R-:W-:Y:S05]  /*13c60*/  MOV R0, 0x1 ;  /* 0x0000000100007802 */ /* 0x000fea0000000f00 */
[----:B------:R-:W-:Y:S05]  /*13c70*/  IMAD R0, R195, -0x20, R0 ;  /* 0xffffffe0c3007824 */ /* 0x000fea00078e0200 */
[----:B------:R-:W-:Y:S04]  /*13c80*/  IADD3 R0, R227, R0, -R229 ;  /* 0x00000000e3007210 */ /* 0x000fe80007ffe8e5 */
[----:B------:R-:W-:Y:S01]  /*13c90*/  IADD3 R5, R0, -R228, RZ ;  /* 0x800000e400057210 */ /* 0x000fe20007ffe0ff */
[----:B------:R-:W-:-:S05]  /*13ca0*/  BRA.DIV ~URZ, `(.L_x_1408) ;  /* 0x0000a4227f007947 */ /* 0x000fca000b800000 */
[----:B------:R1:W2:Y:S02]  /*13cb0*/  SHFL.IDX PT, R0, R4, RZ, 0x1c1f ;  /* 0x001c1fff04007589 */ /* 0x0002a400000e0000 */
.L_x_1500:
[----:B--2---:R-:W-:Y:S05]  /*13cc0*/  IMAD.IADD R0, R5, 0x1, R0 ;  /* 0x0000000105007824 */ /* 0x004fea00078e0200 */
[C---:B------:R-:W-:Y:S02]  /*13cd0*/  ISETP.GT.AND P1, PT, R0.reuse, RZ, PT ;  /* 0x000000ff0000720c */ /* 0x040fe40003f24270 */
[C---:B------:R-:W-:Y:S02]  /*13ce0*/  ISETP.GT.AND P0, PT, R0.reuse, 0x1, PT ;  /* 0x000000010000780c */ /* 0x040fe40003f04270 */
[C---:B------:R-:W-:Y:S02]  /*13cf0*/  ISETP.GT.AND P3, PT, R0.reuse, 0x8, PT ;  /* 0x000000080000780c */ /* 0x040fe40003f64270 */
[----:B------:R-:W-:Y:S02]  /*13d00*/  ISETP.GT.AND P5, PT, R0, 0x9, PT ;  /* 0x000000090000780c */ /* 0x000fe40003fa4270 */
[----:B------:R-:W-:Y:S02]  /*13d10*/  FSEL R6, R172, -INF , P1 ;  /* 0xff800000ac067808 */ /* 0x000fe40000800000 */
[C---:B------:R-:W-:Y:S02]  /*13d20*/  ISETP.GT.AND P4, PT, R0.reuse, 0x10, PT ;  /* 0x000000100000780c */ /* 0x040fe40003f84270 */
[----:B------:R-:W-:Y:S02]  /*13d30*/  FSEL R17, R161, -INF , P0 ;  /* 0xff800000a1117808 */ /* 0x000fe40000000000 */
[C---:B------:R-:W-:Y:S02]  /*13d40*/  ISETP.GT.AND P2, PT, R0.reuse, 0x11, PT ;  /* 0x000000110000780c */ /* 0x040fe40003f44270 */
[C---:B------:R-:W-:Y:S02]  /*13d50*/  ISETP.GT.AND P1, PT, R0.reuse, 0x18, PT ;  /* 0x000000180000780c */ /* 0x040fe40003f24270 */
[----:B------:R-:W-:Y:S02]  /*13d60*/  ISETP.GT.AND P0, PT, R0, 0x19, PT ;  /* 0x000000190000780c */ /* 0x000fe40003f04270 */
[----:B------:R-:W-:Y:S02]  /*13d70*/  FSEL R16, R160, -INF , P3 ;  /* 0xff800000a0107808 */ /* 0x000fe40001800000 */
[----:B------:R-:W-:Y:S02]  /*13d80*/  FSEL R15, R134, -INF , P5 ;  /* 0xff800000860f7808 */ /* 0x000fe40002800000 */
[----:B------:R-:W-:Y:S02]  /*13d90*/  FSEL R14, R10, -INF , P4 ;  /* 0xff8000000a0e7808 */ /* 0x000fe40002000000 */
[----:B------:R-:W-:Y:S02]  /*13da0*/  FSEL R13, R9, -INF , P2 ;  /* 0xff800000090d7808 */ /* 0x000fe40001000000 */
[----:B------:R-:W-:Y:S02]  /*13db0*/  FSEL R12, R8, -INF , P1 ;  /* 0xff800000080c7808 */ /* 0x000fe40000800000 */
[----:B------:R-:W-:Y:S01]  /*13dc0*/  FSEL R11, R11, -INF , P0 ;  /* 0xff8000000b0b7808 */ /* 0x000fe20000000000 */
[----:B------:R-:W-:-:S05]  /*13dd0*/  BRA.DIV ~URZ, `(.L_x_1409) ;  /* 0x0000a3527f007947 */ /* 0x000fca000b800000 */
[----:B------:R-:W2:Y:S02]  /*13de0*/  SHFL.IDX PT, R0, R4, 0x1, 0x1c1f ;  /* 0x003c1f0004007f89 */ /* 0x000ea400000e0000 */
        /* <DEDUP_REMOVED lines=24> */
[----:B------:R-:W-:Y:S05]  /*13f70*/  FMNMX.FTZ R0, R11, R0, !PT ;  /* 0x000000000b007209 */ /* 0x000fea0007810000 */
[----:B------:R-:W2:Y:S02]  /*13f80*/  SHFL.BFLY PT, R2, R0, 0x2, 0x1f ;  /* 0x0c401f0000027f89 */ /* 0x000ea400000e0000 */
[----:B--2---:R-:W-:Y:S05]  /*13f90*/  FMNMX.FTZ R0, R2, R0, !PT ;  /* 0x0000000002007209 */ /* 0x004fea0007810000 */
[----:B------:R-:W2:Y:S02]  /*13fa0*/  SHFL.BFLY PT, R2, R0, 0x1, 0x1f ;  /* 0x0c201f0000027f89 */ /* 0x000ea400000e0000 */
[----:B--2---:R-:W-:Y:S02]  /*13fb0*/  FMNMX.FTZ R134, R0, R2, !PT ;  /* 0x0000000200867209 */ /* 0x004fe40007810000 */
        /* <DEDUP_REMOVED lines=8> */
[----:B------:R-:W2:Y:S02]  /*14040*/  SHFL.BFLY PT, R2, R0, 0x2, 0x1f ;  /* 0x0c401f0000027f89 */ /* 0x000ea400000e0000 */
[----:B-12---:R-:W-:Y:S05]  /*14050*/  FMNMX.FTZ R4, R0, R2, !PT ;  /* 0x0000000200047209 */ /* 0x006fea0007810000 */
[----:B------:R1:W2:Y:S02]  /*14060*/  SHFL.BFLY PT, R0, R4, 0x1, 0x1f ;  /* 0x0c201f0004007f89 */ /* 0x0002a400000e0000 */
.L_x_1501:
        /* <DEDUP_REMOVED lines=10> */
[--C-:B------:R-:W-:Y:S02]  /*14110*/  FFMA.FTZ R170, R12, c[0x0][0x2d0], -R2.reuse ;  /* 0x0000b4000caa7a23 */ /* 0x100fe40000010802 */
[--C-:B------:R-:W-:Y:S01]  /*14120*/  FFMA.FTZ R17, R17, c[0x0][0x2d0], -R2.reuse ;  /* 0x0000b40011117a23 */ /* 0x100fe20000010802 */
[----:B------:R-:W-:Y:S01]  /*14130*/  MUFU.EX2 R12, R6 ;  /* 0x00000006000c7308 */ /* 0x000fe20000000800 */
[--C-:B------:R-:W-:Y:S02]  /*14140*/  FFMA.FTZ R169, R11, c[0x0][0x2d0], -R2.reuse ;  /* 0x0000b4000ba97a23 */ /* 0x100fe40000010802 */
[--C-:B-1----:R-:W-:Y:S02]  /*14150*/  FFMA.FTZ R4, R16, c[0x0][0x2d0], -R2.reuse ;  /* 0x0000b40010047a23 */ /* 0x102fe40000010802 */
[--C-:B------:R-:W-:Y:S02]  /*14160*/  FFMA.FTZ R172, R14, c[0x0][0x2d0], -R2.reuse ;  /* 0x0000b4000eac7a23 */ /* 0x100fe40000010802 */
[--C-:B------:R-:W-:Y:S02]  /*14170*/  FFMA.FTZ R15, R15, c[0x0][0x2d0], -R2.reuse ;  /* 0x0000b4000f0f7a23 */ /* 0x100fe40000010802 */
[----:B------:R-:W-:Y:S01]  /*14180*/  FFMA.FTZ R171, R13, c[0x0][0x2d0], -R2 ;  /* 0x0000b4000dab7a23 */ /* 0x000fe20000010802 */
[----:B------:R-:W-:Y:S10]  /*14190*/  MUFU.EX2 R0, R0 ;  /* 0x0000000000007308 */ /* 0x000ff40000000800 */
[----:B------:R-:W1:Y:S10]  /*141a0*/  MUFU.EX2 R11, R17 ;  /* 0x00000011000b7308 */ /* 0x000e740000000800 */
[----:B------:R2:W-:Y:S10]  /*141b0*/  MUFU.EX2 R13, R4 ;  /* 0x00000004000d7308 */ /* 0x0005f40000000800 */
[----:B------:R-:W3:Y:S01]  /*141c0*/  MUFU.EX2 R15, R15 ;  /* 0x0000000f000f7308 */ /* 0x000ee20000000800 */
[----:B--2---:R-:W-:Y:S05]  /*141d0*/  FMUL.FTZ R4, R3, c[0x0][0x2d0] ;  /* 0x0000b40003047a20 */ /* 0x004fea0000410000 */
[----:B------:R-:W-:Y:S05]  /*141e0*/  FSEL R4, R4, RZ, P0 ;  /* 0x000000ff04047208 */ /* 0x000fea0000000000 */
[----:B------:R-:W-:Y:S01]  /*141f0*/  FFMA.FTZ R135, R19, c[0x0][0x2d0], -R4 ;  /* 0x0000b40013877a23 */ /* 0x000fe20000010804 */
[----:B-1----:R-:W-:Y:S01]  /*14200*/  F2FP.BF16.PACK_AB R160, R11, R12 ;  /* 0x0000000c0ba0723e */ /* 0x002fe200000010ff */
[C---:B------:R-:W-:Y:S01]  /*14210*/  FFMA.FTZ R2, R0.reuse, R203, R12 ;  /* 0x000000cb00027223 */ /* 0x040fe2000001000c */
[----:B---3--:R-:W-:Y:S01]  /*14220*/  F2FP.BF16.PACK_AB R162, R15, R13 ;  /* 0x0000000d0fa2723e */ /* 0x008fe200000010ff */
[C---:B------:R-:W-:Y:S02]  /*14230*/  FMUL.FTZ R16, R0.reuse, R140 ;  /* 0x0000008c00107220 */ /* 0x040fe40000410000 */
[----:B------:R-:W-:Y:S01]  /*14240*/  FADD.FTZ R6, R11, R2 ;  /* 0x000000020b067221 */ /* 0x000fe20000010000 */
[----:B------:R-:W-:Y:S01]  /*14250*/  FSEL R2, R3, RZ, P0 ;  /* 0x000000ff03027208 */ /* 0x000fe20000000000 */
[----:B------:R-:W-:Y:S01]  /*14260*/  FMUL.FTZ R17, R0, R141 ;  /* 0x0000008d00117220 */ /* 0x000fe20000410000 */
[----:B------:R-:W-:Y:S01]  /*14270*/  ISETP.GT.AND P0, PT, R195, R209, PT ;  /* 0x000000d1c300720c */ /* 0x000fe20003f04270 */
[----:B------:R-:W-:Y:S01]  /*14280*/  FFMA.FTZ R11, R161, c[0x0][0x2d0], -R4 ;  /* 0x0000b400a10b7a23 */ /* 0x000fe20000010804 */
[----:B------:R-:W-:Y:S01]  /*14290*/  IADD3 R195, R195, -0x1, RZ ;  /* 0xffffffffc3c37810 */ /* 0x000fe20007ffe0ff */
[----:B------:R-:W-:Y:S02]  /*142a0*/  FADD.FTZ R2, -R2, R136 ;  /* 0x0000008802027221 */ /* 0x000fe40000010100 */
[--C-:B------:R-:W-:Y:S02]  /*142b0*/  FFMA.FTZ R136, R18, c[0x0][0x2d0], -R4.reuse ;  /* 0x0000b40012887a23 */ /* 0x100fe40000010804 */
[----:B------:R-:W-:Y:S02]  /*142c0*/  FMUL.FTZ R2, R2, c[0x0][0x2d0] ;  /* 0x0000b40002027a20 */ /* 0x000fe40000410000 */
[--C-:B------:R-:W-:Y:S01]  /*142d0*/  FFMA.FTZ R166, R10, c[0x0][0x2d0], -R4.reuse ;  /* 0x0000b4000aa67a23 */ /* 0x100fe20000010804 */
[----:B------:R-:W-:Y:S01]  /*142e0*/  MUFU.EX2 R173, R136 ;  /* 0x0000008800ad7308 */ /* 0x000fe20000000800 */
[--C-:B------:R-:W-:Y:S02]  /*142f0*/  FFMA.FTZ R165, R9, c[0x0][0x2d0], -R4.reuse ;  /* 0x0000b40009a57a23 */ /* 0x100fe40000010804 */
[--C-:B------:R-:W-:Y:S02]  /*14300*/  FFMA.FTZ R167, R8, c[0x0][0x2d0], -R4.reuse ;  /* 0x0000b40008a77a23 */ /* 0x100fe40000010804 */
[--C-:B------:R-:W-:Y:S02]  /*14310*/  FFMA.FTZ R5, R5, c[0x0][0x2d0], -R4.reuse ;  /* 0x0000b40005057a23 */ /* 0x100fe40000010804 */
[----:B------:R-:W-:Y:S02]  /*14320*/  FFMA.FTZ R168, R7, c[0x0][0x2d0], -R4 ;  /* 0x0000b40007a87a23 */ /* 0x000fe40000010804 */
[----:B------:R-:W-:Y:S01]  /*14330*/  FADD.FTZ R4, R13, R6 ;  /* 0x000000060d047221 */ /* 0x000fe20000010000 */
[----:B------:R-:W1:Y:S01]  /*14340*/  MUFU.EX2 R2, R2 ;  /* 0x0000000200027308 */ /* 0x000e620000000800 */
[C---:B------:R-:W-:Y:S02]  /*14350*/  FMUL.FTZ R13, R0.reuse, R145 ;  /* 0x00000091000d7220 */ /* 0x040fe40000410000 */
[----:B------:R-:W-:Y:S02]  /*14360*/  FADD.FTZ R164, R15, R4 ;  /* 0x000000040fa47221 */ /* 0x000fe40000010000 */
        /* <DEDUP_REMOVED lines=9> */
[----:B------:R3:W4:Y:S01]  /*14400*/  MUFU.EX2 R161, R5 ;  /* 0x0000000500a17308 */ /* 0x0007220000000800 */
[C---:B------:R-:W-:Y:S02]  /*14410*/  FMUL.FTZ R28, R0.reuse, R28 ;  /* 0x0000001c001c7220 */ /* 0x040fe40000410000 */
[----:B------:R-:W-:Y:S02]  /*14420*/  FMUL.FTZ R29, R0, R29 ;  /* 0x0000001d001d7220 */ /* 0x000fe40000410000 */
[C---:B-1----:R-:W-:Y:S02]  /*14430*/  FMUL.FTZ R18, R2.reuse, R142 ;  /* 0x0000008e02127220 */ /* 0x042fe40000410000 */
[C---:B------:R-:W-:Y:S02]  /*14440*/  FMUL.FTZ R19, R2.reuse, R143 ;  /* 0x0000008f02137220 */ /* 0x040fe40000410000 */
[----:B------:R-:W1:Y:S01]  /*14450*/  LDSM.16.MT88.4 R140, [R178] ;  /* 0x00000000b28c783b */ /* 0x000e620000004200 */
[C---:B------:R-:W-:Y:S01]  /*14460*/  FMUL.FTZ R14, R2.reuse, R146 ;  /* 0x00000092020e7220 */ /* 0x040fe20000410000 */
[----:B------:R-:W-:Y:S01]  /*14470*/  MUFU.EX2 R144, R170 ;  /* 0x000000aa00907308 */ /* 0x000fe20000000800 */
[C---:B------:R-:W-:Y:S02]  /*14480*/  FMUL.FTZ R6, R2.reuse, R154 ;  /* 0x0000009a02067220 */ /* 0x040fe40000410000 */
[C---:B------:R-:W-:Y:S02]  /*14490*/  FMUL.FTZ R7, R2.reuse, R155 ;  /* 0x0000009b02077220 */ /* 0x040fe40000410000 */
[C---:B------:R-:W-:Y:S02]  /*144a0*/  FMUL.FTZ R10, R2.reuse, R150 ;  /* 0x00000096020a7220 */ /* 0x040fe40000410000 */
[C---:B--2---:R-:W-:Y:S02]  /*144b0*/  FMUL.FTZ R11, R2.reuse, R151 ;  /* 0x00000097020b7220 */ /* 0x044fe40000410000 */
[C---:B------:R-:W-:Y:S01]  /*144c0*/  FMUL.FTZ R15, R2.reuse, R147 ;  /* 0x00000093020f7220 */ /* 0x040fe20000410000 */
[----:B------:R-:W2:Y:S01]  /*144d0*/  MUFU.EX2 R146, R135 ;  /* 0x0000008700927308 */ /* 0x000ea20000000800 */
[----:B------:R-:W-:Y:S01]  /*144e0*/  FMUL.FTZ R22, R2, R22 ;  /* 0x0000001602167220 */ /* 0x000fe20000410000 */
[----:B------:R-:W-:Y:S01]  /*144f0*/  LDSM.16.MT88.4 R148, [R178+0x800] ;  /* 0x00080000b294783b */ /* 0x000fe20000004200 */
[----:B---3--:R-:W-:Y:S02]  /*14500*/  FMUL.FTZ R5, R0, R153 ;  /* 0x0000009900057220 */ /* 0x008fe40000410000 */
[----:B----4-:R-:W-:Y:S01]  /*14510*/  FFMA.FTZ R145, R2, R202, R161 ;  /* 0x000000ca02917223 */ /* 0x010fe200000100a1 */
[----:B------:R-:W-:Y:S01]  /*14520*/  F2FP.BF16.PACK_AB R161, R152, R161 ;  /* 0x000000a198a1723e */ /* 0x000fe200000010ff */
[C---:B------:R-:W-:Y:S02]  /*14530*/  FMUL.FTZ R23, R2.reuse, R23 ;  /* 0x0000001702177220 */ /* 0x040fe40000410000 */
[C---:B------:R-:W-:Y:S01]  /*14540*/  FMUL.FTZ R26, R2.reuse, R26 ;  /* 0x0000001a021a7220 */ /* 0x040fe20000410000 */
[----:B------:R-:W-:Y:S01]  /*14550*/  MUFU.EX2 R135, R172 ;  /* 0x000000ac00877308 */ /* 0x000fe20000000800 */
[C---:B------:R-:W-:Y:S02]  /*14560*/  FMUL.FTZ R27, R2.reuse, R27 ;  /* 0x0000001b021b7220 */ /* 0x040fe40000410000 */
[C---:B------:R-:W-:Y:S02]  /*14570*/  FMUL.FTZ R30, R2.reuse, R30 ;  /* 0x0000001e021e7220 */ /* 0x040fe40000410000 */
[----:B------:R-:W-:Y:S02]  /*14580*/  FMUL.FTZ R31, R2, R31 ;  /* 0x0000001f021f7220 */ /* 0x000fe40000410000 */
[C---:B------:R-:W-:Y:S02]  /*14590*/  FMUL.FTZ R32, R0.reuse, R32 ;  /* 0x0000002000207220 */ /* 0x040fe40000410000 */
[----:B------:R-:W-:Y:S01]  /*145a0*/  FMUL.FTZ R33, R0, R33 ;  /* 0x0000002100217220 */ /* 0x000fe20000410000 */
[----:B------:R-:W3:Y:S01]  /*145b0*/  MUFU.EX2 R136, R169 ;  /* 0x000000a900887308 */ /* 0x000ee20000000800 */
[C---:B------:R-:W-:Y:S02]  /*145c0*/  FMUL.FTZ R34, R2.reuse, R34 ;  /* 0x0000002202227220 */ /* 0x040fe40000410000 */
[----:B------:R-:W-:Y:S01]  /*145d0*/  FMUL.FTZ R35, R2, R35 ;  /* 0x0000002302237220 */ /* 0x000fe20000410000 */
[----:B--2---:R-:W-:Y:S01]  /*145e0*/  F2FP.BF16.PACK_AB R163, R173, R146 ;  /* 0x00000092ada3723e */ /* 0x004fe200000010ff */
[C---:B------:R-:W-:Y:S02]  /*145f0*/  FMUL.FTZ R36, R0.reuse, R36 ;  /* 0x0000002400247220 */ /* 0x040fe40000410000 */
[----:B------:R-:W-:Y:S02]  /*14600*/  FMUL.FTZ R37, R0, R37 ;  /* 0x0000002500257220 */ /* 0x000fe40000410000 */
[C---:B------:R-:W-:Y:S01]  /*14610*/  FMUL.FTZ R38, R2.reuse, R38 ;  /* 0x0000002602267220 */ /* 0x040fe20000410000 */
[----:B------:R3:W-:Y:S01]  /*14620*/  MUFU.EX2 R170, R166 ;  /* 0x000000a600aa7308 */ /* 0x0007e20000000800 */
[C---:B-1----:R-:W-:Y:S05]  /*14630*/  HMMA.16816.F32.BF16 R4, R160.reuse, R140, R4 ;  /* 0x0000008ca004723c */ /* 0x042fea0000041804 */
[----:B------:R-:W-:Y:S02]  /*14640*/  FMUL.FTZ R39, R2, R39 ;  /* 0x0000002702277220 */ /* 0x000fe40000410000 */
[C---:B------:R-:W-:Y:S01]  /*14650*/  FMUL.FTZ R40, R0.reuse, R40 ;  /* 0x0000002800287220 */ /* 0x040fe20000410000 */
[C---:B------:R-:W-:Y:S01]  /*14660*/  HMMA.16816.F32.BF16 R8, R160.reuse, R142, R8 ;  /* 0x0000008ea008723c */ /* 0x040fe20000041808 */
[----:B------:R-:W1:Y:S01]  /*14670*/  LDSM.16.MT88.4 R140, [R179] ;  /* 0x00000000b38c783b */ /* 0x000e620000004200 */
[----:B------:R-:W2:Y:S02]  /*14680*/  MUFU.EX2 R169, R165 ;  /* 0x000000a500a97308 */ /* 0x000ea40000000800 */
[----:B------:R-:W-:Y:S02]  /*14690*/  FMUL.FTZ R41, R0, R41 ;  /* 0x0000002900297220 */ /* 0x000fe40000410000 */
[C---:B------:R-:W-:Y:S02]  /*146a0*/  FMUL.FTZ R42, R2.reuse, R42 ;  /* 0x0000002a022a7220 */ /* 0x040fe40000410000 */
[----:B------:R-:W-:Y:S04]  /*146b0*/  FMUL.FTZ R43, R2, R43 ;  /* 0x0000002b022b7220 */ /* 0x000fe80000410000 */
[C---:B------:R-:W-:Y:S02]  /*146c0*/  FMUL.FTZ R44, R0.reuse, R44 ;  /* 0x0000002c002c7220 */ /* 0x040fe40000410000 */
[----:B------:R-:W-:Y:S01]  /*146d0*/  FMUL.FTZ R45, R0, R45 ;  /* 0x0000002d002d7220 */ /* 0x000fe20000410000 */
[----:B---3--:R-:W-:Y:S01]  /*146e0*/  F2FP.BF16.PACK_AB R166, R136, R144 ;  /* 0x0000009088a6723e */ /* 0x008fe200000010ff */
[C---:B------:R-:W-:Y:S02]  /*146f0*/  FMUL.FTZ R46, R2.reuse, R46 ;  /* 0x0000002e022e7220 */ /* 0x040fe40000410000 */
[----:B------:R-:W-:Y:S02]  /*14700*/  FMUL.FTZ R47, R2, R47 ;  /* 0x0000002f022f7220 */ /* 0x000fe40000410000 */
[C---:B------:R-:W-:Y:S02]  /*14710*/  FMUL.FTZ R48, R0.reuse, R48 ;  /* 0x0000003000307220 */ /* 0x040fe40000410000 */
[----:B------:R-:W-:Y:S02]  /*14720*/  FMUL.FTZ R49, R0, R49 ;  /* 0x0000003100317220 */ /* 0x000fe40000410000 */
[C---:B------:R-:W-:Y:S02]  /*14730*/  FMUL.FTZ R50, R2.reuse, R50 ;  /* 0x0000003202327220 */ /* 0x040fe40000410000 */
[----:B------:R-:W-:Y:S01]  /*14740*/  FMUL.FTZ R51, R2, R51 ;  /* 0x0000003302337220 */ /* 0x000fe20000410000 */
[----:B--2---:R-:W-:Y:S01]  /*14750*/  F2FP.BF16.PACK_AB R165, R169, R170 ;  /* 0x000000aaa9a5723e */ /* 0x004fe200000010ff */
        /* <DEDUP_REMOVED lines=81> */
[C---:B------:R-:W-:Y:S02]  /*14c70*/  FMUL.FTZ R123, R2.reuse, R123 ;  /* 0x0000007b027b7220 */ /* 0x040fe40000410000 */
[C---:B------:R-:W-:Y:S01]  /*14c80*/  FMUL.FTZ R126, R2.reuse, R126 ;  /* 0x0000007e027e7220 */ /* 0x040fe20000410000 */
[C---:B------:R-:W-:Y:S01]  /*14c90*/  HMMA.16816.F32.BF16 R40, R160.reuse, R142, R40 ;  /* 0x0000008ea028723c */ /* 0x040fe20000041828 */
[----:B------:R-:W1:Y:S03]  /*14ca0*/  LDSM.16.MT88.4 R140, [R179+0x1000] ;  /* 0x00100000b38c783b */ /* 0x000e660000004200 */
[C---:B------:R-:W-:Y:S02]  /*14cb0*/  FMUL.FTZ R127, R2.reuse, R127 ;  /* 0x0000007f027f7220 */ /* 0x040fe40000410000 */
[C---:B------:R-:W-:Y:S02]  /*14cc0*/  FMUL.FTZ R130, R2.reuse, R130 ;  /* 0x0000008202827220 */ /* 0x040fe40000410000 */
[----:B------:R-:W-:Y:S02]  /*14cd0*/  FMUL.FTZ R131, R2, R131 ;  /* 0x0000008302837220 */ /* 0x000fe40000410000 */
[----:B------:R-:W2:Y:S02]  /*14ce0*/  MUFU.EX2 R2, R171 ;  /* 0x000000ab00027308 */ /* 0x000ea40000000800 */
[C---:B------:R-:W-:Y:S02]  /*14cf0*/  FMUL.FTZ R124, R0.reuse, R124 ;  /* 0x0000007c007c7220 */ /* 0x040fe40000410000 */
[C---:B------:R-:W-:Y:S02]  /*14d00*/  FMUL.FTZ R125, R0.reuse, R125 ;  /* 0x0000007d007d7220 */ /* 0x040fe40000410000 */
[C---:B------:R-:W-:Y:S02]  /*14d10*/  FMUL.FTZ R128, R0.reuse, R128 ;  /* 0x0000008000807220 */ /* 0x040fe40000410000 */
[----:B------:R-:W-:Y:S02]  /*14d20*/  FMUL.FTZ R129, R0, R129 ;  /* 0x0000008100817220 */ /* 0x000fe40000410000 */
[----:B------:R-:W-:Y:S01]  /*14d30*/  FADD.FTZ R0, R135, R164 ;  /* 0x000000a487007221 */ /* 0x000fe20000010000 */
[C---:B--2---:R-:W-:Y:S03]  /*14d40*/  F2FP.BF16.PACK_AB R164, R2.reuse, R135 ;  /* 0x0000008702a4723e */ /* 0x044fe600000010ff */
[----:B------:R-:W-:Y:S01]  /*14d50*/  FADD.FTZ R0, R2, R0 ;  /* 0x0000000002007221 */ /* 0x000fe20000010000 */
[----:B------:R-:W-:Y:S01]  /*14d60*/  MUFU.EX2 R135, R168 ;  /* 0x000000a800877308 */ /* 0x000fe20000000800 */
[----:B------:R-:W-:Y:S02]  /*14d70*/  FADD.FTZ R2, R152, R145 ;  /* 0x0000009198027221 */ /* 0x000fe40000010000 */
[----:B------:R-:W-:Y:S01]  /*14d80*/  FADD.FTZ R0, R144, R0 ;  /* 0x0000000090007221 */ /* 0x000fe20000010000 */
[C---:B-1----:R-:W-:Y:S03]  /*14d90*/  HMMA.16816.F32.BF16 R44, R160.reuse, R140, R44 ;  /* 0x0000008ca02c723c */ /* 0x042fe6000004182c */
[----:B------:R-:W-:Y:S01]  /*14da0*/  FADD.FTZ R203, R136, R0 ;  /* 0x0000000088cb7221 */ /* 0x000fe20000010000 */
[-C--:B------:R-:W-:Y:S01]  /*14db0*/  MOV R136, R3.reuse ;  /* 0x0000000300887202 */ /* 0x080fe20000000f00 */
[----:B------:R-:W-:Y:S03]  /*14dc0*/  FADD.FTZ R0, R146, R2 ;  /* 0x0000000292007221 */ /* 0x000fe60000010000 */
[C---:B------:R-:W-:Y:S01]  /*14dd0*/  HMMA.16816.F32.BF16 R48, R160.reuse, R142, R48 ;  /* 0x0000008ea030723c */ /* 0x040fe20000041830 */
[----:B------:R-:W1:Y:S03]  /*14de0*/  LDSM.16.MT88.4 R140, [R181+0x1000] ;  /* 0x00100000b58c783b */ /* 0x000e660000004200 */
        /* <DEDUP_REMOVED lines=86> */
.L_x_1399:
[----:B------:R-:W-:-:S13]  /*15350*/  ISETP.GE.AND P0, PT, R195, R210, PT ;  /* 0x000000d2c300720c */ /* 0x000fda0003f06270 */
[----:B------:R-:W-:Y:S05]  /*15360*/  @!P0 BRA `(.L_x_1411) ;  /* 0x0000230000008947 */ /* 0x000fea0003800000 */
[----:B------:R-:W-:Y:S02]  /*15370*/  MOV R136, R5 ;  /* 0x0000000500887202 */ /* 0x000fe40000000f00 */
[----:B------:R-:W-:Y:S02]  /*15380*/  MOV R135, R134 ;  /* 0x0000008600877202 */ /* 0x000fe40000000f00 */
.L_x_1418:
[----:B------:R-:W-:Y:S04]  /*15390*/  DEPBAR.LE SB0, 0x0 ;  /* 0x000080000000791a */ /* 0x000fe80000000000 */
[----:B------:R-:W-:Y:S01]  /*153a0*/  WARPSYNC 0xffffffff ;  /* 0xffffffff00007948 */ /* 0x000fe20003800000 */
[----:B------:R-:W-:Y:S01]  /*153b0*/  BAR.SYNC.DEFER_BLOCKING 0x0 ;  /* 0x0000000000007b1d */ /* 0x000fe20000010000 */
[----:B------:R-:W-:Y:S01]  /*153c0*/  SHF.R.S32.HI R0, RZ, 0x1f, R199 ;  /* 0x0000001fff007819 */ /* 0x000fe200000114c7 */
[C---:B------:R-:W-:Y:S01]  /*153d0*/  IMAD.WIDE.U32 R2, R199.reuse, c[0x0][0x208], RZ ;  /* 0x00008200c7027a25 */ /* 0x040fe200078e00ff */
[----:B------:R-:W-:Y:S03]  /*153e0*/  SHF.R.S32.HI R4, RZ, 0x1f, R196 ;  /* 0x0000001fff047819 */ /* 0x000fe600000114c4 */
[----:B------:R-:W-:Y:S02]  /*153f0*/  IMAD R0, R0, c[0x0][0x208], RZ ;  /* 0x0000820000007a24 */ /* 0x000fe400078e02ff */
[----:B------:R-:W-:Y:S02]  /*15400*/  IMAD R4, R4, c[0x0][0x218], RZ ;  /* 0x0000860004047a24 */ /* 0x000fe400078e02ff */
[----:B------:R-:W-:Y:S02]  /*15410*/  IMAD R0, R199, c[0x0][0x20c], R0 ;  /* 0x00008300c7007a24 */ /* 0x000fe400078e0200 */
[C---:B------:R-:W-:Y:S03]  /*15420*/  IMAD R4, R196.reuse, c[0x0][0x21c], R4 ;  /* 0x00008700c4047a24 */ /* 0x040fe600078e0204 */
        /* <DEDUP_REMOVED lines=14> */
.L_x_1502:
[C---:B--23--:R-:W-:Y:S01]  /*15510*/  HMMA.16816.F32.BF16 R4, R16.reuse, R8, RZ ;  /* 0x000000081004723c */ /* 0x04cfe200000418ff */
[----:B------:R-:W2:Y:S01]  /*15520*/  SHFL.IDX PT, R2, R134, RZ, 0x181f ;  /* 0x00181fff86027589 */ /* 0x000ea200000e0000 */
[----:B------:R-:W-:Y:S01]  /*15530*/  BSSY B0, `(.L_x_1413) ;  /* 0x00000d0000007945 */ /* 0x000fe20003800000 */
[C---:B------:R-:W-:Y:S02]  /*15540*/  ISETP.GE.AND P3, PT, R132.reuse, c[0x0][0x1d4], PT ;  /* 0x0000750084007a0c */ /* 0x040fe40003f66270 */
        /* <DEDUP_REMOVED lines=13> */
[C---:B------:R-:W-:Y:S01]  /*15620*/  ISETP.GE.AND P1, PT, R198.reuse, c[0x0][0x1d4], PT ;  /* 0x00007500c6007a0c */ /* 0x040fe20003f26270 */
[C---:B------:R-:W-:Y:S02]  /*15630*/  HMMA.16816.F32.BF16 R8, R164.reuse, R170, R8 ;  /* 0x000000aaa408723c */ /* 0x040fe40000041808 */
[----:B------:R2:W-:Y:S06]  /*15640*/  LDGSTS.E.BYPASS.LTC128B.128 [R215+0x9080], [R162.64], !P2 ;  /* 0x09080000a2d77fae */ /* 0x0005ec000d101d48 */
[C---:B------:R-:W-:Y:S08]  /*15650*/  HMMA.16816.F32.BF16 R12, R164.reuse, R172, R12 ;  /* 0x000000aca40c723c */ /* 0x040ff0000004180c */
[----:B------:R-:W-:Y:S04]  /*15660*/  HMMA.16816.F32.BF16 R16, R164, R174, R16 ;  /* 0x000000aea410723c */ /* 0x000fe80000041810 */
[C---:B-1----:R-:W-:Y:S04]  /*15670*/  LEA R160, P0, R197.reuse, R2, 0x1 ;  /* 0x00000002c5a07211 */ /* 0x042fe800078008ff */
[----:B------:R-:W-:Y:S04]  /*15680*/  LEA.HI.X R161, R197, R0, R206, 0x1, P0 ;  /* 0x00000000c5a17211 */ /* 0x000fe800000f0cce */
[C---:B------:R-:W-:Y:S01]  /*15690*/  LEA R2, P0, R198.reuse, R2, 0x1 ;  /* 0x00000002c6027211 */ /* 0x040fe200078008ff */
[----:B------:R2:W-:Y:S03]  /*156a0*/  LDGSTS.E.BYPASS.LTC128B.128 [R215+0xa080], [R160.64], !P4 ;  /* 0x0a080000a0d77fae */ /* 0x0005e6000e101d48 */
[----:B------:R-:W-:Y:S02]  /*156b0*/  LEA.HI.X R3, R198, R0, R205, 0x1, P0 ;  /* 0x00000000c6037211 */ /* 0x000fe400000f0ccd */
[----:B------:R-:W-:Y:S03]  /*156c0*/  ISETP.GT.AND P0, PT, R195, R210, PT ;  /* 0x000000d2c300720c */ /* 0x000fe60003f04270 */
[----:B------:R1:W-:Y:S06]  /*156d0*/  LDGSTS.E.BYPASS.LTC128B.128 [R215+0xb080], [R2.64], !P1 ;  /* 0x0b08000002d77fae */ /* 0x0003ec000c901d48 */
[----:B------:R-:W-:Y:S06]  /*156e0*/  LDSM.16.M88.4 R168, [R176] ;  /* 0x00000000b0a8783b */ /* 0x000fec0000000200 */
[----:B------:R-:W-:Y:S06]  /*156f0*/  LDSM.16.M88.4 R164, [R176+0x800] ;  /* 0x00080000b0a4783b */ /* 0x000fec0000000200 */
[----:B------:R-:W-:Y:S06]  /*15700*/  LDSM.16.M88.4 R172, [R159+-0x3000] ;  /* 0xffd000009fac783b */ /* 0x000fec0000000200 */
[----:B--2---:R-:W2:Y:S06]  /*15710*/  LDSM.16.M88.4 R160, [R185] ;  /* 0x00000000b9a0783b */ /* 0x004eac0000000200 */
[----:B------:R-:W0:Y:S01]  /*15720*/  LDGDEPBAR ;  /* 0x00000000000079af */ /* 0x000e220000000000 */
[C---:B--2---:R-:W-:Y:S08]  /*15730*/  HMMA.16816.F32.BF16 R4, R160.reuse, R168, R4 ;  /* 0x000000a8a004723c */ /* 0x044ff00000041804 */
[C---:B------:R-:W-:Y:S01]  /*15740*/  HMMA.16816.F32.BF16 R8, R160.reuse, R170, R8 ;  /* 0x000000aaa008723c */ /* 0x040fe20000041808 */
[----:B------:R-:W2:Y:S07]  /*15750*/  LDSM.16.M88.4 R168, [R184] ;  /* 0x00000000b8a8783b */ /* 0x000eae0000000200 */
[C---:B------:R-:W-:Y:S08]  /*15760*/  HMMA.16816.F32.BF16 R12, R160.reuse, R164, R12 ;  /* 0x000000a4a00c723c */ /* 0x040ff0000004180c */
[----:B------:R-:W-:Y:S01]  /*15770*/  HMMA.16816.F32.BF16 R16, R160, R166, R16 ;  /* 0x000000a6a010723c */ /* 0x000fe20000041810 */
[----:B------:R-:W3:Y:S06]  /*15780*/  LDSM.16.M88.4 R160, [R159+-0x2800] ;  /* 0xffd800009fa0783b */ /* 0x000eec0000000200 */
[----:B------:R-:W-:Y:S01]  /*15790*/  LDSM.16.M88.4 R164, [R182+0x4000] ;  /* 0x00400000b6a4783b */ /* 0x000fe20000000200 */
[C---:B--2---:R-:W-:Y:S08]  /*157a0*/  HMMA.16816.F32.BF16 R4, R168.reuse, R172, R4 ;  /* 0x000000aca804723c */ /* 0x044ff00000041804 */
[C---:B------:R-:W-:Y:S01]  /*157b0*/  HMMA.16816.F32.BF16 R8, R168.reuse, R174, R8 ;  /* 0x000000aea808723c */ /* 0x040fe20000041808 */
[----:B------:R-:W2:Y:S07]  /*157c0*/  LDSM.16.M88.4 R172, [R177+0x1000] ;  /* 0x00100000b1ac783b */ /* 0x000eae0000000200 */
[C---:B---3--:R-:W-:Y:S08]  /*157d0*/  HMMA.16816.F32.BF16 R12, R168.reuse, R160, R12 ;  /* 0x000000a0a80c723c */ /* 0x048ff0000004180c */
[----:B------:R-:W-:Y:S01]  /*157e0*/  HMMA.16816.F32.BF16 R16, R168, R162, R16 ;  /* 0x000000a2a810723c */ /* 0x000fe20000041810 */
[----:B------:R-:W3:Y:S06]  /*157f0*/  LDSM.16.M88.4 R160, [R177+0x1800] ;  /* 0x00180000b1a0783b */ /* 0x000eec0000000200 */
[----:B------:R-:W-:Y:S01]  /*15800*/  LDSM.16.M88.4 R168, [R183+0x4000] ;  /* 0x00400000b7a8783b */ /* 0x000fe20000000200 */
[C---:B--2---:R-:W-:Y:S08]  /*15810*/  HMMA.16816.F32.BF16 R4, R164.reuse, R172, R4 ;  /* 0x000000aca404723c */ /* 0x044ff00000041804 */
[C---:B------:R-:W-:Y:S01]  /*15820*/  HMMA.16816.F32.BF16 R8, R164.reuse, R174, R8 ;  /* 0x000000aea408723c */ /* 0x040fe20000041808 */
[----:B------:R-:W2:Y:S07]  /*15830*/  LDSM.16.M88.4 R172, [R189] ;  /* 0x00000000bdac783b */ /* 0x000eae0000000200 */
[C---:B---3--:R-:W-:Y:S08]  /*15840*/  HMMA.16816.F32.BF16 R12, R164.reuse, R160, R12 ;  /* 0x000000a0a40c723c */ /* 0x048ff0000004180c */
[----:B------:R-:W-:Y:S01]  /*15850*/  HMMA.16816.F32.BF16 R16, R164, R162, R16 ;  /* 0x000000a2a410723c */ /* 0x000fe20000041810 */
[----:B------:R-:W3:Y:S06]  /*15860*/  LDSM.16.M88.4 R160, [R188] ;  /* 0x00000000bca0783b */ /* 0x000eec0000000200 */
        /* <DEDUP_REMOVED lines=10> */
[----:B------:R-:W2:Y:S07]  /*15910*/  LDSM.16.M88.4 R172, [R159+-0x2000] ;  /* 0xffe000009fac783b */ /* 0x000eae0000000200 */
[C---:B---3--:R-:W-:Y:S08]  /*15920*/  HMMA.16816.F32.BF16 R12, R164.reuse, R160, R12 ;  /* 0x000000a0a40c723c */ /* 0x048ff0000004180c */
        /* <DEDUP_REMOVED lines=57> */
[----:B------:R-:W3:Y:S01]  /*15cc0*/  LDSM.16.M88.4 R160, [R159+0x800] ;  /* 0x000800009fa0783b */ /* 0x000ee20000000200 */
[----:B------:R-:W-:Y:S05]  /*15cd0*/  DEPBAR.LE SB0, 0x0 ;  /* 0x000080000000791a */ /* 0x000fea0000000000 */
[----:B------:R-:W-:Y:S01]  /*15ce0*/  BAR.SYNC.DEFER_BLOCKING 0x0 ;  /* 0x0000000000007b1d */ /* 0x000fe20000010000 */
[C---:B--2---:R-:W-:Y:S08]  /*15cf0*/  HMMA.16816.F32.BF16 R4, R168.reuse, R172, R4 ;  /* 0x000000aca804723c */ /* 0x044ff00000041804 */
[C---:B------:R-:W-:Y:S08]  /*15d00*/  HMMA.16816.F32.BF16 R8, R168.reuse, R174, R8 ;  /* 0x000000aea808723c */ /* 0x040ff00000041808 */
[C---:B---3--:R-:W-:Y:S08]  /*15d10*/  HMMA.16816.F32.BF16 R12, R168.reuse, R160, R12 ;  /* 0x000000a0a80c723c */ /* 0x048ff0000004180c */
[----:B------:R-:W-:Y:S01]  /*15d20*/  FMUL.FTZ R0, R4, c[0x0][0x320] ;  /* 0x0000c80004007a20 */ /* 0x000fe20000410000 */
[----:B------:R-:W-:Y:S03]  /*15d30*/  HMMA.16816.F32.BF16 R16, R168, R162, R16 ;  /* 0x000000a2a810723c */ /* 0x000fe60000041810 */
[----:B------:R2:W3:Y:S02]  /*15d40*/  MUFU.TANH R172, R0 ;  /* 0x0000000000ac7308 */ /* 0x0004e40000002400 */
[----:B--2---:R-:W-:Y:S08]  /*15d50*/  FMUL.FTZ R0, R5, c[0x0][0x320] ;  /* 0x0000c80005007a20 */ /* 0x004ff00000410000 */
        /* <DEDUP_REMOVED lines=30> */
[----:B---34-:R-:W-:Y:S02]  /*15f40*/  IMAD.MOV.U32 R200, RZ, RZ, c[0x0][0x2b8] ;  /* 0x0000ae00ffc87624 */ /* 0x018fe400078e00ff */
[----:B------:R-:W-:Y:S02]  /*15f50*/  IMAD.MOV.U32 R196, RZ, RZ, RZ ;  /* 0x000000ffffc47224 */ /* 0x000fe400078e00ff */
[----:B-1----:R-:W-:Y:S01]  /*15f60*/  IMAD R2, R195, 0x20, R223 ;  /* 0x00000020c3027824 */ /* 0x002fe200078e02df */
[----:B------:R-:W-:Y:S04]  /*15f70*/  ISETP.NE.AND P5, PT, R200, 0x1, PT ;  /* 0x00000001c800780c */ /* 0x000fe80003fa5270 */
[----:B------:R-:W-:Y:S05]  /*15f80*/  IADD3 R2, R2, -0x20, R211 ;  /* 0xffffffe002027810 */ /* 0x000fea0007ffe0d3 */
[--C-:B--2---:R-:W-:Y:S04]  /*15f90*/  IMAD.MOV.U32 R0, RZ, RZ, R2.reuse ;  /* 0x000000ffff007224 */ /* 0x104fe800078e0002 */
        /* <DEDUP_REMOVED lines=24> */
.L_x_1503:
[----:B------:R-:W-:-:S05]  /*16120*/  BRA.DIV ~URZ, `(.L_x_1416) ;  /* 0x000084227f007947 */ /* 0x000fca000b800000 */
[----:B-1----:R1:W3:Y:S02]  /*16130*/  SHFL.IDX PT, R0, R5, RZ, 0x181f ;  /* 0x00181fff05007589 */ /* 0x0022e400000e0000 */
.L_x_1504:
[C---:B---3--:R-:W-:Y:S04]  /*16140*/  LEA R2, P0, R132.reuse, R0, 0x1 ;  /* 0x0000000084027211 */ /* 0x048fe800078008ff */
[----:B--2---:R-:W-:Y:S05]  /*16150*/  LEA.HI.X R3, R132, R4, R133, 0x1, P0 ;  /* 0x0000000484037211 */ /* 0x004fea00000f0c85 */
        /* <DEDUP_REMOVED lines=13> */
.L_x_1414:
[----:B---34-:R-:W-:Y:S05]  /*16230*/  BSYNC B0 ;  /* 0x0000000000007941 */ /* 0x018fea0003800000 */
.L_x_1413:
[----:B-1----:R-:W-:Y:S01]  /*16240*/  FMNMX.FTZ R2, R172, R135, !PT ;  /* 0x00000087ac027209 */ /* 0x002fe20007810000 */
[----:B------:R-:W0:Y:S01]  /*16250*/  LDGDEPBAR ;  /* 0x00000000000079af */ /* 0x000e220000000000 */
[----:B--2---:R-:W-:Y:S02]  /*16260*/  FMNMX.FTZ R0, R173, R136, !PT ;  /* 0x00000088ad007209 */ /* 0x004fe40007810000 */
        /* <DEDUP_REMOVED lines=22> */
.L_x_1505:
        /* <DEDUP_REMOVED lines=243> */
[----:B------:R-:W-:Y:S02]  /*17300*/  F2FP.BF16.PACK_AB R167, R135, R160 ;  /* 0x000000a087a7723e */ /* 0x000fe400000010ff */
        /* <DEDUP_REMOVED lines=54> */
.L_x_1411:
[----:B------:R-:W-:Y:S05]  /*17670*/  BRA.DIV ~URZ, `(.L_x_1419) ;  /* 0x000070427f007947 */ /* 0x000fea000b800000 */
[----:B------:R1:W2:Y:S02]  /*17680*/  SHFL.BFLY PT, R0, R203, 0x2, 0x1f ;  /* 0x0c401f00cb007f89 */ /* 0x0002a400000e0000 */
.L_x_1506:
[----:B--2---:R-:W-:Y:S01]  /*17690*/  FADD.FTZ R6, R0, R203 ;  /* 0x000000cb00067221 */ /* 0x004fe20000010000 */
[----:B------:R-:W-:Y:S05]  /*176a0*/  BRA.DIV ~URZ, `(.L_x_1420) ;  /* 0x000070627f007947 */ /* 0x000fea000b800000 */
[----:B------:R-:W2:Y:S02]  /*176b0*/  SHFL.BFLY PT, R0, R6, 0x1, 0x1f ;  /* 0x0c201f0006007f89 */ /* 0x000ea400000e0000 */
[----:B--2---:R-:W-:-:S02]  /*176c0*/  FADD.FTZ R6, R6, R0 ;  /* 0x0000000006067221 */ /* 0x004fc40000010000 */
[----:B------:R-:W2:Y:S02]  /*176d0*/  SHFL.BFLY PT, R0, R202, 0x2, 0x1f ;  /* 0x0c401f00ca007f89 */ /* 0x000ea400000e0000 */
[----:B--2---:R-:W-:-:S05]  /*176e0*/  FADD.FTZ R4, R0, R202 ;  /* 0x000000ca00047221 */ /* 0x004fca0000010000 */
[----:B------:R2:W3:Y:S02]  /*176f0*/  SHFL.BFLY PT, R3, R4, 0x1, 0x1f ;  /* 0x0c201f0004037f89 */ /* 0x0004e400000e0000 */
.L_x_1507:
        /* <DEDUP_REMOVED lines=148> */
.L_x_1316:
        /* <DEDUP_REMOVED lines=17> */
.L_x_1422:
[----:B------:R-:W-:Y:S05]  /*18150*/  BSYNC B0 ;  /* 0x0000000000007941 */ /* 0x000fea0003800000 */
.L_x_1421:
[----:B------:R-:W-:Y:S01]  /*18160*/  PRMT R0, R0, 0x9910, RZ ;  /* 0x0000991000007816 */ /* 0x000fe200000000ff */
[----:B------:R-:W-:Y:S01]  /*18170*/  BSSY B1, `(.L_x_1423) ;  /* 0x0000421000017945 */ /* 0x000fe20003800000 */
[----:B------:R-:W-:Y:S02]  /*18180*/  IMAD.MOV.U32 R92, RZ, RZ, R232 ;  /* 0x000000ffff5c7224 */ /* 0x000fe400078e00e8 */
        /* <DEDUP_REMOVED lines=140> */
[----:B------:R-:W-:-:S03]  /*18a50*/  IADD3 R4, P0, R231, c[0x0][0x500], RZ ;  /* 0x00014000e7047a10 */ /* 0x000fc60007f1e0ff */
[----:B------:R2:W5:Y:S01]  /*18a60*/  @P1 LDG.E R12, [R2.64] ;  /* 0x00000008020c1981 */ /* 0x000562000c1e1900 */
[----:B------:R-:W-:Y:S01]  /*18a70*/  IADD3.X R5, R236, c[0x0][0x504], RZ, P0, !PT ;  /* 0x00014100ec057a10 */ /* 0x000fe200007fe4ff */
        /* <DEDUP_REMOVED lines=9> */
.L_x_1425:
[----:B-----5:R-:W2:Y:S01]  /*18b10*/  LDL R93, [R1+0x40] ;  /* 0x00004000015d7983 */ /* 0x020ea20000100800 */
[----:B------:R-:W-:Y:S01]  /*18b20*/  IMAD.MOV.U32 R16, RZ, RZ, 0x368 ;  /* 0x00000368ff107424 */ /* 0x000fe200078e00ff */
[----:B------:R-:W-:Y:S01]  /*18b30*/  ISETP.GT.AND P2, PT, R3, 0x1, PT ;  /* 0x000000010300780c */ /* 0x000fe20003f44270 */
[----:B------:R-:W-:Y:S01]  /*18b40*/  IMAD R12, R12, c[0x0][0x4e8], RZ ;  /* 0x00013a000c0c7a24 */ /* 0x000fe200078e02ff */
[----:B------:R-:W-:-:S02]  /*18b50*/  ISETP.NE.U32.AND P0, PT, RZ, c[0x0][0x500], PT ;  /* 0x00014000ff007a0c */ /* 0x000fc40003f05070 */
[----:B------:R-:W-:Y:S02]  /*18b60*/  SEL R16, R16, 0x328, P2 ;  /* 0x0000032810107807 */ /* 0x000fe40001000000 */
[----:B------:R-:W-:Y:S02]  /*18b70*/  ISETP.NE.AND.EX P0, PT, RZ, c[0x0][0x504], PT, P0 ;  /* 0x00014100ff007a0c */ /* 0x000fe40003f05300 */
[----:B------:R-:W4:Y:S01]  /*18b80*/  LDC.64 R6, c[0x0][R16+0x170] ;  /* 0x00005c0010067b82 */ /* 0x000f220000000a00 */
[----:B---3--:R-:W-:Y:S02]  /*18b90*/  LOP3.LUT R4, R234, 0xffff, RZ, 0xc0, !PT ;  /* 0x0000ffffea047812 */ /* 0x008fe400078ec0ff */
[----:B------:R-:W-:Y:S02]  /*18ba0*/  SEL R0, R237, RZ, !P0 ;  /* 0x000000ffed007207 */ /* 0x000fe40004000000 */
[----:B------:R-:W-:Y:S02]  /*18bb0*/  SEL R5, R238, RZ, !P0 ;  /* 0x000000ffee057207 */ /* 0x000fe40004000000 */
[----:B------:R-:W-:Y:S01]  /*18bc0*/  SHF.R.S32.HI R19, RZ, 0x1f, R106 ;  /* 0x0000001fff137819 */ /* 0x000fe2000001146a */
[----:B------:R-:W3:Y:S03]  /*18bd0*/  LDC.64 R10, c[0x0][R16+0x168] ;  /* 0x00005a00100a7b82 */ /* 0x000ee60000000a00 */
[----:B------:R-:W-:-:S04]  /*18be0*/  LEA.HI R19, R19, R106, RZ, 0x5 ;  /* 0x0000006a13137211 */ /* 0x000fc800078f28ff */
[----:B------:R-:W-:Y:S01]  /*18bf0*/  LOP3.LUT R19, R19, 0xffffffe0, RZ, 0xc0, !PT ;  /* 0xffffffe013137812 */ /* 0x000fe200078ec0ff */
[----:B------:R-:W1:Y:S04]  /*18c00*/  LDC.64 R14, c[0x0][R16+0x178] ;  /* 0x00005e00100e7b82 */ /* 0x000e680000000a00 */
        /* <DEDUP_REMOVED lines=103> */
.L_x_1508:
[----:B------:R-:W-:Y:S05]  /*19280*/  BRA.DIV ~URZ, `(.L_x_1428) ;  /* 0x000055e27f007947 */ /* 0x000fea000b800000 */
[----:B------:R4:W2:Y:S02]  /*19290*/  SHFL.IDX PT, R0, R14, RZ, 0x181f ;  /* 0x00181fff0e007589 */ /* 0x0008a400000e0000 */
.L_x_1509:
[----:B------:R-:W-:Y:S01]  /*192a0*/  ISETP.GE.AND P0, PT, R5, R12, PT ;  /* 0x0000000c0500720c */ /* 0x000fe20003f06270 */
[----:B------:R-:W-:-:S12]  /*192b0*/  BSSY B0, `(.L_x_1429) ;  /* 0x0000012000007945 */ /* 0x000fd80003800000 */
[----:B------:R-:W-:Y:S05]  /*192c0*/  @P0 BRA `(.L_x_1430) ;  /* 0x0000010000000947 */ /* 0x000fea0003800000 */
[----:B------:R-:W-:Y:S02]  /*192d0*/  ISETP.GE.AND P3, PT, R132, c[0x0][0x3c8], PT ;  /* 0x0000f20084007a0c */ /* 0x000fe40003f66270 */
[----:B------:R-:W-:Y:S02]  /*192e0*/  ISETP.GE.AND P2, PT, R137, c[0x0][0x3c8], PT ;  /* 0x0000f20089007a0c */ /* 0x000fe40003f46270 */
[----:B------:R-:W-:Y:S02]  /*192f0*/  ISETP.GE.AND P1, PT, R197, c[0x0][0x3c8], PT ;  /* 0x0000f200c5007a0c */ /* 0x000fe40003f26270 */
[----:B------:R-:W-:-:S07]  /*19300*/  ISETP.GE.AND P0, PT, R198, c[0x0][0x3c8], PT ;  /* 0x0000f200c6007a0c */ /* 0x000fce0003f06270 */
[CC--:B--2---:R-:W-:Y:S02]  /*19310*/  @!P3 LEA R10, P4, R132.reuse, R0.reuse, 0x1 ;  /* 0x00000000840ab211 */ /* 0x0c4fe400078808ff */
        /* <DEDUP_REMOVED lines=11> */
.L_x_1430:
[----:B------:R-:W-:Y:S05]  /*193d0*/  BSYNC B0 ;  /* 0x0000000000007941 */ /* 0x000fea0003800000 */
.L_x_1429:
[----:B------:R-:W-:Y:S05]  /*193e0*/  BRA.DIV ~URZ, `(.L_x_1431) ;  /* 0x000054e27f007947 */ /* 0x000fea000b800000 */
[----:B---3--:R3:W4:Y:S04]  /*193f0*/  SHFL.IDX PT, R4, R13, 0x1, 0x181f ;  /* 0x00381f000d047f89 */ /* 0x00872800000e0000 */
[----:B--2---:R3:W2:Y:S02]  /*19400*/  SHFL.IDX PT, R0, R14, 0x1, 0x181f ;  /* 0x00381f000e007f89 */ /* 0x0046a400000e0000 */
.L_x_1510:
        /* <DEDUP_REMOVED lines=20> */
.L_x_1433:
[----:B------:R-:W-:Y:S05]  /*19550*/  BSYNC B0 ;  /* 0x0000000000007941 */ /* 0x000fea0003800000 */
.L_x_1432:
[----:B------:R-:W-:Y:S05]  /*19560*/  BRA.DIV ~URZ, `(.L_x_1434) ;  /* 0x000054227f007947 */ /* 0x000fea000b800000 */
[----:B----4-:R4:W3:Y:S02]  /*19570*/  SHFL.IDX PT, R4, R13, 0x2, 0x181f ;  /* 0x00581f000d047f89 */ /* 0x0108e400000e0000 */
.L_x_1511:
[----:B------:R-:W-:Y:S05]  /*19580*/  BRA.DIV ~URZ, `(.L_x_1435) ;  /* 0x000054727f007947 */ /* 0x000fea000b800000 */
[----:B--2---:R2:W4:Y:S02]  /*19590*/  SHFL.IDX PT, R0, R14, 0x2, 0x181f ;  /* 0x00581f000e007f89 */ /* 0x00452400000e0000 */
.L_x_1512:
        /* <DEDUP_REMOVED lines=8> */
[CC--:B----4-:R-:W-:Y:S02]  /*19620*/  @!P3 LEA R10, P4, R132.reuse, R0.reuse, 0x1 ;  /* 0x00000000840ab211 */ /* 0x0d0fe400078808ff */
        /* <DEDUP_REMOVED lines=11> */
.L_x_1437:
[----:B------:R-:W-:Y:S05]  /*196e0*/  BSYNC B0 ;  /* 0x0000000000007941 */ /* 0x000fea0003800000 */
.L_x_1436:
[----:B------:R-:W-:Y:S05]  /*196f0*/  BRA.DIV ~URZ, `(.L_x_1438) ;  /* 0x000053627f007947 */ /* 0x000fea000b800000 */
[----:B---3--:R3:W2:Y:S04]  /*19700*/  SHFL.IDX PT, R4, R13, 0x3, 0x181f ;  /* 0x00781f000d047f89 */ /* 0x0086a800000e0000 */
[----:B----4-:R3:W4:Y:S02]  /*19710*/  SHFL.IDX PT, R0, R14, 0x3, 0x181f ;  /* 0x00781f000e007f89 */ /* 0x01072400000e0000 */
.L_x_1513:
[----:B------:R-:W-:-:S04]  /*19720*/  IADD3 R2, R5, 0x60, RZ ;  /* 0x0000006005027810 */ /* 0x000fc80007ffe0ff */
[----:B------:R-:W-:-:S13]  /*19730*/  ISETP.GE.AND P0, PT, R2, R12, PT ;  /* 0x0000000c0200720c */ /* 0x000fda0003f06270 */
[----:B------:R-:W-:Y:S05]  /*19740*/  @P0 BRA `(.L_x_1439) ;  /* 0x00002c3000000947 */ /* 0x000fea0003800000 */
[----:B------:R-:W-:Y:S02]  /*19750*/  ISETP.GE.AND P2, PT, R132, c[0x0][0x3c8], PT ;  /* 0x0000f20084007a0c */ /* 0x000fe40003f46270 */
[----:B------:R-:W-:Y:S02]  /*19760*/  ISETP.GE.AND P1, PT, R137, c[0x0][0x3c8], PT ;  /* 0x0000f20089007a0c */ /* 0x000fe40003f26270 */
[----:B------:R-:W-:-:S09]  /*19770*/  ISETP.GE.AND P0, PT, R197, c[0x0][0x3c8], PT ;  /* 0x0000f200c5007a0c */ /* 0x000fd20003f06270 */
[CC--:B----4-:R-:W-:Y:S02]  /*19780*/  @!P2 LEA R8, P5, R132.reuse, R0.reuse, 0x1 ;  /* 0x000000008408a211 */ /* 0x0d0fe400078a08ff */
[-C--:B------:R-:W-:Y:S02]  /*19790*/  @!P1 LEA R6, P4, R201, R0.reuse, 0x1 ;  /* 0x00000000c9069211 */ /* 0x080fe400078808ff */
        /* <DEDUP_REMOVED lines=13> */
.L_x_1426:
        /* <DEDUP_REMOVED lines=33> */
.L_x_1514:
[----:B------:R-:W-:Y:S05]  /*19a80*/  BRA.DIV ~URZ, `(.L_x_1441) ;  /* 0x000051027f007947 */ /* 0x000fea000b800000 */
[----:B------:R3:W4:Y:S02]  /*19a90*/  SHFL.IDX PT, R0, R12, RZ, 0x1c1f ;  /* 0x001c1fff0c007589 */ /* 0x00072400000e0000 */
.L_x_1515:
        /* <DEDUP_REMOVED lines=8> */
[C---:B------:R-:W-:Y:S01]  /*19b20*/  IADD3 R14, R229.reuse, 0x60, RZ ;  /* 0x00000060e50e7810 */ /* 0x040fe20007ffe0ff */
[----:B----4-:R-:W-:Y:S01]  /*19b30*/  @!P0 IMAD.MOV.U32 R2, RZ, RZ, R0 ;  /* 0x000000ffff028224 */ /* 0x010fe200078e0000 */
[----:B------:R-:W-:Y:S01]  /*19b40*/  ISETP.GE.AND P2, PT, R6, c[0x0][0x3c8], PT ;  /* 0x0000f20006007a0c */ /* 0x000fe20003f46270 */
[----:B--2---:R-:W-:Y:S01]  /*19b50*/  @!P0 IMAD.MOV.U32 R3, RZ, RZ, R4 ;  /* 0x000000ffff038224 */ /* 0x004fe200078e0004 */
[C---:B------:R-:W-:Y:S02]  /*19b60*/  IADD3 R11, R229.reuse, 0x58, RZ ;  /* 0x00000058e50b7810 */ /* 0x040fe40007ffe0ff */
[C---:B------:R-:W-:Y:S01]  /*19b70*/  IADD3 R10, R229.reuse, 0x70, RZ ;  /* 0x00000070e50a7810 */ /* 0x040fe20007ffe0ff */
[----:B------:R-:W-:Y:S01]  /*19b80*/  @!P0 IMAD.WIDE R2, R229, 0x4, R2 ;  /* 0x00000004e5028825 */ /* 0x000fe200078e0202 */
[----:B------:R-:W-:-:S02]  /*19b90*/  SHF.R.S32.HI R11, RZ, 0x1f, R11 ;  /* 0x0000001fff0b7819 */ /* 0x000fc4000001140b */
[C---:B------:R-:W-:Y:S02]  /*19ba0*/  IADD3 R15, R229.reuse, 0x60, RZ ;  /* 0x00000060e50f7810 */ /* 0x040fe40007ffe0ff */
[----:B------:R2:W-:Y:S01]  /*19bb0*/  @!P0 ST.E.64 [R2.64], R134 ;  /* 0x0000008602008985 */ /* 0x0005e2000c101b08 */
[----:B------:R-:W-:Y:S02]  /*19bc0*/  ISETP.GE.AND P0, PT, R8, c[0x0][0x3c8], PT ;  /* 0x0000f20008007a0c */ /* 0x000fe40003f06270 */
[----:B------:R-:W-:Y:S02]  /*19bd0*/  SHF.R.S32.HI R15, RZ, 0x1f, R15 ;  /* 0x0000001fff0f7819 */ /* 0x000fe4000001140f */
[C---:B------:R-:W-:Y:S02]  /*19be0*/  IADD3 R16, R229.reuse, 0xa0, RZ ;  /* 0x000000a0e5107810 */ /* 0x040fe40007ffe0ff */
[C---:B------:R-:W-:Y:S02]  /*19bf0*/  IADD3 R18, R229.reuse, 0xa0, RZ ;  /* 0x000000a0e5127810 */ /* 0x040fe40007ffe0ff */
[----:B------:R-:W-:-:S02]  /*19c00*/  IADD3 R17, R229, 0xb0, RZ ;  /* 0x000000b0e5117810 */ /* 0x000fc40007ffe0ff */
        /* <DEDUP_REMOVED lines=11> */
[----:B------:R-:W-:Y:S02]  /*19cc0*/  IADD3 R7, R229, 0x18, RZ ;  /* 0x00000018e5077810 */ /* 0x000fe40007ffe0ff */
[----:B------:R-:W-:Y:S01]  /*19cd0*/  ISETP.GE.AND P1, PT, R249, c[0x0][0x3c8], PT ;  /* 0x0000f200f9007a0c */ /* 0x000fe20003f26270 */
[----:B------:R2:W-:Y:S01]  /*19ce0*/  @!P0 ST.E.64 [R2.64], R144 ;  /* 0x0000009002008985 */ /* 0x0005e2000c101b08 */
[----:B------:R-:W-:Y:S02]  /*19cf0*/  SHF.R.S32.HI R7, RZ, 0x1f, R7 ;  /* 0x0000001fff077819 */ /* 0x000fe40000011407 */
[----:B------:R-:W-:Y:S02]  /*19d00*/  SHF.R.S32.HI R8, RZ, 0x1f, R248 ;  /* 0x0000001fff087819 */ /* 0x000fe400000114f8 */
        /* <DEDUP_REMOVED lines=25> */
[----:B------:R-:W-:Y:S02]  /*19ea0*/  IADD3 R9, R229, 0x40, RZ ;  /* 0x00000040e5097810 */ /* 0x000fe40007ffe0ff */
[----:B------:R-:W-:Y:S01]  /*19eb0*/  ISETP.GE.AND P0, PT, R7, c[0x0][0x3c8], PT ;  /* 0x0000f20007007a0c */ /* 0x000fe20003f06270 */
[----:B------:R2:W-:Y:S01]  /*19ec0*/  @!P2 ST.E.64 [R2.64], R32 ;  /* 0x000000200200a985 */ /* 0x0005e2000c101b08 */
[----:B------:R-:W-:Y:S02]  /*19ed0*/  SHF.R.S32.HI R9, RZ, 0x1f, R9 ;  /* 0x0000001fff097819 */ /* 0x000fe40000011409 */
[----:B------:R-:W-:-:S04]  /*19ee0*/  IADD3 R6, R229, 0x50, RZ ;  /* 0x00000050e5067810 */ /* 0x000fc80007ffe0ff */
        /* <DEDUP_REMOVED lines=8> */
[----:B------:R-:W-:-:S02]  /*19f70*/  ISETP.GE.AND P2, PT, R14, c[0x0][0x3c8], PT ;  /* 0x0000f2000e007a0c */ /* 0x000fc40003f46270 */
        /* <DEDUP_REMOVED lines=12> */
[C---:B------:R-:W-:Y:S02]  /*1a040*/  IADD3 R8, R229.reuse, 0x78, RZ ;  /* 0x00000078e5087810 */ /* 0x040fe40007ffe0ff */
[----:B------:R-:W-:Y:S01]  /*1a050*/  ISETP.GE.AND P3, PT, R10, c[0x0][0x3c8], PT ;  /* 0x0000f2000a007a0c */ /* 0x000fe20003f66270 */
[----:B------:R4:W-:Y:S01]  /*1a060*/  @!P4 ST.E.64 [R6.64], R48 ;  /* 0x000000300600c985 */ /* 0x0009e2000c101b08 */
[----:B------:R-:W-:Y:S02]  /*1a070*/  IADD3 R11, R229, 0x68, RZ ;  /* 0x00000068e50b7810 */ /* 0x000fe40007ffe0ff */
[----:B------:R-:W-:Y:S02]  /*1a080*/  ISETP.GE.AND P4, PT, R8, c[0x0][0x3c8], PT ;  /* 0x0000f20008007a0c */ /* 0x000fe40003f86270 */
[----:B------:R-:W-:-:S02]  /*1a090*/  SHF.R.S32.HI R11, RZ, 0x1f, R11 ;  /* 0x0000001fff0b7819 */ /* 0x000fc4000001140b */
[----:B--2---:R-:W-:-:S04]  /*1a0a0*/  @!P2 LEA R2, P5, R14, R0, 0x2 ;  /* 0x000000000e02a211 */ /* 0x004fc800078a10ff */
[----:B------:R-:W-:Y:S02]  /*1a0b0*/  @!P2 LEA.HI.X R3, R14, R4, R15, 0x2, P5 ;  /* 0x000000040e03a211 */ /* 0x000fe400028f140f */
[----:B----4-:R-:W-:Y:S02]  /*1a0c0*/  @!P1 LEA R6, P0, R9, R0, 0x2 ;  /* 0x0000000009069211 */ /* 0x010fe400078010ff */
[----:B------:R-:W-:Y:S01]  /*1a0d0*/  IADD3 R14, R229, 0x80, RZ ;  /* 0x00000080e50e7810 */ /* 0x000fe20007ffe0ff */
[----:B------:R2:W-:Y:S01]  /*1a0e0*/  @!P2 ST.E.64 [R2.64], R52 ;  /* 0x000000340200a985 */ /* 0x0005e2000c101b08 */
[----:B------:R-:W-:Y:S02]  /*1a0f0*/  @!P1 LEA.HI.X R7, R9, R4, R11, 0x2, P0 ;  /* 0x0000000409079211 */ /* 0x000fe400000f140b */
[C---:B------:R-:W-:Y:S02]  /*1a100*/  IADD3 R15, R229.reuse, 0x70, RZ ;  /* 0x00000070e50f7810 */ /* 0x040fe40007ffe0ff */
[----:B------:R-:W-:Y:S01]  /*1a110*/  IADD3 R9, R229, 0x88, RZ ;  /* 0x00000088e5097810 */ /* 0x000fe20007ffe0ff */
[----:B------:R4:W-:Y:S01]  /*1a120*/  @!P1 ST.E.64 [R6.64], R56 ;  /* 0x0000003806009985 */ /* 0x0009e2000c101b08 */
[----:B------:R-:W-:-:S02]  /*1a130*/  ISETP.GE.AND P2, PT, R14, c[0x0][0x3c8], PT ;  /* 0x0000f2000e007a0c */ /* 0x000fc40003f46270 */
[----:B------:R-:W-:Y:S02]  /*1a140*/  IADD3 R11, R229, 0x78, RZ ;  /* 0x00000078e50b7810 */ /* 0x000fe40007ffe0ff */
[----:B------:R-:W-:Y:S02]  /*1a150*/  SHF.R.S32.HI R15, RZ, 0x1f, R15 ;  /* 0x0000001fff0f7819 */ /* 0x000fe4000001140f */
[----:B------:R-:W-:Y:S02]  /*1a160*/  ISETP.GE.AND P1, PT, R9, c[0x0][0x3c8], PT ;  /* 0x0000f20009007a0c */ /* 0x000fe40003f26270 */
[----:B------:R-:W-:Y:S02]  /*1a170*/  SHF.R.S32.HI R11, RZ, 0x1f, R11 ;  /* 0x0000001fff0b7819 */ /* 0x000fe4000001140b */
[----:B--2---:R-:W-:-:S04]  /*1a180*/  @!P3 LEA R2, P5, R10, R0, 0x2 ;  /* 0x000000000a02b211 */ /* 0x004fc800078a10ff */
[----:B------:R-:W-:Y:S02]  /*1a190*/  @!P3 LEA.HI.X R3, R10, R4, R15, 0x2, P5 ;  /* 0x000000040a03b211 */ /* 0x000fe400028f140f */
[C---:B----4-:R-:W-:Y:S02]  /*1a1a0*/  @!P4 LEA R6, P0, R8.reuse, R0, 0x2 ;  /* 0x000000000806c211 */ /* 0x050fe400078010ff */
[C---:B------:R-:W-:Y:S01]  /*1a1b0*/  IADD3 R10, R229.reuse, 0x90, RZ ;  /* 0x00000090e50a7810 */ /* 0x040fe20007ffe0ff */
[----:B------:R2:W-:Y:S01]  /*1a1c0*/  @!P3 ST.E.64 [R2.64], R60 ;  /* 0x0000003c0200b985 */ /* 0x0005e2000c101b08 */
[----:B------:R-:W-:Y:S02]  /*1a1d0*/  @!P4 LEA.HI.X R7, R8, R4, R11, 0x2, P0 ;  /* 0x000000040807c211 */ /* 0x000fe400000f140b */
[C---:B------:R-:W-:Y:S02]  /*1a1e0*/  IADD3 R15, R229.reuse, 0x80, RZ ;  /* 0x00000080e50f7810 */ /* 0x040fe40007ffe0ff */
[----:B------:R-:W-:Y:S01]  /*1a1f0*/  IADD3 R8, R229, 0x98, RZ ;  /* 0x00000098e5087810 */ /* 0x000fe20007ffe0ff */
[----:B------:R4:W-:Y:S01]  /*1a200*/  @!P4 ST.E.64 [R6.64], R64 ;  /* 0x000000400600c985 */ /* 0x0009e2000c101b08 */
[----:B------:R-:W-:-:S02]  /*1a210*/  ISETP.GE.AND P3, PT, R10, c[0x0][0x3c8], PT ;  /* 0x0000f2000a007a0c */ /* 0x000fc40003f66270 */
[----:B------:R-:W-:Y:S02]  /*1a220*/  SHF.R.S32.HI R15, RZ, 0x1f, R15 ;  /* 0x0000001fff0f7819 */ /* 0x000fe4000001140f */
[----:B------:R-:W-:Y:S02]  /*1a230*/  IADD3 R11, R229, 0x88, RZ ;  /* 0x00000088e50b7810 */ /* 0x000fe40007ffe0ff */
[----:B------:R-:W-:Y:S02]  /*1a240*/  ISETP.GE.AND P4, PT, R8, c[0x0][0x3c8], PT ;  /* 0x0000f20008007a0c */ /* 0x000fe40003f86270 */
[----:B------:R-:W-:Y:S02]  /*1a250*/  SHF.R.S32.HI R11, RZ, 0x1f, R11 ;  /* 0x0000001fff0b7819 */ /* 0x000fe4000001140b */
[----:B--2---:R-:W-:-:S04]  /*1a260*/  @!P2 LEA R2, P5, R14, R0, 0x2 ;  /* 0x000000000e02a211 */ /* 0x004fc800078a10ff */
[----:B------:R-:W-:Y:S02]  /*1a270*/  @!P2 LEA.HI.X R3, R14, R4, R15, 0x2, P5 ;  /* 0x000000040e03a211 */ /* 0x000fe400028f140f */
[----:B----4-:R-:W-:Y:S02]  /*1a280*/  @!P1 LEA R6, P0, R9, R0, 0x2 ;  /* 0x0000000009069211 */ /* 0x010fe400078010ff */
[----:B------:R-:W-:Y:S01]  /*1a290*/  IADD3 R14, R229, 0x90, RZ ;  /* 0x00000090e50e7810 */ /* 0x000fe20007ffe0ff */
[----:B------:R2:W-:Y:S01]  /*1a2a0*/  @!P2 ST.E.64 [R2.64], R68 ;  /* 0x000000440200a985 */ /* 0x0005e2000c101b08 */
[----:B------:R-:W-:Y:S02]  /*1a2b0*/  @!P1 LEA.HI.X R7, R9, R4, R11, 0x2, P0 ;  /* 0x0000000409079211 */ /* 0x000fe400000f140b */
[----:B------:R-:W-:Y:S02]  /*1a2c0*/  ISETP.GE.AND P2, PT, R16, c[0x0][0x3c8], PT ;  /* 0x0000f20010007a0c */ /* 0x000fe40003f46270 */
[C---:B------:R-:W-:Y:S01]  /*1a2d0*/  IADD3 R9, R229.reuse, 0x98, RZ ;  /* 0x00000098e5097810 */ /* 0x040fe20007ffe0ff */
[----:B------:R4:W-:Y:S01]  /*1a2e0*/  @!P1 ST.E.64 [R6.64], R72 ;  /* 0x0000004806009985 */ /* 0x0009e2000c101b08 */
[----:B------:R-:W-:-:S02]  /*1a2f0*/  IADD3 R11, R229, 0xa8, RZ ;  /* 0x000000a8e50b7810 */ /* 0x000fc40007ffe0ff */
[----:B------:R-:W-:Y:S02]  /*1a300*/  SHF.R.S32.HI R14, RZ, 0x1f, R14 ;  /* 0x0000001fff0e7819 */ /* 0x000fe4000001140e */
[----:B------:R-:W-:Y:S02]  /*1a310*/  SHF.R.S32.HI R9, RZ, 0x1f, R9 ;  /* 0x0000001fff097819 */ /* 0x000fe40000011409 */
[----:B------:R-:W-:Y:S02]  /*1a320*/  ISETP.GE.AND P1, PT, R11, c[0x0][0x3c8], PT ;  /* 0x0000f2000b007a0c */ /* 0x000fe40003f26270 */
[----:B------:R-:W-:-:S04]  /*1a330*/  IADD3 R15, R229, 0xa8, RZ ;  /* 0x000000a8e50f7810 */ /* 0x000fc80007ffe0ff */
[----:B------:R-:W-:Y:S02]  /*1a340*/  SHF.R.S32.HI R15, RZ, 0x1f, R15 ;  /* 0x0000001fff0f7819 */ /* 0x000fe4000001140f */
[----:B--2---:R-:W-:-:S04]  /*1a350*/  @!P3 LEA R2, P5, R10, R0, 0x2 ;  /* 0x000000000a02b211 */ /* 0x004fc800078a10ff */
[----:B------:R-:W-:Y:S02]  /*1a360*/  @!P3 LEA.HI.X R3, R10, R4, R14, 0x2, P5 ;  /* 0x000000040a03b211 */ /* 0x000fe400028f140e */
[C---:B----4-:R-:W-:Y:S02]  /*1a370*/  @!P4 LEA R6, P0, R8.reuse, R0, 0x2 ;  /* 0x000000000806c211 */ /* 0x050fe400078010ff */
[----:B------:R-:W-:Y:S01]  /*1a380*/  IADD3 R10, R229, 0xb8, RZ ;  /* 0x000000b8e50a7810 */ /* 0x000fe20007ffe0ff */
[----:B------:R2:W-:Y:S01]  /*1a390*/  @!P3 ST.E.64 [R2.64], R76 ;  /* 0x0000004c0200b985 */ /* 0x0005e2000c101b08 */
[----:B------:R-:W-:Y:S02]  /*1a3a0*/  @!P4 LEA.HI.X R7, R8, R4, R9, 0x2, P0 ;  /* 0x000000040807c211 */ /* 0x000fe400000f1409 */
[----:B------:R-:W-:Y:S02]  /*1a3b0*/  ISETP.GE.AND P3, PT, R17, c[0x0][0x3c8], PT ;  /* 0x0000f20011007a0c */ /* 0x000fe40003f66270 */
[----:B------:R-:W-:Y:S01]  /*1a3c0*/  @!P1 LEA R8, P0, R11, R0, 0x2 ;  /* 0x000000000b089211 */ /* 0x000fe200078010ff */
[----:B------:R4:W-:Y:S01]  /*1a3d0*/  @!P4 ST.E.64 [R6.64], R80 ;  /* 0x000000500600c985 */ /* 0x0009e2000c101b08 */
[----:B------:R-:W-:-:S02]  /*1a3e0*/  ISETP.GE.AND P4, PT, R10, c[0x0][0x3c8], PT ;  /* 0x0000f2000a007a0c */ /* 0x000fc40003f86270 */
[----:B------:R-:W-:Y:S02]  /*1a3f0*/  IADD3 R14, R229, 0xc0, RZ ;  /* 0x000000c0e50e7810 */ /* 0x000fe40007ffe0ff */
[----:B------:R-:W-:Y:S02]  /*1a400*/  @!P1 LEA.HI.X R9, R11, R4, R15, 0x2, P0 ;  /* 0x000000040b099211 */ /* 0x000fe400000f140f */
[C---:B------:R-:W-:Y:S02]  /*1a410*/  IADD3 R15, R229.reuse, 0xb8, RZ ;  /* 0x000000b8e50f7810 */ /* 0x040fe40007ffe0ff */
[----:B------:R-:W-:Y:S02]  /*1a420*/  IADD3 R11, R229, 0xd0, RZ ;  /* 0x000000d0e50b7810 */ /* 0x000fe40007ffe0ff */
[----:B------:R-:W-:Y:S02]  /*1a430*/  SHF.R.S32.HI R15, RZ, 0x1f, R15 ;  /* 0x0000001fff0f7819 */ /* 0x000fe4000001140f */
[----:B------:R-:W-:-:S02]  /*1a440*/  ISETP.GE.AND P6, PT, R11, c[0x0][0x3c8], PT ;  /* 0x0000f2000b007a0c */ /* 0x000fc40003fc6270 */
[----:B--2---:R-:W-:-:S04]  /*1a450*/  @!P2 LEA R2, P5, R16, R0, 0x2 ;  /* 0x000000001002a211 */ /* 0x004fc800078a10ff */
[----:B------:R-:W-:Y:S02]  /*1a460*/  @!P2 LEA.HI.X R3, R16, R4, R18, 0x2, P5 ;  /* 0x000000041003a211 */ /* 0x000fe400028f1412 */
[C---:B------:R-:W-:Y:S02]  /*1a470*/  IADD3 R16, R229.reuse, 0xc8, RZ ;  /* 0x000000c8e5107810 */ /* 0x040fe40007ffe0ff */
[----:B------:R-:W-:Y:S01]  /*1a480*/  IADD3 R18, R229, 0xb0, RZ ;  /* 0x000000b0e5127810 */ /* 0x000fe20007ffe0ff */
[----:B------:R2:W-:Y:S01]  /*1a490*/  @!P2 ST.E.64 [R2.64], R84 ;  /* 0x000000540200a985 */ /* 0x0005e2000c101b08 */
[----:B------:R-:W-:Y:S02]  /*1a4a0*/  ISETP.GE.AND P2, PT, R14, c[0x0][0x3c8], PT ;  /* 0x0000f2000e007a0c */ /* 0x000fe40003f46270 */
[----:B----4-:R-:W-:Y:S01]  /*1a4b0*/  @!P3 LEA R6, P5, R17, R0, 0x2 ;  /* 0x000000001106b211 */ /* 0x010fe200078a10ff */
[----:B------:R4:W-:Y:S01]  /*1a4c0*/  @!P1 ST.E.64 [R8.64], R88 ;  /* 0x0000005808009985 */ /* 0x0009e2000c101b08 */
[----:B------:R-:W-:-:S02]  /*1a4d0*/  ISETP.GE.AND P1, PT, R16, c[0x0][0x3c8], PT ;  /* 0x0000f20010007a0c */ /* 0x000fc40003f26270 */
[----:B------:R-:W-:-:S04]  /*1a4e0*/  SHF.R.S32.HI R18, RZ, 0x1f, R18 ;  /* 0x0000001fff127819 */ /* 0x000fc80000011412 */
[----:B------:R-:W-:Y:S02]  /*1a4f0*/  @!P3 LEA.HI.X R7, R17, R4, R18, 0x2, P5 ;  /* 0x000000041107b211 */ /* 0x000fe400028f1412 */
[----:B------:R-:W-:-:S03]  /*1a500*/  IADD3 R17, R229, 0xc8, RZ ;  /* 0x000000c8e5117810 */ /* 0x000fc60007ffe0ff */
[----:B------:R5:W-:Y:S01]  /*1a510*/  @!P3 ST.E.64 [R6.64], R160 ;  /* 0x000000a00600b985 */ /* 0x000be2000c101b08 */
[----:B------:R-:W-:Y:S02]  /*1a520*/  SHF.R.S32.HI R17, RZ, 0x1f, R17 ;  /* 0x0000001fff117819 */ /* 0x000fe40000011411 */
[----:B--2---:R-:W-:-:S04]  /*1a530*/  @!P4 LEA R2, P0, R10, R0, 0x2 ;  /* 0x000000000a02c211 */ /* 0x004fc800078010ff */
[----:B------:R-:W-:Y:S02]  /*1a540*/  @!P4 LEA.HI.X R3, R10, R4, R15, 0x2, P0 ;  /* 0x000000040a03c211 */ /* 0x000fe400000f140f */
[C---:B------:R-:W-:Y:S02]  /*1a550*/  IADD3 R15, R229.reuse, 0xc0, RZ ;  /* 0x000000c0e50f7810 */ /* 0x040fe40007ffe0ff */
[C---:B----4-:R-:W-:Y:S01]  /*1a560*/  @!P2 LEA R8, P0, R14.reuse, R0, 0x2 ;  /* 0x000000000e08a211 */ /* 0x050fe200078010ff */
[----:B------:R2:W-:Y:S01]  /*1a570*/  @!P4 ST.E.64 [R2.64], R96 ;  /* 0x000000600200c985 */ /* 0x0005e2000c101b08 */
[----:B------:R-:W-:Y:S02]  /*1a580*/  SHF.R.S32.HI R15, RZ, 0x1f, R15 ;  /* 0x0000001fff0f7819 */ /* 0x000fe4000001140f */
[----:B------:R-:W-:Y:S02]  /*1a590*/  IADD3 R10, R229, 0xd8, RZ ;  /* 0x000000d8e50a7810 */ /* 0x000fe40007ffe0ff */
[----:B------:R-:W-:-:S02]  /*1a5a0*/  @!P2 LEA.HI.X R9, R14, R4, R15, 0x2, P0 ;  /* 0x000000040e09a211 */ /* 0x000fc400000f140f */
[----:B------:R-:W-:Y:S02]  /*1a5b0*/  ISETP.GE.AND P5, PT, R10, c[0x0][0x3c8], PT ;  /* 0x0000f2000a007a0c */ /* 0x000fe40003fa6270 */
[C---:B------:R-:W-:Y:S01]  /*1a5c0*/  IADD3 R15, R229.reuse, 0xd0, RZ ;  /* 0x000000d0e50f7810 */ /* 0x040fe20007ffe0ff */
[----:B------:R-:W-:Y:S01]  /*1a5d0*/  @!P2 ST.E.64 [R8.64], R162 ;  /* 0x000000a20800a985 */ /* 0x000fe2000c101b08 */
[----:B------:R-:W-:Y:S02]  /*1a5e0*/  IADD3 R14, R229, 0xe0, RZ ;  /* 0x000000e0e50e7810 */ /* 0x000fe40007ffe0ff */
[----:B-----5:R-:W-:Y:S02]  /*1a5f0*/  @!P6 LEA R6, P0, R11, R0, 0x2 ;  /* 0x000000000b06e211 */ /* 0x020fe400078010ff */
[----:B------:R-:W-:Y:S02]  /*1a600*/  SHF.R.S32.HI R15, RZ, 0x1f, R15 ;  /* 0x0000001fff0f7819 */ /* 0x000fe4000001140f */
[----:B------:R-:W-:-:S02]  /*1a610*/  ISETP.GE.AND P4, PT, R14, c[0x0][0x3c8], PT ;  /* 0x0000f2000e007a0c */ /* 0x000fc40003f86270 */
[----:B------:R-:W-:Y:S02]  /*1a620*/  ISETP.GE.AND P2, PT, R252, c[0x0][0x3c8], PT ;  /* 0x0000f200fc007a0c */ /* 0x000fe40003f46270 */
[----:B------:R-:W-:Y:S02]  /*1a630*/  @!P6 LEA.HI.X R7, R11, R4, R15, 0x2, P0 ;  /* 0x000000040b07e211 */ /* 0x000fe400000f140f */
[----:B------:R-:W-:Y:S02]  /*1a640*/  IADD3 R11, R229, 0xd8, RZ ;  /* 0x000000d8e50b7810 */ /* 0x000fe40007ffe0ff */
[----:B------:R-:W-:Y:S02]  /*1a650*/  ISETP.GE.AND P0, PT, R250, c[0x0][0x3c8], PT ;  /* 0x0000f200fa007a0c */ /* 0x000fe40003f06270 */
[----:B------:R-:W-:Y:S02]  /*1a660*/  SHF.R.S32.HI R11, RZ, 0x1f, R11 ;  /* 0x0000001fff0b7819 */ /* 0x000fe4000001140b */
[----:B--2---:R-:W-:-:S02]  /*1a670*/  @!P1 LEA R2, P3, R16, R0, 0x2 ;  /* 0x0000000010029211 */ /* 0x004fc400078610ff */
[----:B------:R-:W-:Y:S02]  /*1a680*/  IADD3 R15, R229, 0xe0, RZ ;  /* 0x000000e0e50f7810 */ /* 0x000fe40007ffe0ff */
[----:B------:R-:W-:Y:S02]  /*1a690*/  @!P1 LEA.HI.X R3, R16, R4, R17, 0x2, P3 ;  /* 0x0000000410039211 */ /* 0x000fe400018f1411 */
[----:B------:R-:W-:Y:S02]  /*1a6a0*/  SHF.R.S32.HI R15, RZ, 0x1f, R15 ;  /* 0x0000001fff0f7819 */ /* 0x000fe4000001140f */
[----:B------:R-:W-:Y:S01]  /*1a6b0*/  SHF.R.S32.HI R16, RZ, 0x1f, R252 ;  /* 0x0000001fff107819 */ /* 0x000fe200000114fc */
[----:B------:R2:W-:Y:S01]  /*1a6c0*/  @!P1 ST.E.64 [R2.64], R100 ;  /* 0x0000006402009985 */ /* 0x0005e2000c101b08 */
[----:B------:R-:W-:-:S03]  /*1a6d0*/  ISETP.GE.AND P1, PT, R251, c[0x0][0x3c8], PT ;  /* 0x0000f200fb007a0c */ /* 0x000fc60003f26270 */
[----:B------:R4:W-:Y:S01]  /*1a6e0*/  @!P6 ST.E.64 [R6.64], R104 ;  /* 0x000000680600e985 */ /* 0x0009e2000c101b08 */
[----:B--2---:R-:W-:-:S04]  /*1a6f0*/  @!P5 LEA R2, P3, R10, R0, 0x2 ;  /* 0x000000000a02d211 */ /* 0x004fc800078610ff */
[----:B------:R-:W-:Y:S02]  /*1a700*/  @!P5 LEA.HI.X R3, R10, R4, R11, 0x2, P3 ;  /* 0x000000040a03d211 */ /* 0x000fe400018f140b */
[-C--:B------:R-:W-:Y:S02]  /*1a710*/  @!P4 LEA R10, P6, R14, R0.reuse, 0x2 ;  /* 0x000000000e0ac211 */ /* 0x080fe400078c10ff */
[----:B------:R-:W-:Y:S01]  /*1a720*/  @!P2 LEA R8, P3, R252, R0, 0x2 ;  /* 0x00000000fc08a211 */ /* 0x000fe200078610ff */
[----:B------:R2:W-:Y:S01]  /*1a730*/  @!P5 ST.E.64 [R2.64], R108 ;  /* 0x0000006c0200d985 */ /* 0x0005e2000c101b08 */
[----:B------:R-:W-:Y:S02]  /*1a740*/  @!P4 LEA.HI.X R11, R14, R4, R15, 0x2, P6 ;  /* 0x000000040e0bc211 */ /* 0x000fe400030f140f */
[----:B----4-:R-:W-:Y:S02]  /*1a750*/  @!P1 LEA R6, P5, R251, R0, 0x2 ;  /* 0x00000000fb069211 */ /* 0x010fe400078a10ff */
[----:B------:R-:W-:Y:S01]  /*1a760*/  SHF.R.S32.HI R15, RZ, 0x1f, R251 ;  /* 0x0000001fff0f7819 */ /* 0x000fe200000114fb */
[----:B------:R4:W-:Y:S01]  /*1a770*/  @!P4 ST.E.64 [R10.64], R166 ;  /* 0x000000a60a00c985 */ /* 0x0009e2000c101b08 */
[----:B------:R-:W-:-:S02]  /*1a780*/  @!P2 LEA.HI.X R9, R252, R4, R16, 0x2, P3 ;  /* 0x00000004fc09a211 */ /* 0x000fc400018f1410 */
[----:B------:R-:W-:Y:S02]  /*1a790*/  SHF.R.S32.HI R14, RZ, 0x1f, R250 ;  /* 0x0000001fff0e7819 */ /* 0x000fe400000114fa */
[----:B------:R-:W-:Y:S01]  /*1a7a0*/  @!P1 LEA.HI.X R7, R251, R4, R15, 0x2, P5 ;  /* 0x00000004fb079211 */ /* 0x000fe200028f140f */
[----:B------:R4:W-:Y:S04]  /*1a7b0*/  @!P2 ST.E.64 [R8.64], R164 ;  /* 0x000000a40800a985 */ /* 0x0009e8000c101b08 */
[----:B------:R4:W-:Y:S01]  /*1a7c0*/  @!P1 ST.E.64 [R6.64], R112 ;  /* 0x0000007006009985 */ /* 0x0009e2000c101b08 */
[----:B--2---:R-:W-:-:S04]  /*1a7d0*/  @!P0 LEA R2, P3, R250, R0, 0x2 ;  /* 0x00000000fa028211 */ /* 0x004fc800078610ff */
[----:B------:R-:W-:-:S05]  /*1a7e0*/  @!P0 LEA.HI.X R3, R250, R4, R14, 0x2, P3 ;  /* 0x00000004fa038211 */ /* 0x000fca00018f140e */
[----:B------:R4:W-:Y:S04]  /*1a7f0*/  @!P0 ST.E.64 [R2.64], R20 ;  /* 0x0000001402008985 */ /* 0x0009e8000c101b08 */
.L_x_1443:
[----:B------:R-:W-:Y:S05]  /*1a800*/  BSYNC B0 ;  /* 0x0000000000007941 */ /* 0x000fea0003800000 */
.L_x_1442:
[----:B------:R-:W-:Y:S05]  /*1a810*/  BRA.DIV ~URZ, `(.L_x_1444) ;  /* 0x000043d27f007947 */ /* 0x000fea000b800000 */
[----:B--2---:R2:W1:Y:S04]  /*1a820*/  SHFL.IDX PT, R4, R5, 0x1, 0x1c1f ;  /* 0x003c1f0005047f89 */ /* 0x00446800000e0000 */
[----:B----4-:R2:W4:Y:S02]  /*1a830*/  SHFL.IDX PT, R0, R12, 0x1, 0x1c1f ;  /* 0x003c1f000c007f89 */ /* 0x01052400000e0000 */
.L_x_1516:
        /* <DEDUP_REMOVED lines=8> */
[C---:B------:R-:W-:Y:S01]  /*1a8c0*/  IADD3 R10, R229.reuse, 0x18, RZ ;  /* 0x00000018e50a7810 */ /* 0x040fe20007ffe0ff */
        /* <DEDUP_REMOVED lines=30> */
[----:B--2---:R-:W-:Y:S02]  /*1aab0*/  @!P4 LEA R8, P0, R249, R0, 0x2 ;  /* 0x00000000f908c211 */ /* 0x004fe400078010ff */
        /* <DEDUP_REMOVED lines=148> */
[----:B------:R-:W-:Y:S01]  /*1b400*/  IADD3 R14, R229, 0xc8, RZ ;  /* 0x000000c8e50e7810 */ /* 0x000fe20007ffe0ff */
[----:B------:R1:W-:Y:S01]  /*1b410*/  @!P1 ST.E.64 [R6.64], R78 ;  /* 0x0000004e06009985 */ /* 0x0003e2000c101b08 */
[----:B------:R-:W-:Y:S02]  /*1b420*/  ISETP.GE.AND P3, PT, R5, c[0x0][0x3c8], PT ;  /* 0x0000f20005007a0c */ /* 0x000fe40003f66270 */
[----:B------:R-:W-:Y:S01]  /*1b430*/  SHF.R.S32.HI R14, RZ, 0x1f, R14 ;  /* 0x0000001fff0e7819 */ /* 0x000fe2000001140e */
[----:B------:R2:W-:Y:S01]  /*1b440*/  @!P0 ST.E.64 [R2.64], R62 ;  /* 0x0000003e02008985 */ /* 0x0005e2000c101b08 */
[C---:B------:R-:W-:Y:S02]  /*1b450*/  IADD3 R11, R229.reuse, 0xd0, RZ ;  /* 0x000000d0e50b7810 */ /* 0x040fe40007ffe0ff */
[----:B------:R-:W-:Y:S02]  /*1b460*/  IADD3 R13, R229, 0xe0, RZ ;  /* 0x000000e0e50d7810 */ /* 0x000fe40007ffe0ff */
[----:B------:R-:W-:-:S02]  /*1b470*/  SHF.R.S32.HI R11, RZ, 0x1f, R11 ;  /* 0x0000001fff0b7819 */ /* 0x000fc4000001140b */
[----:B------:R-:W-:Y:S02]  /*1b480*/  ISETP.GE.AND P2, PT, R13, c[0x0][0x3c8], PT ;  /* 0x0000f2000d007a0c */ /* 0x000fe40003f46270 */
[----:B------:R-:W-:Y:S02]  /*1b490*/  ISETP.GE.AND P1, PT, R252, c[0x0][0x3c8], PT ;  /* 0x0000f200fc007a0c */ /* 0x000fe40003f26270 */
[----:B-1----:R-:W-:-:S04]  /*1b4a0*/  @!P5 LEA R6, P0, R12, R0, 0x2 ;  /* 0x000000000c06d211 */ /* 0x002fc800078010ff */
[----:B------:R-:W-:Y:S02]  /*1b4b0*/  @!P5 LEA.HI.X R7, R12, R4, R14, 0x2, P0 ;  /* 0x000000040c07d211 */ /* 0x000fe400000f140e */
[C---:B--2---:R-:W-:Y:S02]  /*1b4c0*/  @!P4 LEA R2, P6, R10.reuse, R0, 0x2 ;  /* 0x000000000a02c211 */ /* 0x044fe400078c10ff */
[----:B------:R-:W-:Y:S01]  /*1b4d0*/  ISETP.GE.AND P0, PT, R251, c[0x0][0x3c8], PT ;  /* 0x0000f200fb007a0c */ /* 0x000fe20003f06270 */
[----:B------:R-:W-:Y:S01]  /*1b4e0*/  @!P5 ST.E.64 [R6.64], R82 ;  /* 0x000000520600d985 */ /* 0x000fe2000c101b08 */
[----:B------:R-:W-:Y:S02]  /*1b4f0*/  @!P4 LEA.HI.X R3, R10, R4, R11, 0x2, P6 ;  /* 0x000000040a03c211 */ /* 0x000fe400030f140b */
[----:B------:R-:W-:Y:S02]  /*1b500*/  @!P3 LEA R10, P5, R5, R0, 0x2 ;  /* 0x00000000050ab211 */ /* 0x000fe400078a10ff */
[C---:B------:R-:W-:Y:S01]  /*1b510*/  IADD3 R12, R229.reuse, 0xd8, RZ ;  /* 0x000000d8e50c7810 */ /* 0x040fe20007ffe0ff */
[----:B------:R1:W-:Y:S01]  /*1b520*/  @!P4 ST.E.64 [R2.64], R86 ;  /* 0x000000560200c985 */ /* 0x0003e2000c101b08 */
[----:B------:R-:W-:-:S02]  /*1b530*/  IADD3 R14, R229, 0xe0, RZ ;  /* 0x000000e0e50e7810 */ /* 0x000fc40007ffe0ff */
[----:B------:R-:W-:Y:S02]  /*1b540*/  SHF.R.S32.HI R12, RZ, 0x1f, R12 ;  /* 0x0000001fff0c7819 */ /* 0x000fe4000001140c */
[----:B------:R-:W-:Y:S02]  /*1b550*/  @!P2 LEA R8, P6, R13, R0, 0x2 ;  /* 0x000000000d08a211 */ /* 0x000fe400078c10ff */
        /* <DEDUP_REMOVED lines=22> */
.L_x_1424:
        /* <DEDUP_REMOVED lines=8> */
[----:B------:R-:W-:Y:S02]  /*1b740*/  @P2 IADD3 R4, P0, R231, c[0x0][0x508], RZ ;  /* 0x00014200e7042a10 */ /* 0x000fe40007f1e0ff */
[----:B------:R2:W5:Y:S02]  /*1b750*/  @P3 LDG.E R6, [R2.64] ;  /* 0x0000000802063981 */ /* 0x000564000c1e1900 */
[----:B------:R-:W-:-:S05]  /*1b760*/  @P2 IADD3.X R5, R236, c[0x0][0x50c], RZ, P0, !PT ;  /* 0x00014300ec052a10 */ /* 0x000fca00007fe4ff */
[----:B------:R2:W5:Y:S01]  /*1b770*/  @P2 LDG.E R20, [R4.64] ;  /* 0x0000000804142981 */ /* 0x000562000c1e1900 */
[----:B------:R-:W-:-:S04]  /*1b780*/  ISETP.NE.AND P0, PT, R233, RZ, PT ;  /* 0x000000ffe900720c */ /* 0x000fc80003f05270 */
[----:B------:R-:W-:Y:S01]  /*1b790*/  SEL R19, R233, c[0x0][0x3d4], P0 ;  /* 0x0000f500e9137a07 */ /* 0x000fe20000000000 */
[----:B------:R-:W-:Y:S05]  /*1b7a0*/  @P2 BRA `(.L_x_1445) ;  /* 0x0000004000002947 */ /* 0x000fea0003800000 */
[----:B------:R-:W-:Y:S05]  /*1b7b0*/  @!P3 BRA `(.L_x_1445) ;  /* 0x000000300000b947 */ /* 0x000fea0003800000 */
[----:B------:R3:W4:Y:S04]  /*1b7c0*/  LDG.E R0, [R2.64] ;  /* 0x0000000802007981 */ /* 0x000728000c1e1900 */
[----:B--23--:R-:W4:Y:S02]  /*1b7d0*/  LDG.E R2, [R2.64+0x4] ;  /* 0x0000040802027981 */ /* 0x00cf24000c1e1900 */
[----:B----45:R-:W-:Y:S02]  /*1b7e0*/  IADD3 R20, -R0, R2, RZ ;  /* 0x0000000200147210 */ /* 0x030fe40007ffe1ff */
.L_x_1445:
[----:B--2---:R-:W2:Y:S01]  /*1b7f0*/  S2R R2, SR_TID.X ;  /* 0x0000000000027919 */ /* 0x004ea20000002100 */
[----:B------:R-:W-:Y:S01]  /*1b800*/  BSSY B0, `(.L_x_1446) ;  /* 0x0000036000007945 */ /* 0x000fe20003800000 */
[----:B------:R-:W-:Y:S02]  /*1b810*/  LOP3.LUT R12, R234, 0xffff, RZ, 0xc0, !PT ;  /* 0x0000ffffea0c7812 */ /* 0x000fe400078ec0ff */
[----:B------:R-:W-:-:S02]  /*1b820*/  SEL R13, R237, RZ, !P3 ;  /* 0x000000ffed0d7207 */ /* 0x000fc40005800000 */
[----:B------:R-:W-:Y:S02]  /*1b830*/  SEL R21, R238, RZ, !P3 ;  /* 0x000000ffee157207 */ /* 0x000fe40005800000 */
[----:B-----5:R-:W-:Y:S02]  /*1b840*/  SHF.R.S32.HI R18, RZ, 0x1f, R6 ;  /* 0x0000001fff127819 */ /* 0x020fe40000011406 */
        /* <DEDUP_REMOVED lines=21> */
[----:B------:R-:W-:Y:S01]  /*1b9a0*/  IMAD.WIDE.U32 R4, R4, R12, RZ ;  /* 0x0000000c04047225 */ /* 0x000fe200078e00ff */
[----:B------:R-:W-:-:S03]  /*1b9b0*/  IADD3 R3, R3, R8, RZ ;  /* 0x0000000803037210 */ /* 0x000fc60007ffe0ff */
[----:B------:R-:W-:Y:S02]  /*1b9c0*/  IMAD.IADD R9, R5, 0x1, R9 ;  /* 0x0000000105097824 */ /* 0x000fe400078e0209 */
[----:B------:R-:W-:-:S04]  /*1b9d0*/  @P0 IMAD.HI.U32 R17, R16, c[0x0][0x4ec], RZ ;  /* 0x00013b0010110a27 */ /* 0x000fc800078e00ff */
[-C--:B-----5:R-:W-:Y:S01]  /*1b9e0*/  IMAD R8, R15, R7.reuse, RZ ;  /* 0x000000070f087224 */ /* 0x0a0fe200078e02ff */
        /* <DEDUP_REMOVED lines=10> */
[----:B-1----:R-:W-:Y:S01]  /*1ba90*/  IMAD R0, R11, R2, RZ ;  /* 0x000000020b007224 */ /* 0x002fe200078e02ff */
        /* <DEDUP_REMOVED lines=12> */
.L_x_1447:
[----:B------:R-:W-:Y:S05]  /*1bb60*/  BSYNC B0 ;  /* 0x0000000000007941 */ /* 0x000fea0003800000 */
.L_x_1446:
[----:B------:R-:W-:-:S13]  /*1bb70*/  ISETP.GT.AND P0, PT, R19, 0x1, PT ;  /* 0x000000011300780c */ /* 0x000fda0003f04270 */
[----:B------:R-:W-:Y:S05]  /*1bb80*/  @P0 BRA `(.L_x_1439) ;  /* 0x000007f000000947 */ /* 0x000fea0003800000 */
[----:B------:R-:W-:Y:S01]  /*1bb90*/  MOV R2, c[0x0][0x4e8] ;  /* 0x00013a0000027a02 */ /* 0x000fe20000000f00 */
[----:B-1----:R-:W-:Y:S01]  /*1bba0*/  IMAD R0, R18, c[0x0][0x3a0], RZ ;  /* 0x0000e80012007a24 */ /* 0x002fe200078e02ff */
[----:B------:R-:W-:Y:S01]  /*1bbb0*/  IADD3 R4, R211, R225, RZ ;  /* 0x000000e1d3047210 */ /* 0x000fe20007ffe0ff */
        /* <DEDUP_REMOVED lines=30> */
.L_x_1517:
[----:B------:R-:W-:Y:S05]  /*1bda0*/  BRA.DIV ~URZ, `(.L_x_1449) ;  /* 0x00002f727f007947 */ /* 0x000fea000b800000 */
[----:B------:R3:W4:Y:S02]  /*1bdb0*/  SHFL.IDX PT, R0, R14, RZ, 0x181f ;  /* 0x00181fff0e007589 */ /* 0x00072400000e0000 */
.L_x_1518:
        /* <DEDUP_REMOVED lines=20> */
.L_x_1451:
[----:B------:R-:W-:Y:S05]  /*1bf00*/  BSYNC B0 ;  /* 0x0000000000007941 */ /* 0x000fea0003800000 */
.L_x_1450:
[----:B------:R-:W-:Y:S05]  /*1bf10*/  BRA.DIV ~URZ, `(.L_x_1452) ;  /* 0x00002e627f007947 */ /* 0x000fea000b800000 */
[----:B--2---:R2:W1:Y:S04]  /*1bf20*/  SHFL.IDX PT, R4, R5, 0x1, 0x181f ;  /* 0x00381f0005047f89 */ /* 0x00446800000e0000 */
[----:B----4-:R2:W4:Y:S02]  /*1bf30*/  SHFL.IDX PT, R0, R14, 0x1, 0x181f ;  /* 0x00381f000e007f89 */ /* 0x01052400000e0000 */
.L_x_1519:
        /* <DEDUP_REMOVED lines=20> */
.L_x_1454:
[----:B------:R-:W-:Y:S05]  /*1c080*/  BSYNC B0 ;  /* 0x0000000000007941 */ /* 0x000fea0003800000 */
.L_x_1453:
[----:B------:R-:W-:Y:S05]  /*1c090*/  BRA.DIV ~URZ, `(.L_x_1455) ;  /* 0x00002da27f007947 */ /* 0x000fea000b800000 */
[----:B-1----:R1:W2:Y:S02]  /*1c0a0*/  SHFL.IDX PT, R4, R5, 0x2, 0x181f ;  /* 0x00581f0005047f89 */ /* 0x0022a400000e0000 */
.L_x_1520:
[----:B------:R-:W-:Y:S05]  /*1c0b0*/  BRA.DIV ~URZ, `(.L_x_1456) ;  /* 0x00002df27f007947 */ /* 0x000fea000b800000 */
[----:B----4-:R4:W1:Y:S02]  /*1c0c0*/  SHFL.IDX PT, R0, R14, 0x2, 0x181f ;  /* 0x00581f000e007f89 */ /* 0x01086400000e0000 */
.L_x_1521:
        /* <DEDUP_REMOVED lines=8> */
[CC--:B-1----:R-:W-:Y:S02]  /*1c150*/  @!P3 LEA R10, P4, R132.reuse, R0.reuse, 0x1 ;  /* 0x00000000840ab211 */ /* 0x0c2fe400078808ff */
        /* <DEDUP_REMOVED lines=11> */
.L_x_1458:
[----:B------:R-:W-:Y:S05]  /*1c210*/  BSYNC B0 ;  /* 0x0000000000007941 */ /* 0x000fea0003800000 */
.L_x_1457:
[----:B------:R-:W-:Y:S05]  /*1c220*/  BRA.DIV ~URZ, `(.L_x_1459) ;  /* 0x00002ce27f007947 */ /* 0x000fea000b800000 */
[----:B--2---:R2:W3:Y:S04]  /*1c230*/  SHFL.IDX PT, R4, R5, 0x3, 0x181f ;  /* 0x00781f0005047f89 */ /* 0x0044e800000e0000 */
[----:B-1----:R2:W1:Y:S02]  /*1c240*/  SHFL.IDX PT, R0, R14, 0x3, 0x181f ;  /* 0x00781f000e007f89 */ /* 0x00246400000e0000 */
.L_x_1522:
[----:B------:R-:W-:-:S04]  /*1c250*/  IADD3 R2, R13, 0x60, RZ ;  /* 0x000000600d027810 */ /* 0x000fc80007ffe0ff */
        /* <DEDUP_REMOVED lines=18> */
.L_x_1439:
[----:B------:R-:W-:Y:S05]  /*1c380*/  BSYNC B1 ;  /* 0x0000000000017941 */ /* 0x000fea0003800000 */
.L_x_1423:
        /* <DEDUP_REMOVED lines=13> */
.L_x_1523:
[----:B------:R-:W-:Y:S05]  /*1c460*/  BRA.DIV ~URZ, `(.L_x_1462) ;  /* 0x00002bd27f007947 */ /* 0x000fea000b800000 */
[----:B------:R3:W4:Y:S02]  /*1c470*/  SHFL.IDX PT, R6, R92, 0x1, 0x1f ;  /* 0x00201f005c067f89 */ /* 0x00072400000e0000 */
.L_x_1524:
        /* <DEDUP_REMOVED lines=18> */
.L_x_1525:
        /* <DEDUP_REMOVED lines=16> */
.L_x_1526:
[----:B--2---:R-:W-:Y:S01]  /*1c6a0*/  IMAD R0, R0, c[0x0][0x538], RZ ;  /* 0x00014e0000007a24 */ /* 0x004fe200078e02ff */
[----:B------:R-:W-:Y:S04]  /*1c6b0*/  BSSY B1, `(.L_x_1465) ;  /* 0x00000c8000017945 */ /* 0x000fe80003800000 */
[----:B----4-:R-:W-:-:S04]  /*1c6c0*/  IADD3 R6, R0, R6, RZ ;  /* 0x0000000600067210 */ /* 0x010fc80007ffe0ff */
[----:B------:R-:W-:-:S13]  /*1c6d0*/  ISETP.GT.AND P0, PT, R6, R9, PT ;  /* 0x000000090600720c */ /* 0x000fda0003f04270 */
[----:B------:R-:W-:Y:S05]  /*1c6e0*/  @P0 BRA `(.L_x_1466) ;  /* 0x0000025000000947 */ /* 0x000fea0003800000 */
.L_x_1470:
        /* <DEDUP_REMOVED lines=17> */
.L_x_1527:
        /* <DEDUP_REMOVED lines=16> */
.L_x_1528:
[----:B--2---:R-:W-:-:S05]  /*1c900*/  IMAD R0, R0, c[0x0][0x538], RZ ;  /* 0x00014e0000007a24 */ /* 0x004fca00078e02ff */
[----:B------:R-:W-:-:S04]  /*1c910*/  IADD3 R6, R0, R6, RZ ;  /* 0x0000000600067210 */ /* 0x000fc80007ffe0ff */
[----:B------:R-:W-:-:S13]  /*1c920*/  ISETP.GT.AND P0, PT, R6, R9, PT ;  /* 0x000000090600720c */ /* 0x000fda0003f04270 */
[----:B-1-3--:R-:W-:Y:S05]  /*1c930*/  @!P0 BRA `(.L_x_1470) ;  /* 0xfffffdb000008947 */ /* 0x00afea000383ffff */
.L_x_1466:
[----:B------:R-:W-:-:S05]  /*1c940*/  IADD3 R11, -R0, R6, RZ ;  /* 0x00000006000b7210 */ /* 0x000fca0007ffe1ff */
[----:B------:R-:W-:-:S05]  /*1c950*/  IMAD R0, R4, c[0x0][0x538], R11 ;  /* 0x00014e0004007a24 */ /* 0x000fca00078e020b */
[----:B------:R-:W-:Y:S01]  /*1c960*/  ISETP.GT.AND P0, PT, R0, R9, PT ;  /* 0x000000090000720c */ /* 0x000fe20003f04270 */
[----:B------:R-:W-:-:S12]  /*1c970*/  BRA.DIV ~URZ, `(.L_x_1471) ;  /* 0x00002b027f007947 */ /* 0x000fd8000b800000 */
[----:B------:R-:W-:-:S04]  /*1c980*/  VOTE.ANY R10, PT, !P0 ;  /* 0x00000000000a7806 */ /* 0x000fc800040e0100 */
.L_x_1529:
[----:B------:R-:W2:Y:S02]  /*1c990*/  POPC R6, R10 ;  /* 0x0000000a00067309 */ /* 0x000ea40000000000 */
[----:B--2---:R-:W-:Y:S01]  /*1c9a0*/  IADD3 R235, R6, R235, RZ ;  /* 0x000000eb06eb7210 */ /* 0x004fe20007ffe0ff */
[----:B------:R-:W-:Y:S05]  /*1c9b0*/  BRA.DIV ~URZ, `(.L_x_1472) ;  /* 0x00002b127f007947 */ /* 0x000fea000b800000 */
[----:B------:R2:W4:Y:S04]  /*1c9c0*/  SHFL.IDX PT, R7, R7, R6, 0x1f ;  /* 0x00001f0607077589 */ /* 0x00052800000e0000 */
[----:B------:R2:W1:Y:S02]  /*1c9d0*/  SHFL.IDX PT, R5, R8, R6, 0x1f ;  /* 0x00001f0608057589 */ /* 0x00046400000e0000 */
.L_x_1530:
[----:B------:R-:W-:Y:S01]  /*1c9e0*/  ISETP.NE.AND P0, PT, R10, RZ, PT ;  /* 0x000000ff0a00720c */ /* 0x000fe20003f05270 */
[----:B------:R-:W-:-:S12]  /*1c9f0*/  BSSY B0, `(.L_x_1473) ;  /* 0x0000005000007945 */ /* 0x000fd80003800000 */
[----:B------:R-:W-:Y:S05]  /*1ca00*/  @!P0 BRA `(.L_x_1474) ;  /* 0x0000003000008947 */ /* 0x000fea0003800000 */
[----:B--2---:R-:W-:Y:S01]  /*1ca10*/  IADD3 R6, R6, -0x1, RZ ;  /* 0xffffffff06067810 */ /* 0x004fe20007ffe0ff */
[----:B------:R-:W-:Y:S05]  /*1ca20*/  BRA.DIV ~URZ, `(.L_x_1475) ;  /* 0x00002b727f007947 */ /* 0x000fea000b800000 */
[----:B------:R2:W3:Y:S02]  /*1ca30*/  SHFL.IDX PT, R12, R4, R6, 0x1f ;  /* 0x00001f06040c7589 */ /* 0x0004e400000e0000 */
.L_x_1474:
[----:B------:R-:W-:Y:S05]  /*1ca40*/  BSYNC B0 ;  /* 0x0000000000007941 */ /* 0x000fea0003800000 */
.L_x_1473:
        /* <DEDUP_REMOVED lines=67> */
.L_x_1477:
        /* <DEDUP_REMOVED lines=67> */
.L_x_1478:
[----:B------:R-:W-:Y:S05]  /*1d2b0*/  BSYNC B0 ;  /* 0x0000000000007941 */ /* 0x000fea0003800000 */
.L_x_1476:
[----:B------:R-:W-:-:S04]  /*1d2c0*/  LOP3.LUT R2, RZ, R2, RZ, 0x33, !PT ;  /* 0x00000002ff027212 */ /* 0x000fc800078e33ff */
[----:B------:R-:W-:Y:S01]  /*1d2d0*/  IADD3 R233, R2, R7, RZ ;  /* 0x0000000702e97210 */ /* 0x000fe20007ffe0ff */
[----:B------:R-:W-:Y:S05]  /*1d2e0*/  BRA `(.L_x_1479) ;  /* 0x0000004000007947 */ /* 0x000fea0003800000 */
.L_x_1467:
[----:B------:R-:W-:Y:S01]  /*1d2f0*/  IMAD.MOV.U32 R232, RZ, RZ, R9 ;  /* 0x000000ffffe87224 */ /* 0x000fe200078e0009 */
[----:B------:R-:W-:Y:S01]  /*1d300*/  MOV R234, RZ ;  /* 0x000000ff00ea7202 */ /* 0x000fe20000000f00 */
[----:B------:R-:W-:Y:S01]  /*1d310*/  IMAD.MOV.U32 R233, RZ, RZ, RZ ;  /* 0x000000ffffe97224 */ /* 0x000fe200078e00ff */
[----:B------:R-:W-:Y:S02]  /*1d320*/  MOV R235, c[0x0][0x53c] ;  /* 0x00014f0000eb7a02 */ /* 0x000fe40000000f00 */
.L_x_1479:
[----:B------:R-:W-:Y:S05]  /*1d330*/  BSYNC B1 ;  /* 0x0000000000017941 */ /* 0x000fea0003800000 */
.L_x_1465:
[----:B------:R-:W-:Y:S01]  /*1d340*/  WARPSYNC 0xffffffff ;  /* 0xffffffff00007948 */ /* 0x000fe20003800000 */
[----:B------:R-:W-:Y:S01]  /*1d350*/  BAR.SYNC.DEFER_BLOCKING 0x4, 0x100 ;  /* 0x0104000000007b1d */ /* 0x000fe20000010000 */
[----:B------:R-:W-:-:S13]  /*1d360*/  ISETP.NE.AND P0, PT, R13, RZ, PT ;  /* 0x000000ff0d00720c */ /* 0x000fda0003f05270 */
[----:B------:R2:W-:Y:S04]  /*1d370*/  @!P0 STS.128 [0x20080], R232 ;  /* 0x020080e8ff008388 */ /* 0x0005e80000000c00 */
[----:B------:R-:W-:Y:S06]  /*1d380*/  BAR.ARV 0x5, 0x100 ;  /* 0x0144000000007b1d */ /* 0x000fec0000002000 */
.L_x_1460:
[----:B-1----:R-:W-:-:S13]  /*1d390*/  ISETP.GE.AND P0, PT, R235, c[0x0][0x53c], PT ;  /* 0x00014f00eb007a0c */ /* 0x002fda0003f06270 */
[----:B--23--:R-:W-:Y:S01]  /*1d3a0*/  @P0 CALL.REL.NOINC `(.L_x_1480) ;  /* 0x0000001000000944 */ /* 0x00cfe20003c00000 */
[----:B------:R-:W-:Y:S05]  /*1d3b0*/  BRA `(.L_x_1481) ;  /* 0xfffe4c8000007947 */ /* 0x000fea000383ffff */
.L_x_1480:
[----:B------:R-:W-:Y:S05]  /*1d3c0*/  EXIT ;  /* 0x000000000000794d */ /* 0x000fea0003800000 */
.L_x_1277:
[----:B------:R-:W-:Y:S01]  /*1d3d0*/  IMAD.MOV.U32 R0, RZ, RZ, R5 ;  /* 0x000000ffff007224 */ /* 0x000fe200078e0005 */
[----:B------:R-:W-:Y:S02]  /*1d3e0*/  MOV R3, 0x1 ;  /* 0x0000000100037802 */ /* 0x000fe40000000f00 */
[----:B------:R-:W-:Y:S02]  /*1d3f0*/  MOV R2, 0x1d410 ;  /* 0x0001d41000027802 */ /* 0x000fe40000000f00 */
[----:B--2---:R-:W-:Y:S05]  /*1d400*/  CALL.REL.NOINC `($__internal_25_$__cuda_sm70_shflsync_up_p) ;  /* 0x000022e000007944 */ /* 0x004fea0003c00000 */
[----:B------:R-:W-:Y:S01]  /*1d410*/  MOV R0, R4 ;  /* 0x0000000400007202 */ /* 0x000fe20000000f00 */
[----:B------:R-:W-:Y:S05]  /*1d420*/  BRA `(.L_x_1482) ;  /* 0xfffe301000007947 */ /* 0x000fea000383ffff */
.L_x_1278:
[----:B------:R-:W-:Y:S01]  /*1d430*/  IMAD.MOV.U32 R0, RZ, RZ, R5 ;  /* 0x000000ffff007224 */ /* 0x000fe200078e0005 */
[----:B------:R-:W-:Y:S02]  /*1d440*/  MOV R3, 0x2 ;  /* 0x0000000200037802 */ /* 0x000fe40000000f00 */
[----:B------:R-:W-:Y:S02]  /*1d450*/  MOV R2, 0x1d470 ;  /* 0x0001d47000027802 */ /* 0x000fe40000000f00 */
[----:B--2---:R-:W-:Y:S05]  /*1d460*/  CALL.REL.NOINC `($__internal_25_$__cuda_sm70_shflsync_up_p) ;  /* 0x0000228000007944 */ /* 0x004fea0003c00000 */
[----:B------:R-:W-:Y:S01]  /*1d470*/  SEL R4, R4, RZ, P4 ;  /* 0x000000ff04047207 */ /* 0x000fe20002000000 */
[----:B------:R-:W-:Y:S01]  /*1d480*/  IMAD.MOV.U32 R3, RZ, RZ, 0x4 ;  /* 0x00000004ff037424 */ /* 0x000fe200078e00ff */
[----:B------:R-:W-:-:S03]  /*1d490*/  MOV R2, 0x1d4c0 ;  /* 0x0001d4c000027802 */ /* 0x000fc60000000f00 */
[----:B------:R-:W-:Y:S02]  /*1d4a0*/  IMAD.IADD R0, R5, 0x1, R4 ;  /* 0x0000000105007824 */ /* 0x000fe400078e0204 */
[----:B------:R-:W-:Y:S05]  /*1d4b0*/  CALL.REL.NOINC `($__internal_25_$__cuda_sm70_shflsync_up_p) ;  /* 0x0000223000007944 */ /* 0x000fea0003c00000 */
        /* <DEDUP_REMOVED lines=12> */
[----:B------:R-:W-:Y:S02]  /*1d580*/  MOV R200, 0x1f ;  /* 0x0000001f00c87802 */ /* 0x000fe40000000f00 */
[----:B------:R-:W-:Y:S01]  /*1d590*/  MOV R3, 0x1d5d0 ;  /* 0x0001d5d000037802 */ /* 0x000fe20000000f00 */
[----:B------:R-:W-:-:S04]  /*1d5a0*/  IMAD.IADD R4, R0, 0x1, R4 ;  /* 0x0000000100047824 */ /* 0x000fc800078e0204 */
[----:B------:R-:W-:Y:S02]  /*1d5b0*/  IMAD.MOV.U32 R0, RZ, RZ, R4 ;  /* 0x000000ffff007224 */ /* 0x000fe400078e0004 */
[----:B------:R-:W-:Y:S05]  /*1d5c0*/  CALL.REL.NOINC `($__internal_24_$__cuda_sm70_shflsync_idx_p) ;  /* 0x000020a000007944 */ /* 0x000fea0003c00000 */
[----:B-1---5:R-:W-:Y:S05]  /*1d5d0*/  BRA `(.L_x_1483) ;  /* 0xfffe2f6000007947 */ /* 0x022fea000383ffff */
.L_x_1280:
[----:B------:R-:W-:Y:S02]  /*1d5e0*/  SEL R0, RZ, 0x1, P0 ;  /* 0x00000001ff007807 */ /* 0x000fe40000000000 */
[----:B------:R-:W-:Y:S02]  /*1d5f0*/  MOV R2, 0x1d610 ;  /* 0x0001d61000027802 */ /* 0x000fe40000000f00 */
[----:B--2---:R-:W-:Y:S05]  /*1d600*/  CALL.REL.NOINC `($__internal_26_$__cuda_sm70_votesync_ballot) ;  /* 0x0000214000007944 */ /* 0x004fea0003c00000 */
[----:B------:R-:W-:Y:S01]  /*1d610*/  MOV R10, R0 ;  /* 0x00000000000a7202 */ /* 0x000fe20000000f00 */
[----:B------:R-:W-:Y:S05]  /*1d620*/  BRA `(.L_x_1484) ;  /* 0xfffe2fa000007947 */ /* 0x000fea000383ffff */
.L_x_1281:
[----:B------:R-:W-:Y:S01]  /*1d630*/  IMAD.MOV.U32 R0, RZ, RZ, R9 ;  /* 0x000000ffff007224 */ /* 0x000fe200078e0009 */
[----:B------:R-:W-:Y:S01]  /*1d640*/  MOV R2, R5 ;  /* 0x0000000500027202 */ /* 0x000fe20000000f00 */
[----:B------:R-:W-:Y:S01]  /*1d650*/  IMAD.MOV.U32 R200, RZ, RZ, 0x1f ;  /* 0x0000001fffc87424 */ /* 0x000fe200078e00ff */
[----:B------:R-:W-:Y:S02]  /*1d660*/  MOV R3, 0x1d680 ;  /* 0x0001d68000037802 */ /* 0x000fe40000000f00 */
[----:B------:R-:W-:Y:S05]  /*1d670*/  CALL.REL.NOINC `($__internal_24_$__cuda_sm70_shflsync_idx_p) ;  /* 0x00001ff000007944 */ /* 0x000fea0003c00000 */
[----:B------:R-:W-:Y:S01]  /*1d680*/  IMAD.MOV.U32 R12, RZ, RZ, R0 ;  /* 0x000000ffff0c7224 */ /* 0x000fe200078e0000 */
[----:B------:R-:W-:Y:S01]  /*1d690*/  MOV R0, R8 ;  /* 0x0000000800007202 */ /* 0x000fe20000000f00 */
[----:B------:R-:W-:Y:S01]  /*1d6a0*/  IMAD.MOV.U32 R6, RZ, RZ, RZ ;  /* 0x000000ffff067224 */ /* 0x000fe200078e00ff */
[----:B------:R-:W-:Y:S01]  /*1d6b0*/  MOV R2, R5 ;  /* 0x0000000500027202 */ /* 0x000fe20000000f00 */
[----:B------:R-:W-:Y:S01]  /*1d6c0*/  IMAD.MOV.U32 R200, RZ, RZ, 0x1f ;  /* 0x0000001fffc87424 */ /* 0x000fe200078e00ff */
[----:B------:R-:W-:-:S02]  /*1d6d0*/  MOV R3, 0x1d6f0 ;  /* 0x0001d6f000037802 */ /* 0x000fc40000000f00 */
[----:B-1---5:R-:W-:Y:S05]  /*1d6e0*/  CALL.REL.NOINC `($__internal_24_$__cuda_sm70_shflsync_idx_p) ;  /* 0x00001f8000007944 */ /* 0x022fea0003c00000 */
[----:B------:R-:W-:Y:S01]  /*1d6f0*/  MOV R9, R0 ;  /* 0x0000000000097202 */ /* 0x000fe20000000f00 */
[----:B-1---5:R-:W-:Y:S05]  /*1d700*/  BRA `(.L_x_1485) ;  /* 0xfffe2f2000007947 */ /* 0x022fea000383ffff */
.L_x_1284:
[----:B------:R-:W-:Y:S01]  /*1d710*/  IMAD.MOV.U32 R0, RZ, RZ, R4 ;  /* 0x000000ffff007224 */ /* 0x000fe200078e0004 */
[----:B------:R-:W-:-:S02]  /*1d720*/  MOV R200, 0x1f ;  /* 0x0000001f00c87802 */ /* 0x000fc40000000f00 */
[----:B------:R-:W-:Y:S02]  /*1d730*/  MOV R3, 0x1d750 ;  /* 0x0001d75000037802 */ /* 0x000fe40000000f00 */
[----:B-123--:R-:W-:Y:S05]  /*1d740*/  CALL.REL.NOINC `($__internal_24_$__cuda_sm70_shflsync_idx_p) ;  /* 0x00001f2000007944 */ /* 0x00efea0003c00000 */
[----:B------:R-:W-:Y:S01]  /*1d750*/  MOV R6, R0 ;  /* 0x0000000000067202 */ /* 0x000fe20000000f00 */
[----:B-1---5:R-:W-:Y:S05]  /*1d760*/  BRA `(.L_x_1283) ;  /* 0xfffe2f2000007947 */ /* 0x022fea000383ffff */
.L_x_1317:
[----:B------:R-:W-:Y:S01]  /*1d770*/  IMAD.MOV.U32 R0, RZ, RZ, R5 ;  /* 0x000000ffff007224 */ /* 0x000fe200078e0005 */
[----:B------:R-:W-:Y:S01]  /*1d780*/  MOV R2, RZ ;  /* 0x000000ff00027202 */ /* 0x000fe20000000f00 */
[----:B------:R-:W-:Y:S01]  /*1d790*/  IMAD.MOV.U32 R200, RZ, RZ, 0x181f ;  /* 0x0000181fffc87424 */ /* 0x000fe200078e00ff */
[----:B------:R-:W-:Y:S02]  /*1d7a0*/  MOV R3, 0x1d7c0 ;  /* 0x0001d7c000037802 */ /* 0x000fe40000000f00 */
[----:B-----5:R-:W-:Y:S05]  /*1d7b0*/  CALL.REL.NOINC `($__internal_24_$__cuda_sm70_shflsync_idx_p) ;  /* 0x00001eb000007944 */ /* 0x020fea0003c00000 */
[----:B-----5:R-:W-:Y:S01]  /*1d7c0*/  MOV R4, R0 ;  /* 0x0000000000047202 */ /* 0x020fe20000000f00 */
[----:B-1----:R-:W-:Y:S05]  /*1d7d0*/  BRA `(.L_x_1486) ;  /* 0xfffe953000007947 */ /* 0x002fea000383ffff */
.L_x_1318:
[----:B------:R-:W-:Y:S01]  /*1d7e0*/  IMAD.MOV.U32 R0, RZ, RZ, R12 ;  /* 0x000000ffff007224 */ /* 0x000fe200078e000c */
[----:B------:R-:W-:Y:S01]  /*1d7f0*/  MOV R2, RZ ;  /* 0x000000ff00027202 */ /* 0x000fe20000000f00 */
[----:B------:R-:W-:Y:S01]  /*1d800*/  IMAD.MOV.U32 R200, RZ, RZ, 0x181f ;  /* 0x0000181fffc87424 */ /* 0x000fe200078e00ff */
[----:B------:R-:W-:Y:S02]  /*1d810*/  MOV R3, 0x1d830 ;  /* 0x0001d83000037802 */ /* 0x000fe40000000f00 */
[----:B-12--5:R-:W-:Y:S05]  /*1d820*/  CALL.REL.NOINC `($__internal_24_$__cuda_sm70_shflsync_idx_p) ;  /* 0x00001e4000007944 */ /* 0x026fea0003c00000 */
[----:B-1---5:R-:W-:Y:S05]  /*1d830*/  BRA `(.L_x_1487) ;  /* 0xfffe94f000007947 */ /* 0x022fea000383ffff */
.L_x_1321:
[----:B----4-:R-:W-:Y:S01]  /*1d840*/  IMAD.MOV.U32 R0, RZ, RZ, R5 ;  /* 0x000000ffff007224 */ /* 0x010fe200078e0005 */
[----:B--2---:R-:W-:Y:S01]  /*1d850*/  MOV R2, 0x1 ;  /* 0x0000000100027802 */ /* 0x004fe20000000f00 */
[----:B------:R-:W-:Y:S01]  /*1d860*/  IMAD.MOV.U32 R200, RZ, RZ, 0x181f ;  /* 0x0000181fffc87424 */ /* 0x000fe200078e00ff */
[----:B------:R-:W-:-:S02]  /*1d870*/  MOV R3, 0x1d890 ;  /* 0x0001d89000037802 */ /* 0x000fc40000000f00 */
[----:B-1-3-5:R-:W-:Y:S05]  /*1d880*/  CALL.REL.NOINC `($__internal_24_$__cuda_sm70_shflsync_idx_p) ;  /* 0x00001de000007944 */ /* 0x02afea0003c00000 */
[----:B-----5:R-:W-:Y:S01]  /*1d890*/  IMAD.MOV.U32 R4, RZ, RZ, R0 ;  /* 0x000000ffff047224 */ /* 0x020fe200078e0000 */
[----:B------:R-:W-:Y:S01]  /*1d8a0*/  MOV R2, 0x1 ;  /* 0x0000000100027802 */ /* 0x000fe20000000f00 */
[----:B------:R-:W-:Y:S01]  /*1d8b0*/  IMAD.MOV.U32 R0, RZ, RZ, R12 ;  /* 0x000000ffff007224 */ /* 0x000fe200078e000c */
[----:B------:R-:W-:-:S02]  /*1d8c0*/  MOV R200, 0x181f ;  /* 0x0000181f00c87802 */ /* 0x000fc40000000f00 */
[----:B------:R-:W-:Y:S02]  /*1d8d0*/  MOV R3, 0x1d8f0 ;  /* 0x0001d8f000037802 */ /* 0x000fe40000000f00 */
[----:B-1----:R-:W-:Y:S05]  /*1d8e0*/  CALL.REL.NOINC `($__internal_24_$__cuda_sm70_shflsync_idx_p) ;  /* 0x00001d8000007944 */ /* 0x002fea0003c00000 */
[----:B-1---5:R-:W-:Y:S05]  /*1d8f0*/  BRA `(.L_x_1488) ;  /* 0xfffe95c000007947 */ /* 0x022fea000383ffff */
.L_x_1324:
[----:B----4-:R-:W-:Y:S01]  /*1d900*/  IMAD.MOV.U32 R0, RZ, RZ, R5 ;  /* 0x000000ffff007224 */ /* 0x010fe200078e0005 */
[----:B-1----:R-:W-:Y:S01]  /*1d910*/  MOV R2, 0x2 ;  /* 0x0000000200027802 */ /* 0x002fe20000000f00 */
[----:B------:R-:W-:Y:S01]  /*1d920*/  IMAD.MOV.U32 R200, RZ, RZ, 0x181f ;  /* 0x0000181fffc87424 */ /* 0x000fe200078e00ff */
[----:B------:R-:W-:Y:S02]  /*1d930*/  MOV R3, 0x1d950 ;  /* 0x0001d95000037802 */ /* 0x000fe40000000f00 */
[----:B--23-5:R-:W-:Y:S05]  /*1d940*/  CALL.REL.NOINC `($__internal_24_$__cuda_sm70_shflsync_idx_p) ;  /* 0x00001d2000007944 */ /* 0x02cfea0003c00000 */
[----:B-----5:R-:W-:Y:S01]  /*1d950*/  MOV R4, R0 ;  /* 0x0000000000047202 */ /* 0x020fe20000000f00 */
[----:B-1----:R-:W-:Y:S05]  /*1d960*/  BRA `(.L_x_1489) ;  /* 0xfffe96d000007947 */ /* 0x002fea000383ffff */
.L_x_1325:
[----:B----4-:R-:W-:Y:S01]  /*1d970*/  IMAD.MOV.U32 R0, RZ, RZ, R12 ;  /* 0x000000ffff007224 */ /* 0x010fe200078e000c */
[----:B------:R-:W-:Y:S01]  /*1d980*/  MOV R2, 0x2 ;  /* 0x0000000200027802 */ /* 0x000fe20000000f00 */
[----:B------:R-:W-:Y:S01]  /*1d990*/  IMAD.MOV.U32 R200, RZ, RZ, 0x181f ;  /* 0x0000181fffc87424 */ /* 0x000fe200078e00ff */
[----:B------:R-:W-:Y:S02]  /*1d9a0*/  MOV R3, 0x1d9c0 ;  /* 0x0001d9c000037802 */ /* 0x000fe40000000f00 */
[----:B-123-5:R-:W-:Y:S05]  /*1d9b0*/  CALL.REL.NOINC `($__internal_24_$__cuda_sm70_shflsync_idx_p) ;  /* 0x00001cb000007944 */ /* 0x02efea0003c00000 */
[----:B-1---5:R-:W-:Y:S05]  /*1d9c0*/  BRA `(.L_x_1490) ;  /* 0xfffe969000007947 */ /* 0x022fea000383ffff */
.L_x_1328:
[----:B-1----:R-:W-:Y:S01]  /*1d9d0*/  IMAD.MOV.U32 R0, RZ, RZ, R5 ;  /* 0x000000ffff007224 */ /* 0x002fe200078e0005 */
[----:B------:R-:W-:Y:S01]  /*1d9e0*/  MOV R2, 0x3 ;  /* 0x0000000300027802 */ /* 0x000fe20000000f00 */
[----:B------:R-:W-:Y:S01]  /*1d9f0*/  IMAD.MOV.U32 R200, RZ, RZ, 0x181f ;  /* 0x0000181fffc87424 */ /* 0x000fe200078e00ff */
[----:B------:R-:W-:-:S02]  /*1da00*/  MOV R3, 0x1da20 ;  /* 0x0001da2000037802 */ /* 0x000fc40000000f00 */
[----:B--2345:R-:W-:Y:S05]  /*1da10*/  CALL.REL.NOINC `($__internal_24_$__cuda_sm70_shflsync_idx_p) ;  /* 0x00001c5000007944 */ /* 0x03cfea0003c00000 */
[----:B-----5:R-:W-:Y:S01]  /*1da20*/  IMAD.MOV.U32 R4, RZ, RZ, R0 ;  /* 0x000000ffff047224 */ /* 0x020fe200078e0000 */
[----:B------:R-:W-:Y:S01]  /*1da30*/  MOV R2, 0x3 ;  /* 0x0000000300027802 */ /* 0x000fe20000000f00 */
[----:B------:R-:W-:Y:S01]  /*1da40*/  IMAD.MOV.U32 R0, RZ, RZ, R12 ;  /* 0x000000ffff007224 */ /* 0x000fe200078e000c */
[----:B------:R-:W-:-:S02]  /*1da50*/  MOV R200, 0x181f ;  /* 0x0000181f00c87802 */ /* 0x000fc40000000f00 */
[----:B------:R-:W-:Y:S02]  /*1da60*/  MOV R3, 0x1da80 ;  /* 0x0001da8000037802 */ /* 0x000fe40000000f00 */
[----:B-1----:R-:W-:Y:S05]  /*1da70*/  CALL.REL.NOINC `($__internal_24_$__cuda_sm70_shflsync_idx_p) ;  /* 0x00001bf000007944 */ /* 0x002fea0003c00000 */
[----:B-1---5:R-:W-:Y:S05]  /*1da80*/  BRA `(.L_x_1491) ;  /* 0xfffe976000007947 */ /* 0x022fea000383ffff */
.L_x_1395:
[----:B------:R-:W-:Y:S01]  /*1da90*/  IMAD.MOV.U32 R2, RZ, RZ, RZ ;  /* 0x000000ffff027224 */ /* 0x000fe200078e00ff */
[----:B------:R-:W-:Y:S02]  /*1daa0*/  MOV R200, 0x181f ;  /* 0x0000181f00c87802 */ /* 0x000fe40000000f00 */
[----:B------:R-:W-:Y:S02]  /*1dab0*/  MOV R3, 0x1dad0 ;  /* 0x0001dad000037802 */ /* 0x000fe40000000f00 */
[----:B------:R-:W-:Y:S05]  /*1dac0*/  CALL.REL.NOINC `($__internal_24_$__cuda_sm70_shflsync_idx_p) ;  /* 0x00001ba000007944 */ /* 0x000fea0003c00000 */
[----:B-----5:R-:W-:Y:S01]  /*1dad0*/  MOV R4, R0 ;  /* 0x0000000000047202 */ /* 0x020fe20000000f00 */
[----:B-1----:R-:W-:Y:S05]  /*1dae0*/  BRA `(.L_x_1492) ;  /* 0xffff409000007947 */ /* 0x002fea000383ffff */
.L_x_1396:
[----:B-1----:R-:W-:Y:S01]  /*1daf0*/  IMAD.MOV.U32 R0, RZ, RZ, R5 ;  /* 0x000000ffff007224 */ /* 0x002fe200078e0005 */
[----:B------:R-:W-:Y:S01]  /*1db00*/  MOV R2, RZ ;  /* 0x000000ff00027202 */ /* 0x000fe20000000f00 */
[----:B------:R-:W-:Y:S01]  /*1db10*/  IMAD.MOV.U32 R200, RZ, RZ, 0x181f ;  /* 0x0000181fffc87424 */ /* 0x000fe200078e00ff */
[----:B------:R-:W-:Y:S02]  /*1db20*/  MOV R3, 0x1db40 ;  /* 0x0001db4000037802 */ /* 0x000fe40000000f00 */
[----:B--2---:R-:W-:Y:S05]  /*1db30*/  CALL.REL.NOINC `($__internal_24_$__cuda_sm70_shflsync_idx_p) ;  /* 0x00001b3000007944 */ /* 0x004fea0003c00000 */
[----:B-1---5:R-:W-:Y:S05]  /*1db40*/  BRA `(.L_x_1493) ;  /* 0xffff405000007947 */ /* 0x022fea000383ffff */
.L_x_1397:
[----:B------:R-:W-:Y:S01]  /*1db50*/  IMAD.MOV.U32 R0, RZ, RZ, R4 ;  /* 0x000000ffff007224 */ /* 0x000fe200078e0004 */
[----:B------:R-:W-:Y:S01]  /*1db60*/  MOV R2, RZ ;  /* 0x000000ff00027202 */ /* 0x000fe20000000f00 */
[----:B------:R-:W-:Y:S01]  /*1db70*/  IMAD.MOV.U32 R200, RZ, RZ, 0x1c1f ;  /* 0x00001c1fffc87424 */ /* 0x000fe200078e00ff */
[----:B------:R-:W-:-:S02]  /*1db80*/  MOV R3, 0x1dba0 ;  /* 0x0001dba000037802 */ /* 0x000fc40000000f00 */
[----:B------:R-:W-:Y:S05]  /*1db90*/  CALL.REL.NOINC `($__internal_24_$__cuda_sm70_shflsync_idx_p) ;  /* 0x00001ad000007944 */ /* 0x000fea0003c00000 */
[----:B-1---5:R-:W-:Y:S05]  /*1dba0*/  BRA `(.L_x_1494) ;  /* 0xffff421000007947 */ /* 0x022fea000383ffff */
.L_x_1398:
[----:B------:R-:W-:Y:S01]  /*1dbb0*/  IMAD.MOV.U32 R0, RZ, RZ, R4 ;  /* 0x000000ffff007224 */ /* 0x000fe200078e0004 */
[----:B------:R-:W-:Y:S01]  /*1dbc0*/  MOV R2, 0x1 ;  /* 0x0000000100027802 */ /* 0x000fe20000000f00 */
[----:B------:R-:W-:Y:S01]  /*1dbd0*/  IMAD.MOV.U32 R200, RZ, RZ, 0x1c1f ;  /* 0x00001c1fffc87424 */ /* 0x000fe200078e00ff */
[----:B------:R-:W-:-:S02]  /*1dbe0*/  MOV R3, 0x1dc00 ;  /* 0x0001dc0000037802 */ /* 0x000fc40000000f00 */
[----:B-1----:R-:W-:Y:S05]  /*1dbf0*/  CALL.REL.NOINC `($__internal_24_$__cuda_sm70_shflsync_idx_p) ;  /* 0x00001a7000007944 */ /* 0x002fea0003c00000 */
[----:B------:R-:W-:Y:S01]  /*1dc00*/  IMAD.IADD R0, R5, 0x1, R0 ;  /* 0x0000000105007824 */ /* 0x000fe200078e0200 */
[----:B------:R-:W-:-:S04]  /*1dc10*/  FMNMX.FTZ R2, R10, R11, !PT ;  /* 0x0000000b0a027209 */ /* 0x000fc80007810000 */
[----:B------:R-:W-:Y:S02]  /*1dc20*/  IMNMX R0, R6, R0, PT ;  /* 0x0000000006007217 */ /* 0x000fe40003800200 */
[----:B------:R-:W-:Y:S02]  /*1dc30*/  FMNMX.FTZ R2, R12, R2, !PT ;  /* 0x000000020c027209 */ /* 0x000fe40007810000 */
[C---:B------:R-:W-:Y:S02]  /*1dc40*/  ISETP.GT.AND P1, PT, R0.reuse, RZ, PT ;  /* 0x000000ff0000720c */ /* 0x040fe40003f24270 */
[C---:B------:R-:W-:Y:S02]  /*1dc50*/  ISETP.GT.AND P0, PT, R0.reuse, 0x1, PT ;  /* 0x000000010000780c */ /* 0x040fe40003f04270 */
[----:B------:R-:W-:Y:S02]  /*1dc60*/  ISETP.GT.AND P2, PT, R0, 0x8, PT ;  /* 0x000000080000780c */ /* 0x000fe40003f44270 */
[----:B------:R-:W-:-:S02]  /*1dc70*/  FSEL R6, R30, -INF , P1 ;  /* 0xff8000001e067808 */ /* 0x000fc40000800000 */
[----:B------:R-:W-:Y:S02]  /*1dc80*/  FSEL R7, R28, -INF , P0 ;  /* 0xff8000001c077808 */ /* 0x000fe40000000000 */
[----:B------:R-:W-:Y:S02]  /*1dc90*/  ISETP.GT.AND P0, PT, R0, 0x9, PT ;  /* 0x000000090000780c */ /* 0x000fe40003f04270 */
[----:B------:R-:W-:Y:S02]  /*1dca0*/  FSEL R9, R22, -INF , P2 ;  /* 0xff80000016097808 */ /* 0x000fe40001000000 */
[----:B------:R-:W-:Y:S02]  /*1dcb0*/  FMNMX.FTZ R3, R6, R7, !PT ;  /* 0x0000000706037209 */ /* 0x000fe40007810000 */
[----:B------:R-:W-:Y:S02]  /*1dcc0*/  FMNMX.FTZ R5, R13, R2, !PT ;  /* 0x000000020d057209 */ /* 0x000fe40007810000 */
[----:B------:R-:W-:-:S02]  /*1dcd0*/  ISETP.GT.AND P1, PT, R0, 0x10, PT ;  /* 0x000000100000780c */ /* 0x000fc40003f24270 */
[----:B------:R-:W-:Y:S02]  /*1dce0*/  FSEL R8, R27, -INF , P0 ;  /* 0xff8000001b087808 */ /* 0x000fe40000000000 */
[----:B------:R-:W-:Y:S02]  /*1dcf0*/  FMNMX.FTZ R2, R9, R3, !PT ;  /* 0x0000000309027209 */ /* 0x000fe40007810000 */
[----:B------:R-:W-:Y:S02]  /*1dd00*/  FMNMX.FTZ R134, R14, R5, !PT ;  /* 0x000000050e867209 */ /* 0x000fe40007810000 */
[----:B------:R-:W-:Y:S02]  /*1dd10*/  ISETP.GT.AND P0, PT, R0, 0x11, PT ;  /* 0x000000110000780c */ /* 0x000fe40003f04270 */
[----:B------:R-:W-:Y:S02]  /*1dd20*/  FSEL R21, R21, -INF , P1 ;  /* 0xff80000015157808 */ /* 0x000fe40000800000 */
[----:B------:R-:W-:-:S02]  /*1dd30*/  FMNMX.FTZ R2, R8, R2, !PT ;  /* 0x0000000208027209 */ /* 0x000fc40007810000 */
[----:B------:R-:W-:Y:S02]  /*1dd40*/  FMNMX.FTZ R134, R23, R134, !PT ;  /* 0x0000008617867209 */ /* 0x000fe40007810000 */
[----:B------:R-:W-:Y:S02]  /*1dd50*/  ISETP.GT.AND P1, PT, R0, 0x18, PT ;  /* 0x000000180000780c */ /* 0x000fe40003f24270 */
[----:B------:R-:W-:Y:S02]  /*1dd60*/  FSEL R20, R20, -INF , P0 ;  /* 0xff80000014147808 */ /* 0x000fe40000000000 */
[----:B------:R-:W-:Y:S02]  /*1dd70*/  FMNMX.FTZ R5, R21, R2, !PT ;  /* 0x0000000215057209 */ /* 0x000fe40007810000 */
[----:B------:R-:W-:Y:S02]  /*1dd80*/  FMNMX.FTZ R134, R24, R134, !PT ;  /* 0x0000008618867209 */ /* 0x000fe40007810000 */
[----:B------:R-:W-:Y:S01]  /*1dd90*/  ISETP.GT.AND P0, PT, R0, 0x19, PT ;  /* 0x000000190000780c */ /* 0x000fe20003f04270 */
[----:B------:R-:W-:Y:S01]  /*1dda0*/  IMAD.MOV.U32 R0, RZ, RZ, 0x2 ;  /* 0x00000002ff007424 */ /* 0x000fe200078e00ff */
[----:B------:R-:W-:-:S02]  /*1ddb0*/  FSEL R22, R19, -INF , P1 ;  /* 0xff80000013167808 */ /* 0x000fc40000800000 */
[----:B------:R-:W-:Y:S02]  /*1ddc0*/  FMNMX.FTZ R5, R20, R5, !PT ;  /* 0x0000000514057209 */ /* 0x000fe40007810000 */
[----:B------:R-:W-:Y:S02]  /*1ddd0*/  FMNMX.FTZ R134, R26, R134, !PT ;  /* 0x000000861a867209 */ /* 0x000fe40007810000 */
[----:B------:R-:W-:Y:S02]  /*1dde0*/  FSEL R25, R25, -INF , P0 ;  /* 0xff80000019197808 */ /* 0x000fe40000000000 */
[----:B------:R-:W-:Y:S01]  /*1ddf0*/  FMNMX.FTZ R5, R22, R5, !PT ;  /* 0x0000000516057209 */ /* 0x000fe20007810000 */
[----:B-----5:R-:W-:Y:S01]  /*1de00*/  IMAD.MOV.U32 R4, RZ, RZ, R134 ;  /* 0x000000ffff047224 */ /* 0x020fe200078e0086 */
[----:B------:R-:W-:Y:S02]  /*1de10*/  MOV R2, 0x1de40 ;  /* 0x0001de4000027802 */ /* 0x000fe40000000f00 */
[----:B------:R-:W-:-:S02]  /*1de20*/  FMNMX.FTZ R5, R25, R5, !PT ;  /* 0x0000000519057209 */ /* 0x000fc40007810000 */
[----:B-1----:R-:W-:Y:S05]  /*1de30*/  CALL.REL.NOINC `($__internal_23_$__cuda_sm70_shflsync_bfly_p) ;  /* 0x000017d000007944 */ /* 0x002fea0003c00000 */
[----:B------:R-:W-:Y:S01]  /*1de40*/  FMNMX.FTZ R134, R134, R0, !PT ;  /* 0x0000000086867209 */ /* 0x000fe20007810000 */
[----:B------:R-:W-:Y:S01]  /*1de50*/  IMAD.MOV.U32 R0, RZ, RZ, 0x1 ;  /* 0x00000001ff007424 */ /* 0x000fe200078e00ff */
[----:B------:R-:W-:-:S03]  /*1de60*/  MOV R2, 0x1de90 ;  /* 0x0001de9000027802 */ /* 0x000fc60000000f00 */
[----:B------:R-:W-:Y:S02]  /*1de70*/  IMAD.MOV.U32 R4, RZ, RZ, R134 ;  /* 0x000000ffff047224 */ /* 0x000fe400078e0086 */
[----:B------:R-:W-:Y:S05]  /*1de80*/  CALL.REL.NOINC `($__internal_23_$__cuda_sm70_shflsync_bfly_p) ;  /* 0x0000178000007944 */ /* 0x000fea0003c00000 */
[----:B------:R-:W-:Y:S01]  /*1de90*/  FMNMX.FTZ R134, R134, R0, !PT ;  /* 0x0000000086867209 */ /* 0x000fe20007810000 */
[----:B------:R-:W-:Y:S01]  /*1dea0*/  IMAD.MOV.U32 R4, RZ, RZ, R5 ;  /* 0x000000ffff047224 */ /* 0x000fe200078e0005 */
[----:B------:R-:W-:Y:S01]  /*1deb0*/  MOV R2, 0x1dee0 ;  /* 0x0001dee000027802 */ /* 0x000fe20000000f00 */
[----:B------:R-:W-:Y:S02]  /*1dec0*/  IMAD.MOV.U32 R0, RZ, RZ, 0x2 ;  /* 0x00000002ff007424 */ /* 0x000fe400078e00ff */
[----:B------:R-:W-:Y:S05]  /*1ded0*/  CALL.REL.NOINC `($__internal_23_$__cuda_sm70_shflsync_bfly_p) ;  /* 0x0000173000007944 */ /* 0x000fea0003c00000 */
[----:B------:R-:W-:Y:S01]  /*1dee0*/  FMNMX.FTZ R5, R5, R0, !PT ;  /* 0x0000000005057209 */ /* 0x000fe20007810000 */
[----:B------:R-:W-:Y:S01]  /*1def0*/  IMAD.MOV.U32 R0, RZ, RZ, 0x1 ;  /* 0x00000001ff007424 */ /* 0x000fe200078e00ff */
[----:B------:R-:W-:-:S03]  /*1df00*/  MOV R2, 0x1df30 ;  /* 0x0001df3000027802 */ /* 0x000fc60000000f00 */
[----:B------:R-:W-:Y:S02]  /*1df10*/  IMAD.MOV.U32 R4, RZ, RZ, R5 ;  /* 0x000000ffff047224 */ /* 0x000fe400078e0005 */
[----:B------:R-:W-:Y:S05]  /*1df20*/  CALL.REL.NOINC `($__internal_23_$__cuda_sm70_shflsync_bfly_p) ;  /* 0x000016e000007944 */ /* 0x000fea0003c00000 */
[----:B------:R-:W-:Y:S01]  /*1df30*/  MOV R4, R0 ;  /* 0x0000000000047202 */ /* 0x000fe20000000f00 */
[----:B------:R-:W-:Y:S05]  /*1df40*/  BRA `(.L_x_1495) ;  /* 0xffff422000007947 */ /* 0x000fea000383ffff */
.L_x_1402:
[----:B------:R-:W-:Y:S01]  /*1df50*/  MOV R200, 0x181f ;  /* 0x0000181f00c87802 */ /* 0x000fe20000000f00 */
[----:B------:R-:W-:Y:S01]  /*1df60*/  IMAD.MOV.U32 R2, RZ, RZ, RZ ;  /* 0x000000ffff027224 */ /* 0x000fe200078e00ff */
[----:B------:R-:W-:Y:S02]  /*1df70*/  MOV R3, 0x1df90 ;  /* 0x0001df9000037802 */ /* 0x000fe40000000f00 */
[----:B-1234-:R-:W-:Y:S05]  /*1df80*/  CALL.REL.NOINC `($__internal_24_$__cuda_sm70_shflsync_idx_p) ;  /* 0x000016e000007944 */ /* 0x01efea0003c00000 */
[----:B-----5:R-:W-:Y:S01]  /*1df90*/  MOV R4, R0 ;  /* 0x0000000000047202 */ /* 0x020fe20000000f00 */
[----:B-1----:R-:W-:-:S05]  /*1dfa0*/  BRA `(.L_x_1496) ;  /* 0xffff4e7000007947 */ /* 0x002fca000383ffff */
.L_x_1403:
[----:B------:R-:W-:Y:S01]  /*1dfb0*/  MOV R2, RZ ;  /* 0x000000ff00027202 */ /* 0x000fe20000000f00 */
[----:B----4-:R-:W-:Y:S01]  /*1dfc0*/  IMAD.MOV.U32 R0, RZ, RZ, R5 ;  /* 0x000000ffff007224 */ /* 0x010fe200078e0005 */
[----:B------:R-:W-:Y:S01]  /*1dfd0*/  MOV R3, 0x1e000 ;  /* 0x0001e00000037802 */ /* 0x000fe20000000f00 */
[----:B------:R-:W-:Y:S02]  /*1dfe0*/  IMAD.MOV.U32 R200, RZ, RZ, 0x181f ;  /* 0x0000181fffc87424 */ /* 0x000fe400078e00ff */
[----:B-123--:R-:W-:Y:S05]  /*1dff0*/  CALL.REL.NOINC `($__internal_24_$__cuda_sm70_shflsync_idx_p) ;  /* 0x0000167000007944 */ /* 0x00efea0003c00000 */
[----:B-1---5:R-:W-:-:S05]  /*1e000*/  BRA `(.L_x_1497) ;  /* 0xffff4e3000007947 */ /* 0x022fca000383ffff */
.L_x_1406:
[----:B------:R-:W-:Y:S01]  /*1e010*/  MOV R200, 0x181f ;  /* 0x0000181f00c87802 */ /* 0x000fe20000000f00 */
[----:B------:R-:W-:Y:S01]  /*1e020*/  IMAD.MOV.U32 R2, RZ, RZ, RZ ;  /* 0x000000ffff027224 */ /* 0x000fe200078e00ff */
[----:B------:R-:W-:Y:S02]  /*1e030*/  MOV R3, 0x1e050 ;  /* 0x0001e05000037802 */ /* 0x000fe40000000f00 */
[----:B------:R-:W-:Y:S05]  /*1e040*/  CALL.REL.NOINC `($__internal_24_$__cuda_sm70_shflsync_idx_p) ;  /* 0x0000162000007944 */ /* 0x000fea0003c00000 */
[----:B-----5:R-:W-:Y:S01]  /*1e050*/  MOV R4, R0 ;  /* 0x0000000000047202 */ /* 0x020fe20000000f00 */
[----:B-1----:R-:W-:-:S05]  /*1e060*/  BRA `(.L_x_1498) ;  /* 0xffff5a1000007947 */ /* 0x002fca000383ffff */
.L_x_1407:
[----:B------:R-:W-:Y:S01]  /*1e070*/  MOV R2, RZ ;  /* 0x000000ff00027202 */ /* 0x000fe20000000f00 */
[----:B-1----:R-:W-:Y:S01]  /*1e080*/  IMAD.MOV.U32 R0, RZ, RZ, R5 ;  /* 0x000000ffff007224 */ /* 0x002fe200078e0005 */
[----:B------:R-:W-:Y:S01]  /*1e090*/  MOV R3, 0x1e0c0 ;  /* 0x0001e0c000037802 */ /* 0x000fe20000000f00 */
[----:B------:R-:W-:Y:S02]  /*1e0a0*/  IMAD.MOV.U32 R200, RZ, RZ, 0x181f ;  /* 0x0000181fffc87424 */ /* 0x000fe400078e00ff */
[----:B--2---:R-:W-:Y:S05]  /*1e0b0*/  CALL.REL.NOINC `($__internal_24_$__cuda_sm70_shflsync_idx_p) ;  /* 0x000015b000007944 */ /* 0x004fea0003c00000 */
[----:B-1---5:R-:W-:-:S05]  /*1e0c0*/  BRA `(.L_x_1499) ;  /* 0xffff59d000007947 */ /* 0x022fca000383ffff */
.L_x_1408:
[----:B------:R-:W-:Y:S01]  /*1e0d0*/  MOV R2, RZ ;  /* 0x000000ff00027202 */ /* 0x000fe20000000f00 */
[----:B------:R-:W-:Y:S01]  /*1e0e0*/  IMAD.MOV.U32 R0, RZ, RZ, R4 ;  /* 0x000000ffff007224 */ /* 0x000fe200078e0004 */
[----:B------:R-:W-:Y:S01]  /*1e0f0*/  MOV R3, 0x1e120 ;  /* 0x0001e12000037802 */ /* 0x000fe20000000f00 */
[----:B------:R-:W-:Y:S02]  /*1e100*/  IMAD.MOV.U32 R200, RZ, RZ, 0x1c1f ;  /* 0x00001c1fffc87424 */ /* 0x000fe400078e00ff */
[----:B------:R-:W-:Y:S05]  /*1e110*/  CALL.REL.NOINC `($__internal_24_$__cuda_sm70_shflsync_idx_p) ;  /* 0x0000155000007944 */ /* 0x000fea0003c00000 */
[----:B-1---5:R-:W-:-:S05]  /*1e120*/  BRA `(.L_x_1500) ;  /* 0xffff5b9000007947 */ /* 0x022fca000383ffff */
.L_x_1409:
[----:B------:R-:W-:Y:S01]  /*1e130*/  MOV R2, 0x1 ;  /* 0x0000000100027802 */ /* 0x000fe20000000f00 */
[----:B------:R-:W-:Y:S01]  /*1e140*/  IMAD.MOV.U32 R0, RZ, RZ, R4 ;  /* 0x000000ffff007224 */ /* 0x000fe200078e0004 */
[----:B------:R-:W-:Y:S01]  /*1e150*/  MOV R3, 0x1e180 ;  /* 0x0001e18000037802 */ /* 0x000fe20000000f00 */
[----:B------:R-:W-:Y:S02]  /*1e160*/  IMAD.MOV.U32 R200, RZ, RZ, 0x1c1f ;  /* 0x00001c1fffc87424 */ /* 0x000fe400078e00ff */
[----:B-1----:R-:W-:Y:S05]  /*1e170*/  CALL.REL.NOINC `($__internal_24_$__cuda_sm70_shflsync_idx_p) ;  /* 0x000014f000007944 */ /* 0x002fea0003c00000 */
[----:B------:R-:W-:Y:S05]  /*1e180*/  IMAD.IADD R0, R5, 0x1, R0 ;  /* 0x0000000105007824 */ /* 0x000fea00078e0200 */
[C---:B------:R-:W-:Y:S02]  /*1e190*/  ISETP.GT.AND P1, PT, R0.reuse, RZ, PT ;  /* 0x000000ff0000720c */ /* 0x040fe40003f24270 */
[----:B------:R-:W-:Y:S02]  /*1e1a0*/  ISETP.GT.AND P0, PT, R0, 0x1, PT ;  /* 0x000000010000780c */ /* 0x000fe40003f04270 */
[----:B------:R-:W-:Y:S02]  /*1e1b0*/  FSEL R5, R174, -INF , P1 ;  /* 0xff800000ae057808 */ /* 0x000fe40000800000 */
[C---:B------:R-:W-:Y:S02]  /*1e1c0*/  ISETP.GT.AND P3, PT, R0.reuse, 0x8, PT ;  /* 0x000000080000780c */ /* 0x040fe40003f64270 */
[C---:B------:R-:W-:Y:S02]  /*1e1d0*/  ISETP.GT.AND P5, PT, R0.reuse, 0x9, PT ;  /* 0x000000090000780c */ /* 0x040fe40003fa4270 */
[C---:B------:R-:W-:Y:S02]  /*1e1e0*/  ISETP.GT.AND P4, PT, R0.reuse, 0x10, PT ;  /* 0x000000100000780c */ /* 0x040fe40003f84270 */
[----:B------:R-:W-:Y:S02]  /*1e1f0*/  FSEL R161, R173, -INF , P0 ;  /* 0xff800000ada17808 */ /* 0x000fe40000000000 */
[C---:B------:R-:W-:Y:S02]  /*1e200*/  ISETP.GT.AND P2, PT, R0.reuse, 0x11, PT ;  /* 0x000000110000780c */ /* 0x040fe40003f44270 */
[C---:B------:R-:W-:Y:S02]  /*1e210*/  ISETP.GT.AND P1, PT, R0.reuse, 0x18, PT ;  /* 0x000000180000780c */ /* 0x040fe40003f24270 */
[----:B------:R-:W-:Y:S02]  /*1e220*/  ISETP.GT.AND P0, PT, R0, 0x19, PT ;  /* 0x000000190000780c */ /* 0x000fe40003f04270 */
        /* <DEDUP_REMOVED lines=11> */
[----:B-----5:R-:W-:Y:S01]  /*1e2e0*/  FMNMX.FTZ R4, R14, R0, !PT ;  /* 0x000000000e047209 */ /* 0x020fe20007810000 */
[----:B------:R-:W-:Y:S01]  /*1e2f0*/  IMAD.MOV.U32 R0, RZ, RZ, 0x2 ;  /* 0x00000002ff007424 */ /* 0x000fe200078e00ff */
[----:B------:R-:W-:Y:S02]  /*1e300*/  FSEL R9, R167, -INF , P2 ;  /* 0xff800000a7097808 */ /* 0x000fe40001000000 */
        /* <DEDUP_REMOVED lines=10> */
[----:B-1----:R-:W-:Y:S05]  /*1e3b0*/  CALL.REL.NOINC `($__internal_23_$__cuda_sm70_shflsync_bfly_p) ;  /* 0x0000125000007944 */ /* 0x002fea0003c00000 */
[----:B------:R-:W-:Y:S01]  /*1e3c0*/  FMNMX.FTZ R4, R4, R0, !PT ;  /* 0x0000000004047209 */ /* 0x000fe20007810000 */
[----:B------:R-:W-:Y:S01]  /*1e3d0*/  IMAD.MOV.U32 R0, RZ, RZ, 0x1 ;  /* 0x00000001ff007424 */ /* 0x000fe200078e00ff */
[----:B------:R-:W-:Y:S02]  /*1e3e0*/  MOV R2, 0x1e400 ;  /* 0x0001e40000027802 */ /* 0x000fe40000000f00 */
        /* <DEDUP_REMOVED lines=8> */
[----:B------:R-:W-:Y:S02]  /*1e470*/  MOV R2, 0x1e490 ;  /* 0x0001e49000027802 */ /* 0x000fe40000000f00 */
[----:B------:R-:W-:Y:S05]  /*1e480*/  CALL.REL.NOINC `($__internal_23_$__cuda_sm70_shflsync_bfly_p) ;  /* 0x0000118000007944 */ /* 0x000fea0003c00000 */
[----:B------:R-:W-:-:S05]  /*1e490*/  BRA `(.L_x_1501) ;  /* 0xffff5bd000007947 */ /* 0x000fca000383ffff */
.L_x_1412:
[----:B------:R-:W-:Y:S01]  /*1e4a0*/  MOV R200, 0x181f ;  /* 0x0000181f00c87802 */ /* 0x000fe20000000f00 */
[----:B------:R-:W-:Y:S01]  /*1e4b0*/  IMAD.MOV.U32 R2, RZ, RZ, RZ ;  /* 0x000000ffff027224 */ /* 0x000fe200078e00ff */
[----:B------:R-:W-:Y:S02]  /*1e4c0*/  MOV R3, 0x1e4e0 ;  /* 0x0001e4e000037802 */ /* 0x000fe40000000f00 */
[----:B-1234-:R-:W-:Y:S05]  /*1e4d0*/  CALL.REL.NOINC `($__internal_24_$__cuda_sm70_shflsync_idx_p) ;  /* 0x0000119000007944 */ /* 0x01efea0003c00000 */
[----:B-1---5:R-:W-:-:S05]  /*1e4e0*/  BRA `(.L_x_1502) ;  /* 0xffff702000007947 */ /* 0x022fca000383ffff */
.L_x_1415:
[----:B------:R-:W-:Y:S01]  /*1e4f0*/  MOV R200, 0x181f ;  /* 0x0000181f00c87802 */ /* 0x000fe20000000f00 */
[----:B------:R-:W-:Y:S01]  /*1e500*/  IMAD.MOV.U32 R2, RZ, RZ, RZ ;  /* 0x000000ffff027224 */ /* 0x000fe200078e00ff */
[----:B------:R-:W-:Y:S02]  /*1e510*/  MOV R3, 0x1e530 ;  /* 0x0001e53000037802 */ /* 0x000fe40000000f00 */
[----:B------:R-:W-:Y:S05]  /*1e520*/  CALL.REL.NOINC `($__internal_24_$__cuda_sm70_shflsync_idx_p) ;  /* 0x0000114000007944 */ /* 0x000fea0003c00000 */
[----:B-----5:R-:W-:Y:S01]  /*1e530*/  MOV R4, R0 ;  /* 0x0000000000047202 */ /* 0x020fe20000000f00 */
[----:B-1----:R-:W-:-:S05]  /*1e540*/  BRA `(.L_x_1503) ;  /* 0xffff7bd000007947 */ /* 0x002fca000383ffff */
.L_x_1416:
[----:B------:R-:W-:Y:S01]  /*1e550*/  MOV R2, RZ ;  /* 0x000000ff00027202 */ /* 0x000fe20000000f00 */
[----:B-1----:R-:W-:Y:S01]  /*1e560*/  IMAD.MOV.U32 R0, RZ, RZ, R5 ;  /* 0x000000ffff007224 */ /* 0x002fe200078e0005 */
[----:B------:R-:W-:Y:S01]  /*1e570*/  MOV R3, 0x1e5a0 ;  /* 0x0001e5a000037802 */ /* 0x000fe20000000f00 */
[----:B------:R-:W-:Y:S02]  /*1e580*/  IMAD.MOV.U32 R200, RZ, RZ, 0x181f ;  /* 0x0000181fffc87424 */ /* 0x000fe400078e00ff */
[----:B--2---:R-:W-:Y:S05]  /*1e590*/  CALL.REL.NOINC `($__internal_24_$__cuda_sm70_shflsync_idx_p) ;  /* 0x000010d000007944 */ /* 0x004fea0003c00000 */
[----:B-1---5:R-:W-:-:S05]  /*1e5a0*/  BRA `(.L_x_1504) ;  /* 0xffff7b9000007947 */ /* 0x022fca000383ffff */
.L_x_1417:
[----:B------:R-:W-:Y:S02]  /*1e5b0*/  MOV R0, 0x2 ;  /* 0x0000000200007802 */ /* 0x000fe40000000f00 */
[----:B------:R-:W-:Y:S02]  /*1e5c0*/  MOV R2, 0x1e5e0 ;  /* 0x0001e5e000027802 */ /* 0x000fe40000000f00 */
[----:B------:R-:W-:Y:S05]  /*1e5d0*/  CALL.REL.NOINC `($__internal_23_$__cuda_sm70_shflsync_bfly_p) ;  /* 0x0000103000007944 */ /* 0x000fea0003c00000 */
        /* <DEDUP_REMOVED lines=14> */
.L_x_1419:
[----:B------:R-:W-:Y:S01]  /*1e6c0*/  IMAD.MOV.U32 R4, RZ, RZ, R203 ;  /* 0x000000ffff047224 */ /* 0x000fe200078e00cb */
[----:B------:R-:W-:-:S02]  /*1e6d0*/  MOV R0, 0x2 ;  /* 0x0000000200007802 */ /* 0x000fc40000000f00 */
[----:B------:R-:W-:Y:S02]  /*1e6e0*/  MOV R2, 0x1e700 ;  /* 0x0001e70000027802 */ /* 0x000fe40000000f00 */
[----:B------:R-:W-:Y:S05]  /*1e6f0*/  CALL.REL.NOINC `($__internal_23_$__cuda_sm70_shflsync_bfly_p) ;  /* 0x00000f1000007944 */ /* 0x000fea0003c00000 */
[----:B------:R-:W-:Y:S05]  /*1e700*/  BRA `(.L_x_1506) ;  /* 0xffff8f8000007947 */ /* 0x000fea000383ffff */
.L_x_1420:
[----:B------:R-:W-:Y:S01]  /*1e710*/  IMAD.MOV.U32 R4, RZ, RZ, R6 ;  /* 0x000000ffff047224 */ /* 0x000fe200078e0006 */
[----:B------:R-:W-:Y:S02]  /*1e720*/  MOV R0, 0x1 ;  /* 0x0000000100007802 */ /* 0x000fe40000000f00 */
[----:B------:R-:W-:Y:S02]  /*1e730*/  MOV R2, 0x1e750 ;  /* 0x0001e75000027802 */ /* 0x000fe40000000f00 */
[----:B-1----:R-:W-:Y:S05]  /*1e740*/  CALL.REL.NOINC `($__internal_23_$__cuda_sm70_shflsync_bfly_p) ;  /* 0x00000ec000007944 */ /* 0x002fea0003c00000 */
[----:B------:R-:W-:Y:S01]  /*1e750*/  FADD.FTZ R6, R6, R0 ;  /* 0x0000000006067221 */ /* 0x000fe20000010000 */
[----:B------:R-:W-:Y:S02]  /*1e760*/  MOV R4, R202 ;  /* 0x000000ca00047202 */ /* 0x000fe40000000f00 */
[----:B------:R-:W-:Y:S02]  /*1e770*/  MOV R0, 0x2 ;  /* 0x0000000200007802 */ /* 0x000fe40000000f00 */
[----:B------:R-:W-:Y:S02]  /*1e780*/  MOV R2, 0x1e7a0 ;  /* 0x0001e7a000027802 */ /* 0x000fe40000000f00 */
[----:B------:R-:W-:Y:S05]  /*1e790*/  CALL.REL.NOINC `($__internal_23_$__cuda_sm70_shflsync_bfly_p) ;  /* 0x00000e7000007944 */ /* 0x000fea0003c00000 */
[----:B------:R-:W-:Y:S01]  /*1e7a0*/  FADD.FTZ R4, R202, R0 ;  /* 0x00000000ca047221 */ /* 0x000fe20000010000 */
[----:B------:R-:W-:Y:S02]  /*1e7b0*/  MOV R0, 0x1 ;  /* 0x0000000100007802 */ /* 0x000fe40000000f00 */
[----:B------:R-:W-:-:S02]  /*1e7c0*/  MOV R2, 0x1e7e0 ;  /* 0x0001e7e000027802 */ /* 0x000fc40000000f00 */
[----:B------:R-:W-:Y:S05]  /*1e7d0*/  CALL.REL.NOINC `($__internal_23_$__cuda_sm70_shflsync_bfly_p) ;  /* 0x00000e3000007944 */ /* 0x000fea0003c00000 */
[----:B------:R-:W-:Y:S01]  /*1e7e0*/  MOV R3, R0 ;  /* 0x0000000000037202 */ /* 0x000fe20000000f00 */
[----:B------:R-:W-:Y:S05]  /*1e7f0*/  BRA `(.L_x_1507) ;  /* 0xffff8f0000007947 */ /* 0x000fea000383ffff */
.L_x_1427:
[----:B--234-:R-:W-:Y:S01]  /*1e800*/  IMAD.MOV.U32 R0, RZ, RZ, R13 ;  /* 0x000000ffff007224 */ /* 0x01cfe200078e000d */
[----:B------:R-:W-:Y:S01]  /*1e810*/  MOV R2, RZ ;  /* 0x000000ff00027202 */ /* 0x000fe20000000f00 */
[----:B------:R-:W-:Y:S01]  /*1e820*/  IMAD.MOV.U32 R200, RZ, RZ, 0x181f ;  /* 0x0000181fffc87424 */ /* 0x000fe200078e00ff */
[----:B------:R-:W-:-:S02]  /*1e830*/  MOV R3, 0x1e850 ;  /* 0x0001e85000037802 */ /* 0x000fc40000000f00 */
[----:B-1----:R-:W-:Y:S05]  /*1e840*/  CALL.REL.NOINC `($__internal_24_$__cuda_sm70_shflsync_idx_p) ;  /* 0x00000e2000007944 */ /* 0x002fea0003c00000 */
[----:B-----5:R-:W-:Y:S01]  /*1e850*/  MOV R4, R0 ;  /* 0x0000000000047202 */ /* 0x020fe20000000f00 */
[----:B-1----:R-:W-:Y:S05]  /*1e860*/  BRA `(.L_x_1508) ;  /* 0xffffaa1000007947 */ /* 0x002fea000383ffff */
.L_x_1428:
[----:B------:R-:W-:Y:S01]  /*1e870*/  IMAD.MOV.U32 R0, RZ, RZ, R14 ;  /* 0x000000ffff007224 */ /* 0x000fe200078e000e */
[----:B------:R-:W-:Y:S01]  /*1e880*/  MOV R2, RZ ;  /* 0x000000ff00027202 */ /* 0x000fe20000000f00 */
[----:B------:R-:W-:Y:S01]  /*1e890*/  IMAD.MOV.U32 R200, RZ, RZ, 0x181f ;  /* 0x0000181fffc87424 */ /* 0x000fe200078e00ff */
[----:B------:R-:W-:-:S02]  /*1e8a0*/  MOV R3, 0x1e8c0 ;  /* 0x0001e8c000037802 */ /* 0x000fc40000000f00 */
[----:B-123--:R-:W-:Y:S05]  /*1e8b0*/  CALL.REL.NOINC `($__internal_24_$__cuda_sm70_shflsync_idx_p) ;  /* 0x00000db000007944 */ /* 0x00efea0003c00000 */
[----:B-1---5:R-:W-:Y:S05]  /*1e8c0*/  BRA `(.L_x_1509) ;  /* 0xffffa9d000007947 */ /* 0x022fea000383ffff */
.L_x_1431:
[----:B--2---:R-:W-:Y:S01]  /*1e8d0*/  IMAD.MOV.U32 R0, RZ, RZ, R13 ;  /* 0x000000ffff007224 */ /* 0x004fe200078e000d */
[----:B------:R-:W-:Y:S01]  /*1e8e0*/  MOV R2, 0x1 ;  /* 0x0000000100027802 */ /* 0x000fe20000000f00 */
[----:B------:R-:W-:Y:S01]  /*1e8f0*/  IMAD.MOV.U32 R200, RZ, RZ, 0x181f ;  /* 0x0000181fffc87424 */ /* 0x000fe200078e00ff */
[----:B------:R-:W-:-:S02]  /*1e900*/  MOV R3, 0x1e920 ;  /* 0x0001e92000037802 */ /* 0x000fc40000000f00 */
[----:B-1-34-:R-:W-:Y:S05]  /*1e910*/  CALL.REL.NOINC `($__internal_24_$__cuda_sm70_shflsync_idx_p) ;  /* 0x00000d5000007944 */ /* 0x01afea0003c00000 */
[----:B-----5:R-:W-:Y:S01]  /*1e920*/  IMAD.MOV.U32 R4, RZ, RZ, R0 ;  /* 0x000000ffff047224 */ /* 0x020fe200078e0000 */
[----:B------:R-:W-:Y:S01]  /*1e930*/  MOV R2, 0x1 ;  /* 0x0000000100027802 */ /* 0x000fe20000000f00 */
[----:B------:R-:W-:Y:S01]  /*1e940*/  IMAD.MOV.U32 R0, RZ, RZ, R14 ;  /* 0x000000ffff007224 */ /* 0x000fe200078e000e */
[----:B------:R-:W-:-:S02]  /*1e950*/  MOV R200, 0x181f ;  /* 0x0000181f00c87802 */ /* 0x000fc40000000f00 */
[----:B------:R-:W-:Y:S02]  /*1e960*/  MOV R3, 0x1e980 ;  /* 0x0001e98000037802 */ /* 0x000fe40000000f00 */
[----:B-1----:R-:W-:Y:S05]  /*1e970*/  CALL.REL.NOINC `($__internal_24_$__cuda_sm70_shflsync_idx_p) ;  /* 0x00000cf000007944 */ /* 0x002fea0003c00000 */
[----:B-1---5:R-:W-:Y:S05]  /*1e980*/  BRA `(.L_x_1510) ;  /* 0xffffaa8000007947 */ /* 0x022fea000383ffff */
.L_x_1434:
[----:B--2---:R-:W-:Y:S01]  /*1e990*/  IMAD.MOV.U32 R0, RZ, RZ, R13 ;  /* 0x000000ffff007224 */ /* 0x004fe200078e000d */
[----:B------:R-:W-:Y:S01]  /*1e9a0*/  MOV R2, 0x2 ;  /* 0x0000000200027802 */ /* 0x000fe20000000f00 */
[----:B------:R-:W-:Y:S01]  /*1e9b0*/  IMAD.MOV.U32 R200, RZ, RZ, 0x181f ;  /* 0x0000181fffc87424 */ /* 0x000fe200078e00ff */
[----:B------:R-:W-:Y:S02]  /*1e9c0*/  MOV R3, 0x1e9e0 ;  /* 0x0001e9e000037802 */ /* 0x000fe40000000f00 */
[----:B-1-34-:R-:W-:Y:S05]  /*1e9d0*/  CALL.REL.NOINC `($__internal_24_$__cuda_sm70_shflsync_idx_p) ;  /* 0x00000c9000007944 */ /* 0x01afea0003c00000 */
[----:B-----5:R-:W-:Y:S01]  /*1e9e0*/  MOV R4, R0 ;  /* 0x0000000000047202 */ /* 0x020fe20000000f00 */
[----:B-1----:R-:W-:Y:S05]  /*1e9f0*/  BRA `(.L_x_1511) ;  /* 0xffffab8000007947 */ /* 0x002fea000383ffff */
.L_x_1435:
[----:B--2---:R-:W-:Y:S01]  /*1ea00*/  IMAD.MOV.U32 R0, RZ, RZ, R14 ;  /* 0x000000ffff007224 */ /* 0x004fe200078e000e */
[----:B------:R-:W-:Y:S01]  /*1ea10*/  MOV R2, 0x2 ;  /* 0x0000000200027802 */ /* 0x000fe20000000f00 */
[----:B------:R-:W-:Y:S01]  /*1ea20*/  IMAD.MOV.U32 R200, RZ, RZ, 0x181f ;  /* 0x0000181fffc87424 */ /* 0x000fe200078e00ff */
[----:B------:R-:W-:Y:S02]  /*1ea30*/  MOV R3, 0x1ea50 ;  /* 0x0001ea5000037802 */ /* 0x000fe40000000f00 */
[----:B-1-34-:R-:W-:Y:S05]  /*1ea40*/  CALL.REL.NOINC `($__internal_24_$__cuda_sm70_shflsync_idx_p) ;  /* 0x00000c2000007944 */ /* 0x01afea0003c00000 */
[----:B-1---5:R-:W-:Y:S05]  /*1ea50*/  BRA `(.L_x_1512) ;  /* 0xffffab4000007947 */ /* 0x022fea000383ffff */
.L_x_1438:
[----:B----4-:R-:W-:Y:S01]  /*1ea60*/  IMAD.MOV.U32 R0, RZ, RZ, R13 ;  /* 0x000000ffff007224 */ /* 0x010fe200078e000d */
[----:B---3--:R-:W-:Y:S01]  /*1ea70*/  MOV R2, 0x3 ;  /* 0x0000000300027802 */ /* 0x008fe20000000f00 */
[----:B------:R-:W-:Y:S01]  /*1ea80*/  IMAD.MOV.U32 R200, RZ, RZ, 0x181f ;  /* 0x0000181fffc87424 */ /* 0x000fe200078e00ff */
[----:B------:R-:W-:-:S02]  /*1ea90*/  MOV R3, 0x1eab0 ;  /* 0x0001eab000037802 */ /* 0x000fc40000000f00 */
[----:B-12---:R-:W-:Y:S05]  /*1eaa0*/  CALL.REL.NOINC `($__internal_24_$__cuda_sm70_shflsync_idx_p) ;  /* 0x00000bc000007944 */ /* 0x006fea0003c00000 */
[----:B-----5:R-:W-:Y:S01]  /*1eab0*/  IMAD.MOV.U32 R4, RZ, RZ, R0 ;  /* 0x000000ffff047224 */ /* 0x020fe200078e0000 */
[----:B------:R-:W-:Y:S01]  /*1eac0*/  MOV R2, 0x3 ;  /* 0x0000000300027802 */ /* 0x000fe20000000f00 */
[----:B------:R-:W-:Y:S01]  /*1ead0*/  IMAD.MOV.U32 R0, RZ, RZ, R14 ;  /* 0x000000ffff007224 */ /* 0x000fe200078e000e */
[----:B------:R-:W-:-:S02]  /*1eae0*/  MOV R200, 0x181f ;  /* 0x0000181f00c87802 */ /* 0x000fc40000000f00 */
[----:B------:R-:W-:Y:S02]  /*1eaf0*/  MOV R3, 0x1eb10 ;  /* 0x0001eb1000037802 */ /* 0x000fe40000000f00 */
[----:B-1----:R-:W-:Y:S05]  /*1eb00*/  CALL.REL.NOINC `($__internal_24_$__cuda_sm70_shflsync_idx_p) ;  /* 0x00000b6000007944 */ /* 0x002fea0003c00000 */
[----:B-1---5:R-:W-:Y:S05]  /*1eb10*/  BRA `(.L_x_1513) ;  /* 0xffffac0000007947 */ /* 0x022fea000383ffff */
.L_x_1440:
[----:B------:R-:W-:Y:S01]  /*1eb20*/  IMAD.MOV.U32 R0, RZ, RZ, R5 ;  /* 0x000000ffff007224 */ /* 0x000fe200078e0005 */
[----:B------:R-:W-:Y:S01]  /*1eb30*/  MOV R2, RZ ;  /* 0x000000ff00027202 */ /* 0x000fe20000000f00 */
[----:B------:R-:W-:Y:S01]  /*1eb40*/  IMAD.MOV.U32 R200, RZ, RZ, 0x1c1f ;  /* 0x00001c1fffc87424 */ /* 0x000fe200078e00ff */
[----:B------:R-:W-:Y:S02]  /*1eb50*/  MOV R3, 0x1eb70 ;  /* 0x0001eb7000037802 */ /* 0x000fe40000000f00 */
[----:B------:R-:W-:Y:S05]  /*1eb60*/  CALL.REL.NOINC `($__internal_24_$__cuda_sm70_shflsync_idx_p) ;  /* 0x00000b0000007944 */ /* 0x000fea0003c00000 */
[----:B-----5:R-:W-:Y:S01]  /*1eb70*/  MOV R4, R0 ;  /* 0x0000000000047202 */ /* 0x020fe20000000f00 */
[----:B-1----:R-:W-:Y:S05]  /*1eb80*/  BRA `(.L_x_1514) ;  /* 0xffffaef000007947 */ /* 0x002fea000383ffff */
.L_x_1441:
[----:B------:R-:W-:Y:S01]  /*1eb90*/  IMAD.MOV.U32 R0, RZ, RZ, R12 ;  /* 0x000000ffff007224 */ /* 0x000fe200078e000c */
[----:B------:R-:W-:Y:S01]  /*1eba0*/  MOV R2, RZ ;  /* 0x000000ff00027202 */ /* 0x000fe20000000f00 */
[----:B------:R-:W-:Y:S01]  /*1ebb0*/  IMAD.MOV.U32 R200, RZ, RZ, 0x1c1f ;  /* 0x00001c1fffc87424 */ /* 0x000fe200078e00ff */
[----:B------:R-:W-:Y:S02]  /*1ebc0*/  MOV R3, 0x1ebe0 ;  /* 0x0001ebe000037802 */ /* 0x000fe40000000f00 */
[----:B-12---:R-:W-:Y:S05]  /*1ebd0*/  CALL.REL.NOINC `($__internal_24_$__cuda_sm70_shflsync_idx_p) ;  /* 0x00000a9000007944 */ /* 0x006fea0003c00000 */
[----:B-1---5:R-:W-:Y:S05]  /*1ebe0*/  BRA `(.L_x_1515) ;  /* 0xffffaeb000007947 */ /* 0x022fea000383ffff */
.L_x_1444:
[----:B----4-:R-:W-:Y:S01]  /*1ebf0*/  IMAD.MOV.U32 R0, RZ, RZ, R5 ;  /* 0x000000ffff007224 */ /* 0x010fe200078e0005 */
[----:B------:R-:W-:Y:S01]  /*1ec00*/  MOV R2, 0x1 ;  /* 0x0000000100027802 */ /* 0x000fe20000000f00 */
[----:B------:R-:W-:Y:S01]  /*1ec10*/  IMAD.MOV.U32 R200, RZ, RZ, 0x1c1f ;  /* 0x00001c1fffc87424 */ /* 0x000fe200078e00ff */
[----:B------:R-:W-:-:S02]  /*1ec20*/  MOV R3, 0x1ec40 ;  /* 0x0001ec4000037802 */ /* 0x000fc40000000f00 */
[----:B-123--:R-:W-:Y:S05]  /*1ec30*/  CALL.REL.NOINC `($__internal_24_$__cuda_sm70_shflsync_idx_p) ;  /* 0x00000a3000007944 */ /* 0x00efea0003c00000 */
[----:B-----5:R-:W-:Y:S01]  /*1ec40*/  IMAD.MOV.U32 R4, RZ, RZ, R0 ;  /* 0x000000ffff047224 */ /* 0x020fe200078e0000 */
[----:B------:R-:W-:Y:S01]  /*1ec50*/  MOV R2, 0x1 ;  /* 0x0000000100027802 */ /* 0x000fe20000000f00 */
[----:B------:R-:W-:Y:S01]  /*1ec60*/  IMAD.MOV.U32 R0, RZ, RZ, R12 ;  /* 0x000000ffff007224 */ /* 0x000fe200078e000c */
[----:B------:R-:W-:-:S02]  /*1ec70*/  MOV R200, 0x1c1f ;  /* 0x00001c1f00c87802 */ /* 0x000fc40000000f00 */
[----:B------:R-:W-:Y:S02]  /*1ec80*/  MOV R3, 0x1eca0 ;  /* 0x0001eca000037802 */ /* 0x000fe40000000f00 */
[----:B-1----:R-:W-:Y:S05]  /*1ec90*/  CALL.REL.NOINC `($__internal_24_$__cuda_sm70_shflsync_idx_p) ;  /* 0x000009d000007944 */ /* 0x002fea0003c00000 */
[----:B-1---5:R-:W-:Y:S05]  /*1eca0*/  BRA `(.L_x_1516) ;  /* 0xffffbb9000007947 */ /* 0x022fea000383ffff */
.L_x_1448:
[----:B------:R-:W-:Y:S01]  /*1ecb0*/  IMAD.MOV.U32 R0, RZ, RZ, R5 ;  /* 0x000000ffff007224 */ /* 0x000fe200078e0005 */
[----:B------:R-:W-:Y:S01]  /*1ecc0*/  MOV R2, RZ ;  /* 0x000000ff00027202 */ /* 0x000fe20000000f00 */
[----:B------:R-:W-:Y:S01]  /*1ecd0*/  IMAD.MOV.U32 R200, RZ, RZ, 0x181f ;  /* 0x0000181fffc87424 */ /* 0x000fe200078e00ff */
[----:B------:R-:W-:Y:S02]  /*1ece0*/  MOV R3, 0x1ed00 ;  /* 0x0001ed0000037802 */ /* 0x000fe40000000f00 */
[----:B------:R-:W-:Y:S05]  /*1ecf0*/  CALL.REL.NOINC `($__internal_24_$__cuda_sm70_shflsync_idx_p) ;  /* 0x0000097000007944 */ /* 0x000fea0003c00000 */
[----:B-----5:R-:W-:Y:S01]  /*1ed00*/  MOV R4, R0 ;  /* 0x0000000000047202 */ /* 0x020fe20000000f00 */
[----:B-1----:R-:W-:Y:S05]  /*1ed10*/  BRA `(.L_x_1517) ;  /* 0xffffd08000007947 */ /* 0x002fea000383ffff */
.L_x_1449:
[----:B------:R-:W-:Y:S01]  /*1ed20*/  IMAD.MOV.U32 R0, RZ, RZ, R14 ;  /* 0x000000ffff007224 */ /* 0x000fe200078e000e */
[----:B------:R-:W-:Y:S01]  /*1ed30*/  MOV R2, RZ ;  /* 0x000000ff00027202 */ /* 0x000fe20000000f00 */
[----:B------:R-:W-:Y:S01]  /*1ed40*/  IMAD.MOV.U32 R200, RZ, RZ, 0x181f ;  /* 0x0000181fffc87424 */ /* 0x000fe200078e00ff */
[----:B------:R-:W-:Y:S02]  /*1ed50*/  MOV R3, 0x1ed70 ;  /* 0x0001ed7000037802 */ /* 0x000fe40000000f00 */
[----:B-12---:R-:W-:Y:S05]  /*1ed60*/  CALL.REL.NOINC `($__internal_24_$__cuda_sm70_shflsync_idx_p) ;  /* 0x0000090000007944 */ /* 0x006fea0003c00000 */
[----:B-1---5:R-:W-:Y:S05]  /*1ed70*/  BRA `(.L_x_1518) ;  /* 0xffffd04000007947 */ /* 0x022fea000383ffff */
.L_x_1452:
[----:B----4-:R-:W-:Y:S01]  /*1ed80*/  IMAD.MOV.U32 R0, RZ, RZ, R5 ;  /* 0x000000ffff007224 */ /* 0x010fe200078e0005 */
[----:B--2---:R-:W-:Y:S01]  /*1ed90*/  MOV R2, 0x1 ;  /* 0x0000000100027802 */ /* 0x004fe20000000f00 */
[----:B------:R-:W-:Y:S01]  /*1eda0*/  IMAD.MOV.U32 R200, RZ, RZ, 0x181f ;  /* 0x0000181fffc87424 */ /* 0x000fe200078e00ff */
[----:B------:R-:W-:-:S02]  /*1edb0*/  MOV R3, 0x1edd0 ;  /* 0x0001edd000037802 */ /* 0x000fc40000000f00 */
[----:B-1-3--:R-:W-:Y:S05]  /*1edc0*/  CALL.REL.NOINC `($__internal_24_$__cuda_sm70_shflsync_idx_p) ;  /* 0x000008a000007944 */ /* 0x00afea0003c00000 */
[----:B-----5:R-:W-:Y:S01]  /*1edd0*/  IMAD.MOV.U32 R4, RZ, RZ, R0 ;  /* 0x000000ffff047224 */ /* 0x020fe200078e0000 */
[----:B------:R-:W-:Y:S01]  /*1ede0*/  MOV R2, 0x1 ;  /* 0x0000000100027802 */ /* 0x000fe20000000f00 */
[----:B------:R-:W-:Y:S01]  /*1edf0*/  IMAD.MOV.U32 R0, RZ, RZ, R14 ;  /* 0x000000ffff007224 */ /* 0x000fe200078e000e */
[----:B------:R-:W-:-:S02]  /*1ee00*/  MOV R200, 0x181f ;  /* 0x0000181f00c87802 */ /* 0x000fc40000000f00 */
[----:B------:R-:W-:Y:S02]  /*1ee10*/  MOV R3, 0x1ee30 ;  /* 0x0001ee3000037802 */ /* 0x000fe40000000f00 */
[----:B-1----:R-:W-:Y:S05]  /*1ee20*/  CALL.REL.NOINC `($__internal_24_$__cuda_sm70_shflsync_idx_p) ;  /* 0x0000084000007944 */ /* 0x002fea0003c00000 */
[----:B-1---5:R-:W-:Y:S05]  /*1ee30*/  BRA `(.L_x_1519) ;  /* 0xffffd10000007947 */ /* 0x022fea000383ffff */
.L_x_1455:
[----:B----4-:R-:W-:Y:S01]  /*1ee40*/  IMAD.MOV.U32 R0, RZ, RZ, R5 ;  /* 0x000000ffff007224 */ /* 0x010fe200078e0005 */
[----:B-1----:R-:W-:Y:S01]  /*1ee50*/  MOV R2, 0x2 ;  /* 0x0000000200027802 */ /* 0x002fe20000000f00 */
[----:B------:R-:W-:Y:S01]  /*1ee60*/  IMAD.MOV.U32 R200, RZ, RZ, 0x181f ;  /* 0x0000181fffc87424 */ /* 0x000fe200078e00ff */
[----:B------:R-:W-:Y:S02]  /*1ee70*/  MOV R3, 0x1ee90 ;  /* 0x0001ee9000037802 */ /* 0x000fe40000000f00 */
[----:B--23--:R-:W-:Y:S05]  /*1ee80*/  CALL.REL.NOINC `($__internal_24_$__cuda_sm70_shflsync_idx_p) ;  /* 0x000007e000007944 */ /* 0x00cfea0003c00000 */
[----:B-----5:R-:W-:Y:S01]  /*1ee90*/  MOV R4, R0 ;  /* 0x0000000000047202 */ /* 0x020fe20000000f00 */
[----:B-1----:R-:W-:Y:S05]  /*1eea0*/  BRA `(.L_x_1520) ;  /* 0xffffd20000007947 */ /* 0x002fea000383ffff */
.L_x_1456:
[----:B----4-:R-:W-:Y:S01]  /*1eeb0*/  IMAD.MOV.U32 R0, RZ, RZ, R14 ;  /* 0x000000ffff007224 */ /* 0x010fe200078e000e */
[----:B------:R-:W-:Y:S01]  /*1eec0*/  MOV R2, 0x2 ;  /* 0x0000000200027802 */ /* 0x000fe20000000f00 */
[----:B------:R-:W-:Y:S01]  /*1eed0*/  IMAD.MOV.U32 R200, RZ, RZ, 0x181f ;  /* 0x0000181fffc87424 */ /* 0x000fe200078e00ff */
[----:B------:R-:W-:Y:S02]  /*1eee0*/  MOV R3, 0x1ef00 ;  /* 0x0001ef0000037802 */ /* 0x000fe40000000f00 */
[----:B-123--:R-:W-:Y:S05]  /*1eef0*/  CALL.REL.NOINC `($__internal_24_$__cuda_sm70_shflsync_idx_p) ;  /* 0x0000077000007944 */ /* 0x00efea0003c00000 */
[----:B-1---5:R-:W-:Y:S05]  /*1ef00*/  BRA `(.L_x_1521) ;  /* 0xffffd1c000007947 */ /* 0x022fea000383ffff */
.L_x_1459:
[----:B-1----:R-:W-:Y:S01]  /*1ef10*/  IMAD.MOV.U32 R0, RZ, RZ, R5 ;  /* 0x000000ffff007224 */ /* 0x002fe200078e0005 */
[----:B------:R-:W-:Y:S01]  /*1ef20*/  MOV R2, 0x3 ;  /* 0x0000000300027802 */ /* 0x000fe20000000f00 */
[----:B------:R-:W-:Y:S01]  /*1ef30*/  IMAD.MOV.U32 R200, RZ, RZ, 0x181f ;  /* 0x0000181fffc87424 */ /* 0x000fe200078e00ff */
[----:B------:R-:W-:-:S02]  /*1ef40*/  MOV R3, 0x1ef60 ;  /* 0x0001ef6000037802 */ /* 0x000fc40000000f00 */
[----:B--234-:R-:W-:Y:S05]  /*1ef50*/  CALL.REL.NOINC `($__internal_24_$__cuda_sm70_shflsync_idx_p) ;  /* 0x0000071000007944 */ /* 0x01cfea0003c00000 */
[----:B-----5:R-:W-:Y:S01]  /*1ef60*/  IMAD.MOV.U32 R4, RZ, RZ, R0 ;  /* 0x000000ffff047224 */ /* 0x020fe200078e0000 */
[----:B------:R-:W-:Y:S01]  /*1ef70*/  MOV R2, 0x3 ;  /* 0x0000000300027802 */ /* 0x000fe20000000f00 */
[----:B------:R-:W-:Y:S01]  /*1ef80*/  IMAD.MOV.U32 R0, RZ, RZ, R14 ;  /* 0x000000ffff007224 */ /* 0x000fe200078e000e */
[----:B------:R-:W-:-:S02]  /*1ef90*/  MOV R200, 0x181f ;  /* 0x0000181f00c87802 */ /* 0x000fc40000000f00 */
[----:B------:R-:W-:Y:S02]  /*1efa0*/  MOV R3, 0x1efc0 ;  /* 0x0001efc000037802 */ /* 0x000fe40000000f00 */
[----:B-1----:R-:W-:Y:S05]  /*1efb0*/  CALL.REL.NOINC `($__internal_24_$__cuda_sm70_shflsync_idx_p) ;  /* 0x000006b000007944 */ /* 0x002fea0003c00000 */
[----:B-1---5:R-:W-:Y:S05]  /*1efc0*/  BRA `(.L_x_1522) ;  /* 0xffffd28000007947 */ /* 0x022fea000383ffff */
.L_x_1461:
[----:B------:R-:W-:Y:S01]  /*1efd0*/  IMAD.MOV.U32 R0, RZ, RZ, R92 ;  /* 0x000000ffff007224 */ /* 0x000fe200078e005c */
[----:B------:R-:W-:Y:S01]  /*1efe0*/  MOV R2, RZ ;  /* 0x000000ff00027202 */ /* 0x000fe20000000f00 */
[----:B------:R-:W-:Y:S01]  /*1eff0*/  IMAD.MOV.U32 R200, RZ, RZ, 0x1f ;  /* 0x0000001fffc87424 */ /* 0x000fe200078e00ff */
[----:B------:R-:W-:Y:S02]  /*1f000*/  MOV R3, 0x1f020 ;  /* 0x0001f02000037802 */ /* 0x000fe40000000f00 */
[----:B-12---:R-:W-:Y:S05]  /*1f010*/  CALL.REL.NOINC `($__internal_24_$__cuda_sm70_shflsync_idx_p) ;  /* 0x0000065000007944 */ /* 0x006fea0003c00000 */
[----:B------:R-:W-:Y:S01]  /*1f020*/  MOV R9, R0 ;  /* 0x0000000000097202 */ /* 0x000fe20000000f00 */
[----:B-1---5:R-:W-:Y:S05]  /*1f030*/  BRA `(.L_x_1523) ;  /* 0xffffd42000007947 */ /* 0x022fea000383ffff */
.L_x_1462:
[----:B------:R-:W-:Y:S01]  /*1f040*/  IMAD.MOV.U32 R0, RZ, RZ, R92 ;  /* 0x000000ffff007224 */ /* 0x000fe200078e005c */
[----:B------:R-:W-:Y:S01]  /*1f050*/  MOV R2, 0x1 ;  /* 0x0000000100027802 */ /* 0x000fe20000000f00 */
[----:B------:R-:W-:Y:S01]  /*1f060*/  IMAD.MOV.U32 R200, RZ, RZ, 0x1f ;  /* 0x0000001fffc87424 */ /* 0x000fe200078e00ff */
[----:B------:R-:W-:Y:S02]  /*1f070*/  MOV R3, 0x1f090 ;  /* 0x0001f09000037802 */ /* 0x000fe40000000f00 */
[----:B-1234-:R-:W-:Y:S05]  /*1f080*/  CALL.REL.NOINC `($__internal_24_$__cuda_sm70_shflsync_idx_p) ;  /* 0x000005e000007944 */ /* 0x01efea0003c00000 */
[----:B------:R-:W-:Y:S01]  /*1f090*/  MOV R6, R0 ;  /* 0x0000000000067202 */ /* 0x000fe20000000f00 */
[----:B-1---5:R-:W-:Y:S05]  /*1f0a0*/  BRA `(.L_x_1524) ;  /* 0xffffd3d000007947 */ /* 0x022fea000383ffff */
.L_x_1463:
[----:B------:R-:W-:Y:S02]  /*1f0b0*/  MOV R3, 0x1 ;  /* 0x0000000100037802 */ /* 0x000fe40000000f00 */
[----:B------:R-:W-:-:S02]  /*1f0c0*/  MOV R2, 0x1f0e0 ;  /* 0x0001f0e000027802 */ /* 0x000fc40000000f00 */
[----:B---34-:R-:W-:Y:S05]  /*1f0d0*/  CALL.REL.NOINC `($__internal_25_$__cuda_sm70_shflsync_up_p) ;  /* 0x0000061000007944 */ /* 0x018fea0003c00000 */
[----:B------:R-:W-:Y:S05]  /*1f0e0*/  BRA `(.L_x_1525) ;  /* 0xffffd4b000007947 */ /* 0x000fea000383ffff */
.L_x_1464:
[----:B------:R-:W-:Y:S02]  /*1f0f0*/  MOV R3, 0x2 ;  /* 0x0000000200037802 */ /* 0x000fe40000000f00 */
[----:B------:R-:W-:-:S02]  /*1f100*/  MOV R2, 0x1f120 ;  /* 0x0001f12000027802 */ /* 0x000fc40000000f00 */
[----:B---34-:R-:W-:Y:S05]  /*1f110*/  CALL.REL.NOINC `($__internal_25_$__cuda_sm70_shflsync_up_p) ;  /* 0x000005d000007944 */ /* 0x018fea0003c00000 */
        /* <DEDUP_REMOVED lines=23> */
.L_x_1468:
[----:B------:R-:W-:Y:S02]  /*1f290*/  MOV R3, 0x1 ;  /* 0x0000000100037802 */ /* 0x000fe40000000f00 */
[----:B------:R-:W-:Y:S02]  /*1f2a0*/  MOV R2, 0x1f2c0 ;  /* 0x0001f2c000027802 */ /* 0x000fe40000000f00 */
[----:B---3--:R-:W-:Y:S05]  /*1f2b0*/  CALL.REL.NOINC `($__internal_25_$__cuda_sm70_shflsync_up_p) ;  /* 0x0000043000007944 */ /* 0x008fea0003c00000 */
[----:B------:R-:W-:Y:S01]  /*1f2c0*/  MOV R2, R4 ;  /* 0x0000000400027202 */ /* 0x000fe20000000f00 */
[----:B------:R-:W-:Y:S05]  /*1f2d0*/  BRA `(.L_x_1527) ;  /* 0xffffd52000007947 */ /* 0x000fea000383ffff */
.L_x_1469:
[----:B------:R-:W-:Y:S02]  /*1f2e0*/  MOV R3, 0x2 ;  /* 0x0000000200037802 */ /* 0x000fe40000000f00 */
[----:B------:R-:W-:Y:S02]  /*1f2f0*/  MOV R2, 0x1f310 ;  /* 0x0001f31000027802 */ /* 0x000fe40000000f00 */
[----:B---3--:R-:W-:Y:S05]  /*1f300*/  CALL.REL.NOINC `($__internal_25_$__cuda_sm70_shflsync_up_p) ;  /* 0x000003e000007944 */ /* 0x008fea0003c00000 */
        /* <DEDUP_REMOVED lines=23> */
.L_x_1471:
[----:B------:R-:W-:Y:S02]  /*1f480*/  SEL R0, RZ, 0x1, P0 ;  /* 0x00000001ff007807 */ /* 0x000fe40000000000 */
[----:B------:R-:W-:Y:S02]  /*1f490*/  MOV R2, 0x1f4b0 ;  /* 0x0001f4b000027802 */ /* 0x000fe40000000f00 */
[----:B-1-3--:R-:W-:Y:S05]  /*1f4a0*/  CALL.REL.NOINC `($__internal_26_$__cuda_sm70_votesync_ballot) ;  /* 0x000002a000007944 */ /* 0x00afea0003c00000 */
[----:B------:R-:W-:Y:S01]  /*1f4b0*/  MOV R10, R0 ;  /* 0x00000000000a7202 */ /* 0x000fe20000000f00 */
[----:B------:R-:W-:Y:S05]  /*1f4c0*/  BRA `(.L_x_1529) ;  /* 0xffffd4c000007947 */ /* 0x000fea000383ffff */
.L_x_1472:
[----:B------:R-:W-:Y:S01]  /*1f4d0*/  IMAD.MOV.U32 R0, RZ, RZ, R7 ;  /* 0x000000ffff007224 */ /* 0x000fe200078e0007 */
[----:B------:R-:W-:Y:S01]  /*1f4e0*/  MOV R2, R6 ;  /* 0x0000000600027202 */ /* 0x000fe20000000f00 */
[----:B------:R-:W-:Y:S01]  /*1f4f0*/  IMAD.MOV.U32 R200, RZ, RZ, 0x1f ;  /* 0x0000001fffc87424 */ /* 0x000fe200078e00ff */
[----:B------:R-:W-:Y:S02]  /*1f500*/  MOV R3, 0x1f520 ;  /* 0x0001f52000037802 */ /* 0x000fe40000000f00 */
[----:B-1-3--:R-:W-:Y:S05]  /*1f510*/  CALL.REL.NOINC `($__internal_24_$__cuda_sm70_shflsync_idx_p) ;  /* 0x0000015000007944 */ /* 0x00afea0003c00000 */
[----:B------:R-:W-:Y:S01]  /*1f520*/  IMAD.MOV.U32 R7, RZ, RZ, R0 ;  /* 0x000000ffff077224 */ /* 0x000fe200078e0000 */
[----:B------:R-:W-:Y:S01]  /*1f530*/  MOV R2, R6 ;  /* 0x0000000600027202 */ /* 0x000fe20000000f00 */
[----:B------:R-:W-:Y:S01]  /*1f540*/  IMAD.MOV.U32 R0, RZ, RZ, R8 ;  /* 0x000000ffff007224 */ /* 0x000fe200078e0008 */
[----:B------:R-:W-:Y:S02]  /*1f550*/  MOV R200, 0x1f ;  /* 0x0000001f00c87802 */ /* 0x000fe40000000f00 */
[----:B------:R-:W-:-:S02]  /*1f560*/  MOV R3, 0x1f580 ;  /* 0x0001f58000037802 */ /* 0x000fc40000000f00 */
[----:B-1---5:R-:W-:Y:S05]  /*1f570*/  CALL.REL.NOINC `($__internal_24_$__cuda_sm70_shflsync_idx_p) ;  /* 0x000000f000007944 */ /* 0x022fea0003c00000 */
[----:B------:R-:W-:Y:S01]  /*1f580*/  MOV R5, R0 ;  /* 0x0000000000057202 */ /* 0x000fe20000000f00 */
[----:B-1---5:R-:W-:Y:S05]  /*1f590*/  BRA `(.L_x_1530) ;  /* 0xffffd44000007947 */ /* 0x022fea000383ffff */
.L_x_1475:
[----:B------:R-:W-:Y:S01]  /*1f5a0*/  IMAD.MOV.U32 R0, RZ, RZ, R4 ;  /* 0x000000ffff007224 */ /* 0x000fe200078e0004 */
[----:B------:R-:W-:Y:S01]  /*1f5b0*/  MOV R2, R6 ;  /* 0x0000000600027202 */ /* 0x000fe20000000f00 */
[----:B------:R-:W-:Y:S01]  /*1f5c0*/  IMAD.MOV.U32 R200, RZ, RZ, 0x1f ;  /* 0x0000001fffc87424 */ /* 0x000fe200078e00ff */
[----:B------:R-:W-:-:S02]  /*1f5d0*/  MOV R3, 0x1f5f0 ;  /* 0x0001f5f000037802 */ /* 0x000fc40000000f00 */
[----:B-1-34-:R-:W-:Y:S05]  /*1f5e0*/  CALL.REL.NOINC `($__internal_24_$__cuda_sm70_shflsync_idx_p) ;  /* 0x0000008000007944 */ /* 0x01afea0003c00000 */
[----:B------:R-:W-:Y:S01]  /*1f5f0*/  MOV R12, R0 ;  /* 0x00000000000c7202 */ /* 0x000fe20000000f00 */
[----:B-1---5:R-:W-:Y:S05]  /*1f600*/  BRA `(.L_x_1474) ;  /* 0xffffd43000007947 */ /* 0x022fea000383ffff */
        .weak           $__internal_23_$__cuda_sm70_shflsync_bfly_p
        .type           $__internal_23_$__cuda_sm70_shflsync_bfly_p,@function
        .size           $__internal_23_$__cuda_sm70_shflsync_bfly_p,($__internal_24_$__cuda_sm70_shflsync_idx_p - $__internal_23_$__cuda_sm70_shflsync_bfly_p)
$__internal_23_$__cuda_sm70_shflsync_bfly_p:
[----:B------:R-:W-:Y:S02]  /*1f610*/  MOV R162, 0xffffffff ;  /* 0xffffffff00a27802 */ /* 0x000fe40000000f00 */
[----:B------:R-:W-:-:S02]  /*1f620*/  MOV R3, 0x1f ;  /* 0x0000001f00037802 */ /* 0x000fc40000000f00 */
[----:B------:R-:W-:Y:S04]  /*1f630*/  WARPSYNC R162 ;  /* 0x000000a200007348 */ /* 0x000fe80003800000 */
[----:B------:R1:W2:Y:S02]  /*1f640*/  SHFL.BFLY PT, R0, R4, R0, R3 ;  /* 0x0c00000004007389 */ /* 0x0002a400000e0003 */
[----:B-1----:R-:W-:-:S04]  /*1f650*/  MOV R3, 0x0 ;  /* 0x0000000000037802 */ /* 0x002fc80000000f00 */
[----:B--2---:R-:W-:Y:S05]  /*1f660*/  RET.REL.NODEC R2 `(_ZN7cutlass13device_kernelIN5flash19enable_sm80_to_sm89INS1_16FlashAttnFwdSm80INS1_25CollectiveMainloopFwdSm80ILi8ELi1ELb0EN4cute5tupleIJNS5_1CILi128EEENS7_ILi32EEENS7_ILi256EEEEEELi256ENS_10bfloat16_tEfNS_4arch4Sm80ELb1ELb0ELb1ELb1ELb1ELb1ELb1ELb1EEENS1_21CollectiveEpilogueFwdINS6_IJS8_SA_S9_EEENS6_IJNS7_ILi1EEESI_SI_EEESC_SE_Li256ELb1ELb1ELb1ELb0EEENS1_36VarlenDynamicPersistentTileSchedulerILi128ELi32ELi256ELi256ELb1ELb1ELb0ELb1ELb1ELb1EEEEEEEEEvNT_6ParamsE) ;  /* 0xfffe099002007950 */ /* 0x004fea0003c3ffff */
        .weak           $__internal_24_$__cuda_sm70_shflsync_idx_p
        .type           $__internal_24_$__cuda_sm70_shflsync_idx_p,@function
        .size           $__internal_24_$__cuda_sm70_shflsync_idx_p,($__internal_25_$__cuda_sm70_shflsync_up_p - $__internal_24_$__cuda_sm70_shflsync_idx_p)
$__internal_24_$__cuda_sm70_shflsync_idx_p:
[----:B------:R1:W-:Y:S02]  /*1f670*/  STL [R1+0x44], R4 ;  /* 0x0000440401007387 */ /* 0x0003e40000100800 */
[----:B-1----:R-:W-:-:S04]  /*1f680*/  MOV R4, 0xffffffff ;  /* 0xffffffff00047802 */ /* 0x002fc80000000f00 */
[----:B------:R-:W-:Y:S04]  /*1f690*/  WARPSYNC R4 ;  /* 0x0000000400007348 */ /* 0x000fe80003800000 */
[----:B------:R1:W2:Y:S04]  /*1f6a0*/  SHFL.IDX PT, R0, R0, R2, R200 ;  /* 0x0000000200007389 */ /* 0x0002a800000e00c8 */
[----:B-1----:R1:W5:Y:S01]  /*1f6b0*/  LDL.LU R4, [R1+0x44] ;  /* 0x0000440001047983 */ /* 0x0023620000300800 */
[----:B------:R-:W-:Y:S02]  /*1f6c0*/  MOV R2, R3 ;  /* 0x0000000300027202 */ /* 0x000fe40000000f00 */
[----:B------:R-:W-:-:S04]  /*1f6d0*/  MOV R3, 0x0 ;  /* 0x0000000000037802 */ /* 0x000fc80000000f00 */
[----:B--2---:R-:W-:Y:S05]  /*1f6e0*/  RET.REL.NODEC R2 `(_ZN7cutlass13device_kernelIN5flash19enable_sm80_to_sm89INS1_16FlashAttnFwdSm80INS1_25CollectiveMainloopFwdSm80ILi8ELi1ELb0EN4cute5tupleIJNS5_1CILi128EEENS7_ILi32EEENS7_ILi256EEEEEELi256ENS_10bfloat16_tEfNS_4arch4Sm80ELb1ELb0ELb1ELb1ELb1ELb1ELb1ELb1EEENS1_21CollectiveEpilogueFwdINS6_IJS8_SA_S9_EEENS6_IJNS7_ILi1EEESI_SI_EEESC_SE_Li256ELb1ELb1ELb1ELb0EEENS1_36VarlenDynamicPersistentTileSchedulerILi128ELi32ELi256ELi256ELb1ELb1ELb0ELb1ELb1ELb1EEEEEEEEEvNT_6ParamsE) ;  /* 0xfffe091002007950 */ /* 0x004fea0003c3ffff */
        .weak           $__internal_25_$__cuda_sm70_shflsync_up_p
        .type           $__internal_25_$__cuda_sm70_shflsync_up_p,@function
        .size           $__internal_25_$__cuda_sm70_shflsync_up_p,($__internal_26_$__cuda_sm70_votesync_ballot - $__internal_25_$__cuda_sm70_shflsync_up_p)
$__internal_25_$__cuda_sm70_shflsync_up_p:
[----:B------:R-:W-:Y:S02]  /*1f6f0*/  MOV R4, RZ ;  /* 0x000000ff00047202 */ /* 0x000fe40000000f00 */
[----:B------:R-:W-:-:S04]  /*1f700*/  MOV R10, 0xffffffff ;  /* 0xffffffff000a7802 */ /* 0x000fc80000000f00 */
[----:B------:R-:W-:Y:S04]  /*1f710*/  WARPSYNC R10 ;  /* 0x0000000a00007348 */ /* 0x000fe80003800000 */
[----:B------:R1:W2:Y:S02]  /*1f720*/  SHFL.UP PT, R4, R0, R3, R4 ;  /* 0x0400000300047389 */ /* 0x0002a400000e0004 */
[----:B-1----:R-:W-:-:S04]  /*1f730*/  MOV R3, 0x0 ;  /* 0x0000000000037802 */ /* 0x002fc80000000f00 */
[----:B--2---:R-:W-:Y:S05]  /*1f740*/  RET.REL.NODEC R2 `(_ZN7cutlass13device_kernelIN5flash19enable_sm80_to_sm89INS1_16FlashAttnFwdSm80INS1_25CollectiveMainloopFwdSm80ILi8ELi1ELb0EN4cute5tupleIJNS5_1CILi128EEENS7_ILi32EEENS7_ILi256EEEEEELi256ENS_10bfloat16_tEfNS_4arch4Sm80ELb1ELb0ELb1ELb1ELb1ELb1ELb1ELb1EEENS1_21CollectiveEpilogueFwdINS6_IJS8_SA_S9_EEENS6_IJNS7_ILi1EEESI_SI_EEESC_SE_Li256ELb1ELb1ELb1ELb0EEENS1_36VarlenDynamicPersistentTileSchedulerILi128ELi32ELi256ELi256ELb1ELb1ELb0ELb1ELb1ELb1EEEEEEEEEvNT_6ParamsE) ;  /* 0xfffe08b002007950 */ /* 0x004fea0003c3ffff */
        .weak           $__internal_26_$__cuda_sm70_votesync_ballot
        .type           $__internal_26_$__cuda_sm70_votesync_ballot,@function
        .size           $__internal_26_$__cuda_sm70_votesync_ballot,(.L_x_6516 - $__internal_26_$__cuda_sm70_votesync_ballot)
$__internal_26_$__cuda_sm70_votesync_ballot:
[----:B------:R-:W-:Y:S01]  /*1f750*/  ISETP.NE.U32.AND P0, PT, R0, 0x1, PT ;  /* 0x000000010000780c */ /* 0x000fe20003f05070 */
[----:B------:R-:W-:-:S04]  /*1f760*/  IMAD.MOV.U32 R3, RZ, RZ, -0x1 ;  /* 0xffffffffff037424 */ /* 0x000fc800078e00ff */
[----:B------:R-:W-:Y:S08]  /*1f770*/  WARPSYNC R3 ;  /* 0x0000000300007348 */ /* 0x000ff00003800000 */
[----:B------:R-:W-:-:S04]  /*1f780*/  VOTE.ANY R0, PT, !P0 ;  /* 0x0000000000007806 */ /* 0x000fc800040e0100 */
[----:B------:R-:W-:Y:S01]  /*1f790*/  LOP3.LUT R0, R0, R3, RZ, 0xc0, !PT ;  /* 0x0000000300007212 */ /* 0x000fe200078ec0ff */
[----:B------:R-:W-:-:S04]  /*1f7a0*/  IMAD.MOV.U32 R3, RZ, RZ, 0x0 ;  /* 0x00000000ff037424 */ /* 0x000fc800078e00ff */
[----:B------:R-:W-:Y:S05]  /*1f7b0*/  RET.REL.NODEC R2 `(_ZN7cutlass13device_kernelIN5flash19enable_sm80_to_sm89INS1_16FlashAttnFwdSm80INS1_25CollectiveMainloopFwdSm80ILi8ELi1ELb0EN4cute5tupleIJNS5_1CILi128EEENS7_ILi32EEENS7_ILi256EEEEEELi256ENS_10bfloat16_tEfNS_4arch4Sm80ELb1ELb0ELb1ELb1ELb1ELb1ELb1ELb1EEENS1_21CollectiveEpilogueFwdINS6_IJS8_SA_S9_EEENS6_IJNS7_ILi1EEESI_SI_EEESC_SE_Li256ELb1ELb1ELb1ELb0EEENS1_36VarlenDynamicPersistentTileSchedulerILi128ELi32ELi256ELi256ELb1ELb1ELb0ELb1ELb1ELb1EEEEEEEEEvNT_6ParamsE) ;  /* 0xfffe084002007950 */ /* 0x000fea0003c3ffff */
.L_x_1531:
        /* <DEDUP_REMOVED lines=12> */
.L_x_6516:


//--------------------- .text._ZN7cutlass13device_kernelIN5flash19enable_sm80_to_sm89INS1_16FlashAttnFwdSm80INS1_25CollectiveMainloopFwdSm80ILi8ELi1ELb0EN4cute5tupleIJNS5_1CILi128EEENS7_ILi96EEENS7_ILi256EEEEEELi256ENS_10bfloat16_tEfNS_4arch4Sm80ELb0ELb0ELb1ELb0ELb1ELb0ELb1ELb1EEENS1_21CollectiveEpilogueFwdINS6_IJS8_SA_S9_EEENS6_IJNS7_ILi1EEESI_SI_EEESC_SE_Li256ELb0ELb1ELb1ELb0EEENS1_19SingleTileSchedulerILb0ELb1ELb1ELi128EEEEEEEEEvNT_6ParamsE --------------------------
	.section	.text._ZN7cutlass13device_kernelIN5flash19enable_sm80_to_sm89INS1_16FlashAttnFwdSm80INS1_25CollectiveMainloopFwdSm80ILi8ELi1ELb0EN4cute5tupleIJNS5_1CILi128EEENS7_ILi96EEENS7_ILi256EEEEEELi256ENS_10bfloat16_tEfNS_4arch4Sm80ELb0ELb0ELb1ELb0ELb1ELb0ELb1ELb1EEENS1_21CollectiveEpilogueFwdINS6_IJS8_SA_S9_EEENS6_IJNS7_ILi1EEESI_SI_EEESC_SE_Li256ELb0ELb1ELb1ELb0EEENS1_19SingleTileSchedulerILb0ELb1ELb1ELi128EEEEEEEEEvNT_6ParamsE,"ax",@progbits
	.sectioninfo	@"SHI_REGISTERS=255"
	.align	128
.text._ZN7cutlass13device_kernelIN5flash19enable_sm80_to_sm89INS1_16FlashAttnFwdSm80INS1_25CollectiveMainloopFwdSm80ILi8ELi1ELb0EN4cute5tupleIJNS5_1CILi128EEENS7_ILi96EEENS7_ILi256EEEEEELi256ENS_10bfloat16_tEfNS_4arch4Sm80ELb0ELb0ELb1ELb0ELb1ELb0ELb1ELb1EEENS1_21CollectiveEpilogueFwdINS6_IJS8_SA_S9_EEENS6_IJNS7_ILi1EEESI_SI_EEESC_SE_Li256ELb0ELb1ELb1ELb0EEENS1_19SingleTileSchedulerILb0ELb1ELb1ELi128EEEEEEEEEvNT_6ParamsE:
        .type           _ZN7cutlass13device_kernelIN5flash19enable_sm80_to_sm89INS1_16FlashAttnFwdSm80INS1_25CollectiveMainloopFwdSm80ILi8ELi1ELb0EN4cute5tupleIJNS5_1CILi128EEENS7_ILi96EEENS7_ILi256EEEEEELi256ENS_10bfloat16_tEfNS_4arch4Sm80ELb0ELb0ELb1ELb0ELb1ELb0ELb1ELb1EEENS1_21CollectiveEpilogueFwdINS6_IJS8_SA_S9_EEENS6_IJNS7_ILi1EEESI_SI_EEESC_SE_Li256ELb0ELb1ELb1ELb0EEENS1_19SingleTileSchedulerILb0ELb1ELb1ELi128EEEEEEEEEvNT_6ParamsE,@function
        .size           _ZN7cutlass13device_kernelIN5flash19enable_sm80_to_sm89INS1_16FlashAttnFwdSm80INS1_25CollectiveMainloopFwdSm80ILi8ELi1ELb0EN4cute5tupleIJNS5_1CILi128EEENS7_ILi96EEENS7_ILi256EEEEEELi256ENS_10bfloat16_tEfNS_4arch4Sm80ELb0ELb0ELb1ELb0ELb1ELb0ELb1ELb1EEENS1_21CollectiveEpilogueFwdINS6_IJS8_SA_S9_EEENS6_IJNS7_ILi1EEESI_SI_EEESC_SE_Li256ELb0ELb1ELb1ELb0EEENS1_19SingleTileSchedulerILb0ELb1ELb1ELi128EEEEEEEEEvNT_6ParamsE,(.L_x_6521 - _ZN7cutlass13device_kernelIN5flash19enable_sm80_to_sm89INS1_16FlashAttnFwdSm80INS1_25CollectiveMainloopFwdSm80ILi8ELi1ELb0EN4cute5tupleIJNS5_1CILi128EEENS7_ILi96EEENS7_ILi256EEEEEELi256ENS_10bfloat16_tEfNS_4arch4Sm80ELb0ELb0ELb1ELb0ELb1ELb0ELb1ELb1EEENS1_21CollectiveEpilogueFwdINS6_IJS8_SA_S9_EEENS6_IJNS7_ILi1EEESI_SI_EEESC_SE_Li256ELb0ELb1ELb1ELb0EEENS1_19SingleTileSchedulerILb0ELb1ELb1ELi128EEEEEEEEEvNT_6ParamsE)
        .other          _ZN7cutlass13device_kernelIN5flash19enable_sm80_to_sm89INS1_16FlashAttnFwdSm80INS1_25CollectiveMainloopFwdSm80ILi8ELi1ELb0EN4cute5tupleIJNS5_1CILi128EEENS7_ILi96EEENS7_ILi256EEEEEELi256ENS_10bfloat16_tEfNS_4arch4Sm80ELb0ELb0ELb1ELb0ELb1ELb0ELb1ELb1EEENS1_21CollectiveEpilogueFwdINS6_IJS8_SA_S9_EEENS6_IJNS7_ILi1EEESI_SI_EEESC_SE_Li256ELb0ELb1ELb1ELb0EEENS1_19SingleTileSchedulerILb0ELb1ELb1ELi128EEEEEEEEEvNT_6ParamsE,@"STO_CUDA_ENTRY STV_DEFAULT"
_ZN7cutlass13device_kernelIN5flash19enable_sm80_to_sm89INS1_16FlashAttnFwdSm80INS1_25CollectiveMainloopFwdSm80ILi8ELi1ELb0EN4cute5tupleIJNS5_1CILi128EEENS7_ILi96EEENS7_ILi256EEEEEELi256ENS_10bfloat16_tEfNS_4arch4Sm80ELb0ELb0ELb1ELb0ELb1ELb0ELb1ELb1EEENS1_21CollectiveEpilogueFwdINS6_IJS8_SA_S9_EEENS6_IJNS7_ILi1EEESI_SI_EEESC_SE_Li256ELb0ELb1ELb1ELb0EEENS1_19SingleTileSchedulerILb0ELb1ELb1ELi128EEEEEEEEEvNT_6ParamsE:
        /* <DEDUP_REMOVED lines=18> */
.L_x_1532:
[----:B------:R-:W-:Y:S02]  /*0120*/  ULDC.64 UR4, c[0x0][0x550] ;  /* 0x0001540000047ab9 */ /* 0x000fe40000000a00 */
[----:B------:R-:W-:Y:S02]  /*0130*/  UISETP.NE.AND UP0, UPT, UR4, 0x1, UPT ;  /* 0x000000010400788c */ /* 0x000fe4000bf05270 */
[----:B------:R-:W-:-:S02]  /*0140*/  UIMAD.WIDE.U32 UR8, UR7, UR5, URZ ;  /* 0x00000005070872a5 */ /* 0x000fc4000f8e003f */
[----:B------:R-:W-:Y:S02]  /*0150*/  ULDC UR4, c[0x0][0x558] ;  /* 0x0001560000047ab9 */ /* 0x000fe40000000800 */
[----:B------:R-:W-:-:S05]  /*0160*/  UMOV UR11, UR7 ;  /* 0x00000007000b7c82 */ /* 0x000fca0008000000 */
[----:B------:R-:W-:-:S03]  /*0170*/  @UP0 USHF.R.U32.HI UR11, URZ, UR4, UR9 ;  /* 0x000000043f0b0299 */ /* 0x000fc60008011609 */
.L_x_1533:
        /* <DEDUP_REMOVED lines=8> */
[----:B------:R-:W-:-:S06]  /*0200*/  UISETP.NE.AND.EX UP0, UPT, URZ, UR5, UPT, UP0 ;  /* 0x000000053f00728c */ /* 0x000fcc000bf05300 */
[----:B------:R-:W-:-:S05]  /*0210*/  PLOP3.LUT P0, PT, PT, PT, UP0, 0x80, 0x0 ;  /* 0x000000000000781c */ /* 0x000fca0003f0f008 */
[----:B------:R-:W-:Y:S02]  /*0220*/  @UP0 UMOV UR4, 0x4 ;  /* 0x0000000400040882 */ /* 0x000fe40000000000 */
[----:B------:R-:W-:-:S03]  /*0230*/  @UP0 UIMAD.WIDE UR4, UR6, UR4, UR12 ;  /* 0x00000004060402a5 */ /* 0x000fc6000f8e020c */
[----:B------:R-:W-:-:S03]  /*0240*/  ULDC.64 UR12, c[0x0][0x118] ;  /* 0x00004600000c7ab9 */ /* 0x000fc60000000a00 */
        /* <DEDUP_REMOVED lines=10> */
[----:B------:R-:W-:-:S04]  /*02f0*/  UIMAD.WIDE UR4, UR4, 0x2aaaaaab, URZ ;  /* 0x2aaaaaab040478a5 */ /* 0x000fc8000f8e023f */
[----:B------:R-:W-:-:S04]  /*0300*/  USHF.R.U32.HI UR7, URZ, 0x1f, UR5 ;  /* 0x0000001f3f077899 */ /* 0x000fc80008011605 */
[----:B------:R-:W-:Y:S01]  /*0310*/  ULEA.HI.SX32 UR7, UR5, UR7, 0x1c ;  /* 0x0000000705077291 */ /* 0x000fe2000f8fe23f */
[----:B--2---:R1:W2:Y:S01]  /*0320*/  @P0 R2UR UR9, R4 ;  /* 0x00000000040903c2 */ /* 0x0042a200000e0000 */
[----:B------:R-:W-:-:S13]  /*0330*/  PLOP3.LUT P0, PT, PT, PT, UP0, 0x80, 0x0 ;  /* 0x000000000000781c */ /* 0x000fda0003f0f008 */
[----:B------:R-:W-:Y:S05]  /*0340*/  @!P0 BRA `(.L_x_1534) ;  /* 0x0000023000008947 */ /* 0x000fea0003800000 */
[----:B------:R-:W-:Y:S02]  /*0350*/  USHF.R.U32.HI UR4, URZ, 0x10, UR8 ;  /* 0x000000103f047899 */ /* 0x000fe40008011608 */
[----:B------:R-:W-:Y:S02]  /*0360*/  ULDC UR5, c[0x0][0x338] ;  /* 0x0000ce0000057ab9 */ /* 0x000fe40000000800 */
[----:B------:R-:W-:Y:S02]  /*0370*/  UISETP.NE.AND UP0, UPT, UR4, URZ, UPT ;  /* 0x0000003f0400728c */ /* 0x000fe4000bf05270 */
[----:B------:R-:W-:Y:S02]  /*0380*/  UMOV UR18, URZ ;  /* 0x0000003f00127c82 */ /* 0x000fe40008000000 */
[----:B------:R-:W-:-:S04]  /*0390*/  USEL UR5, UR4, UR5, UP0 ;  /* 0x0000000504057287 */ /* 0x000fc80008000000 */
[----:B------:R-:W-:Y:S02]  /*03a0*/  UIADD3 UR17, UR7, -0x1, UR5 ;  /* 0xffffffff07117890 */ /* 0x000fe4000fffe005 */
[----:B------:R-:W-:-:S05]  /*03b0*/  IMAD.U32 R0, RZ, RZ, UR5 ;  /* 0x00000005ff007e24 */ /* 0x000fca000f8e00ff */
[-C--:B------:R-:W-:Y:S02]  /*03c0*/  IABS R3, R0.reuse ;  /* 0x0000000000037213 */ /* 0x080fe40000000000 */
[----:B------:R-:W-:Y:S02]  /*03d0*/  IABS R0, R0 ;  /* 0x0000000000007213 */ /* 0x000fe40000000000 */
[----:B------:R-:W3:Y:S03]  /*03e0*/  R2UR UR16, R3 ;  /* 0x00000000031073c2 */ /* 0x000ee600000e0000 */
[----:B------:R-:W-:-:S05]  /*03f0*/  IMAD.MOV R0, RZ, RZ, -R0 ;  /* 0x000000ffff007224 */ /* 0x000fca00078e0a00 */
[----:B------:R-:W4:Y:S01]  /*0400*/  R2UR UR14, R0 ;  /* 0x00000000000e73c2 */ /* 0x000f2200000e0000 */
[----:B---3--:R-:W3:Y:S08]  /*0410*/  I2F.RP R3, UR16 ;  /* 0x0000001000037d06 */ /* 0x008ef00008209400 */
[----:B---3--:R-:W3:Y:S02]  /*0420*/  MUFU.RCP R3, R3 ;  /* 0x0000000300037308 */ /* 0x008ee40000001000 */
[----:B---3--:R-:W-:-:S06]  /*0430*/  IADD3 R3, R3, 0xffffffe, RZ ;  /* 0x0ffffffe03037810 */ /* 0x008fcc0007ffe0ff */
[----:B------:R-:W3:Y:S02]  /*0440*/  F2I.FTZ.U32.TRUNC.NTZ R3, R3 ;  /* 0x0000000300037305 */ /* 0x000ee4000021f000 */
[----:B---3--:R3:W5:Y:S02]  /*0450*/  R2UR UR19, R3 ;  /* 0x00000000031373c2 */ /* 0x00876400000e0000 */
[----:B---3--:R-:W-:Y:S01]  /*0460*/  IMAD.U32 R3, RZ, RZ, UR17 ;  /* 0x00000011ff037e24 */ /* 0x008fe2000f8e00ff */
[----:B-----5:R-:W-:Y:S02]  /*0470*/  UIADD3 UR4, URZ, -UR19, URZ ;  /* 0x800000133f047290 */ /* 0x020fe4000fffe03f */
[----:B------:R-:W-:Y:S02]  /*0480*/  ULOP3.LUT UR17, UR17, UR5, URZ, 0x3c, !UPT ;  /* 0x0000000511117292 */ /* 0x000fe4000f8e3c3f */
[----:B------:R-:W-:Y:S01]  /*0490*/  IABS R3, R3 ;  /* 0x0000000300037213 */ /* 0x000fe20000000000 */
[----:B------:R-:W-:-:S03]  /*04a0*/  UIMAD UR4, UR4, UR16, URZ ;  /* 0x00000010040472a4 */ /* 0x000fc6000f8e023f */
[----:B------:R-:W3:Y:S01]  /*04b0*/  R2UR UR15, R3 ;  /* 0x00000000030f73c2 */ /* 0x000ee200000e0000 */
[----:B------:R-:W-:-:S04]  /*04c0*/  UIMAD.WIDE.U32 UR18, UR19, UR4, UR18 ;  /* 0x00000004131272a5 */ /* 0x000fc8000f8e0012 */
[----:B---3--:R-:W-:-:S04]  /*04d0*/  UIMAD.WIDE.U32 UR18, UR19, UR15, URZ ;  /* 0x0000000f131272a5 */ /* 0x008fc8000f8e003f */
[----:B----4-:R-:W-:-:S04]  /*04e0*/  UIMAD UR14, UR19, UR14, UR15 ;  /* 0x0000000e130e72a4 */ /* 0x010fc8000f8e020f */
        /* <DEDUP_REMOVED lines=9> */
.L_x_1534:
[----:B------:R-:W-:Y:S01]  /*0580*/  ULOP3.LUT UR8, UR8, 0xffff, URZ, 0xc0, !UPT ;  /* 0x0000ffff08087892 */ /* 0x000fe2000f8ec03f */
[----:B------:R-:W-:Y:S01]  /*0590*/  PLOP3.LUT P2, PT, PT, PT, PT, 0x80, 0x0 ;  /* 0x000000000000781c */ /* 0x000fe20003f4f070 */
[----:B------:R-:W-:Y:S01]  /*05a0*/  IMAD.MOV.U32 R6, RZ, RZ, RZ ;  /* 0x000000ffff067224 */ /* 0x000fe200078e00ff */
[----:B------:R-:W-:Y:S01]  /*05b0*/  CS2R R128, SRZ ;  /* 0x0000000000807805 */ /* 0x000fe2000001ff00 */
[----:B------:R-:W-:Y:S01]  /*05c0*/  UIMAD UR8, UR8, UR19, URZ ;  /* 0x00000013080872a4 */ /* 0x000fe2000f8e023f */
[----:B-1----:R-:W-:Y:S01]  /*05d0*/  IMAD.MOV.U32 R4, RZ, RZ, RZ ;  /* 0x000000ffff047224 */ /* 0x002fe200078e00ff */
        /* <DEDUP_REMOVED lines=78> */
[----:B------:R-:W1:Y:S01]  /*0ac0*/  S2R R12, SR_CTAID.X ;  /* 0x00000000000c7919 */ /* 0x000e620000002500 */
[----:B------:R-:W-:Y:S01]  /*0ad0*/  SHF.R.S32.HI R6, RZ, 0x1f, R2 ;  /* 0x0000001fff067819 */ /* 0x000fe20000011402 */
[----:B------:R-:W-:Y:S01]  /*0ae0*/  IMAD.MOV.U32 R3, RZ, RZ, c[0x0][0x2c4] ;  /* 0x0000b100ff037624 */ /* 0x000fe200078e00ff */
[----:B------:R-:W-:Y:S01]  /*0af0*/  USHF.R.S32.HI UR14, URZ, 0x1f, UR11 ;  /* 0x0000001f3f0e7899 */ /* 0x000fe2000801140b */
[----:B------:R3:W4:Y:S01]  /*0b00*/  @P1 LDG.E R4, [R4.64] ;  /* 0x0000000c04041981 */ /* 0x000722000c1e1900 */
[-C--:B------:R-:W-:Y:S01]  /*0b10*/  LEA.HI R18, R6, R2.reuse, RZ, 0x3 ;  /* 0x0000000206127211 */ /* 0x080fe200078f18ff */
[----:B------:R-:W-:Y:S01]  /*0b20*/  ULDC.64 UR4, c[0x0][0x1b8] ;  /* 0x00006e0000047ab9 */ /* 0x000fe20000000a00 */
[----:B------:R-:W-:Y:S01]  /*0b30*/  ISETP.NE.AND P0, PT, R3, 0x1, PT ;  /* 0x000000010300780c */ /* 0x000fe20003f05270 */
[----:B------:R-:W-:Y:S01]  /*0b40*/  UIMAD UR14, UR14, UR4, URZ ;  /* 0x000000040e0e72a4 */ /* 0x000fe2000f8e023f */
[----:B------:R-:W-:Y:S01]  /*0b50*/  LOP3.LUT R0, R18, 0xfffffff8, RZ, 0xc0, !PT ;  /* 0xfffffff812007812 */ /* 0x000fe200078ec0ff */
[----:B------:R-:W-:Y:S01]  /*0b60*/  UIMAD.WIDE.U32 UR16, UR11, UR4, URZ ;  /* 0x000000040b1072a5 */ /* 0x000fe2000f8e003f */
[----:B------:R-:W-:Y:S01]  /*0b70*/  SHF.R.S32.HI R18, RZ, 0x3, R18 ;  /* 0x00000003ff127819 */ /* 0x000fe20000011412 */
[----:B------:R-:W-:Y:S01]  /*0b80*/  UIMAD UR14, UR11, UR5, UR14 ;  /* 0x000000050b0e72a4 */ /* 0x000fe2000f8e020e */
[-C--:B------:R-:W-:Y:S01]  /*0b90*/  LEA.HI R14, R6, R2.reuse, RZ, 0x4 ;  /* 0x00000002060e7211 */ /* 0x080fe200078f20ff */
[----:B------:R-:W-:Y:S01]  /*0ba0*/  IMAD.IADD R0, R2, 0x1, -R0 ;  /* 0x0000000102007824 */ /* 0x000fe200078e0a00 */
[----:B------:R-:W-:Y:S01]  /*0bb0*/  USHF.R.S32.HI UR15, URZ, 0x1f, UR6 ;  /* 0x0000001f3f0f7899 */ /* 0x000fe20008011406 */
[----:B------:R-:W-:Y:S01]  /*0bc0*/  IMAD.SHL.U32 R251, R18, 0x40, RZ ;  /* 0x0000004012fb7824 */ /* 0x000fe200078e00ff */
[----:B------:R-:W-:Y:S01]  /*0bd0*/  ULDC.64 UR4, c[0x0][0x1c0] ;  /* 0x0000700000047ab9 */ /* 0x000fe20000000a00 */
[C---:B------:R-:W-:Y:S01]  /*0be0*/  IMAD R120, R0.reuse, 0x20, R18 ;  /* 0x0000002000787824 */ /* 0x040fe200078e0212 */
[----:B------:R-:W-:Y:S01]  /*0bf0*/  UIADD3 UR17, UR17, UR14, URZ ;  /* 0x0000000e11117290 */ /* 0x000fe2000fffe03f */
[----:B------:R-:W-:Y:S01]  /*0c00*/  IMAD.SHL.U32 R33, R0, 0x8, RZ ;  /* 0x0000000800217824 */ /* 0x000fe200078e00ff */
[----:B------:R-:W-:Y:S01]  /*0c10*/  UIMAD UR15, UR15, UR4, URZ ;  /* 0x000000040f0f72a4 */ /* 0x000fe2000f8e023f */
[----:B------:R-:W-:Y:S01]  /*0c20*/  LOP3.LUT R251, R251, 0x1c0, RZ, 0xc0, !PT ;  /* 0x000001c0fbfb7812 */ /* 0x000fe200078ec0ff */
[----:B------:R-:W-:Y:S01]  /*0c30*/  UIMAD.WIDE.U32 UR16, UR6, UR4, UR16 ;  /* 0x00000004061072a5 */ /* 0x000fe2000f8e0010 */
[----:B-1----:R-:W-:Y:S01]  /*0c40*/  IMAD R8, R12, 0x80, R120 ;  /* 0x000000800c087824 */ /* 0x002fe200078e0278 */
[----:B------:R-:W-:Y:S01]  /*0c50*/  UIMAD UR5, UR6, UR5, UR15 ;  /* 0x00000005060572a4 */ /* 0x000fe2000f8e020f */
[----:B------:R1:W-:Y:S01]  /*0c60*/  STL [R1+0x8], R120 ;  /* 0x0000087801007387 */ /* 0x0003e20000100800 */
[----:B------:R-:W-:Y:S01]  /*0c70*/  ULDC UR4, c[0x0][0x168] ;  /* 0x00005a0000047ab9 */ /* 0x000fe20000000800 */
[----:B------:R-:W-:Y:S01]  /*0c80*/  @P0 IMAD.HI.U32 R3, R8, c[0x0][0x2c8], RZ ;  /* 0x0000b20008030a27 */ /* 0x000fe200078e00ff */
[----:B------:R-:W-:Y:S01]  /*0c90*/  UIADD3 UR5, UR17, UR5, URZ ;  /* 0x0000000511057290 */ /* 0x000fe2000fffe03f */
[----:B------:R-:W-:Y:S01]  /*0ca0*/  LEA.HI R13, R6, R2, RZ, 0x6 ;  /* 0x00000002060d7211 */ /* 0x000fe200078f30ff */
[----:B------:R-:W-:Y:S01]  /*0cb0*/  BSSY B0, `(.L_x_1536) ;  /* 0x0000048000007945 */ /* 0x000fe20003800000 */
[----:B------:R-:W-:Y:S01]  /*0cc0*/  IMAD.MOV.U32 R7, RZ, RZ, R8 ;  /* 0x000000ffff077224 */ /* 0x000fe200078e0008 */
[----:B------:R-:W-:Y:S01]  /*0cd0*/  @P0 SHF.R.U32.HI R7, RZ, c[0x0][0x2cc], R3 ;  /* 0x0000b300ff070a19 */ /* 0x000fe20000011603 */
[----:B------:R-:W-:Y:S01]  /*0ce0*/  IMAD.U32 R11, RZ, RZ, UR17 ;  /* 0x00000011ff0b7e24 */ /* 0x000fe2000f8e00ff */
[----:B------:R-:W-:Y:S01]  /*0cf0*/  ISETP.GE.AND P3, PT, R33, c[0x0][0x198], PT ;  /* 0x0000660021007a0c */ /* 0x000fe20003f66270 */
[----:B------:R-:W-:Y:S01]  /*0d00*/  IMAD.U32 R10, RZ, RZ, UR16 ;  /* 0x00000010ff0a7e24 */ /* 0x000fe2000f8e00ff */
[--C-:B---3--:R-:W-:Y:S01]  /*0d10*/  SHF.R.S32.HI R5, RZ, 0x1f, R7.reuse ;  /* 0x0000001fff057819 */ /* 0x108fe20000011407 */
[----:B------:R-:W-:-:S02]  /*0d20*/  IMAD.MOV R3, RZ, RZ, -R7 ;  /* 0x000000ffff037224 */ /* 0x000fc400078e0a07 */
[----:B------:R-:W-:Y:S01]  /*0d30*/  IMAD.U32 R11, RZ, RZ, UR5 ;  /* 0x00000005ff0b7e24 */ /* 0x000fe2000f8e00ff */
[----:B------:R-:W-:Y:S01]  /*0d40*/  ULDC UR5, c[0x0][0x2c4] ;  /* 0x0000b10000057ab9 */ /* 0x000fe20000000800 */
[----:B------:R-:W-:Y:S01]  /*0d50*/  IMAD R5, R5, c[0x0][0x1b0], RZ ;  /* 0x00006c0005057a24 */ /* 0x000fe200078e02ff */
[----:B------:R-:W-:Y:S01]  /*0d60*/  UIMAD UR4, UR5, UR4, URZ ;  /* 0x00000004050472a4 */ /* 0x000fe2000f8e023f */
[----:B------:R-:W-:Y:S02]  /*0d70*/  IMAD R3, R3, c[0x0][0x2c4], R8 ;  /* 0x0000b10003037a24 */ /* 0x000fe400078e0208 */
[----:B------:R-:W-:-:S04]  /*0d80*/  IMAD.WIDE.U32 R10, R7, c[0x0][0x1b0], R10 ;  /* 0x00006c00070a7a25 */ /* 0x000fc800078e000a */
[----:B------:R-:W-:Y:S01]  /*0d90*/  IMAD R7, R7, c[0x0][0x1b4], R5 ;  /* 0x00006d0007077a24 */ /* 0x000fe200078e0205 */
[----:B------:R-:W-:Y:S01]  /*0da0*/  SHF.R.S32.HI R5, RZ, 0x1f, R3 ;  /* 0x0000001fff057819 */ /* 0x000fe20000011403 */
[----:B------:R-:W-:Y:S01]  /*0db0*/  IMAD.MOV.U32 R8, RZ, RZ, R10 ;  /* 0x000000ffff087224 */ /* 0x000fe200078e000a */
[----:B------:R-:W-:Y:S01]  /*0dc0*/  IADD3 R10, R33, 0x40, RZ ;  /* 0x00000040210a7810 */ /* 0x000fe20007ffe0ff */
[----:B------:R-:W-:Y:S02]  /*0dd0*/  IMAD.IADD R9, R11, 0x1, R7 ;  /* 0x000000010b097824 */ /* 0x000fe400078e0207 */
[----:B------:R-:W-:Y:S01]  /*0de0*/  IMAD R11, R5, c[0x0][0x1a8], RZ ;  /* 0x00006a00050b7a24 */ /* 0x000fe200078e02ff */
[----:B------:R-:W-:Y:S01]  /*0df0*/  ISETP.GE.AND P4, PT, R10, c[0x0][0x198], PT ;  /* 0x000066000a007a0c */ /* 0x000fe20003f86270 */
[----:B------:R-:W-:-:S04]  /*0e00*/  IMAD.WIDE.U32 R8, R3, c[0x0][0x1a8], R8 ;  /* 0x00006a0003087a25 */ /* 0x000fc800078e0008 */
[----:B------:R-:W-:Y:S01]  /*0e10*/  IMAD R11, R3, c[0x0][0x1ac], R11 ;  /* 0x00006b00030b7a24 */ /* 0x000fe200078e020b */
[----:B------:R-:W-:Y:S01]  /*0e20*/  LOP3.LUT R3, R14, 0xfffffff0, RZ, 0xc0, !PT ;  /* 0xfffffff00e037812 */ /* 0x000fe200078ec0ff */
[----:B------:R-:W-:Y:S01]  /*0e30*/  IMAD R12, R12, 0x80, R18 ;  /* 0x000000800c0c7824 */ /* 0x000fe200078e0212 */
[----:B------:R-:W-:Y:S01]  /*0e40*/  LEA R20, P0, R8, c[0x0][0x160], 0x1 ;  /* 0x0000580008147a11 */ /* 0x000fe200078008ff */
[----:B------:R-:W-:Y:S01]  /*0e50*/  IMAD.IADD R11, R9, 0x1, R11 ;  /* 0x00000001090b7824 */ /* 0x000fe200078e020b */
[----:B------:R-:W-:Y:S01]  /*0e60*/  IADD3 R9, R33, 0x80, RZ ;  /* 0x0000008021097810 */ /* 0x000fe20007ffe0ff */
[----:B------:R-:W-:Y:S02]  /*0e70*/  IMAD.IADD R3, R2, 0x1, -R3 ;  /* 0x0000000102037824 */ /* 0x000fe400078e0a03 */
[----:B------:R-:W-:Y:S01]  /*0e80*/  IMAD.SHL.U32 R13, R13, 0x8, RZ ;  /* 0x000000080d0d7824 */ /* 0x000fe200078e00ff */
[----:B------:R-:W-:Y:S01]  /*0e90*/  LEA.HI.X R11, R8, c[0x0][0x164], R11, 0x1, P0 ;  /* 0x00005900080b7a11 */ /* 0x000fe200000f0c0b */
[----:B------:R1:W3:Y:S01]  /*0ea0*/  SHFL.IDX PT, R22, R20, RZ, 0x181f ;  /* 0x00181fff14167589 */ /* 0x0002e200000e0000 */
[----:B------:R-:W-:-:S02]  /*0eb0*/  SHF.R.S32.HI R7, RZ, 0x1f, R3 ;  /* 0x0000001fff077819 */ /* 0x000fc40000011403 */
[----:B------:R-:W-:Y:S01]  /*0ec0*/  ISETP.GE.AND P0, PT, R12, UR4, PT ;  /* 0x000000040c007c0c */ /* 0x000fe2000bf06270 */
[----:B------:R1:W2:Y:S01]  /*0ed0*/  SHFL.IDX PT, R23, R11, RZ, 0x181f ;  /* 0x00181fff0b177589 */ /* 0x0002a200000e0000 */
[----:B------:R-:W-:Y:S02]  /*0ee0*/  LEA.HI R7, R7, R3, RZ, 0x3 ;  /* 0x0000000307077211 */ /* 0x000fe400078f18ff */
[----:B------:R-:W-:Y:S02]  /*0ef0*/  IADD3 R8, R33, 0xc0, RZ ;  /* 0x000000c021087810 */ /* 0x000fe40007ffe0ff */
[----:B------:R-:W-:Y:S02]  /*0f00*/  LOP3.LUT R5, R7, 0xfffffff8, RZ, 0xc0, !PT ;  /* 0xfffffff807057812 */ /* 0x000fe400078ec0ff */
[----:B------:R-:W-:Y:S02]  /*0f10*/  ISETP.GE.AND P6, PT, R9, c[0x0][0x198], PT ;  /* 0x0000660009007a0c */ /* 0x000fe40003fc6270 */
[----:B------:R-:W-:Y:S01]  /*0f20*/  ISETP.GE.AND P5, PT, R8, c[0x0][0x198], PT ;  /* 0x0000660008007a0c */ /* 0x000fe20003fa6270 */
[----:B------:R-:W-:-:S02]  /*0f30*/  IMAD.IADD R5, R3, 0x1, -R5 ;  /* 0x0000000103057824 */ /* 0x000fc400078e0a05 */
[----:B------:R-:W-:Y:S01]  /*0f40*/  IMAD.MOV.U32 R3, RZ, RZ, 0x20 ;  /* 0x00000020ff037424 */ /* 0x000fe200078e00ff */
[----:B----4-:R4:W5:Y:S02]  /*0f50*/  @P1 R2UR UR14, R4 ;  /* 0x00000000040e13c2 */ /* 0x01096400000e0000 */
[----:B------:R-:W-:Y:S01]  /*0f60*/  R2P PR, R5, 0x6 ;  /* 0x0000000605007804 */ /* 0x000fe20000000000 */
[----:B-----5:R-:W-:-:S04]  /*0f70*/  @!UP0 UMOV UR14, UR6 ;  /* 0x00000006000e8c82 */ /* 0x020fc80008000000 */
[----:B------:R-:W-:Y:S02]  /*0f80*/  SEL R3, R3, 0xffffffe0, !P2 ;  /* 0xffffffe003037807 */ /* 0x000fe40005000000 */
[----:B----4-:R-:W-:Y:S02]  /*0f90*/  SHF.R.U32.HI R4, RZ, 0x3, R251 ;  /* 0x00000003ff047819 */ /* 0x010fe400000116fb */
[----:B------:R-:W-:-:S04]  /*0fa0*/  LOP3.LUT R251, R251, 0x38, R33, 0xf8, !PT ;  /* 0x00000038fbfb7812 */ /* 0x000fc800078ef821 */
[----:B------:R-:W-:Y:S01]  /*0fb0*/  LOP3.LUT R251, R251, R4, RZ, 0x3c, !PT ;  /* 0x00000004fbfb7212 */ /* 0x000fe200078e3cff */
[----:B------:R-:W-:-:S03]  /*0fc0*/  IMAD.MOV.U32 R4, RZ, RZ, 0x10 ;  /* 0x00000010ff047424 */ /* 0x000fc600078e00ff */
[----:B------:R-:W-:Y:S02]  /*0fd0*/  LOP3.LUT R251, R251, 0xfffffe00, R13, 0xf8, !PT ;  /* 0xfffffe00fbfb7812 */ /* 0x000fe400078ef80d */
[----:B------:R-:W-:Y:S01]  /*0fe0*/  SEL R4, R4, 0xfffffff0, !P1 ;  /* 0xfffffff004047807 */ /* 0x000fe20004800000 */
[----:B------:R-:W-:Y:S05]  /*0ff0*/  @P0 BRA `(.L_x_1537) ;  /* 0x0000013000000947 */ /* 0x000fea0003800000 */
[----:B-123--:R-:W-:Y:S01]  /*1000*/  SHF.R.S32.HI R16, RZ, 0x1f, R10 ;  /* 0x0000001fff107819 */ /* 0x00efe2000001140a */
[----:B------:R-:W-:Y:S01]  /*1010*/  IMAD.SHL.U32 R17, R251, 0x2, RZ ;  /* 0x00000002fb117824 */ /* 0x000fe200078e00ff */
[----:B------:R-:W-:Y:S01]  /*1020*/  SHF.R.S32.HI R15, RZ, 0x1f, R9 ;  /* 0x0000001fff0f7819 */ /* 0x000fe20000011409 */
[----:B------:R-:W-:Y:S01]  /*1030*/  IMAD.WIDE R24, R33, 0x2, R22 ;  /* 0x0000000221187825 */ /* 0x000fe200078e0216 */
[----:B------:R-:W-:Y:S02]  /*1040*/  SHF.R.S32.HI R13, RZ, 0x1f, R8 ;  /* 0x0000001fff0d7819 */ /* 0x000fe40000011408 */
[----:B------:R-:W-:Y:S02]  /*1050*/  LEA.HI R16, R16, R10, RZ, 0x3 ;  /* 0x0000000a10107211 */ /* 0x000fe400078f18ff */
[----:B------:R-:W-:Y:S01]  /*1060*/  LEA.HI R15, R15, R9, RZ, 0x3 ;  /* 0x000000090f0f7211 */ /* 0x000fe200078f18ff */
[----:B------:R-:W-:Y:S01]  /*1070*/  @!PT LDS RZ, [RZ] ;  /* 0x00000000fffff984 */ /* 0x000fe20000000800 */
[----:B------:R1:W-:Y:S01]  /*1080*/  LDGSTS.E.BYPASS.LTC128B.128 [R17+0x18100], [R24.64], !P3 ;  /* 0x1810000018117fae */ /* 0x0003e2000d901d4c */
[----:B------:R-:W-:-:S02]  /*1090*/  LEA.HI R13, R13, R8, RZ, 0x3 ;  /* 0x000000080d0d7211 */ /* 0x000fc400078f18ff */
[----:B------:R-:W-:Y:S02]  /*10a0*/  LOP3.LUT R16, R16, 0xfffffff8, RZ, 0xc0, !PT ;  /* 0xfffffff810107812 */ /* 0x000fe400078ec0ff */
[----:B------:R-:W-:Y:S02]  /*10b0*/  LOP3.LUT R15, R15, 0xfffffff8, RZ, 0xc0, !PT ;  /* 0xfffffff80f0f7812 */ /* 0x000fe400078ec0ff */
[----:B------:R-:W-:Y:S01]  /*10c0*/  LOP3.LUT R13, R13, 0xfffffff8, RZ, 0xc0, !PT ;  /* 0xfffffff80d0d7812 */ /* 0x000fe200078ec0ff */
[----:B------:R-:W-:-:S04]  /*10d0*/  IMAD.WIDE R26, R16, 0x2, R22 ;  /* 0x00000002101a7825 */ /* 0x000fc800078e0216 */
[--C-:B------:R-:W-:Y:S01]  /*10e0*/  IMAD.WIDE R28, R15, 0x2, R22.reuse ;  /* 0x000000020f1c7825 */ /* 0x100fe200078e0216 */
[----:B------:R1:W-:Y:S03]  /*10f0*/  LDGSTS.E.BYPASS.LTC128B.128 [R17+0x1c100], [R26.64], !P4 ;  /* 0x1c1000001a117fae */ /* 0x0003e6000e101d4c */
[----:B------:R-:W-:Y:S01]  /*1100*/  IMAD.WIDE R22, R13, 0x2, R22 ;  /* 0x000000020d167825 */ /* 0x000fe200078e0216 */
[----:B------:R1:W-:Y:S04]  /*1110*/  LDGSTS.E.BYPASS.LTC128B.128 [R17+0x20100], [R28.64], !P6 ;  /* 0x201000001c117fae */ /* 0x0003e8000f101d4c */
[----:B------:R1:W-:Y:S02]  /*1120*/  LDGSTS.E.BYPASS.LTC128B.128 [R17+0x24100], [R22.64], !P5 ;  /* 0x2410000016117fae */ /* 0x0003e4000e901d4c */
.L_x_1537:
[----:B-123--:R-:W-:Y:S05]  /*1130*/  BSYNC B0 ;  /* 0x0000000000007941 */ /* 0x00efea0003800000 */
.L_x_1536:
[----:B------:R-:W-:Y:S01]  /*1140*/  IADD3 R13, R12, 0x20, RZ ;  /* 0x000000200c0d7810 */ /* 0x000fe20007ffe0ff */
[----:B------:R1:W2:Y:S01]  /*1150*/  SHFL.IDX PT, R23, R11, 0x1, 0x181f ;  /* 0x00381f000b177f89 */ /* 0x0002a200000e0000 */
[----:B------:R-:W-:Y:S02]  /*1160*/  BSSY B0, `(.L_x_1538) ;  /* 0x0000017000007945 */ /* 0x000fe40003800000 */
[----:B------:R-:W-:Y:S01]  /*1170*/  ISETP.GE.AND P0, PT, R13, UR4, PT ;  /* 0x000000040d007c0c */ /* 0x000fe2000bf06270 */
[----:B------:R1:W3:-:S12]  /*1180*/  SHFL.IDX PT, R22, R20, 0x1, 0x181f ;  /* 0x00381f0014167f89 */ /* 0x0002d800000e0000 */
[----:B------:R-:W-:Y:S05]  /*1190*/  @P0 BRA `(.L_x_1539) ;  /* 0x0000013000000947 */ /* 0x000fea0003800000 */
[----:B------:R-:W-:Y:S01]  /*11a0*/  SHF.R.S32.HI R16, RZ, 0x1f, R10 ;  /* 0x0000001fff107819 */ /* 0x000fe2000001140a */
[----:B------:R-:W-:Y:S01]  /*11b0*/  IMAD.SHL.U32 R17, R251, 0x2, RZ ;  /* 0x00000002fb117824 */ /* 0x000fe200078e00ff */
[----:B------:R-:W-:Y:S01]  /*11c0*/  SHF.R.S32.HI R15, RZ, 0x1f, R9 ;  /* 0x0000001fff0f7819 */ /* 0x000fe20000011409 */
[----:B--23--:R-:W-:Y:S01]  /*11d0*/  IMAD.WIDE R24, R33, 0x2, R22 ;  /* 0x0000000221187825 */ /* 0x00cfe200078e0216 */
        /* <DEDUP_REMOVED lines=15> */
.L_x_1539:
[----:B------:R-:W-:Y:S05]  /*12d0*/  BSYNC B0 ;  /* 0x0000000000007941 */ /* 0x000fea0003800000 */
.L_x_1538:
[----:B------:R-:W-:Y:S01]  /*12e0*/  IADD3 R13, R12, 0x40, RZ ;  /* 0x000000400c0d7810 */ /* 0x000fe20007ffe0ff */
[----:B--2---:R2:W4:Y:S01]  /*12f0*/  SHFL.IDX PT, R23, R11, 0x2, 0x181f ;  /* 0x00581f000b177f89 */ /* 0x00452200000e0000 */
[----:B------:R-:W-:Y:S02]  /*1300*/  BSSY B0, `(.L_x_1540) ;  /* 0x0000017000007945 */ /* 0x000fe40003800000 */
[----:B------:R-:W-:Y:S01]  /*1310*/  ISETP.GE.AND P0, PT, R13, UR4, PT ;  /* 0x000000040d007c0c */ /* 0x000fe2000bf06270 */
[----:B---3--:R2:W3:-:S12]  /*1320*/  SHFL.IDX PT, R22, R20, 0x2, 0x181f ;  /* 0x00581f0014167f89 */ /* 0x0084d800000e0000 */
[----:B------:R-:W-:Y:S05]  /*1330*/  @P0 BRA `(.L_x_1541) ;  /* 0x0000013000000947 */ /* 0x000fea0003800000 */
[----:B------:R-:W-:Y:S01]  /*1340*/  SHF.R.S32.HI R16, RZ, 0x1f, R10 ;  /* 0x0000001fff107819 */ /* 0x000fe2000001140a */
[----:B------:R-:W-:Y:S01]  /*1350*/  IMAD.SHL.U32 R17, R251, 0x2, RZ ;  /* 0x00000002fb117824 */ /* 0x000fe200078e00ff */
[----:B------:R-:W-:Y:S01]  /*1360*/  SHF.R.S32.HI R15, RZ, 0x1f, R9 ;  /* 0x0000001fff0f7819 */ /* 0x000fe20000011409 */
[----:B---34-:R-:W-:Y:S01]  /*1370*/  IMAD.WIDE R24, R33, 0x2, R22 ;  /* 0x0000000221187825 */ /* 0x018fe200078e0216 */
        /* <DEDUP_REMOVED lines=15> */
.L_x_1541:
[----:B------:R-:W-:Y:S05]  /*1470*/  BSYNC B0 ;  /* 0x0000000000007941 */ /* 0x000fea0003800000 */
.L_x_1540:
[----:B-12---:R-:W-:Y:S01]  /*1480*/  SHFL.IDX PT, R20, R20, 0x3, 0x181f ;  /* 0x00781f0014147f89 */ /* 0x006fe200000e0000 */
[----:B------:R-:W-:Y:S01]  /*1490*/  IADD3 R12, R12, 0x60, RZ ;  /* 0x000000600c0c7810 */ /* 0x000fe20007ffe0ff */
[----:B------:R-:W-:Y:S01]  /*14a0*/  UMOV UR6, 0x60 ;  /* 0x0000006000067882 */ /* 0x000fe20000000000 */
[----:B------:R-:W-:Y:S01]  /*14b0*/  SHF.R.S32.HI R31, RZ, 0x1f, R10 ;  /* 0x0000001fff1f7819 */ /* 0x000fe2000001140a */
[----:B------:R-:W1:Y:S01]  /*14c0*/  SHFL.IDX PT, R21, R11, 0x3, 0x181f ;  /* 0x00781f000b157f89 */ /* 0x000e6200000e0000 */
[----:B------:R-:W-:Y:S01]  /*14d0*/  ISETP.GE.AND P0, PT, R12, UR4, PT ;  /* 0x000000040c007c0c */ /* 0x000fe2000bf06270 */
[----:B------:R-:W-:Y:S01]  /*14e0*/  IMAD.MOV.U32 R252, RZ, RZ, c[0x0][0x2b8] ;  /* 0x0000ae00fffc7624 */ /* 0x000fe200078e00ff */
[----:B---3--:R-:W-:Y:S01]  /*14f0*/  SHF.R.S32.HI R29, RZ, 0x1f, R9 ;  /* 0x0000001fff1d7819 */ /* 0x008fe20000011409 */
[----:B------:R-:W-:Y:S01]  /*1500*/  UIMAD UR6, UR7, UR6, -0x60 ;  /* 0xffffffa0070674a4 */ /* 0x000fe2000f8e0206 */
[----:B------:R-:W-:Y:S01]  /*1510*/  SHF.R.S32.HI R28, RZ, 0x1f, R8 ;  /* 0x0000001fff1c7819 */ /* 0x000fe20000011408 */
[----:B------:R-:W-:Y:S01]  /*1520*/  IMAD.SHL.U32 R251, R251, 0x2, RZ ;  /* 0x00000002fbfb7824 */ /* 0x000fe200078e00ff */
[----:B------:R-:W-:Y:S01]  /*1530*/  LEA.HI R31, R31, R10, RZ, 0x3 ;  /* 0x0000000a1f1f7211 */ /* 0x000fe200078f18ff */
[----:B------:R-:W-:Y:S01]  /*1540*/  USHF.R.S32.HI UR15, URZ, 0x1f, UR14 ;  /* 0x0000001f3f0f7899 */ /* 0x000fe2000801140e */
[----:B------:R-:W-:Y:S01]  /*1550*/  LEA.HI R29, R29, R9, RZ, 0x3 ;  /* 0x000000091d1d7211 */ /* 0x000fe200078f18ff */
[----:B------:R-:W-:Y:S01]  /*1560*/  ULDC.64 UR4, c[0x0][0x2b0] ;  /* 0x0000ac0000047ab9 */ /* 0x000fe20000000a00 */
[----:B------:R-:W-:Y:S01]  /*1570*/  LEA.HI R28, R28, R8, RZ, 0x3 ;  /* 0x000000081c1c7211 */ /* 0x000fe200078f18ff */
[----:B------:R-:W-:Y:S01]  /*1580*/  UIMAD UR15, UR15, UR4, URZ ;  /* 0x000000040f0f72a4 */ /* 0x000fe2000f8e023f */
[----:B------:R-:W-:Y:S01]  /*1590*/  LOP3.LUT R31, R31, 0xfffffff8, RZ, 0xc0, !PT ;  /* 0xfffffff81f1f7812 */ /* 0x000fe200078ec0ff */
[----:B------:R-:W-:Y:S01]  /*15a0*/  UIMAD.WIDE.U32 UR16, UR14, UR4, URZ ;  /* 0x000000040e1072a5 */ /* 0x000fe2000f8e003f */
[----:B------:R-:W-:Y:S01]  /*15b0*/  LOP3.LUT R29, R29, 0xfffffff8, RZ, 0xc0, !PT ;  /* 0xfffffff81d1d7812 */ /* 0x000fe200078ec0ff */
[----:B------:R-:W-:Y:S01]  /*15c0*/  UIMAD UR15, UR14, UR5, UR15 ;  /* 0x000000050e0f72a4 */ /* 0x000fe2000f8e020f */
[----:B------:R-:W-:Y:S01]  /*15d0*/  ISETP.NE.AND P2, PT, R252, 0x1, PT ;  /* 0x00000001fc00780c */ /* 0x000fe20003f45270 */
[----:B------:R-:W-:Y:S01]  /*15e0*/  IMAD.MOV.U32 R19, RZ, RZ, RZ ;  /* 0x000000ffff137224 */ /* 0x000fe200078e00ff */
[----:B------:R-:W-:Y:S01]  /*15f0*/  LOP3.LUT R28, R28, 0xfffffff8, RZ, 0xc0, !PT ;  /* 0xfffffff81c1c7812 */ /* 0x000fe200078ec0ff */
[----:B------:R-:W-:Y:S01]  /*1600*/  UIADD3 UR15, UR17, UR15, URZ ;  /* 0x0000000f110f7290 */ /* 0x000fe2000fffe03f */
[----:B------:R-:W-:Y:S01]  /*1610*/  IADD3 R13, R120, UR6, RZ ;  /* 0x00000006780d7c10 */ /* 0x000fe2000fffe0ff */
[----:B-1--4-:R-:W-:-:S03]  /*1620*/  @!P0 IMAD.WIDE R22, R33, 0x2, R20 ;  /* 0x0000000221168825 */ /* 0x012fc600078e0214 */
[----:B------:R-:W-:Y:S01]  /*1630*/  ISETP.GE.AND P1, PT, R13, UR10, PT ;  /* 0x0000000a0d007c0c */ /* 0x000fe2000bf26270 */
[----:B------:R-:W-:Y:S01]  /*1640*/  @!P0 IMAD.WIDE R16, R31, 0x2, R20 ;  /* 0x000000021f108825 */ /* 0x000fe200078e0214 */
[----:B------:R-:W-:Y:S01]  /*1650*/  @!PT LDS RZ, [RZ] ;  /* 0x00000000fffff984 */ /* 0x000fe20000000800 */
[----:B------:R1:W-:Y:S01]  /*1660*/  @!P0 LDGSTS.E.BYPASS.LTC128B.128 [R251+0x1b100], [R22.64], !P3 ;  /* 0x1b10000016fb8fae */ /* 0x0003e2000d901d4c */
[----:B------:R-:W-:Y:S02]  /*1670*/  IADD3 R11, R13, UR9, RZ ;  /* 0x000000090d0b7c10 */ /* 0x000fe4000fffe0ff */
[----:B------:R-:W-:Y:S01]  /*1680*/  IMAD.SHL.U32 R249, R0, 0x40, RZ ;  /* 0x0000004000f97824 */ /* 0x000fe200078e00ff */
[----:B------:R2:W-:Y:S01]  /*1690*/  @!P0 LDGSTS.E.BYPASS.LTC128B.128 [R251+0x1f100], [R16.64], !P4 ;  /* 0x1f10000010fb8fae */ /* 0x0005e2000e101d4c */
[----:B------:R-:W-:Y:S01]  /*16a0*/  ISETP.GT.OR P1, PT, R120, 0x5f, P1 ;  /* 0x0000005f7800780c */ /* 0x000fe20000f24670 */
[----:B------:R-:W-:Y:S01]  /*16b0*/  @P2 IMAD.HI.U32 R15, R11, c[0x0][0x2bc], RZ ;  /* 0x0000af000b0f2a27 */ /* 0x000fe200078e00ff */
[----:B------:R-:W-:Y:S02]  /*16c0*/  USHF.R.S32.HI UR14, URZ, 0x1f, UR11 ;  /* 0x0000001f3f0e7899 */ /* 0x000fe4000801140b */
[----:B------:R-:W-:Y:S01]  /*16d0*/  ULDC.64 UR4, c[0x0][0x1e8] ;  /* 0x00007a0000047ab9 */ /* 0x000fe20000000a00 */
[----:B------:R-:W-:Y:S01]  /*16e0*/  IMAD.MOV.U32 R12, RZ, RZ, R11 ;  /* 0x000000ffff0c7224 */ /* 0x000fe200078e000b */
[----:B------:R-:W-:-:S07]  /*16f0*/  @P2 SHF.R.U32.HI R12, RZ, c[0x0][0x2c0], R15 ;  /* 0x0000b000ff0c2a19 */ /* 0x000fce000001160f */
[----:B------:R-:W-:-:S04]  /*1700*/  @!P1 IADD3 R15, P2, R12, UR16, RZ ;  /* 0x000000100c0f9c10 */ /* 0x000fc8000ff5e0ff */
[----:B------:R-:W-:Y:S01]  /*1710*/  @!P1 LEA.HI.X.SX32 R13, R12, UR15, 0x1, P2 ;  /* 0x0000000f0c0d9c11 */ /* 0x000fe200090f0eff */
[----:B-1----:R-:W-:-:S04]  /*1720*/  @!P0 IMAD.WIDE R22, R29, 0x2, R20 ;  /* 0x000000021d168825 */ /* 0x002fc800078e0214 */
[----:B------:R-:W-:Y:S01]  /*1730*/  @!P0 IMAD.WIDE R20, R28, 0x2, R20 ;  /* 0x000000021c148825 */ /* 0x000fe200078e0214 */
[----:B------:R1:W-:Y:S01]  /*1740*/  @!P0 LDGSTS.E.BYPASS.LTC128B.128 [R251+0x23100], [R22.64], !P6 ;  /* 0x2310000016fb8fae */ /* 0x0003e2000f101d4c */
[----:B--2---:R-:W-:-:S03]  /*1750*/  @!P1 LEA R16, P2, R15, c[0x0][0x2a0], 0x2 ;  /* 0x0000a8000f109a11 */ /* 0x004fc600078410ff */
[----:B------:R2:W-:Y:S01]  /*1760*/  @!P0 LDGSTS.E.BYPASS.LTC128B.128 [R251+0x27100], [R20.64], !P5 ;  /* 0x2710000014fb8fae */ /* 0x0005e2000e901d4c */
[----:B------:R-:W-:-:S03]  /*1770*/  @!P1 LEA.HI.X R17, R15, c[0x0][0x2a4], R13, 0x2, P2 ;  /* 0x0000a9000f119a11 */ /* 0x000fc600010f140d */
[----:B------:R-:W0:Y:S04]  /*1780*/  LDGDEPBAR ;  /* 0x00000000000079af */ /* 0x000e280000000000 */
[----:B------:R-:W-:Y:S06]  /*1790*/  BAR.SYNC.DEFER_BLOCKING 0x0 ;  /* 0x0000000000007b1d */ /* 0x000fec0000010000 */
[----:B------:R3:W4:Y:S01]  /*17a0*/  @!P1 LDG.E R19, [R16.64] ;  /* 0x0000000c10139981 */ /* 0x000722000c1e1900 */
[----:B------:R-:W-:Y:S01]  /*17b0*/  IMAD.MOV R12, RZ, RZ, -R12 ;  /* 0x000000ffff0c7224 */ /* 0x000fe200078e0a0c */
[----:B------:R-:W-:Y:S01]  /*17c0*/  LOP3.LUT R249, R249, 0x1c0, RZ, 0xc0, !PT ;  /* 0x000001c0f9f97812 */ /* 0x000fe200078ec0ff */
[----:B------:R-:W-:Y:S01]  /*17d0*/  UIMAD UR18, UR14, UR4, URZ ;  /* 0x000000040e1272a4 */ /* 0x000fe2000f8e023f */
[----:B------:R-:W-:Y:S01]  /*17e0*/  SHF.R.S32.HI R15, RZ, 0x4, R14 ;  /* 0x00000004ff0f7819 */ /* 0x000fe2000001140e */
[----:B------:R-:W-:Y:S01]  /*17f0*/  IMAD R26, R12, c[0x0][0x2b8], R11 ;  /* 0x0000ae000c1a7a24 */ /* 0x000fe200078e020b */
[----:B------:R-:W-:Y:S01]  /*1800*/  UIMAD.WIDE.U32 UR20, UR11, UR4, URZ ;  /* 0x000000040b1472a5 */ /* 0x000fe2000f8e003f */
[----:B------:R-:W-:Y:S01]  /*1810*/  IMAD.SHL.U32 R11, R18, 0x8, RZ ;  /* 0x00000008120b7824 */ /* 0x000fe200078e00ff */
[----:B------:R-:W-:Y:S01]  /*1820*/  LEA.HI R14, R14, R15, RZ, 0x1 ;  /* 0x0000000f0e0e7211 */ /* 0x000fe200078f08ff */
[----:B--2---:R-:W-:Y:S01]  /*1830*/  IMAD.WIDE.U32 R20, R26, c[0x0][0x1e0], RZ ;  /* 0x000078001a147a25 */ /* 0x004fe200078e00ff */
[----:B------:R-:W-:Y:S01]  /*1840*/  SHF.R.S32.HI R13, RZ, 0x1f, R26 ;  /* 0x0000001fff0d7819 */ /* 0x000fe2000001141a */
[----:B------:R-:W-:Y:S01]  /*1850*/  UIMAD UR18, UR11, UR5, UR18 ;  /* 0x000000050b1272a4 */ /* 0x000fe2000f8e0212 */
[----:B------:R-:W-:Y:S01]  /*1860*/  LOP3.LUT R11, R249, 0x8, R11, 0xf8, !PT ;  /* 0x00000008f90b7812 */ /* 0x000fe200078ef80b */
[----:B------:R-:W-:Y:S01]  /*1870*/  STL [R1+0x4], R26 ;  /* 0x0000041a01007387 */ /* 0x000fe20000100800 */
[----:B------:R-:W-:Y:S01]  /*1880*/  SHF.R.U32.HI R249, RZ, 0x3, R249 ;  /* 0x00000003fff97819 */ /* 0x000fe200000116f9 */
[C---:B------:R-:W-:Y:S01]  /*1890*/  IMAD R12, R13.reuse, c[0x0][0x1e0], RZ ;  /* 0x000078000d0c7a24 */ /* 0x040fe200078e02ff */
[----:B------:R-:W-:Y:S01]  /*18a0*/  LOP3.LUT R14, R14, 0xfffffffe, RZ, 0xc0, !PT ;  /* 0xfffffffe0e0e7812 */ /* 0x000fe200078ec0ff */
[----:B------:R-:W-:Y:S01]  /*18b0*/  IMAD R13, R13, c[0x0][0x208], RZ ;  /* 0x000082000d0d7a24 */ /* 0x000fe200078e02ff */
[----:B------:R-:W-:Y:S01]  /*18c0*/  LOP3.LUT R249, R11, R249, RZ, 0x3c, !PT ;  /* 0x000000f90bf97212 */ /* 0x000fe200078e3cff */
[C---:B------:R-:W-:Y:S01]  /*18d0*/  IMAD R12, R26.reuse, c[0x0][0x1e4], R12 ;  /* 0x000079001a0c7a24 */ /* 0x040fe200078e020c */
[----:B------:R-:W-:Y:S01]  /*18e0*/  UIADD3 UR18, UR21, UR18, URZ ;  /* 0x0000001215127290 */ /* 0x000fe2000fffe03f */
[----:B------:R-:W-:Y:S01]  /*18f0*/  IMAD.IADD R14, R15, 0x1, -R14 ;  /* 0x000000010f0e7824 */ /* 0x000fe200078e0a0e */
[----:B------:R-:W-:Y:S01]  /*1900*/  ULDC.64 UR4, c[0x0][0x210] ;  /* 0x0000840000047ab9 */ /* 0x000fe20000000a00 */
[----:B------:R-:W-:Y:S01]  /*1910*/  IMAD.IADD R21, R21, 0x1, R12 ;  /* 0x0000000115157824 */ /* 0x000fe200078e020c */
[----:B------:R-:W-:Y:S01]  /*1920*/  UIMAD UR14, UR14, UR4, URZ ;  /* 0x000000040e0e72a4 */ /* 0x000fe2000f8e023f */
[----:B---3--:R-:W-:Y:S01]  /*1930*/  IMAD.WIDE.U32 R16, R26, c[0x0][0x208], RZ ;  /* 0x000082001a107a25 */ /* 0x008fe200078e00ff */
[----:B------:R-:W-:Y:S01]  /*1940*/  UIMAD.WIDE.U32 UR22, UR11, UR4, URZ ;  /* 0x000000040b1672a5 */ /* 0x000fe2000f8e003f */
[----:B------:R-:W-:Y:S01]  /*1950*/  LOP3.LUT P1, RZ, R0, 0x2, RZ, 0xc0, !PT ;  /* 0x0000000200ff7812 */ /* 0x000fe2000782c0ff */
[----:B------:R-:W-:Y:S01]  /*1960*/  UIMAD UR4, UR11, UR5, UR14 ;  /* 0x000000050b0472a4 */ /* 0x000fe2000f8e020e */
[----:B------:R-:W-:Y:S01]  /*1970*/  IMAD R13, R26, c[0x0][0x20c], R13 ;  /* 0x000083001a0d7a24 */ /* 0x000fe200078e020d */
[----:B------:R-:W-:Y:S01]  /*1980*/  UIADD3 UR5, UR7, -0x1, URZ ;  /* 0xffffffff07057890 */ /* 0x000fe2000fffe03f */
[----:B------:R-:W-:Y:S01]  /*1990*/  IMAD R249, R14, 0x200, R249 ;  /* 0x000002000ef97824 */ /* 0x000fe200078e02f9 */
[----:B------:R-:W-:Y:S01]  /*19a0*/  UIADD3 UR4, UR23, UR4, URZ ;  /* 0x0000000417047290 */ /* 0x000fe2000fffe03f */
[----:B------:R-:W-:Y:S01]  /*19b0*/  IMAD.IADD R17, R17, 0x1, R13 ;  /* 0x0000000111117824 */ /* 0x000fe200078e020d */
[----:B------:R-:W-:Y:S01]  /*19c0*/  UIMAD UR10, UR5, -0x60, UR10 ;  /* 0xffffffa0050a78a4 */ /* 0x000fe2000f8e020a */
[----:B------:R-:W-:Y:S01]  /*19d0*/  IMAD.SHL.U32 R249, R249, 0x2, RZ ;  /* 0x00000002f9f97824 */ /* 0x000fe200078e00ff */
[----:B------:R-:W-:Y:S01]  /*19e0*/  ISETP.GE.AND P4, PT, R33, c[0x0][0x1d4], PT ;  /* 0x0000750021007a0c */ /* 0x000fe20003f86270 */
[----:B------:R-:W-:Y:S01]  /*19f0*/  IMAD.SHL.U32 R5, R5, 0x40, RZ ;  /* 0x0000004005057824 */ /* 0x000fe200078e00ff */
[----:B------:R-:W-:Y:S01]  /*1a00*/  ISETP.GE.AND P3, PT, R10, c[0x0][0x1d4], PT ;  /* 0x000075000a007a0c */ /* 0x000fe20003f66270 */
[----:B------:R-:W-:Y:S01]  /*1a10*/  IMAD.SHL.U32 R14, R14, 0x8, RZ ;  /* 0x000000080e0e7824 */ /* 0x000fe200078e00ff */
[----:B------:R-:W-:Y:S01]  /*1a20*/  IADD3 R248, R249, 0xc120, RZ ;  /* 0x0000c120f9f87810 */ /* 0x000fe20007ffe0ff */
[----:B------:R-:W-:Y:S01]  /*1a30*/  IMAD.SHL.U32 R7, R7, 0x40, RZ ;  /* 0x0000004007077824 */ /* 0x000fe200078e00ff */
[----:B------:R-:W-:Y:S01]  /*1a40*/  IADD3 R18, -R18, UR10, RZ ;  /* 0x0000000a12127c10 */ /* 0x000fe2000fffe1ff */
[----:B------:R-:W-:Y:S01]  /*1a50*/  UISETP.GT.AND UP0, UPT, UR5, UR8, UPT ;  /* 0x000000080500728c */ /* 0x000fe2000bf04270 */
[----:B------:R-:W-:-:S02]  /*1a60*/  ISETP.GE.AND P2, PT, R9, c[0x0][0x1d4], PT ;  /* 0x0000750009007a0c */ /* 0x000fc40003f46270 */
[----:B------:R-:W-:Y:S02]  /*1a70*/  LOP3.LUT R5, R5, 0x1c0, RZ, 0xc0, !PT ;  /* 0x000001c005057812 */ /* 0x000fe400078ec0ff */
[----:B------:R-:W-:Y:S02]  /*1a80*/  LEA.HI R6, R6, R2, RZ, 0x5 ;  /* 0x0000000206067211 */ /* 0x000fe400078f28ff */
[----:B------:R-:W-:Y:S02]  /*1a90*/  LOP3.LUT R14, R5, 0x8, R14, 0xf8, !PT ;  /* 0x00000008050e7812 */ /* 0x000fe400078ef80e */
[----:B------:R-:W-:Y:S01]  /*1aa0*/  SHF.R.U32.HI R5, RZ, 0x3, R5 ;  /* 0x00000003ff057819 */ /* 0x000fe20000011605 */
[----:B------:R-:W-:Y:S01]  /*1ab0*/  IMAD.SHL.U32 R250, R6, 0x20, RZ ;  /* 0x0000002006fa7824 */ /* 0x000fe200078e00ff */
[----:B------:R-:W-:Y:S02]  /*1ac0*/  LOP3.LUT R7, R7, 0xfffffe00, RZ, 0xc0, !PT ;  /* 0xfffffe0007077812 */ /* 0x000fe400078ec0ff */
[----:B------:R-:W-:-:S02]  /*1ad0*/  LOP3.LUT R5, R14, R5, RZ, 0x3c, !PT ;  /* 0x000000050e057212 */ /* 0x000fc400078e3cff */
[----:B------:R-:W-:Y:S02]  /*1ae0*/  LOP3.LUT R250, R250, 0x7ffffc00, RZ, 0xc0, !PT ;  /* 0x7ffffc00fafa7812 */ /* 0x000fe400078ec0ff */
[----:B------:R-:W-:Y:S02]  /*1af0*/  SHF.R.S32.HI R32, RZ, 0x1f, R29 ;  /* 0x0000001fff207819 */ /* 0x000fe4000001141d */
[CC--:B------:R-:W-:Y:S02]  /*1b00*/  IADD3 R250, R5.reuse, R7.reuse, R250 ;  /* 0x0000000705fa7210 */ /* 0x0c0fe40007ffe0fa */
[----:B------:R-:W-:Y:S02]  /*1b10*/  LOP3.LUT R5, R5, R7, RZ, 0xfc, !PT ;  /* 0x0000000705057212 */ /* 0x000fe400078efcff */
[----:B------:R-:W-:Y:S01]  /*1b20*/  IADD3 R7, R251, 0x100, RZ ;  /* 0x00000100fb077810 */ /* 0x000fe20007ffe0ff */
[----:B------:R-:W-:Y:S01]  /*1b30*/  IMAD.SHL.U32 R250, R250, 0x2, RZ ;  /* 0x00000002fafa7824 */ /* 0x000fe200078e00ff */
[----:B------:R-:W-:-:S03]  /*1b40*/  SHF.R.S32.HI R30, RZ, 0x1f, R28 ;  /* 0x0000001fff1e7819 */ /* 0x000fc6000001141c */
[--C-:B------:R-:W-:Y:S02]  /*1b50*/  IMAD R246, R4, 0x2, R250.reuse ;  /* 0x0000000204f67824 */ /* 0x100fe400078e02fa */
[C---:B------:R-:W-:Y:S02]  /*1b60*/  IMAD R245, R3.reuse, 0x2, R250 ;  /* 0x0000000203f57824 */ /* 0x040fe400078e02fa */
[----:B------:R-:W-:Y:S01]  /*1b70*/  IMAD R243, R3, 0x2, R246 ;  /* 0x0000000203f37824 */ /* 0x000fe200078e02f6 */
[----:B----4-:R-:W-:Y:S01]  /*1b80*/  SHF.R.S32.HI R11, RZ, 0x1f, R19 ;  /* 0x0000001fff0b7819 */ /* 0x010fe20000011413 */
[----:B------:R-:W-:Y:S01]  /*1b90*/  IMAD.WIDE.U32 R20, R19, c[0x0][0x1f0], R20 ;  /* 0x00007c0013147a25 */ /* 0x000fe200078e0014 */
[----:B------:R-:W-:Y:S03]  /*1ba0*/  STL [R1], R19 ;  /* 0x0000001301007387 */ /* 0x000fe60000100800 */
[C---:B------:R-:W-:Y:S01]  /*1bb0*/  IMAD R15, R11.reuse, c[0x0][0x1f0], RZ ;  /* 0x00007c000b0f7a24 */ /* 0x040fe200078e02ff */
[----:B------:R-:W-:Y:S01]  /*1bc0*/  IADD3 R12, P0, R20, UR20, RZ ;  /* 0x00000014140c7c10 */ /* 0x000fe2000ff1e0ff */
[----:B------:R-:W-:-:S02]  /*1bd0*/  IMAD R11, R11, c[0x0][0x218], RZ ;  /* 0x000086000b0b7a24 */ /* 0x000fc400078e02ff */
[C---:B------:R-:W-:Y:S02]  /*1be0*/  IMAD R15, R19.reuse, c[0x0][0x1f4], R15 ;  /* 0x00007d00130f7a24 */ /* 0x040fe400078e020f */
[----:B------:R-:W-:-:S03]  /*1bf0*/  IMAD.WIDE.U32 R16, R19, c[0x0][0x218], R16 ;  /* 0x0000860013107a25 */ /* 0x000fc600078e0010 */
[----:B------:R-:W-:Y:S01]  /*1c00*/  IADD3.X R15, R21, UR18, R15, P0, !PT ;  /* 0x00000012150f7c10 */ /* 0x000fe200087fe40f */
[----:B------:R-:W-:Y:S01]  /*1c10*/  IMAD R11, R19, c[0x0][0x21c], R11 ;  /* 0x00008700130b7a24 */ /* 0x000fe200078e020b */
[----:B-1----:R-:W-:Y:S01]  /*1c20*/  LEA R22, P0, R12, c[0x0][0x1c8], 0x1 ;  /* 0x000072000c167a11 */ /* 0x002fe200078008ff */
[----:B------:R-:W-:-:S03]  /*1c30*/  IMAD.U32 R20, RZ, RZ, UR11 ;  /* 0x0000000bff147e24 */ /* 0x000fc6000f8e00ff */
[----:B------:R-:W-:Y:S01]  /*1c40*/  LEA.HI.X R15, R12, c[0x0][0x1cc], R15, 0x1, P0 ;  /* 0x000073000c0f7a11 */ /* 0x000fe200000f0c0f */
[----:B------:R-:W-:Y:S01]  /*1c50*/  SHFL.IDX PT, R24, R22, RZ, 0x181f ;  /* 0x00181fff16187589 */ /* 0x000fe200000e0000 */
[----:B------:R-:W-:Y:S02]  /*1c60*/  IADD3 R13, P0, R16, UR22, RZ ;  /* 0x00000016100d7c10 */ /* 0x000fe4000ff1e0ff */
[----:B------:R-:W-:Y:S01]  /*1c70*/  IADD3 R12, R249, 0xc100, RZ ;  /* 0x0000c100f90c7810 */ /* 0x000fe20007ffe0ff */
[----:B------:R-:W1:Y:S01]  /*1c80*/  SHFL.IDX PT, R25, R15, RZ, 0x181f ;  /* 0x00181fff0f197589 */ /* 0x000e6200000e0000 */
[----:B------:R-:W-:Y:S02]  /*1c90*/  IADD3.X R11, R17, UR4, R11, P0, !PT ;  /* 0x00000004110b7c10 */ /* 0x000fe400087fe40b */
[C---:B------:R-:W-:Y:S01]  /*1ca0*/  LEA R16, P0, R13.reuse, c[0x0][0x1f8], 0x1 ;  /* 0x00007e000d107a11 */ /* 0x040fe200078008ff */
[----:B------:R-:W-:Y:S01]  /*1cb0*/  SHFL.IDX PT, R22, R22, 0x1, 0x181f ;  /* 0x00381f0016167f89 */ /* 0x000fe200000e0000 */
[----:B------:R-:W-:Y:S01]  /*1cc0*/  @P1 IADD3 R248, R12, -0x20, RZ ;  /* 0xffffffe00cf81810 */ /* 0x000fe20007ffe0ff */
[----:B------:R-:W-:Y:S01]  /*1cd0*/  IMAD R12, R26, c[0x0][0x1e0], RZ ;  /* 0x000078001a0c7a24 */ /* 0x000fe200078e02ff */
[----:B------:R-:W-:Y:S01]  /*1ce0*/  LEA.HI.X R11, R13, c[0x0][0x1fc], R11, 0x1, P0 ;  /* 0x00007f000d0b7a11 */ /* 0x000fe200000f0c0b */
[----:B------:R-:W2:Y:S01]  /*1cf0*/  SHFL.IDX PT, R64, R16, RZ, 0x181f ;  /* 0x00181fff10407589 */ /* 0x000ea200000e0000 */
[----:B------:R-:W-:Y:S01]  /*1d00*/  ISETP.GE.AND P0, PT, R18, 0x1, PT ;  /* 0x000000011200780c */ /* 0x000fe20003f06270 */
[----:B------:R-:W-:Y:S01]  /*1d10*/  IMAD R12, R19, c[0x0][0x1f0], R12 ;  /* 0x00007c00130c7a24 */ /* 0x000fe200078e020c */
[----:B------:R-:W-:Y:S01]  /*1d20*/  ISETP.GE.AND P1, PT, R8, c[0x0][0x1d4], PT ;  /* 0x0000750008007a0c */ /* 0x000fe20003f26270 */
[----:B------:R-:W3:Y:S01]  /*1d30*/  SHFL.IDX PT, R13, R11, RZ, 0x181f ;  /* 0x00181fff0b0d7589 */ /* 0x000ee200000e0000 */
[----:B------:R-:W-:Y:S01]  /*1d40*/  IADD3 R239, R248, 0x800, RZ ;  /* 0x00000800f8ef7810 */ /* 0x000fe20007ffe0ff */
[----:B------:R-:W-:Y:S01]  /*1d50*/  IMAD R20, R20, c[0x0][0x1e8], R12 ;  /* 0x00007a0014147a24 */ /* 0x000fe200078e020c */
[C---:B------:R-:W-:Y:S01]  /*1d60*/  IADD3 R238, R248.reuse, 0x1000, RZ ;  /* 0x00001000f8ee7810 */ /* 0x040fe20007ffe0ff */
[----:B------:R-:W4:Y:S01]  /*1d70*/  SHFL.IDX PT, R48, R16, 0x1, 0x181f ;  /* 0x00381f0010307f89 */ /* 0x000f2200000e0000 */
[----:B------:R-:W-:-:S02]  /*1d80*/  IADD3 R237, R248, 0x1800, RZ ;  /* 0x00001800f8ed7810 */ /* 0x000fc40007ffe0ff */
[----:B------:R-:W-:Y:S01]  /*1d90*/  LEA R20, R20, c[0x0][0x1c8], 0x1 ;  /* 0x0000720014147a11 */ /* 0x000fe200078e08ff */
[----:B------:R-:W5:Y:S01]  /*1da0*/  SHFL.IDX PT, R12, R11, 0x1, 0x181f ;  /* 0x00381f000b0c7f89 */ /* 0x000f6200000e0000 */
[C---:B------:R-:W-:Y:S02]  /*1db0*/  IADD3 R236, R248.reuse, 0x2000, RZ ;  /* 0x00002000f8ec7810 */ /* 0x040fe40007ffe0ff */
[C---:B------:R-:W-:Y:S01]  /*1dc0*/  IADD3 R235, R248.reuse, 0x2800, RZ ;  /* 0x00002800f8eb7810 */ /* 0x040fe20007ffe0ff */
[----:B------:R-:W-:Y:S01]  /*1dd0*/  SHFL.IDX PT, R16, R16, 0x2, 0x181f ;  /* 0x00581f0010107f89 */ /* 0x000fe200000e0000 */
[--C-:B-1----:R-:W-:Y:S01]  /*1de0*/  @P0 IMAD.WIDE R36, R33, 0x2, R24.reuse ;  /* 0x0000000221240825 */ /* 0x102fe200078e0218 */
[C---:B------:R-:W-:Y:S02]  /*1df0*/  IADD3 R233, R248.reuse, 0x3000, RZ ;  /* 0x00003000f8e97810 */ /* 0x040fe40007ffe0ff */
[----:B------:R-:W1:Y:S01]  /*1e00*/  SHFL.IDX PT, R23, R15, 0x1, 0x181f ;  /* 0x00381f000f177f89 */ /* 0x000e6200000e0000 */
[----:B------:R-:W-:Y:S01]  /*1e10*/  @P0 IMAD.WIDE R34, R31, 0x2, R24 ;  /* 0x000000021f220825 */ /* 0x000fe200078e0218 */
[----:B------:R-:W-:-:S02]  /*1e20*/  IADD3 R232, R248, 0x3800, RZ ;  /* 0x00003800f8e87810 */ /* 0x000fc40007ffe0ff */
[----:B------:R-:W1:Y:S01]  /*1e30*/  SHFL.IDX PT, R11, R11, 0x2, 0x181f ;  /* 0x00581f000b0b7f89 */ /* 0x000e6200000e0000 */
[--C-:B------:R-:W-:Y:S01]  /*1e40*/  @P0 IMAD.WIDE R26, R29, 0x2, R24.reuse ;  /* 0x000000021d1a0825 */ /* 0x100fe200078e0218 */
[----:B------:R-:W-:Y:S02]  /*1e50*/  IADD3 R231, R248, 0x4000, RZ ;  /* 0x00004000f8e77810 */ /* 0x000fe40007ffe0ff */
[----:B------:R1:W-:Y:S01]  /*1e60*/  @P0 LDGSTS.E.BYPASS.LTC128B.128 [R251+0xc100], [R36.64], !P4 ;  /* 0x0c10000024fb0fae */ /* 0x0003e2000e101d4c */
[----:B------:R-:W-:Y:S01]  /*1e70*/  @P0 IMAD.WIDE R38, R28, 0x2, R24 ;  /* 0x000000021c260825 */ /* 0x000fe200078e0218 */
[C---:B------:R-:W-:Y:S02]  /*1e80*/  IADD3 R230, R248.reuse, 0x4800, RZ ;  /* 0x00004800f8e67810 */ /* 0x040fe40007ffe0ff */
[----:B------:R1:W-:Y:S01]  /*1e90*/  @P0 LDGSTS.E.BYPASS.LTC128B.128 [R251+0xf100], [R34.64], !P3 ;  /* 0x0f10000022fb0fae */ /* 0x0003e2000d901d4c */
[----:B------:R-:W-:Y:S01]  /*1ea0*/  IMAD.WIDE R24, R33, 0x2, RZ ;  /* 0x0000000221187825 */ /* 0x000fe200078e02ff */
[----:B------:R-:W-:-:S02]  /*1eb0*/  IADD3 R229, R248, 0x5000, RZ ;  /* 0x00005000f8e57810 */ /* 0x000fc40007ffe0ff */
[----:B------:R1:W-:Y:S01]  /*1ec0*/  @P0 LDGSTS.E.BYPASS.LTC128B.128 [R251+0x12100], [R26.64], !P2 ;  /* 0x121000001afb0fae */ /* 0x0003e2000d101d4c */
[----:B------:R-:W-:Y:S02]  /*1ed0*/  IADD3 R228, R248, 0x5800, RZ ;  /* 0x00005800f8e47810 */ /* 0x000fe40007ffe0ff */
[----:B--2---:R-:W-:Y:S01]  /*1ee0*/  IADD3 R74, P5, R64, R24, RZ ;  /* 0x00000018404a7210 */ /* 0x004fe20007fbe0ff */
[----:B------:R2:W-:Y:S01]  /*1ef0*/  @P0 LDGSTS.E.BYPASS.LTC128B.128 [R251+0x15100], [R38.64], !P1 ;  /* 0x1510000026fb0fae */ /* 0x0005e2000c901d4c */
[----:B------:R-:W-:Y:S02]  /*1f00*/  ISETP.GE.AND P0, PT, R18, 0x21, PT ;  /* 0x000000211200780c */ /* 0x000fe40003f06270 */
[----:B------:R-:W-:Y:S01]  /*1f10*/  IADD3 R227, R248, 0x6000, RZ ;  /* 0x00006000f8e37810 */ /* 0x000fe20007ffe0ff */
[----:B---3--:R-:W-:Y:S01]  /*1f20*/  IMAD.X R75, R13, 0x1, R25, P5 ;  /* 0x000000010d4b7824 */ /* 0x008fe200028e0619 */
[----:B----4-:R-:W-:Y:S01]  /*1f30*/  IADD3 R58, P5, R24, R48, RZ ;  /* 0x00000030183a7210 */ /* 0x010fe20007fbe0ff */
[----:B------:R-:W-:Y:S01]  /*1f40*/  SHFL.IDX PT, R20, R20, 0x2, 0x181f ;  /* 0x00581f0014147f89 */ /* 0x000fe200000e0000 */
[----:B------:R-:W-:-:S02]  /*1f50*/  IADD3 R226, R248, 0x6800, RZ ;  /* 0x00006800f8e27810 */ /* 0x000fc40007ffe0ff */
[C---:B------:R-:W-:Y:S01]  /*1f60*/  IADD3 R225, R248.reuse, 0x7000, RZ ;  /* 0x00007000f8e17810 */ /* 0x040fe20007ffe0ff */
[----:B-----5:R-:W-:Y:S01]  /*1f70*/  IMAD.X R59, R25, 0x1, R12, P5 ;  /* 0x00000001193b7824 */ /* 0x020fe200028e060c */
[----:B------:R-:W3:Y:S01]  /*1f80*/  SHFL.IDX PT, R21, R15, 0x2, 0x181f ;  /* 0x00581f000f157f89 */ /* 0x000ee200000e0000 */
[C---:B------:R-:W-:Y:S02]  /*1f90*/  IADD3 R224, R248.reuse, 0x7800, RZ ;  /* 0x00007800f8e07810 */ /* 0x040fe40007ffe0ff */
[C---:B------:R-:W-:Y:S01]  /*1fa0*/  IADD3 R223, R248.reuse, 0x8000, RZ ;  /* 0x00008000f8df7810 */ /* 0x040fe20007ffe0ff */
[--C-:B-1----:R-:W-:Y:S01]  /*1fb0*/  @P0 IMAD.WIDE R36, R33, 0x2, R22.reuse ;  /* 0x0000000221240825 */ /* 0x102fe200078e0216 */
[C---:B------:R-:W-:Y:S02]  /*1fc0*/  IADD3 R222, R248.reuse, 0x8800, RZ ;  /* 0x00008800f8de7810 */ /* 0x040fe40007ffe0ff */
[----:B------:R-:W-:Y:S02]  /*1fd0*/  IADD3 R221, R248, 0x9000, RZ ;  /* 0x00009000f8dd7810 */ /* 0x000fe40007ffe0ff */
[----:B------:R-:W-:Y:S01]  /*1fe0*/  IADD3 R34, P5, R24, R16, RZ ;  /* 0x0000001018227210 */ /* 0x000fe20007fbe0ff */
[----:B------:R1:W-:Y:S01]  /*1ff0*/  @P0 LDGSTS.E.BYPASS.LTC128B.128 [R251+0xd100], [R36.64], !P4 ;  /* 0x0d10000024fb0fae */ /* 0x0003e2000e101d4c */
[C---:B------:R-:W-:Y:S01]  /*2000*/  IADD3 R220, R248.reuse, 0x9800, RZ ;  /* 0x00009800f8dc7810 */ /* 0x040fe20007ffe0ff */
[----:B------:R-:W-:Y:S01]  /*2010*/  @P0 IMAD.WIDE R26, R31, 0x2, R22 ;  /* 0x000000021f1a0825 */ /* 0x000fe200078e0216 */
[----:B------:R-:W-:-:S02]  /*2020*/  IADD3 R219, R248, 0xa000, RZ ;  /* 0x0000a000f8db7810 */ /* 0x000fc40007ffe0ff */
[C---:B------:R-:W-:Y:S01]  /*2030*/  IADD3 R218, R248.reuse, 0xa800, RZ ;  /* 0x0000a800f8da7810 */ /* 0x040fe20007ffe0ff */
[----:B------:R-:W-:Y:S01]  /*2040*/  IMAD.X R35, R25, 0x1, R11, P5 ;  /* 0x0000000119237824 */ /* 0x000fe200028e060b */
[----:B------:R4:W-:Y:S01]  /*2050*/  @P0 LDGSTS.E.BYPASS.LTC128B.128 [R251+0x10100], [R26.64], !P3 ;  /* 0x101000001afb0fae */ /* 0x0009e2000d901d4c */
[--C-:B------:R-:W-:Y:S01]  /*2060*/  @P0 IMAD.WIDE R24, R29, 0x2, R22.reuse ;  /* 0x000000021d180825 */ /* 0x100fe200078e0216 */
[C---:B------:R-:W-:Y:S02]  /*2070*/  IADD3 R217, R248.reuse, 0xb000, RZ ;  /* 0x0000b000f8d97810 */ /* 0x040fe40007ffe0ff */
[----:B------:R-:W-:Y:S01]  /*2080*/  IADD3 R216, R248, 0xb800, RZ ;  /* 0x0000b800f8d87810 */ /* 0x000fe20007ffe0ff */
[----:B--2---:R-:W-:Y:S01]  /*2090*/  @P0 IMAD.WIDE R38, R28, 0x2, R22 ;  /* 0x000000021c260825 */ /* 0x004fe200078e0216 */
[----:B------:R2:W-:Y:S03]  /*20a0*/  @P0 LDGSTS.E.BYPASS.LTC128B.128 [R251+0x13100], [R24.64], !P2 ;  /* 0x1310000018fb0fae */ /* 0x0005e6000d101d4c */
[----:B------:R-:W-:Y:S01]  /*20b0*/  IMAD.WIDE R22, R31, 0x2, RZ ;  /* 0x000000021f167825 */ /* 0x000fe200078e02ff */
[----:B------:R1:W-:Y:S01]  /*20c0*/  @P0 LDGSTS.E.BYPASS.LTC128B.128 [R251+0x16100], [R38.64], !P1 ;  /* 0x1610000026fb0fae */ /* 0x0003e2000c901d4c */
[----:B------:R-:W-:-:S03]  /*20d0*/  ISETP.GT.AND P0, PT, R18, 0x40, PT ;  /* 0x000000401200780c */ /* 0x000fc60003f04270 */
[----:B------:R-:W-:-:S05]  /*20e0*/  IADD3 R72, P5, R64, R22, RZ ;  /* 0x0000001640487210 */ /* 0x000fca0007fbe0ff */
[----:B------:R-:W-:Y:S01]  /*20f0*/  IMAD.X R73, R13, 0x1, R23, P5 ;  /* 0x000000010d497824 */ /* 0x000fe200028e0617 */
[----:B------:R-:W-:-:S04]  /*2100*/  IADD3 R56, P5, R22, R48, RZ ;  /* 0x0000003016387210 */ /* 0x000fc80007fbe0ff */
[----:B---3--:R-:W-:-:S04]  /*2110*/  @P0 IMAD.WIDE R14, R29, 0x2, R20 ;  /* 0x000000021d0e0825 */ /* 0x008fc800078e0214 */
[----:B----4-:R-:W-:-:S04]  /*2120*/  @P0 IMAD.WIDE R26, R33, 0x2, R20 ;  /* 0x00000002211a0825 */ /* 0x010fc800078e0214 */
[----:B------:R-:W-:Y:S01]  /*2130*/  IMAD.X R57, R23, 0x1, R12, P5 ;  /* 0x0000000117397824 */ /* 0x000fe200028e060c */
[----:B------:R3:W-:Y:S01]  /*2140*/  @P0 LDGSTS.E.BYPASS.LTC128B.128 [R251+0xe100], [R26.64], !P4 ;  /* 0x0e1000001afb0fae */ /* 0x0007e2000e101d4c */
[----:B--2---:R-:W-:Y:S01]  /*2150*/  @P0 IMAD.WIDE R24, R31, 0x2, R20 ;  /* 0x000000021f180825 */ /* 0x004fe200078e0214 */
[----:B------:R-:W-:-:S04]  /*2160*/  IADD3 R22, P5, R22, R16, RZ ;  /* 0x0000001016167210 */ /* 0x000fc80007fbe0ff */
[----:B------:R2:W-:Y:S01]  /*2170*/  @P0 LDGSTS.E.BYPASS.LTC128B.128 [R251+0x11100], [R24.64], !P3 ;  /* 0x1110000018fb0fae */ /* 0x0005e2000d901d4c */
[----:B------:R-:W-:-:S03]  /*2180*/  IMAD.X R23, R23, 0x1, R11, P5 ;  /* 0x0000000117177824 */ /* 0x000fc600028e060b */
[----:B------:R4:W-:Y:S01]  /*2190*/  @P0 LDGSTS.E.BYPASS.LTC128B.128 [R251+0x14100], [R14.64], !P2 ;  /* 0x141000000efb0fae */ /* 0x0009e2000d101d4c */
[----:B--2---:R-:W-:-:S04]  /*21a0*/  @P0 IMAD.WIDE R24, R28, 0x2, R20 ;  /* 0x000000021c180825 */ /* 0x004fc800078e0214 */
[----:B------:R-:W-:Y:S01]  /*21b0*/  IMAD.WIDE R20, R29, 0x2, RZ ;  /* 0x000000021d147825 */ /* 0x000fe200078e02ff */
[----:B------:R3:W-:Y:S03]  /*21c0*/  @P0 LDGSTS.E.BYPASS.LTC128B.128 [R251+0x17100], [R24.64], !P1 ;  /* 0x1710000018fb0fae */ /* 0x0007e6000c901d4c */
[----:B----4-:R-:W-:Y:S01]  /*21d0*/  IMAD.WIDE R14, R28, 0x2, RZ ;  /* 0x000000021c0e7825 */ /* 0x010fe200078e02ff */
[----:B------:R-:W0:Y:S01]  /*21e0*/  LDGDEPBAR ;  /* 0x00000000000079af */ /* 0x000e220000000000 */
[----:B------:R-:W-:Y:S02]  /*21f0*/  IADD3 R66, P0, R64, R20, RZ ;  /* 0x0000001440427210 */ /* 0x000fe40007f1e0ff */
[----:B------:R-:W-:Y:S02]  /*2200*/  IADD3 R50, P5, R20, R48, RZ ;  /* 0x0000003014327210 */ /* 0x000fe40007fbe0ff */
[----:B------:R-:W-:Y:S01]  /*2210*/  IADD3 R64, P6, R64, R14, RZ ;  /* 0x0000000e40407210 */ /* 0x000fe20007fde0ff */
[----:B------:R-:W-:Y:S01]  /*2220*/  IMAD.X R67, R13, 0x1, R21, P0 ;  /* 0x000000010d437824 */ /* 0x000fe200000e0615 */
[----:B------:R-:W-:Y:S01]  /*2230*/  IADD3 R20, P0, R20, R16, RZ ;  /* 0x0000001014147210 */ /* 0x000fe20007f1e0ff */
[--C-:B------:R-:W-:Y:S01]  /*2240*/  IMAD.X R51, R21, 0x1, R12.reuse, P5 ;  /* 0x0000000115337824 */ /* 0x100fe200028e060c */
[C---:B------:R-:W-:Y:S01]  /*2250*/  IADD3 R48, P5, R14.reuse, R48, RZ ;  /* 0x000000300e307210 */ /* 0x040fe20007fbe0ff */
[----:B------:R-:W-:Y:S01]  /*2260*/  IMAD.X R65, R13, 0x1, R15, P6 ;  /* 0x000000010d417824 */ /* 0x000fe200030e060f */
[----:B------:R-:W-:Y:S01]  /*2270*/  ISETP.GE.AND P6, PT, R33, c[0x0][0x1d4], PT ;  /* 0x0000750021007a0c */ /* 0x000fe20003fc6270 */
[----:B------:R-:W-:Y:S01]  /*2280*/  IMAD.X R21, R21, 0x1, R11, P0 ;  /* 0x0000000115157824 */ /* 0x000fe200000e060b */
[----:B------:R-:W-:Y:S01]  /*2290*/  IADD3 R16, P0, R14, R16, RZ ;  /* 0x000000100e107210 */ /* 0x000fe20007f1e0ff */
[----:B------:R-:W-:Y:S01]  /*22a0*/  IMAD.X R49, R15, 0x1, R12, P5 ;  /* 0x000000010f317824 */ /* 0x000fe200028e060c */
[----:B------:R-:W-:-:S03]  /*22b0*/  ISETP.GE.AND P5, PT, R10, c[0x0][0x1d4], PT ;  /* 0x000075000a007a0c */ /* 0x000fc60003fa6270 */
[----:B------:R-:W-:Y:S01]  /*22c0*/  IMAD.X R17, R15, 0x1, R11, P0 ;  /* 0x000000010f117824 */ /* 0x000fe200000e060b */
[----:B------:R-:W-:Y:S02]  /*22d0*/  ISETP.LT.OR P0, PT, R18, 0x1, P6 ;  /* 0x000000011200780c */ /* 0x000fe40003701670 */
[----:B------:R-:W-:Y:S01]  /*22e0*/  ISETP.GE.AND P6, PT, R9, c[0x0][0x1d4], PT ;  /* 0x0000750009007a0c */ /* 0x000fe20003fc6270 */
[----:B------:R-:W-:-:S04]  /*22f0*/  DEPBAR.LE SB0, 0x1 ;  /* 0x000080400000791a */ /* 0x000fc80000000000 */
[----:B------:R-:W-:-:S04]  /*2300*/  DEPBAR.LE SB0, 0x0 ;  /* 0x000080000000791a */ /* 0x000fc80000000000 */
[----:B------:R-:W-:Y:S06]  /*2310*/  BAR.SYNC.DEFER_BLOCKING 0x0 ;  /* 0x0000000000007b1d */ /* 0x000fec0000010000 */
[----:B------:R-:W-:Y:S04]  /*2320*/  LDSM.16.M88.4 R12, [R250+0x18100] ;  /* 0x01810000fa0c783b */ /* 0x000fe80000000200 */
[----:B------:R-:W-:Y:S04]  /*2330*/  LDSM.16.M88.4 R88, [R246+0x18100] ;  /* 0x01810000f658783b */ /* 0x000fe80000000200 */
[----:B------:R-:W-:Y:S04]  /*2340*/  LDSM.16.M88.4 R84, [R249+0xc100] ;  /* 0x00c10000f954783b */ /* 0x000fe80000000200 */
[----:B------:R-:W2:Y:S04]  /*2350*/  LDSM.16.M88.4 R76, [R249+0xc900] ;  /* 0x00c90000f94c783b */ /* 0x000ea80000000200 */
[----:B------:R-:W-:Y:S04]  /*2360*/  LDSM.16.M88.4 R68, [R249+0xd100] ;  /* 0x00d10000f944783b */ /* 0x000fe80000000200 */
[----:B------:R-:W-:Y:S04]  /*2370*/  LDSM.16.M88.4 R60, [R249+0xd900] ;  /* 0x00d90000f93c783b */ /* 0x000fe80000000200 */
[----:B------:R-:W-:Y:S04]  /*2380*/  LDSM.16.M88.4 R52, [R249+0xe100] ;  /* 0x00e10000f934783b */ /* 0x000fe80000000200 */
[----:B------:R-:W-:Y:S04]  /*2390*/  LDSM.16.M88.4 R100, [R249+0xe900] ;  /* 0x00e90000f964783b */ /* 0x000fe80000000200 */
[----:B------:R-:W-:Y:S04]  /*23a0*/  LDSM.16.M88.4 R44, [R248] ;  /* 0x00000000f82c783b */ /* 0x000fe80000000200 */
[----:B------:R-:W4:Y:S04]  /*23b0*/  LDSM.16.M88.4 R40, [R248+0x800] ;  /* 0x00080000f828783b */ /* 0x000f280000000200 */
[----:B-1----:R-:W1:Y:S04]  /*23c0*/  LDSM.16.M88.4 R36, [R248+0x1000] ;  /* 0x00100000f824783b */ /* 0x002e680000000200 */
[----:B---3--:R-:W3:Y:S04]  /*23d0*/  LDSM.16.M88.4 R24, [R248+0x1800] ;  /* 0x00180000f818783b */ /* 0x008ee80000000200 */
[----:B------:R-:W5:Y:S04]  /*23e0*/  LDSM.16.M88.4 R96, [R248+0x2000] ;  /* 0x00200000f860783b */ /* 0x000f680000000200 */
[----:B------:R-:W1:Y:S01]  /*23f0*/  LDSM.16.M88.4 R92, [R248+0x2800] ;  /* 0x00280000f85c783b */ /* 0x000e620000000200 */
[----:B--2---:R-:W-:Y:S03]  /*2400*/  HMMA.16816.F32.BF16 R80, R12, R76, RZ ;  /* 0x0000004c0c50723c */ /* 0x004fe600000418ff */
[----:B------:R-:W-:Y:S01]  /*2410*/  @!PT LDS RZ, [RZ] ;  /* 0x00000000fffff984 */ /* 0x000fe20000000800 */
[----:B------:R-:W-:Y:S01]  /*2420*/  @!PT LDS RZ, [RZ] ;  /* 0x00000000fffff984 */ /* 0x000fe20000000800 */
[----:B------:R-:W-:Y:S01]  /*2430*/  @!PT LDS RZ, [RZ] ;  /* 0x00000000fffff984 */ /* 0x000fe20000000800 */
[----:B------:R2:W-:Y:S01]  /*2440*/  LDGSTS.E.BYPASS.LTC128B.128 [R251+0x100], [R74.64], !P0 ;  /* 0x001000004afb7fae */ /* 0x0005e2000c101d4c */
[----:B------:R-:W-:-:S02]  /*2450*/  ISETP.LT.OR P0, PT, R18, 0x1, P5 ;  /* 0x000000011200780c */ /* 0x000fc40002f01670 */
[----:B------:R-:W-:Y:S02]  /*2460*/  ISETP.GE.AND P5, PT, R8, c[0x0][0x1d4], PT ;  /* 0x0000750008007a0c */ /* 0x000fe40003fa6270 */
[----:B------:R-:W-:Y:S09]  /*2470*/  HMMA.16816.F32.BF16 R76, R12, R78, RZ ;  /* 0x0000004e0c4c723c */ /* 0x000ff200000418ff */
[----:B------:R2:W-:Y:S01]  /*2480*/  LDGSTS.E.BYPASS.LTC128B.128 [R251+0x3100], [R72.64], !P0 ;  /* 0x0310000048fb7fae */ /* 0x0005e2000c101d4c */
[----:B------:R-:W-:-:S06]  /*2490*/  ISETP.LT.OR P0, PT, R18, 0x1, P6 ;  /* 0x000000011200780c */ /* 0x000fcc0003701670 */
[C---:B----4-:R-:W-:Y:S07]  /*24a0*/  HMMA.16816.F32.BF16 R80, R88.reuse, R40, R80 ;  /* 0x000000285850723c */ /* 0x050fee0000041850 */
[----:B------:R4:W-:Y:S01]  /*24b0*/  LDGSTS.E.BYPASS.LTC128B.128 [R251+0x6100], [R66.64], !P0 ;  /* 0x0610000042fb7fae */ /* 0x0009e2000c101d4c */
[----:B------:R-:W-:Y:S01]  /*24c0*/  ISETP.LT.OR P0, PT, R18, 0x1, P5 ;  /* 0x000000011200780c */ /* 0x000fe20002f01670 */
[----:B------:R-:W-:Y:S08]  /*24d0*/  HMMA.16816.F32.BF16 R76, R88, R42, R76 ;  /* 0x0000002a584c723c */ /* 0x000ff0000004184c */
[----:B--2---:R-:W-:Y:S04]  /*24e0*/  HMMA.16816.F32.BF16 R72, R12, R68, RZ ;  /* 0x000000440c48723c */ /* 0x004fe800000418ff */
[----:B------:R4:W-:Y:S01]  /*24f0*/  LDGSTS.E.BYPASS.LTC128B.128 [R251+0x9100], [R64.64], !P0 ;  /* 0x0910000040fb7fae */ /* 0x0009e2000c101d4c */
[----:B------:R-:W-:-:S04]  /*2500*/  ISETP.GE.AND P0, PT, R33, c[0x0][0x1d4], PT ;  /* 0x0000750021007a0c */ /* 0x000fc80003f06270 */
[----:B------:R-:W-:Y:S01]  /*2510*/  ISETP.LT.OR P0, PT, R18, 0x21, P0 ;  /* 0x000000211200780c */ /* 0x000fe20000701670 */
[----:B------:R-:W-:Y:S11]  /*2520*/  HMMA.16816.F32.BF16 R68, R12, R70, RZ ;  /* 0x000000460c44723c */ /* 0x000ff600000418ff */
[----:B------:R-:W-:Y:S01]  /*2530*/  @!UPT UIADD3 URZ, URZ, URZ, URZ ;  /* 0x0000003f3f3ff290 */ /* 0x000fe2000fffe03f */
[----:B------:R2:W-:Y:S01]  /*2540*/  LDGSTS.E.BYPASS.LTC128B.128 [R251+0x1100], [R58.64], !P0 ;  /* 0x011000003afb7fae */ /* 0x0005e2000c101d4c */
[----:B------:R-:W-:-:S04]  /*2550*/  ISETP.GE.AND P0, PT, R10, c[0x0][0x1d4], PT ;  /* 0x000075000a007a0c */ /* 0x000fc80003f06270 */
[C---:B------:R-:W-:Y:S01]  /*2560*/  ISETP.LT.OR P0, PT, R18.reuse, 0x21, P0 ;  /* 0x000000211200780c */ /* 0x040fe20000701670 */
[----:B-1----:R-:W-:Y:S08]  /*2570*/  HMMA.16816.F32.BF16 R72, R88, R36, R72 ;  /* 0x000000245848723c */ /* 0x002ff00000041848 */
[----:B----4-:R-:W-:Y:S04]  /*2580*/  HMMA.16816.F32.BF16 R64, R12, R60, RZ ;  /* 0x0000003c0c40723c */ /* 0x010fe800000418ff */
[----:B------:R2:W-:Y:S01]  /*2590*/  LDGSTS.E.BYPASS.LTC128B.128 [R251+0x4100], [R56.64], !P0 ;  /* 0x0410000038fb7fae */ /* 0x0005e2000c101d4c */
[----:B------:R-:W-:-:S03]  /*25a0*/  ISETP.LT.OR P0, PT, R18, 0x21, P6 ;  /* 0x000000211200780c */ /* 0x000fc60003701670 */
[----:B------:R-:W-:Y:S08]  /*25b0*/  HMMA.16816.F32.BF16 R60, R12, R62, RZ ;  /* 0x0000003e0c3c723c */ /* 0x000ff000000418ff */
[----:B------:R-:W-:Y:S02]  /*25c0*/  HMMA.16816.F32.BF16 R68, R88, R38, R68 ;  /* 0x000000265844723c */ /* 0x000fe40000041844 */
[----:B------:R1:W-:Y:S01]  /*25d0*/  LDGSTS.E.BYPASS.LTC128B.128 [R251+0x7100], [R50.64], !P0 ;  /* 0x0710000032fb7fae */ /* 0x0003e2000c101d4c */
[----:B------:R-:W-:-:S02]  /*25e0*/  ISETP.LT.OR P0, PT, R18, 0x21, P5 ;  /* 0x000000211200780c */ /* 0x000fc40002f01670 */
[----:B------:R-:W-:-:S03]  /*25f0*/  ISETP.LT.OR P5, PT, R18, 0x41, P5 ;  /* 0x000000411200780c */ /* 0x000fc60002fa1670 */
[----:B---3--:R-:W-:Y:S08]  /*2600*/  HMMA.16816.F32.BF16 R64, R88, R24, R64 ;  /* 0x000000185840723c */ /* 0x008ff00000041840 */
[----:B------:R1:W-:Y:S01]  /*2610*/  LDGSTS.E.BYPASS.LTC128B.128 [R251+0xa100], [R48.64], !P0 ;  /* 0x0a10000030fb7fae */ /* 0x0003e2000c101d4c */
[----:B------:R-:W-:Y:S01]  /*2620*/  ISETP.GE.AND P0, PT, R33, c[0x0][0x1d4], PT ;  /* 0x0000750021007a0c */ /* 0x000fe20003f06270 */
[----:B--2---:R-:W-:Y:S03]  /*2630*/  HMMA.16816.F32.BF16 R56, R12, R52, RZ ;  /* 0x000000340c38723c */ /* 0x004fe600000418ff */
[----:B------:R-:W-:-:S05]  /*2640*/  ISETP.LT.OR P0, PT, R18, 0x41, P0 ;  /* 0x000000411200780c */ /* 0x000fca0000701670 */
[----:B------:R-:W-:Y:S08]  /*2650*/  HMMA.16816.F32.BF16 R52, R12, R54, RZ ;  /* 0x000000360c34723c */ /* 0x000ff000000418ff */
[----:B------:R2:W-:Y:S01]  /*2660*/  LDGSTS.E.BYPASS.LTC128B.128 [R251+0x2100], [R34.64], !P0 ;  /* 0x0210000022fb7fae */ /* 0x0005e2000c101d4c */
[----:B------:R-:W-:Y:S01]  /*2670*/  ISETP.GE.AND P0, PT, R10, c[0x0][0x1d4], PT ;  /* 0x000075000a007a0c */ /* 0x000fe20003f06270 */
[----:B------:R-:W-:Y:S03]  /*2680*/  HMMA.16816.F32.BF16 R60, R88, R26, R60 ;  /* 0x0000001a583c723c */ /* 0x000fe6000004183c */
[----:B------:R-:W-:-:S05]  /*2690*/  ISETP.LT.OR P0, PT, R18, 0x41, P0 ;  /* 0x000000411200780c */ /* 0x000fca0000701670 */
[C---:B------:R-:W-:Y:S08]  /*26a0*/  HMMA.16816.F32.BF16 R8, R12.reuse, R84, RZ ;  /* 0x000000540c08723c */ /* 0x040ff000000418ff */
[----:B------:R3:W-:Y:S01]  /*26b0*/  LDGSTS.E.BYPASS.LTC128B.128 [R251+0x5100], [R22.64], !P0 ;  /* 0x0510000016fb7fae */ /* 0x0007e2000c101d4c */
[----:B------:R-:W-:Y:S01]  /*26c0*/  ISETP.LT.OR P0, PT, R18, 0x41, P6 ;  /* 0x000000411200780c */ /* 0x000fe20003701670 */
[----:B------:R-:W-:Y:S01]  /*26d0*/  HMMA.16816.F32.BF16 R84, R12, R86, RZ ;  /* 0x000000560c54723c */ /* 0x000fe200000418ff */
[----:B--2---:R-:W-:-:S07]  /*26e0*/  SHF.R.S32.HI R35, RZ, 0x1f, R33 ;  /* 0x0000001fff237819 */ /* 0x004fce0000011421 */
[----:B-----5:R-:W-:Y:S01]  /*26f0*/  HMMA.16816.F32.BF16 R56, R88, R96, R56 ;  /* 0x000000605838723c */ /* 0x020fe20000041838 */
[----:B------:R-:W-:-:S03]  /*2700*/  SHF.R.S32.HI R34, RZ, 0x1f, R31 ;  /* 0x0000001fff227819 */ /* 0x000fc6000001141f */
[----:B------:R3:W-:Y:S01]  /*2710*/  LDGSTS.E.BYPASS.LTC128B.128 [R251+0x8100], [R20.64], !P0 ;  /* 0x0810000014fb7fae */ /* 0x0007e2000c101d4c */
[----:B------:R-:W-:Y:S01]  /*2720*/  LOP3.LUT P0, RZ, R0, 0x4, RZ, 0xc0, !PT ;  /* 0x0000000400ff7812 */ /* 0x000fe2000780c0ff */
[----:B------:R-:W-:Y:S02]  /*2730*/  IMAD.MOV.U32 R0, RZ, RZ, 0x40 ;  /* 0x00000040ff007424 */ /* 0x000fe400078e00ff */
[----:B------:R2:W-:Y:S01]  /*2740*/  LDGSTS.E.BYPASS.LTC128B.128 [R251+0xb100], [R16.64], !P5 ;  /* 0x0b10000010fb7fae */ /* 0x0005e2000e901d4c */
[----:B------:R-:W-:Y:S01]  /*2750*/  HMMA.16816.F32.BF16 R8, R88, R44, R8 ;  /* 0x0000002c5808723c */ /* 0x000fe20000041808 */
[----:B------:R-:W-:Y:S02]  /*2760*/  ISETP.GT.AND P5, PT, R120, 0x5f, PT ;  /* 0x0000005f7800780c */ /* 0x000fe40003fa4270 */
[----:B------:R-:W-:Y:S01]  /*2770*/  SEL R0, R0, 0xffffffc0, !P0 ;  /* 0xffffffc000007807 */ /* 0x000fe20004000000 */
[----:B------:R-:W-:Y:S01]  /*2780*/  LDSM.16.M88.4 R112, [R243+0x18100] ;  /* 0x01810000f370783b */ /* 0x000fe20000000200 */
[----:B------:R-:W-:-:S03]  /*2790*/  PLOP3.LUT P0, PT, PT, PT, UP0, 0x80, 0x0 ;  /* 0x000000000000781c */ /* 0x000fc60003f0f008 */
[----:B------:R-:W-:Y:S01]  /*27a0*/  IMAD.IADD R244, R249, 0x1, R0 ;  /* 0x00000001f9f47824 */ /* 0x000fe200078e0200 */
[C---:B------:R-:W-:Y:S01]  /*27b0*/  HMMA.16816.F32.BF16 R84, R88.reuse, R46, R84 ;  /* 0x0000002e5854723c */ /* 0x040fe20000041854 */
[----:B------:R-:W-:Y:S01]  /*27c0*/  IMAD.IADD R234, R0, 0x1, R248 ;  /* 0x0000000100ea7824 */ /* 0x000fe200078e02f8 */
[----:B------:R-:W0:Y:S04]  /*27d0*/  LDGDEPBAR ;  /* 0x00000000000079af */ /* 0x000e280000000000 */
[----:B------:R-:W-:Y:S02]  /*27e0*/  LDSM.16.M88.4 R44, [R244+0xc900] ;  /* 0x00c90000f42c783b */ /* 0x000fe40000000200 */
[----:B------:R-:W-:Y:S02]  /*27f0*/  HMMA.16816.F32.BF16 R52, R88, R98, R52 ;  /* 0x000000625834723c */ /* 0x000fe40000041834 */
[----:B------:R-:W-:Y:S04]  /*2800*/  LDSM.16.M88.4 R40, [R244+0xd100] ;  /* 0x00d10000f428783b */ /* 0x000fe80000000200 */
[----:B---3--:R-:W3:Y:S02]  /*2810*/  LDSM.16.M88.4 R20, [R245+0x18100] ;  /* 0x01810000f514783b */ /* 0x008ee40000000200 */
[C---:B--2---:R-:W-:Y:S02]  /*2820*/  HMMA.16816.F32.BF16 R16, R12.reuse, R100, RZ ;  /* 0x000000640c10723c */ /* 0x044fe400000418ff */
[----:B-1----:R-:W1:Y:S04]  /*2830*/  LDSM.16.M88.4 R48, [R244+0xc100] ;  /* 0x00c10000f430783b */ /* 0x002e680000000200 */
[----:B------:R-:W2:Y:S02]  /*2840*/  LDSM.16.M88.4 R36, [R244+0xd900] ;  /* 0x00d90000f424783b */ /* 0x000ea40000000200 */
[----:B------:R-:W-:Y:S02]  /*2850*/  HMMA.16816.F32.BF16 R12, R12, R102, RZ ;  /* 0x000000660c0c723c */ /* 0x000fe400000418ff */
[----:B------:R-:W4:Y:S04]  /*2860*/  LDSM.16.M88.4 R24, [R244+0xe100] ;  /* 0x00e10000f418783b */ /* 0x000f280000000200 */
[----:B------:R-:W5:Y:S04]  /*2870*/  LDSM.16.M88.4 R116, [R244+0xe900] ;  /* 0x00e90000f474783b */ /* 0x000f680000000200 */
[----:B------:R-:W1:Y:S04]  /*2880*/  LDSM.16.M88.4 R104, [R234+0x800] ;  /* 0x00080000ea68783b */ /* 0x000e680000000200 */
[----:B------:R-:W1:Y:S02]  /*2890*/  LDSM.16.M88.4 R100, [R234+0x1000] ;  /* 0x00100000ea64783b */ /* 0x000e640000000200 */
[C---:B------:R-:W-:Y:S02]  /*28a0*/  HMMA.16816.F32.BF16 R16, R88.reuse, R92, R16 ;  /* 0x0000005c5810723c */ /* 0x040fe40000041810 */
[----:B------:R-:W-:Y:S04]  /*28b0*/  LDSM.16.M88.4 R108, [R234] ;  /* 0x00000000ea6c783b */ /* 0x000fe80000000200 */
[----:B------:R-:W-:Y:S02]  /*28c0*/  LDSM.16.M88.4 R96, [R234+0x1800] ;  /* 0x00180000ea60783b */ /* 0x000fe40000000200 */
[----:B------:R-:W-:Y:S02]  /*28d0*/  HMMA.16816.F32.BF16 R12, R88, R94, R12 ;  /* 0x0000005e580c723c */ /* 0x000fe4000004180c */
[----:B------:R-:W2:Y:S04]  /*28e0*/  LDSM.16.M88.4 R92, [R234+0x2000] ;  /* 0x00200000ea5c783b */ /* 0x000ea80000000200 */
[----:B------:R-:W-:Y:S02]  /*28f0*/  LDSM.16.M88.4 R88, [R234+0x2800] ;  /* 0x00280000ea58783b */ /* 0x000fe40000000200 */
[C---:B---3--:R-:W-:Y:S08]  /*2900*/  HMMA.16816.F32.BF16 R80, R20.reuse, R44, R80 ;  /* 0x0000002c1450723c */ /* 0x048ff00000041850 */
[C---:B------:R-:W-:Y:S01]  /*2910*/  HMMA.16816.F32.BF16 R76, R20.reuse, R46, R76 ;  /* 0x0000002e144c723c */ /* 0x040fe2000004184c */
[----:B------:R-:W-:Y:S07]  /*2920*/  LDSM.16.M88.4 R44, [R249+0xf100] ;  /* 0x00f10000f92c783b */ /* 0x000fee0000000200 */
[C---:B------:R-:W-:Y:S08]  /*2930*/  HMMA.16816.F32.BF16 R72, R20.reuse, R40, R72 ;  /* 0x000000281448723c */ /* 0x040ff00000041848 */
[C---:B------:R-:W-:Y:S01]  /*2940*/  HMMA.16816.F32.BF16 R68, R20.reuse, R42, R68 ;  /* 0x0000002a1444723c */ /* 0x040fe20000041844 */
[----:B------:R-:W-:Y:S07]  /*2950*/  LDSM.16.M88.4 R40, [R249+0xf900] ;  /* 0x00f90000f928783b */ /* 0x000fee0000000200 */
[C---:B-1----:R-:W-:Y:S08]  /*2960*/  HMMA.16816.F32.BF16 R8, R20.reuse, R48, R8 ;  /* 0x000000301408723c */ /* 0x042ff00000041808 */
[C---:B------:R-:W-:Y:S01]  /*2970*/  HMMA.16816.F32.BF16 R84, R20.reuse, R50, R84 ;  /* 0x000000321454723c */ /* 0x040fe20000041854 */
[----:B------:R-:W1:Y:S07]  /*2980*/  LDSM.16.M88.4 R48, [R250+0x1c100] ;  /* 0x01c10000fa30783b */ /* 0x000e6e0000000200 */
[C---:B--2---:R-:W-:Y:S08]  /*2990*/  HMMA.16816.F32.BF16 R64, R20.reuse, R36, R64 ;  /* 0x000000241440723c */ /* 0x044ff00000041840 */
[C---:B------:R-:W-:Y:S01]  /*29a0*/  HMMA.16816.F32.BF16 R60, R20.reuse, R38, R60 ;  /* 0x00000026143c723c */ /* 0x040fe2000004183c */
[----:B------:R-:W2:Y:S07]  /*29b0*/  LDSM.16.M88.4 R36, [R249+0x10100] ;  /* 0x01010000f924783b */ /* 0x000eae0000000200 */
[C---:B----4-:R-:W-:Y:S08]  /*29c0*/  HMMA.16816.F32.BF16 R56, R20.reuse, R24, R56 ;  /* 0x000000181438723c */ /* 0x050ff00000041838 */
[C---:B------:R-:W-:Y:S01]  /*29d0*/  HMMA.16816.F32.BF16 R52, R20.reuse, R26, R52 ;  /* 0x0000001a1434723c */ /* 0x040fe20000041834 */
[----:B------:R-:W3:Y:S07]  /*29e0*/  LDSM.16.M88.4 R24, [R249+0x10900] ;  /* 0x01090000f918783b */ /* 0x000eee0000000200 */
[C---:B-----5:R-:W-:Y:S08]  /*29f0*/  HMMA.16816.F32.BF16 R16, R20.reuse, R116, R16 ;  /* 0x000000741410723c */ /* 0x060ff00000041810 */
[----:B------:R-:W-:Y:S01]  /*2a00*/  HMMA.16816.F32.BF16 R12, R20, R118, R12 ;  /* 0x00000076140c723c */ /* 0x000fe2000004180c */
[----:B------:R-:W4:Y:S07]  /*2a10*/  LDSM.16.M88.4 R20, [R249+0x11100] ;  /* 0x01110000f914783b */ /* 0x000f2e0000000200 */
[C---:B------:R-:W-:Y:S08]  /*2a20*/  HMMA.16816.F32.BF16 R80, R112.reuse, R104, R80 ;  /* 0x000000687050723c */ /* 0x040ff00000041850 */
[C---:B------:R-:W-:Y:S01]  /*2a30*/  HMMA.16816.F32.BF16 R76, R112.reuse, R106, R76 ;  /* 0x0000006a704c723c */ /* 0x040fe2000004184c */
[----:B------:R-:W-:Y:S07]  /*2a40*/  LDSM.16.M88.4 R104, [R244+0x10100] ;  /* 0x01010000f468783b */ /* 0x000fee0000000200 */
[C---:B------:R-:W-:Y:S08]  /*2a50*/  HMMA.16816.F32.BF16 R72, R112.reuse, R100, R72 ;  /* 0x000000647048723c */ /* 0x040ff00000041848 */
[C---:B------:R-:W-:Y:S01]  /*2a60*/  HMMA.16816.F32.BF16 R68, R112.reuse, R102, R68 ;  /* 0x000000667044723c */ /* 0x040fe20000041844 */
[----:B------:R-:W-:Y:S07]  /*2a70*/  LDSM.16.M88.4 R100, [R244+0x10900] ;  /* 0x01090000f464783b */ /* 0x000fee0000000200 */
[C---:B------:R-:W-:Y:S08]  /*2a80*/  HMMA.16816.F32.BF16 R56, R112.reuse, R92, R56 ;  /* 0x0000005c7038723c */ /* 0x040ff00000041838 */
[C---:B------:R-:W-:Y:S01]  /*2a90*/  HMMA.16816.F32.BF16 R52, R112.reuse, R94, R52 ;  /* 0x0000005e7034723c */ /* 0x040fe20000041834 */
[----:B------:R-:W5:Y:S07]  /*2aa0*/  LDSM.16.M88.4 R92, [R249+0x11900] ;  /* 0x01190000f95c783b */ /* 0x000f6e0000000200 */
[C---:B------:R-:W-:Y:S08]  /*2ab0*/  HMMA.16816.F32.BF16 R8, R112.reuse, R108, R8 ;  /* 0x0000006c7008723c */ /* 0x040ff00000041808 */
[C---:B------:R-:W-:Y:S01]  /*2ac0*/  HMMA.16816.F32.BF16 R84, R112.reuse, R110, R84 ;  /* 0x0000006e7054723c */ /* 0x040fe20000041854 */
[----:B------:R-:W-:Y:S07]  /*2ad0*/  LDSM.16.M88.4 R108, [R244+0xf900] ;  /* 0x00f90000f46c783b */ /* 0x000fee0000000200 */
[C---:B------:R-:W-:Y:S08]  /*2ae0*/  HMMA.16816.F32.BF16 R64, R112.reuse, R96, R64 ;  /* 0x000000607040723c */ /* 0x040ff00000041840 */
[----:B------:R-:W-:Y:S01]  /*2af0*/  HMMA.16816.F32.BF16 R60, R112, R98, R60 ;  /* 0x00000062703c723c */ /* 0x000fe2000004183c */
[----:B------:R-:W-:Y:S07]  /*2b00*/  LDSM.16.M88.4 R96, [R248+0x5000] ;  /* 0x00500000f860783b */ /* 0x000fee0000000200 */
[C---:B-1----:R-:W-:Y:S08]  /*2b10*/  HMMA.16816.F32.BF16 R80, R48.reuse, R40, R80 ;  /* 0x000000283050723c */ /* 0x042ff00000041850 */
[C---:B------:R-:W-:Y:S01]  /*2b20*/  HMMA.16816.F32.BF16 R76, R48.reuse, R42, R76 ;  /* 0x0000002a304c723c */ /* 0x040fe2000004184c */
[----:B------:R-:W-:Y:S07]  /*2b30*/  LDSM.16.M88.4 R40, [R246+0x1c100] ;  /* 0x01c10000f628783b */ /* 0x000fee0000000200 */
[C---:B--2---:R-:W-:Y:S08]  /*2b40*/  HMMA.16816.F32.BF16 R72, R48.reuse, R36, R72 ;  /* 0x000000243048723c */ /* 0x044ff00000041848 */
[----:B------:R-:W-:Y:S01]  /*2b50*/  HMMA.16816.F32.BF16 R68, R48, R38, R68 ;  /* 0x000000263044723c */ /* 0x000fe20000041844 */
[----:B------:R-:W1:Y:S07]  /*2b60*/  LDSM.16.M88.4 R36, [R248+0x3000] ;  /* 0x00300000f824783b */ /* 0x000e6e0000000200 */
[C---:B------:R-:W-:Y:S08]  /*2b70*/  HMMA.16816.F32.BF16 R16, R112.reuse, R88, R16 ;  /* 0x000000587010723c */ /* 0x040ff00000041810 */
[----:B------:R-:W-:Y:S01]  /*2b80*/  HMMA.16816.F32.BF16 R12, R112, R90, R12 ;  /* 0x0000005a700c723c */ /* 0x000fe2000004180c */
[----:B------:R-:W-:Y:S04]  /*2b90*/  LDSM.16.M88.4 R88, [R248+0x5800] ;  /* 0x00580000f858783b */ /* 0x000fe80000000200 */
[----:B------:R-:W-:Y:S03]  /*2ba0*/  LDSM.16.M88.4 R112, [R244+0x11900] ;  /* 0x01190000f470783b */ /* 0x000fe60000000200 */
[C---:B------:R-:W-:Y:S08]  /*2bb0*/  HMMA.16816.F32.BF16 R8, R48.reuse, R44, R8 ;  /* 0x0000002c3008723c */ /* 0x040ff00000041808 */
[C---:B------:R-:W-:Y:S01]  /*2bc0*/  HMMA.16816.F32.BF16 R84, R48.reuse, R46, R84 ;  /* 0x0000002e3054723c */ /* 0x040fe20000041854 */
[----:B------:R-:W-:Y:S07]  /*2bd0*/  LDSM.16.M88.4 R44, [R248+0x4000] ;  /* 0x00400000f82c783b */ /* 0x000fee0000000200 */
[C---:B---3--:R-:W-:Y:S08]  /*2be0*/  HMMA.16816.F32.BF16 R64, R48.reuse, R24, R64 ;  /* 0x000000183040723c */ /* 0x048ff00000041840 */
[C---:B------:R-:W-:Y:S01]  /*2bf0*/  HMMA.16816.F32.BF16 R60, R48.reuse, R26, R60 ;  /* 0x0000001a303c723c */ /* 0x040fe2000004183c */
[----:B------:R-:W2:Y:S07]  /*2c00*/  LDSM.16.M88.4 R24, [R248+0x3800] ;  /* 0x00380000f818783b */ /* 0x000eae0000000200 */
[C---:B----4-:R-:W-:Y:S08]  /*2c10*/  HMMA.16816.F32.BF16 R56, R48.reuse, R20, R56 ;  /* 0x000000143038723c */ /* 0x050ff00000041838 */
[C---:B------:R-:W-:Y:S01]  /*2c20*/  HMMA.16816.F32.BF16 R52, R48.reuse, R22, R52 ;  /* 0x000000163034723c */ /* 0x040fe20000041834 */
[----:B------:R-:W3:Y:S07]  /*2c30*/  LDSM.16.M88.4 R20, [R248+0x4800] ;  /* 0x00480000f814783b */ /* 0x000eee0000000200 */
[C---:B-----5:R-:W-:Y:S08]  /*2c40*/  HMMA.16816.F32.BF16 R16, R48.reuse, R92, R16 ;  /* 0x0000005c3010723c */ /* 0x060ff00000041810 */
[----:B------:R-:W-:Y:S01]  /*2c50*/  HMMA.16816.F32.BF16 R92, R48, R94, R12 ;  /* 0x0000005e305c723c */ /* 0x000fe2000004180c */
[----:B------:R-:W-:Y:S04]  /*2c60*/  LDSM.16.M88.4 R48, [R245+0x1c100] ;  /* 0x01c10000f530783b */ /* 0x000fe80000000200 */
[----:B------:R-:W4:Y:S03]  /*2c70*/  LDSM.16.M88.4 R12, [R244+0xf100] ;  /* 0x00f10000f40c783b */ /* 0x000f260000000200 */
[C---:B-1----:R-:W-:Y:S08]  /*2c80*/  HMMA.16816.F32.BF16 R8, R40.reuse, R36, R8 ;  /* 0x000000242808723c */ /* 0x042ff00000041808 */
[C---:B------:R-:W-:Y:S01]  /*2c90*/  HMMA.16816.F32.BF16 R84, R40.reuse, R38, R84 ;  /* 0x000000262854723c */ /* 0x040fe20000041854 */
[----:B------:R-:W1:Y:S07]  /*2ca0*/  LDSM.16.M88.4 R36, [R244+0x11100] ;  /* 0x01110000f424783b */ /* 0x000e6e0000000200 */
[C---:B--2---:R-:W-:Y:S08]  /*2cb0*/  HMMA.16816.F32.BF16 R80, R40.reuse, R24, R80 ;  /* 0x000000182850723c */ /* 0x044ff00000041850 */
[C---:B------:R-:W-:Y:S01]  /*2cc0*/  HMMA.16816.F32.BF16 R76, R40.reuse, R26, R76 ;  /* 0x0000001a284c723c */ /* 0x040fe2000004184c */
[----:B------:R-:W-:Y:S07]  /*2cd0*/  LDSM.16.M88.4 R24, [R243+0x1c100] ;  /* 0x01c10000f318783b */ /* 0x000fee0000000200 */
[C---:B---3--:R-:W-:Y:S08]  /*2ce0*/  HMMA.16816.F32.BF16 R64, R40.reuse, R20, R64 ;  /* 0x000000142840723c */ /* 0x048ff00000041840 */
[C---:B------:R-:W-:Y:S01]  /*2cf0*/  HMMA.16816.F32.BF16 R60, R40.reuse, R22, R60 ;  /* 0x00000016283c723c */ /* 0x040fe2000004183c */
[----:B------:R-:W2:Y:S07]  /*2d00*/  LDSM.16.M88.4 R20, [R234+0x3000] ;  /* 0x00300000ea14783b */ /* 0x000eae0000000200 */
[C---:B------:R-:W-:Y:S08]  /*2d10*/  HMMA.16816.F32.BF16 R56, R40.reuse, R96, R56 ;  /* 0x000000602838723c */ /* 0x040ff00000041838 */
[C---:B------:R-:W-:Y:S01]  /*2d20*/  HMMA.16816.F32.BF16 R52, R40.reuse, R98, R52 ;  /* 0x000000622834723c */ /* 0x040fe20000041834 */
[----:B------:R-:W-:Y:S07]  /*2d30*/  LDSM.16.M88.4 R96, [R249+0x13100] ;  /* 0x01310000f960783b */ /* 0x000fee0000000200 */
[C---:B------:R-:W-:Y:S08]  /*2d40*/  HMMA.16816.F32.BF16 R72, R40.reuse, R44, R72 ;  /* 0x0000002c2848723c */ /* 0x040ff00000041848 */
[C---:B------:R-:W-:Y:S01]  /*2d50*/  HMMA.16816.F32.BF16 R68, R40.reuse, R46, R68 ;  /* 0x0000002e2844723c */ /* 0x040fe20000041844 */
[----:B------:R-:W-:Y:S07]  /*2d60*/  LDSM.16.M88.4 R44, [R234+0x5000] ;  /* 0x00500000ea2c783b */ /* 0x000fee0000000200 */
[C---:B------:R-:W-:Y:S08]  /*2d70*/  HMMA.16816.F32.BF16 R16, R40.reuse, R88, R16 ;  /* 0x000000582810723c */ /* 0x040ff00000041810 */
[----:B------:R-:W-:Y:S01]  /*2d80*/  HMMA.16816.F32.BF16 R92, R40, R90, R92 ;  /* 0x0000005a285c723c */ /* 0x000fe2000004185c */
[----:B------:R-:W3:Y:S04]  /*2d90*/  LDSM.16.M88.4 R40, [R234+0x3800] ;  /* 0x00380000ea28783b */ /* 0x000ee80000000200 */
[----:B------:R-:W-:Y:S03]  /*2da0*/  LDSM.16.M88.4 R88, [R234+0x5800] ;  /* 0x00580000ea58783b */ /* 0x000fe60000000200 */
[C---:B----4-:R-:W-:Y:S08]  /*2db0*/  HMMA.16816.F32.BF16 R8, R48.reuse, R12, R8 ;  /* 0x0000000c3008723c */ /* 0x050ff00000041808 */
[C---:B------:R-:W-:Y:S01]  /*2dc0*/  HMMA.16816.F32.BF16 R84, R48.reuse, R14, R84 ;  /* 0x0000000e3054723c */ /* 0x040fe20000041854 */
[----:B------:R-:W-:Y:S07]  /*2dd0*/  LDSM.16.M88.4 R12, [R234+0x4800] ;  /* 0x00480000ea0c783b */ /* 0x000fee0000000200 */
[C---:B-1----:R-:W-:Y:S08]  /*2de0*/  HMMA.16816.F32.BF16 R56, R48.reuse, R36, R56 ;  /* 0x000000243038723c */ /* 0x042ff00000041838 */
[C---:B------:R-:W-:Y:S01]  /*2df0*/  HMMA.16816.F32.BF16 R52, R48.reuse, R38, R52 ;  /* 0x000000263034723c */ /* 0x040fe20000041834 */
[----:B------:R-:W1:Y:S07]  /*2e00*/  LDSM.16.M88.4 R36, [R234+0x4000] ;  /* 0x00400000ea24783b */ /* 0x000e6e0000000200 */
        /* <DEDUP_REMOVED lines=11> */
[----:B------:R-:W-:Y:S07]  /*2ec0*/  LDSM.16.M88.4 R48, [R250+0x20100] ;  /* 0x02010000fa30783b */ /* 0x000fee0000000200 */
[C---:B--2---:R-:W-:Y:S08]  /*2ed0*/  HMMA.16816.F32.BF16 R8, R24.reuse, R20, R8 ;  /* 0x000000141808723c */ /* 0x044ff00000041808 */
[C---:B------:R-:W-:Y:S01]  /*2ee0*/  HMMA.16816.F32.BF16 R84, R24.reuse, R22, R84 ;  /* 0x000000161854723c */ /* 0x040fe20000041854 */
[----:B------:R-:W2:Y:S07]  /*2ef0*/  LDSM.16.M88.4 R20, [R249+0x12100] ;  /* 0x01210000f914783b */ /* 0x000eae0000000200 */
[C---:B---3--:R-:W-:Y:S08]  /*2f00*/  HMMA.16816.F32.BF16 R80, R24.reuse, R40, R80 ;  /* 0x000000281850723c */ /* 0x048ff00000041850 */
[C---:B------:R-:W-:Y:S01]  /*2f10*/  HMMA.16816.F32.BF16 R76, R24.reuse, R42, R76 ;  /* 0x0000002a184c723c */ /* 0x040fe2000004184c */
[----:B------:R-:W3:Y:S07]  /*2f20*/  LDSM.16.M88.4 R40, [R249+0x13900] ;  /* 0x01390000f928783b */ /* 0x000eee0000000200 */
[C---:B-1----:R-:W-:Y:S08]  /*2f30*/  HMMA.16816.F32.BF16 R72, R24.reuse, R36, R72 ;  /* 0x000000241848723c */ /* 0x042ff00000041848 */
[C---:B------:R-:W-:Y:S01]  /*2f40*/  HMMA.16816.F32.BF16 R68, R24.reuse, R38, R68 ;  /* 0x000000261844723c */ /* 0x040fe20000041844 */
[----:B------:R-:W-:Y:S07]  /*2f50*/  LDSM.16.M88.4 R36, [R246+0x20100] ;  /* 0x02010000f624783b */ /* 0x000fee0000000200 */
[C---:B------:R-:W-:Y:S08]  /*2f60*/  HMMA.16816.F32.BF16 R64, R24.reuse, R12, R64 ;  /* 0x0000000c1840723c */ /* 0x040ff00000041840 */
[C---:B------:R-:W-:Y:S01]  /*2f70*/  HMMA.16816.F32.BF16 R60, R24.reuse, R14, R60 ;  /* 0x0000000e183c723c */ /* 0x040fe2000004183c */
[----:B------:R-:W1:Y:S07]  /*2f80*/  LDSM.16.M88.4 R12, [R248+0x6000] ;  /* 0x00600000f80c783b */ /* 0x000e6e0000000200 */
[C---:B------:R-:W-:Y:S01]  /*2f90*/  HMMA.16816.F32.BF16 R112, R24.reuse, R44, R56 ;  /* 0x0000002c1870723c */ /* 0x040fe20000041838 */
[----:B------:R-:W4:Y:S07]  /*2fa0*/  LDSM.16.M88.4 R56, [R248+0x6800] ;  /* 0x00680000f838783b */ /* 0x000f2e0000000200 */
[C---:B------:R-:W-:Y:S01]  /*2fb0*/  HMMA.16816.F32.BF16 R52, R24.reuse, R46, R52 ;  /* 0x0000002e1834723c */ /* 0x040fe20000041834 */
[----:B------:R-:W-:Y:S07]  /*2fc0*/  LDSM.16.M88.4 R44, [R248+0x7000] ;  /* 0x00700000f82c783b */ /* 0x000fee0000000200 */
[C---:B------:R-:W-:Y:S08]  /*2fd0*/  HMMA.16816.F32.BF16 R16, R24.reuse, R88, R16 ;  /* 0x000000581810723c */ /* 0x040ff00000041810 */
[----:B------:R-:W-:Y:S01]  /*2fe0*/  HMMA.16816.F32.BF16 R92, R24, R90, R92 ;  /* 0x0000005a185c723c */ /* 0x000fe2000004185c */
[----:B------:R-:W5:Y:S04]  /*2ff0*/  LDSM.16.M88.4 R24, [R248+0x7800] ;  /* 0x00780000f818783b */ /* 0x000f680000000200 */
[----:B------:R-:W-:Y:S03]  /*3000*/  LDSM.16.M88.4 R88, [R245+0x20100] ;  /* 0x02010000f558783b */ /* 0x000fe60000000200 */
[C---:B--2---:R-:W-:Y:S08]  /*3010*/  HMMA.16816.F32.BF16 R8, R48.reuse, R20, R8 ;  /* 0x000000143008723c */ /* 0x044ff00000041808 */
[C---:B------:R-:W-:Y:S01]  /*3020*/  HMMA.16816.F32.BF16 R84, R48.reuse, R22, R84 ;  /* 0x000000163054723c */ /* 0x040fe20000041854 */
[----:B------:R-:W2:Y:S07]  /*3030*/  LDSM.16.M88.4 R20, [R248+0x8000] ;  /* 0x00800000f814783b */ /* 0x000eae0000000200 */
[C---:B------:R-:W-:Y:S08]  /*3040*/  HMMA.16816.F32.BF16 R80, R48.reuse, R100, R80 ;  /* 0x000000643050723c */ /* 0x040ff00000041850 */
[C---:B------:R-:W-:Y:S01]  /*3050*/  HMMA.16816.F32.BF16 R76, R48.reuse, R102, R76 ;  /* 0x00000066304c723c */ /* 0x040fe2000004184c */
[----:B------:R-:W1:Y:S07]  /*3060*/  LDSM.16.M88.4 R100, [R248+0x8800] ;  /* 0x00880000f864783b */ /* 0x000e6e0000000200 */
[C---:B------:R-:W-:Y:S08]  /*3070*/  HMMA.16816.F32.BF16 R72, R48.reuse, R96, R72 ;  /* 0x000000603048723c */ /* 0x040ff00000041848 */
[C---:B------:R-:W-:Y:S08]  /*3080*/  HMMA.16816.F32.BF16 R68, R48.reuse, R98, R68 ;  /* 0x000000623044723c */ /* 0x040ff00000041844 */
[C---:B---3--:R-:W-:Y:S01]  /*3090*/  HMMA.16816.F32.BF16 R96, R48.reuse, R40, R64 ;  /* 0x000000283060723c */ /* 0x048fe20000041840 */
[----:B------:R-:W3:Y:S07]  /*30a0*/  LDSM.16.M88.4 R64, [R244+0x12100] ;  /* 0x01210000f440783b */ /* 0x000eee0000000200 */
[C---:B------:R-:W-:Y:S01]  /*30b0*/  HMMA.16816.F32.BF16 R60, R48.reuse, R42, R60 ;  /* 0x0000002a303c723c */ /* 0x040fe2000004183c */
[----:B------:R-:W2:Y:S07]  /*30c0*/  LDSM.16.M88.4 R40, [R244+0x13900] ;  /* 0x01390000f428783b */ /* 0x000eae0000000200 */
[C---:B------:R-:W-:Y:S08]  /*30d0*/  HMMA.16816.F32.BF16 R112, R48.reuse, R108, R112 ;  /* 0x0000006c3070723c */ /* 0x040ff00000041870 */
[C---:B------:R-:W-:Y:S08]  /*30e0*/  HMMA.16816.F32.BF16 R52, R48.reuse, R110, R52 ;  /* 0x0000006e3034723c */ /* 0x040ff00000041834 */
[C---:B------:R-:W-:Y:S08]  /*30f0*/  HMMA.16816.F32.BF16 R16, R48.reuse, R104, R16 ;  /* 0x000000683010723c */ /* 0x040ff00000041810 */
[----:B------:R-:W-:Y:S01]  /*3100*/  HMMA.16816.F32.BF16 R92, R48, R106, R92 ;  /* 0x0000006a305c723c */ /* 0x000fe2000004185c */
[----:B------:R-:W2:Y:S04]  /*3110*/  LDSM.16.M88.4 R104, [R244+0x12900] ;  /* 0x01290000f468783b */ /* 0x000ea80000000200 */
[----:B------:R-:W-:Y:S03]  /*3120*/  LDSM.16.M88.4 R48, [R244+0x13100] ;  /* 0x01310000f430783b */ /* 0x000fe60000000200 */
[C---:B-1----:R-:W-:Y:S08]  /*3130*/  HMMA.16816.F32.BF16 R8, R36.reuse, R12, R8 ;  /* 0x0000000c2408723c */ /* 0x042ff00000041808 */
[C---:B------:R-:W-:Y:S01]  /*3140*/  HMMA.16816.F32.BF16 R84, R36.reuse, R14, R84 ;  /* 0x0000000e2454723c */ /* 0x040fe20000041854 */
[----:B------:R-:W1:Y:S07]  /*3150*/  LDSM.16.M88.4 R12, [R244+0x14100] ;  /* 0x01410000f40c783b */ /* 0x000e6e0000000200 */
[C---:B----4-:R-:W-:Y:S08]  /*3160*/  HMMA.16816.F32.BF16 R80, R36.reuse, R56, R80 ;  /* 0x000000382450723c */ /* 0x050ff00000041850 */
[C---:B------:R-:W-:Y:S01]  /*3170*/  HMMA.16816.F32.BF16 R76, R36.reuse, R58, R76 ;  /* 0x0000003a244c723c */ /* 0x040fe2000004184c */
[----:B------:R-:W4:Y:S07]  /*3180*/  LDSM.16.M88.4 R56, [R244+0x14900] ;  /* 0x01490000f438783b */ /* 0x000f2e0000000200 */
[C---:B-----5:R-:W-:Y:S08]  /*3190*/  HMMA.16816.F32.BF16 R96, R36.reuse, R24, R96 ;  /* 0x000000182460723c */ /* 0x060ff00000041860 */
[C---:B------:R-:W-:Y:S01]  /*31a0*/  HMMA.16816.F32.BF16 R60, R36.reuse, R26, R60 ;  /* 0x0000001a243c723c */ /* 0x040fe2000004183c */
[----:B------:R-:W-:Y:S07]  /*31b0*/  LDSM.16.M88.4 R24, [R243+0x20100] ;  /* 0x02010000f318783b */ /* 0x000fee0000000200 */
[C---:B--2---:R-:W-:Y:S08]  /*31c0*/  HMMA.16816.F32.BF16 R112, R36.reuse, R20, R112 ;  /* 0x000000142470723c */ /* 0x044ff00000041870 */
[C---:B------:R-:W-:Y:S01]  /*31d0*/  HMMA.16816.F32.BF16 R52, R36.reuse, R22, R52 ;  /* 0x000000162434723c */ /* 0x040fe20000041834 */
[----:B------:R-:W2:Y:S07]  /*31e0*/  LDSM.16.M88.4 R20, [R234+0x6000] ;  /* 0x00600000ea14783b */ /* 0x000eae0000000200 */
[C---:B------:R-:W-:Y:S08]  /*31f0*/  HMMA.16816.F32.BF16 R16, R36.reuse, R100, R16 ;  /* 0x000000642410723c */ /* 0x040ff00000041810 */
[C---:B------:R-:W-:Y:S08]  /*3200*/  HMMA.16816.F32.BF16 R72, R36.reuse, R44, R72 ;  /* 0x0000002c2448723c */ /* 0x040ff00000041848 */
[C---:B------:R-:W-:Y:S01]  /*3210*/  HMMA.16816.F32.BF16 R68, R36.reuse, R46, R68 ;  /* 0x0000002e2444723c */ /* 0x040fe20000041844 */
[----:B------:R-:W-:Y:S07]  /*3220*/  LDSM.16.M88.4 R44, [R234+0x7000] ;  /* 0x00700000ea2c783b */ /* 0x000fee0000000200 */
[----:B------:R-:W-:Y:S01]  /*3230*/  HMMA.16816.F32.BF16 R92, R36, R102, R92 ;  /* 0x00000066245c723c */ /* 0x000fe2000004185c */
[----:B------:R-:W5:Y:S04]  /*3240*/  LDSM.16.M88.4 R36, [R234+0x6800] ;  /* 0x00680000ea24783b */ /* 0x000f680000000200 */
[----:B------:R-:W-:Y:S03]  /*3250*/  LDSM.16.M88.4 R100, [R234+0x8800] ;  /* 0x00880000ea64783b */ /* 0x000fe60000000200 */
[C---:B---3--:R-:W-:Y:S08]  /*3260*/  HMMA.16816.F32.BF16 R8, R88.reuse, R64, R8 ;  /* 0x000000405808723c */ /* 0x048ff00000041808 */
[C---:B------:R-:W-:Y:S01]  /*3270*/  HMMA.16816.F32.BF16 R84, R88.reuse, R66, R84 ;  /* 0x000000425854723c */ /* 0x040fe20000041854 */
[----:B------:R-:W-:Y:S07]  /*3280*/  LDSM.16.M88.4 R64, [R244+0x15100] ;  /* 0x01510000f440783b */ /* 0x000fee0000000200 */
[C---:B------:R-:W-:Y:S08]  /*3290*/  HMMA.16816.F32.BF16 R96, R88.reuse, R40, R96 ;  /* 0x000000285860723c */ /* 0x040ff00000041860 */
[C---:B------:R-:W-:Y:S08]  /*32a0*/  HMMA.16816.F32.BF16 R60, R88.reuse, R42, R60 ;  /* 0x0000002a583c723c */ /* 0x040ff0000004183c */
[C---:B------:R-:W-:Y:S08]  /*32b0*/  HMMA.16816.F32.BF16 R80, R88.reuse, R104, R80 ;  /* 0x000000685850723c */ /* 0x040ff00000041850 */
[C---:B------:R-:W-:Y:S01]  /*32c0*/  HMMA.16816.F32.BF16 R76, R88.reuse, R106, R76 ;  /* 0x0000006a584c723c */ /* 0x040fe2000004184c */
[----:B------:R-:W-:Y:S07]  /*32d0*/  LDSM.16.M88.4 R104, [R243+0x24100] ;  /* 0x02410000f368783b */ /* 0x000fee0000000200 */
[C---:B-1----:R-:W-:Y:S08]  /*32e0*/  HMMA.16816.F32.BF16 R112, R88.reuse, R12, R112 ;  /* 0x0000000c5870723c */ /* 0x042ff00000041870 */
[C---:B------:R-:W-:Y:S01]  /*32f0*/  HMMA.16816.F32.BF16 R52, R88.reuse, R14, R52 ;  /* 0x0000000e5834723c */ /* 0x040fe20000041834 */
[----:B------:R-:W-:Y:S07]  /*3300*/  LDSM.16.M88.4 R12, [R249+0x15100] ;  /* 0x01510000f90c783b */ /* 0x000fee0000000200 */
[C---:B----4-:R-:W-:Y:S01]  /*3310*/  HMMA.16816.F32.BF16 R40, R88.reuse, R56, R16 ;  /* 0x000000385828723c */ /* 0x050fe20000041810 */
[----:B------:R-:W1:Y:S07]  /*3320*/  LDSM.16.M88.4 R16, [R250+0x24100] ;  /* 0x02410000fa10783b */ /* 0x000e6e0000000200 */
[C---:B------:R-:W-:Y:S08]  /*3330*/  HMMA.16816.F32.BF16 R72, R88.reuse, R48, R72 ;  /* 0x000000305848723c */ /* 0x040ff00000041848 */
[C---:B------:R-:W-:Y:S08]  /*3340*/  HMMA.16816.F32.BF16 R68, R88.reuse, R50, R68 ;  /* 0x000000325844723c */ /* 0x040ff00000041844 */
[----:B------:R-:W-:Y:S01]  /*3350*/  HMMA.16816.F32.BF16 R92, R88, R58, R92 ;  /* 0x0000003a585c723c */ /* 0x000fe2000004185c */
[----:B------:R-:W3:Y:S07]  /*3360*/  LDSM.16.M88.4 R56, [R249+0x15900] ;  /* 0x01590000f938783b */ /* 0x000eee0000000200 */
[C---:B--2---:R-:W-:Y:S01]  /*3370*/  HMMA.16816.F32.BF16 R48, R24.reuse, R20, R8 ;  /* 0x000000141830723c */ /* 0x044fe20000041808 */
[----:B------:R-:W-:Y:S07]  /*3380*/  LDSM.16.M88.4 R8, [R248+0x9000] ;  /* 0x00900000f808783b */ /* 0x000fee0000000200 */
[C---:B------:R-:W-:Y:S01]  /*3390*/  HMMA.16816.F32.BF16 R84, R24.reuse, R22, R84 ;  /* 0x000000161854723c */ /* 0x040fe20000041854 */
[----:B------:R-:W2:Y:S07]  /*33a0*/  LDSM.16.M88.4 R20, [R246+0x24100] ;  /* 0x02410000f614783b */ /* 0x000eae0000000200 */
[C---:B-----5:R-:W-:Y:S08]  /*33b0*/  HMMA.16816.F32.BF16 R80, R24.reuse, R36, R80 ;  /* 0x000000241850723c */ /* 0x060ff00000041850 */
[----:B------:R-:W-:Y:S01]  /*33c0*/  HMMA.16816.F32.BF16 R76, R24, R38, R76 ;  /* 0x00000026184c723c */ /* 0x000fe2000004184c */
[----:B------:R-:W4:Y:S07]  /*33d0*/  LDSM.16.M88.4 R36, [R234+0x7800] ;  /* 0x00780000ea24783b */ /* 0x000f2e0000000200 */
[C---:B-1----:R-:W-:Y:S08]  /*33e0*/  HMMA.16816.F32.BF16 R48, R16.reuse, R12, R48 ;  /* 0x0000000c1030723c */ /* 0x042ff00000041830 */
[----:B------:R-:W-:Y:S01]  /*33f0*/  HMMA.16816.F32.BF16 R84, R16, R14, R84 ;  /* 0x0000000e1054723c */ /* 0x000fe20000041854 */
[----:B------:R-:W1:Y:S07]  /*3400*/  LDSM.16.M88.4 R12, [R248+0x9800] ;  /* 0x00980000f80c783b */ /* 0x000e6e0000000200 */
[C---:B------:R-:W-:Y:S01]  /*3410*/  HMMA.16816.F32.BF16 R88, R24.reuse, R44, R72 ;  /* 0x0000002c1858723c */ /* 0x040fe20000041848 */
[----:B------:R-:W-:Y:S07]  /*3420*/  LDSM.16.M88.4 R72, [R245+0x24100] ;  /* 0x02410000f548783b */ /* 0x000fee0000000200 */
[----:B------:R-:W-:Y:S01]  /*3430*/  HMMA.16816.F32.BF16 R68, R24, R46, R68 ;  /* 0x0000002e1844723c */ /* 0x000fe20000041844 */
[----:B------:R-:W5:Y:S07]  /*3440*/  LDSM.16.M88.4 R44, [R234+0x8000] ;  /* 0x00800000ea2c783b */ /* 0x000f6e0000000200 */
[C---:B---3--:R-:W-:Y:S08]  /*3450*/  HMMA.16816.F32.BF16 R80, R16.reuse, R56, R80 ;  /* 0x000000381050723c */ /* 0x048ff00000041850 */
[----:B------:R-:W-:Y:S01]  /*3460*/  HMMA.16816.F32.BF16 R76, R16, R58, R76 ;  /* 0x0000003a104c723c */ /* 0x000fe2000004184c */
[----:B------:R-:W-:Y:S07]  /*3470*/  LDSM.16.M88.4 R56, [R249+0x16900] ;  /* 0x01690000f938783b */ /* 0x000fee0000000200 */
[----:B--2---:R-:W-:Y:S08]  /*3480*/  HMMA.16816.F32.BF16 R48, R20, R8, R48 ;  /* 0x000000081430723c */ /* 0x004ff00000041830 */
[C---:B----4-:R-:W-:Y:S01]  /*3490*/  HMMA.16816.F32.BF16 R108, R24.reuse, R36, R96 ;  /* 0x00000024186c723c */ /* 0x050fe20000041860 */
[----:B------:R-:W-:Y:S07]  /*34a0*/  LDSM.16.M88.4 R96, [R234+0x9000] ;  /* 0x00900000ea60783b */ /* 0x000fee0000000200 */
[----:B------:R-:W-:Y:S01]  /*34b0*/  HMMA.16816.F32.BF16 R60, R24, R38, R60 ;  /* 0x00000026183c723c */ /* 0x000fe2000004183c */
[----:B------:R-:W-:Y:S07]  /*34c0*/  LDSM.16.M88.4 R36, [R244+0x15900] ;  /* 0x01590000f424783b */ /* 0x000fee0000000200 */
[C---:B------:R-:W-:Y:S01]  /*34d0*/  HMMA.16816.F32.BF16 R84, R20.reuse, R10, R84 ;  /* 0x0000000a1454723c */ /* 0x040fe20000041854 */
[----:B------:R-:W2:Y:S07]  /*34e0*/  LDSM.16.M88.4 R8, [R249+0x16100] ;  /* 0x01610000f908783b */ /* 0x000eae0000000200 */
[C---:B-1----:R-:W-:Y:S08]  /*34f0*/  HMMA.16816.F32.BF16 R80, R20.reuse, R12, R80 ;  /* 0x0000000c1450723c */ /* 0x042ff00000041850 */
[----:B------:R-:W-:Y:S01]  /*3500*/  HMMA.16816.F32.BF16 R76, R20, R14, R76 ;  /* 0x0000000e144c723c */ /* 0x000fe2000004184c */
[----:B------:R-:W-:Y:S07]  /*3510*/  LDSM.16.M88.4 R12, [R244+0x16100] ;  /* 0x01610000f40c783b */ /* 0x000fee0000000200 */
[C---:B-----5:R-:W-:Y:S08]  /*3520*/  HMMA.16816.F32.BF16 R112, R24.reuse, R44, R112 ;  /* 0x0000002c1870723c */ /* 0x060ff00000041870 */
[C---:B------:R-:W-:Y:S01]  /*3530*/  HMMA.16816.F32.BF16 R52, R24.reuse, R46, R52 ;  /* 0x0000002e1834723c */ /* 0x040fe20000041834 */
[----:B------:R-:W1:Y:S07]  /*3540*/  LDSM.16.M88.4 R44, [R248+0xa000] ;  /* 0x00a00000f82c783b */ /* 0x000e6e0000000200 */
[C---:B------:R-:W-:Y:S08]  /*3550*/  HMMA.16816.F32.BF16 R40, R24.reuse, R100, R40 ;  /* 0x000000641828723c */ /* 0x040ff00000041828 */
[----:B------:R-:W-:Y:S01]  /*3560*/  HMMA.16816.F32.BF16 R92, R24, R102, R92 ;  /* 0x00000066185c723c */ /* 0x000fe2000004185c */
[----:B------:R-:W3:Y:S07]  /*3570*/  LDSM.16.M88.4 R24, [R234+0x9800] ;  /* 0x00980000ea18783b */ /* 0x000eee0000000200 */
[----:B--2---:R-:W-:Y:S08]  /*3580*/  HMMA.16816.F32.BF16 R88, R16, R8, R88 ;  /* 0x000000081058723c */ /* 0x004ff00000041858 */
[----:B------:R-:W-:Y:S08]  /*3590*/  HMMA.16816.F32.BF16 R80, R72, R36, R80 ;  /* 0x000000244850723c */ /* 0x000ff00000041850 */
[----:B------:R-:W-:Y:S01]  /*35a0*/  HMMA.16816.F32.BF16 R68, R16, R10, R68 ;  /* 0x0000000a1044723c */ /* 0x000fe20000041844 */
[----:B------:R-:W2:Y:S07]  /*35b0*/  LDSM.16.M88.4 R8, [R248+0xa800] ;  /* 0x00a80000f808783b */ /* 0x000eae0000000200 */
[----:B------:R-:W-:Y:S01]  /*35c0*/  HMMA.16816.F32.BF16 R76, R72, R38, R76 ;  /* 0x00000026484c723c */ /* 0x000fe2000004184c */
[----:B------:R-:W-:Y:S07]  /*35d0*/  LDSM.16.M88.4 R36, [R234+0xa000] ;  /* 0x00a00000ea24783b */ /* 0x000fee0000000200 */
[C---:B------:R-:W-:Y:S08]  /*35e0*/  HMMA.16816.F32.BF16 R108, R16.reuse, R56, R108 ;  /* 0x00000038106c723c */ /* 0x040ff0000004186c */
[----:B------:R-:W-:Y:S08]  /*35f0*/  HMMA.16816.F32.BF16 R60, R16, R58, R60 ;  /* 0x0000003a103c723c */ /* 0x000ff0000004183c */
[----:B-1----:R-:W-:Y:S08]  /*3600*/  HMMA.16816.F32.BF16 R88, R20, R44, R88 ;  /* 0x0000002c1458723c */ /* 0x002ff00000041858 */
[----:B---3--:R-:W-:Y:S08]  /*3610*/  HMMA.16816.F32.BF16 R80, R104, R24, R80 ;  /* 0x000000186850723c */ /* 0x008ff00000041850 */
[----:B------:R-:W-:Y:S01]  /*3620*/  HMMA.16816.F32.BF16 R68, R20, R46, R68 ;  /* 0x0000002e1444723c */ /* 0x000fe20000041844 */
[----:B------:R-:W1:Y:S07]  /*3630*/  LDSM.16.M88.4 R44, [R249+0x17100] ;  /* 0x01710000f92c783b */ /* 0x000e6e0000000200 */
[----:B------:R-:W-:Y:S01]  /*3640*/  HMMA.16816.F32.BF16 R76, R104, R26, R76 ;  /* 0x0000001a684c723c */ /* 0x000fe2000004184c */
[----:B------:R-:W3:Y:S07]  /*3650*/  LDSM.16.M88.4 R24, [R244+0x16900] ;  /* 0x01690000f418783b */ /* 0x000eee0000000200 */
[----:B--2---:R-:W-:Y:S01]  /*3660*/  HMMA.16816.F32.BF16 R108, R20, R8, R108 ;  /* 0x00000008146c723c */ /* 0x004fe2000004186c */
[----:B------:R-:W-:-:S02]  /*3670*/  FMUL.FTZ R58, R81, c[0x0][0x320] ;  /* 0x0000c800513a7a20 */ /* 0x000fc40000410000 */
[----:B------:R-:W-:Y:S02]  /*3680*/  FMUL.FTZ R59, R82, c[0x0][0x320] ;  /* 0x0000c800523b7a20 */ /* 0x000fe40000410000 */
[----:B------:R-:W-:Y:S02]  /*3690*/  FMUL.FTZ R81, R83, c[0x0][0x320] ;  /* 0x0000c80053517a20 */ /* 0x000fe40000410000 */
[----:B------:R-:W-:Y:S01]  /*36a0*/  FMUL.FTZ R80, R80, c[0x0][0x320] ;  /* 0x0000c80050507a20 */ /* 0x000fe20000410000 */
[----:B------:R-:W-:Y:S01]  /*36b0*/  HMMA.16816.F32.BF16 R60, R20, R10, R60 ;  /* 0x0000000a143c723c */ /* 0x000fe2000004183c */
[----:B------:R-:W2:Y:S01]  /*36c0*/  LDSM.16.M88.4 R8, [R249+0x17900] ;  /* 0x01790000f908783b */ /* 0x000ea20000000200 */
[----:B------:R-:W4:Y:S06]  /*36d0*/  MUFU.TANH R58, R58 ;  /* 0x0000003a003a7308 */ /* 0x000f2c0000002400 */
[----:B------:R-:W-:Y:S01]  /*36e0*/  HMMA.16816.F32.BF16 R88, R72, R12, R88 ;  /* 0x0000000c4858723c */ /* 0x000fe20000041858 */
[----:B------:R-:W-:Y:S01]  /*36f0*/  FMUL.FTZ R76, R76, c[0x0][0x320] ;  /* 0x0000c8004c4c7a20 */ /* 0x000fe20000410000 */
[----:B------:R-:W1:Y:S01]  /*3700*/  MUFU.TANH R80, R80 ;  /* 0x0000005000507308 */ /* 0x000e620000002400 */
[----:B------:R-:W-:-:S02]  /*3710*/  FMUL.FTZ R77, R77, c[0x0][0x320] ;  /* 0x0000c8004d4d7a20 */ /* 0x000fc40000410000 */
[----:B------:R-:W-:Y:S02]  /*3720*/  FMUL.FTZ R78, R78, c[0x0][0x320] ;  /* 0x0000c8004e4e7a20 */ /* 0x000fe40000410000 */
[----:B------:R-:W-:Y:S01]  /*3730*/  FMUL.FTZ R79, R79, c[0x0][0x320] ;  /* 0x0000c8004f4f7a20 */ /* 0x000fe20000410000 */
[C---:B------:R-:W-:Y:S01]  /*3740*/  HMMA.16816.F32.BF16 R68, R72.reuse, R14, R68 ;  /* 0x0000000e4844723c */ /* 0x040fe20000041844 */
[----:B------:R-:W5:Y:S01]  /*3750*/  LDSM.16.M88.4 R12, [R248+0xb000] ;  /* 0x00b00000f80c783b */ /* 0x000f620000000200 */
[----:B------:R-:W2:Y:S06]  /*3760*/  MUFU.TANH R59, R59 ;  /* 0x0000003b003b7308 */ /* 0x000eac0000002400 */
[----:B------:R-:W-:Y:S02]  /*3770*/  HMMA.16816.F32.BF16 R48, R72, R64, R48 ;  /* 0x000000404830723c */ /* 0x000fe40000041830 */
[----:B------:R-:W2:Y:S06]  /*3780*/  MUFU.TANH R81, R81 ;  /* 0x0000005100517308 */ /* 0x000eac0000002400 */
[----:B-1----:R-:W-:Y:S02]  /*3790*/  HMMA.16816.F32.BF16 R112, R16, R44, R112 ;  /* 0x0000002c1070723c */ /* 0x002fe40000041870 */
[----:B------:R-:W1:Y:S06]  /*37a0*/  MUFU.TANH R76, R76 ;  /* 0x0000004c004c7308 */ /* 0x000e6c0000002400 */
[----:B---3--:R-:W-:Y:S02]  /*37b0*/  HMMA.16816.F32.BF16 R108, R72, R24, R108 ;  /* 0x00000018486c723c */ /* 0x008fe4000004186c */
[----:B------:R-:W3:Y:S06]  /*37c0*/  MUFU.TANH R77, R77 ;  /* 0x0000004d004d7308 */ /* 0x000eec0000002400 */
[----:B------:R-:W-:Y:S01]  /*37d0*/  HMMA.16816.F32.BF16 R52, R16, R46, R52 ;  /* 0x0000002e1034723c */ /* 0x000fe20000041834 */
[----:B------:R-:W-:Y:S01]  /*37e0*/  LDSM.16.M88.4 R44, [R234+0xb000] ;  /* 0x00b00000ea2c783b */ /* 0x000fe20000000200 */
[----:B------:R-:W1:Y:S06]  /*37f0*/  MUFU.TANH R78, R78 ;  /* 0x0000004e004e7308 */ /* 0x000e6c0000002400 */
[----:B------:R-:W-:Y:S01]  /*3800*/  HMMA.16816.F32.BF16 R60, R72, R26, R60 ;  /* 0x0000001a483c723c */ /* 0x000fe2000004183c */
[----:B------:R-:W1:Y:S01]  /*3810*/  LDSM.16.M88.4 R24, [R248+0xb800] ;  /* 0x00b80000f818783b */ /* 0x000e620000000200 */
[----:B------:R-:W1:Y:S06]  /*3820*/  MUFU.TANH R79, R79 ;  /* 0x0000004f004f7308 */ /* 0x000e6c0000002400 */
[C---:B--2---:R-:W-:Y:S08]  /*3830*/  HMMA.16816.F32.BF16 R92, R16.reuse, R10, R92 ;  /* 0x0000000a105c723c */ /* 0x044ff0000004185c */
[----:B------:R-:W-:Y:S01]  /*3840*/  HMMA.16816.F32.BF16 R40, R16, R8, R40 ;  /* 0x000000081028723c */ /* 0x000fe20000041828 */
[----:B------:R-:W-:Y:S07]  /*3850*/  LDSM.16.M88.4 R8, [R234+0xb800] ;  /* 0x00b80000ea08783b */ /* 0x000fee0000000200 */
[----:B------:R-:W-:Y:S08]  /*3860*/  HMMA.16816.F32.BF16 R48, R104, R96, R48 ;  /* 0x000000606830723c */ /* 0x000ff00000041830 */
[C---:B-----5:R-:W-:Y:S08]  /*3870*/  HMMA.16816.F32.BF16 R112, R20.reuse, R12, R112 ;  /* 0x0000000c1470723c */ /* 0x060ff00000041870 */
[----:B------:R-:W-:Y:S01]  /*3880*/  HMMA.16816.F32.BF16 R52, R20, R14, R52 ;  /* 0x0000000e1434723c */ /* 0x000fe20000041834 */
[----:B------:R-:W2:Y:S07]  /*3890*/  LDSM.16.M88.4 R12, [R244+0x17900] ;  /* 0x01790000f40c783b */ /* 0x000eae0000000200 */
[----:B------:R-:W-:Y:S01]  /*38a0*/  HMMA.16816.F32.BF16 R88, R104, R36, R88 ;  /* 0x000000246858723c */ /* 0x000fe20000041858 */
[----:B------:R-:W-:-:S02]  /*38b0*/  FMUL.FTZ R49, R49, c[0x0][0x320] ;  /* 0x0000c80031317a20 */ /* 0x000fc40000410000 */
[----:B------:R-:W-:Y:S02]  /*38c0*/  FMUL.FTZ R50, R50, c[0x0][0x320] ;  /* 0x0000c80032327a20 */ /* 0x000fe40000410000 */
[----:B------:R-:W-:Y:S01]  /*38d0*/  FMUL.FTZ R51, R51, c[0x0][0x320] ;  /* 0x0000c80033337a20 */ /* 0x000fe20000410000 */
[----:B------:R-:W2:Y:S01]  /*38e0*/  MUFU.TANH R64, R49 ;  /* 0x0000003100407308 */ /* 0x000ea20000002400 */
[----:B------:R-:W-:Y:S01]  /*38f0*/  FMUL.FTZ R0, R48, c[0x0][0x320] ;  /* 0x0000c80030007a20 */ /* 0x000fe20000410000 */
[----:B------:R-:W-:Y:S01]  /*3900*/  HMMA.16816.F32.BF16 R68, R104, R38, R68 ;  /* 0x000000266844723c */ /* 0x000fe20000041844 */
[----:B------:R-:W5:Y:S05]  /*3910*/  LDSM.16.M88.4 R36, [R244+0x17100] ;  /* 0x01710000f424783b */ /* 0x000f6a0000000200 */
[----:B------:R-:W2:Y:S02]  /*3920*/  MUFU.TANH R65, R50 ;  /* 0x0000003200417308 */ /* 0x000ea40000002400 */
[C---:B-1----:R-:W-:Y:S06]  /*3930*/  HMMA.16816.F32.BF16 R92, R20.reuse, R26, R92 ;  /* 0x0000001a145c723c */ /* 0x042fec000004185c */
[----:B------:R-:W1:Y:S02]  /*3940*/  MUFU.TANH R0, R0 ;  /* 0x0000000000007308 */ /* 0x000e640000002400 */
[----:B------:R-:W-:Y:S01]  /*3950*/  HMMA.16816.F32.BF16 R40, R20, R24, R40 ;  /* 0x000000181428723c */ /* 0x000fe20000041828 */
[----:B------:R-:W-:-:S02]  /*3960*/  FMUL.FTZ R82, R88, c[0x0][0x320] ;  /* 0x0000c80058527a20 */ /* 0x000fc40000410000 */
[----:B------:R-:W-:Y:S02]  /*3970*/  FMUL.FTZ R83, R89, c[0x0][0x320] ;  /* 0x0000c80059537a20 */ /* 0x000fe40000410000 */
[----:B------:R-:W-:Y:S02]  /*3980*/  FMUL.FTZ R91, R91, c[0x0][0x320] ;  /* 0x0000c8005b5b7a20 */ /* 0x000fe40000410000 */
[----:B------:R-:W1:Y:S01]  /*3990*/  MUFU.TANH R82, R82 ;  /* 0x0000005200527308 */ /* 0x000e620000002400 */
[----:B------:R-:W-:Y:S01]  /*39a0*/  HMMA.16816.F32.BF16 R84, R72, R66, R84 ;  /* 0x000000424854723c */ /* 0x000fe20000041854 */
[----:B------:R-:W-:Y:S02]  /*39b0*/  FMUL.FTZ R68, R68, c[0x0][0x320] ;  /* 0x0000c80044447a20 */ /* 0x000fe40000410000 */
[----:B------:R-:W-:Y:S02]  /*39c0*/  FMUL.FTZ R69, R69, c[0x0][0x320] ;  /* 0x0000c80045457a20 */ /* 0x000fe40000410000 */
[----:B------:R-:W-:-:S02]  /*39d0*/  FMUL.FTZ R70, R70, c[0x0][0x320] ;  /* 0x0000c80046467a20 */ /* 0x000fc40000410000 */
[----:B------:R1:W1:Y:S01]  /*39e0*/  MUFU.TANH R66, R51 ;  /* 0x0000003300427308 */ /* 0x0002620000002400 */
[----:B--2---:R-:W-:Y:S01]  /*39f0*/  HMMA.16816.F32.BF16 R92, R72, R14, R92 ;  /* 0x0000000e485c723c */ /* 0x004fe2000004185c */
[----:B------:R-:W-:-:S06]  /*3a00*/  FMUL.FTZ R71, R71, c[0x0][0x320] ;  /* 0x0000c80047477a20 */ /* 0x000fcc0000410000 */
[----:B------:R-:W2:Y:S01]  /*3a10*/  MUFU.TANH R83, R83 ;  /* 0x0000005300537308 */ /* 0x000ea20000002400 */
[C---:B------:R-:W-:Y:S01]  /*3a20*/  HMMA.16816.F32.BF16 R40, R72.reuse, R12, R40 ;  /* 0x0000000c4828723c */ /* 0x040fe20000041828 */
[----:B-1----:R-:W1:Y:S07]  /*3a30*/  LDSM.16.M88.4 R48, [R234+0xa800] ;  /* 0x00a80000ea30783b */ /* 0x002e6e0000000200 */
[----:B-----5:R-:W-:Y:S01]  /*3a40*/  HMMA.16816.F32.BF16 R112, R72, R36, R112 ;  /* 0x000000244870723c */ /* 0x020fe20000041870 */
[----:B------:R1:W1:Y:S01]  /*3a50*/  MUFU.TANH R211, R91 ;  /* 0x0000005b00d37308 */ /* 0x0002620000002400 */
[----:B------:R-:W-:-:S06]  /*3a60*/  DEPBAR.LE SB0, 0x0 ;  /* 0x000080000000791a */ /* 0x000fcc0000000000 */
[----:B------:R-:W-:Y:S01]  /*3a70*/  HMMA.16816.F32.BF16 R52, R72, R38, R52 ;  /* 0x000000264834723c */ /* 0x000fe20000041834 */
[----:B------:R1:W1:Y:S07]  /*3a80*/  MUFU.TANH R213, R68 ;  /* 0x0000004400d57308 */ /* 0x00026e0000002400 */
[C---:B------:R-:W-:Y:S01]  /*3a90*/  HMMA.16816.F32.BF16 R84, R104.reuse, R98, R84 ;  /* 0x000000626854723c */ /* 0x040fe20000041854 */
[----:B------:R1:W1:Y:S07]  /*3aa0*/  MUFU.TANH R212, R69 ;  /* 0x0000004500d47308 */ /* 0x00026e0000002400 */
[C---:B------:R-:W-:Y:S01]  /*3ab0*/  HMMA.16816.F32.BF16 R92, R104.reuse, R10, R92 ;  /* 0x0000000a685c723c */ /* 0x040fe2000004185c */
[----:B------:R2:W2:Y:S07]  /*3ac0*/  MUFU.TANH R210, R70 ;  /* 0x0000004600d27308 */ /* 0x0004ae0000002400 */
[C---:B------:R-:W-:Y:S01]  /*3ad0*/  HMMA.16816.F32.BF16 R112, R104.reuse, R44, R112 ;  /* 0x0000002c6870723c */ /* 0x040fe20000041870 */
[----:B------:R2:W2:Y:S07]  /*3ae0*/  MUFU.TANH R209, R71 ;  /* 0x0000004700d17308 */ /* 0x0004ae0000002400 */
[----:B-1----:R-:W-:Y:S01]  /*3af0*/  HMMA.16816.F32.BF16 R108, R104, R48, R108 ;  /* 0x00000030686c723c */ /* 0x002fe2000004186c */
[----:B------:R-:W-:-:S02]  /*3b00*/  FMUL.FTZ R67, R84, c[0x0][0x320] ;  /* 0x0000c80054437a20 */ /* 0x000fc40000410000 */
[----:B------:R-:W-:Y:S02]  /*3b10*/  FMUL.FTZ R56, R85, c[0x0][0x320] ;  /* 0x0000c80055387a20 */ /* 0x000fe40000410000 */
[----:B------:R-:W-:Y:S02]  /*3b20*/  FMUL.FTZ R57, R86, c[0x0][0x320] ;  /* 0x0000c80056397a20 */ /* 0x000fe40000410000 */
[----:B------:R-:W-:Y:S01]  /*3b30*/  FMUL.FTZ R84, R87, c[0x0][0x320] ;  /* 0x0000c80057547a20 */ /* 0x000fe20000410000 */
[----:B------:R-:W-:Y:S01]  /*3b40*/  HMMA.16816.F32.BF16 R60, R104, R50, R60 ;  /* 0x00000032683c723c */ /* 0x000fe2000004183c */
[----:B------:R-:W-:Y:S01]  /*3b50*/  FMUL.FTZ R85, R90, c[0x0][0x320] ;  /* 0x0000c8005a557a20 */ /* 0x000fe20000410000 */
[----:B------:R-:W1:Y:S01]  /*3b60*/  MUFU.TANH R67, R67 ;  /* 0x0000004300437308 */ /* 0x000e620000002400 */
[----:B------:R-:W-:Y:S02]  /*3b70*/  FMUL.FTZ R25, R94, c[0x0][0x320] ;  /* 0x0000c8005e197a20 */ /* 0x000fe40000410000 */
[----:B------:R-:W-:-:S02]  /*3b80*/  FMUL.FTZ R24, R95, c[0x0][0x320] ;  /* 0x0000c8005f187a20 */ /* 0x000fc40000410000 */
[----:B------:R-:W-:Y:S01]  /*3b90*/  FMUL.FTZ R92, R92, c[0x0][0x320] ;  /* 0x0000c8005c5c7a20 */ /* 0x000fe20000410000 */
[C---:B------:R-:W-:Y:S01]  /*3ba0*/  HMMA.16816.F32.BF16 R52, R104.reuse, R46, R52 ;  /* 0x0000002e6834723c */ /* 0x040fe20000041834 */
[----:B------:R-:W-:Y:S01]  /*3bb0*/  FMUL.FTZ R112, R112, c[0x0][0x320] ;  /* 0x0000c80070707a20 */ /* 0x000fe20000410000 */
[----:B------:R-:W1:Y:S01]  /*3bc0*/  MUFU.TANH R56, R56 ;  /* 0x0000003800387308 */ /* 0x000e620000002400 */
[----:B------:R-:W-:Y:S02]  /*3bd0*/  FMUL.FTZ R113, R113, c[0x0][0x320] ;  /* 0x0000c80071717a20 */ /* 0x000fe40000410000 */
[----:B------:R-:W-:Y:S02]  /*3be0*/  FMUL.FTZ R114, R114, c[0x0][0x320] ;  /* 0x0000c80072727a20 */ /* 0x000fe40000410000 */
[----:B------:R-:W-:Y:S01]  /*3bf0*/  FMUL.FTZ R115, R115, c[0x0][0x320] ;  /* 0x0000c80073737a20 */ /* 0x000fe20000410000 */
[----:B------:R-:W-:Y:S01]  /*3c00*/  HMMA.16816.F32.BF16 R40, R104, R8, R40 ;  /* 0x000000086828723c */ /* 0x000fe20000041828 */
[----:B------:R-:W-:Y:S01]  /*3c10*/  FMUL.FTZ R108, R108, c[0x0][0x320] ;  /* 0x0000c8006c6c7a20 */ /* 0x000fe20000410000 */
[----:B------:R-:W1:Y:S01]  /*3c20*/  MUFU.TANH R57, R57 ;  /* 0x0000003900397308 */ /* 0x000e620000002400 */
[----:B------:R-:W-:-:S02]  /*3c30*/  FMUL.FTZ R109, R109, c[0x0][0x320] ;  /* 0x0000c8006d6d7a20 */ /* 0x000fc40000410000 */
[----:B------:R-:W-:Y:S02]  /*3c40*/  FMUL.FTZ R110, R110, c[0x0][0x320] ;  /* 0x0000c8006e6e7a20 */ /* 0x000fe40000410000 */
[----:B------:R-:W-:Y:S02]  /*3c50*/  FMUL.FTZ R111, R111, c[0x0][0x320] ;  /* 0x0000c8006f6f7a20 */ /* 0x000fe40000410000 */
[----:B------:R-:W-:Y:S01]  /*3c60*/  FMUL.FTZ R60, R60, c[0x0][0x320] ;  /* 0x0000c8003c3c7a20 */ /* 0x000fe20000410000 */
[----:B------:R-:W1:Y:S01]  /*3c70*/  MUFU.TANH R84, R84 ;  /* 0x0000005400547308 */ /* 0x000e620000002400 */
[----:B------:R-:W-:Y:S02]  /*3c80*/  FMUL.FTZ R61, R61, c[0x0][0x320] ;  /* 0x0000c8003d3d7a20 */ /* 0x000fe40000410000 */
[----:B------:R-:W-:Y:S02]  /*3c90*/  FMUL.FTZ R62, R62, c[0x0][0x320] ;  /* 0x0000c8003e3e7a20 */ /* 0x000fe40000410000 */
[----:B------:R-:W-:-:S02]  /*3ca0*/  FMUL.FTZ R63, R63, c[0x0][0x320] ;  /* 0x0000c8003f3f7a20 */ /* 0x000fc40000410000 */
[----:B------:R-:W-:Y:S01]  /*3cb0*/  FMUL.FTZ R52, R52, c[0x0][0x320] ;  /* 0x0000c80034347a20 */ /* 0x000fe20000410000 */
[----:B------:R-:W1:Y:S01]  /*3cc0*/  MUFU.TANH R85, R85 ;  /* 0x0000005500557308 */ /* 0x000e620000002400 */
[----:B------:R-:W-:Y:S02]  /*3cd0*/  FMUL.FTZ R53, R53, c[0x0][0x320] ;  /* 0x0000c80035357a20 */ /* 0x000fe40000410000 */
[----:B------:R-:W-:Y:S02]  /*3ce0*/  FMUL.FTZ R54, R54, c[0x0][0x320] ;  /* 0x0000c80036367a20 */ /* 0x000fe40000410000 */
[----:B------:R-:W-:Y:S02]  /*3cf0*/  FMUL.FTZ R55, R55, c[0x0][0x320] ;  /* 0x0000c80037377a20 */ /* 0x000fe40000410000 */
[----:B------:R-:W-:Y:S01]  /*3d00*/  FMUL.FTZ R40, R40, c[0x0][0x320] ;  /* 0x0000c80028287a20 */ /* 0x000fe20000410000 */
[----:B------:R1:W1:Y:S01]  /*3d10*/  MUFU.TANH R198, R108 ;  /* 0x0000006c00c67308 */ /* 0x0002620000002400 */
[----:B------:R-:W-:-:S02]  /*3d20*/  FMUL.FTZ R41, R41, c[0x0][0x320] ;  /* 0x0000c80029297a20 */ /* 0x000fc40000410000 */
[----:B------:R-:W-:Y:S02]  /*3d30*/  FMUL.FTZ R42, R42, c[0x0][0x320] ;  /* 0x0000c8002a2a7a20 */ /* 0x000fe40000410000 */
[----:B------:R-:W-:Y:S02]  /*3d40*/  FMUL.FTZ R43, R43, c[0x0][0x320] ;  /* 0x0000c8002b2b7a20 */ /* 0x000fe40000410000 */
[----:B------:R-:W-:Y:S01]  /*3d50*/  FMUL.FTZ R93, R93, c[0x0][0x320] ;  /* 0x0000c8005d5d7a20 */ /* 0x000fe20000410000 */
        /* <DEDUP_REMOVED lines=22> */
[----:B------:R-:W1:Y:S01]  /*3ec0*/  MUFU.TANH R24, R24 ;  /* 0x0000001800187308 */ /* 0x000e620000002400 */
[----:B------:R-:W-:Y:S06]  /*3ed0*/  BAR.SYNC.DEFER_BLOCKING 0x0 ;  /* 0x0000000000007b1d */ /* 0x000fec0000010000 */
[----:B------:R-:W-:Y:S05]  /*3ee0*/  @!P0 BRA `(.L_x_1542) ;  /* 0x0000060000008947 */ /* 0x000fea0003800000 */
[----:B--234-:R-:W-:Y:S01]  /*3ef0*/  IMAD.U32 R7, RZ, RZ, UR6 ;  /* 0x00000006ff077e24 */ /* 0x01cfe2000f8e00ff */
[----:B------:R-:W-:Y:S01]  /*3f00*/  ISETP.NE.AND P6, PT, R252, 0x1, PT ;  /* 0x00000001fc00780c */ /* 0x000fe20003fc5270 */
[----:B------:R-:W-:-:S03]  /*3f10*/  IMAD.MOV.U32 R12, RZ, RZ, RZ ;  /* 0x000000ffff0c7224 */ /* 0x000fc600078e00ff */
[----:B------:R-:W-:-:S04]  /*3f20*/  IADD3 R7, R120, UR9, R7 ;  /* 0x0000000978077c10 */ /* 0x000fc8000fffe007 */
[----:B------:R-:W-:-:S05]  /*3f30*/  IADD3 R7, R7, -0x60, RZ ;  /* 0xffffffa007077810 */ /* 0x000fca0007ffe0ff */
[----:B------:R-:W-:-:S04]  /*3f40*/  @P6 IMAD.HI.U32 R9, R7, c[0x0][0x2bc], RZ ;  /* 0x0000af0007096a27 */ /* 0x000fc800078e00ff */
[----:B------:R-:W-:Y:S01]  /*3f50*/  IMAD.MOV.U32 R8, RZ, RZ, R7 ;  /* 0x000000ffff087224 */ /* 0x000fe200078e0007 */
[----:B------:R-:W-:-:S04]  /*3f60*/  @P6 SHF.R.U32.HI R8, RZ, c[0x0][0x2c0], R9 ;  /* 0x0000b000ff086a19 */ /* 0x000fc80000011609 */
[----:B------:R-:W-:-:S04]  /*3f70*/  @!P5 IADD3 R11, P0, R8, UR16, RZ ;  /* 0x00000010080bdc10 */ /* 0x000fc8000ff1e0ff */
[----:B------:R-:W-:Y:S02]  /*3f80*/  @!P5 LEA.HI.X.SX32 R9, R8, UR15, 0x1, P0 ;  /* 0x0000000f0809dc11 */ /* 0x000fe400080f0eff */
[----:B------:R-:W-:-:S04]  /*3f90*/  @!P5 LEA R10, P0, R11, c[0x0][0x2a0], 0x2 ;  /* 0x0000a8000b0ada11 */ /* 0x000fc800078010ff */
[----:B------:R-:W-:-:S05]  /*3fa0*/  @!P5 LEA.HI.X R11, R11, c[0x0][0x2a4], R9, 0x2, P0 ;  /* 0x0000a9000b0bda11 */ /* 0x000fca00000f1409 */
[----:B------:R2:W3:Y:S01]  /*3fb0*/  @!P5 LDG.E R12, [R10.64] ;  /* 0x0000000c0a0cd981 */ /* 0x0004e2000c1e1900 */
[----:B------:R-:W-:Y:S01]  /*3fc0*/  IMAD.MOV R8, RZ, RZ, -R8 ;  /* 0x000000ffff087224 */ /* 0x000fe200078e0a08 */
[----:B------:R-:W-:Y:S01]  /*3fd0*/  SEL R15, RZ, 0x10, P4 ;  /* 0x00000010ff0f7807 */ /* 0x000fe20002000000 */
[C---:B------:R-:W-:Y:S01]  /*3fe0*/  IMAD.SHL.U32 R16, R33.reuse, 0x2, RZ ;  /* 0x0000000221107824 */ /* 0x040fe200078e00ff */
[----:B------:R-:W-:Y:S01]  /*3ff0*/  SHF.L.U64.HI R17, R33, 0x1, R35 ;  /* 0x0000000121117819 */ /* 0x000fe20000010223 */
[----:B------:R-:W-:Y:S01]  /*4000*/  IMAD R13, R8, c[0x0][0x2b8], R7 ;  /* 0x0000ae00080d7a24 */ /* 0x000fe200078e0207 */
[----:B-1----:R-:W-:Y:S02]  /*4010*/  IADD3 R40, -R15, 0x10, RZ ;  /* 0x000000100f287810 */ /* 0x002fe40007ffe1ff */
[----:B------:R-:W-:Y:S01]  /*4020*/  SEL R22, RZ, 0x10, P1 ;  /* 0x00000010ff167807 */ /* 0x000fe20000800000 */
[----:B------:R-:W-:Y:S01]  /*4030*/  IMAD.WIDE.U32 R8, R13, c[0x0][0x1e0], RZ ;  /* 0x000078000d087a25 */ /* 0x000fe200078e00ff */
[----:B------:R-:W-:Y:S01]  /*4040*/  SHF.R.S32.HI R7, RZ, 0x1f, R13 ;  /* 0x0000001fff077819 */ /* 0x000fe2000001140d */
[----:B------:R1:W-:Y:S01]  /*4050*/  STL [R1+0x4], R13 ;  /* 0x0000040d01007387 */ /* 0x0003e20000100800 */
[----:B------:R-:W-:-:S02]  /*4060*/  LOP3.LUT R40, R40, 0xf, RZ, 0xc0, !PT ;  /* 0x0000000f28287812 */ /* 0x000fc400078ec0ff */
[----:B------:R-:W-:Y:S01]  /*4070*/  SHF.L.U64.HI R14, R31, 0x1, R34 ;  /* 0x000000011f0e7819 */ /* 0x000fe20000010222 */
[----:B------:R-:W-:Y:S01]  /*4080*/  IMAD R7, R7, c[0x0][0x1e0], RZ ;  /* 0x0000780007077a24 */ /* 0x000fe200078e02ff */
[----:B------:R-:W-:-:S03]  /*4090*/  IADD3 R26, -R22, 0x10, RZ ;  /* 0x00000010161a7810 */ /* 0x000fc60007ffe1ff */
[----:B------:R-:W-:Y:S01]  /*40a0*/  IMAD R7, R13, c[0x0][0x1e4], R7 ;  /* 0x000079000d077a24 */ /* 0x000fe200078e0207 */
[----:B------:R-:W-:-:S03]  /*40b0*/  LOP3.LUT R26, R26, 0xf, RZ, 0xc0, !PT ;  /* 0x0000000f1a1a7812 */ /* 0x000fc600078ec0ff */
[----:B------:R-:W-:Y:S02]  /*40c0*/  IMAD.IADD R9, R9, 0x1, R7 ;  /* 0x0000000109097824 */ /* 0x000fe400078e0207 */
[C---:B--2---:R-:W-:Y:S01]  /*40d0*/  IMAD.SHL.U32 R10, R29.reuse, 0x2, RZ ;  /* 0x000000021d0a7824 */ /* 0x044fe200078e00ff */
[----:B------:R-:W-:Y:S01]  /*40e0*/  SHF.L.U64.HI R11, R29, 0x1, R32 ;  /* 0x000000011d0b7819 */ /* 0x000fe20000010220 */
[----:B-1----:R-:W-:Y:S01]  /*40f0*/  IMAD.SHL.U32 R13, R31, 0x2, RZ ;  /* 0x000000021f0d7824 */ /* 0x002fe200078e00ff */
[----:B---3--:R-:W-:Y:S01]  /*4100*/  SHF.R.S32.HI R7, RZ, 0x1f, R12 ;  /* 0x0000001fff077819 */ /* 0x008fe2000001140c */
[----:B------:R-:W-:Y:S01]  /*4110*/  IMAD.WIDE.U32 R8, R12, c[0x0][0x1f0], R8 ;  /* 0x00007c000c087a25 */ /* 0x000fe200078e0008 */
[----:B------:R1:W-:Y:S03]  /*4120*/  STL [R1], R12 ;  /* 0x0000000c01007387 */ /* 0x0003e60000100800 */
[----:B------:R-:W-:Y:S01]  /*4130*/  IMAD R7, R7, c[0x0][0x1f0], RZ ;  /* 0x00007c0007077a24 */ /* 0x000fe200078e02ff */
[----:B------:R-:W-:-:S02]  /*4140*/  IADD3 R18, P0, R8, UR20, RZ ;  /* 0x0000001408127c10 */ /* 0x000fc4000ff1e0ff */
[----:B------:R-:W-:Y:S01]  /*4150*/  SHF.L.U64.HI R8, R28, 0x1, R30 ;  /* 0x000000011c087819 */ /* 0x000fe2000001021e */
[----:B------:R-:W-:-:S05]  /*4160*/  IMAD R7, R12, c[0x0][0x1f4], R7 ;  /* 0x00007d000c077a24 */ /* 0x000fca00078e0207 */
[----:B------:R-:W-:Y:S02]  /*4170*/  IADD3.X R7, R9, UR18, R7, P0, !PT ;  /* 0x0000001209077c10 */ /* 0x000fe400087fe407 */
[C---:B------:R-:W-:Y:S02]  /*4180*/  LEA R19, P0, R18.reuse, c[0x0][0x1c8], 0x1 ;  /* 0x0000720012137a11 */ /* 0x040fe400078008ff */
[----:B------:R-:W-:Y:S02]  /*4190*/  SEL R9, RZ, 0x10, P2 ;  /* 0x00000010ff097807 */ /* 0x000fe40001000000 */
[----:B------:R-:W-:Y:S01]  /*41a0*/  LEA.HI.X R18, R18, c[0x0][0x1cc], R7, 0x1, P0 ;  /* 0x0000730012127a11 */ /* 0x000fe200000f0c07 */
[----:B------:R-:W2:Y:S01]  /*41b0*/  SHFL.IDX PT, R27, R19, 0x2, 0x181f ;  /* 0x00581f00131b7f89 */ /* 0x000ea200000e0000 */
[----:B------:R-:W-:Y:S01]  /*41c0*/  IADD3 R36, -R9, 0x10, RZ ;  /* 0x0000001009247810 */ /* 0x000fe20007ffe1ff */
[----:B------:R-:W-:Y:S02]  /*41d0*/  IMAD.SHL.U32 R7, R28, 0x2, RZ ;  /* 0x000000021c077824 */ /* 0x000fe400078e00ff */
[----:B------:R-:W3:Y:S01]  /*41e0*/  SHFL.IDX PT, R20, R18, 0x2, 0x181f ;  /* 0x00581f0012147f89 */ /* 0x000ee200000e0000 */
[----:B------:R-:W-:-:S02]  /*41f0*/  LOP3.LUT R36, R36, 0xf, RZ, 0xc0, !PT ;  /* 0x0000000f24247812 */ /* 0x000fc400078ec0ff */
[----:B-1----:R-:W-:Y:S01]  /*4200*/  SEL R12, RZ, 0x10, P3 ;  /* 0x00000010ff0c7807 */ /* 0x002fe20001800000 */
[----:B------:R-:W-:Y:S03]  /*4210*/  SHFL.IDX PT, R21, R18, RZ, 0x181f ;  /* 0x00181fff12157589 */ /* 0x000fe600000e0000 */
[----:B------:R-:W-:Y:S01]  /*4220*/  IADD3 R38, -R12, 0x10, RZ ;  /* 0x000000100c267810 */ /* 0x000fe20007ffe1ff */
[----:B------:R-:W-:Y:S03]  /*4230*/  SHFL.IDX PT, R18, R18, 0x1, 0x181f ;  /* 0x00381f0012127f89 */ /* 0x000fe600000e0000 */
[----:B------:R-:W-:Y:S02]  /*4240*/  LOP3.LUT R38, R38, 0xf, RZ, 0xc0, !PT ;  /* 0x0000000f26267812 */ /* 0x000fe400078ec0ff */
[----:B--2---:R-:W-:-:S04]  /*4250*/  IADD3 R40, P6, P0, R40, R27, R16 ;  /* 0x0000001b28287210 */ /* 0x004fc800078de010 */
[----:B---3--:R-:W-:Y:S02]  /*4260*/  IADD3.X R41, RZ, R20, R17, P6, P0 ;  /* 0x00000014ff297210 */ /* 0x008fe400037e0411 */
[----:B------:R-:W-:-:S04]  /*4270*/  IADD3 R38, P6, P0, R38, R27, R13 ;  /* 0x0000001b26267210 */ /* 0x000fc800078de00d */
[----:B------:R-:W-:Y:S02]  /*4280*/  IADD3.X R39, RZ, R20, R14, P6, P0 ;  /* 0x00000014ff277210 */ /* 0x000fe400037e040e */
[----:B------:R-:W-:-:S04]  /*4290*/  IADD3 R36, P6, P0, R36, R27, R10 ;  /* 0x0000001b24247210 */ /* 0x000fc800078de00a */
[----:B------:R-:W-:Y:S02]  /*42a0*/  IADD3.X R37, RZ, R20, R11, P6, P0 ;  /* 0x00000014ff257210 */ /* 0x000fe400037e040b */
[----:B------:R-:W-:-:S04]  /*42b0*/  IADD3 R26, P6, P0, R26, R27, R7 ;  /* 0x0000001b1a1a7210 */ /* 0x000fc800078de007 */
[----:B------:R-:W-:Y:S02]  /*42c0*/  IADD3.X R27, RZ, R20, R8, P6, P0 ;  /* 0x00000014ff1b7210 */ /* 0x000fe400037e0408 */
[----:B------:R-:W1:Y:S04]  /*42d0*/  SHFL.IDX PT, R20, R19, RZ, 0x181f ;  /* 0x00181fff13147589 */ /* 0x000e6800000e0000 */
[----:B------:R-:W2:Y:S01]  /*42e0*/  SHFL.IDX PT, R19, R19, 0x1, 0x181f ;  /* 0x00381f0013137f89 */ /* 0x000ea200000e0000 */
[----:B-1----:R-:W-:-:S05]  /*42f0*/  IADD3 R46, P0, R20, R16, RZ ;  /* 0x00000010142e7210 */ /* 0x002fca0007f1e0ff */
[----:B------:R-:W-:Y:S01]  /*4300*/  IMAD.X R47, R21, 0x1, R17, P0 ;  /* 0x00000001152f7824 */ /* 0x000fe200000e0611 */
        /* <DEDUP_REMOVED lines=9> */
[----:B--2---:R-:W-:-:S04]  /*43a0*/  IADD3 R16, P0, R19, R16, RZ ;  /* 0x0000001013107210 */ /* 0x004fc80007f1e0ff */
        /* <DEDUP_REMOVED lines=20> */
.L_x_1542:
[----:B--234-:R-:W-:Y:S01]  /*44f0*/  LOP3.LUT R7, R6, 0xffffffe0, RZ, 0xc0, !PT ;  /* 0xffffffe006077812 */ /* 0x01cfe200078ec0ff */
[----:B------:R-:W-:Y:S01]  /*4500*/  IMAD.SHL.U32 R247, R5, 0x2, RZ ;  /* 0x0000000205f77824 */ /* 0x000fe200078e00ff */
[----:B------:R-:W-:Y:S01]  /*4510*/  UIADD3 UR6, UR7, -0x2, URZ ;  /* 0xfffffffe07067890 */ /* 0x000fe2000fffe03f */
[----:B------:R-:W0:Y:S02]  /*4520*/  LDGDEPBAR ;  /* 0x00000000000079af */ /* 0x000e240000000000 */
[----:B------:R-:W-:Y:S01]  /*4530*/  IMAD.IADD R7, R2, 0x1, -R7 ;  /* 0x0000000102077824 */ /* 0x000fe200078e0a07 */
[----:B------:R-:W-:Y:S01]  /*4540*/  UISETP.GE.AND UP0, UPT, UR6, UR8, UPT ;  /* 0x000000080600728c */ /* 0x000fe2000bf06270 */
[----:B------:R-:W-:Y:S01]  /*4550*/  IMAD.U32 R2, RZ, RZ, UR10 ;  /* 0x0000000aff027e24 */ /* 0x000fe2000f8e00ff */
[----:B------:R-:W-:Y:S01]  /*4560*/  LDSM.16.MT88.4 R172, [R247+0x100] ;  /* 0x00010000f7ac783b */ /* 0x000fe20000004200 */
[----:B------:R-:W-:Y:S01]  /*4570*/  IMAD R242, R4, 0x2, R247 ;  /* 0x0000000204f27824 */ /* 0x000fe200078e02f7 */
[----:B------:R-:W-:Y:S01]  /*4580*/  SHF.R.S32.HI R6, RZ, 0x1f, R7 ;  /* 0x0000001fff067819 */ /* 0x000fe20000011407 */
[C---:B------:R-:W-:Y:S01]  /*4590*/  IMAD R241, R3.reuse, 0x2, R247 ;  /* 0x0000000203f17824 */ /* 0x040fe200078e02f7 */
[----:B------:R-:W-:Y:S01]  /*45a0*/  LDSM.16.MT88.4 R12, [R247+0x900] ;  /* 0x00090000f70c783b */ /* 0x000fe20000004200 */
[----:B------:R-:W-:Y:S01]  /*45b0*/  IMAD R240, R3, 0x2, R242 ;  /* 0x0000000203f07824 */ /* 0x000fe200078e02f2 */
[----:B------:R-:W-:-:S02]  /*45c0*/  LEA.HI R6, R6, R7, RZ, 0x2 ;  /* 0x0000000706067211 */ /* 0x000fc400078f10ff */
[----:B------:R-:W-:Y:S02]  /*45d0*/  LDSM.16.MT88.4 R164, [R242+0x100] ;  /* 0x00010000f2a4783b */ /* 0x000fe40000004200 */
[----:B------:R-:W-:Y:S02]  /*45e0*/  LOP3.LUT R6, R6, 0x7ffffffc, RZ, 0xc0, !PT ;  /* 0x7ffffffc06067812 */ /* 0x000fe400078ec0ff */
[----:B------:R-:W-:Y:S03]  /*45f0*/  LDSM.16.MT88.4 R132, [R242+0x3100] ;  /* 0x00310000f284783b */ /* 0x000fe60000004200 */
[----:B------:R-:W-:Y:S01]  /*4600*/  IMAD.IADD R6, R7, 0x1, -R6 ;  /* 0x0000000107067824 */ /* 0x000fe200078e0a06 */
[----:B------:R-:W-:Y:S03]  /*4610*/  LDSM.16.MT88.4 R148, [R240+0x100] ;  /* 0x00010000f094783b */ /* 0x000fe60000004200 */
[----:B------:R-:W-:Y:S01]  /*4620*/  IMAD R2, R6, -0x2, R2 ;  /* 0xfffffffe06027824 */ /* 0x000fe200078e0202 */
[----:B------:R-:W-:Y:S04]  /*4630*/  LDSM.16.MT88.4 R140, [R247+0x3100] ;  /* 0x00310000f78c783b */ /* 0x000fe80000004200 */
[----:B------:R-:W-:Y:S01]  /*4640*/  ISETP.GT.AND P0, PT, R2, RZ, PT ;  /* 0x000000ff0200720c */ /* 0x000fe20003f04270 */
[----:B------:R-:W-:Y:S03]  /*4650*/  LDSM.16.MT88.4 R88, [R241+0x6100] ;  /* 0x00610000f158783b */ /* 0x000fe60000004200 */
[----:B------:R-:W-:Y:S01]  /*4660*/  FSEL R65, R65, -INF , P0 ;  /* 0xff80000041417808 */ /* 0x000fe20000000000 */
[----:B------:R-:W-:Y:S01]  /*4670*/  LDSM.16.MT88.4 R156, [R241+0x100] ;  /* 0x00010000f19c783b */ /* 0x000fe20000004200 */
[----:B------:R-:W-:-:S02]  /*4680*/  FSEL R0, R0, -INF , P0 ;  /* 0xff80000000007808 */ /* 0x000fc40000000000 */
[----:B------:R-:W-:Y:S01]  /*4690*/  ISETP.GT.AND P0, PT, R2, 0x1, PT ;  /* 0x000000010200780c */ /* 0x000fe20003f04270 */
[----:B-1----:R-:W-:Y:S03]  /*46a0*/  LDSM.16.MT88.4 R20, [R240+0x900] ;  /* 0x00090000f014783b */ /* 0x002fe60000004200 */
[----:B------:R-:W-:Y:S01]  /*46b0*/  FSEL R66, R66, -INF , P0 ;  /* 0xff80000042427808 */ /* 0x000fe20000000000 */
[----:B------:R-:W-:Y:S01]  /*46c0*/  LDSM.16.MT88.4 R16, [R247+0x3900] ;  /* 0x00390000f710783b */ /* 0x000fe20000004200 */
[----:B------:R-:W-:Y:S02]  /*46d0*/  FSEL R64, R64, -INF , P0 ;  /* 0xff80000040407808 */ /* 0x000fe40000000000 */
[----:B------:R-:W-:Y:S01]  /*46e0*/  ISETP.GT.AND P0, PT, R2, 0x8, PT ;  /* 0x000000080200780c */ /* 0x000fe20003f04270 */
[----:B------:R-:W-:Y:S01]  /*46f0*/  LDSM.16.MT88.4 R68, [R240+0x3900] ;  /* 0x00390000f044783b */ /* 0x000fe20000004200 */
[----:B------:R-:W-:-:S02]  /*4700*/  FMNMX.FTZ R6, R0, R64, !PT ;  /* 0x0000004000067209 */ /* 0x000fc40007810000 */
[----:B------:R-:W-:Y:S01]  /*4710*/  FSEL R57, R57, -INF , P0 ;  /* 0xff80000039397808 */ /* 0x000fe20000000000 */
[----:B------:R-:W-:Y:S01]  /*4720*/  LDSM.16.MT88.4 R36, [R241+0x900] ;  /* 0x00090000f124783b */ /* 0x000fe20000004200 */
[----:B------:R-:W-:Y:S02]  /*4730*/  FSEL R67, R67, -INF , P0 ;  /* 0xff80000043437808 */ /* 0x000fe40000000000 */
[----:B------:R-:W-:Y:S01]  /*4740*/  ISETP.GT.AND P0, PT, R2, 0x9, PT ;  /* 0x000000090200780c */ /* 0x000fe20003f04270 */
[----:B------:R-:W-:Y:S01]  /*4750*/  LDSM.16.MT88.4 R72, [R247+0x6100] ;  /* 0x00610000f748783b */ /* 0x000fe20000004200 */
[----:B------:R-:W-:Y:S02]  /*4760*/  FMNMX.FTZ R6, R67, R6, !PT ;  /* 0x0000000643067209 */ /* 0x000fe40007810000 */
[----:B------:R-:W-:Y:S01]  /*4770*/  FSEL R84, R84, -INF , P0 ;  /* 0xff80000054547808 */ /* 0x000fe20000000000 */
[----:B------:R-:W-:Y:S01]  /*4780*/  LDSM.16.MT88.4 R96, [R240+0x6100] ;  /* 0x00610000f060783b */ /* 0x000fe20000004200 */
[----:B------:R-:W-:-:S02]  /*4790*/  FSEL R56, R56, -INF , P0 ;  /* 0xff80000038387808 */ /* 0x000fc40000000000 */
[----:B------:R-:W-:Y:S01]  /*47a0*/  ISETP.GT.AND P0, PT, R2, 0x10, PT ;  /* 0x000000100200780c */ /* 0x000fe20003f04270 */
[----:B------:R-:W-:Y:S01]  /*47b0*/  LDSM.16.MT88.4 R120, [R241+0x9100] ;  /* 0x00910000f178783b */ /* 0x000fe20000004200 */
[----:B------:R-:W-:Y:S02]  /*47c0*/  FMNMX.FTZ R6, R56, R6, !PT ;  /* 0x0000000638067209 */ /* 0x000fe40007810000 */
[----:B------:R-:W-:Y:S01]  /*47d0*/  FSEL R59, R59, -INF , P0 ;  /* 0xff8000003b3b7808 */ /* 0x000fe20000000000 */
[----:B------:R-:W-:Y:S01]  /*47e0*/  LDSM.16.MT88.4 R104, [R247+0x9100] ;  /* 0x00910000f768783b */ /* 0x000fe20000004200 */
        /* <DEDUP_REMOVED lines=48> */
[----:B------:R-:W-:Y:S02]  /*4af0*/  FMNMX.FTZ R6, R196, R6, !PT ;  /* 0x00000006c4067209 */ /* 0x000fe40007810000 */
[----:B------:R-:W-:Y:S02]  /*4b00*/  FSEL R208, R208, -INF , P0 ;  /* 0xff800000d0d07808 */ /* 0x000fe40000000000 */
[----:B------:R-:W-:Y:S02]  /*4b10*/  FSEL R207, R207, -INF , P0 ;  /* 0xff800000cfcf7808 */ /* 0x000fe40000000000 */
[----:B------:R-:W-:-:S02]  /*4b20*/  ISETP.GT.AND P0, PT, R2, 0x41, PT ;  /* 0x000000410200780c */ /* 0x000fc40003f04270 */
[----:B------:R-:W-:Y:S02]  /*4b30*/  FMNMX.FTZ R7, R59, R7, !PT ;  /* 0x000000073b077209 */ /* 0x000fe40007810000 */
[----:B------:R-:W-:Y:S02]  /*4b40*/  FMNMX.FTZ R6, R195, R6, !PT ;  /* 0x00000006c3067209 */ /* 0x000fe40007810000 */
[----:B------:R-:W-:Y:S02]  /*4b50*/  FSEL R206, R206, -INF , P0 ;  /* 0xff800000cece7808 */ /* 0x000fe40000000000 */
[----:B------:R-:W-:Y:S02]  /*4b60*/  FSEL R205, R205, -INF , P0 ;  /* 0xff800000cdcd7808 */ /* 0x000fe40000000000 */
[----:B------:R-:W-:Y:S02]  /*4b70*/  ISETP.GT.AND P0, PT, R2, 0x48, PT ;  /* 0x000000480200780c */ /* 0x000fe40003f04270 */
[----:B------:R-:W-:-:S02]  /*4b80*/  FMNMX.FTZ R7, R81, R7, !PT ;  /* 0x0000000751077209 */ /* 0x000fc40007810000 */
[----:B------:R-:W-:Y:S02]  /*4b90*/  FMNMX.FTZ R6, R193, R6, !PT ;  /* 0x00000006c1067209 */ /* 0x000fe40007810000 */
[----:B------:R-:W-:Y:S02]  /*4ba0*/  FSEL R204, R204, -INF , P0 ;  /* 0xff800000cccc7808 */ /* 0x000fe40000000000 */
[----:B------:R-:W-:Y:S02]  /*4bb0*/  FSEL R203, R203, -INF , P0 ;  /* 0xff800000cbcb7808 */ /* 0x000fe40000000000 */
[----:B------:R-:W-:Y:S02]  /*4bc0*/  ISETP.GT.AND P0, PT, R2, 0x49, PT ;  /* 0x000000490200780c */ /* 0x000fe40003f04270 */
[----:B------:R-:W-:Y:S02]  /*4bd0*/  FMNMX.FTZ R7, R78, R7, !PT ;  /* 0x000000074e077209 */ /* 0x000fe40007810000 */
[----:B------:R-:W-:-:S02]  /*4be0*/  FMNMX.FTZ R6, R207, R6, !PT ;  /* 0x00000006cf067209 */ /* 0x000fc40007810000 */
[----:B------:R-:W-:Y:S02]  /*4bf0*/  FSEL R201, R201, -INF , P0 ;  /* 0xff800000c9c97808 */ /* 0x000fe40000000000 */
[----:B------:R-:W-:Y:S02]  /*4c00*/  FSEL R202, R202, -INF , P0 ;  /* 0xff800000caca7808 */ /* 0x000fe40000000000 */
[----:B------:R-:W-:Y:S02]  /*4c10*/  FMNMX.FTZ R7, R79, R7, !PT ;  /* 0x000000074f077209 */ /* 0x000fe40007810000 */
[----:B------:R-:W-:Y:S02]  /*4c20*/  FMNMX.FTZ R6, R205, R6, !PT ;  /* 0x00000006cd067209 */ /* 0x000fe40007810000 */
        /* <DEDUP_REMOVED lines=10> */
[----:B------:R-:W-:Y:S02]  /*4cd0*/  ISETP.GT.AND P0, PT, R2, 0x58, PT ;  /* 0x000000580200780c */ /* 0x000fe40003f04270 */
[----:B------:R-:W-:Y:S02]  /*4ce0*/  FMNMX.FTZ R7, R210, R7, !PT ;  /* 0x00000007d2077209 */ /* 0x000fe40007810000 */
[----:B------:R-:W-:Y:S02]  /*4cf0*/  FMNMX.FTZ R6, R191, R6, !PT ;  /* 0x00000006bf067209 */ /* 0x000fe40007810000 */
[----:B------:R-:W-:-:S02]  /*4d00*/  FSEL R25, R25, -INF , P0 ;  /* 0xff80000019197808 */ /* 0x000fc40000000000 */
[----:B------:R-:W-:Y:S02]  /*4d10*/  FSEL R189, R189, -INF , P0 ;  /* 0xff800000bdbd7808 */ /* 0x000fe40000000000 */
[----:B------:R-:W-:Y:S02]  /*4d20*/  ISETP.GT.AND P0, PT, R2, 0x59, PT ;  /* 0x000000590200780c */ /* 0x000fe40003f04270 */
[----:B------:R-:W-:Y:S02]  /*4d30*/  FMNMX.FTZ R7, R209, R7, !PT ;  /* 0x00000007d1077209 */ /* 0x000fe40007810000 */
[----:B------:R-:W-:Y:S02]  /*4d40*/  FMNMX.FTZ R6, R190, R6, !PT ;  /* 0x00000006be067209 */ /* 0x000fe40007810000 */
[----:B------:R-:W-:Y:S02]  /*4d50*/  FSEL R188, R188, -INF , P0 ;  /* 0xff800000bcbc7808 */ /* 0x000fe40000000000 */
[----:B------:R-:W-:-:S02]  /*4d60*/  FMNMX.FTZ R7, R197, R7, !PT ;  /* 0x00000007c5077209 */ /* 0x000fc40007810000 */
[----:B------:R-:W-:Y:S02]  /*4d70*/  FMNMX.FTZ R2, R189, R6, !PT ;  /* 0x00000006bd027209 */ /* 0x000fe40007810000 */
[----:B------:R-:W-:Y:S02]  /*4d80*/  FMNMX.FTZ R6, R194, R7, !PT ;  /* 0x00000007c2067209 */ /* 0x000fe40007810000 */
[----:B------:R-:W-:Y:S02]  /*4d90*/  FMNMX.FTZ R2, R188, R2, !PT ;  /* 0x00000002bc027209 */ /* 0x000fe40007810000 */
[----:B------:R-:W-:Y:S02]  /*4da0*/  FMNMX.FTZ R6, R200, R6, !PT ;  /* 0x00000006c8067209 */ /* 0x000fe40007810000 */
[----:B------:R-:W-:Y:S01]  /*4db0*/  FSEL R24, R24, -INF , P0 ;  /* 0xff80000018187808 */ /* 0x000fe20000000000 */
[----:B------:R-:W1:Y:S01]  /*4dc0*/  SHFL.BFLY PT, R7, R2, 0x2, 0x1f ;  /* 0x0c401f0002077f89 */ /* 0x000e6200000e0000 */
        /* <DEDUP_REMOVED lines=9> */
[----:B------:R-:W-:-:S04]  /*4e60*/  FMNMX.FTZ R6, R25, R6, !PT ;  /* 0x0000000619067209 */ /* 0x000fc80007810000 */
[----:B------:R-:W-:-:S05]  /*4e70*/  FMNMX.FTZ R6, R24, R6, !PT ;  /* 0x0000000618067209 */ /* 0x000fca0007810000 */
[----:B------:R-:W2:Y:S01]  /*4e80*/  SHFL.BFLY PT, R7, R6, 0x2, 0x1f ;  /* 0x0c401f0006077f89 */ /* 0x000ea200000e0000 */
[----:B-1----:R-:W-:-:S03]  /*4e90*/  FMNMX.FTZ R2, R2, R8, !PT ;  /* 0x0000000802027209 */ /* 0x002fc60007810000 */
[----:B------:R-:W-:Y:S01]  /*4ea0*/  LDSM.16.MT88.4 R8, [R242+0x900] ;  /* 0x00090000f208783b */ /* 0x000fe20000004200 */
[C---:B------:R-:W-:Y:S01]  /*4eb0*/  FSETP.NEU.FTZ.AND P0, PT, R2.reuse, -INF , PT ;  /* 0xff8000000200780b */ /* 0x040fe20003f1d000 */
[----:B------:R-:W-:-:S05]  /*4ec0*/  FMUL.FTZ R192, R2, c[0x0][0x2d0] ;  /* 0x0000b40002c07a20 */ /* 0x000fca0000410000 */
[----:B------:R-:W-:Y:S02]  /*4ed0*/  FSEL R192, R192, RZ, P0 ;  /* 0x000000ffc0c07208 */ /* 0x000fe40000000000 */
[----:B--2---:R-:W-:-:S03]  /*4ee0*/  FMNMX.FTZ R6, R6, R7, !PT ;  /* 0x0000000706067209 */ /* 0x004fc60007810000 */
[--C-:B------:R-:W-:Y:S02]  /*4ef0*/  FFMA.FTZ R185, R0, c[0x0][0x2d0], -R192.reuse ;  /* 0x0000b40000b97a23 */ /* 0x100fe400000108c0 */
[----:B------:R-:W1:Y:S01]  /*4f00*/  SHFL.BFLY PT, R0, R6, 0x1, 0x1f ;  /* 0x0c201f0006007f89 */ /* 0x000e6200000e0000 */
[--C-:B------:R-:W-:Y:S02]  /*4f10*/  FFMA.FTZ R27, R64, c[0x0][0x2d0], -R192.reuse ;  /* 0x0000b400401b7a23 */ /* 0x100fe400000108c0 */
[--C-:B------:R-:W-:Y:S01]  /*4f20*/  FFMA.FTZ R182, R67, c[0x0][0x2d0], -R192.reuse ;  /* 0x0000b40043b67a23 */ /* 0x100fe200000108c0 */
[----:B------:R-:W-:Y:S01]  /*4f30*/  MUFU.EX2 R185, R185 ;  /* 0x000000b900b97308 */ /* 0x000fe20000000800 */
[--C-:B------:R-:W-:Y:S02]  /*4f40*/  FFMA.FTZ R51, R56, c[0x0][0x2d0], -R192.reuse ;  /* 0x0000b40038337a23 */ /* 0x100fe400000108c0 */
[--C-:B------:R-:W-:Y:S02]  /*4f50*/  FFMA.FTZ R50, R80, c[0x0][0x2d0], -R192.reuse ;  /* 0x0000b40050327a23 */ /* 0x100fe400000108c0 */
[----:B------:R-:W-:-:S02]  /*4f60*/  FFMA.FTZ R46, R58, c[0x0][0x2d0], -R192 ;  /* 0x0000b4003a2e7a23 */ /* 0x000fc400000108c0 */
[--C-:B------:R-:W-:Y:S01]  /*4f70*/  FFMA.FTZ R45, R76, c[0x0][0x2d0], -R192.reuse ;  /* 0x0000b4004c2d7a23 */ /* 0x100fe200000108c0 */
[----:B------:R-:W2:Y:S01]  /*4f80*/  MUFU.EX2 R27, R27 ;  /* 0x0000001b001b7308 */ /* 0x000ea20000000800 */
[--C-:B------:R-:W-:Y:S02]  /*4f90*/  FFMA.FTZ R41, R77, c[0x0][0x2d0], -R192.reuse ;  /* 0x0000b4004d297a23 */ /* 0x100fe400000108c0 */
[--C-:B------:R-:W-:Y:S02]  /*4fa0*/  FFMA.FTZ R44, R44, c[0x0][0x2d0], -R192.reuse ;  /* 0x0000b4002c2c7a23 */ /* 0x100fe400000108c0 */
[--C-:B------:R-:W-:Y:S02]  /*4fb0*/  FFMA.FTZ R40, R40, c[0x0][0x2d0], -R192.reuse ;  /* 0x0000b40028287a23 */ /* 0x100fe400000108c0 */
[--C-:B------:R-:W-:Y:S01]  /*4fc0*/  FFMA.FTZ R198, R198, c[0x0][0x2d0], -R192.reuse ;  /* 0x0000b400c6c67a23 */ /* 0x100fe200000108c0 */
[----:B------:R-:W-:Y:S01]  /*4fd0*/  MUFU.EX2 R182, R182 ;  /* 0x000000b600b67308 */ /* 0x000fe20000000800 */
[----:B------:R-:W-:-:S02]  /*4fe0*/  FFMA.FTZ R196, R196, c[0x0][0x2d0], -R192 ;  /* 0x0000b400c4c47a23 */ /* 0x000fc400000108c0 */
[--C-:B------:R-:W-:Y:S01]  /*4ff0*/  FFMA.FTZ R195, R195, c[0x0][0x2d0], -R192.reuse ;  /* 0x0000b400c3c37a23 */ /* 0x100fe200000108c0 */
[----:B-1----:R-:W-:Y:S01]  /*5000*/  FMNMX.FTZ R0, R0, R6, !PT ;  /* 0x0000000600007209 */ /* 0x002fe20007810000 */
[--C-:B------:R-:W-:Y:S02]  /*5010*/  FFMA.FTZ R193, R193, c[0x0][0x2d0], -R192.reuse ;  /* 0x0000b400c1c17a23 */ /* 0x100fe400000108c0 */
[--C-:B------:R-:W-:Y:S01]  /*5020*/  FFMA.FTZ R207, R207, c[0x0][0x2d0], -R192.reuse ;  /* 0x0000b400cfcf7a23 */ /* 0x100fe200000108c0 */
[C---:B------:R-:W-:Y:S01]  /*5030*/  FSETP.NEU.FTZ.AND P0, PT, R0.reuse, -INF , PT ;  /* 0xff8000000000780b */ /* 0x040fe20003f1d000 */
[----:B------:R-:W-:Y:S01]  /*5040*/  FMUL.FTZ R26, R0, c[0x0][0x2d0] ;  /* 0x0000b400001a7a20 */ /* 0x000fe20000410000 */
[----:B------:R-:W1:Y:S01]  /*5050*/  MUFU.EX2 R51, R51 ;  /* 0x0000003300337308 */ /* 0x000e620000000800 */
[----:B--2---:R-:W-:Y:S01]  /*5060*/  F2FP.BF16.PACK_AB R128, R27, R185 ;  /* 0x000000b91b80723e */ /* 0x004fe200000010ff */
[--C-:B------:R-:W-:Y:S02]  /*5070*/  FFMA.FTZ R205, R205, c[0x0][0x2d0], -R192.reuse ;  /* 0x0000b400cdcd7a23 */ /* 0x100fe400000108c0 */
[----:B------:R-:W-:Y:S01]  /*5080*/  FSEL R26, R26, RZ, P0 ;  /* 0x000000ff1a1a7208 */ /* 0x000fe20000000000 */
[--C-:B------:R-:W-:Y:S01]  /*5090*/  FFMA.FTZ R203, R203, c[0x0][0x2d0], -R192.reuse ;  /* 0x0000b400cbcb7a23 */ /* 0x100fe200000108c0 */
[----:B------:R-:W-:Y:S01]  /*50a0*/  PLOP3.LUT P0, PT, PT, PT, UP0, 0x80, 0x0 ;  /* 0x000000000000781c */ /* 0x000fe20003f0f008 */
[----:B------:R-:W-:Y:S01]  /*50b0*/  FFMA.FTZ R202, R202, c[0x0][0x2d0], -R192 ;  /* 0x0000b400caca7a23 */ /* 0x000fe200000108c0 */
[----:B------:R-:W-:Y:S01]  /*50c0*/  MUFU.EX2 R50, R50 ;  /* 0x0000003200327308 */ /* 0x000fe20000000800 */
[----:B------:R-:W-:-:S02]  /*50d0*/  FFMA.FTZ R184, R65, c[0x0][0x2d0], -R26 ;  /* 0x0000b40041b87a23 */ /* 0x000fc4000001081a */
[--C-:B------:R-:W-:Y:S02]  /*50e0*/  FFMA.FTZ R183, R66, c[0x0][0x2d0], -R26.reuse ;  /* 0x0000b40042b77a23 */ /* 0x100fe4000001081a */
[--C-:B------:R-:W-:Y:S01]  /*50f0*/  FFMA.FTZ R181, R57, c[0x0][0x2d0], -R26.reuse ;  /* 0x0000b40039b57a23 */ /* 0x100fe2000001081a */
[----:B------:R-:W-:Y:S01]  /*5100*/  LDSM.16.MT88.4 R64, [R240+0x3100] ;  /* 0x00310000f040783b */ /* 0x000fe20000004200 */
[--C-:B------:R-:W-:Y:S01]  /*5110*/  FFMA.FTZ R180, R84, c[0x0][0x2d0], -R26.reuse ;  /* 0x0000b40054b47a23 */ /* 0x100fe2000001081a */
[----:B------:R-:W-:Y:S01]  /*5120*/  MUFU.EX2 R184, R184 ;  /* 0x000000b800b87308 */ /* 0x000fe20000000800 */
[----:B-1----:R-:W-:Y:S01]  /*5130*/  F2FP.BF16.PACK_AB R130, R51, R182 ;  /* 0x000000b63382723e */ /* 0x002fe200000010ff */
[--C-:B------:R-:W-:Y:S02]  /*5140*/  FFMA.FTZ R49, R59, c[0x0][0x2d0], -R26.reuse ;  /* 0x0000b4003b317a23 */ /* 0x100fe4000001081a */
[--C-:B------:R-:W-:Y:S01]  /*5150*/  FFMA.FTZ R48, R81, c[0x0][0x2d0], -R26.reuse ;  /* 0x0000b40051307a23 */ /* 0x100fe2000001081a */
[----:B------:R-:W1:Y:S01]  /*5160*/  LDSM.16.MT88.4 R56, [R241+0x3100] ;  /* 0x00310000f138783b */ /* 0x000e620000004200 */
[----:B------:R-:W-:-:S02]  /*5170*/  FFMA.FTZ R47, R78, c[0x0][0x2d0], -R26 ;  /* 0x0000b4004e2f7a23 */ /* 0x000fc4000001081a */
[----:B------:R-:W2:Y:S01]  /*5180*/  MUFU.EX2 R183, R183 ;  /* 0x000000b700b77308 */ /* 0x000ea20000000800 */
[--C-:B------:R-:W-:Y:S01]  /*5190*/  FFMA.FTZ R43, R79, c[0x0][0x2d0], -R26.reuse ;  /* 0x0000b4004f2b7a23 */ /* 0x100fe2000001081a */
[----:B------:R-:W-:Y:S01]  /*51a0*/  LDSM.16.MT88.4 R80, [R242+0x6100] ;  /* 0x00610000f250783b */ /* 0x000fe20000004200 */
[--C-:B------:R-:W-:Y:S02]  /*51b0*/  FFMA.FTZ R42, R42, c[0x0][0x2d0], -R26.reuse ;  /* 0x0000b4002a2a7a23 */ /* 0x100fe4000001081a */
[--C-:B------:R-:W-:Y:S02]  /*51c0*/  FFMA.FTZ R3, R209, c[0x0][0x2d0], -R26.reuse ;  /* 0x0000b400d1037a23 */ /* 0x100fe4000001081a */
[--C-:B------:R-:W-:Y:S01]  /*51d0*/  FFMA.FTZ R197, R197, c[0x0][0x2d0], -R26.reuse ;  /* 0x0000b400c5c57a23 */ /* 0x100fe2000001081a */
[----:B------:R-:W-:Y:S01]  /*51e0*/  MUFU.EX2 R181, R181 ;  /* 0x000000b500b57308 */ /* 0x000fe20000000800 */
[--C-:B------:R-:W-:Y:S02]  /*51f0*/  FFMA.FTZ R194, R194, c[0x0][0x2d0], -R26.reuse ;  /* 0x0000b400c2c27a23 */ /* 0x100fe4000001081a */
[----:B------:R-:W-:-:S02]  /*5200*/  FFMA.FTZ R200, R200, c[0x0][0x2d0], -R26 ;  /* 0x0000b400c8c87a23 */ /* 0x000fc4000001081a */
[--C-:B------:R-:W-:Y:S02]  /*5210*/  FFMA.FTZ R199, R199, c[0x0][0x2d0], -R26.reuse ;  /* 0x0000b400c7c77a23 */ /* 0x100fe4000001081a */
[--C-:B------:R-:W-:Y:S01]  /*5220*/  FFMA.FTZ R208, R208, c[0x0][0x2d0], -R26.reuse ;  /* 0x0000b400d0d07a23 */ /* 0x100fe2000001081a */
[----:B------:R-:W3:Y:S01]  /*5230*/  MUFU.EX2 R180, R180 ;  /* 0x000000b400b47308 */ /* 0x000ee20000000800 */
[----:B--2---:R-:W-:Y:S01]  /*5240*/  F2FP.BF16.PACK_AB R129, R183, R184 ;  /* 0x000000b8b781723e */ /* 0x004fe200000010ff */
[--C-:B------:R-:W-:Y:S02]  /*5250*/  FFMA.FTZ R206, R206, c[0x0][0x2d0], -R26.reuse ;  /* 0x0000b400cece7a23 */ /* 0x100fe4000001081a */
[--C-:B------:R-:W-:Y:S02]  /*5260*/  FFMA.FTZ R204, R204, c[0x0][0x2d0], -R26.reuse ;  /* 0x0000b400cccc7a23 */ /* 0x100fe4000001081a */
[----:B------:R-:W-:Y:S02]  /*5270*/  FFMA.FTZ R201, R201, c[0x0][0x2d0], -R26 ;  /* 0x0000b400c9c97a23 */ /* 0x000fe4000001081a */
[----:B------:R-:W2:Y:S01]  /*5280*/  MUFU.EX2 R46, R46 ;  /* 0x0000002e002e7308 */ /* 0x000ea20000000800 */
[----:B------:R-:W-:-:S02]  /*5290*/  FFMA.FTZ R191, R191, c[0x0][0x2d0], -R192 ;  /* 0x0000b400bfbf7a23 */ /* 0x000fc400000108c0 */
[--C-:B------:R-:W-:Y:S02]  /*52a0*/  FFMA.FTZ R190, R190, c[0x0][0x2d0], -R192.reuse ;  /* 0x0000b400bebe7a23 */ /* 0x100fe400000108c0 */
[--C-:B------:R-:W-:Y:S02]  /*52b0*/  FFMA.FTZ R189, R189, c[0x0][0x2d0], -R192.reuse ;  /* 0x0000b400bdbd7a23 */ /* 0x100fe400000108c0 */
[----:B------:R-:W-:Y:S01]  /*52c0*/  FFMA.FTZ R188, R188, c[0x0][0x2d0], -R192 ;  /* 0x0000b400bcbc7a23 */ /* 0x000fe200000108c0 */
[----:B---3--:R-:W-:Y:S01]  /*52d0*/  F2FP.BF16.PACK_AB R131, R180, R181 ;  /* 0x000000b5b483723e */ /* 0x008fe200000010ff */
[----:B------:R-:W-:Y:S01]  /*52e0*/  MUFU.EX2 R45, R45 ;  /* 0x0000002d002d7308 */ /* 0x000fe20000000800 */
[--C-:B------:R-:W-:Y:S02]  /*52f0*/  FFMA.FTZ R187, R187, c[0x0][0x2d0], -R26.reuse ;  /* 0x0000b400bbbb7a23 */ /* 0x100fe4000001081a */
[--C-:B------:R-:W-:Y:S02]  /*5300*/  FFMA.FTZ R186, R186, c[0x0][0x2d0], -R26.reuse ;  /* 0x0000b400baba7a23 */ /* 0x100fe4000001081a */
[----:B------:R-:W-:Y:S01]  /*5310*/  FFMA.FTZ R209, R24, c[0x0][0x2d0], -R26 ;  /* 0x0000b40018d17a23 */ /* 0x000fe2000001081a */
[----:B------:R-:W-:Y:S01]  /*5320*/  HMMA.16816.F32.BF16 R176, R128, R172, RZ ;  /* 0x000000ac80b0723c */ /* 0x000fe200000418ff */
[----:B--2---:R-:W-:Y:S01]  /*5330*/  F2FP.BF16.PACK_AB R4, R46, R50 ;  /* 0x000000322e04723e */ /* 0x004fe200000010ff */
[----:B------:R-:W2:Y:S01]  /*5340*/  MUFU.EX2 R41, R41 ;  /* 0x0000002900297308 */ /* 0x000ea20000000800 */
[----:B------:R-:W-:-:S02]  /*5350*/  FADD.FTZ R185, R185, R27 ;  /* 0x0000001bb9b97221 */ /* 0x000fc40000010000 */
[----:B------:R-:W-:Y:S02]  /*5360*/  FADD.FTZ R183, R184, R183 ;  /* 0x000000b7b8b77221 */ /* 0x000fe40000010000 */
[----:B------:R-:W-:Y:S01]  /*5370*/  FADD.FTZ R185, R182, R185 ;  /* 0x000000b9b6b97221 */ /* 0x000fe20000010000 */
[C---:B------:R-:W-:Y:S01]  /*5380*/  HMMA.16816.F32.BF16 R172, R128.reuse, R174, RZ ;  /* 0x000000ae80ac723c */ /* 0x040fe200000418ff */
[----:B------:R-:W-:Y:S01]  /*5390*/  FADD.FTZ R183, R181, R183 ;  /* 0x000000b7b5b77221 */ /* 0x000fe20000010000 */
[----:B------:R-:W3:Y:S01]  /*53a0*/  MUFU.EX2 R49, R49 ;  /* 0x0000003100317308 */ /* 0x000ee20000000800 */
[----:B------:R-:W-:Y:S02]  /*53b0*/  FADD.FTZ R185, R51, R185 ;  /* 0x000000b933b97221 */ /* 0x000fe40000010000 */
[----:B------:R-:W-:Y:S02]  /*53c0*/  FADD.FTZ R180, R180, R183 ;  /* 0x000000b7b4b47221 */ /* 0x000fe40000010000 */
[----:B------:R-:W-:Y:S01]  /*53d0*/  FADD.FTZ R50, R50, R185 ;  /* 0x000000b932327221 */ /* 0x000fe20000010000 */
[----:B------:R-:W-:Y:S02]  /*53e0*/  HMMA.16816.F32.BF16 R168, R128, R164, RZ ;  /* 0x000000a480a8723c */ /* 0x000fe400000418ff */
[----:B------:R-:W4:Y:S01]  /*53f0*/  MUFU.EX2 R48, R48 ;  /* 0x0000003000307308 */ /* 0x000f220000000800 */
[----:B--2---:R-:W-:Y:S01]  /*5400*/  F2FP.BF16.PACK_AB R6, R41, R45 ;  /* 0x0000002d2906723e */ /* 0x004fe200000010ff */
[----:B------:R-:W-:-:S04]  /*5410*/  FADD.FTZ R50, R46, R50 ;  /* 0x000000322e327221 */ /* 0x000fc80000010000 */
[----:B------:R-:W-:Y:S01]  /*5420*/  HMMA.16816.F32.BF16 R164, R128, R166, RZ ;  /* 0x000000a680a4723c */ /* 0x000fe200000418ff */
[----:B------:R-:W-:Y:S01]  /*5430*/  FADD.FTZ R45, R45, R50 ;  /* 0x000000322d2d7221 */ /* 0x000fe20000010000 */
[----:B------:R-:W-:Y:S01]  /*5440*/  MUFU.EX2 R47, R47 ;  /* 0x0000002f002f7308 */ /* 0x000fe20000000800 */
[----:B---3--:R-:W-:Y:S02]  /*5450*/  FADD.FTZ R180, R49, R180 ;  /* 0x000000b431b47221 */ /* 0x008fe40000010000 */
[----:B------:R-:W-:-:S03]  /*5460*/  FADD.FTZ R45, R41, R45 ;  /* 0x0000002d292d7221 */ /* 0x000fc60000010000 */
[----:B------:R-:W-:Y:S02]  /*5470*/  HMMA.16816.F32.BF16 R136, R128, R132, RZ ;  /* 0x000000848088723c */ /* 0x000fe400000418ff */
[----:B------:R-:W2:Y:S01]  /*5480*/  MUFU.EX2 R43, R43 ;  /* 0x0000002b002b7308 */ /* 0x000ea20000000800 */
[C---:B----4-:R-:W-:Y:S01]  /*5490*/  F2FP.BF16.PACK_AB R5, R48.reuse, R49 ;  /* 0x000000313005723e */ /* 0x050fe200000010ff */
[----:B------:R-:W-:-:S04]  /*54a0*/  FADD.FTZ R180, R48, R180 ;  /* 0x000000b430b47221 */ /* 0x000fc80000010000 */
[C---:B------:R-:W-:Y:S02]  /*54b0*/  HMMA.16816.F32.BF16 R132, R128.reuse, R134, RZ ;  /* 0x000000868084723c */ /* 0x040fe400000418ff */
[----:B------:R-:W-:Y:S06]  /*54c0*/  MUFU.EX2 R44, R44 ;  /* 0x0000002c002c7308 */ /* 0x000fec0000000800 */
[----:B------:R-:W-:Y:S01]  /*54d0*/  HMMA.16816.F32.BF16 R152, R128, R148, RZ ;  /* 0x000000948098723c */ /* 0x000fe200000418ff */
[----:B--2---:R-:W-:Y:S01]  /*54e0*/  F2FP.BF16.PACK_AB R7, R43, R47 ;  /* 0x0000002f2b07723e */ /* 0x004fe200000010ff */
[----:B------:R-:W2:Y:S01]  /*54f0*/  MUFU.EX2 R40, R40 ;  /* 0x0000002800287308 */ /* 0x000ea20000000800 */
[----:B------:R-:W-:-:S05]  /*5500*/  FADD.FTZ R47, R47, R180 ;  /* 0x000000b42f2f7221 */ /* 0x000fca0000010000 */
[----:B------:R-:W-:Y:S01]  /*5510*/  HMMA.16816.F32.BF16 R144, R128, R140, RZ ;  /* 0x0000008c8090723c */ /* 0x000fe200000418ff */
[----:B------:R-:W-:Y:S01]  /*5520*/  FADD.FTZ R47, R43, R47 ;  /* 0x0000002f2b2f7221 */ /* 0x000fe20000010000 */
[----:B------:R-:W-:Y:S06]  /*5530*/  MUFU.EX2 R42, R42 ;  /* 0x0000002a002a7308 */ /* 0x000fec0000000800 */
[C---:B------:R-:W-:Y:S02]  /*5540*/  HMMA.16816.F32.BF16 R176, R4.reuse, R12, R176 ;  /* 0x0000000c04b0723c */ /* 0x040fe400000418b0 */
[----:B------:R-:W-:Y:S06]  /*5550*/  MUFU.EX2 R3, R3 ;  /* 0x0000000300037308 */ /* 0x000fec0000000800 */
[C---:B------:R-:W-:Y:S01]  /*5560*/  HMMA.16816.F32.BF16 R172, R4.reuse, R14, R172 ;  /* 0x0000000e04ac723c */ /* 0x040fe200000418ac */
[----:B------:R-:W3:Y:S01]  /*5570*/  LDSM.16.MT88.4 R12, [R242+0x3900] ;  /* 0x00390000f20c783b */ /* 0x000ee20000004200 */
[----:B------:R-:W-:Y:S06]  /*5580*/  MUFU.EX2 R198, R198 ;  /* 0x000000c600c67308 */ /* 0x000fec0000000800 */
[C---:B------:R-:W-:Y:S02]  /*5590*/  HMMA.16816.F32.BF16 R168, R4.reuse, R8, R168 ;  /* 0x0000000804a8723c */ /* 0x040fe400000418a8 */
[----:B------:R-:W-:Y:S06]  /*55a0*/  MUFU.EX2 R196, R196 ;  /* 0x000000c400c47308 */ /* 0x000fec0000000800 */
[----:B------:R-:W-:Y:S01]  /*55b0*/  HMMA.16816.F32.BF16 R164, R4, R10, R164 ;  /* 0x0000000a04a4723c */ /* 0x000fe200000418a4 */
[----:B------:R-:W4:Y:S01]  /*55c0*/  LDSM.16.MT88.4 R8, [R241+0x3900] ;  /* 0x00390000f108783b */ /* 0x000f220000004200 */
[----:B------:R-:W-:Y:S06]  /*55d0*/  MUFU.EX2 R195, R195 ;  /* 0x000000c300c37308 */ /* 0x000fec0000000800 */
[C---:B-1----:R-:W-:Y:S02]  /*55e0*/  HMMA.16816.F32.BF16 R52, R128.reuse, R56, RZ ;  /* 0x000000388034723c */ /* 0x042fe400000418ff */
[----:B------:R-:W-:Y:S06]  /*55f0*/  MUFU.EX2 R193, R193 ;  /* 0x000000c100c17308 */ /* 0x000fec0000000800 */
[C---:B------:R-:W-:Y:S02]  /*5600*/  HMMA.16816.F32.BF16 R148, R128.reuse, R150, RZ ;  /* 0x000000968094723c */ /* 0x040fe400000418ff */
[----:B------:R-:W-:Y:S06]  /*5610*/  MUFU.EX2 R197, R197 ;  /* 0x000000c500c57308 */ /* 0x000fec0000000800 */
[----:B------:R-:W-:Y:S02]  /*5620*/  HMMA.16816.F32.BF16 R140, R128, R142, RZ ;  /* 0x0000008e808c723c */ /* 0x000fe400000418ff */
[----:B------:R-:W-:Y:S06]  /*5630*/  MUFU.EX2 R194, R194 ;  /* 0x000000c200c27308 */ /* 0x000fec0000000800 */
[C---:B---3--:R-:W-:Y:S02]  /*5640*/  HMMA.16816.F32.BF16 R136, R4.reuse, R12, R136 ;  /* 0x0000000c0488723c */ /* 0x048fe40000041888 */
[----:B------:R-:W-:Y:S06]  /*5650*/  MUFU.EX2 R200, R200 ;  /* 0x000000c800c87308 */ /* 0x000fec0000000800 */
[----:B------:R-:W-:Y:S01]  /*5660*/  HMMA.16816.F32.BF16 R132, R4, R14, R132 ;  /* 0x0000000e0484723c */ /* 0x000fe20000041884 */
[----:B------:R-:W1:Y:S01]  /*5670*/  LDSM.16.MT88.4 R12, [R241+0x6900] ;  /* 0x00690000f10c783b */ /* 0x000e620000004200 */
[----:B------:R-:W-:Y:S06]  /*5680*/  MUFU.EX2 R199, R199 ;  /* 0x000000c700c77308 */ /* 0x000fec0000000800 */
[C---:B------:R-:W-:Y:S02]  /*5690*/  HMMA.16816.F32.BF16 R56, R128.reuse, R58, RZ ;  /* 0x0000003a8038723c */ /* 0x040fe400000418ff */
        /* <DEDUP_REMOVED lines=11> */
[----:B------:R-:W-:Y:S02]  /*5750*/  HMMA.16816.F32.BF16 R156, R128, R158, RZ ;  /* 0x0000009e809c723c */ /* 0x000fe400000418ff */
        /* <DEDUP_REMOVED lines=8> */
[C---:B------:R-:W-:Y:S01]  /*57e0*/  HMMA.16816.F32.BF16 R140, R4.reuse, R18, R140 ;  /* 0x00000012048c723c */ /* 0x040fe2000004188c */
[----:B------:R-:W5:Y:S01]  /*57f0*/  LDSM.16.MT88.4 R16, [R242+0x6900] ;  /* 0x00690000f210783b */ /* 0x000f620000004200 */
[----:B------:R-:W-:Y:S06]  /*5800*/  MUFU.EX2 R189, R189 ;  /* 0x000000bd00bd7308 */ /* 0x000fec0000000800 */
[C---:B----4-:R-:W-:Y:S02]  /*5810*/  HMMA.16816.F32.BF16 R52, R4.reuse, R8, R52 ;  /* 0x000000080434723c */ /* 0x050fe40000041834 */
[----:B------:R-:W-:Y:S06]  /*5820*/  MUFU.EX2 R188, R188 ;  /* 0x000000bc00bc7308 */ /* 0x000fec0000000800 */
[C---:B------:R-:W-:Y:S01]  /*5830*/  HMMA.16816.F32.BF16 R56, R4.reuse, R10, R56 ;  /* 0x0000000a0438723c */ /* 0x040fe20000041838 */
[----:B------:R-:W4:Y:S01]  /*5840*/  LDSM.16.MT88.4 R8, [R240+0x6900] ;  /* 0x00690000f008783b */ /* 0x000f220000004200 */
[----:B------:R-:W-:Y:S06]  /*5850*/  MUFU.EX2 R187, R187 ;  /* 0x000000bb00bb7308 */ /* 0x000fec0000000800 */
[C---:B-1----:R-:W-:Y:S02]  /*5860*/  HMMA.16816.F32.BF16 R84, R4.reuse, R12, R84 ;  /* 0x0000000c0454723c */ /* 0x042fe40000041854 */
[----:B------:R-:W-:Y:S06]  /*5870*/  MUFU.EX2 R186, R186 ;  /* 0x000000ba00ba7308 */ /* 0x000fec0000000800 */
[C---:B------:R-:W-:Y:S01]  /*5880*/  HMMA.16816.F32.BF16 R88, R4.reuse, R14, R88 ;  /* 0x0000000e0458723c */ /* 0x040fe20000041858 */
[----:B------:R-:W1:Y:S01]  /*5890*/  LDSM.16.MT88.4 R12, [R241+0x9900] ;  /* 0x00990000f10c783b */ /* 0x000e620000004200 */
[----:B------:R-:W-:Y:S06]  /*58a0*/  MUFU.EX2 R209, R209 ;  /* 0x000000d100d17308 */ /* 0x000fec0000000800 */
[C---:B------:R-:W-:Y:S08]  /*58b0*/  HMMA.16816.F32.BF16 R60, R4.reuse, R68, R60 ;  /* 0x00000044043c723c */ /* 0x040ff0000004183c */
[C---:B------:R-:W-:Y:S08]  /*58c0*/  HMMA.16816.F32.BF16 R64, R4.reuse, R70, R64 ;  /* 0x000000460440723c */ /* 0x040ff00000041840 */
[C---:B------:R-:W-:Y:S08]  /*58d0*/  HMMA.16816.F32.BF16 R160, R4.reuse, R36, R160 ;  /* 0x0000002404a0723c */ /* 0x040ff000000418a0 */
[----:B------:R-:W-:Y:S01]  /*58e0*/  HMMA.16816.F32.BF16 R156, R4, R38, R156 ;  /* 0x00000026049c723c */ /* 0x000fe2000004189c */
[----:B------:R-:W1:Y:S07]  /*58f0*/  LDSM.16.MT88.4 R36, [R240+0x9100] ;  /* 0x00910000f024783b */ /* 0x000e6e0000004200 */
[C---:B------:R-:W-:Y:S08]  /*5900*/  HMMA.16816.F32.BF16 R68, R128.reuse, R72, RZ ;  /* 0x000000488044723c */ /* 0x040ff000000418ff */
[C---:B------:R-:W-:Y:S08]  /*5910*/  HMMA.16816.F32.BF16 R76, R128.reuse, R80, RZ ;  /* 0x00000050804c723c */ /* 0x040ff000000418ff */
[C---:B------:R-:W-:Y:S08]  /*5920*/  HMMA.16816.F32.BF16 R92, R128.reuse, R96, RZ ;  /* 0x00000060805c723c */ /* 0x040ff000000418ff */
[C---:B------:R-:W-:Y:S08]  /*5930*/  HMMA.16816.F32.BF16 R72, R128.reuse, R74, RZ ;  /* 0x0000004a8048723c */ /* 0x040ff000000418ff */
[C---:B------:R-:W-:Y:S08]  /*5940*/  HMMA.16816.F32.BF16 R80, R128.reuse, R82, RZ ;  /* 0x000000528050723c */ /* 0x040ff000000418ff */
[C---:B------:R-:W-:Y:S08]  /*5950*/  HMMA.16816.F32.BF16 R96, R128.reuse, R98, RZ ;  /* 0x000000628060723c */ /* 0x040ff000000418ff */
[C---:B------:R-:W-:Y:S08]  /*5960*/  HMMA.16816.F32.BF16 R116, R128.reuse, R120, RZ ;  /* 0x000000788074723c */ /* 0x040ff000000418ff */
[----:B------:R-:W-:Y:S08]  /*5970*/  HMMA.16816.F32.BF16 R120, R128, R122, RZ ;  /* 0x0000007a8078723c */ /* 0x000ff000000418ff */
[C---:B---3--:R-:W-:Y:S08]  /*5980*/  HMMA.16816.F32.BF16 R68, R4.reuse, R20, R68 ;  /* 0x000000140444723c */ /* 0x048ff00000041844 */
[C---:B------:R-:W-:Y:S01]  /*5990*/  HMMA.16816.F32.BF16 R72, R4.reuse, R22, R72 ;  /* 0x000000160448723c */ /* 0x040fe20000041848 */
[----:B------:R-:W3:Y:S07]  /*59a0*/  LDSM.16.MT88.4 R20, [R247+0x9900] ;  /* 0x00990000f714783b */ /* 0x000eee0000004200 */
[C---:B-----5:R-:W-:Y:S08]  /*59b0*/  HMMA.16816.F32.BF16 R76, R4.reuse, R16, R76 ;  /* 0x00000010044c723c */ /* 0x060ff0000004184c */
[C---:B------:R-:W-:Y:S01]  /*59c0*/  HMMA.16816.F32.BF16 R80, R4.reuse, R18, R80 ;  /* 0x000000120450723c */ /* 0x040fe20000041850 */
[----:B------:R-:W5:Y:S07]  /*59d0*/  LDSM.16.MT88.4 R16, [R242+0x9900] ;  /* 0x00990000f210783b */ /* 0x000f6e0000004200 */
[C---:B----4-:R-:W-:Y:S08]  /*59e0*/  HMMA.16816.F32.BF16 R92, R4.reuse, R8, R92 ;  /* 0x00000008045c723c */ /* 0x050ff0000004185c */
[C---:B------:R-:W-:Y:S01]  /*59f0*/  HMMA.16816.F32.BF16 R96, R4.reuse, R10, R96 ;  /* 0x0000000a0460723c */ /* 0x040fe20000041860 */
[----:B------:R-:W4:Y:S07]  /*5a00*/  LDSM.16.MT88.4 R8, [R240+0x9900] ;  /* 0x00990000f008783b */ /* 0x000f2e0000004200 */
[C---:B-1----:R-:W-:Y:S08]  /*5a10*/  HMMA.16816.F32.BF16 R116, R4.reuse, R12, R116 ;  /* 0x0000000c0474723c */ /* 0x042ff00000041874 */
[----:B------:R-:W-:Y:S01]  /*5a20*/  HMMA.16816.F32.BF16 R120, R4, R14, R120 ;  /* 0x0000000e0478723c */ /* 0x000fe20000041878 */
[----:B------:R-:W1:Y:S07]  /*5a30*/  LDSM.16.MT88.4 R12, [R241+0x1100] ;  /* 0x00110000f10c783b */ /* 0x000e6e0000004200 */
[C---:B------:R-:W-:Y:S08]  /*5a40*/  HMMA.16816.F32.BF16 R100, R128.reuse, R104, RZ ;  /* 0x000000688064723c */ /* 0x040ff000000418ff */
[C---:B------:R-:W-:Y:S08]  /*5a50*/  HMMA.16816.F32.BF16 R108, R128.reuse, R112, RZ ;  /* 0x00000070806c723c */ /* 0x040ff000000418ff */
[C---:B------:R-:W-:Y:S08]  /*5a60*/  HMMA.16816.F32.BF16 R104, R128.reuse, R106, RZ ;  /* 0x0000006a8068723c */ /* 0x040ff000000418ff */
[C---:B------:R-:W-:Y:S08]  /*5a70*/  HMMA.16816.F32.BF16 R112, R128.reuse, R114, RZ ;  /* 0x000000728070723c */ /* 0x040ff000000418ff */
[C---:B------:R-:W-:Y:S07]  /*5a80*/  HMMA.16816.F32.BF16 R124, R128.reuse, R36, RZ ;  /* 0x00000024807c723c */ /* 0x040fee00000418ff */
[----:B------:R-:W-:Y:S01]  /*5a90*/  FFMA.FTZ R36, R212, c[0x0][0x2d0], -R192 ;  /* 0x0000b400d4247a23 */ /* 0x000fe200000108c0 */
[----:B------:R-:W-:Y:S01]  /*5aa0*/  HMMA.16816.F32.BF16 R128, R128, R38, RZ ;  /* 0x000000268080723c */ /* 0x000fe200000418ff */
[----:B------:R-:W-:-:S04]  /*5ab0*/  FFMA.FTZ R37, R210, c[0x0][0x2d0], -R26 ;  /* 0x0000b400d2257a23 */ /* 0x000fc8000001081a */
[----:B------:R-:W-:Y:S02]  /*5ac0*/  MUFU.EX2 R36, R36 ;  /* 0x0000002400247308 */ /* 0x000fe40000000800 */
[----:B------:R-:W-:Y:S01]  /*5ad0*/  FFMA.FTZ R39, R213, c[0x0][0x2d0], -R192 ;  /* 0x0000b400d5277a23 */ /* 0x000fe200000108c0 */
[C---:B---3--:R-:W-:Y:S01]  /*5ae0*/  HMMA.16816.F32.BF16 R100, R4.reuse, R20, R100 ;  /* 0x000000140464723c */ /* 0x048fe20000041864 */
[--C-:B------:R-:W-:Y:S02]  /*5af0*/  FFMA.FTZ R38, R211, c[0x0][0x2d0], -R26.reuse ;  /* 0x0000b400d3267a23 */ /* 0x100fe4000001081a */
[----:B------:R-:W-:Y:S02]  /*5b00*/  FFMA.FTZ R192, R25, c[0x0][0x2d0], -R26 ;  /* 0x0000b40019c07a23 */ /* 0x000fe4000001081a */
[----:B------:R-:W3:Y:S01]  /*5b10*/  MUFU.EX2 R39, R39 ;  /* 0x0000002700277308 */ /* 0x000ee20000000800 */
[----:B------:R-:W-:Y:S02]  /*5b20*/  LDSM.16.MT88.4 R24, [R241+0x2900] ;  /* 0x00290000f118783b */ /* 0x000fe40000004200 */
[C---:B------:R-:W-:Y:S02]  /*5b30*/  HMMA.16816.F32.BF16 R104, R4.reuse, R22, R104 ;  /* 0x000000160468723c */ /* 0x040fe40000041868 */
[----:B------:R-:W1:Y:S03]  /*5b40*/  LDSM.16.MT88.4 R20, [R247+0x1100] ;  /* 0x00110000f714783b */ /* 0x000e660000004200 */
[----:B------:R-:W1:Y:S03]  /*5b50*/  MUFU.EX2 R38, R38 ;  /* 0x0000002600267308 */ /* 0x000e660000000800 */
[C---:B-----5:R-:W-:Y:S05]  /*5b60*/  HMMA.16816.F32.BF16 R108, R4.reuse, R16, R108 ;  /* 0x00000010046c723c */ /* 0x060fea000004186c */
[----:B------:R-:W5:Y:S03]  /*5b70*/  MUFU.EX2 R37, R37 ;  /* 0x0000002500257308 */ /* 0x000f660000000800 */
[C---:B------:R-:W-:Y:S01]  /*5b80*/  HMMA.16816.F32.BF16 R112, R4.reuse, R18, R112 ;  /* 0x000000120470723c */ /* 0x040fe20000041870 */
[----:B------:R-:W5:Y:S04]  /*5b90*/  LDSM.16.MT88.4 R16, [R242+0x1100] ;  /* 0x00110000f210783b */ /* 0x000f680000004200 */
[----:B------:R-:W1:Y:S03]  /*5ba0*/  MUFU.EX2 R192, R192 ;  /* 0x000000c000c07308 */ /* 0x000e660000000800 */
[C---:B----4-:R-:W-:Y:S08]  /*5bb0*/  HMMA.16816.F32.BF16 R124, R4.reuse, R8, R124 ;  /* 0x00000008047c723c */ /* 0x050ff0000004187c */
[----:B------:R-:W-:Y:S01]  /*5bc0*/  HMMA.16816.F32.BF16 R128, R4, R10, R128 ;  /* 0x0000000a0480723c */ /* 0x000fe20000041880 */
[----:B------:R-:W4:Y:S06]  /*5bd0*/  LDSM.16.MT88.4 R8, [R240+0x1100] ;  /* 0x00110000f008783b */ /* 0x000f2c0000004200 */
[----:B--2---:R-:W-:Y:S01]  /*5be0*/  F2FP.BF16.PACK_AB R4, R40, R44 ;  /* 0x0000002c2804723e */ /* 0x004fe200000010ff */
[----:B------:R-:W-:Y:S01]  /*5bf0*/  FADD.FTZ R44, R44, R45 ;  /* 0x0000002d2c2c7221 */ /* 0x000fe20000010000 */
[----:B---3--:R-:W-:-:S02]  /*5c00*/  F2FP.BF16.PACK_AB R6, R36, R39 ;  /* 0x000000272406723e */ /* 0x008fc400000010ff */
[----:B-1----:R-:W-:Y:S01]  /*5c10*/  F2FP.BF16.PACK_AB R5, R38, R42 ;  /* 0x0000002a2605723e */ /* 0x002fe200000010ff */
[----:B------:R-:W-:Y:S01]  /*5c20*/  FADD.FTZ R44, R40, R44 ;  /* 0x0000002c282c7221 */ /* 0x000fe20000010000 */
[----:B-----5:R-:W-:Y:S01]  /*5c30*/  F2FP.BF16.PACK_AB R7, R3, R37 ;  /* 0x000000250307723e */ /* 0x020fe200000010ff */
[----:B------:R-:W-:Y:S02]  /*5c40*/  FADD.FTZ R42, R42, R47 ;  /* 0x0000002f2a2a7221 */ /* 0x000fe40000010000 */
[----:B------:R-:W-:Y:S02]  /*5c50*/  FADD.FTZ R39, R39, R44 ;  /* 0x0000002c27277221 */ /* 0x000fe40000010000 */
[----:B------:R-:W-:Y:S02]  /*5c60*/  FADD.FTZ R42, R38, R42 ;  /* 0x0000002a262a7221 */ /* 0x000fe40000010000 */
[----:B------:R-:W-:Y:S01]  /*5c70*/  HMMA.16816.F32.BF16 R160, R4, R12, R160 ;  /* 0x0000000c04a0723c */ /* 0x000fe200000418a0 */
[----:B------:R-:W-:-:S02]  /*5c80*/  FADD.FTZ R39, R36, R39 ;  /* 0x0000002724277221 */ /* 0x000fc40000010000 */
[----:B------:R-:W-:-:S04]  /*5c90*/  FADD.FTZ R37, R37, R42 ;  /* 0x0000002a25257221 */ /* 0x000fc80000010000 */
[----:B------:R-:W-:Y:S01]  /*5ca0*/  FADD.FTZ R37, R3, R37 ;  /* 0x0000002503257221 */ /* 0x000fe20000010000 */
[C---:B------:R-:W-:Y:S01]  /*5cb0*/  HMMA.16816.F32.BF16 R156, R4.reuse, R14, R156 ;  /* 0x0000000e049c723c */ /* 0x040fe2000004189c */
[----:B------:R-:W1:Y:S07]  /*5cc0*/  LDSM.16.MT88.4 R12, [R241+0x4100] ;  /* 0x00410000f10c783b */ /* 0x000e6e0000004200 */
[C---:B------:R-:W-:Y:S08]  /*5cd0*/  HMMA.16816.F32.BF16 R176, R4.reuse, R20, R176 ;  /* 0x0000001404b0723c */ /* 0x040ff000000418b0 */
[C---:B------:R-:W-:Y:S01]  /*5ce0*/  HMMA.16816.F32.BF16 R172, R4.reuse, R22, R172 ;  /* 0x0000001604ac723c */ /* 0x040fe200000418ac */
[----:B------:R-:W2:Y:S07]  /*5cf0*/  LDSM.16.MT88.4 R20, [R247+0x4100] ;  /* 0x00410000f714783b */ /* 0x000eae0000004200 */
[C---:B------:R-:W-:Y:S08]  /*5d00*/  HMMA.16816.F32.BF16 R168, R4.reuse, R16, R168 ;  /* 0x0000001004a8723c */ /* 0x040ff000000418a8 */
[C---:B------:R-:W-:Y:S01]  /*5d10*/  HMMA.16816.F32.BF16 R164, R4.reuse, R18, R164 ;  /* 0x0000001204a4723c */ /* 0x040fe200000418a4 */
[----:B------:R-:W3:Y:S07]  /*5d20*/  LDSM.16.MT88.4 R16, [R242+0x4100] ;  /* 0x00410000f210783b */ /* 0x000eee0000004200 */
[C---:B----4-:R-:W-:Y:S08]  /*5d30*/  HMMA.16816.F32.BF16 R152, R4.reuse, R8, R152 ;  /* 0x000000080498723c */ /* 0x050ff00000041898 */
        /* <DEDUP_REMOVED lines=36> */
[----:B------:R-:W-:Y:S01]  /*5f80*/  HMMA.16816.F32.BF16 R128, R4, R10, R128 ;  /* 0x0000000a0480723c */ /* 0x000fe20000041880 */
[----:B------:R-:W4:Y:S06]  /*5f90*/  LDSM.16.MT88.4 R8, [R240+0x1900] ;  /* 0x00190000f008783b */ /* 0x000f2c0000004200 */
[----:B------:R-:W-:Y:S01]  /*5fa0*/  F2FP.BF16.PACK_AB R4, R196, R198 ;  /* 0x000000c6c404723e */ /* 0x000fe200000010ff */
[----:B------:R-:W-:Y:S01]  /*5fb0*/  FADD.FTZ R198, R198, R39 ;  /* 0x00000027c6c67221 */ /* 0x000fe20000010000 */
[----:B------:R-:W-:-:S02]  /*5fc0*/  F2FP.BF16.PACK_AB R6, R193, R195 ;  /* 0x000000c3c106723e */ /* 0x000fc400000010ff */
[----:B------:R-:W-:Y:S01]  /*5fd0*/  F2FP.BF16.PACK_AB R5, R194, R197 ;  /* 0x000000c5c205723e */ /* 0x000fe200000010ff */
[----:B------:R-:W-:Y:S01]  /*5fe0*/  FADD.FTZ R198, R196, R198 ;  /* 0x000000c6c4c67221 */ /* 0x000fe20000010000 */
[----:B------:R-:W-:Y:S01]  /*5ff0*/  F2FP.BF16.PACK_AB R7, R199, R200 ;  /* 0x000000c8c707723e */ /* 0x000fe200000010ff */
[----:B------:R-:W-:Y:S02]  /*6000*/  FADD.FTZ R197, R197, R37 ;  /* 0x00000025c5c57221 */ /* 0x000fe40000010000 */
[----:B------:R-:W-:Y:S02]  /*6010*/  FADD.FTZ R195, R195, R198 ;  /* 0x000000c6c3c37221 */ /* 0x000fe40000010000 */
[----:B------:R-:W-:Y:S02]  /*6020*/  FADD.FTZ R197, R194, R197 ;  /* 0x000000c5c2c57221 */ /* 0x000fe40000010000 */
[----:B-1----:R-:W-:Y:S01]  /*6030*/  HMMA.16816.F32.BF16 R160, R4, R12, R160 ;  /* 0x0000000c04a0723c */ /* 0x002fe200000418a0 */
[----:B------:R-:W-:-:S02]  /*6040*/  FADD.FTZ R195, R193, R195 ;  /* 0x000000c3c1c37221 */ /* 0x000fc40000010000 */
[----:B------:R-:W-:-:S04]  /*6050*/  FADD.FTZ R200, R200, R197 ;  /* 0x000000c5c8c87221 */ /* 0x000fc80000010000 */
[----:B------:R-:W-:Y:S01]  /*6060*/  FADD.FTZ R200, R199, R200 ;  /* 0x000000c8c7c87221 */ /* 0x000fe20000010000 */
        /* <DEDUP_REMOVED lines=40> */
[----:B------:R-:W-:Y:S07]  /*62f0*/  LDSM.16.MT88.4 R20, [R240+0x2100] ;  /* 0x00210000f014783b */ /* 0x000fee0000004200 */
[C---:B---3--:R-:W-:Y:S08]  /*6300*/  HMMA.16816.F32.BF16 R108, R4.reuse, R16, R108 ;  /* 0x00000010046c723c */ /* 0x048ff0000004186c */
[C---:B------:R-:W-:Y:S01]  /*6310*/  HMMA.16816.F32.BF16 R112, R4.reuse, R18, R112 ;  /* 0x000000120470723c */ /* 0x040fe20000041870 */
[----:B------:R-:W2:Y:S07]  /*6320*/  LDSM.16.MT88.4 R16, [R247+0x2100] ;  /* 0x00210000f710783b */ /* 0x000eae0000004200 */
[C---:B----4-:R-:W-:Y:S08]  /*6330*/  HMMA.16816.F32.BF16 R124, R4.reuse, R8, R124 ;  /* 0x00000008047c723c */ /* 0x050ff0000004187c */
[----:B------:R-:W-:Y:S01]  /*6340*/  HMMA.16816.F32.BF16 R128, R4, R10, R128 ;  /* 0x0000000a0480723c */ /* 0x000fe20000041880 */
[----:B------:R-:W3:Y:S06]  /*6350*/  LDSM.16.MT88.4 R8, [R241+0x2100] ;  /* 0x00210000f108783b */ /* 0x000eec0000004200 */
        /* <DEDUP_REMOVED lines=11> */
[----:B------:R-:W-:Y:S02]  /*6410*/  FADD.FTZ R204, R204, R208 ;  /* 0x000000d0cccc7221 */ /* 0x000fe40000010000 */
[----:B------:R-:W-:Y:S02]  /*6420*/  FADD.FTZ R203, R191, R203 ;  /* 0x000000cbbfcb7221 */ /* 0x000fe40000010000 */
[----:B------:R-:W-:Y:S01]  /*6430*/  FADD.FTZ R204, R201, R204 ;  /* 0x000000ccc9cc7221 */ /* 0x000fe20000010000 */
[----:B------:R-:W-:Y:S01]  /*6440*/  HMMA.16816.F32.BF16 R164, R4, R14, R164 ;  /* 0x0000000e04a4723c */ /* 0x000fe200000418a4 */
[----:B------:R-:W1:Y:S01]  /*6450*/  LDSM.16.MT88.4 R12, [R242+0x5100] ;  /* 0x00510000f20c783b */ /* 0x000e620000004200 */
[----:B------:R-:W-:Y:S02]  /*6460*/  FADD.FTZ R203, R190, R203 ;  /* 0x000000cbbecb7221 */ /* 0x000fe40000010000 */
[----:B------:R-:W-:Y:S02]  /*6470*/  FADD.FTZ R204, R187, R204 ;  /* 0x000000ccbbcc7221 */ /* 0x000fe40000010000 */
[----:B------:R-:W-:-:S02]  /*6480*/  FADD.FTZ R203, R189, R203 ;  /* 0x000000cbbdcb7221 */ /* 0x000fc40000010000 */
[----:B--2---:R-:W-:Y:S01]  /*6490*/  HMMA.16816.F32.BF16 R176, R4, R16, R176 ;  /* 0x0000001004b0723c */ /* 0x004fe200000418b0 */
[----:B------:R-:W-:Y:S02]  /*64a0*/  FADD.FTZ R204, R186, R204 ;  /* 0x000000ccbacc7221 */ /* 0x000fe40000010000 */
[----:B------:R-:W-:Y:S02]  /*64b0*/  FADD.FTZ R3, R188, R203 ;  /* 0x000000cbbc037221 */ /* 0x000fe40000010000 */
[----:B------:R-:W-:-:S03]  /*64c0*/  FADD.FTZ R204, R192, R204 ;  /* 0x000000ccc0cc7221 */ /* 0x000fc60000010000 */
[----:B------:R-:W-:Y:S01]  /*64d0*/  HMMA.16816.F32.BF16 R172, R4, R18, R172 ;  /* 0x0000001204ac723c */ /* 0x000fe200000418ac */
[----:B------:R-:W2:Y:S01]  /*64e0*/  LDSM.16.MT88.4 R16, [R247+0x5100] ;  /* 0x00510000f710783b */ /* 0x000ea20000004200 */
[----:B------:R-:W-:-:S03]  /*64f0*/  FADD.FTZ R183, R209, R204 ;  /* 0x000000ccd1b77221 */ /* 0x000fc60000010000 */
[----:B------:R-:W-:Y:S03]  /*6500*/  STL [R1+0x2c], R3 ;  /* 0x00002c0301007387 */ /* 0x000fe60000100800 */
[C---:B---3--:R-:W-:Y:S08]  /*6510*/  HMMA.16816.F32.BF16 R160, R4.reuse, R8, R160 ;  /* 0x0000000804a0723c */ /* 0x048ff000000418a0 */
[C---:B------:R-:W-:Y:S01]  /*6520*/  HMMA.16816.F32.BF16 R156, R4.reuse, R10, R156 ;  /* 0x0000000a049c723c */ /* 0x040fe2000004189c */
[----:B------:R-:W3:Y:S07]  /*6530*/  LDSM.16.MT88.4 R8, [R241+0x5100] ;  /* 0x00510000f108783b */ /* 0x000eee0000004200 */
        /* <DEDUP_REMOVED lines=22> */
[C---:B-1----:R-:W-:Y:S08]  /*66a0*/  HMMA.16816.F32.BF16 R108, R4.reuse, R12, R108 ;  /* 0x0000000c046c723c */ /* 0x042ff0000004186c */
[C---:B------:R-:W-:Y:S01]  /*66b0*/  HMMA.16816.F32.BF16 R112, R4.reuse, R14, R112 ;  /* 0x0000000e0470723c */ /* 0x040fe20000041870 */
[----:B------:R-:W1:Y:S07]  /*66c0*/  LDSM.16.MT88.4 R12, [R240+0xb100] ;  /* 0x00b10000f00c783b */ /* 0x000e6e0000004200 */
[C---:B------:R-:W-:Y:S01]  /*66d0*/  HMMA.16816.F32.BF16 R64, R4.reuse, R22, R64 ;  /* 0x000000160440723c */ /* 0x040fe20000041840 */
[----:B------:R-:W4:Y:S07]  /*66e0*/  LDSM.16.MT88.4 R20, [R240+0x8100] ;  /* 0x00810000f014783b */ /* 0x000f2e0000004200 */
[C---:B--2---:R-:W-:Y:S08]  /*66f0*/  HMMA.16816.F32.BF16 R100, R4.reuse, R16, R100 ;  /* 0x000000100464723c */ /* 0x044ff00000041864 */
[C---:B------:R-:W-:Y:S01]  /*6700*/  HMMA.16816.F32.BF16 R104, R4.reuse, R18, R104 ;  /* 0x000000120468723c */ /* 0x040fe20000041868 */
[----:B------:R-:W-:Y:S07]  /*6710*/  LDSM.16.MT88.4 R16, [R247+0x5900] ;  /* 0x00590000f710783b */ /* 0x000fee0000004200 */
[C---:B---3--:R-:W-:Y:S08]  /*6720*/  HMMA.16816.F32.BF16 R116, R4.reuse, R8, R116 ;  /* 0x000000080474723c */ /* 0x048ff00000041874 */
[C---:B------:R-:W-:Y:S01]  /*6730*/  HMMA.16816.F32.BF16 R120, R4.reuse, R10, R120 ;  /* 0x0000000a0478723c */ /* 0x040fe20000041878 */
[----:B------:R-:W2:Y:S07]  /*6740*/  LDSM.16.MT88.4 R8, [R242+0x2900] ;  /* 0x00290000f208783b */ /* 0x000eae0000004200 */
[C---:B-1----:R-:W-:Y:S08]  /*6750*/  HMMA.16816.F32.BF16 R124, R4.reuse, R12, R124 ;  /* 0x0000000c047c723c */ /* 0x042ff0000004187c */
[C---:B------:R-:W-:Y:S01]  /*6760*/  HMMA.16816.F32.BF16 R128, R4.reuse, R14, R128 ;  /* 0x0000000e0480723c */ /* 0x040fe20000041880 */
[----:B------:R-:W1:Y:S07]  /*6770*/  LDSM.16.MT88.4 R12, [R247+0x2900] ;  /* 0x00290000f70c783b */ /* 0x000e6e0000004200 */
[C---:B----4-:R-:W-:Y:S08]  /*6780*/  HMMA.16816.F32.BF16 R92, R4.reuse, R20, R92 ;  /* 0x00000014045c723c */ /* 0x050ff0000004185c */
[----:B------:R-:W-:Y:S01]  /*6790*/  HMMA.16816.F32.BF16 R96, R4, R22, R96 ;  /* 0x000000160460723c */ /* 0x000fe20000041860 */
[----:B------:R-:W-:Y:S06]  /*67a0*/  LDSM.16.MT88.4 R20, [R240+0x2900] ;  /* 0x00290000f014783b */ /* 0x000fec0000004200 */
[----:B------:R-:W-:-:S02]  /*67b0*/  F2FP.BF16.PACK_AB R4, R190, R191 ;  /* 0x000000bfbe04723e */ /* 0x000fc400000010ff */
[----:B------:R-:W-:Y:S02]  /*67c0*/  F2FP.BF16.PACK_AB R6, R188, R189 ;  /* 0x000000bdbc06723e */ /* 0x000fe400000010ff */
[----:B------:R-:W-:Y:S02]  /*67d0*/  F2FP.BF16.PACK_AB R5, R186, R187 ;  /* 0x000000bbba05723e */ /* 0x000fe400000010ff */
[----:B------:R-:W-:-:S07]  /*67e0*/  F2FP.BF16.PACK_AB R7, R209, R192 ;  /* 0x000000c0d107723e */ /* 0x000fce00000010ff */
[C---:B--2---:R-:W-:Y:S08]  /*67f0*/  HMMA.16816.F32.BF16 R168, R4.reuse, R8, R168 ;  /* 0x0000000804a8723c */ /* 0x044ff000000418a8 */
[C---:B-1----:R-:W-:Y:S08]  /*6800*/  HMMA.16816.F32.BF16 R176, R4.reuse, R12, R176 ;  /* 0x0000000c04b0723c */ /* 0x042ff000000418b0 */
[C---:B------:R-:W-:Y:S01]  /*6810*/  HMMA.16816.F32.BF16 R172, R4.reuse, R14, R172 ;  /* 0x0000000e04ac723c */ /* 0x040fe200000418ac */
[----:B------:R-:W1:Y:S07]  /*6820*/  LDSM.16.MT88.4 R12, [R242+0x5900] ;  /* 0x00590000f20c783b */ /* 0x000e6e0000004200 */
[C---:B------:R-:W-:Y:S01]  /*6830*/  HMMA.16816.F32.BF16 R164, R4.reuse, R10, R164 ;  /* 0x0000000a04a4723c */ /* 0x040fe200000418a4 */
[----:B------:R-:W2:Y:S07]  /*6840*/  LDSM.16.MT88.4 R8, [R241+0x5900] ;  /* 0x00590000f108783b */ /* 0x000eae0000004200 */
[C---:B------:R-:W-:Y:S08]  /*6850*/  HMMA.16816.F32.BF16 R144, R4.reuse, R16, R144 ;  /* 0x000000100490723c */ /* 0x040ff00000041890 */
[C---:B------:R-:W-:Y:S01]  /*6860*/  HMMA.16816.F32.BF16 R140, R4.reuse, R18, R140 ;  /* 0x00000012048c723c */ /* 0x040fe2000004188c */
[----:B------:R-:W3:Y:S07]  /*6870*/  LDSM.16.MT88.4 R16, [R242+0x8900] ;  /* 0x00890000f210783b */ /* 0x000eee0000004200 */
[C---:B------:R-:W-:Y:S08]  /*6880*/  HMMA.16816.F32.BF16 R160, R4.reuse, R24, R160 ;  /* 0x0000001804a0723c */ /* 0x040ff000000418a0 */
[C---:B------:R-:W-:Y:S01]  /*6890*/  HMMA.16816.F32.BF16 R156, R4.reuse, R26, R156 ;  /* 0x0000001a049c723c */ /* 0x040fe2000004189c */
[----:B------:R-:W-:Y:S07]  /*68a0*/  LDSM.16.MT88.4 R24, [R240+0x5900] ;  /* 0x00590000f018783b */ /* 0x000fee0000004200 */
        /* <DEDUP_REMOVED lines=22> */
[C---:B------:R-:W-:Y:S08]  /*6a10*/  HMMA.16816.F32.BF16 R64, R4.reuse, R26, R64 ;  /* 0x0000001a0440723c */ /* 0x040ff00000041840 */
[C---:B----4-:R-:W-:Y:S08]  /*6a20*/  HMMA.16816.F32.BF16 R68, R4.reuse, R20, R68 ;  /* 0x000000140444723c */ /* 0x050ff00000041844 */
[C---:B------:R-:W-:Y:S08]  /*6a30*/  HMMA.16816.F32.BF16 R72, R4.reuse, R22, R72 ;  /* 0x000000160448723c */ /* 0x040ff00000041848 */
[C---:B-1----:R-:W-:Y:S08]  /*6a40*/  HMMA.16816.F32.BF16 R108, R4.reuse, R12, R108 ;  /* 0x0000000c046c723c */ /* 0x042ff0000004186c */
[C---:B------:R-:W-:Y:S08]  /*6a50*/  HMMA.16816.F32.BF16 R112, R4.reuse, R14, R112 ;  /* 0x0000000e0470723c */ /* 0x040ff00000041870 */
[C---:B--2---:R-:W-:Y:S08]  /*6a60*/  HMMA.16816.F32.BF16 R116, R4.reuse, R8, R116 ;  /* 0x000000080474723c */ /* 0x044ff00000041874 */
[C---:B------:R-:W-:Y:S08]  /*6a70*/  HMMA.16816.F32.BF16 R120, R4.reuse, R10, R120 ;  /* 0x0000000a0478723c */ /* 0x040ff00000041878 */
[C---:B---3--:R-:W-:Y:S08]  /*6a80*/  HMMA.16816.F32.BF16 R124, R4.reuse, R16, R124 ;  /* 0x00000010047c723c */ /* 0x048ff0000004187c */
[----:B------:R-:W-:Y:S01]  /*6a90*/  HMMA.16816.F32.BF16 R128, R4, R18, R128 ;  /* 0x000000120480723c */ /* 0x000fe20000041880 */
[----:B------:R-:W-:Y:S07]  /*6aa0*/  @!P0 BRA `(.L_x_1543) ;  /* 0x000051f000008947 */ /* 0x000fee0003800000 */
[C---:B------:R-:W-:Y:S01]  /*6ab0*/  SHF.L.U64.HI R4, R33.reuse, 0x1, R35 ;  /* 0x0000000121047819 */ /* 0x040fe20000010223 */
[----:B------:R-:W-:Y:S01]  /*6ac0*/  IMAD.SHL.U32 R3, R33, 0x2, RZ ;  /* 0x0000000221037824 */ /* 0x000fe200078e00ff */
[----:B------:R-:W-:-:S02]  /*6ad0*/  SHF.L.U64.HI R5, R31, 0x1, R34 ;  /* 0x000000011f057819 */ /* 0x000fc40000010222 */
[----:B------:R-:W-:Y:S01]  /*6ae0*/  MOV R180, R2 ;  /* 0x0000000200b47202 */ /* 0x000fe20000000f00 */
[----:B------:R1:W-:Y:S01]  /*6af0*/  STL [R1+0x28], R4 ;  /* 0x0000280401007387 */ /* 0x0003e20000100800 */
[----:B------:R-:W-:-:S03]  /*6b00*/  SHF.L.U64.HI R2, R28, 0x1, R30 ;  /* 0x000000011c027819 */ /* 0x000fc6000001021e */
[----:B------:R2:W-:Y:S04]  /*6b10*/  STL [R1+0x24], R3 ;  /* 0x0000240301007387 */ /* 0x0005e80000100800 */
[----:B------:R-:W-:Y:S01]  /*6b20*/  STL [R1+0x20], R5 ;  /* 0x0000200501007387 */ /* 0x000fe20000100800 */
[----:B-1----:R-:W-:Y:S02]  /*6b30*/  IMAD.SHL.U32 R4, R31, 0x2, RZ ;  /* 0x000000021f047824 */ /* 0x002fe400078e00ff */
[----:B--2---:R-:W-:Y:S01]  /*6b40*/  IMAD.MOV.U32 R3, RZ, RZ, R0 ;  /* 0x000000ffff037224 */ /* 0x004fe200078e0000 */
[C---:B------:R-:W-:Y:S02]  /*6b50*/  SHF.L.U64.HI R0, R29.reuse, 0x1, R32 ;  /* 0x000000011d007819 */ /* 0x040fe40000010220 */
[----:B------:R1:W-:Y:S04]  /*6b60*/  STL [R1+0x1c], R4 ;  /* 0x00001c0401007387 */ /* 0x0003e80000100800 */
[----:B------:R2:W-:Y:S01]  /*6b70*/  STL [R1+0x18], R0 ;  /* 0x0000180001007387 */ /* 0x0005e20000100800 */
[----:B-1----:R-:W-:Y:S01]  /*6b80*/  IMAD.SHL.U32 R4, R29, 0x2, RZ ;  /* 0x000000021d047824 */ /* 0x002fe200078e00ff */
[----:B--2---:R-:W-:-:S04]  /*6b90*/  SHF.L.U32 R0, R28, 0x1, RZ ;  /* 0x000000011c007819 */ /* 0x004fc800000006ff */
[----:B------:R1:W-:Y:S04]  /*6ba0*/  STL [R1+0x14], R4 ;  /* 0x0000140401007387 */ /* 0x0003e80000100800 */
[----:B------:R1:W-:Y:S04]  /*6bb0*/  STL [R1+0xc], R0 ;  /* 0x00000c0001007387 */ /* 0x0003e80000100800 */
[----:B------:R1:W-:Y:S01]  /*6bc0*/  STL [R1+0x10], R2 ;  /* 0x0000100201007387 */ /* 0x0003e20000100800 */
[----:B------:R-:W-:Y:S05]  /*6bd0*/  BRA `(.L_x_1544) ;  /* 0x0000052000007947 */ /* 0x000fea0003800000 */
.L_x_1546:
[----:B------:R-:W2:Y:S01]  /*6be0*/  LDL R2, [R1+0x8] ;  /* 0x0000080001027983 */ /* 0x000ea20000100800 */
[----:B------:R-:W-:Y:S01]  /*6bf0*/  UIMAD UR5, UR6, 0x60, UR9 ;  /* 0x00000060060578a4 */ /* 0x000fe2000f8e0209 */
[----:B------:R-:W-:Y:S01]  /*6c00*/  ISETP.NE.AND P6, PT, R252, 0x1, PT ;  /* 0x00000001fc00780c */ /* 0x000fe20003fc5270 */
[----:B------:R-:W-:Y:S01]  /*6c10*/  IMAD.MOV.U32 R7, RZ, RZ, RZ ;  /* 0x000000ffff077224 */ /* 0x000fe200078e00ff */
[----:B------:R-:W3:Y:S03]  /*6c20*/  LDL R20, [R1+0x24] ;  /* 0x0000240001147983 */ /* 0x000ee60000100800 */
[----:B------:R-:W-:Y:S01]  /*6c30*/  IMAD.U32 R0, RZ, RZ, UR5 ;  /* 0x00000005ff007e24 */ /* 0x000fe2000f8e00ff */
[----:B------:R-:W4:Y:S04]  /*6c40*/  LDL R36, [R1+0x28] ;  /* 0x0000280001247983 */ /* 0x000f280000100800 */
        /* <DEDUP_REMOVED lines=13> */
[----:B------:R-:W-:Y:S03]  /*6d20*/  @!P5 LEA R4, P0, R6, c[0x0][0x2a0], 0x2 ;  /* 0x0000a8000604da11 */ /* 0x000fe600078010ff */
        /* <DEDUP_REMOVED lines=9> */
[----:B--2---:R-:W-:Y:S01]  /*6dc0*/  STL [R1], R7 ;  /* 0x0000000701007387 */ /* 0x004fe20000100800 */
[----:B------:R-:W-:Y:S02]  /*6dd0*/  SHF.R.S32.HI R0, RZ, 0x1f, R7 ;  /* 0x0000001fff007819 */ /* 0x000fe40000011407 */
[C---:B------:R-:W-:Y:S04]  /*6de0*/  IMAD.WIDE.U32 R4, R7.reuse, c[0x0][0x1f0], R4 ;  /* 0x00007c0007047a25 */ /* 0x040fe800078e0004 */
        /* <DEDUP_REMOVED lines=9> */
[----:B------:R-:W2:Y:S04]  /*6e80*/  SHFL.IDX PT, R5, R0, 0x1, 0x181f ;  /* 0x00381f0000057f89 */ /* 0x000ea800000e0000 */
[----:B------:R-:W1:Y:S04]  /*6e90*/  SHFL.IDX PT, R2, R2, 0x2, 0x181f ;  /* 0x00581f0002027f89 */ /* 0x000e6800000e0000 */
[----:B------:R-:W1:Y:S01]  /*6ea0*/  SHFL.IDX PT, R0, R0, 0x2, 0x181f ;  /* 0x00581f0000007f89 */ /* 0x000e6200000e0000 */
[CC--:B---3--:R-:W-:Y:S05]  /*6eb0*/  IADD3 R12, P0, R6.reuse, R20.reuse, RZ ;  /* 0x00000014060c7210 */ /* 0x0c8fea0007f1e0ff */
[C---:B----4-:R-:W-:Y:S01]  /*6ec0*/  IMAD.X R13, R7.reuse, 0x1, R36, P0 ;  /* 0x00000001070d7824 */ /* 0x050fe200000e0624 */
[C---:B-----5:R-:W-:Y:S04]  /*6ed0*/  IADD3 R10, P0, R6.reuse, R35, RZ ;  /* 0x00000023060a7210 */ /* 0x060fe80007f1e0ff */
[----:B------:R3:W-:Y:S01]  /*6ee0*/  LDGSTS.E.BYPASS.LTC128B.128 [R251+0xc100], [R12.64], !P4 ;  /* 0x0c1000000cfb7fae */ /* 0x0007e2000e101d4c */
[C---:B------:R-:W-:Y:S01]  /*6ef0*/  IMAD.X R11, R7.reuse, 0x1, R34, P0 ;  /* 0x00000001070b7824 */ /* 0x040fe200000e0622 */
[C---:B------:R-:W-:Y:S04]  /*6f00*/  IADD3 R8, P0, R6.reuse, R31, RZ ;  /* 0x0000001f06087210 */ /* 0x040fe80007f1e0ff */
[----:B------:R4:W-:Y:S01]  /*6f10*/  LDGSTS.E.BYPASS.LTC128B.128 [R251+0xf100], [R10.64], !P3 ;  /* 0x0f1000000afb7fae */ /* 0x0009e2000d901d4c */
[C---:B------:R-:W-:Y:S01]  /*6f20*/  IMAD.X R9, R7.reuse, 0x1, R30, P0 ;  /* 0x0000000107097824 */ /* 0x040fe200000e061e */
[----:B------:R-:W-:Y:S04]  /*6f30*/  IADD3 R6, P0, R6, R29, RZ ;  /* 0x0000001d06067210 */ /* 0x000fe80007f1e0ff */
[----:B------:R5:W-:Y:S01]  /*6f40*/  LDGSTS.E.BYPASS.LTC128B.128 [R251+0x12100], [R8.64], !P2 ;  /* 0x1210000008fb7fae */ /* 0x000be2000d101d4c */
[----:B------:R-:W-:Y:S01]  /*6f50*/  IMAD.X R7, R7, 0x1, R28, P0 ;  /* 0x0000000107077824 */ /* 0x000fe200000e061c */
[CC--:B-1----:R-:W-:Y:S04]  /*6f60*/  IADD3 R14, P0, R4.reuse, R20.reuse, RZ ;  /* 0x00000014040e7210 */ /* 0x0c2fe80007f1e0ff */
[----:B------:R1:W-:Y:S01]  /*6f70*/  LDGSTS.E.BYPASS.LTC128B.128 [R251+0x15100], [R6.64], !P1 ;  /* 0x1510000006fb7fae */ /* 0x0003e2000c901d4c */
[C---:B--2---:R-:W-:Y:S01]  /*6f80*/  IMAD.X R15, R5.reuse, 0x1, R36, P0 ;  /* 0x00000001050f7824 */ /* 0x044fe200000e0624 */
[C---:B------:R-:W-:Y:S04]  /*6f90*/  IADD3 R18, P0, R4.reuse, R35, RZ ;  /* 0x0000002304127210 */ /* 0x040fe80007f1e0ff */
        /* <DEDUP_REMOVED lines=8> */
[----:B------:R-:W-:Y:S04]  /*7020*/  IADD3 R20, P0, R2, R20, RZ ;  /* 0x0000001402147210 */ /* 0x000fe80007f1e0ff */
[----:B------:R3:W-:Y:S01]  /*7030*/  LDGSTS.E.BYPASS.LTC128B.128 [R251+0x16100], [R4.64], !P1 ;  /* 0x1610000004fb7fae */ /* 0x0007e2000c901d4c */
[----:B------:R-:W-:Y:S01]  /*7040*/  IMAD.X R21, R0, 0x1, R36, P0 ;  /* 0x0000000100157824 */ /* 0x000fe200000e0624 */
[----:B----4-:R-:W-:Y:S04]  /*7050*/  IADD3 R10, P0, R2, R35, RZ ;  /* 0x00000023020a7210 */ /* 0x010fe80007f1e0ff */
[----:B------:R3:W-:Y:S01]  /*7060*/  LDGSTS.E.BYPASS.LTC128B.128 [R251+0xe100], [R20.64], !P4 ;  /* 0x0e10000014fb7fae */ /* 0x0007e2000e101d4c */
[----:B------:R-:W-:Y:S01]  /*7070*/  IMAD.X R11, R0, 0x1, R34, P0 ;  /* 0x00000001000b7824 */ /* 0x000fe200000e0622 */
[----:B-1----:R-:W-:Y:S04]  /*7080*/  IADD3 R6, P0, R2, R31, RZ ;  /* 0x0000001f02067210 */ /* 0x002fe80007f1e0ff */
[----:B------:R3:W-:Y:S01]  /*7090*/  LDGSTS.E.BYPASS.LTC128B.128 [R251+0x11100], [R10.64], !P3 ;  /* 0x111000000afb7fae */ /* 0x0007e2000d901d4c */
[----:B------:R-:W-:Y:S01]  /*70a0*/  IMAD.X R7, R0, 0x1, R30, P0 ;  /* 0x0000000100077824 */ /* 0x000fe200000e061e */
[----:B-----5:R-:W-:Y:S04]  /*70b0*/  IADD3 R8, P0, R2, R29, RZ ;  /* 0x0000001d02087210 */ /* 0x020fe80007f1e0ff */
[----:B------:R3:W-:Y:S01]  /*70c0*/  LDGSTS.E.BYPASS.LTC128B.128 [R251+0x14100], [R6.64], !P2 ;  /* 0x1410000006fb7fae */ /* 0x0007e2000d101d4c */
[----:B------:R-:W-:Y:S05]  /*70d0*/  IMAD.X R9, R0, 0x1, R28, P0 ;  /* 0x0000000100097824 */ /* 0x000fea00000e061c */
[----:B------:R3:W-:Y:S01]  /*70e0*/  LDGSTS.E.BYPASS.LTC128B.128 [R251+0x17100], [R8.64], !P1 ;  /* 0x1710000008fb7fae */ /* 0x0007e2000c901d4c */
[----:B------:R-:W-:-:S05]  /*70f0*/  BRA `(.L_x_1545) ;  /* 0x00001ec000007947 */ /* 0x000fca0003800000 */
.L_x_1544:
[----:B-1----:R-:W2:Y:S01]  /*7100*/  LDL R2, [R1+0x4] ;  /* 0x0000040001027983 */ /* 0x002ea20000100800 */
[----:B------:R-:W-:Y:S04]  /*7110*/  DEPBAR.LE SB0, 0x0 ;  /* 0x000080000000791a */ /* 0x000fe80000000000 */
[----:B------:R-:W3:Y:S01]  /*7120*/  LDL R6, [R1] ;  /* 0x0000000001067983 */ /* 0x000ee20000100800 */
[----:B------:R-:W-:Y:S01]  /*7130*/  IADD3 R181, R251, 0x100, RZ ;  /* 0x00000100fbb57810 */ /* 0x000fe20007ffe0ff */
[----:B------:R-:W-:Y:S03]  /*7140*/  UISETP.GT.AND UP0, UPT, UR6, UR8, UPT ;  /* 0x000000080600728c */ /* 0x000fe6000bf04270 */
[----:B------:R1:W-:Y:S05]  /*7150*/  STL [R1+0x58], R55 ;  /* 0x0000583701007387 */ /* 0x0003ea0000100800 */
[----:B------:R4:W-:Y:S05]  /*7160*/  STL [R1+0x54], R54 ;  /* 0x0000543601007387 */ /* 0x0009ea0000100800 */
[----:B------:R4:W-:Y:S05]  /*7170*/  STL [R1+0x50], R53 ;  /* 0x0000503501007387 */ /* 0x0009ea0000100800 */
[----:B------:R4:W-:Y:S05]  /*7180*/  STL [R1+0x4c], R52 ;  /* 0x00004c3401007387 */ /* 0x0009ea0000100800 */
[----:B------:R4:W-:Y:S05]  /*7190*/  STL [R1+0x48], R3 ;  /* 0x0000480301007387 */ /* 0x0009ea0000100800 */
[----:B-1----:R-:W3:Y:S05]  /*71a0*/  LDL R55, [R1+0x24] ;  /* 0x0000240001377983 */ /* 0x002eea0000100800 */
[----:B----4-:R-:W4:Y:S05]  /*71b0*/  LDL R54, [R1+0x28] ;  /* 0x0000280001367983 */ /* 0x010f2a0000100800 */
[----:B------:R-:W4:Y:S05]  /*71c0*/  LDL R29, [R1+0x1c] ;  /* 0x00001c00011d7983 */ /* 0x000f2a0000100800 */
[----:B------:R-:W4:Y:S05]  /*71d0*/  LDL R53, [R1+0x20] ;  /* 0x0000200001357983 */ /* 0x000f2a0000100800 */
[----:B------:R-:W4:Y:S05]  /*71e0*/  LDL R52, [R1+0x14] ;  /* 0x0000140001347983 */ /* 0x000f2a0000100800 */
[----:B------:R-:W4:Y:S05]  /*71f0*/  LDL R3, [R1+0x18] ;  /* 0x0000180001037983 */ /* 0x000f2a0000100800 */
[----:B------:R-:W4:Y:S05]  /*7200*/  LDL R252, [R1+0xc] ;  /* 0x00000c0001fc7983 */ /* 0x000f2a0000100800 */
[----:B------:R-:W4:Y:S05]  /*7210*/  LDL R182, [R1+0x10] ;  /* 0x0000100001b67983 */ /* 0x000f2a0000100800 */
[----:B------:R-:W-:Y:S06]  /*7220*/  BAR.SYNC.DEFER_BLOCKING 0x0 ;  /* 0x0000000000007b1d */ /* 0x000fec0000010000 */
[----:B------:R-:W-:Y:S05]  /*7230*/  LDSM.16.M88.4 R48, [R250+0x18100] ;  /* 0x01810000fa30783b */ /* 0x000fea0000000200 */
[----:B------:R-:W1:Y:S05]  /*7240*/  LDSM.16.M88.4 R8, [R249+0xc100] ;  /* 0x00c10000f908783b */ /* 0x000e6a0000000200 */
[----:B------:R-:W1:Y:S05]  /*7250*/  LDSM.16.M88.4 R16, [R249+0xc900] ;  /* 0x00c90000f910783b */ /* 0x000e6a0000000200 */
[----:B------:R-:W-:Y:S05]  /*7260*/  LDSM.16.M88.4 R24, [R249+0xd100] ;  /* 0x00d10000f918783b */ /* 0x000fea0000000200 */
[----:B------:R-:W-:Y:S05]  /*7270*/  LDSM.16.M88.4 R32, [R249+0xd900] ;  /* 0x00d90000f920783b */ /* 0x000fea0000000200 */
[----:B------:R-:W-:Y:S05]  /*7280*/  LDSM.16.M88.4 R40, [R249+0xe100] ;  /* 0x00e10000f928783b */ /* 0x000fea0000000200 */
[----:B------:R-:W-:Y:S05]  /*7290*/  LDSM.16.M88.4 R184, [R249+0xe900] ;  /* 0x00e90000f9b8783b */ /* 0x000fea0000000200 */
[----:B------:R-:W-:Y:S05]  /*72a0*/  LDSM.16.M88.4 R188, [R246+0x18100] ;  /* 0x01810000f6bc783b */ /* 0x000fea0000000200 */
[----:B------:R-:W-:Y:S05]  /*72b0*/  LDSM.16.M88.4 R192, [R248] ;  /* 0x00000000f8c0783b */ /* 0x000fea0000000200 */
[----:B------:R-:W-:Y:S05]  /*72c0*/  LDSM.16.M88.4 R196, [R239] ;  /* 0x00000000efc4783b */ /* 0x000fea0000000200 */
[----:B------:R-:W-:Y:S05]  /*72d0*/  LDSM.16.M88.4 R200, [R238] ;  /* 0x00000000eec8783b */ /* 0x000fea0000000200 */
[----:B------:R-:W-:Y:S05]  /*72e0*/  LDSM.16.M88.4 R204, [R237] ;  /* 0x00000000edcc783b */ /* 0x000fea0000000200 */
[----:B------:R-:W-:Y:S05]  /*72f0*/  LDSM.16.M88.4 R208, [R236] ;  /* 0x00000000ecd0783b */ /* 0x000fea0000000200 */
[----:B------:R-:W-:Y:S01]  /*7300*/  LDSM.16.M88.4 R212, [R235] ;  /* 0x00000000ebd4783b */ /* 0x000fe20000000200 */
[----:B--2---:R-:W-:Y:S01]  /*7310*/  SHF.R.S32.HI R0, RZ, 0x1f, R2 ;  /* 0x0000001fff007819 */ /* 0x004fe20000011402 */
[----:B------:R-:W-:Y:S04]  /*7320*/  IMAD.WIDE.U32 R4, R2, c[0x0][0x208], RZ ;  /* 0x0000820002047a25 */ /* 0x000fe800078e00ff */
[----:B------:R-:W-:Y:S04]  /*7330*/  IMAD R0, R0, c[0x0][0x208], RZ ;  /* 0x0000820000007a24 */ /* 0x000fe800078e02ff */
[----:B------:R-:W-:Y:S01]  /*7340*/  IMAD R0, R2, c[0x0][0x20c], R0 ;  /* 0x0000830002007a24 */ /* 0x000fe200078e0200 */
[----:B---3--:R-:W-:Y:S04]  /*7350*/  SHF.R.S32.HI R2, RZ, 0x1f, R6 ;  /* 0x0000001fff027819 */ /* 0x008fe80000011406 */
[----:B------:R-:W-:Y:S01]  /*7360*/  IADD3 R5, R5, R0, RZ ;  /* 0x0000000005057210 */ /* 0x000fe20007ffe0ff */
[----:B------:R-:W-:Y:S04]  /*7370*/  IMAD R2, R2, c[0x0][0x218], RZ ;  /* 0x0000860002027a24 */ /* 0x000fe800078e02ff */
[C---:B------:R-:W-:Y:S04]  /*7380*/  IMAD.WIDE.U32 R4, R6.reuse, c[0x0][0x218], R4 ;  /* 0x0000860006047a25 */ /* 0x040fe800078e0004 */
[----:B------:R-:W-:Y:S01]  /*7390*/  IMAD R2, R6, c[0x0][0x21c], R2 ;  /* 0x0000870006027a24 */ /* 0x000fe200078e0202 */
[----:B------:R-:W-:Y:S04]  /*73a0*/  IADD3 R0, P0, R4, UR22, RZ ;  /* 0x0000001604007c10 */ /* 0x000fe8000ff1e0ff */
[----:B------:R-:W-:Y:S02]  /*73b0*/  IADD3.X R4, R5, UR4, R2, P0, !PT ;  /* 0x0000000405047c10 */ /* 0x000fe400087fe402 */
[C---:B------:R-:W-:Y:S04]  /*73c0*/  LEA R2, P0, R0.reuse, c[0x0][0x1f8], 0x1 ;  /* 0x00007e0000027a11 */ /* 0x040fe800078008ff */
[----:B------:R-:W-:Y:S01]  /*73d0*/  LEA.HI.X R0, R0, c[0x0][0x1fc], R4, 0x1, P0 ;  /* 0x00007f0000007a11 */ /* 0x000fe200000f0c04 */
[----:B------:R-:W2:Y:S01]  /*73e0*/  SHFL.IDX PT, R44, R2, RZ, 0x181f ;  /* 0x00181fff022c7589 */ /* 0x000ea200000e0000 */
[C---:B-1----:R-:W-:Y:S04]  /*73f0*/  HMMA.16816.F32.BF16 R4, R48.reuse, R8, RZ ;  /* 0x000000083004723c */ /* 0x042fe800000418ff */
[----:B------:R-:W4:Y:S04]  /*7400*/  SHFL.IDX PT, R20, R0, RZ, 0x181f ;  /* 0x00181fff00147589 */ /* 0x000f2800000e0000 */
[C---:B------:R-:W-:Y:S01]  /*7410*/  HMMA.16816.F32.BF16 R8, R48.reuse, R10, RZ ;  /* 0x0000000a3008723c */ /* 0x040fe200000418ff */
[----:B------:R-:W1:Y:S05]  /*7420*/  SHFL.IDX PT, R38, R2, 0x1, 0x181f ;  /* 0x00381f0002267f89 */ /* 0x000e6a00000e0000 */
[----:B------:R-:W3:Y:S02]  /*7430*/  SHFL.IDX PT, R28, R0, 0x1, 0x181f ;  /* 0x00381f00001c7f89 */ /* 0x000ee400000e0000 */
[C---:B------:R-:W-:Y:S03]  /*7440*/  HMMA.16816.F32.BF16 R12, R48.reuse, R16, RZ ;  /* 0x00000010300c723c */ /* 0x040fe600000418ff */
[----:B------:R-:W1:Y:S01]  /*7450*/  SHFL.IDX PT, R2, R2, 0x2, 0x181f ;  /* 0x00581f0002027f89 */ /* 0x000e6200000e0000 */
[----:B--2---:R-:W-:Y:S04]  /*7460*/  IADD3 R30, P0, R44, R55, RZ ;  /* 0x000000372c1e7210 */ /* 0x004fe80007f1e0ff */
[C---:B------:R-:W-:Y:S01]  /*7470*/  HMMA.16816.F32.BF16 R16, R48.reuse, R18, RZ ;  /* 0x000000123010723c */ /* 0x040fe200000418ff */
[----:B------:R-:W2:Y:S03]  /*7480*/  SHFL.IDX PT, R0, R0, 0x2, 0x181f ;  /* 0x00581f0000007f89 */ /* 0x000ea600000e0000 */
[----:B----4-:R-:W-:Y:S02]  /*7490*/  IADD3.X R31, R20, R54, RZ, P0, !PT ;  /* 0x00000036141f7210 */ /* 0x010fe400007fe4ff */
[----:B------:R-:W-:Y:S03]  /*74a0*/  IADD3 R22, P0, R44, R29, RZ ;  /* 0x0000001d2c167210 */ /* 0x000fe60007f1e0ff */
[----:B------:R4:W-:Y:S03]  /*74b0*/  LDGSTS.E.BYPASS.LTC128B.128 [R181], [R30.64], !P4 ;  /* 0x000000001eb57fae */ /* 0x0009e6000e101d4c */
[----:B------:R-:W-:Y:S02]  /*74c0*/  IADD3.X R23, R20, R53, RZ, P0, !PT ;  /* 0x0000003514177210 */ /* 0x000fe400007fe4ff */
[----:B------:R-:W-:Y:S03]  /*74d0*/  IADD3 R36, P0, R44, R52, RZ ;  /* 0x000000342c247210 */ /* 0x000fe60007f1e0ff */
[----:B------:R2:W-:Y:S01]  /*74e0*/  LDGSTS.E.BYPASS.LTC128B.128 [R181+0x3000], [R22.64], !P3 ;  /* 0x0300000016b57fae */ /* 0x0005e2000d901d4c */
[----:B------:R-:W-:Y:S02]  /*74f0*/  IADD3.X R37, R20, R3, RZ, P0, !PT ;  /* 0x0000000314257210 */ /* 0x000fe400007fe4ff */
[----:B------:R-:W-:Y:S03]  /*7500*/  IADD3 R44, P0, R44, R252, RZ ;  /* 0x000000fc2c2c7210 */ /* 0x000fe60007f1e0ff */
[----:B------:R2:W-:Y:S01]  /*7510*/  LDGSTS.E.BYPASS.LTC128B.128 [R181+0x6000], [R36.64], !P2 ;  /* 0x0600000024b57fae */ /* 0x0005e2000d101d4c */
[----:B------:R-:W-:Y:S02]  /*7520*/  IADD3.X R45, R20, R182, RZ, P0, !PT ;  /* 0x000000b6142d7210 */ /* 0x000fe400007fe4ff */
[----:B-1----:R-:W-:Y:S03]  /*7530*/  IADD3 R46, P0, R38, R55, RZ ;  /* 0x00000037262e7210 */ /* 0x002fe60007f1e0ff */
[----:B------:R1:W-:Y:S01]  /*7540*/  LDGSTS.E.BYPASS.LTC128B.128 [R181+0x9000], [R44.64], !P1 ;  /* 0x090000002cb57fae */ /* 0x0003e2000c901d4c */
[----:B---3--:R-:W-:Y:S05]  /*7550*/  IADD3.X R47, R28, R54, RZ, P0, !PT ;  /* 0x000000361c2f7210 */ /* 0x008fea00007fe4ff */
[----:B------:R3:W-:Y:S01]  /*7560*/  LDGSTS.E.BYPASS.LTC128B.128 [R181+0x1000], [R46.64], !P4 ;  /* 0x010000002eb57fae */ /* 0x0007e2000e101d4c */
[----:B----4-:R-:W-:Y:S04]  /*7570*/  IADD3 R30, P0, R38, R29, RZ ;  /* 0x0000001d261e7210 */ /* 0x010fe80007f1e0ff */
[----:B------:R-:W-:Y:S01]  /*7580*/  IADD3.X R31, R28, R53, RZ, P0, !PT ;  /* 0x000000351c1f7210 */ /* 0x000fe200007fe4ff */
[C---:B--2---:R-:W-:Y:S04]  /*7590*/  HMMA.16816.F32.BF16 R20, R48.reuse, R24, RZ ;  /* 0x000000183014723c */ /* 0x044fe800000418ff */
[----:B------:R2:W-:Y:S01]  /*75a0*/  LDGSTS.E.BYPASS.LTC128B.128 [R181+0x4000], [R30.64], !P3 ;  /* 0x040000001eb57fae */ /* 0x0005e2000d901d4c */
[----:B------:R-:W-:Y:S03]  /*75b0*/  IADD3 R36, P0, R38, R52, RZ ;  /* 0x0000003426247210 */ /* 0x000fe60007f1e0ff */
[C---:B------:R-:W-:Y:S01]  /*75c0*/  HMMA.16816.F32.BF16 R24, R48.reuse, R26, RZ ;  /* 0x0000001a3018723c */ /* 0x040fe200000418ff */
[----:B------:R-:W-:Y:S03]  /*75d0*/  IADD3.X R37, R28, R3, RZ, P0, !PT ;  /* 0x000000031c257210 */ /* 0x000fe600007fe4ff */
[----:B------:R-:W-:Y:S02]  /*75e0*/  IADD3 R38, P0, R38, R252, RZ ;  /* 0x000000fc26267210 */ /* 0x000fe40007f1e0ff */
[----:B------:R4:W-:Y:S02]  /*75f0*/  LDGSTS.E.BYPASS.LTC128B.128 [R181+0x7000], [R36.64], !P2 ;  /* 0x0700000024b57fae */ /* 0x0009e4000d101d4c */
[----:B------:R-:W-:Y:S04]  /*7600*/  IADD3.X R39, R28, R182, RZ, P0, !PT ;  /* 0x000000b61c277210 */ /* 0x000fe800007fe4ff */
[----:B-1----:R-:W-:Y:S02]  /*7610*/  IADD3 R44, P0, R2, R55, RZ ;  /* 0x00000037022c7210 */ /* 0x002fe40007f1e0ff */
[----:B------:R1:W5:Y:S02]  /*7620*/  LDL.LU R55, [R1+0x58] ;  /* 0x0000580001377983 */ /* 0x0003640000300800 */
[----:B------:R-:W-:Y:S03]  /*7630*/  IADD3.X R45, R0, R54, RZ, P0, !PT ;  /* 0x00000036002d7210 */ /* 0x000fe600007fe4ff */
[----:B------:R1:W-:Y:S05]  /*7640*/  LDGSTS.E.BYPASS.LTC128B.128 [R181+0xa000], [R38.64], !P1 ;  /* 0x0a00000026b57fae */ /* 0x0003ea000c901d4c */
[----:B------:R3:W-:Y:S05]  /*7650*/  LDGSTS.E.BYPASS.LTC128B.128 [R181+0x2000], [R44.64], !P4 ;  /* 0x020000002cb57fae */ /* 0x0007ea000e101d4c */
[----:B------:R3:W5:Y:S01]  /*7660*/  LDL.LU R54, [R1+0x54] ;  /* 0x0000540001367983 */ /* 0x0007620000300800 */
[----:B----4-:R-:W-:Y:S02]  /*7670*/  IADD3 R36, P0, R2, R29, RZ ;  /* 0x0000001d02247210 */ /* 0x010fe40007f1e0ff */
[C---:B--2---:R-:W-:Y:S02]  /*7680*/  HMMA.16816.F32.BF16 R28, R48.reuse, R32, RZ ;  /* 0x00000020301c723c */ /* 0x044fe400000418ff */
[----:B------:R-:W-:Y:S02]  /*7690*/  IADD3.X R37, R0, R53, RZ, P0, !PT ;  /* 0x0000003500257210 */ /* 0x000fe400007fe4ff */
[----:B------:R2:W5:Y:S04]  /*76a0*/  LDL.LU R53, [R1+0x50] ;  /* 0x0000500001357983 */ /* 0x0005680000300800 */
[C---:B------:R-:W-:Y:S01]  /*76b0*/  HMMA.16816.F32.BF16 R32, R48.reuse, R34, RZ ;  /* 0x000000223020723c */ /* 0x040fe200000418ff */
[----:B------:R4:W-:Y:S03]  /*76c0*/  LDGSTS.E.BYPASS.LTC128B.128 [R181+0x5000], [R36.64], !P3 ;  /* 0x0500000024b57fae */ /* 0x0009e6000d901d4c */
[----:B-1----:R-:W-:Y:S02]  /*76d0*/  IADD3 R38, P0, R2, R52, RZ ;  /* 0x0000003402267210 */ /* 0x002fe40007f1e0ff */
[----:B------:R2:W5:Y:S02]  /*76e0*/  LDL.LU R52, [R1+0x4c] ;  /* 0x00004c0001347983 */ /* 0x0005640000300800 */
[----:B------:R-:W-:Y:S03]  /*76f0*/  IADD3.X R39, R0, R3, RZ, P0, !PT ;  /* 0x0000000300277210 */ /* 0x000fe600007fe4ff */
[----:B------:R2:W5:Y:S01]  /*7700*/  LDL.LU R3, [R1+0x48] ;  /* 0x0000480001037983 */ /* 0x0005620000300800 */
[----:B---3--:R-:W-:Y:S02]  /*7710*/  IADD3 R44, P0, R2, R252, RZ ;  /* 0x000000fc022c7210 */ /* 0x008fe40007f1e0ff */
[----:B------:R-:W-:Y:S02]  /*7720*/  MOV R252, c[0x0][0x2b8] ;  /* 0x0000ae0000fc7a02 */ /* 0x000fe40000000f00 */
[----:B------:R4:W-:Y:S01]  /*7730*/  LDGSTS.E.BYPASS.LTC128B.128 [R181+0x8000], [R38.64], !P2 ;  /* 0x0800000026b57fae */ /* 0x0009e2000d101d4c */
[----:B------:R-:W-:Y:S02]  /*7740*/  IADD3.X R45, R0, R182, RZ, P0, !PT ;  /* 0x000000b6002d7210 */ /* 0x000fe400007fe4ff */
[----:B------:R-:W-:Y:S03]  /*7750*/  PLOP3.LUT P0, PT, PT, PT, UP0, 0x80, 0x0 ;  /* 0x000000000000781c */ /* 0x000fe60003f0f008 */
[----:B------:R1:W-:Y:S05]  /*7760*/  LDGSTS.E.BYPASS.LTC128B.128 [R181+0xb000], [R44.64], !P1 ;  /* 0x0b0000002cb57fae */ /* 0x0003ea000c901d4c */
[----:B------:R-:W0:Y:S01]  /*7770*/  LDGDEPBAR ;  /* 0x00000000000079af */ /* 0x000e220000000000 */
[C---:B----4-:R-:W-:Y:S08]  /*7780*/  HMMA.16816.F32.BF16 R36, R48.reuse, R40, RZ ;  /* 0x000000283024723c */ /* 0x050ff000000418ff */
[C---:B------:R-:W-:Y:S08]  /*7790*/  HMMA.16816.F32.BF16 R40, R48.reuse, R42, RZ ;  /* 0x0000002a3028723c */ /* 0x040ff000000418ff */
[C---:B-1----:R-:W-:Y:S08]  /*77a0*/  HMMA.16816.F32.BF16 R44, R48.reuse, R184, RZ ;  /* 0x000000b8302c723c */ /* 0x042ff000000418ff */
[----:B------:R-:W-:Y:S01]  /*77b0*/  HMMA.16816.F32.BF16 R48, R48, R186, RZ ;  /* 0x000000ba3030723c */ /* 0x000fe200000418ff */
[----:B------:R-:W-:Y:S07]  /*77c0*/  LDSM.16.M88.4 R184, [R245+0x18100] ;  /* 0x01810000f5b8783b */ /* 0x000fee0000000200 */
[C---:B------:R-:W-:Y:S08]  /*77d0*/  HMMA.16816.F32.BF16 R4, R188.reuse, R192, R4 ;  /* 0x000000c0bc04723c */ /* 0x040ff00000041804 */
[C---:B------:R-:W-:Y:S01]  /*77e0*/  HMMA.16816.F32.BF16 R8, R188.reuse, R194, R8 ;  /* 0x000000c2bc08723c */ /* 0x040fe20000041808 */
[----:B------:R-:W1:Y:S07]  /*77f0*/  LDSM.16.M88.4 R192, [R244+0xc100] ;  /* 0x00c10000f4c0783b */ /* 0x000e6e0000000200 */
[C---:B------:R-:W-:Y:S08]  /*7800*/  HMMA.16816.F32.BF16 R12, R188.reuse, R196, R12 ;  /* 0x000000c4bc0c723c */ /* 0x040ff0000004180c */
[C---:B------:R-:W-:Y:S01]  /*7810*/  HMMA.16816.F32.BF16 R16, R188.reuse, R198, R16 ;  /* 0x000000c6bc10723c */ /* 0x040fe20000041810 */
[----:B------:R-:W3:Y:S07]  /*7820*/  LDSM.16.M88.4 R196, [R244+0xc900] ;  /* 0x00c90000f4c4783b */ /* 0x000eee0000000200 */
[C---:B------:R-:W-:Y:S08]  /*7830*/  HMMA.16816.F32.BF16 R20, R188.reuse, R200, R20 ;  /* 0x000000c8bc14723c */ /* 0x040ff00000041814 */
[C---:B------:R-:W-:Y:S01]  /*7840*/  HMMA.16816.F32.BF16 R24, R188.reuse, R202, R24 ;  /* 0x000000cabc18723c */ /* 0x040fe20000041818 */
[----:B------:R-:W4:Y:S07]  /*7850*/  LDSM.16.M88.4 R200, [R244+0xd100] ;  /* 0x00d10000f4c8783b */ /* 0x000f2e0000000200 */
[C---:B------:R-:W-:Y:S08]  /*7860*/  HMMA.16816.F32.BF16 R28, R188.reuse, R204, R28 ;  /* 0x000000ccbc1c723c */ /* 0x040ff0000004181c */
[C---:B------:R-:W-:Y:S01]  /*7870*/  HMMA.16816.F32.BF16 R32, R188.reuse, R206, R32 ;  /* 0x000000cebc20723c */ /* 0x040fe20000041820 */
[----:B------:R-:W2:Y:S07]  /*7880*/  LDSM.16.M88.4 R204, [R244+0xd900] ;  /* 0x00d90000f4cc783b */ /* 0x000eae0000000200 */
[C---:B------:R-:W-:Y:S08]  /*7890*/  HMMA.16816.F32.BF16 R36, R188.reuse, R208, R36 ;  /* 0x000000d0bc24723c */ /* 0x040ff00000041824 */
[C---:B------:R-:W-:Y:S01]  /*78a0*/  HMMA.16816.F32.BF16 R40, R188.reuse, R210, R40 ;  /* 0x000000d2bc28723c */ /* 0x040fe20000041828 */
[----:B------:R-:W-:Y:S07]  /*78b0*/  LDSM.16.M88.4 R208, [R244+0xe900] ;  /* 0x00e90000f4d0783b */ /* 0x000fee0000000200 */
[C---:B------:R-:W-:Y:S08]  /*78c0*/  HMMA.16816.F32.BF16 R44, R188.reuse, R212, R44 ;  /* 0x000000d4bc2c723c */ /* 0x040ff0000004182c */
[----:B------:R-:W-:Y:S01]  /*78d0*/  HMMA.16816.F32.BF16 R48, R188, R214, R48 ;  /* 0x000000d6bc30723c */ /* 0x000fe20000041830 */
[----:B------:R-:W2:Y:S07]  /*78e0*/  LDSM.16.M88.4 R188, [R244+0xe100] ;  /* 0x00e10000f4bc783b */ /* 0x000eae0000000200 */
[C---:B-1----:R-:W-:Y:S08]  /*78f0*/  HMMA.16816.F32.BF16 R4, R184.reuse, R192, R4 ;  /* 0x000000c0b804723c */ /* 0x042ff00000041804 */
[C---:B------:R-:W-:Y:S01]  /*7900*/  HMMA.16816.F32.BF16 R8, R184.reuse, R194, R8 ;  /* 0x000000c2b808723c */ /* 0x040fe20000041808 */
[----:B------:R-:W-:Y:S07]  /*7910*/  LDSM.16.M88.4 R192, [R234] ;  /* 0x00000000eac0783b */ /* 0x000fee0000000200 */
[C---:B---3--:R-:W-:Y:S08]  /*7920*/  HMMA.16816.F32.BF16 R12, R184.reuse, R196, R12 ;  /* 0x000000c4b80c723c */ /* 0x048ff0000004180c */
[C---:B------:R-:W-:Y:S01]  /*7930*/  HMMA.16816.F32.BF16 R16, R184.reuse, R198, R16 ;  /* 0x000000c6b810723c */ /* 0x040fe20000041810 */
[----:B------:R-:W-:Y:S07]  /*7940*/  LDSM.16.M88.4 R196, [R234+0x800] ;  /* 0x00080000eac4783b */ /* 0x000fee0000000200 */
[C---:B----4-:R-:W-:Y:S08]  /*7950*/  HMMA.16816.F32.BF16 R20, R184.reuse, R200, R20 ;  /* 0x000000c8b814723c */ /* 0x050ff00000041814 */
[C---:B------:R-:W-:Y:S01]  /*7960*/  HMMA.16816.F32.BF16 R24, R184.reuse, R202, R24 ;  /* 0x000000cab818723c */ /* 0x040fe20000041818 */
[----:B------:R-:W-:Y:S07]  /*7970*/  LDSM.16.M88.4 R200, [R234+0x1000] ;  /* 0x00100000eac8783b */ /* 0x000fee0000000200 */
[C---:B--2---:R-:W-:Y:S08]  /*7980*/  HMMA.16816.F32.BF16 R28, R184.reuse, R204, R28 ;  /* 0x000000ccb81c723c */ /* 0x044ff0000004181c */
[C---:B------:R-:W-:Y:S01]  /*7990*/  HMMA.16816.F32.BF16 R32, R184.reuse, R206, R32 ;  /* 0x000000ceb820723c */ /* 0x040fe20000041820 */
[----:B------:R-:W-:Y:S07]  /*79a0*/  LDSM.16.M88.4 R204, [R234+0x1800] ;  /* 0x00180000eacc783b */ /* 0x000fee0000000200 */
[C---:B------:R-:W-:Y:S08]  /*79b0*/  HMMA.16816.F32.BF16 R36, R184.reuse, R188, R36 ;  /* 0x000000bcb824723c */ /* 0x040ff00000041824 */
[C---:B------:R-:W-:Y:S01]  /*79c0*/  HMMA.16816.F32.BF16 R40, R184.reuse, R190, R40 ;  /* 0x000000beb828723c */ /* 0x040fe20000041828 */
[----:B------:R-:W1:Y:S07]  /*79d0*/  LDSM.16.M88.4 R188, [R243+0x18100] ;  /* 0x01810000f3bc783b */ /* 0x000e6e0000000200 */
[C---:B------:R-:W-:Y:S08]  /*79e0*/  HMMA.16816.F32.BF16 R44, R184.reuse, R208, R44 ;  /* 0x000000d0b82c723c */ /* 0x040ff0000004182c */
[----:B------:R-:W-:Y:S01]  /*79f0*/  HMMA.16816.F32.BF16 R48, R184, R210, R48 ;  /* 0x000000d2b830723c */ /* 0x000fe20000041830 */
[----:B------:R-:W2:Y:S05]  /*7a00*/  LDSM.16.M88.4 R184, [R234+0x2000] ;  /* 0x00200000eab8783b */ /* 0x000eaa0000000200 */
[----:B------:R-:W3:Y:S02]  /*7a10*/  LDSM.16.M88.4 R208, [R234+0x2800] ;  /* 0x00280000ead0783b */ /* 0x000ee40000000200 */
[C---:B-1----:R-:W-:Y:S08]  /*7a20*/  HMMA.16816.F32.BF16 R4, R188.reuse, R192, R4 ;  /* 0x000000c0bc04723c */ /* 0x042ff00000041804 */
        /* <DEDUP_REMOVED lines=11> */
[C---:B--2---:R-:W-:Y:S08]  /*7ae0*/  HMMA.16816.F32.BF16 R36, R188.reuse, R184, R36 ;  /* 0x000000b8bc24723c */ /* 0x044ff00000041824 */
[C---:B------:R-:W-:Y:S01]  /*7af0*/  HMMA.16816.F32.BF16 R40, R188.reuse, R186, R40 ;  /* 0x000000babc28723c */ /* 0x040fe20000041828 */
[----:B------:R-:W1:Y:S07]  /*7b00*/  LDSM.16.M88.4 R184, [R250+0x1c100] ;  /* 0x01c10000fab8783b */ /* 0x000e6e0000000200 */
[C---:B---3--:R-:W-:Y:S08]  /*7b10*/  HMMA.16816.F32.BF16 R44, R188.reuse, R208, R44 ;  /* 0x000000d0bc2c723c */ /* 0x048ff0000004182c */
[----:B------:R-:W-:Y:S01]  /*7b20*/  HMMA.16816.F32.BF16 R48, R188, R210, R48 ;  /* 0x000000d2bc30723c */ /* 0x000fe20000041830 */
[----:B------:R-:W2:Y:S05]  /*7b30*/  LDSM.16.M88.4 R188, [R249+0x11100] ;  /* 0x01110000f9bc783b */ /* 0x000eaa0000000200 */
[----:B------:R-:W3:Y:S02]  /*7b40*/  LDSM.16.M88.4 R208, [R249+0x11900] ;  /* 0x01190000f9d0783b */ /* 0x000ee40000000200 */
[C---:B-1----:R-:W-:Y:S08]  /*7b50*/  HMMA.16816.F32.BF16 R4, R184.reuse, R192, R4 ;  /* 0x000000c0b804723c */ /* 0x042ff00000041804 */
[C---:B------:R-:W-:Y:S01]  /*7b60*/  HMMA.16816.F32.BF16 R8, R184.reuse, R194, R8 ;  /* 0x000000c2b808723c */ /* 0x040fe20000041808 */
[----:B------:R-:W-:Y:S07]  /*7b70*/  LDSM.16.M88.4 R192, [R233] ;  /* 0x00000000e9c0783b */ /* 0x000fee0000000200 */
[C---:B------:R-:W-:Y:S08]  /*7b80*/  HMMA.16816.F32.BF16 R12, R184.reuse, R196, R12 ;  /* 0x000000c4b80c723c */ /* 0x040ff0000004180c */
        /* <DEDUP_REMOVED lines=8> */
[C---:B--2---:R-:W-:Y:S08]  /*7c10*/  HMMA.16816.F32.BF16 R36, R184.reuse, R188, R36 ;  /* 0x000000bcb824723c */ /* 0x044ff00000041824 */
[C---:B------:R-:W-:Y:S01]  /*7c20*/  HMMA.16816.F32.BF16 R40, R184.reuse, R190, R40 ;  /* 0x000000beb828723c */ /* 0x040fe20000041828 */
[----:B------:R-:W1:Y:S07]  /*7c30*/  LDSM.16.M88.4 R188, [R246+0x1c100] ;  /* 0x01c10000f6bc783b */ /* 0x000e6e0000000200 */
[C---:B---3--:R-:W-:Y:S08]  /*7c40*/  HMMA.16816.F32.BF16 R44, R184.reuse, R208, R44 ;  /* 0x000000d0b82c723c */ /* 0x048ff0000004182c */
[----:B------:R-:W-:Y:S01]  /*7c50*/  HMMA.16816.F32.BF16 R48, R184, R210, R48 ;  /* 0x000000d2b830723c */ /* 0x000fe20000041830 */
[----:B------:R-:W2:Y:S05]  /*7c60*/  LDSM.16.M88.4 R184, [R229] ;  /* 0x00000000e5b8783b */ /* 0x000eaa0000000200 */
[----:B------:R-:W3:Y:S02]  /*7c70*/  LDSM.16.M88.4 R208, [R228] ;  /* 0x00000000e4d0783b */ /* 0x000ee40000000200 */
        /* <DEDUP_REMOVED lines=113> */
[----:B------:R-:W-:Y:S02]  /*8390*/  LDSM.16.M88.4 R208, [R249+0x16100] ;  /* 0x01610000f9d0783b */ /* 0x000fe40000000200 */
        /* <DEDUP_REMOVED lines=8> */
[----:B------:R-:W3:Y:S07]  /*8420*/  LDSM.16.M88.4 R200, [R249+0x15100] ;  /* 0x01510000f9c8783b */ /* 0x000eee0000000200 */
[C---:B------:R-:W-:Y:S08]  /*8430*/  HMMA.16816.F32.BF16 R28, R188.reuse, R204, R28 ;  /* 0x000000ccbc1c723c */ /* 0x040ff0000004181c */
[C---:B------:R-:W-:Y:S01]  /*8440*/  HMMA.16816.F32.BF16 R32, R188.reuse, R206, R32 ;  /* 0x000000cebc20723c */ /* 0x040fe20000041820 */
[----:B------:R-:W4:Y:S07]  /*8450*/  LDSM.16.M88.4 R204, [R249+0x15900] ;  /* 0x01590000f9cc783b */ /* 0x000f2e0000000200 */
[C---:B--2---:R-:W-:Y:S08]  /*8460*/  HMMA.16816.F32.BF16 R36, R188.reuse, R184, R36 ;  /* 0x000000b8bc24723c */ /* 0x044ff00000041824 */
[C---:B------:R-:W-:Y:S01]  /*8470*/  HMMA.16816.F32.BF16 R40, R188.reuse, R186, R40 ;  /* 0x000000babc28723c */ /* 0x040fe20000041828 */
[----:B------:R-:W2:Y:S07]  /*8480*/  LDSM.16.M88.4 R184, [R249+0x16900] ;  /* 0x01690000f9b8783b */ /* 0x000eae0000000200 */
[C---:B-1----:R-:W-:Y:S08]  /*8490*/  HMMA.16816.F32.BF16 R44, R188.reuse, R192, R44 ;  /* 0x000000c0bc2c723c */ /* 0x042ff0000004182c */
[----:B------:R-:W-:Y:S01]  /*84a0*/  HMMA.16816.F32.BF16 R48, R188, R194, R48 ;  /* 0x000000c2bc30723c */ /* 0x000fe20000041830 */
[----:B------:R-:W1:Y:S05]  /*84b0*/  LDSM.16.M88.4 R188, [R249+0x17100] ;  /* 0x01710000f9bc783b */ /* 0x000e6a0000000200 */
[----:B------:R-:W1:Y:S02]  /*84c0*/  LDSM.16.M88.4 R192, [R249+0x17900] ;  /* 0x01790000f9c0783b */ /* 0x000e640000000200 */
[C---:B---3--:R-:W-:Y:S08]  /*84d0*/  HMMA.16816.F32.BF16 R4, R196.reuse, R200, R4 ;  /* 0x000000c8c404723c */ /* 0x048ff00000041804 */
[C---:B------:R-:W-:Y:S01]  /*84e0*/  HMMA.16816.F32.BF16 R8, R196.reuse, R202, R8 ;  /* 0x000000cac408723c */ /* 0x040fe20000041808 */
[----:B------:R-:W-:Y:S07]  /*84f0*/  LDSM.16.M88.4 R200, [R246+0x24100] ;  /* 0x02410000f6c8783b */ /* 0x000fee0000000200 */
[C---:B----4-:R-:W-:Y:S08]  /*8500*/  HMMA.16816.F32.BF16 R12, R196.reuse, R204, R12 ;  /* 0x000000ccc40c723c */ /* 0x050ff0000004180c */
[C---:B------:R-:W-:Y:S01]  /*8510*/  HMMA.16816.F32.BF16 R16, R196.reuse, R206, R16 ;  /* 0x000000cec410723c */ /* 0x040fe20000041810 */
[----:B------:R-:W3:Y:S07]  /*8520*/  LDSM.16.M88.4 R204, [R221] ;  /* 0x00000000ddcc783b */ /* 0x000eee0000000200 */
[C---:B------:R-:W-:Y:S08]  /*8530*/  HMMA.16816.F32.BF16 R20, R196.reuse, R208, R20 ;  /* 0x000000d0c414723c */ /* 0x040ff00000041814 */
[C---:B------:R-:W-:Y:S01]  /*8540*/  HMMA.16816.F32.BF16 R24, R196.reuse, R210, R24 ;  /* 0x000000d2c418723c */ /* 0x040fe20000041818 */
[----:B------:R-:W4:Y:S07]  /*8550*/  LDSM.16.M88.4 R208, [R220] ;  /* 0x00000000dcd0783b */ /* 0x000f2e0000000200 */
[C---:B--2---:R-:W-:Y:S08]  /*8560*/  HMMA.16816.F32.BF16 R28, R196.reuse, R184, R28 ;  /* 0x000000b8c41c723c */ /* 0x044ff0000004181c */
[C---:B------:R-:W-:Y:S01]  /*8570*/  HMMA.16816.F32.BF16 R32, R196.reuse, R186, R32 ;  /* 0x000000bac420723c */ /* 0x040fe20000041820 */
[----:B------:R-:W2:Y:S07]  /*8580*/  LDSM.16.M88.4 R184, [R219] ;  /* 0x00000000dbb8783b */ /* 0x000eae0000000200 */
[C---:B-1----:R-:W-:Y:S08]  /*8590*/  HMMA.16816.F32.BF16 R36, R196.reuse, R188, R36 ;  /* 0x000000bcc424723c */ /* 0x042ff00000041824 */
[C---:B------:R-:W-:Y:S01]  /*85a0*/  HMMA.16816.F32.BF16 R40, R196.reuse, R190, R40 ;  /* 0x000000bec428723c */ /* 0x040fe20000041828 */
[----:B------:R-:W1:Y:S07]  /*85b0*/  LDSM.16.M88.4 R188, [R218] ;  /* 0x00000000dabc783b */ /* 0x000e6e0000000200 */
[C---:B------:R-:W-:Y:S08]  /*85c0*/  HMMA.16816.F32.BF16 R44, R196.reuse, R192, R44 ;  /* 0x000000c0c42c723c */ /* 0x040ff0000004182c */
[----:B------:R-:W-:Y:S01]  /*85d0*/  HMMA.16816.F32.BF16 R48, R196, R194, R48 ;  /* 0x000000c2c430723c */ /* 0x000fe20000041830 */
[----:B------:R-:W1:Y:S05]  /*85e0*/  LDSM.16.M88.4 R192, [R217] ;  /* 0x00000000d9c0783b */ /* 0x000e6a0000000200 */
[----:B------:R-:W1:Y:S02]  /*85f0*/  LDSM.16.M88.4 R196, [R216] ;  /* 0x00000000d8c4783b */ /* 0x000e640000000200 */
[C---:B---3--:R-:W-:Y:S08]  /*8600*/  HMMA.16816.F32.BF16 R4, R200.reuse, R204, R4 ;  /* 0x000000ccc804723c */ /* 0x048ff00000041804 */
[C---:B------:R-:W-:Y:S01]  /*8610*/  HMMA.16816.F32.BF16 R8, R200.reuse, R206, R8 ;  /* 0x000000cec808723c */ /* 0x040fe20000041808 */
[----:B------:R-:W-:Y:S07]  /*8620*/  LDSM.16.M88.4 R204, [R245+0x24100] ;  /* 0x02410000f5cc783b */ /* 0x000fee0000000200 */
[C---:B----4-:R-:W-:Y:S08]  /*8630*/  HMMA.16816.F32.BF16 R12, R200.reuse, R208, R12 ;  /* 0x000000d0c80c723c */ /* 0x050ff0000004180c */
[C---:B------:R-:W-:Y:S01]  /*8640*/  HMMA.16816.F32.BF16 R16, R200.reuse, R210, R16 ;  /* 0x000000d2c810723c */ /* 0x040fe20000041810 */
[----:B------:R-:W3:Y:S07]  /*8650*/  LDSM.16.M88.4 R208, [R244+0x15100] ;  /* 0x01510000f4d0783b */ /* 0x000eee0000000200 */
[C---:B--2---:R-:W-:Y:S08]  /*8660*/  HMMA.16816.F32.BF16 R20, R200.reuse, R184, R20 ;  /* 0x000000b8c814723c */ /* 0x044ff00000041814 */
[C---:B------:R-:W-:Y:S01]  /*8670*/  HMMA.16816.F32.BF16 R24, R200.reuse, R186, R24 ;  /* 0x000000bac818723c */ /* 0x040fe20000041818 */
[----:B------:R-:W2:Y:S07]  /*8680*/  LDSM.16.M88.4 R184, [R244+0x15900] ;  /* 0x01590000f4b8783b */ /* 0x000eae0000000200 */
[C---:B-1----:R-:W-:Y:S08]  /*8690*/  HMMA.16816.F32.BF16 R28, R200.reuse, R188, R28 ;  /* 0x000000bcc81c723c */ /* 0x042ff0000004181c */
[C---:B------:R-:W-:Y:S01]  /*86a0*/  HMMA.16816.F32.BF16 R32, R200.reuse, R190, R32 ;  /* 0x000000bec820723c */ /* 0x040fe20000041820 */
[----:B------:R-:W1:Y:S07]  /*86b0*/  LDSM.16.M88.4 R188, [R244+0x16100] ;  /* 0x01610000f4bc783b */ /* 0x000e6e0000000200 */
[C---:B------:R-:W-:Y:S08]  /*86c0*/  HMMA.16816.F32.BF16 R36, R200.reuse, R192, R36 ;  /* 0x000000c0c824723c */ /* 0x040ff00000041824 */
[C---:B------:R-:W-:Y:S01]  /*86d0*/  HMMA.16816.F32.BF16 R40, R200.reuse, R194, R40 ;  /* 0x000000c2c828723c */ /* 0x040fe20000041828 */
[----:B------:R-:W4:Y:S07]  /*86e0*/  LDSM.16.M88.4 R192, [R244+0x16900] ;  /* 0x01690000f4c0783b */ /* 0x000f2e0000000200 */
[C---:B------:R-:W-:Y:S08]  /*86f0*/  HMMA.16816.F32.BF16 R44, R200.reuse, R196, R44 ;  /* 0x000000c4c82c723c */ /* 0x040ff0000004182c */
[----:B------:R-:W-:Y:S01]  /*8700*/  HMMA.16816.F32.BF16 R48, R200, R198, R48 ;  /* 0x000000c6c830723c */ /* 0x000fe20000041830 */
[----:B------:R-:W4:Y:S05]  /*8710*/  LDSM.16.M88.4 R196, [R244+0x17100] ;  /* 0x01710000f4c4783b */ /* 0x000f2a0000000200 */
[----:B------:R-:W-:Y:S02]  /*8720*/  LDSM.16.M88.4 R200, [R243+0x24100] ;  /* 0x02410000f3c8783b */ /* 0x000fe40000000200 */
[C---:B---3--:R-:W-:Y:S08]  /*8730*/  HMMA.16816.F32.BF16 R4, R204.reuse, R208, R4 ;  /* 0x000000d0cc04723c */ /* 0x048ff00000041804 */
[C---:B------:R-:W-:Y:S01]  /*8740*/  HMMA.16816.F32.BF16 R8, R204.reuse, R210, R8 ;  /* 0x000000d2cc08723c */ /* 0x040fe20000041808 */
[----:B------:R-:W-:Y:S07]  /*8750*/  LDSM.16.M88.4 R208, [R234+0x9000] ;  /* 0x00900000ead0783b */ /* 0x000fee0000000200 */
[C---:B--2---:R-:W-:Y:S08]  /*8760*/  HMMA.16816.F32.BF16 R12, R204.reuse, R184, R12 ;  /* 0x000000b8cc0c723c */ /* 0x044ff0000004180c */
[C---:B------:R-:W-:Y:S01]  /*8770*/  HMMA.16816.F32.BF16 R16, R204.reuse, R186, R16 ;  /* 0x000000bacc10723c */ /* 0x040fe20000041810 */
[----:B------:R-:W2:Y:S07]  /*8780*/  LDSM.16.M88.4 R184, [R244+0x17900] ;  /* 0x01790000f4b8783b */ /* 0x000eae0000000200 */
[C---:B-1----:R-:W-:Y:S08]  /*8790*/  HMMA.16816.F32.BF16 R20, R204.reuse, R188, R20 ;  /* 0x000000bccc14723c */ /* 0x042ff00000041814 */
[C---:B------:R-:W-:Y:S08]  /*87a0*/  HMMA.16816.F32.BF16 R24, R204.reuse, R190, R24 ;  /* 0x000000becc18723c */ /* 0x040ff00000041818 */
[C---:B----4-:R-:W-:Y:S08]  /*87b0*/  HMMA.16816.F32.BF16 R28, R204.reuse, R192, R28 ;  /* 0x000000c0cc1c723c */ /* 0x050ff0000004181c */
[C---:B------:R-:W-:Y:S08]  /*87c0*/  HMMA.16816.F32.BF16 R32, R204.reuse, R194, R32 ;  /* 0x000000c2cc20723c */ /* 0x040ff00000041820 */
[C---:B------:R-:W-:Y:S08]  /*87d0*/  HMMA.16816.F32.BF16 R36, R204.reuse, R196, R36 ;  /* 0x000000c4cc24723c */ /* 0x040ff00000041824 */
[C---:B------:R-:W-:Y:S08]  /*87e0*/  HMMA.16816.F32.BF16 R40, R204.reuse, R198, R40 ;  /* 0x000000c6cc28723c */ /* 0x040ff00000041828 */
[C---:B--2---:R-:W-:Y:S08]  /*87f0*/  HMMA.16816.F32.BF16 R44, R204.reuse, R184, R44 ;  /* 0x000000b8cc2c723c */ /* 0x044ff0000004182c */
[----:B------:R-:W-:Y:S01]  /*8800*/  HMMA.16816.F32.BF16 R48, R204, R186, R48 ;  /* 0x000000bacc30723c */ /* 0x000fe20000041830 */
[----:B------:R-:W1:Y:S07]  /*8810*/  LDSM.16.M88.4 R184, [R234+0x9800] ;  /* 0x00980000eab8783b */ /* 0x000e6e0000000200 */
[C---:B------:R-:W-:Y:S08]  /*8820*/  HMMA.16816.F32.BF16 R4, R200.reuse, R208, R4 ;  /* 0x000000d0c804723c */ /* 0x040ff00000041804 */
[C---:B------:R-:W-:Y:S11]  /*8830*/  HMMA.16816.F32.BF16 R8, R200.reuse, R210, R8 ;  /* 0x000000d2c808723c */ /* 0x040ff60000041808 */
[----:B------:R-:W-:Y:S05]  /*8840*/  @!UPT UIADD3 URZ, URZ, URZ, URZ ;  /* 0x0000003f3f3ff290 */ /* 0x000fea000fffe03f */
[----:B------:R-:W-:Y:S02]  /*8850*/  FMUL.FTZ R4, R4, c[0x0][0x320] ;  /* 0x0000c80004047a20 */ /* 0x000fe40000410000 */
[----:B------:R-:W-:Y:S02]  /*8860*/  FMUL.FTZ R5, R5, c[0x0][0x320] ;  /* 0x0000c80005057a20 */ /* 0x000fe40000410000 */
[----:B------:R-:W-:Y:S01]  /*8870*/  MUFU.TANH R213, R4 ;  /* 0x0000000400d57308 */ /* 0x000fe20000002400 */
        /* <DEDUP_REMOVED lines=9> */
[----:B------:R-:W-:Y:S10]  /*8910*/  MUFU.TANH R189, R5 ;  /* 0x0000000500bd7308 */ /* 0x000ff40000002400 */
[----:B------:R-:W-:Y:S01]  /*8920*/  MUFU.TANH R190, R6 ;  /* 0x0000000600be7308 */ /* 0x000fe20000002400 */
[----:B------:R-:W-:Y:S02]  /*8930*/  FMUL.FTZ R12, R12, c[0x0][0x320] ;  /* 0x0000c8000c0c7a20 */ /* 0x000fe40000410000 */
[----:B------:R-:W-:Y:S01]  /*8940*/  FMUL.FTZ R13, R13, c[0x0][0x320] ;  /* 0x0000c8000d0d7a20 */ /* 0x000fe20000410000 */
[----:B-1----:R1:W-:Y:S01]  /*8950*/  STL [R1+0x40], R0 ;  /* 0x0000400001007387 */ /* 0x0023e20000100800 */
[----:B------:R-:W-:Y:S02]  /*8960*/  FMUL.FTZ R14, R14, c[0x0][0x320] ;  /* 0x0000c8000e0e7a20 */ /* 0x000fe40000410000 */
[----:B------:R-:W-:Y:S02]  /*8970*/  FMUL.FTZ R15, R15, c[0x0][0x320] ;  /* 0x0000c8000f0f7a20 */ /* 0x000fe40000410000 */
[----:B------:R-:W-:Y:S01]  /*8980*/  FMUL.FTZ R16, R16, c[0x0][0x320] ;  /* 0x0000c80010107a20 */ /* 0x000fe20000410000 */
[----:B------:R2:W-:Y:S01]  /*8990*/  MUFU.TANH R188, R7 ;  /* 0x0000000700bc7308 */ /* 0x0005e20000002400 */
[----:B------:R-:W-:Y:S02]  /*89a0*/  FMUL.FTZ R17, R17, c[0x0][0x320] ;  /* 0x0000c80011117a20 */ /* 0x000fe40000410000 */
[----:B------:R-:W-:Y:S02]  /*89b0*/  FMUL.FTZ R18, R18, c[0x0][0x320] ;  /* 0x0000c80012127a20 */ /* 0x000fe40000410000 */
[----:B------:R-:W-:Y:S05]  /*89c0*/  FMUL.FTZ R19, R19, c[0x0][0x320] ;  /* 0x0000c80013137a20 */ /* 0x000fea0000410000 */
[----:B------:R-:W-:Y:S10]  /*89d0*/  MUFU.TANH R185, R10 ;  /* 0x0000000a00b97308 */ /* 0x000ff40000002400 */
[----:B-1----:R-:W1:Y:S01]  /*89e0*/  MUFU.TANH R0, R9 ;  /* 0x0000000900007308 */ /* 0x002e620000002400 */
[----:B--2---:R-:W2:Y:S09]  /*89f0*/  LDSM.16.M88.4 R4, [R234+0xa000] ;  /* 0x00a00000ea04783b */ /* 0x004eb20000000200 */
[----:B------:R3:W-:Y:S10]  /*8a00*/  MUFU.TANH R184, R11 ;  /* 0x0000000b00b87308 */ /* 0x0007f40000002400 */
[----:B------:R-:W-:Y:S01]  /*8a10*/  MUFU.TANH R191, R12 ;  /* 0x0000000c00bf7308 */ /* 0x000fe20000002400 */
[----:B-1----:R-:W-:Y:S09]  /*8a20*/  STL [R1+0x44], R0 ;  /* 0x0000440001007387 */ /* 0x002ff20000100800 */
[----:B------:R-:W-:Y:S01]  /*8a30*/  MUFU.TANH R192, R13 ;  /* 0x0000000d00c07308 */ /* 0x000fe20000002400 */
[----:B---3--:R-:W1:Y:S09]  /*8a40*/  LDSM.16.M88.4 R8, [R234+0xa800] ;  /* 0x00a80000ea08783b */ /* 0x008e720000000200 */
[----:B------:R-:W-:Y:S01]  /*8a50*/  MUFU.TANH R193, R14 ;  /* 0x0000000e00c17308 */ /* 0x000fe20000002400 */
[C---:B--2---:R-:W-:Y:S09]  /*8a60*/  HMMA.16816.F32.BF16 R20, R200.reuse, R4, R20 ;  /* 0x00000004c814723c */ /* 0x044ff20000041814 */
[----:B------:R-:W-:Y:S01]  /*8a70*/  MUFU.TANH R194, R15 ;  /* 0x0000000f00c27308 */ /* 0x000fe20000002400 */
[C---:B------:R-:W-:Y:S01]  /*8a80*/  HMMA.16816.F32.BF16 R24, R200.reuse, R6, R24 ;  /* 0x00000006c818723c */ /* 0x040fe20000041818 */
[----:B------:R-:W2:Y:S08]  /*8a90*/  LDSM.16.M88.4 R4, [R234+0xb000] ;  /* 0x00b00000ea04783b */ /* 0x000eb00000000200 */
[----:B------:R-:W-:Y:S05]  /*8aa0*/  MUFU.TANH R195, R16 ;  /* 0x0000001000c37308 */ /* 0x000fea0000002400 */
[----:B------:R-:W-:Y:S05]  /*8ab0*/  FMUL.FTZ R21, R21, c[0x0][0x320] ;  /* 0x0000c80015157a20 */ /* 0x000fea0000410000 */
[----:B------:R-:W-:Y:S01]  /*8ac0*/  MUFU.TANH R196, R17 ;  /* 0x0000001100c47308 */ /* 0x000fe20000002400 */
[----:B------:R-:W-:Y:S02]  /*8ad0*/  FMUL.FTZ R22, R22, c[0x0][0x320] ;  /* 0x0000c80016167a20 */ /* 0x000fe40000410000 */
[----:B------:R-:W-:Y:S01]  /*8ae0*/  FMUL.FTZ R23, R23, c[0x0][0x320] ;  /* 0x0000c80017177a20 */ /* 0x000fe20000410000 */
[C---:B-1----:R-:W-:Y:S03]  /*8af0*/  HMMA.16816.F32.BF16 R28, R200.reuse, R8, R28 ;  /* 0x00000008c81c723c */ /* 0x042fe6000004181c */
[----:B------:R-:W-:Y:S02]  /*8b00*/  FMUL.FTZ R24, R24, c[0x0][0x320] ;  /* 0x0000c80018187a20 */ /* 0x000fe40000410000 */
[----:B------:R-:W-:Y:S01]  /*8b10*/  FMUL.FTZ R25, R25, c[0x0][0x320] ;  /* 0x0000c80019197a20 */ /* 0x000fe20000410000 */
[----:B------:R-:W1:Y:S01]  /*8b20*/  MUFU.TANH R0, R21 ;  /* 0x0000001500007308 */ /* 0x000e620000002400 */
[----:B------:R-:W-:Y:S01]  /*8b30*/  FMUL.FTZ R26, R26, c[0x0][0x320] ;  /* 0x0000c8001a1a7a20 */ /* 0x000fe20000410000 */
[C---:B------:R-:W-:Y:S01]  /*8b40*/  HMMA.16816.F32.BF16 R32, R200.reuse, R10, R32 ;  /* 0x0000000ac820723c */ /* 0x040fe20000041820 */
[----:B------:R-:W3:Y:S01]  /*8b50*/  LDSM.16.M88.4 R8, [R234+0xb800] ;  /* 0x00b80000ea08783b */ /* 0x000ee20000000200 */
[----:B------:R-:W-:Y:S04]  /*8b60*/  DEPBAR.LE SB0, 0x0 ;  /* 0x000080000000791a */ /* 0x000fe80000000000 */
[----:B------:R-:W-:Y:S02]  /*8b70*/  FMUL.FTZ R27, R27, c[0x0][0x320] ;  /* 0x0000c8001b1b7a20 */ /* 0x000fe40000410000 */
[----:B------:R-:W-:Y:S01]  /*8b80*/  MUFU.TANH R197, R18 ;  /* 0x0000001200c57308 */ /* 0x000fe20000002400 */
[----:B------:R-:W-:Y:S01]  /*8b90*/  BAR.SYNC.DEFER_BLOCKING 0x0 ;  /* 0x0000000000007b1d */ /* 0x000fe20000010000 */
[C---:B--2---:R-:W-:Y:S05]  /*8ba0*/  HMMA.16816.F32.BF16 R36, R200.reuse, R4, R36 ;  /* 0x00000004c824723c */ /* 0x044fea0000041824 */
[----:B------:R-:W-:Y:S03]  /*8bb0*/  FMUL.FTZ R20, R20, c[0x0][0x320] ;  /* 0x0000c80014147a20 */ /* 0x000fe60000410000 */
[----:B------:R-:W-:Y:S01]  /*8bc0*/  MUFU.TANH R198, R19 ;  /* 0x0000001300c67308 */ /* 0x000fe20000002400 */
[C---:B------:R-:W-:Y:S01]  /*8bd0*/  HMMA.16816.F32.BF16 R40, R200.reuse, R6, R40 ;  /* 0x00000006c828723c */ /* 0x040fe20000041828 */
[----:B-1----:R1:W-:Y:S02]  /*8be0*/  STL [R1+0x30], R0 ;  /* 0x0000300001007387 */ /* 0x0023e40000100800 */
[----:B------:R-:W-:Y:S02]  /*8bf0*/  FMUL.FTZ R28, R28, c[0x0][0x320] ;  /* 0x0000c8001c1c7a20 */ /* 0x000fe40000410000 */
[----:B------:R-:W-:Y:S02]  /*8c00*/  FMUL.FTZ R32, R32, c[0x0][0x320] ;  /* 0x0000c80020207a20 */ /* 0x000fe40000410000 */
[----:B------:R-:W-:Y:S02]  /*8c10*/  FMUL.FTZ R33, R33, c[0x0][0x320] ;  /* 0x0000c80021217a20 */ /* 0x000fe40000410000 */
[----:B------:R-:W-:Y:S03]  /*8c20*/  MUFU.TANH R214, R20 ;  /* 0x0000001400d67308 */ /* 0x000fe60000002400 */
[----:B------:R-:W-:Y:S02]  /*8c30*/  FMUL.FTZ R29, R29, c[0x0][0x320] ;  /* 0x0000c8001d1d7a20 */ /* 0x000fe40000410000 */
[----:B------:R-:W-:Y:S02]  /*8c40*/  FMUL.FTZ R30, R30, c[0x0][0x320] ;  /* 0x0000c8001e1e7a20 */ /* 0x000fe40000410000 */
[----:B------:R-:W-:Y:S02]  /*8c50*/  FMUL.FTZ R31, R31, c[0x0][0x320] ;  /* 0x0000c8001f1f7a20 */ /* 0x000fe40000410000 */
[----:B------:R-:W-:Y:S01]  /*8c60*/  FMUL.FTZ R34, R34, c[0x0][0x320] ;  /* 0x0000c80022227a20 */ /* 0x000fe20000410000 */
[----:B------:R-:W-:Y:S01]  /*8c70*/  MUFU.TANH R23, R23 ;  /* 0x0000001700177308 */ /* 0x000fe20000002400 */
[----:B------:R-:W-:Y:S01]  /*8c80*/  FMUL.FTZ R35, R35, c[0x0][0x320] ;  /* 0x0000c80023237a20 */ /* 0x000fe20000410000 */
[C---:B---3--:R-:W-:Y:S03]  /*8c90*/  HMMA.16816.F32.BF16 R44, R200.reuse, R8, R44 ;  /* 0x00000008c82c723c */ /* 0x048fe6000004182c */
[----:B------:R-:W-:Y:S02]  /*8ca0*/  FMUL.FTZ R36, R36, c[0x0][0x320] ;  /* 0x0000c80024247a20 */ /* 0x000fe40000410000 */
[----:B------:R-:W-:Y:S03]  /*8cb0*/  FMUL.FTZ R37, R37, c[0x0][0x320] ;  /* 0x0000c80025257a20 */ /* 0x000fe60000410000 */
[----:B-1----:R-:W1:Y:S01]  /*8cc0*/  MUFU.TANH R0, R22 ;  /* 0x0000001600007308 */ /* 0x002e620000002400 */
[----:B------:R-:W-:Y:S03]  /*8cd0*/  HMMA.16816.F32.BF16 R48, R200, R10, R48 ;  /* 0x0000000ac830723c */ /* 0x000fe60000041830 */
        /* <DEDUP_REMOVED lines=16> */
[----:B------:R-:W-:Y:S02]  /*8de0*/  FMUL.FTZ R50, R50, c[0x0][0x320] ;  /* 0x0000c80032327a20 */ /* 0x000fe40000410000 */
[----:B------:R-:W-:Y:S07]  /*8df0*/  FMUL.FTZ R51, R51, c[0x0][0x320] ;  /* 0x0000c80033337a20 */ /* 0x000fee0000410000 */
[----:B------:R-:W-:Y:S10]  /*8e00*/  MUFU.TANH R215, R32 ;  /* 0x0000002000d77308 */ /* 0x000ff40000002400 */
[----:B-1----:R-:W1:Y:S10]  /*8e10*/  MUFU.TANH R0, R24 ;  /* 0x0000001800007308 */ /* 0x002e740000002400 */
[----:B------:R-:W-:Y:S10]  /*8e20*/  MUFU.TANH R24, R26 ;  /* 0x0000001a00187308 */ /* 0x000ff40000002400 */
[----:B------:R-:W-:Y:S01]  /*8e30*/  MUFU.TANH R26, R27 ;  /* 0x0000001b001a7308 */ /* 0x000fe20000002400 */
[----:B-1----:R1:W-:Y:S09]  /*8e40*/  STL [R1+0x38], R0 ;  /* 0x0000380001007387 */ /* 0x0023f20000100800 */
[----:B------:R-:W-:Y:S10]  /*8e50*/  MUFU.TANH R33, R33 ;  /* 0x0000002100217308 */ /* 0x000ff40000002400 */
[----:B------:R-:W-:Y:S10]  /*8e60*/  MUFU.TANH R32, R34 ;  /* 0x0000002200207308 */ /* 0x000ff40000002400 */
[----:B-1----:R-:W1:Y:S10]  /*8e70*/  MUFU.TANH R0, R25 ;  /* 0x0000001900007308 */ /* 0x002e740000002400 */
[----:B------:R2:W3:Y:S10]  /*8e80*/  MUFU.TANH R25, R28 ;  /* 0x0000001c00197308 */ /* 0x0004f40000002400 */
[----:B------:R2:W4:Y:S01]  /*8e90*/  MUFU.TANH R27, R35 ;  /* 0x00000023001b7308 */ /* 0x0005220000002400 */
[----:B-1----:R2:W-:Y:S09]  /*8ea0*/  STL [R1+0x3c], R0 ;  /* 0x00003c0001007387 */ /* 0x0025f20000100800 */
[----:B------:R2:W1:Y:S10]  /*8eb0*/  MUFU.TANH R210, R36 ;  /* 0x0000002400d27308 */ /* 0x0004740000002400 */
        /* <DEDUP_REMOVED lines=14> */
[----:B------:R2:W1:Y:S02]  /*8fa0*/  MUFU.TANH R181, R51 ;  /* 0x0000003300b57308 */ /* 0x0004640000002400 */
[----:B-12345:R-:W-:-:S05]  /*8fb0*/  @P0 BRA `(.L_x_1546) ;  /* 0xffffdc2000000947 */ /* 0x03efca000383ffff */
.L_x_1545:
[----:B---3--:R-:W2:Y:S01]  /*8fc0*/  LDL.LU R5, [R1+0x3c] ;  /* 0x00003c0001057983 */ /* 0x008ea20000300800 */
[----:B------:R-:W-:Y:S01]  /*8fd0*/  MOV R47, R24 ;  /* 0x00000018002f7202 */ /* 0x000fe20000000f00 */
[----:B------:R-:W-:Y:S01]  /*8fe0*/  UISETP.GT.AND UP0, UPT, UR6, UR8, UPT ;  /* 0x000000080600728c */ /* 0x000fe2000bf04270 */
[----:B------:R-:W-:Y:S01]  /*8ff0*/  MOV R24, R214 ;  /* 0x000000d600187202 */ /* 0x000fe20000000f00 */
[----:B------:R-:W3:Y:S01]  /*9000*/  LDL.LU R4, [R1+0x38] ;  /* 0x0000380001047983 */ /* 0x000ee20000300800 */
[----:B------:R-:W-:Y:S01]  /*9010*/  MOV R44, R23 ;  /* 0x00000017002c7202 */ /* 0x000fe20000000f00 */
[----:B------:R-:W-:Y:S01]  /*9020*/  UIADD3 UR6, UR6, -0x1, URZ ;  /* 0xffffffff06067890 */ /* 0x000fe2000fffe03f */
[----:B------:R-:W-:Y:S01]  /*9030*/  MOV R41, R22 ;  /* 0x0000001600297202 */ /* 0x000fe20000000f00 */
[----:B------:R-:W4:Y:S01]  /*9040*/  LDL.LU R2, [R1+0x34] ;  /* 0x0000340001027983 */ /* 0x000f220000300800 */
[----:B------:R-:W-:Y:S02]  /*9050*/  MOV R40, R186 ;  /* 0x000000ba00287202 */ /* 0x000fe40000000f00 */
[----:B------:R-:W-:Y:S01]  /*9060*/  MOV R35, R187 ;  /* 0x000000bb00237202 */ /* 0x000fe20000000f00 */
[----:B------:R-:W5:Y:S01]  /*9070*/  LDL.LU R0, [R1+0x30] ;  /* 0x0000300001007983 */ /* 0x000f620000300800 */
[----:B------:R-:W-:Y:S02]  /*9080*/  MOV R34, R215 ;  /* 0x000000d700227202 */ /* 0x000fe40000000f00 */
[----:B------:R-:W-:Y:S01]  /*9090*/  PLOP3.LUT P0, PT, PT, PT, UP0, 0x80, 0x0 ;  /* 0x000000000000781c */ /* 0x000fe20003f0f008 */
[----:B------:R-:W5:Y:S04]  /*90a0*/  LDL.LU R7, [R1+0x40] ;  /* 0x0000400001077983 */ /* 0x000f680000300800 */
[----:B------:R-:W5:Y:S04]  /*90b0*/  LDL.LU R6, [R1+0x44] ;  /* 0x0000440001067983 */ /* 0x000f680000300800 */
[----:B------:R-:W-:Y:S08]  /*90c0*/  LDSM.16.MT88.4 R12, [R247+0x100] ;  /* 0x00010000f70c783b */ /* 0x000ff00000004200 */
[----:B------:R-:W-:Y:S08]  /*90d0*/  LDSM.16.MT88.4 R20, [R242+0x100] ;  /* 0x00010000f214783b */ /* 0x000ff00000004200 */
[----:B------:R-:W-:Y:S08]  /*90e0*/  LDSM.16.MT88.4 R28, [R241+0x100] ;  /* 0x00010000f11c783b */ /* 0x000ff00000004200 */
[----:B------:R-:W-:Y:S08]  /*90f0*/  LDSM.16.MT88.4 R36, [R240+0x100] ;  /* 0x00010000f024783b */ /* 0x000ff00000004200 */
[----:B------:R-:W0:Y:S01]  /*9100*/  LDGDEPBAR ;  /* 0x00000000000079af */ /* 0x000e220000000000 */
[----:B--2---:R-:W-:Y:S02]  /*9110*/  MOV R46, R5 ;  /* 0x00000005002e7202 */ /* 0x004fe40000000f00 */
[----:B------:R-:W-:Y:S02]  /*9120*/  FMNMX.FTZ R5, R190, R3, !PT ;  /* 0x00000003be057209 */ /* 0x000fe40007810000 */
[----:B---3--:R-:W-:Y:S02]  /*9130*/  MOV R45, R4 ;  /* 0x00000004002d7202 */ /* 0x008fe40000000f00 */
[----:B------:R-:W-:Y:S02]  /*9140*/  FMNMX.FTZ R4, R213, R180, !PT ;  /* 0x000000b4d5047209 */ /* 0x000fe40007810000 */
[----:B------:R-:W-:Y:S02]  /*9150*/  FMNMX.FTZ R5, R188, R5, !PT ;  /* 0x00000005bc057209 */ /* 0x000fe40007810000 */
[----:B------:R-:W-:Y:S02]  /*9160*/  FMNMX.FTZ R4, R189, R4, !PT ;  /* 0x00000004bd047209 */ /* 0x000fe40007810000 */
[----:B------:R-:W-:Y:S02]  /*9170*/  FMNMX.FTZ R5, R185, R5, !PT ;  /* 0x00000005b9057209 */ /* 0x000fe40007810000 */
[----:B----4-:R-:W-:Y:S02]  /*9180*/  MOV R43, R2 ;  /* 0x00000002002b7202 */ /* 0x010fe40000000f00 */
[----:B-----5:R-:W-:Y:S02]  /*9190*/  FMNMX.FTZ R4, R7, R4, !PT ;  /* 0x0000000407047209 */ /* 0x020fe40007810000 */
        /* <DEDUP_REMOVED lines=8> */
[----:B------:R-:W-:Y:S02]  /*9220*/  MOV R42, R0 ;  /* 0x00000000002a7202 */ /* 0x000fe40000000f00 */
        /* <DEDUP_REMOVED lines=33> */
[----:B------:R-:W-:Y:S03]  /*9440*/  FMNMX.FTZ R5, R181, R5, !PT ;  /* 0x00000005b5057209 */ /* 0x000fe60007810000 */
[----:B------:R-:W1:Y:S08]  /*9450*/  SHFL.BFLY PT, R2, R4, 0x2, 0x1f ;  /* 0x0c401f0004027f89 */ /* 0x000e7000000e0000 */
[----:B------:R-:W2:Y:S01]  /*9460*/  SHFL.BFLY PT, R0, R5, 0x2, 0x1f ;  /* 0x0c401f0005007f89 */ /* 0x000ea200000e0000 */
[----:B-1----:R-:W-:Y:S07]  /*9470*/  FMNMX.FTZ R4, R4, R2, !PT ;  /* 0x0000000204047209 */ /* 0x002fee0007810000 */
[----:B------:R-:W1:Y:S01]  /*9480*/  SHFL.BFLY PT, R2, R4, 0x1, 0x1f ;  /* 0x0c201f0004027f89 */ /* 0x000e6200000e0000 */
[----:B--2---:R-:W-:Y:S07]  /*9490*/  FMNMX.FTZ R5, R5, R0, !PT ;  /* 0x0000000005057209 */ /* 0x004fee0007810000 */
[----:B------:R-:W2:Y:S01]  /*94a0*/  SHFL.BFLY PT, R0, R5, 0x1, 0x1f ;  /* 0x0c201f0005007f89 */ /* 0x000ea200000e0000 */
[----:B-1----:R-:W-:Y:S05]  /*94b0*/  FMNMX.FTZ R2, R4, R2, !PT ;  /* 0x0000000204027209 */ /* 0x002fea0007810000 */
[C---:B------:R-:W-:Y:S02]  /*94c0*/  FMUL.FTZ R215, R2.reuse, c[0x0][0x2d0] ;  /* 0x0000b40002d77a20 */ /* 0x040fe40000410000 */
[----:B------:R-:W-:Y:S01]  /*94d0*/  FADD.FTZ R4, -R2, R180 ;  /* 0x000000b402047221 */ /* 0x000fe20000010100 */
[----:B--2---:R-:W-:Y:S01]  /*94e0*/  FMNMX.FTZ R0, R0, R5, !PT ;  /* 0x0000000500007209 */ /* 0x004fe20007810000 */
[--C-:B------:R-:W-:Y:S02]  /*94f0*/  FFMA.FTZ R214, R213, c[0x0][0x2d0], -R215.reuse ;  /* 0x0000b400d5d67a23 */ /* 0x100fe400000108d7 */
[----:B------:R-:W-:Y:S02]  /*9500*/  FFMA.FTZ R189, R189, c[0x0][0x2d0], -R215 ;  /* 0x0000b400bdbd7a23 */ /* 0x000fe400000108d7 */
[C---:B------:R-:W-:Y:S02]  /*9510*/  FMUL.FTZ R213, R0.reuse, c[0x0][0x2d0] ;  /* 0x0000b40000d57a20 */ /* 0x040fe40000410000 */
[----:B------:R-:W-:Y:S01]  /*9520*/  FADD.FTZ R3, -R0, R3 ;  /* 0x0000000300037221 */ /* 0x000fe20000010100 */
[----:B------:R-:W-:Y:S01]  /*9530*/  MUFU.EX2 R214, R214 ;  /* 0x000000d600d67308 */ /* 0x000fe20000000800 */
[--C-:B------:R-:W-:Y:S02]  /*9540*/  FFMA.FTZ R187, R7, c[0x0][0x2d0], -R215.reuse ;  /* 0x0000b40007bb7a23 */ /* 0x100fe400000108d7 */
[----:B------:R-:W-:Y:S02]  /*9550*/  FMUL.FTZ R3, R3, c[0x0][0x2d0] ;  /* 0x0000b40003037a20 */ /* 0x000fe40000410000 */
[----:B------:R-:W-:Y:S02]  /*9560*/  FFMA.FTZ R186, R6, c[0x0][0x2d0], -R215 ;  /* 0x0000b40006ba7a23 */ /* 0x000fe400000108d7 */
[--C-:B------:R-:W-:Y:S02]  /*9570*/  FFMA.FTZ R190, R190, c[0x0][0x2d0], -R213.reuse ;  /* 0x0000b400bebe7a23 */ /* 0x100fe400000108d5 */
[--C-:B------:R-:W-:Y:S01]  /*9580*/  FFMA.FTZ R188, R188, c[0x0][0x2d0], -R213.reuse ;  /* 0x0000b400bcbc7a23 */ /* 0x100fe200000108d5 */
[----:B------:R-:W1:Y:S01]  /*9590*/  MUFU.EX2 R3, R3 ;  /* 0x0000000300037308 */ /* 0x000e620000000800 */
[--C-:B------:R-:W-:Y:S02]  /*95a0*/  FFMA.FTZ R185, R185, c[0x0][0x2d0], -R213.reuse ;  /* 0x0000b400b9b97a23 */ /* 0x100fe400000108d5 */
[----:B------:R-:W-:Y:S02]  /*95b0*/  FFMA.FTZ R184, R184, c[0x0][0x2d0], -R213 ;  /* 0x0000b400b8b87a23 */ /* 0x000fe400000108d5 */
[----:B------:R-:W-:Y:S02]  /*95c0*/  FMUL.FTZ R4, R4, c[0x0][0x2d0] ;  /* 0x0000b40004047a20 */ /* 0x000fe40000410000 */
[--C-:B------:R-:W-:Y:S02]  /*95d0*/  FFMA.FTZ R210, R210, c[0x0][0x2d0], -R215.reuse ;  /* 0x0000b400d2d27a23 */ /* 0x100fe400000108d7 */
[----:B------:R-:W-:Y:S01]  /*95e0*/  FFMA.FTZ R212, R212, c[0x0][0x2d0], -R215 ;  /* 0x0000b400d4d47a23 */ /* 0x000fe200000108d7 */
[----:B------:R-:W2:Y:S01]  /*95f0*/  MUFU.EX2 R180, R4 ;  /* 0x0000000400b47308 */ /* 0x000ea20000000800 */
[--C-:B------:R-:W-:Y:S02]  /*9600*/  FFMA.FTZ R206, R206, c[0x0][0x2d0], -R213.reuse ;  /* 0x0000b400cece7a23 */ /* 0x100fe400000108d5 */
[----:B------:R-:W-:Y:S02]  /*9610*/  FFMA.FTZ R208, R208, c[0x0][0x2d0], -R213 ;  /* 0x0000b400d0d07a23 */ /* 0x000fe400000108d5 */
[--C-:B------:R-:W-:Y:S02]  /*9620*/  FFMA.FTZ R209, R209, c[0x0][0x2d0], -R215.reuse ;  /* 0x0000b400d1d17a23 */ /* 0x100fe400000108d7 */
[----:B------:R-:W-:Y:S02]  /*9630*/  FFMA.FTZ R207, R207, c[0x0][0x2d0], -R215 ;  /* 0x0000b400cfcf7a23 */ /* 0x000fe400000108d7 */
[--C-:B------:R-:W-:Y:S01]  /*9640*/  FFMA.FTZ R205, R205, c[0x0][0x2d0], -R213.reuse ;  /* 0x0000b400cdcd7a23 */ /* 0x100fe200000108d5 */
[----:B------:R-:W3:Y:S01]  /*9650*/  MUFU.EX2 R189, R189 ;  /* 0x000000bd00bd7308 */ /* 0x000ee20000000800 */
[----:B------:R-:W-:Y:S02]  /*9660*/  FFMA.FTZ R199, R199, c[0x0][0x2d0], -R213 ;  /* 0x0000b400c7c77a23 */ /* 0x000fe400000108d5 */
[--C-:B------:R-:W-:Y:S02]  /*9670*/  FFMA.FTZ R191, R191, c[0x0][0x2d0], -R215.reuse ;  /* 0x0000b400bfbf7a23 */ /* 0x100fe400000108d7 */
[C---:B-1----:R-:W-:Y:S02]  /*9680*/  FMUL.FTZ R6, R3.reuse, R178 ;  /* 0x000000b203067220 */ /* 0x042fe40000410000 */
[C---:B------:R-:W-:Y:S02]  /*9690*/  FMUL.FTZ R7, R3.reuse, R179 ;  /* 0x000000b303077220 */ /* 0x040fe40000410000 */
[C---:B------:R-:W-:Y:S01]  /*96a0*/  FMUL.FTZ R10, R3.reuse, R174 ;  /* 0x000000ae030a7220 */ /* 0x040fe20000410000 */
[----:B------:R-:W-:Y:S01]  /*96b0*/  MUFU.EX2 R187, R187 ;  /* 0x000000bb00bb7308 */ /* 0x000fe20000000800 */
[C---:B------:R-:W-:Y:S01]  /*96c0*/  FMUL.FTZ R11, R3.reuse, R175 ;  /* 0x000000af030b7220 */ /* 0x040fe20000410000 */
[----:B------:R-:W-:Y:S01]  /*96d0*/  MOV R175, R34 ;  /* 0x0000002200af7202 */ /* 0x000fe20000000f00 */
[----:B------:R-:W-:Y:S01]  /*96e0*/  FMUL.FTZ R18, R3, R166 ;  /* 0x000000a603127220 */ /* 0x000fe20000410000 */
[----:B------:R-:W-:Y:S01]  /*96f0*/  MOV R174, R33 ;  /* 0x0000002100ae7202 */ /* 0x000fe20000000f00 */
[C---:B--2---:R-:W-:Y:S01]  /*9700*/  FMUL.FTZ R4, R180.reuse, R176 ;  /* 0x000000b0b4047220 */ /* 0x044fe20000410000 */
[----:B------:R-:W-:Y:S01]  /*9710*/  MOV R166, R41 ;  /* 0x0000002900a67202 */ /* 0x000fe20000000f00 */
[C---:B------:R-:W-:Y:S02]  /*9720*/  FMUL.FTZ R5, R180.reuse, R177 ;  /* 0x000000b1b4057220 */ /* 0x040fe40000410000 */
[C---:B------:R-:W-:Y:S01]  /*9730*/  FMUL.FTZ R8, R180.reuse, R172 ;  /* 0x000000acb4087220 */ /* 0x040fe20000410000 */
[----:B------:R-:W1:Y:S01]  /*9740*/  MUFU.EX2 R186, R186 ;  /* 0x000000ba00ba7308 */ /* 0x000e620000000800 */
[C---:B------:R-:W-:Y:S01]  /*9750*/  FMUL.FTZ R9, R180.reuse, R173 ;  /* 0x000000adb4097220 */ /* 0x040fe20000410000 */
[----:B------:R-:W-:Y:S01]  /*9760*/  MOV R172, R27 ;  /* 0x0000001b00ac7202 */ /* 0x000fe20000000f00 */
[C---:B------:R-:W-:Y:S01]  /*9770*/  FMUL.FTZ R16, R180.reuse, R164 ;  /* 0x000000a4b4107220 */ /* 0x040fe20000410000 */
[----:B---3--:R-:W-:Y:S01]  /*9780*/  F2FP.BF16.PACK_AB R176, R189, R214 ;  /* 0x000000d6bdb0723e */ /* 0x008fe200000010ff */
[C---:B------:R-:W-:Y:S01]  /*9790*/  FMUL.FTZ R17, R180.reuse, R165 ;  /* 0x000000a5b4117220 */ /* 0x040fe20000410000 */
[----:B------:R-:W-:Y:S01]  /*97a0*/  MOV R164, R35 ;  /* 0x0000002300a47202 */ /* 0x000fe20000000f00 */
[C---:B------:R-:W-:Y:S01]  /*97b0*/  FMUL.FTZ R19, R3.reuse, R167 ;  /* 0x000000a703137220 */ /* 0x040fe20000410000 */
        /* <DEDUP_REMOVED lines=10> */
[----:B------:R-:W2:Y:S01]  /*9860*/  MUFU.EX2 R188, R188 ;  /* 0x000000bc00bc7308 */ /* 0x000ea20000000800 */
        /* <DEDUP_REMOVED lines=8> */
[----:B------:R-:W-:Y:S01]  /*98f0*/  LDSM.16.MT88.4 R132, [R247+0x6100] ;  /* 0x00610000f784783b */ /* 0x000fe20000004200 */
[C---:B------:R-:W-:Y:S02]  /*9900*/  FMUL.FTZ R52, R180.reuse, R52 ;  /* 0x00000034b4347220 */ /* 0x040fe40000410000 */
[C---:B------:R-:W-:Y:S02]  /*9910*/  FMUL.FTZ R53, R180.reuse, R53 ;  /* 0x00000035b4357220 */ /* 0x040fe40000410000 */
[C---:B------:R-:W-:Y:S02]  /*9920*/  FMUL.FTZ R54, R3.reuse, R54 ;  /* 0x0000003603367220 */ /* 0x040fe40000410000 */
[----:B------:R-:W1:Y:S01]  /*9930*/  MUFU.EX2 R184, R184 ;  /* 0x000000b800b87308 */ /* 0x000e620000000800 */
[C---:B------:R-:W-:Y:S02]  /*9940*/  FMUL.FTZ R55, R3.reuse, R55 ;  /* 0x0000003703377220 */ /* 0x040fe40000410000 */
[----:B------:R-:W-:Y:S01]  /*9950*/  FMUL.FTZ R56, R180, R56 ;  /* 0x00000038b4387220 */ /* 0x000fe20000410000 */
[----:B--2---:R-:W-:Y:S01]  /*9960*/  F2FP.BF16.PACK_AB R177, R188, R190 ;  /* 0x000000bebcb1723e */ /* 0x004fe200000010ff */
        /* <DEDUP_REMOVED lines=10> */
[----:B------:R-:W-:Y:S02]  /*9a10*/  FMUL.FTZ R65, R180, R65 ;  /* 0x00000041b4417220 */ /* 0x000fe40000410000 */
[C---:B------:R-:W-:Y:S01]  /*9a20*/  FMUL.FTZ R66, R3.reuse, R66 ;  /* 0x0000004203427220 */ /* 0x040fe20000410000 */
[----:B-1----:R-:W-:Y:S01]  /*9a30*/  F2FP.BF16.PACK_AB R179, R184, R185 ;  /* 0x000000b9b8b3723e */ /* 0x002fe200000010ff */
[C---:B------:R-:W-:Y:S02]  /*9a40*/  FMUL.FTZ R67, R3.reuse, R67 ;  /* 0x0000004303437220 */ /* 0x040fe40000410000 */
[C---:B------:R-:W-:Y:S02]  /*9a50*/  FMUL.FTZ R68, R180.reuse, R68 ;  /* 0x00000044b4447220 */ /* 0x040fe40000410000 */
[C---:B------:R-:W-:Y:S01]  /*9a60*/  FMUL.FTZ R69, R180.reuse, R69 ;  /* 0x00000045b4457220 */ /* 0x040fe20000410000 */
[----:B------:R-:W-:Y:S01]  /*9a70*/  MUFU.EX2 R206, R206 ;  /* 0x000000ce00ce7308 */ /* 0x000fe20000000800 */
[C---:B------:R-:W-:Y:S05]  /*9a80*/  HMMA.16816.F32.BF16 R4, R176.reuse, R12, R4 ;  /* 0x0000000cb004723c */ /* 0x040fea0000041804 */
[C---:B------:R-:W-:Y:S02]  /*9a90*/  FMUL.FTZ R70, R3.reuse, R70 ;  /* 0x0000004603467220 */ /* 0x040fe40000410000 */
[C---:B------:R-:W-:Y:S01]  /*9aa0*/  FMUL.FTZ R71, R3.reuse, R71 ;  /* 0x0000004703477220 */ /* 0x040fe20000410000 */
[C---:B------:R-:W-:Y:S01]  /*9ab0*/  HMMA.16816.F32.BF16 R8, R176.reuse, R14, R8 ;  /* 0x0000000eb008723c */ /* 0x040fe20000041808 */
[----:B------:R-:W-:Y:S03]  /*9ac0*/  MUFU.EX2 R208, R208 ;  /* 0x000000d000d07308 */ /* 0x000fe60000000800 */
[C---:B------:R-:W-:Y:S01]  /*9ad0*/  FMUL.FTZ R12, R180.reuse, R168 ;  /* 0x000000a8b40c7220 */ /* 0x040fe20000410000 */
[----:B------:R-:W-:Y:S01]  /*9ae0*/  MOV R168, R42 ;  /* 0x0000002a00a87202 */ /* 0x000fe20000000f00 */
[C---:B------:R-:W-:Y:S01]  /*9af0*/  FMUL.FTZ R13, R180.reuse, R169 ;  /* 0x000000a9b40d7220 */ /* 0x040fe20000410000 */
[----:B------:R-:W-:Y:S01]  /*9b00*/  MOV R169, R43 ;  /* 0x0000002b00a97202 */ /* 0x000fe20000000f00 */
[C---:B------:R-:W-:Y:S01]  /*9b10*/  FMUL.FTZ R14, R3.reuse, R170 ;  /* 0x000000aa030e7220 */ /* 0x040fe20000410000 */
[----:B------:R-:W-:Y:S02]  /*9b20*/  MOV R170, R44 ;  /* 0x0000002c00aa7202 */ /* 0x000fe40000000f00 */
[----:B------:R-:W-:Y:S01]  /*9b30*/  MUFU.EX2 R209, R209 ;  /* 0x000000d100d17308 */ /* 0x000fe20000000800 */
[C---:B------:R-:W-:Y:S01]  /*9b40*/  FMUL.FTZ R15, R3.reuse, R171 ;  /* 0x000000ab030f7220 */ /* 0x040fe20000410000 */
[----:B------:R-:W-:Y:S01]  /*9b50*/  MOV R171, R45 ;  /* 0x0000002d00ab7202 */ /* 0x000fe20000000f00 */
[C---:B------:R-:W-:Y:S02]  /*9b60*/  FMUL.FTZ R42, R3.reuse, R142 ;  /* 0x0000008e032a7220 */ /* 0x040fe40000410000 */
[C---:B------:R-:W-:Y:S02]  /*9b70*/  FMUL.FTZ R43, R3.reuse, R143 ;  /* 0x0000008f032b7220 */ /* 0x040fe40000410000 */
[----:B------:R-:W-:Y:S01]  /*9b80*/  LDSM.16.MT88.4 R140, [R242+0x6100] ;  /* 0x00610000f28c783b */ /* 0x000fe20000004200 */
[C---:B------:R-:W-:Y:S02]  /*9b90*/  HMMA.16816.F32.BF16 R12, R176.reuse, R20, R12 ;  /* 0x00000014b00c723c */ /* 0x040fe4000004180c */
[----:B------:R-:W-:Y:S01]  /*9ba0*/  MUFU.EX2 R207, R207 ;  /* 0x000000cf00cf7308 */ /* 0x000fe20000000800 */
[C---:B------:R-:W-:Y:S02]  /*9bb0*/  FMUL.FTZ R72, R180.reuse, R72 ;  /* 0x00000048b4487220 */ /* 0x040fe40000410000 */
[C---:B------:R-:W-:Y:S02]  /*9bc0*/  FMUL.FTZ R73, R180.reuse, R73 ;  /* 0x00000049b4497220 */ /* 0x040fe40000410000 */
[C---:B------:R-:W-:Y:S01]  /*9bd0*/  FMUL.FTZ R21, R180.reuse, R161 ;  /* 0x000000a1b4157220 */ /* 0x040fe20000410000 */
[C---:B------:R-:W-:Y:S04]  /*9be0*/  HMMA.16816.F32.BF16 R16, R176.reuse, R22, R16 ;  /* 0x00000016b010723c */ /* 0x040fe80000041810 */
[C---:B------:R-:W-:Y:S01]  /*9bf0*/  FMUL.FTZ R20, R180.reuse, R160 ;  /* 0x000000a0b4147220 */ /* 0x040fe20000410000 */
[----:B------:R-:W-:Y:S01]  /*9c00*/  MOV R160, R26 ;  /* 0x0000001a00a07202 */ /* 0x000fe20000000f00 */
[C---:B------:R-:W-:Y:S01]  /*9c10*/  FMUL.FTZ R26, R3.reuse, R158 ;  /* 0x0000009e031a7220 */ /* 0x040fe20000410000 */
[----:B------:R-:W-:Y:S01]  /*9c20*/  MOV R161, R47 ;  /* 0x0000002f00a17202 */ /* 0x000fe20000000f00 */
[C---:B------:R-:W-:Y:S01]  /*9c30*/  FMUL.FTZ R22, R3.reuse, R162 ;  /* 0x000000a203167220 */ /* 0x040fe20000410000 */
[----:B------:R-:W-:Y:S01]  /*9c40*/  MOV R162, R46 ;  /* 0x0000002e00a27202 */ /* 0x000fe20000000f00 */
[----:B------:R-:W2:Y:S01]  /*9c50*/  LDL.LU R158, [R1+0x2c] ;  /* 0x00002c00019e7983 */ /* 0x000ea20000300800 */
[----:B------:R-:W-:Y:S01]  /*9c60*/  MUFU.EX2 R205, R205 ;  /* 0x000000cd00cd7308 */ /* 0x000fe20000000800 */
[C---:B------:R-:W-:Y:S01]  /*9c70*/  FMUL.FTZ R23, R3.reuse, R163 ;  /* 0x000000a303177220 */ /* 0x040fe20000410000 */
[----:B------:R-:W-:Y:S01]  /*9c80*/  MOV R163, R24 ;  /* 0x0000001800a37202 */ /* 0x000fe20000000f00 */
[----:B------:R-:W1:Y:S01]  /*9c90*/  LDSM.16.MT88.4 R44, [R247+0x3100] ;  /* 0x00310000f72c783b */ /* 0x000e620000004200 */
[C---:B------:R-:W-:Y:S02]  /*9ca0*/  FMUL.FTZ R24, R180.reuse, R156 ;  /* 0x0000009cb4187220 */ /* 0x040fe40000410000 */
[C---:B------:R-:W-:Y:S02]  /*9cb0*/  FMUL.FTZ R74, R3.reuse, R74 ;  /* 0x0000004a034a7220 */ /* 0x040fe40000410000 */
[C---:B------:R-:W-:Y:S02]  /*9cc0*/  HMMA.16816.F32.BF16 R20, R176.reuse, R28, R20 ;  /* 0x0000001cb014723c */ /* 0x040fe40000041814 */
[----:B------:R-:W-:Y:S01]  /*9cd0*/  MUFU.EX2 R199, R199 ;  /* 0x000000c700c77308 */ /* 0x000fe20000000800 */
[C---:B------:R-:W-:Y:S02]  /*9ce0*/  FMUL.FTZ R75, R3.reuse, R75 ;  /* 0x0000004b034b7220 */ /* 0x040fe40000410000 */
[C---:B------:R-:W-:Y:S02]  /*9cf0*/  FMUL.FTZ R76, R180.reuse, R76 ;  /* 0x0000004cb44c7220 */ /* 0x040fe40000410000 */
[C---:B------:R-:W-:Y:S01]  /*9d00*/  FMUL.FTZ R28, R180.reuse, R152 ;  /* 0x00000098b41c7220 */ /* 0x040fe20000410000 */
[C---:B------:R-:W-:Y:S04]  /*9d10*/  HMMA.16816.F32.BF16 R24, R176.reuse, R30, R24 ;  /* 0x0000001eb018723c */ /* 0x040fe80000041818 */
[C---:B------:R-:W-:Y:S01]  /*9d20*/  FMUL.FTZ R29, R180.reuse, R153 ;  /* 0x00000099b41d7220 */ /* 0x040fe20000410000 */
[----:B------:R-:W-:Y:S01]  /*9d30*/  MUFU.EX2 R191, R191 ;  /* 0x000000bf00bf7308 */ /* 0x000fe20000000800 */
[C---:B------:R-:W-:Y:S02]  /*9d40*/  FMUL.FTZ R77, R180.reuse, R77 ;  /* 0x0000004db44d7220 */ /* 0x040fe40000410000 */
[C---:B------:R-:W-:Y:S04]  /*9d50*/  FMUL.FTZ R30, R3.reuse, R154 ;  /* 0x0000009a031e7220 */ /* 0x040fe80000410000 */
[C---:B------:R-:W-:Y:S02]  /*9d60*/  FMUL.FTZ R31, R3.reuse, R155 ;  /* 0x0000009b031f7220 */ /* 0x040fe40000410000 */
[----:B------:R-:W3:Y:S01]  /*9d70*/  LDSM.16.MT88.4 R152, [R242+0x3100] ;  /* 0x00310000f298783b */ /* 0x000ee20000004200 */
[C---:B------:R-:W-:Y:S02]  /*9d80*/  FMUL.FTZ R78, R3.reuse, R78 ;  /* 0x0000004e034e7220 */ /* 0x040fe40000410000 */
[C---:B------:R-:W-:Y:S02]  /*9d90*/  FMUL.FTZ R79, R3.reuse, R79 ;  /* 0x0000004f034f7220 */ /* 0x040fe40000410000 */
[C---:B------:R-:W-:Y:S03]  /*9da0*/  HMMA.16816.F32.BF16 R28, R176.reuse, R36, R28 ;  /* 0x00000024b01c723c */ /* 0x040fe6000004181c */
[C---:B------:R-:W-:Y:S02]  /*9db0*/  FMUL.FTZ R80, R180.reuse, R80 ;  /* 0x00000050b4507220 */ /* 0x040fe40000410000 */
[C---:B------:R-:W-:Y:S02]  /*9dc0*/  FMUL.FTZ R81, R180.reuse, R81 ;  /* 0x00000051b4517220 */ /* 0x040fe40000410000 */
[C---:B------:R-:W-:Y:S01]  /*9dd0*/  FMUL.FTZ R36, R180.reuse, R144 ;  /* 0x00000090b4247220 */ /* 0x040fe20000410000 */
[C---:B------:R-:W-:Y:S04]  /*9de0*/  HMMA.16816.F32.BF16 R32, R176.reuse, R38, R32 ;  /* 0x00000026b020723c */ /* 0x040fe80000041820 */
[C---:B------:R-:W-:Y:S02]  /*9df0*/  FMUL.FTZ R37, R180.reuse, R145 ;  /* 0x00000091b4257220 */ /* 0x040fe40000410000 */
[C---:B------:R-:W-:Y:S02]  /*9e00*/  FMUL.FTZ R82, R3.reuse, R82 ;  /* 0x0000005203527220 */ /* 0x040fe40000410000 */
[C---:B------:R-:W-:Y:S04]  /*9e10*/  FMUL.FTZ R38, R3.reuse, R146 ;  /* 0x0000009203267220 */ /* 0x040fe80000410000 */
[C---:B------:R-:W-:Y:S02]  /*9e20*/  FMUL.FTZ R39, R3.reuse, R147 ;  /* 0x0000009303277220 */ /* 0x040fe40000410000 */
[----:B------:R-:W4:Y:S01]  /*9e30*/  LDSM.16.MT88.4 R144, [R241+0x3100] ;  /* 0x00310000f190783b */ /* 0x000f220000004200 */
[C---:B------:R-:W-:Y:S02]  /*9e40*/  FMUL.FTZ R83, R3.reuse, R83 ;  /* 0x0000005303537220 */ /* 0x040fe40000410000 */
[C---:B------:R-:W-:Y:S02]  /*9e50*/  FMUL.FTZ R84, R180.reuse, R84 ;  /* 0x00000054b4547220 */ /* 0x040fe40000410000 */
[C---:B-1----:R-:W-:Y:S03]  /*9e60*/  HMMA.16816.F32.BF16 R36, R176.reuse, R44, R36 ;  /* 0x0000002cb024723c */ /* 0x042fe60000041824 */
        /* <DEDUP_REMOVED lines=8> */
[----:B------:R-:W1:Y:S01]  /*9ef0*/  LDSM.16.MT88.4 R136, [R240+0x3100] ;  /* 0x00310000f088783b */ /* 0x000e620000004200 */
[C---:B------:R-:W-:Y:S02]  /*9f00*/  FMUL.FTZ R88, R180.reuse, R88 ;  /* 0x00000058b4587220 */ /* 0x040fe40000410000 */
[C---:B------:R-:W-:Y:S02]  /*9f10*/  FMUL.FTZ R89, R180.reuse, R89 ;  /* 0x00000059b4597220 */ /* 0x040fe40000410000 */
[C---:B---3--:R-:W-:Y:S03]  /*9f20*/  HMMA.16816.F32.BF16 R44, R176.reuse, R152, R44 ;  /* 0x00000098b02c723c */ /* 0x048fe6000004182c */
[C---:B------:R-:W-:Y:S02]  /*9f30*/  FMUL.FTZ R90, R3.reuse, R90 ;  /* 0x0000005a035a7220 */ /* 0x040fe40000410000 */
[C---:B------:R-:W-:Y:S02]  /*9f40*/  FMUL.FTZ R91, R3.reuse, R91 ;  /* 0x0000005b035b7220 */ /* 0x040fe40000410000 */
[C---:B------:R-:W-:Y:S01]  /*9f50*/  FMUL.FTZ R92, R180.reuse, R92 ;  /* 0x0000005cb45c7220 */ /* 0x040fe20000410000 */
[C---:B------:R-:W-:Y:S04]  /*9f60*/  HMMA.16816.F32.BF16 R48, R176.reuse, R154, R48 ;  /* 0x0000009ab030723c */ /* 0x040fe80000041830 */
[C---:B------:R-:W-:Y:S02]  /*9f70*/  FMUL.FTZ R93, R180.reuse, R93 ;  /* 0x0000005db45d7220 */ /* 0x040fe40000410000 */
[C---:B------:R-:W-:Y:S02]  /*9f80*/  FMUL.FTZ R94, R3.reuse, R94 ;  /* 0x0000005e035e7220 */ /* 0x040fe40000410000 */
[C---:B----4-:R-:W-:Y:S04]  /*9f90*/  HMMA.16816.F32.BF16 R52, R176.reuse, R144, R52 ;  /* 0x00000090b034723c */ /* 0x050fe80000041834 */
[C---:B------:R-:W-:Y:S02]  /*9fa0*/  FMUL.FTZ R95, R3.reuse, R95 ;  /* 0x0000005f035f7220 */ /* 0x040fe40000410000 */
[C---:B------:R-:W-:Y:S02]  /*9fb0*/  FMUL.FTZ R96, R180.reuse, R96 ;  /* 0x00000060b4607220 */ /* 0x040fe40000410000 */
[C---:B------:R-:W-:Y:S01]  /*9fc0*/  HMMA.16816.F32.BF16 R56, R176.reuse, R146, R56 ;  /* 0x00000092b038723c */ /* 0x040fe20000041838 */
[----:B------:R-:W-:Y:S03]  /*9fd0*/  LDSM.16.MT88.4 R144, [R242+0x900] ;  /* 0x00090000f290783b */ /* 0x000fe60000004200 */
[C---:B------:R-:W-:Y:S02]  /*9fe0*/  FMUL.FTZ R97, R180.reuse, R97 ;  /* 0x00000061b4617220 */ /* 0x040fe40000410000 */
[C---:B------:R-:W-:Y:S02]  /*9ff0*/  FMUL.FTZ R98, R3.reuse, R98 ;  /* 0x0000006203627220 */ /* 0x040fe40000410000 */
[C---:B------:R-:W-:Y:S01]  /*a000*/  FMUL.FTZ R99, R3.reuse, R99 ;  /* 0x0000006303637220 */ /* 0x040fe20000410000 */
        /* <DEDUP_REMOVED lines=8> */
[C---:B------:R-:W-:Y:S04]  /*a090*/  HMMA.16816.F32.BF16 R68, R176.reuse, R132, R68 ;  /* 0x00000084b044723c */ /* 0x040fe80000041844 */
[C---:B------:R-:W-:Y:S02]  /*a0a0*/  FMUL.FTZ R105, R180.reuse, R105 ;  /* 0x00000069b4697220 */ /* 0x040fe40000410000 */
[C---:B------:R-:W-:Y:S02]  /*a0b0*/  FMUL.FTZ R106, R3.reuse, R106 ;  /* 0x0000006a036a7220 */ /* 0x040fe40000410000 */
[C---:B------:R-:W-:Y:S01]  /*a0c0*/  HMMA.16816.F32.BF16 R72, R176.reuse, R134, R72 ;  /* 0x00000086b048723c */ /* 0x040fe20000041848 */
[----:B------:R-:W3:Y:S03]  /*a0d0*/  LDSM.16.MT88.4 R132, [R240+0x6100] ;  /* 0x00610000f084783b */ /* 0x000ee60000004200 */
[C---:B------:R-:W-:Y:S02]  /*a0e0*/  FMUL.FTZ R107, R3.reuse, R107 ;  /* 0x0000006b036b7220 */ /* 0x040fe40000410000 */
[C---:B------:R-:W-:Y:S02]  /*a0f0*/  FMUL.FTZ R108, R180.reuse, R108 ;  /* 0x0000006cb46c7220 */ /* 0x040fe40000410000 */
[C---:B------:R-:W-:Y:S04]  /*a100*/  HMMA.16816.F32.BF16 R76, R176.reuse, R140, R76 ;  /* 0x0000008cb04c723c */ /* 0x040fe8000004184c */
[C---:B------:R-:W-:Y:S02]  /*a110*/  FMUL.FTZ R109, R180.reuse, R109 ;  /* 0x0000006db46d7220 */ /* 0x040fe40000410000 */
[C---:B------:R-:W-:Y:S02]  /*a120*/  FMUL.FTZ R110, R3.reuse, R110 ;  /* 0x0000006e036e7220 */ /* 0x040fe40000410000 */
[C---:B------:R-:W-:Y:S01]  /*a130*/  HMMA.16816.F32.BF16 R80, R176.reuse, R142, R80 ;  /* 0x0000008eb050723c */ /* 0x040fe20000041850 */
[----:B------:R-:W4:Y:S03]  /*a140*/  LDSM.16.MT88.4 R140, [R247+0x9100] ;  /* 0x00910000f78c783b */ /* 0x000f260000004200 */
        /* <DEDUP_REMOVED lines=11> */
[C---:B---3--:R-:W-:Y:S04]  /*a200*/  HMMA.16816.F32.BF16 R92, R176.reuse, R132, R92 ;  /* 0x00000084b05c723c */ /* 0x048fe8000004185c */
[C---:B------:R-:W-:Y:S02]  /*a210*/  FMUL.FTZ R127, R3.reuse, R127 ;  /* 0x0000007f037f7220 */ /* 0x040fe40000410000 */
[C---:B------:R-:W-:Y:S02]  /*a220*/  FMUL.FTZ R128, R180.reuse, R128 ;  /* 0x00000080b4807220 */ /* 0x040fe40000410000 */
[C---:B------:R-:W-:Y:S01]  /*a230*/  HMMA.16816.F32.BF16 R96, R176.reuse, R134, R96 ;  /* 0x00000086b060723c */ /* 0x040fe20000041860 */
[----:B------:R-:W3:Y:S03]  /*a240*/  LDSM.16.MT88.4 R132, [R241+0x9100] ;  /* 0x00910000f184783b */ /* 0x000ee60000004200 */
[C---:B------:R-:W-:Y:S02]  /*a250*/  FMUL.FTZ R129, R180.reuse, R129 ;  /* 0x00000081b4817220 */ /* 0x040fe40000410000 */
[C---:B------:R-:W-:Y:S02]  /*a260*/  FMUL.FTZ R130, R3.reuse, R130 ;  /* 0x0000008203827220 */ /* 0x040fe40000410000 */
[C---:B----4-:R-:W-:Y:S04]  /*a270*/  HMMA.16816.F32.BF16 R100, R176.reuse, R140, R100 ;  /* 0x0000008cb064723c */ /* 0x050fe80000041864 */
        /* <DEDUP_REMOVED lines=9> */
[----:B------:R-:W-:Y:S02]  /*a310*/  FMUL.FTZ R121, R180, R121 ;  /* 0x00000079b4797220 */ /* 0x000fe40000410000 */
[----:B------:R-:W-:Y:S01]  /*a320*/  FMUL.FTZ R122, R3, R122 ;  /* 0x0000007a037a7220 */ /* 0x000fe20000410000 */
[C---:B------:R-:W-:Y:S01]  /*a330*/  HMMA.16816.F32.BF16 R112, R176.reuse, R138, R112 ;  /* 0x0000008ab070723c */ /* 0x040fe20000041870 */
[----:B------:R-:W1:Y:S03]  /*a340*/  LDSM.16.MT88.4 R136, [R247+0x900] ;  /* 0x00090000f788783b */ /* 0x000e660000004200 */
[----:B------:R-:W-:Y:S02]  /*a350*/  FFMA.FTZ R192, R192, c[0x0][0x2d0], -R215 ;  /* 0x0000b400c0c07a23 */ /* 0x000fe400000108d7 */
[--C-:B------:R-:W-:Y:S02]  /*a360*/  FFMA.FTZ R193, R193, c[0x0][0x2d0], -R213.reuse ;  /* 0x0000b400c1c17a23 */ /* 0x100fe400000108d5 */
[C---:B---3--:R-:W-:Y:S02]  /*a370*/  HMMA.16816.F32.BF16 R116, R176.reuse, R132, R116 ;  /* 0x00000084b074723c */ /* 0x048fe40000041874 */
[----:B------:R-:W3:Y:S02]  /*a380*/  MUFU.EX2 R192, R192 ;  /* 0x000000c000c07308 */ /* 0x000ee40000000800 */
[----:B------:R-:W-:Y:S02]  /*a390*/  FFMA.FTZ R194, R194, c[0x0][0x2d0], -R213 ;  /* 0x0000b400c2c27a23 */ /* 0x000fe400000108d5 */
[--C-:B------:R-:W-:Y:S02]  /*a3a0*/  FFMA.FTZ R195, R195, c[0x0][0x2d0], -R215.reuse ;  /* 0x0000b400c3c37a23 */ /* 0x100fe400000108d7 */
[----:B------:R-:W-:Y:S04]  /*a3b0*/  FFMA.FTZ R196, R196, c[0x0][0x2d0], -R215 ;  /* 0x0000b400c4c47a23 */ /* 0x000fe800000108d7 */
[--C-:B------:R-:W-:Y:S01]  /*a3c0*/  FFMA.FTZ R197, R197, c[0x0][0x2d0], -R213.reuse ;  /* 0x0000b400c5c57a23 */ /* 0x100fe200000108d5 */
[----:B------:R-:W-:Y:S01]  /*a3d0*/  MUFU.EX2 R193, R193 ;  /* 0x000000c100c17308 */ /* 0x000fe20000000800 */
[----:B------:R-:W-:Y:S02]  /*a3e0*/  FFMA.FTZ R198, R198, c[0x0][0x2d0], -R213 ;  /* 0x0000b400c6c67a23 */ /* 0x000fe400000108d5 */
[C---:B------:R-:W-:Y:S02]  /*a3f0*/  FMUL.FTZ R123, R3.reuse, R123 ;  /* 0x0000007b037b7220 */ /* 0x040fe40000410000 */
[--C-:B------:R-:W-:Y:S02]  /*a400*/  FFMA.FTZ R148, R168, c[0x0][0x2d0], -R215.reuse ;  /* 0x0000b400a8947a23 */ /* 0x100fe400000108d7 */
[----:B------:R-:W-:Y:S02]  /*a410*/  FFMA.FTZ R152, R204, c[0x0][0x2d0], -R215 ;  /* 0x0000b400cc987a23 */ /* 0x000fe400000108d7 */
[----:B------:R-:W-:Y:S01]  /*a420*/  FFMA.FTZ R153, R200, c[0x0][0x2d0], -R213 ;  /* 0x0000b400c8997a23 */ /* 0x000fe200000108d5 */
[C---:B------:R-:W-:Y:S01]  /*a430*/  HMMA.16816.F32.BF16 R120, R176.reuse, R134, R120 ;  /* 0x00000086b078723c */ /* 0x040fe20000041878 */
[----:B------:R-:W5:Y:S02]  /*a440*/  MUFU.EX2 R194, R194 ;  /* 0x000000c200c27308 */ /* 0x000f640000000800 */
[----:B---3--:R-:W-:Y:S01]  /*a450*/  F2FP.BF16.PACK_AB R132, R192, R191 ;  /* 0x000000bfc084723e */ /* 0x008fe200000010ff */
[----:B------:R-:W-:Y:S02]  /*a460*/  FFMA.FTZ R190, R3, R183, R190 ;  /* 0x000000b703be7223 */ /* 0x000fe400000100be */
[--C-:B------:R-:W-:Y:S02]  /*a470*/  FFMA.FTZ R202, R202, c[0x0][0x2d0], -R215.reuse ;  /* 0x0000b400caca7a23 */ /* 0x100fe400000108d7 */
[C---:B----4-:R-:W-:Y:S03]  /*a480*/  HMMA.16816.F32.BF16 R124, R176.reuse, R140, R124 ;  /* 0x0000008cb07c723c */ /* 0x050fe6000004187c */
[----:B------:R-:W-:Y:S01]  /*a490*/  MUFU.EX2 R195, R195 ;  /* 0x000000c300c37308 */ /* 0x000fe20000000800 */
[----:B------:R-:W-:Y:S02]  /*a4a0*/  FADD.FTZ R190, R188, R190 ;  /* 0x000000bebcbe7221 */ /* 0x000fe40000010000 */
[----:B------:R-:W-:Y:S02]  /*a4b0*/  FFMA.FTZ R204, R203, c[0x0][0x2d0], -R215 ;  /* 0x0000b400cbcc7a23 */ /* 0x000fe400000108d7 */
[----:B------:R-:W-:Y:S01]  /*a4c0*/  HMMA.16816.F32.BF16 R128, R176, R142, R128 ;  /* 0x0000008eb080723c */ /* 0x000fe20000041880 */
[----:B------:R-:W3:Y:S03]  /*a4d0*/  LDSM.16.MT88.4 R140, [R241+0x900] ;  /* 0x00090000f18c783b */ /* 0x000ee60000004200 */
[----:B------:R-:W-:Y:S01]  /*a4e0*/  FADD.FTZ R185, R185, R190 ;  /* 0x000000beb9b97221 */ /* 0x000fe20000010000 */
[----:B------:R-:W4:Y:S01]  /*a4f0*/  MUFU.EX2 R196, R196 ;  /* 0x000000c400c47308 */ /* 0x000f220000000800 */
[----:B------:R-:W-:Y:S02]  /*a500*/  FFMA.FTZ R200, R201, c[0x0][0x2d0], -R213 ;  /* 0x0000b400c9c87a23 */ /* 0x000fe400000108d5 */
[----:B------:R-:W-:Y:S01]  /*a510*/  FADD.FTZ R185, R184, R185 ;  /* 0x000000b9b8b97221 */ /* 0x000fe20000010000 */
[C---:B-----5:R-:W-:Y:S03]  /*a520*/  F2FP.BF16.PACK_AB R133, R194.reuse, R193 ;  /* 0x000000c1c285723e */ /* 0x060fe600000010ff */
[----:B------:R-:W-:Y:S03]  /*a530*/  FADD.FTZ R185, R193, R185 ;  /* 0x000000b9c1b97221 */ /* 0x000fe60000010000 */
[----:B------:R-:W5:Y:S01]  /*a540*/  MUFU.EX2 R197, R197 ;  /* 0x000000c500c57308 */ /* 0x000f620000000800 */
[----:B------:R-:W-:Y:S02]  /*a550*/  FADD.FTZ R194, R194, R185 ;  /* 0x000000b9c2c27221 */ /* 0x000fe40000010000 */
[----:B--2---:R-:W-:Y:S07]  /*a560*/  FFMA.FTZ R214, R180, R158, R214 ;  /* 0x0000009eb4d67223 */ /* 0x004fee00000100d6 */
[----:B------:R-:W2:Y:S01]  /*a570*/  MUFU.EX2 R198, R198 ;  /* 0x000000c600c67308 */ /* 0x000ea20000000800 */
[----:B------:R-:W-:Y:S01]  /*a580*/  FADD.FTZ R214, R189, R214 ;  /* 0x000000d6bdd67221 */ /* 0x000fe20000010000 */
[----:B----4-:R-:W-:Y:S03]  /*a590*/  F2FP.BF16.PACK_AB R134, R196, R195 ;  /* 0x000000c3c486723e */ /* 0x010fe600000010ff */
[----:B------:R-:W-:Y:S04]  /*a5a0*/  FADD.FTZ R187, R187, R214 ;  /* 0x000000d6bbbb7221 */ /* 0x000fe80000010000 */
[----:B------:R-:W-:Y:S01]  /*a5b0*/  FADD.FTZ R186, R186, R187 ;  /* 0x000000bbbaba7221 */ /* 0x000fe20000010000 */
[----:B------:R4:W-:Y:S03]  /*a5c0*/  MUFU.EX2 R168, R148 ;  /* 0x0000009400a87308 */ /* 0x0009e60000000800 */
[----:B------:R-:W-:Y:S02]  /*a5d0*/  FADD.FTZ R186, R191, R186 ;  /* 0x000000babfba7221 */ /* 0x000fe40000010000 */
[----:B-----5:R-:W-:Y:S02]  /*a5e0*/  FADD.FTZ R194, R197, R194 ;  /* 0x000000c2c5c27221 */ /* 0x020fe40000010000 */
[----:B------:R-:W-:Y:S03]  /*a5f0*/  FADD.FTZ R186, R192, R186 ;  /* 0x000000bac0ba7221 */ /* 0x000fe60000010000 */
[----:B------:R-:W-:Y:S01]  /*a600*/  MUFU.EX2 R203, R152 ;  /* 0x0000009800cb7308 */ /* 0x000fe20000000800 */
[----:B------:R-:W-:Y:S01]  /*a610*/  FADD.FTZ R195, R195, R186 ;  /* 0x000000bac3c37221 */ /* 0x000fe20000010000 */
[C---:B--2---:R-:W-:Y:S01]  /*a620*/  F2FP.BF16.PACK_AB R135, R198.reuse, R197 ;  /* 0x000000c5c687723e */ /* 0x044fe200000010ff */
[----:B------:R-:W-:Y:S07]  /*a630*/  FADD.FTZ R198, R198, R194 ;  /* 0x000000c2c6c67221 */ /* 0x000fee0000010000 */
[----:B------:R-:W2:Y:S01]  /*a640*/  MUFU.EX2 R202, R202 ;  /* 0x000000ca00ca7308 */ /* 0x000ea20000000800 */
[C---:B-1----:R-:W-:Y:S05]  /*a650*/  HMMA.16816.F32.BF16 R4, R132.reuse, R136, R4 ;  /* 0x000000888404723c */ /* 0x042fea0000041804 */
[----:B----4-:R-:W-:Y:S03]  /*a660*/  FFMA.FTZ R148, R170, c[0x0][0x2d0], -R213 ;  /* 0x0000b400aa947a23 */ /* 0x010fe600000108d5 */
[C---:B------:R-:W-:Y:S01]  /*a670*/  HMMA.16816.F32.BF16 R8, R132.reuse, R138, R8 ;  /* 0x0000008a8408723c */ /* 0x040fe20000041808 */
[----:B------:R-:W1:Y:S01]  /*a680*/  LDSM.16.MT88.4 R136, [R240+0x900] ;  /* 0x00090000f088783b */ /* 0x000e620000004200 */
[----:B------:R4:W-:Y:S06]  /*a690*/  MUFU.EX2 R170, R148 ;  /* 0x0000009400aa7308 */ /* 0x0009ec0000000800 */
[C---:B------:R-:W-:Y:S04]  /*a6a0*/  HMMA.16816.F32.BF16 R12, R132.reuse, R144, R12 ;  /* 0x00000090840c723c */ /* 0x040fe8000004180c */
[----:B------:R-:W-:Y:S01]  /*a6b0*/  MUFU.EX2 R201, R153 ;  /* 0x0000009900c97308 */ /* 0x000fe20000000800 */
[----:B--2---:R-:W-:Y:S03]  /*a6c0*/  F2FP.BF16.PACK_AB R180, R202, R203 ;  /* 0x000000cbcab4723e */ /* 0x004fe600000010ff */
[C---:B------:R-:W-:Y:S01]  /*a6d0*/  HMMA.16816.F32.BF16 R16, R132.reuse, R146, R16 ;  /* 0x000000928410723c */ /* 0x040fe20000041810 */
[----:B------:R-:W2:Y:S05]  /*a6e0*/  LDSM.16.MT88.4 R144, [R247+0x3900] ;  /* 0x00390000f790783b */ /* 0x000eaa0000004200 */
[----:B------:R-:W-:Y:S02]  /*a6f0*/  MUFU.EX2 R200, R200 ;  /* 0x000000c800c87308 */ /* 0x000fe40000000800 */
[C---:B---3--:R-:W-:Y:S04]  /*a700*/  HMMA.16816.F32.BF16 R20, R132.reuse, R140, R20 ;  /* 0x0000008c8414723c */ /* 0x048fe80000041814 */
[--C-:B----4-:R-:W-:Y:S04]  /*a710*/  FFMA.FTZ R148, R171, c[0x0][0x2d0], -R215.reuse ;  /* 0x0000b400ab947a23 */ /* 0x110fe800000108d7 */
[C---:B------:R-:W-:Y:S01]  /*a720*/  HMMA.16816.F32.BF16 R24, R132.reuse, R142, R24 ;  /* 0x0000008e8418723c */ /* 0x040fe20000041818 */
[----:B------:R-:W3:Y:S01]  /*a730*/  LDSM.16.MT88.4 R140, [R242+0x3900] ;  /* 0x00390000f28c783b */ /* 0x000ee20000004200 */
[----:B------:R4:W-:Y:S06]  /*a740*/  MUFU.EX2 R171, R148 ;  /* 0x0000009400ab7308 */ /* 0x0009ec0000000800 */
[C---:B-1----:R-:W-:Y:S04]  /*a750*/  HMMA.16816.F32.BF16 R28, R132.reuse, R136, R28 ;  /* 0x00000088841c723c */ /* 0x042fe8000004181c */
[----:B------:R-:W-:Y:S04]  /*a760*/  MUFU.EX2 R204, R204 ;  /* 0x000000cc00cc7308 */ /* 0x000fe80000000800 */
[C---:B------:R-:W-:Y:S01]  /*a770*/  HMMA.16816.F32.BF16 R32, R132.reuse, R138, R32 ;  /* 0x0000008a8420723c */ /* 0x040fe20000041820 */
[----:B------:R-:W1:Y:S07]  /*a780*/  LDSM.16.MT88.4 R136, [R241+0x3900] ;  /* 0x00390000f188783b */ /* 0x000e6e0000004200 */
[C---:B--2---:R-:W-:Y:S04]  /*a790*/  HMMA.16816.F32.BF16 R36, R132.reuse, R144, R36 ;  /* 0x000000908424723c */ /* 0x044fe80000041824 */
[--C-:B----4-:R-:W-:Y:S04]  /*a7a0*/  FFMA.FTZ R148, R167, c[0x0][0x2d0], -R215.reuse ;  /* 0x0000b400a7947a23 */ /* 0x110fe800000108d7 */
        /* <DEDUP_REMOVED lines=20> */
[C---:B---3--:R-:W-:Y:S07]  /*a8f0*/  HMMA.16816.F32.BF16 R92, R132.reuse, R140, R92 ;  /* 0x0000008c845c723c */ /* 0x048fee000004185c */
[----:B------:R-:W-:Y:S01]  /*a900*/  FFMA.FTZ R140, R163, c[0x0][0x2d0], -R215 ;  /* 0x0000b400a38c7a23 */ /* 0x000fe200000108d7 */
[C---:B------:R-:W-:Y:S01]  /*a910*/  HMMA.16816.F32.BF16 R96, R132.reuse, R142, R96 ;  /* 0x0000008e8460723c */ /* 0x040fe20000041860 */
[----:B------:R3:W-:Y:S07]  /*a920*/  MUFU.EX2 R163, R148 ;  /* 0x0000009400a37308 */ /* 0x0007ee0000000800 */
[C---:B-1----:R-:W-:Y:S03]  /*a930*/  HMMA.16816.F32.BF16 R100, R132.reuse, R136, R100 ;  /* 0x000000888464723c */ /* 0x042fe60000041864 */
[----:B------:R1:W4:Y:S04]  /*a940*/  MUFU.EX2 R178, R140 ;  /* 0x0000008c00b27308 */ /* 0x0003280000000800 */
[--C-:B------:R-:W-:Y:S01]  /*a950*/  FFMA.FTZ R136, R169, c[0x0][0x2d0], -R213.reuse ;  /* 0x0000b400a9887a23 */ /* 0x100fe200000108d5 */
[C---:B------:R-:W-:Y:S05]  /*a960*/  HMMA.16816.F32.BF16 R104, R132.reuse, R138, R104 ;  /* 0x0000008a8468723c */ /* 0x040fea0000041868 */
[----:B------:R5:W5:Y:S03]  /*a970*/  MUFU.EX2 R169, R136 ;  /* 0x0000008800a97308 */ /* 0x000b660000000800 */
[C---:B--2---:R-:W-:Y:S04]  /*a980*/  HMMA.16816.F32.BF16 R108, R132.reuse, R144, R108 ;  /* 0x00000090846c723c */ /* 0x044fe8000004186c */
[----:B---3--:R-:W-:Y:S03]  /*a990*/  FFMA.FTZ R148, R165, c[0x0][0x2d0], -R213 ;  /* 0x0000b400a5947a23 */ /* 0x008fe600000108d5 */
[----:B------:R-:W-:Y:S01]  /*a9a0*/  FFMA.FTZ R144, R162, c[0x0][0x2d0], -R215 ;  /* 0x0000b400a2907a23 */ /* 0x000fe200000108d7 */
[C---:B------:R-:W-:Y:S01]  /*a9b0*/  HMMA.16816.F32.BF16 R112, R132.reuse, R146, R112 ;  /* 0x000000928470723c */ /* 0x040fe20000041870 */
[----:B------:R2:W-:Y:S01]  /*a9c0*/  MUFU.EX2 R154, R148 ;  /* 0x00000094009a7308 */ /* 0x0005e20000000800 */
[----:B-1----:R-:W1:Y:S02]  /*a9d0*/  LDSM.16.MT88.4 R140, [R241+0x9900] ;  /* 0x00990000f18c783b */ /* 0x002e640000004200 */
[-C--:B----4-:R-:W-:Y:S07]  /*a9e0*/  MOV R3, R178.reuse ;  /* 0x000000b200037202 */ /* 0x090fee0000000f00 */
[----:B------:R3:W4:Y:S01]  /*a9f0*/  MUFU.EX2 R177, R144 ;  /* 0x0000009000b17308 */ /* 0x0007220000000800 */
[----:B-----5:R-:W5:Y:S01]  /*aa00*/  LDSM.16.MT88.4 R136, [R240+0x9900] ;  /* 0x00990000f088783b */ /* 0x020f620000004200 */
[--C-:B--2---:R-:W-:Y:S02]  /*aa10*/  FFMA.FTZ R148, R164, c[0x0][0x2d0], -R213.reuse ;  /* 0x0000b400a4947a23 */ /* 0x104fe400000108d5 */
[--C-:B---3--:R-:W-:Y:S06]  /*aa20*/  FFMA.FTZ R144, R161, c[0x0][0x2d0], -R213.reuse ;  /* 0x0000b400a1907a23 */ /* 0x108fec00000108d5 */
[----:B------:R2:W-:Y:S01]  /*aa30*/  MUFU.EX2 R176, R144 ;  /* 0x0000009000b07308 */ /* 0x0005e20000000800 */
[C---:B-1----:R-:W-:Y:S07]  /*aa40*/  HMMA.16816.F32.BF16 R116, R132.reuse, R140, R116 ;  /* 0x0000008c8474723c */ /* 0x042fee0000041874 */
[----:B------:R-:W-:Y:S01]  /*aa50*/  FFMA.FTZ R140, R160, c[0x0][0x2d0], -R213 ;  /* 0x0000b400a08c7a23 */ /* 0x000fe200000108d5 */
[C---:B------:R-:W-:Y:S01]  /*aa60*/  HMMA.16816.F32.BF16 R120, R132.reuse, R142, R120 ;  /* 0x0000008e8478723c */ /* 0x040fe20000041878 */
[----:B------:R1:W3:Y:S07]  /*aa70*/  MUFU.EX2 R160, R148 ;  /* 0x0000009400a07308 */ /* 0x0002ee0000000800 */
[C---:B-----5:R-:W-:Y:S03]  /*aa80*/  HMMA.16816.F32.BF16 R124, R132.reuse, R136, R124 ;  /* 0x00000088847c723c */ /* 0x060fe6000004187c */
[----:B------:R5:W5:Y:S01]  /*aa90*/  MUFU.EX2 R162, R140 ;  /* 0x0000008c00a27308 */ /* 0x000b620000000800 */
[----:B--2---:R-:W2:Y:S04]  /*aaa0*/  LDSM.16.MT88.4 R144, [R247+0x1100] ;  /* 0x00110000f790783b */ /* 0x004ea80000004200 */
[----:B------:R-:W-:Y:S04]  /*aab0*/  HMMA.16816.F32.BF16 R128, R132, R138, R128 ;  /* 0x0000008a8480723c */ /* 0x000fe80000041880 */
[----:B------:R-:W-:Y:S03]  /*aac0*/  LDSM.16.MT88.4 R136, [R241+0x1100] ;  /* 0x00110000f188783b */ /* 0x000fe60000004200 */
[----:B------:R-:W-:Y:S02]  /*aad0*/  F2FP.BF16.PACK_AB R132, R168, R178 ;  /* 0x000000b2a884723e */ /* 0x000fe400000010ff */
[----:B------:R-:W-:Y:S03]  /*aae0*/  F2FP.BF16.PACK_AB R133, R170, R169 ;  /* 0x000000a9aa85723e */ /* 0x000fe600000010ff */
[----:B----4-:R-:W-:Y:S01]  /*aaf0*/  F2FP.BF16.PACK_AB R134, R177, R171 ;  /* 0x000000abb186723e */ /* 0x010fe200000010ff */
[----:B-1----:R-:W-:Y:S01]  /*ab00*/  FFMA.FTZ R148, R174, c[0x0][0x2d0], -R215 ;  /* 0x0000b400ae947a23 */ /* 0x002fe200000108d7 */
[----:B---3--:R-:W-:Y:S03]  /*ab10*/  MOV R187, R160 ;  /* 0x000000a000bb7202 */ /* 0x008fe60000000f00 */
[----:B------:R1:W-:Y:S01]  /*ab20*/  MUFU.EX2 R157, R148 ;  /* 0x00000094009d7308 */ /* 0x0003e20000000800 */
[----:B-----5:R-:W3:Y:S01]  /*ab30*/  LDSM.16.MT88.4 R140, [R242+0x1100] ;  /* 0x00110000f28c783b */ /* 0x020ee20000004200 */
[----:B------:R-:W-:Y:S07]  /*ab40*/  F2FP.BF16.PACK_AB R135, R162, R176 ;  /* 0x000000b0a287723e */ /* 0x000fee00000010ff */
[C---:B--2---:R-:W-:Y:S03]  /*ab50*/  HMMA.16816.F32.BF16 R4, R132.reuse, R144, R4 ;  /* 0x000000908404723c */ /* 0x044fe60000041804 */
[----:B-1----:R-:W-:Y:S05]  /*ab60*/  FFMA.FTZ R148, R172, c[0x0][0x2d0], -R213 ;  /* 0x0000b400ac947a23 */ /* 0x002fea00000108d5 */
[C---:B------:R-:W-:Y:S01]  /*ab70*/  HMMA.16816.F32.BF16 R8, R132.reuse, R146, R8 ;  /* 0x000000928408723c */ /* 0x040fe20000041808 */
[----:B------:R-:W1:Y:S01]  /*ab80*/  LDSM.16.MT88.4 R144, [R240+0x1100] ;  /* 0x00110000f090783b */ /* 0x000e620000004200 */
[----:B------:R-:W2:Y:S06]  /*ab90*/  MUFU.EX2 R156, R148 ;  /* 0x00000094009c7308 */ /* 0x000eac0000000800 */
[C---:B---3--:R-:W-:Y:S08]  /*aba0*/  HMMA.16816.F32.BF16 R12, R132.reuse, R140, R12 ;  /* 0x0000008c840c723c */ /* 0x048ff0000004180c */
[C---:B------:R-:W-:Y:S01]  /*abb0*/  HMMA.16816.F32.BF16 R16, R132.reuse, R142, R16 ;  /* 0x0000008e8410723c */ /* 0x040fe20000041810 */
[----:B------:R-:W3:Y:S03]  /*abc0*/  LDSM.16.MT88.4 R140, [R247+0x4100] ;  /* 0x00410000f78c783b */ /* 0x000ee60000004200 */
[----:B--2---:R-:W-:Y:S04]  /*abd0*/  MOV R189, R156 ;  /* 0x0000009c00bd7202 */ /* 0x004fe80000000f00 */
[C---:B------:R-:W-:Y:S01]  /*abe0*/  HMMA.16816.F32.BF16 R20, R132.reuse, R136, R20 ;  /* 0x000000888414723c */ /* 0x040fe20000041814 */
[----:B------:R-:W-:Y:S07]  /*abf0*/  LDSM.16.MT88.4 R148, [R241+0x2100] ;  /* 0x00210000f194783b */ /* 0x000fee0000004200 */
        /* <DEDUP_REMOVED lines=26> */
[C---:B--2---:R-:W-:Y:S07]  /*ada0*/  HMMA.16816.F32.BF16 R92, R132.reuse, R136, R92 ;  /* 0x00000088845c723c */ /* 0x044fee000004185c */
[--C-:B------:R-:W-:Y:S01]  /*adb0*/  FFMA.FTZ R136, R166, c[0x0][0x2d0], -R215.reuse ;  /* 0x0000b400a6887a23 */ /* 0x100fe200000108d7 */
[C---:B------:R-:W-:Y:S01]  /*adc0*/  HMMA.16816.F32.BF16 R96, R132.reuse, R138, R96 ;  /* 0x0000008a8460723c */ /* 0x040fe20000041860 */
[----:B------:R-:W-:Y:S02]  /*add0*/  LDSM.16.MT88.4 R164, [R242+0x2900] ;  /* 0x00290000f2a4783b */ /* 0x000fe40000004200 */
[----:B------:R2:W-:Y:S05]  /*ade0*/  MUFU.EX2 R155, R136 ;  /* 0x00000088009b7308 */ /* 0x0005ea0000000800 */
[C---:B-1----:R-:W-:Y:S07]  /*adf0*/  HMMA.16816.F32.BF16 R100, R132.reuse, R144, R100 ;  /* 0x000000908464723c */ /* 0x042fee0000041864 */
[--C-:B------:R-:W-:Y:S01]  /*ae00*/  FFMA.FTZ R144, R175, c[0x0][0x2d0], -R215.reuse ;  /* 0x0000b400af907a23 */ /* 0x100fe200000108d7 */
[C---:B------:R-:W-:Y:S03]  /*ae10*/  HMMA.16816.F32.BF16 R104, R132.reuse, R146, R104 ;  /* 0x000000928468723c */ /* 0x040fe60000041868 */
[----:B------:R1:W4:Y:S01]  /*ae20*/  MUFU.EX2 R161, R144 ;  /* 0x0000009000a17308 */ /* 0x0003220000000800 */
[----:B------:R-:W-:Y:S02]  /*ae30*/  FFMA.FTZ R215, R211, c[0x0][0x2d0], -R215 ;  /* 0x0000b400d3d77a23 */ /* 0x000fe400000108d7 */
[--C-:B------:R-:W-:Y:S01]  /*ae40*/  FFMA.FTZ R211, R182, c[0x0][0x2d0], -R213.reuse ;  /* 0x0000b400b6d37a23 */ /* 0x100fe200000108d5 */
[----:B------:R-:W-:Y:S01]  /*ae50*/  MOV R182, R157 ;  /* 0x0000009d00b67202 */ /* 0x000fe20000000f00 */
[C---:B---3--:R-:W-:Y:S01]  /*ae60*/  HMMA.16816.F32.BF16 R108, R132.reuse, R140, R108 ;  /* 0x0000008c846c723c */ /* 0x048fe2000004186c */
[----:B--2---:R-:W2:Y:S03]  /*ae70*/  LDSM.16.MT88.4 R136, [R241+0xa100] ;  /* 0x00a10000f188783b */ /* 0x004ea60000004200 */
[----:B------:R-:W-:Y:S01]  /*ae80*/  MOV R188, R182 ;  /* 0x000000b600bc7202 */ /* 0x000fe20000000f00 */
[----:B------:R-:W3:Y:S02]  /*ae90*/  MUFU.EX2 R215, R215 ;  /* 0x000000d700d77308 */ /* 0x000ee40000000800 */
[--C-:B------:R-:W-:Y:S01]  /*aea0*/  FFMA.FTZ R140, R173, c[0x0][0x2d0], -R213.reuse ;  /* 0x0000b400ad8c7a23 */ /* 0x100fe200000108d5 */
[C---:B------:R-:W-:Y:S01]  /*aeb0*/  HMMA.16816.F32.BF16 R112, R132.reuse, R142, R112 ;  /* 0x0000008e8470723c */ /* 0x040fe20000041870 */
[----:B------:R-:W-:Y:S03]  /*aec0*/  LDSM.16.MT88.4 R172, [R247+0x2900] ;  /* 0x00290000f7ac783b */ /* 0x000fe60000004200 */
[----:B------:R-:W-:Y:S01]  /*aed0*/  FFMA.FTZ R213, R181, c[0x0][0x2d0], -R213 ;  /* 0x0000b400b5d57a23 */ /* 0x000fe200000108d5 */
[----:B------:R-:W-:Y:S02]  /*aee0*/  F2FP.BF16.PACK_AB R181, R200, R201 ;  /* 0x000000c9c8b5723e */ /* 0x000fe400000010ff */
[----:B------:R5:W5:Y:S02]  /*aef0*/  MUFU.EX2 R179, R140 ;  /* 0x0000008c00b37308 */ /* 0x000b640000000800 */
[----:B-1----:R-:W1:Y:S03]  /*af00*/  LDSM.16.MT88.4 R144, [R240+0xa100] ;  /* 0x00a10000f090783b */ /* 0x002e660000004200 */
[----:B----4-:R-:W-:Y:S05]  /*af10*/  MOV R190, R161 ;  /* 0x000000a100be7202 */ /* 0x010fea0000000f00 */
[----:B------:R-:W-:Y:S01]  /*af20*/  MUFU.EX2 R211, R211 ;  /* 0x000000d300d37308 */ /* 0x000fe20000000800 */
[----:B---3--:R-:W-:Y:S09]  /*af30*/  F2FP.BF16.PACK_AB R182, R215, R204 ;  /* 0x000000ccd7b6723e */ /* 0x008ff200000010ff */
[----:B------:R-:W3:Y:S01]  /*af40*/  MUFU.EX2 R213, R213 ;  /* 0x000000d500d57308 */ /* 0x000ee20000000800 */
[----:B-----5:R-:W4:Y:S01]  /*af50*/  LDSM.16.MT88.4 R140, [R247+0x1900] ;  /* 0x00190000f78c783b */ /* 0x020f220000004200 */
[----:B------:R-:W-:Y:S01]  /*af60*/  MOV R214, R179 ;  /* 0x000000b300d67202 */ /* 0x000fe20000000f00 */
[C---:B--2---:R-:W-:Y:S08]  /*af70*/  HMMA.16816.F32.BF16 R116, R132.reuse, R136, R116 ;  /* 0x000000888474723c */ /* 0x044ff00000041874 */
[C---:B------:R-:W-:Y:S01]  /*af80*/  HMMA.16816.F32.BF16 R120, R132.reuse, R138, R120 ;  /* 0x0000008a8478723c */ /* 0x040fe20000041878 */
[----:B------:R-:W2:Y:S07]  /*af90*/  LDSM.16.MT88.4 R136, [R242+0x1900] ;  /* 0x00190000f288783b */ /* 0x000eae0000004200 */
[C---:B-1----:R-:W-:Y:S04]  /*afa0*/  HMMA.16816.F32.BF16 R124, R132.reuse, R144, R124 ;  /* 0x00000090847c723c */ /* 0x042fe8000004187c */
[----:B---3--:R-:W-:Y:S04]  /*afb0*/  F2FP.BF16.PACK_AB R183, R213, R211 ;  /* 0x000000d3d5b7723e */ /* 0x008fe800000010ff */
[----:B------:R-:W-:Y:S01]  /*afc0*/  HMMA.16816.F32.BF16 R128, R132, R146, R128 ;  /* 0x000000928480723c */ /* 0x000fe20000041880 */
[----:B------:R-:W1:Y:S06]  /*afd0*/  LDSM.16.MT88.4 R144, [R241+0x1900] ;  /* 0x00190000f190783b */ /* 0x000e6c0000004200 */
[----:B------:R-:W-:Y:S02]  /*afe0*/  F2FP.BF16.PACK_AB R134, R157, R161 ;  /* 0x000000a19d86723e */ /* 0x000fe400000010ff */
[----:B------:R-:W-:Y:S02]  /*aff0*/  F2FP.BF16.PACK_AB R135, R156, R179 ;  /* 0x000000b39c87723e */ /* 0x000fe400000010ff */
[----:B------:R-:W-:Y:S01]  /*b000*/  LDSM.16.MT88.4 R156, [R241+0x2900] ;  /* 0x00290000f19c783b */ /* 0x000fe20000004200 */
[----:B------:R-:W-:Y:S02]  /*b010*/  F2FP.BF16.PACK_AB R132, R155, R163 ;  /* 0x000000a39b84723e */ /* 0x000fe400000010ff */
[----:B------:R-:W-:Y:S07]  /*b020*/  F2FP.BF16.PACK_AB R133, R160, R154 ;  /* 0x0000009aa085723e */ /* 0x000fee00000010ff */
[C---:B----4-:R-:W-:Y:S08]  /*b030*/  HMMA.16816.F32.BF16 R4, R132.reuse, R140, R4 ;  /* 0x0000008c8404723c */ /* 0x050ff00000041804 */
        /* <DEDUP_REMOVED lines=45> */
[----:B------:R-:W-:Y:S01]  /*b310*/  HMMA.16816.F32.BF16 R128, R132, R142, R128 ;  /* 0x0000008e8480723c */ /* 0x000fe20000041880 */
[----:B------:R-:W3:Y:S06]  /*b320*/  LDSM.16.MT88.4 R140, [R240+0x2100] ;  /* 0x00210000f08c783b */ /* 0x000eec0000004200 */
[----:B------:R-:W-:Y:S02]  /*b330*/  F2FP.BF16.PACK_AB R132, R212, R210 ;  /* 0x000000d2d484723e */ /* 0x000fe400000010ff */
[----:B------:R-:W-:Y:S03]  /*b340*/  F2FP.BF16.PACK_AB R133, R208, R206 ;  /* 0x000000ced085723e */ /* 0x000fe600000010ff */
[----:B------:R-:W-:Y:S02]  /*b350*/  F2FP.BF16.PACK_AB R134, R207, R209 ;  /* 0x000000d1cf86723e */ /* 0x000fe400000010ff */
[----:B------:R-:W-:Y:S07]  /*b360*/  F2FP.BF16.PACK_AB R135, R199, R205 ;  /* 0x000000cdc787723e */ /* 0x000fee00000010ff */
[C---:B--2---:R-:W-:Y:S08]  /*b370*/  HMMA.16816.F32.BF16 R4, R132.reuse, R136, R4 ;  /* 0x000000888404723c */ /* 0x044ff00000041804 */
[C---:B------:R-:W-:Y:S01]  /*b380*/  HMMA.16816.F32.BF16 R8, R132.reuse, R138, R8 ;  /* 0x0000008a8408723c */ /* 0x040fe20000041808 */
[----:B------:R-:W2:Y:S07]  /*b390*/  LDSM.16.MT88.4 R136, [R247+0x5100] ;  /* 0x00510000f788783b */ /* 0x000eae0000004200 */
[C---:B-1----:R-:W-:Y:S08]  /*b3a0*/  HMMA.16816.F32.BF16 R12, R132.reuse, R144, R12 ;  /* 0x00000090840c723c */ /* 0x042ff0000004180c */
[C---:B------:R-:W-:Y:S01]  /*b3b0*/  HMMA.16816.F32.BF16 R16, R132.reuse, R146, R16 ;  /* 0x000000928410723c */ /* 0x040fe20000041810 */
[----:B------:R-:W1:Y:S07]  /*b3c0*/  LDSM.16.MT88.4 R144, [R242+0x5100] ;  /* 0x00510000f290783b */ /* 0x000e6e0000004200 */
[C---:B------:R-:W-:Y:S08]  /*b3d0*/  HMMA.16816.F32.BF16 R20, R132.reuse, R148, R20 ;  /* 0x000000948414723c */ /* 0x040ff00000041814 */
[C---:B------:R-:W-:Y:S01]  /*b3e0*/  HMMA.16816.F32.BF16 R24, R132.reuse, R150, R24 ;  /* 0x000000968418723c */ /* 0x040fe20000041818 */
[----:B------:R-:W4:Y:S07]  /*b3f0*/  LDSM.16.MT88.4 R148, [R241+0x5100] ;  /* 0x00510000f194783b */ /* 0x000f2e0000004200 */
        /* <DEDUP_REMOVED lines=9> */
[C---:B----4-:R-:W-:Y:S08]  /*b490*/  HMMA.16816.F32.BF16 R52, R132.reuse, R148, R52 ;  /* 0x000000948434723c */ /* 0x050ff00000041834 */
        /* <DEDUP_REMOVED lines=19> */
[----:B------:R-:W-:Y:S07]  /*b5d0*/  LDSM.16.MT88.4 R136, [R247+0x5900] ;  /* 0x00590000f788783b */ /* 0x000fee0000004200 */
[C---:B-1----:R-:W-:Y:S07]  /*b5e0*/  HMMA.16816.F32.BF16 R108, R132.reuse, R144, R108 ;  /* 0x00000090846c723c */ /* 0x042fee000004186c */
[----:B------:R-:W-:Y:S01]  /*b5f0*/  MOV R144, R171 ;  /* 0x000000ab00907202 */ /* 0x000fe20000000f00 */
[C---:B------:R-:W-:Y:S04]  /*b600*/  HMMA.16816.F32.BF16 R112, R132.reuse, R146, R112 ;  /* 0x000000928470723c */ /* 0x040fe80000041870 */
[----:B------:R-:W-:Y:S03]  /*b610*/  MOV R145, R170 ;  /* 0x000000aa00917202 */ /* 0x000fe60000000f00 */
[----:B------:R-:W-:Y:S01]  /*b620*/  MOV R146, R177 ;  /* 0x000000b100927202 */ /* 0x000fe20000000f00 */
[C---:B----4-:R-:W-:Y:S04]  /*b630*/  HMMA.16816.F32.BF16 R116, R132.reuse, R148, R116 ;  /* 0x000000948474723c */ /* 0x050fe80000041874 */
[----:B------:R-:W-:Y:S04]  /*b640*/  MOV R147, R176 ;  /* 0x000000b000937202 */ /* 0x000fe80000000f00 */
[C---:B------:R-:W-:Y:S01]  /*b650*/  HMMA.16816.F32.BF16 R120, R132.reuse, R150, R120 ;  /* 0x000000968478723c */ /* 0x040fe20000041878 */
[----:B------:R-:W1:Y:S07]  /*b660*/  LDSM.16.MT88.4 R148, [R240+0x2900] ;  /* 0x00290000f094783b */ /* 0x000e6e0000004200 */
[C---:B---3--:R-:W-:Y:S07]  /*b670*/  HMMA.16816.F32.BF16 R124, R132.reuse, R140, R124 ;  /* 0x0000008c847c723c */ /* 0x048fee000004187c */
[----:B------:R-:W-:Y:S01]  /*b680*/  MOV R141, R169 ;  /* 0x000000a9008d7202 */ /* 0x000fe20000000f00 */
[----:B------:R-:W-:Y:S01]  /*b690*/  HMMA.16816.F32.BF16 R128, R132, R142, R128 ;  /* 0x0000008e8480723c */ /* 0x000fe20000041880 */
[----:B------:R-:W2:Y:S03]  /*b6a0*/  LDSM.16.MT88.4 R132, [R242+0x5900] ;  /* 0x00590000f284783b */ /* 0x000ea60000004200 */
[----:B------:R-:W-:Y:S03]  /*b6b0*/  MOV R140, R168 ;  /* 0x000000a8008c7202 */ /* 0x000fe60000000f00 */
[----:B------:R-:W-:Y:S01]  /*b6c0*/  MOV R142, R163 ;  /* 0x000000a3008e7202 */ /* 0x000fe20000000f00 */
[C---:B------:R-:W-:Y:S01]  /*b6d0*/  HMMA.16816.F32.BF16 R176, R180.reuse, R172, R4 ;  /* 0x000000acb4b0723c */ /* 0x040fe20000041804 */
[----:B------:R-:W3:Y:S04]  /*b6e0*/  LDSM.16.MT88.4 R4, [R241+0x5900] ;  /* 0x00590000f104783b */ /* 0x000ee80000004200 */
[----:B------:R-:W-:Y:S03]  /*b6f0*/  MOV R143, R162 ;  /* 0x000000a2008f7202 */ /* 0x000fe60000000f00 */
[C---:B------:R-:W-:Y:S07]  /*b700*/  HMMA.16816.F32.BF16 R172, R180.reuse, R174, R8 ;  /* 0x000000aeb4ac723c */ /* 0x040fee0000041808 */
[----:B------:R-:W-:Y:S01]  /*b710*/  MOV R10, R155 ;  /* 0x0000009b000a7202 */ /* 0x000fe20000000f00 */
[C---:B------:R-:W-:Y:S01]  /*b720*/  HMMA.16816.F32.BF16 R168, R180.reuse, R164, R12 ;  /* 0x000000a4b4a8723c */ /* 0x040fe2000004180c */
[----:B------:R-:W-:Y:S03]  /*b730*/  LDSM.16.MT88.4 R12, [R247+0x8900] ;  /* 0x00890000f70c783b */ /* 0x000fe60000004200 */
[----:B------:R-:W-:Y:S04]  /*b740*/  MOV R11, R154 ;  /* 0x0000009a000b7202 */ /* 0x000fe80000000f00 */
[C---:B------:R-:W-:Y:S01]  /*b750*/  HMMA.16816.F32.BF16 R164, R180.reuse, R166, R16 ;  /* 0x000000a6b4a4723c */ /* 0x040fe20000041810 */
[----:B------:R-:W-:Y:S07]  /*b760*/  LDSM.16.MT88.4 R16, [R242+0x8900] ;  /* 0x00890000f210783b */ /* 0x000fee0000004200 */
[C---:B------:R-:W-:Y:S01]  /*b770*/  HMMA.16816.F32.BF16 R160, R180.reuse, R156, R20 ;  /* 0x0000009cb4a0723c */ /* 0x040fe20000041814 */
[----:B------:R-:W-:Y:S07]  /*b780*/  LDSM.16.MT88.4 R20, [R241+0x8900] ;  /* 0x00890000f114783b */ /* 0x000fee0000004200 */
[C---:B------:R-:W-:Y:S01]  /*b790*/  HMMA.16816.F32.BF16 R156, R180.reuse, R158, R24 ;  /* 0x0000009eb49c723c */ /* 0x040fe20000041818 */
[----:B------:R-:W-:Y:S07]  /*b7a0*/  LDSM.16.MT88.4 R24, [R240+0x8900] ;  /* 0x00890000f018783b */ /* 0x000fee0000004200 */
[C---:B-1----:R-:W-:Y:S07]  /*b7b0*/  HMMA.16816.F32.BF16 R152, R180.reuse, R148, R28 ;  /* 0x00000094b498723c */ /* 0x042fee000004181c */
[----:B------:R-:W-:Y:S01]  /*b7c0*/  MOV R31, R10 ;  /* 0x0000000a001f7202 */ /* 0x000fe20000000f00 */
[C---:B------:R-:W-:Y:S04]  /*b7d0*/  HMMA.16816.F32.BF16 R148, R180.reuse, R150, R32 ;  /* 0x00000096b494723c */ /* 0x040fe80000041820 */
[----:B------:R-:W-:Y:S02]  /*b7e0*/  MOV R30, R11 ;  /* 0x0000000b001e7202 */ /* 0x000fe40000000f00 */
[----:B------:R-:W-:Y:S01]  /*b7f0*/  MOV R29, R142 ;  /* 0x0000008e001d7202 */ /* 0x000fe20000000f00 */
[----:B------:R-:W1:Y:S01]  /*b800*/  LDSM.16.MT88.4 R8, [R240+0x5900] ;  /* 0x00590000f008783b */ /* 0x000e620000004200 */
[----:B------:R-:W-:Y:S04]  /*b810*/  MOV R35, R146 ;  /* 0x0000009200237202 */ /* 0x000fe80000000f00 */
[----:B------:R-:W-:Y:S02]  /*b820*/  MOV R34, R147 ;  /* 0x0000009300227202 */ /* 0x000fe40000000f00 */
[----:B------:R-:W-:Y:S02]  /*b830*/  MOV R33, R144 ;  /* 0x0000009000217202 */ /* 0x000fe40000000f00 */
[----:B------:R-:W-:Y:S02]  /*b840*/  MOV R32, R145 ;  /* 0x0000009100207202 */ /* 0x000fe40000000f00 */
[C---:B------:R-:W-:Y:S03]  /*b850*/  HMMA.16816.F32.BF16 R144, R180.reuse, R136, R36 ;  /* 0x00000088b490723c */ /* 0x040fe60000041824 */
[----:B------:R-:W-:Y:S04]  /*b860*/  MOV R28, R143 ;  /* 0x0000008f001c7202 */ /* 0x000fe80000000f00 */
[----:B------:R-:W-:Y:S02]  /*b870*/  MOV R39, R140 ;  /* 0x0000008c00277202 */ /* 0x000fe40000000f00 */
[----:B------:R-:W-:Y:S02]  /*b880*/  MOV R38, R141 ;  /* 0x0000008d00267202 */ /* 0x000fe40000000f00 */
[C---:B------:R-:W-:Y:S03]  /*b890*/  HMMA.16816.F32.BF16 R140, R180.reuse, R138, R40 ;  /* 0x0000008ab48c723c */ /* 0x040fe60000041828 */
[----:B------:R-:W-:Y:S01]  /*b8a0*/  FADD.FTZ R198, R38, R198 ;  /* 0x000000c626c67221 */ /* 0x000fe20000010000 */
[----:B------:R-:W-:Y:S01]  /*b8b0*/  MOV R37, R3 ;  /* 0x0000000300257202 */ /* 0x000fe20000000f00 */
[----:B------:R-:W-:Y:S03]  /*b8c0*/  FADD.FTZ R3, R196, R195 ;  /* 0x000000c3c4037221 */ /* 0x000fe60000010000 */
[C---:B--2---:R-:W-:Y:S04]  /*b8d0*/  HMMA.16816.F32.BF16 R136, R180.reuse, R132, R44 ;  /* 0x00000084b488723c */ /* 0x044fe8000004182c */
[----:B------:R-:W-:Y:S04]  /*b8e0*/  FADD.FTZ R3, R37, R3 ;  /* 0x0000000325037221 */ /* 0x000fe80000010000 */
[C---:B------:R-:W-:Y:S08]  /*b8f0*/  HMMA.16816.F32.BF16 R132, R180.reuse, R134, R48 ;  /* 0x00000086b484723c */ /* 0x040ff00000041830 */
[C---:B---3--:R-:W-:Y:S08]  /*b900*/  HMMA.16816.F32.BF16 R52, R180.reuse, R4, R52 ;  /* 0x00000004b434723c */ /* 0x048ff00000041834 */
[C---:B------:R-:W-:Y:S01]  /*b910*/  HMMA.16816.F32.BF16 R56, R180.reuse, R6, R56 ;  /* 0x00000006b438723c */ /* 0x040fe20000041838 */
[----:B------:R-:W2:Y:S07]  /*b920*/  LDSM.16.MT88.4 R4, [R247+0xb900] ;  /* 0x00b90000f704783b */ /* 0x000eae0000004200 */
[C---:B-1----:R-:W-:Y:S08]  /*b930*/  HMMA.16816.F32.BF16 R60, R180.reuse, R8, R60 ;  /* 0x00000008b43c723c */ /* 0x042ff0000004183c */
[C---:B------:R-:W-:Y:S01]  /*b940*/  HMMA.16816.F32.BF16 R64, R180.reuse, R10, R64 ;  /* 0x0000000ab440723c */ /* 0x040fe20000041840 */
[----:B------:R-:W1:Y:S07]  /*b950*/  LDSM.16.MT88.4 R8, [R242+0xb900] ;  /* 0x00b90000f208783b */ /* 0x000e6e0000004200 */
[C---:B------:R-:W-:Y:S08]  /*b960*/  HMMA.16816.F32.BF16 R68, R180.reuse, R12, R68 ;  /* 0x0000000cb444723c */ /* 0x040ff00000041844 */
[C---:B------:R-:W-:Y:S01]  /*b970*/  HMMA.16816.F32.BF16 R72, R180.reuse, R14, R72 ;  /* 0x0000000eb448723c */ /* 0x040fe20000041848 */
[----:B------:R-:W3:Y:S07]  /*b980*/  LDSM.16.MT88.4 R12, [R241+0xb900] ;  /* 0x00b90000f10c783b */ /* 0x000eee0000004200 */
[C---:B------:R-:W-:Y:S07]  /*b990*/  HMMA.16816.F32.BF16 R76, R180.reuse, R16, R76 ;  /* 0x00000010b44c723c */ /* 0x040fee000004184c */
[----:B------:R-:W-:Y:S01]  /*b9a0*/  FADD.FTZ R16, R39, R3 ;  /* 0x0000000327107221 */ /* 0x000fe20000010000 */
[C---:B------:R-:W-:Y:S04]  /*b9b0*/  HMMA.16816.F32.BF16 R80, R180.reuse, R18, R80 ;  /* 0x00000012b450723c */ /* 0x040fe80000041850 */
[----:B------:R-:W-:Y:S02]  /*b9c0*/  FADD.FTZ R3, R32, R198 ;  /* 0x000000c620037221 */ /* 0x000fe40000010000 */
[----:B------:R-:W-:Y:S02]  /*b9d0*/  FADD.FTZ R16, R33, R16 ;  /* 0x0000001021107221 */ /* 0x000fe40000010000 */
[C---:B------:R-:W-:Y:S04]  /*b9e0*/  HMMA.16816.F32.BF16 R84, R180.reuse, R20, R84 ;  /* 0x00000014b454723c */ /* 0x040fe80000041854 */
[----:B------:R-:W-:Y:S04]  /*b9f0*/  FADD.FTZ R3, R34, R3 ;  /* 0x0000000322037221 */ /* 0x000fe80000010000 */
[C---:B------:R-:W-:Y:S04]  /*ba00*/  HMMA.16816.F32.BF16 R88, R180.reuse, R22, R88 ;  /* 0x00000016b458723c */ /* 0x040fe80000041858 */
[----:B------:R-:W-:Y:S04]  /*ba10*/  FADD.FTZ R3, R28, R3 ;  /* 0x000000031c037221 */ /* 0x000fe80000010000 */
[C---:B------:R-:W-:Y:S04]  /*ba20*/  HMMA.16816.F32.BF16 R92, R180.reuse, R24, R92 ;  /* 0x00000018b45c723c */ /* 0x040fe8000004185c */
[----:B------:R-:W-:Y:S04]  /*ba30*/  FADD.FTZ R3, R30, R3 ;  /* 0x000000031e037221 */ /* 0x000fe80000010000 */
[C---:B------:R-:W-:Y:S04]  /*ba40*/  HMMA.16816.F32.BF16 R96, R180.reuse, R26, R96 ;  /* 0x0000001ab460723c */ /* 0x040fe80000041860 */
[----:B------:R-:W-:Y:S04]  /*ba50*/  FADD.FTZ R3, R187, R3 ;  /* 0x00000003bb037221 */ /* 0x000fe80000010000 */
[C---:B--2---:R-:W-:Y:S04]  /*ba60*/  HMMA.16816.F32.BF16 R100, R180.reuse, R4, R100 ;  /* 0x00000004b464723c */ /* 0x044fe80000041864 */
[----:B------:R-:W-:Y:S04]  /*ba70*/  FADD.FTZ R3, R214, R3 ;  /* 0x00000003d6037221 */ /* 0x000fe80000010000 */
[C---:B------:R-:W-:Y:S01]  /*ba80*/  HMMA.16816.F32.BF16 R104, R180.reuse, R6, R104 ;  /* 0x00000006b468723c */ /* 0x040fe20000041868 */
[----:B------:R-:W2:Y:S03]  /*ba90*/  LDSM.16.MT88.4 R4, [R240+0xb900] ;  /* 0x00b90000f004783b */ /* 0x000ea60000004200 */
[----:B------:R-:W-:Y:S04]  /*baa0*/  FADD.FTZ R3, R189, R3 ;  /* 0x00000003bd037221 */ /* 0x000fe80000010000 */
[C---:B-1----:R-:W-:Y:S04]  /*bab0*/  HMMA.16816.F32.BF16 R108, R180.reuse, R8, R108 ;  /* 0x00000008b46c723c */ /* 0x042fe8000004186c */
[----:B------:R-:W-:Y:S03]  /*bac0*/  FADD.FTZ R3, R206, R3 ;  /* 0x00000003ce037221 */ /* 0x000fe60000010000 */
[----:B------:R-:W-:Y:S01]  /*bad0*/  FADD.FTZ R8, R35, R16 ;  /* 0x0000001023087221 */ /* 0x000fe20000010000 */
[C---:B------:R-:W-:Y:S04]  /*bae0*/  HMMA.16816.F32.BF16 R112, R180.reuse, R10, R112 ;  /* 0x0000000ab470723c */ /* 0x040fe80000041870 */
[----:B------:R-:W-:Y:S02]  /*baf0*/  FADD.FTZ R8, R29, R8 ;  /* 0x000000081d087221 */ /* 0x000fe40000010000 */
[----:B------:R-:W-:Y:S02]  /*bb00*/  FADD.FTZ R208, R208, R3 ;  /* 0x00000003d0d07221 */ /* 0x000fe40000010000 */
[----:B------:R-:W-:Y:S01]  /*bb10*/  FADD.FTZ R8, R31, R8 ;  /* 0x000000081f087221 */ /* 0x000fe20000010000 */
[C---:B---3--:R-:W-:Y:S03]  /*bb20*/  HMMA.16816.F32.BF16 R116, R180.reuse, R12, R116 ;  /* 0x0000000cb474723c */ /* 0x048fe60000041874 */
[----:B------:R-:W-:Y:S02]  /*bb30*/  FADD.FTZ R8, R190, R8 ;  /* 0x00000008be087221 */ /* 0x000fe40000010000 */
[----:B------:R-:W-:Y:S02]  /*bb40*/  FADD.FTZ R208, R205, R208 ;  /* 0x000000d0cdd07221 */ /* 0x000fe40000010000 */
[----:B------:R-:W-:Y:S01]  /*bb50*/  FADD.FTZ R8, R188, R8 ;  /* 0x00000008bc087221 */ /* 0x000fe20000010000 */
[C---:B------:R-:W-:Y:S04]  /*bb60*/  HMMA.16816.F32.BF16 R120, R180.reuse, R14, R120 ;  /* 0x0000000eb478723c */ /* 0x040fe80000041878 */
[----:B------:R-:W-:Y:S02]  /*bb70*/  FADD.FTZ R210, R210, R8 ;  /* 0x00000008d2d27221 */ /* 0x000fe40000010000 */
[----:B------:R-:W-:Y:S02]  /*bb80*/  FADD.FTZ R199, R199, R208 ;  /* 0x000000d0c7c77221 */ /* 0x000fe40000010000 */
[----:B------:R-:W-:Y:S01]  /*bb90*/  FADD.FTZ R210, R212, R210 ;  /* 0x000000d2d4d27221 */ /* 0x000fe20000010000 */
[C---:B--2---:R-:W-:Y:S03]  /*bba0*/  HMMA.16816.F32.BF16 R124, R180.reuse, R4, R124 ;  /* 0x00000004b47c723c */ /* 0x044fe6000004187c */
[----:B------:R-:W-:Y:S02]  /*bbb0*/  FADD.FTZ R209, R209, R210 ;  /* 0x000000d2d1d17221 */ /* 0x000fe40000010000 */
[----:B------:R-:W-:Y:S02]  /*bbc0*/  FADD.FTZ R199, R201, R199 ;  /* 0x000000c7c9c77221 */ /* 0x000fe40000010000 */
[----:B------:R-:W-:Y:S01]  /*bbd0*/  FADD.FTZ R209, R207, R209 ;  /* 0x000000d1cfd17221 */ /* 0x000fe20000010000 */
[----:B------:R-:W-:Y:S04]  /*bbe0*/  HMMA.16816.F32.BF16 R128, R180, R6, R128 ;  /* 0x00000006b480723c */ /* 0x000fe80000041880 */
[----:B------:R-:W-:Y:S02]  /*bbf0*/  FADD.FTZ R203, R203, R209 ;  /* 0x000000d1cbcb7221 */ /* 0x000fe40000010000 */
[----:B------:R-:W-:Y:S01]  /*bc00*/  FADD.FTZ R199, R200, R199 ;  /* 0x000000c7c8c77221 */ /* 0x000fe20000010000 */
[----:B------:R-:W-:Y:S01]  /*bc10*/  MOV R180, R2 ;  /* 0x0000000200b47202 */ /* 0x000fe20000000f00 */
[----:B------:R-:W-:Y:S04]  /*bc20*/  FADD.FTZ R203, R202, R203 ;  /* 0x000000cbcacb7221 */ /* 0x000fe80000010000 */
[----:B------:R-:W-:Y:S02]  /*bc30*/  FADD.FTZ R203, R204, R203 ;  /* 0x000000cbcccb7221 */ /* 0x000fe40000010000 */
[----:B------:R-:W-:Y:S02]  /*bc40*/  FADD.FTZ R199, R211, R199 ;  /* 0x000000c7d3c77221 */ /* 0x000fe40000010000 */
[----:B------:R-:W-:Y:S02]  /*bc50*/  FADD.FTZ R3, R215, R203 ;  /* 0x000000cbd7037221 */ /* 0x000fe40000010000 */
[----:B------:R-:W-:Y:S03]  /*bc60*/  FADD.FTZ R183, R213, R199 ;  /* 0x000000c7d5b77221 */ /* 0x000fe60000010000 */
[----:B------:R1:W-:Y:S02]  /*bc70*/  STL [R1+0x2c], R3 ;  /* 0x00002c0301007387 */ /* 0x0003e40000100800 */
[----:B-1----:R-:W-:Y:S01]  /*bc80*/  MOV R3, R0 ;  /* 0x0000000000037202 */ /* 0x002fe20000000f00 */
[----:B------:R-:W-:-:S05]  /*bc90*/  @P0 BRA `(.L_x_1544) ;  /* 0xffffb46000000947 */ /* 0x000fca000383ffff */
.L_x_1543:
[----:B------:R-:W2:Y:S01]  /*bca0*/  LDL.LU R6, [R1+0x2c] ;  /* 0x00002c0001067983 */ /* 0x000ea20000300800 */
[----:B------:R-:W-:-:S03]  /*bcb0*/  PLOP3.LUT P2, PT, PT, PT, PT, 0x8, 0x0 ;  /* 0x000000000000781c */ /* 0x000fc60003f4e170 */
[----:B------:R-:W1:Y:S02]  /*bcc0*/  SHFL.BFLY PT, R4, R183, 0x2, 0x1f ;  /* 0x0c401f00b7047f89 */ /* 0x000e6400000e0000 */
[----:B-1----:R-:W-:-:S05]  /*bcd0*/  FADD.FTZ R183, R4, R183 ;  /* 0x000000b704b77221 */ /* 0x002fca0000010000 */
[----:B------:R-:W1:Y:S02]  /*bce0*/  SHFL.BFLY PT, R4, R183, 0x1, 0x1f ;  /* 0x0c201f00b7047f89 */ /* 0x000e6400000e0000 */
[----:B-1----:R-:W-:-:S05]  /*bcf0*/  FADD.FTZ R4, R4, R183 ;  /* 0x000000b704047221 */ /* 0x002fca0000010000 */
[----:B------:R-:W-:-:S13]  /*bd00*/  FSETP.NE.FTZ.AND P0, PT, R4, RZ, PT ;  /* 0x000000ff0400720b */ /* 0x000fda0003f15000 */
[----:B------:R-:W1:Y:S01]  /*bd10*/  @P0 MUFU.LG2 R7, R4 ;  /* 0x0000000400070308 */ /* 0x000e620000000c00 */
[----:B------:R-:W-:Y:S01]  /*bd20*/  @P0 MOV R10, 0x3f317218 ;  /* 0x3f317218000a0802 */ /* 0x000fe20000000f00 */
[----:B-1----:R-:W-:-:S04]  /*bd30*/  @P0 FMUL.FTZ R9, R7, 0.69314718246459960938 ;  /* 0x3f31721807090820 */ /* 0x002fc80000410000 */
[----:B------:R-:W-:Y:S01]  /*bd40*/  @P0 FMUL.FTZ R7, R10, c[0x0][0x2d0] ;  /* 0x0000b4000a070a20 */ /* 0x000fe20000410000 */
[----:B--2---:R-:W1:Y:S02]  /*bd50*/  SHFL.BFLY PT, R5, R6, 0x2, 0x1f ;  /* 0x0c401f0006057f89 */ /* 0x004e6400000e0000 */
[----:B-1----:R-:W-:Y:S01]  /*bd60*/  FADD.FTZ R5, R5, R6 ;  /* 0x0000000605057221 */ /* 0x002fe20000010000 */
[----:B------:R-:W-:-:S04]  /*bd70*/  MOV R6, RZ ;  /* 0x000000ff00067202 */ /* 0x000fc80000000f00 */
[----:B------:R-:W1:Y:S02]  /*bd80*/  SHFL.BFLY PT, R3, R5, 0x1, 0x1f ;  /* 0x0c201f0005037f89 */ /* 0x000e6400000e0000 */
[----:B-1----:R-:W-:Y:S01]  /*bd90*/  FADD.FTZ R5, R5, R3 ;  /* 0x0000000305057221 */ /* 0x002fe20000010000 */
[----:B------:R-:W-:-:S04]  /*bda0*/  MOV R3, RZ ;  /* 0x000000ff00037202 */ /* 0x000fc80000000f00 */
[----:B------:R-:W-:Y:S02]  /*bdb0*/  FSETP.NE.FTZ.AND P1, PT, R5, RZ, PT ;  /* 0x000000ff0500720b */ /* 0x000fe40003f35000 */
[----:B------:R1:W2:Y:S11]  /*bdc0*/  @P0 MUFU.RCP R3, R4 ;  /* 0x0000000400030308 */ /* 0x0002b60000001000 */
[----:B------:R-:W3:Y:S01]  /*bdd0*/  @P1 MUFU.RCP R6, R5 ;  /* 0x0000000500061308 */ /* 0x000ee20000001000 */
[----:B------:R-:W-:-:S02]  /*bde0*/  @P1 MOV R8, 0x3f317218 ;  /* 0x3f31721800081802 */ /* 0x000fc40000000f00 */
[----:B-1----:R-:W-:-:S03]  /*bdf0*/  MOV R4, 0xff800000 ;  /* 0xff80000000047802 */ /* 0x002fc60000000f00 */
[----:B------:R-:W-:Y:S02]  /*be00*/  @P1 FMUL.FTZ R8, R8, c[0x0][0x2d0] ;  /* 0x0000b40008081a20 */ /* 0x000fe40000410000 */
[----:B------:R-:W1:Y:S01]  /*be10*/  @P1 MUFU.LG2 R5, R5 ;  /* 0x0000000500051308 */ /* 0x000e620000000c00 */
[C---:B--2---:R-:W-:Y:S02]  /*be20*/  FMUL.FTZ R178, R3.reuse, R178 ;  /* 0x000000b203b27220 */ /* 0x044fe40000410000 */
[C---:B------:R-:W-:Y:S02]  /*be30*/  FMUL.FTZ R179, R3.reuse, R179 ;  /* 0x000000b303b37220 */ /* 0x040fe40000410000 */
[C---:B------:R-:W-:Y:S02]  /*be40*/  FMUL.FTZ R174, R3.reuse, R174 ;  /* 0x000000ae03ae7220 */ /* 0x040fe40000410000 */
[----:B------:R-:W-:Y:S02]  /*be50*/  FMUL.FTZ R175, R3, R175 ;  /* 0x000000af03af7220 */ /* 0x000fe40000410000 */
[----:B---3--:R-:W-:-:S02]  /*be60*/  FMUL.FTZ R176, R6, R176 ;  /* 0x000000b006b07220 */ /* 0x008fc40000410000 */
[C---:B------:R-:W-:Y:S02]  /*be70*/  FMUL.FTZ R177, R6.reuse, R177 ;  /* 0x000000b106b17220 */ /* 0x040fe40000410000 */
[C---:B------:R-:W-:Y:S02]  /*be80*/  FMUL.FTZ R172, R6.reuse, R172 ;  /* 0x000000ac06ac7220 */ /* 0x040fe40000410000 */
[C---:B------:R-:W-:Y:S02]  /*be90*/  FMUL.FTZ R173, R6.reuse, R173 ;  /* 0x000000ad06ad7220 */ /* 0x040fe40000410000 */
[----:B-1----:R-:W-:Y:S02]  /*bea0*/  @P1 FMUL.FTZ R5, R5, 0.69314718246459960938 ;  /* 0x3f31721805051820 */ /* 0x002fe40000410000 */
        /* <DEDUP_REMOVED lines=123> */
.L_x_1535:
[----:B------:R-:W-:Y:S05]  /*c660*/  @P2 BRA `(.L_x_1547) ;  /* 0x00001f7000002947 */ /* 0x000fea0003800000 */
[----:B------:R-:W1:Y:S01]  /*c670*/  S2R R0, SR_CTAID.Y ;  /* 0x0000000000007919 */ /* 0x000e620000002600 */
[----:B------:R-:W-:Y:S01]  /*c680*/  IMAD R5, RZ, RZ, -UR11 ;  /* 0x8000000bff057e24 */ /* 0x000fe2000f8e02ff */
[----:B------:R-:W-:Y:S01]  /*c690*/  USHF.R.S32.HI UR6, URZ, 0x1f, UR11 ;  /* 0x0000001f3f067899 */ /* 0x000fe2000801140b */
[----:B------:R-:W-:Y:S01]  /*c6a0*/  IMAD.MOV.U32 R9, RZ, RZ, c[0x0][0x4e8] ;  /* 0x00013a00ff097624 */ /* 0x000fe200078e00ff */
[----:B------:R-:W3:Y:S01]  /*c6b0*/  S2R R11, SR_TID.X ;  /* 0x00000000000b7919 */ /* 0x000ee20000002100 */
[----:B------:R-:W-:Y:S01]  /*c6c0*/  ULDC.64 UR4, c[0x0][0x4d0] ;  /* 0x0001340000047ab9 */ /* 0x000fe20000000a00 */
[----:B------:R-:W-:Y:S01]  /*c6d0*/  BSSY B0, `(.L_x_1548) ;  /* 0x000012d000007945 */ /* 0x000fe20003800000 */
[----:B------:R-:W-:Y:S01]  /*c6e0*/  UIMAD UR7, UR6, UR4, URZ ;  /* 0x00000004060772a4 */ /* 0x000fe2000f8e023f */
[----:B------:R-:W4:Y:S01]  /*c6f0*/  S2R R8, SR_CTAID.Z ;  /* 0x0000000000087919 */ /* 0x000f220000002700 */
[----:B--2---:R-:W-:-:S03]  /*c700*/  UIMAD.WIDE.U32 UR8, UR11, UR4, URZ ;  /* 0x000000040b0872a5 */ /* 0x004fc6000f8e003f */
[----:B------:R-:W-:Y:S01]  /*c710*/  BAR.SYNC.DEFER_BLOCKING 0x1, 0x100 ;  /* 0x0044000000007b1d */ /* 0x000fe20000010000 */
[----:B------:R-:W-:Y:S01]  /*c720*/  UIMAD UR7, UR11, UR5, UR7 ;  /* 0x000000050b0772a4 */ /* 0x000fe2000f8e0207 */
[C---:B------:R-:W-:Y:S01]  /*c730*/  ISETP.NE.AND P1, PT, R9.reuse, 0x1, PT ;  /* 0x000000010900780c */ /* 0x040fe20003f25270 */
[----:B------:R-:W-:Y:S01]  /*c740*/  IMAD.U32 R16, RZ, RZ, UR8 ;  /* 0x00000008ff107e24 */ /* 0x000fe2000f8e00ff */
[----:B------:R-:W-:Y:S01]  /*c750*/  MOV R17, UR9 ;  /* 0x0000000900117c02 */ /* 0x000fe20008000f00 */
[----:B------:R-:W-:Y:S01]  /*c760*/  UIADD3 UR7, UR9, UR7, URZ ;  /* 0x0000000709077290 */ /* 0x000fe2000fffe03f */
[----:B------:R-:W-:Y:S01]  /*c770*/  IMAD R9, R9, c[0x0][0x388], RZ ;  /* 0x0000e20009097a24 */ /* 0x000fe200078e02ff */
[----:B------:R-:W-:Y:S02]  /*c780*/  ULDC.64 UR4, c[0x0][0x438] ;  /* 0x00010e0000047ab9 */ /* 0x000fe40000000a00 */
[----:B------:R-:W-:Y:S02]  /*c790*/  UIMAD.WIDE.U32 UR14, UR11, UR4, URZ ;  /* 0x000000040b0e72a5 */ /* 0x000fe4000f8e003f */
[----:B------:R-:W-:Y:S01]  /*c7a0*/  UIMAD UR4, UR6, UR4, URZ ;  /* 0x00000004060472a4 */ /* 0x000fe2000f8e023f */
[----:B-1----:R-:W-:-:S02]  /*c7b0*/  IMAD R5, R5, c[0x0][0x550], R0 ;  /* 0x0001540005057a24 */ /* 0x002fc400078e0200 */
[----:B------:R-:W-:Y:S01]  /*c7c0*/  IMAD.U32 R17, RZ, RZ, UR7 ;  /* 0x00000007ff117e24 */ /* 0x000fe2000f8e00ff */
[----:B------:R-:W-:Y:S01]  /*c7d0*/  UIMAD UR4, UR11, UR5, UR4 ;  /* 0x000000050b0472a4 */ /* 0x000fe2000f8e0204 */
[----:B---3--:R-:W-:Y:S01]  /*c7e0*/  SHF.R.S32.HI R0, RZ, 0x1f, R11 ;  /* 0x0000001fff007819 */ /* 0x008fe2000001140b */
[----:B------:R-:W-:Y:S01]  /*c7f0*/  IMAD.U32 R15, RZ, RZ, UR15 ;  /* 0x0000000fff0f7e24 */ /* 0x000fe2000f8e00ff */
[----:B------:R-:W-:Y:S01]  /*c800*/  MOV R14, UR14 ;  /* 0x0000000e000e7c02 */ /* 0x000fe20008000f00 */
[----:B------:R-:W-:Y:S01]  /*c810*/  UIADD3 UR4, UR15, UR4, URZ ;  /* 0x000000040f047290 */ /* 0x000fe2000fffe03f */
[-C--:B------:R-:W-:Y:S01]  /*c820*/  LEA.HI R13, R0, R11.reuse, RZ, 0x5 ;  /* 0x0000000b000d7211 */ /* 0x080fe200078f28ff */
[----:B----4-:R-:W-:Y:S01]  /*c830*/  IMAD.WIDE.U32 R16, R8, c[0x0][0x4d8], R16 ;  /* 0x0001360008107a25 */ /* 0x010fe200078e0010 */
[----:B------:R-:W-:Y:S02]  /*c840*/  LEA.HI R0, R0, R11, RZ, 0x2 ;  /* 0x0000000b00007211 */ /* 0x000fe400078f10ff */
[----:B------:R-:W-:Y:S01]  /*c850*/  LOP3.LUT R3, R13, 0xffffffe0, RZ, 0xc0, !PT ;  /* 0xffffffe00d037812 */ /* 0x000fe200078ec0ff */
[----:B------:R-:W-:Y:S01]  /*c860*/  IMAD.U32 R15, RZ, RZ, UR4 ;  /* 0x00000004ff0f7e24 */ /* 0x000fe2000f8e00ff */
[----:B------:R-:W-:-:S02]  /*c870*/  LOP3.LUT R0, R0, 0xfffffffc, RZ, 0xc0, !PT ;  /* 0xfffffffc00007812 */ /* 0x000fc400078ec0ff */
[----:B------:R-:W-:Y:S01]  /*c880*/  SHF.R.S32.HI R7, RZ, 0x5, R13 ;  /* 0x00000005ff077819 */ /* 0x000fe2000001140d */
[----:B------:R-:W-:Y:S01]  /*c890*/  IMAD.IADD R3, R11, 0x1, -R3 ;  /* 0x000000010b037824 */ /* 0x000fe200078e0a03 */
[----:B------:R-:W-:Y:S01]  /*c8a0*/  SHF.R.S32.HI R13, RZ, 0x1f, R13 ;  /* 0x0000001fff0d7819 */ /* 0x000fe2000001140d */
[----:B------:R-:W-:Y:S01]  /*c8b0*/  IMAD.WIDE.U32 R14, R8, c[0x0][0x440], R14 ;  /* 0x00011000080e7a25 */ /* 0x000fe200078e000e */
[----:B------:R-:W-:Y:S02]  /*c8c0*/  IADD3 R11, -R0, R11, RZ ;  /* 0x0000000b000b7210 */ /* 0x000fe40007ffe1ff */
[----:B------:R-:W1:Y:S01]  /*c8d0*/  S2R R0, SR_CTAID.X ;  /* 0x0000000000007919 */ /* 0x000e620000002500 */
[----:B------:R-:W-:Y:S02]  /*c8e0*/  LEA.HI R13, R13, R7, RZ, 0x3 ;  /* 0x000000070d0d7211 */ /* 0x000fe400078f18ff */
[----:B------:R-:W-:Y:S02]  /*c8f0*/  SHF.R.S32.HI R2, RZ, 0x1f, R3 ;  /* 0x0000001fff027819 */ /* 0x000fe40000011403 */
[----:B------:R-:W-:-:S02]  /*c900*/  LOP3.LUT R13, R13, 0xffffff8, RZ, 0xc0, !PT ;  /* 0x0ffffff80d0d7812 */ /* 0x000fc400078ec0ff */
[----:B------:R-:W-:Y:S02]  /*c910*/  LEA.HI R10, R11, R11, RZ, 0x1 ;  /* 0x0000000b0b0a7211 */ /* 0x000fe400078f08ff */
[----:B------:R-:W-:Y:S01]  /*c920*/  LEA.HI R2, R2, R3, RZ, 0x2 ;  /* 0x0000000302027211 */ /* 0x000fe200078f10ff */
[----:B------:R-:W-:Y:S01]  /*c930*/  IMAD.IADD R13, R7, 0x1, -R13 ;  /* 0x00000001070d7824 */ /* 0x000fe200078e0a0d */
[----:B------:R-:W-:Y:S02]  /*c940*/  LOP3.LUT R10, R10, 0x1ffffffe, RZ, 0xc0, !PT ;  /* 0x1ffffffe0a0a7812 */ /* 0x000fe400078ec0ff */
[----:B------:R-:W-:Y:S02]  /*c950*/  SHF.R.S32.HI R12, RZ, 0x2, R2 ;  /* 0x00000002ff0c7819 */ /* 0x000fe40000011402 */
[----:B------:R-:W-:Y:S02]  /*c960*/  SHF.R.S32.HI R7, RZ, 0x1f, R8 ;  /* 0x0000001fff077819 */ /* 0x000fe40000011408 */
[----:B------:R-:W-:Y:S01]  /*c970*/  IADD3 R10, R11, -R10, RZ ;  /* 0x8000000a0b0a7210 */ /* 0x000fe20007ffe0ff */
[----:B------:R-:W-:Y:S01]  /*c980*/  IMAD R12, R13, 0x10, R12 ;  /* 0x000000100d0c7824 */ /* 0x000fe200078e020c */
[----:B------:R-:W-:Y:S01]  /*c990*/  LOP3.LUT R2, R2, 0x7ffffffc, RZ, 0xc0, !PT ;  /* 0x7ffffffc02027812 */ /* 0x000fe200078ec0ff */
[----:B------:R-:W-:-:S02]  /*c9a0*/  IMAD R11, R7, c[0x0][0x4d8], RZ ;  /* 0x00013600070b7a24 */ /* 0x000fc400078e02ff */
[----:B------:R-:W-:Y:S02]  /*c9b0*/  IMAD R10, R10, 0x8, R12 ;  /* 0x000000080a0a7824 */ /* 0x000fe400078e020c */
[----:B------:R-:W-:Y:S02]  /*c9c0*/  IMAD R7, R7, c[0x0][0x440], RZ ;  /* 0x0001100007077a24 */ /* 0x000fe400078e02ff */
[----:B------:R-:W-:Y:S01]  /*c9d0*/  IMAD R11, R8, c[0x0][0x4dc], R11 ;  /* 0x00013700080b7a24 */ /* 0x000fe200078e020b */
[----:B-1----:R-:W-:Y:S01]  /*c9e0*/  LEA R10, R0, R10, 0x7 ;  /* 0x0000000a000a7211 */ /* 0x002fe200078e38ff */
[----:B------:R-:W-:Y:S01]  /*c9f0*/  IMAD R7, R8, c[0x0][0x444], R7 ;  /* 0x0001110008077a24 */ /* 0x000fe200078e0207 */
[----:B------:R-:W-:Y:S01]  /*ca00*/  SHF.R.S32.HI R8, RZ, 0x1f, R5 ;  /* 0x0000001fff087819 */ /* 0x000fe20000011405 */
[----:B------:R-:W-:Y:S01]  /*ca10*/  IMAD.IADD R17, R17, 0x1, R11 ;  /* 0x0000000111117824 */ /* 0x000fe200078e020b */
[----:B------:R-:W-:Y:S01]  /*ca20*/  MOV R11, R10 ;  /* 0x0000000a000b7202 */ /* 0x000fe20000000f00 */
[----:B------:R-:W-:Y:S01]  /*ca30*/  IMAD.IADD R15, R15, 0x1, R7 ;  /* 0x000000010f0f7824 */ /* 0x000fe200078e0207 */
[----:B------:R-:W-:Y:S01]  /*ca40*/  LEA R0, R0, R12, 0x7 ;  /* 0x0000000c00007211 */ /* 0x000fe200078e38ff */
[----:B------:R-:W-:-:S04]  /*ca50*/  @P1 IMAD.HI.U32 R7, R10, c[0x0][0x4ec], RZ ;  /* 0x00013b000a071a27 */ /* 0x000fc800078e00ff */
[C---:B------:R-:W-:Y:S01]  /*ca60*/  IMAD R13, R8.reuse, c[0x0][0x4e0], RZ ;  /* 0x00013800080d7a24 */ /* 0x040fe200078e02ff */
[----:B------:R-:W-:Y:S01]  /*ca70*/  @P1 SHF.R.U32.HI R11, RZ, c[0x0][0x4f0], R7 ;  /* 0x00013c00ff0b1a19 */ /* 0x000fe20000011607 */
[----:B------:R-:W-:Y:S02]  /*ca80*/  IMAD R8, R8, c[0x0][0x448], RZ ;  /* 0x0001120008087a24 */ /* 0x000fe400078e02ff */
[C---:B------:R-:W-:Y:S02]  /*ca90*/  IMAD R13, R5.reuse, c[0x0][0x4e4], R13 ;  /* 0x00013900050d7a24 */ /* 0x040fe400078e020d */
[----:B------:R-:W-:Y:S02]  /*caa0*/  IMAD.MOV R7, RZ, RZ, -R11 ;  /* 0x000000ffff077224 */ /* 0x000fe400078e0a0b */
[C---:B------:R-:W-:Y:S02]  /*cab0*/  IMAD R8, R5.reuse, c[0x0][0x44c], R8 ;  /* 0x0001130005087a24 */ /* 0x040fe400078e0208 */
[----:B------:R-:W-:-:S04]  /*cac0*/  IMAD.WIDE.U32 R14, R5, c[0x0][0x448], R14 ;  /* 0x00011200050e7a25 */ /* 0x000fc800078e000e */
[----:B------:R-:W-:Y:S01]  /*cad0*/  IMAD.WIDE.U32 R18, R5, c[0x0][0x4e0], R16 ;  /* 0x0001380005127a25 */ /* 0x000fe200078e0010 */
[----:B------:R-:W-:Y:S02]  /*cae0*/  IADD3 R15, R15, R8, RZ ;  /* 0x000000080f0f7210 */ /* 0x000fe40007ffe0ff */
[----:B------:R-:W-:Y:S01]  /*caf0*/  SHF.R.S32.HI R8, RZ, 0x1f, R11 ;  /* 0x0000001fff087819 */ /* 0x000fe2000001140b */
[----:B------:R-:W-:Y:S01]  /*cb00*/  @P1 IMAD.HI.U32 R5, R10, c[0x0][0x4ec], RZ ;  /* 0x00013b000a051a27 */ /* 0x000fe200078e00ff */
[----:B------:R-:W-:-:S03]  /*cb10*/  IADD3 R18, P0, R11, R18, RZ ;  /* 0x000000120b127210 */ /* 0x000fc60007f1e0ff */
[--C-:B------:R-:W-:Y:S01]  /*cb20*/  IMAD R7, R7, c[0x0][0x4e8], R10.reuse ;  /* 0x00013a0007077a24 */ /* 0x100fe200078e020a */
[----:B------:R-:W-:Y:S01]  /*cb30*/  IADD3.X R19, R8, R19, R13, P0, !PT ;  /* 0x0000001308137210 */ /* 0x000fe200007fe40d */
[----:B------:R-:W-:Y:S01]  /*cb40*/  IMAD.MOV.U32 R16, RZ, RZ, R10 ;  /* 0x000000ffff107224 */ /* 0x000fe200078e000a */
[----:B------:R-:W-:Y:S02]  /*cb50*/  @P1 SHF.R.U32.HI R16, RZ, c[0x0][0x4f0], R5 ;  /* 0x00013c00ff101a19 */ /* 0x000fe40000011605 */
[----:B------:R-:W-:Y:S01]  /*cb60*/  SHF.R.S32.HI R5, RZ, 0x1f, R7 ;  /* 0x0000001fff057819 */ /* 0x000fe20000011407 */
[----:B------:R-:W-:Y:S01]  /*cb70*/  IMAD.WIDE.U32 R18, R7, c[0x0][0x4c8], R18 ;  /* 0x0001320007127a25 */ /* 0x000fe200078e0012 */
[----:B------:R-:W-:-:S03]  /*cb80*/  SHF.R.S32.HI R11, RZ, 0x1f, R16 ;  /* 0x0000001fff0b7819 */ /* 0x000fc60000011410 */
[----:B------:R-:W-:Y:S02]  /*cb90*/  IMAD R5, R5, c[0x0][0x4c8], RZ ;  /* 0x0001320005057a24 */ /* 0x000fe400078e02ff */
[----:B------:R-:W-:Y:S02]  /*cba0*/  IMAD R11, R11, c[0x0][0x430], RZ ;  /* 0x00010c000b0b7a24 */ /* 0x000fe400078e02ff */
[----:B------:R-:W-:Y:S01]  /*cbb0*/  IMAD R5, R7, c[0x0][0x4cc], R5 ;  /* 0x0001330007057a24 */ /* 0x000fe200078e0205 */
[----:B------:R-:W-:Y:S01]  /*cbc0*/  LEA R7, P0, R18, c[0x0][0x4a8], 0x2 ;  /* 0x00012a0012077a11 */ /* 0x000fe200078010ff */
[----:B------:R-:W-:Y:S02]  /*cbd0*/  IMAD.MOV R8, RZ, RZ, -R16 ;  /* 0x000000ffff087224 */ /* 0x000fe400078e0a10 */
[----:B------:R-:W-:Y:S02]  /*cbe0*/  IMAD.IADD R5, R19, 0x1, R5 ;  /* 0x0000000113057824 */ /* 0x000fe400078e0205 */
[----:B------:R-:W-:Y:S01]  /*cbf0*/  IMAD.WIDE.U32 R14, R16, c[0x0][0x430], R14 ;  /* 0x00010c00100e7a25 */ /* 0x000fe200078e000e */
[----:B------:R-:W-:Y:S02]  /*cc00*/  SHFL.IDX PT, R12, R7, RZ, 0x1c1f ;  /* 0x001c1fff070c7589 */ /* 0x000fe400000e0000 */
[----:B------:R-:W-:Y:S01]  /*cc10*/  LEA.HI.X R5, R18, c[0x0][0x4ac], R5, 0x2, P0 ;  /* 0x00012b0012057a11 */ /* 0x000fe200000f1405 */
[----:B------:R-:W-:Y:S01]  /*cc20*/  IMAD R11, R16, c[0x0][0x434], R11 ;  /* 0x00010d00100b7a24 */ /* 0x000fe200078e020b */
[----:B------:R-:W-:Y:S01]  /*cc30*/  LOP3.LUT P0, RZ, R3, 0x3, RZ, 0xc0, !PT ;  /* 0x0000000303ff7812 */ /* 0x000fe2000780c0ff */
[----:B------:R1:W-:Y:S01]  /*cc40*/  SHFL.IDX PT, R16, R7, 0x1, 0x1c1f ;  /* 0x003c1f0007107f89 */ /* 0x0003e200000e0000 */
[----:B------:R-:W-:-:S02]  /*cc50*/  IMAD R8, R8, c[0x0][0x4e8], R10 ;  /* 0x00013a0008087a24 */ /* 0x000fc400078e020a */
[----:B------:R-:W-:Y:S01]  /*cc60*/  ISETP.GE.OR P2, PT, R0, R9, P0 ;  /* 0x000000090000720c */ /* 0x000fe20000746670 */
[----:B------:R-:W2:Y:S01]  /*cc70*/  SHFL.IDX PT, R13, R5, RZ, 0x1c1f ;  /* 0x001c1fff050d7589 */ /* 0x000ea200000e0000 */
[----:B------:R-:W-:Y:S01]  /*cc80*/  IMAD.IADD R15, R15, 0x1, R11 ;  /* 0x000000010f0f7824 */ /* 0x000fe200078e020b */
[----:B------:R-:W-:Y:S01]  /*cc90*/  SHF.R.S32.HI R10, RZ, 0x1f, R8 ;  /* 0x0000001fff0a7819 */ /* 0x000fe20000011408 */
[----:B------:R-:W-:Y:S01]  /*cca0*/  IMAD.IADD R3, R3, 0x1, -R2 ;  /* 0x0000000103037824 */ /* 0x000fe200078e0a02 */
[----:B------:R3:W4:Y:S01]  /*ccb0*/  SHFL.IDX PT, R17, R5, 0x1, 0x1c1f ;  /* 0x003c1f0005117f89 */ /* 0x00072200000e0000 */
[----:B------:R-:W-:-:S03]  /*ccc0*/  IMAD.WIDE.U32 R14, R8, c[0x0][0x428], R14 ;  /* 0x00010a00080e7a25 */ /* 0x000fc600078e000e */
[----:B------:R-:W-:Y:S01]  /*ccd0*/  SHF.L.U32 R3, R3, 0x1, RZ ;  /* 0x0000000103037819 */ /* 0x000fe200000006ff */
[----:B------:R-:W-:-:S04]  /*cce0*/  IMAD R10, R10, c[0x0][0x428], RZ ;  /* 0x00010a000a0a7a24 */ /* 0x000fc800078e02ff */
[----:B------:R-:W-:-:S05]  /*ccf0*/  IMAD R10, R8, c[0x0][0x42c], R10 ;  /* 0x00010b00080a7a24 */ /* 0x000fca00078e020a */
[----:B------:R-:W-:Y:S02]  /*cd00*/  IADD3 R10, R15, R10, RZ ;  /* 0x0000000a0f0a7210 */ /* 0x000fe40007ffe0ff */
[C---:B-1----:R-:W-:Y:S01]  /*cd10*/  LEA R7, P1, R14.reuse, c[0x0][0x400], 0x2 ;  /* 0x000100000e077a11 */ /* 0x042fe200078210ff */
[----:B--2---:R1:W-:Y:S03]  /*cd20*/  @!P2 ST.E [R12.64], R4 ;  /* 0x000000040c00a985 */ /* 0x0043e6000c10190c */
[----:B------:R-:W-:Y:S02]  /*cd30*/  LEA.HI.X R10, R14, c[0x0][0x404], R10, 0x2, P1 ;  /* 0x000101000e0a7a11 */ /* 0x000fe400008f140a */
[----:B---3--:R-:W-:Y:S01]  /*cd40*/  IADD3 R5, R0, 0x8, RZ ;  /* 0x0000000800057810 */ /* 0x008fe20007ffe0ff */
[----:B------:R2:W3:Y:S03]  /*cd50*/  SHFL.IDX PT, R14, R7, RZ, 0x1c1f ;  /* 0x001c1fff070e7589 */ /* 0x0004e600000e0000 */
[CC--:B------:R-:W-:Y:S01]  /*cd60*/  ISETP.GE.OR P0, PT, R5.reuse, R9.reuse, P0 ;  /* 0x000000090500720c */ /* 0x0c0fe20000706670 */
[----:B------:R2:W2:Y:S01]  /*cd70*/  SHFL.IDX PT, R15, R10, RZ, 0x1c1f ;  /* 0x001c1fff0a0f7589 */ /* 0x0004a200000e0000 */
[----:B------:R-:W-:-:S11]  /*cd80*/  ISETP.GE.AND P1, PT, R5, R9, PT ;  /* 0x000000090500720c */ /* 0x000fd60003f26270 */
[----:B----4-:R4:W-:Y:S01]  /*cd90*/  @!P0 ST.E [R16.64], R6 ;  /* 0x0000000610008985 */ /* 0x0109e2000c10190c */
[----:B------:R-:W-:Y:S02]  /*cda0*/  ISETP.GE.AND P0, PT, R0, R9, PT ;  /* 0x000000090000720c */ /* 0x000fe40003f06270 */
[----:B-1----:R-:W-:-:S11]  /*cdb0*/  P2R R4, PR, RZ, 0x2 ;  /* 0x00000002ff047803 */ /* 0x002fd60000000000 */
[----:B------:R-:W-:Y:S05]  /*cdc0*/  @P0 BRA `(.L_x_1549) ;  /* 0x00000bd000000947 */ /* 0x000fea0003800000 */
[C---:B--23--:R-:W-:Y:S02]  /*cdd0*/  ISETP.GE.AND P0, PT, R3.reuse, c[0x0][0x3c8], PT ;  /* 0x0000f20003007a0c */ /* 0x04cfe40003f06270 */
[C---:B------:R-:W-:Y:S02]  /*cde0*/  IADD3 R0, R3.reuse, 0x10, RZ ;  /* 0x0000001003007810 */ /* 0x040fe40007ffe0ff */
[C---:B------:R-:W-:Y:S02]  /*cdf0*/  IADD3 R2, R3.reuse, 0x8, RZ ;  /* 0x0000000803027810 */ /* 0x040fe40007ffe0ff */
[----:B------:R-:W-:Y:S02]  /*ce00*/  ISETP.GE.AND P4, PT, R0, c[0x0][0x3c8], PT ;  /* 0x0000f20000007a0c */ /* 0x000fe40003f86270 */
[----:B------:R-:W-:Y:S02]  /*ce10*/  ISETP.GE.AND P5, PT, R2, c[0x0][0x3c8], PT ;  /* 0x0000f20002007a0c */ /* 0x000fe40003fa6270 */
[----:B----4-:R-:W-:-:S02]  /*ce20*/  IADD3 R6, R3, 0x20, RZ ;  /* 0x0000002003067810 */ /* 0x010fc40007ffe0ff */
[C---:B------:R-:W-:Y:S01]  /*ce30*/  IADD3 R5, R3.reuse, 0x28, RZ ;  /* 0x0000002803057810 */ /* 0x040fe20007ffe0ff */
[----:B------:R-:W-:Y:S01]  /*ce40*/  @!P0 IMAD.WIDE R8, R3, 0x4, R14 ;  /* 0x0000000403088825 */ /* 0x000fe200078e020e */
[----:B------:R-:W-:Y:S02]  /*ce50*/  ISETP.GE.AND P2, PT, R6, c[0x0][0x3c8], PT ;  /* 0x0000f20006007a0c */ /* 0x000fe40003f46270 */
[----:B------:R-:W-:Y:S02]  /*ce60*/  ISETP.GE.AND P1, PT, R5, c[0x0][0x3c8], PT ;  /* 0x0000f20005007a0c */ /* 0x000fe40003f26270 */
[----:B------:R1:W-:Y:S03]  /*ce70*/  @!P0 ST.E.64 [R8.64], R176 ;  /* 0x000000b008008985 */ /* 0x0003e6000c101b0c */
[----:B------:R-:W-:-:S04]  /*ce80*/  @!P5 LEA.HI R2, R2, R2, RZ, 0x1 ;  /* 0x000000020202d211 */ /* 0x000fc800078f08ff */
[----:B------:R-:W-:Y:S02]  /*ce90*/  @!P5 LOP3.LUT R2, R2, 0xfffffffe, RZ, 0xc0, !PT ;  /* 0xfffffffe0202d812 */ /* 0x000fe400078ec0ff */
[----:B------:R-:W-:Y:S02]  /*cea0*/  @!P2 LEA.HI R6, R6, R6, RZ, 0x1 ;  /* 0x000000060606a211 */ /* 0x000fe400078f08ff */
[----:B------:R-:W-:Y:S01]  /*ceb0*/  @!P1 LEA.HI R5, R5, R5, RZ, 0x1 ;  /* 0x0000000505059211 */ /* 0x000fe200078f08ff */
[----:B------:R-:W-:Y:S01]  /*cec0*/  @!P5 IMAD.WIDE R12, R2, 0x4, R14 ;  /* 0x00000004020cd825 */ /* 0x000fe200078e020e */
[----:B------:R-:W-:Y:S02]  /*ced0*/  IADD3 R2, R3, 0x38, RZ ;  /* 0x0000003803027810 */ /* 0x000fe40007ffe0ff */
[----:B------:R-:W-:Y:S02]  /*cee0*/  @!P2 LOP3.LUT R6, R6, 0xfffffffe, RZ, 0xc0, !PT ;  /* 0xfffffffe0606a812 */ /* 0x000fe400078ec0ff */
[----:B------:R-:W-:Y:S01]  /*cef0*/  @!P1 LOP3.LUT R5, R5, 0xfffffffe, RZ, 0xc0, !PT ;  /* 0xfffffffe05059812 */ /* 0x000fe200078ec0ff */
[----:B------:R2:W-:Y:S01]  /*cf00*/  @!P5 ST.E.64 [R12.64], R172 ;  /* 0x000000ac0c00d985 */ /* 0x0005e2000c101b0c */
[----:B------:R-:W-:-:S03]  /*cf10*/  ISETP.GE.AND P5, PT, R2, c[0x0][0x3c8], PT ;  /* 0x0000f20002007a0c */ /* 0x000fc60003fa6270 */
[----:B------:R-:W-:Y:S01]  /*cf20*/  @!P1 IMAD.WIDE R18, R5, 0x4, R14 ;  /* 0x0000000405129825 */ /* 0x000fe200078e020e */
[C---:B------:R-:W-:Y:S02]  /*cf30*/  IADD3 R5, R3.reuse, 0x50, RZ ;  /* 0x0000005003057810 */ /* 0x040fe40007ffe0ff */
[C---:B-1----:R-:W-:Y:S02]  /*cf40*/  IADD3 R8, R3.reuse, 0x18, RZ ;  /* 0x0000001803087810 */ /* 0x042fe40007ffe0ff */
[----:B------:R-:W-:Y:S02]  /*cf50*/  @!P4 LEA.HI R9, R0, R0, RZ, 0x1 ;  /* 0x000000000009c211 */ /* 0x000fe400078f08ff */
[----:B------:R-:W-:Y:S02]  /*cf60*/  IADD3 R0, R3, 0x30, RZ ;  /* 0x0000003003007810 */ /* 0x000fe40007ffe0ff */
[----:B------:R-:W-:Y:S02]  /*cf70*/  ISETP.GE.AND P3, PT, R8, c[0x0][0x3c8], PT ;  /* 0x0000f20008007a0c */ /* 0x000fe40003f66270 */
[----:B------:R-:W-:-:S02]  /*cf80*/  ISETP.GE.AND P0, PT, R0, c[0x0][0x3c8], PT ;  /* 0x0000f20000007a0c */ /* 0x000fc40003f06270 */
[----:B------:R-:W-:Y:S02]  /*cf90*/  @!P4 LOP3.LUT R9, R9, 0xfffffffe, RZ, 0xc0, !PT ;  /* 0xfffffffe0909c812 */ /* 0x000fe400078ec0ff */
[----:B------:R-:W-:-:S03]  /*cfa0*/  @!P5 LEA.HI R2, R2, R2, RZ, 0x1 ;  /* 0x000000020202d211 */ /* 0x000fc600078f08ff */
[----:B------:R-:W-:Y:S01]  /*cfb0*/  @!P4 IMAD.WIDE R16, R9, 0x4, R14 ;  /* 0x000000040910c825 */ /* 0x000fe200078e020e */
[----:B------:R-:W-:Y:S02]  /*cfc0*/  IADD3 R9, R3, 0x40, RZ ;  /* 0x0000004003097810 */ /* 0x000fe40007ffe0ff */
[----:B------:R-:W-:Y:S02]  /*cfd0*/  @!P5 LOP3.LUT R2, R2, 0xfffffffe, RZ, 0xc0, !PT ;  /* 0xfffffffe0202d812 */ /* 0x000fe400078ec0ff */
[----:B------:R-:W-:Y:S01]  /*cfe0*/  @!P3 LEA.HI R8, R8, R8, RZ, 0x1 ;  /* 0x000000080808b211 */ /* 0x000fe200078f08ff */
[----:B------:R1:W-:Y:S01]  /*cff0*/  @!P4 ST.E.64 [R16.64], R168 ;  /* 0x000000a81000c985 */ /* 0x0003e2000c101b0c */
[----:B------:R-:W-:Y:S02]  /*d000*/  @!P0 LEA.HI R0, R0, R0, RZ, 0x1 ;  /* 0x0000000000008211 */ /* 0x000fe400078f08ff */
[----:B------:R-:W-:Y:S02]  /*d010*/  @!P3 LOP3.LUT R8, R8, 0xfffffffe, RZ, 0xc0, !PT ;  /* 0xfffffffe0808b812 */ /* 0x000fe400078ec0ff */
[----:B------:R-:W-:-:S02]  /*d020*/  @!P0 LOP3.LUT R0, R0, 0xfffffffe, RZ, 0xc0, !PT ;  /* 0xfffffffe00008812 */ /* 0x000fc400078ec0ff */
[----:B------:R-:W-:Y:S01]  /*d030*/  ISETP.GE.AND P4, PT, R9, c[0x0][0x3c8], PT ;  /* 0x0000f20009007a0c */ /* 0x000fe20003f86270 */
[----:B--2---:R-:W-:Y:S01]  /*d040*/  @!P3 IMAD.WIDE R12, R8, 0x4, R14 ;  /* 0x00000004080cb825 */ /* 0x004fe200078e020e */
[----:B------:R-:W-:-:S03]  /*d050*/  IADD3 R8, R3, 0x60, RZ ;  /* 0x0000006003087810 */ /* 0x000fc60007ffe0ff */
[----:B------:R-:W-:Y:S01]  /*d060*/  @!P0 IMAD.WIDE R20, R0, 0x4, R14 ;  /* 0x0000000400148825 */ /* 0x000fe200078e020e */
[----:B------:R2:W-:Y:S01]  /*d070*/  @!P3 ST.E.64 [R12.64], R164 ;  /* 0x000000a40c00b985 */ /* 0x0005e2000c101b0c */
[----:B------:R-:W-:-:S06]  /*d080*/  IADD3 R0, R3, 0x58, RZ ;  /* 0x0000005803007810 */ /* 0x000fcc0007ffe0ff */
[----:B------:R-:W-:-:S04]  /*d090*/  @!P4 LEA.HI R9, R9, R9, RZ, 0x1 ;  /* 0x000000090909c211 */ /* 0x000fc800078f08ff */
[----:B------:R-:W-:Y:S01]  /*d0a0*/  @!P4 LOP3.LUT R9, R9, 0xfffffffe, RZ, 0xc0, !PT ;  /* 0xfffffffe0909c812 */ /* 0x000fe200078ec0ff */
[----:B-1----:R-:W-:Y:S01]  /*d0b0*/  @!P2 IMAD.WIDE R16, R6, 0x4, R14 ;  /* 0x000000040610a825 */ /* 0x002fe200078e020e */
[----:B------:R-:W-:-:S04]  /*d0c0*/  IADD3 R6, R3, 0x48, RZ ;  /* 0x0000004803067810 */ /* 0x000fc80007ffe0ff */
[----:B------:R1:W-:Y:S01]  /*d0d0*/  @!P2 ST.E.64 [R16.64], R160 ;  /* 0x000000a01000a985 */ /* 0x0003e2000c101b0c */
[----:B------:R-:W-:Y:S02]  /*d0e0*/  ISETP.GE.AND P3, PT, R6, c[0x0][0x3c8], PT ;  /* 0x0000f20006007a0c */ /* 0x000fe40003f66270 */
[----:B------:R-:W-:Y:S01]  /*d0f0*/  ISETP.GE.AND P2, PT, R5, c[0x0][0x3c8], PT ;  /* 0x0000f20005007a0c */ /* 0x000fe20003f46270 */
[----:B------:R-:W-:Y:S01]  /*d100*/  @!P1 ST.E.64 [R18.64], R156 ;  /* 0x0000009c12009985 */ /* 0x000fe2000c101b0c */
[----:B------:R-:W-:-:S03]  /*d110*/  ISETP.GE.AND P1, PT, R0, c[0x0][0x3c8], PT ;  /* 0x0000f20000007a0c */ /* 0x000fc60003f26270 */
[----:B------:R3:W-:Y:S01]  /*d120*/  @!P0 ST.E.64 [R20.64], R152 ;  /* 0x0000009814008985 */ /* 0x0007e2000c101b0c */
[----:B------:R-:W-:Y:S01]  /*d130*/  ISETP.GE.AND P0, PT, R8, c[0x0][0x3c8], PT ;  /* 0x0000f20008007a0c */ /* 0x000fe20003f06270 */
[----:B--2---:R-:W-:Y:S01]  /*d140*/  @!P5 IMAD.WIDE R12, R2, 0x4, R14 ;  /* 0x00000004020cd825 */ /* 0x004fe200078e020e */
[----:B------:R-:W-:-:S03]  /*d150*/  IADD3 R2, R3, 0x68, RZ ;  /* 0x0000006803027810 */ /* 0x000fc60007ffe0ff */
[----:B------:R-:W-:Y:S01]  /*d160*/  @!P3 LEA.HI R6, R6, R6, RZ, 0x1 ;  /* 0x000000060606b211 */ /* 0x000fe200078f08ff */
[----:B------:R2:W-:Y:S01]  /*d170*/  @!P5 ST.E.64 [R12.64], R148 ;  /* 0x000000940c00d985 */ /* 0x0005e2000c101b0c */
[----:B------:R-:W-:Y:S02]  /*d180*/  @!P2 LEA.HI R5, R5, R5, RZ, 0x1 ;  /* 0x000000050505a211 */ /* 0x000fe400078f08ff */
[----:B------:R-:W-:Y:S02]  /*d190*/  @!P1 LEA.HI R0, R0, R0, RZ, 0x1 ;  /* 0x0000000000009211 */ /* 0x000fe400078f08ff */
[----:B------:R-:W-:Y:S02]  /*d1a0*/  @!P3 LOP3.LUT R6, R6, 0xfffffffe, RZ, 0xc0, !PT ;  /* 0xfffffffe0606b812 */ /* 0x000fe400078ec0ff */
[----:B------:R-:W-:Y:S02]  /*d1b0*/  @!P0 LEA.HI R8, R8, R8, RZ, 0x1 ;  /* 0x0000000808088211 */ /* 0x000fe400078f08ff */
[----:B------:R-:W-:-:S02]  /*d1c0*/  @!P2 LOP3.LUT R5, R5, 0xfffffffe, RZ, 0xc0, !PT ;  /* 0xfffffffe0505a812 */ /* 0x000fc400078ec0ff */
[----:B------:R-:W-:Y:S02]  /*d1d0*/  @!P0 LOP3.LUT R8, R8, 0xfffffffe, RZ, 0xc0, !PT ;  /* 0xfffffffe08088812 */ /* 0x000fe400078ec0ff */
[----:B------:R-:W-:Y:S01]  /*d1e0*/  ISETP.GE.AND P5, PT, R2, c[0x0][0x3c8], PT ;  /* 0x0000f20002007a0c */ /* 0x000fe20003fa6270 */
[--C-:B-1----:R-:W-:Y:S01]  /*d1f0*/  @!P4 IMAD.WIDE R16, R9, 0x4, R14.reuse ;  /* 0x000000040910c825 */ /* 0x102fe200078e020e */
[----:B------:R-:W-:Y:S02]  /*d200*/  IADD3 R9, R3, 0x70, RZ ;  /* 0x0000007003097810 */ /* 0x000fe40007ffe0ff */
[----:B------:R-:W-:Y:S02]  /*d210*/  @!P1 LOP3.LUT R0, R0, 0xfffffffe, RZ, 0xc0, !PT ;  /* 0xfffffffe00009812 */ /* 0x000fe400078ec0ff */
[----:B------:R1:W-:Y:S01]  /*d220*/  @!P4 ST.E.64 [R16.64], R144 ;  /* 0x000000901000c985 */ /* 0x0003e2000c101b0c */
[----:B------:R-:W-:Y:S01]  /*d230*/  ISETP.GE.AND P4, PT, R9, c[0x0][0x3c8], PT ;  /* 0x0000f20009007a0c */ /* 0x000fe20003f86270 */
[----:B---3--:R-:W-:Y:S01]  /*d240*/  @!P0 IMAD.WIDE R20, R8, 0x4, R14 ;  /* 0x0000000408148825 */ /* 0x008fe200078e020e */
[----:B------:R-:W-:-:S03]  /*d250*/  IADD3 R8, R3, 0x78, RZ ;  /* 0x0000007803087810 */ /* 0x000fc60007ffe0ff */
[--C-:B------:R-:W-:Y:S01]  /*d260*/  @!P1 IMAD.WIDE R18, R0, 0x4, R14.reuse ;  /* 0x0000000400129825 */ /* 0x100fe200078e020e */
[----:B------:R-:W-:Y:S02]  /*d270*/  @!P5 LEA.HI R2, R2, R2, RZ, 0x1 ;  /* 0x000000020202d211 */ /* 0x000fe400078f08ff */
[C---:B------:R-:W-:Y:S01]  /*d280*/  IADD3 R0, R3.reuse, 0x90, RZ ;  /* 0x0000009003007810 */ /* 0x040fe20007ffe0ff */
[----:B--2---:R-:W-:Y:S01]  /*d290*/  @!P3 IMAD.WIDE R12, R6, 0x4, R14 ;  /* 0x00000004060cb825 */ /* 0x004fe200078e020e */
[----:B------:R-:W-:-:S03]  /*d2a0*/  IADD3 R6, R3, 0x80, RZ ;  /* 0x0000008003067810 */ /* 0x000fc60007ffe0ff */
[----:B------:R-:W-:Y:S01]  /*d2b0*/  @!P4 LEA.HI R9, R9, R9, RZ, 0x1 ;  /* 0x000000090909c211 */ /* 0x000fe200078f08ff */
[----:B------:R2:W-:Y:S01]  /*d2c0*/  @!P3 ST.E.64 [R12.64], R140 ;  /* 0x0000008c0c00b985 */ /* 0x0005e2000c101b0c */
[----:B------:R-:W-:Y:S02]  /*d2d0*/  ISETP.GE.AND P3, PT, R8, c[0x0][0x3c8], PT ;  /* 0x0000f20008007a0c */ /* 0x000fe40003f66270 */
[----:B------:R-:W-:Y:S02]  /*d2e0*/  @!P5 LOP3.LUT R2, R2, 0xfffffffe, RZ, 0xc0, !PT ;  /* 0xfffffffe0202d812 */ /* 0x000fe400078ec0ff */
[----:B------:R-:W-:Y:S01]  /*d2f0*/  @!P4 LOP3.LUT R9, R9, 0xfffffffe, RZ, 0xc0, !PT ;  /* 0xfffffffe0909c812 */ /* 0x000fe200078ec0ff */
[----:B-1----:R-:W-:Y:S01]  /*d300*/  @!P2 IMAD.WIDE R16, R5, 0x4, R14 ;  /* 0x000000040510a825 */ /* 0x002fe200078e020e */
[----:B------:R-:W-:-:S07]  /*d310*/  IADD3 R5, R3, 0x88, RZ ;  /* 0x0000008803057810 */ /* 0x000fce0007ffe0ff */
[----:B------:R-:W-:Y:S01]  /*d320*/  @!P3 LEA.HI R8, R8, R8, RZ, 0x1 ;  /* 0x000000080808b211 */ /* 0x000fe200078f08ff */
[----:B------:R1:W-:Y:S01]  /*d330*/  @!P2 ST.E.64 [R16.64], R136 ;  /* 0x000000881000a985 */ /* 0x0003e2000c101b0c */
[----:B------:R-:W-:Y:S02]  /*d340*/  ISETP.GE.AND P2, PT, R6, c[0x0][0x3c8], PT ;  /* 0x0000f20006007a0c */ /* 0x000fe40003f46270 */
[----:B------:R-:W-:Y:S01]  /*d350*/  @!P3 LOP3.LUT R8, R8, 0xfffffffe, RZ, 0xc0, !PT ;  /* 0xfffffffe0808b812 */ /* 0x000fe200078ec0ff */
[----:B------:R3:W-:Y:S01]  /*d360*/  @!P1 ST.E.64 [R18.64], R132 ;  /* 0x0000008412009985 */ /* 0x0007e2000c101b0c */
[----:B------:R-:W-:-:S03]  /*d370*/  ISETP.GE.AND P1, PT, R5, c[0x0][0x3c8], PT ;  /* 0x0000f20005007a0c */ /* 0x000fc60003f26270 */
[----:B------:R-:W-:Y:S01]  /*d380*/  @!P0 ST.E.64 [R20.64], R52 ;  /* 0x0000003414008985 */ /* 0x000fe2000c101b0c */
[----:B------:R-:W-:Y:S01]  /*d390*/  ISETP.GE.AND P0, PT, R0, c[0x0][0x3c8], PT ;  /* 0x0000f20000007a0c */ /* 0x000fe20003f06270 */
[----:B--2---:R-:W-:Y:S01]  /*d3a0*/  @!P5 IMAD.WIDE R12, R2, 0x4, R14 ;  /* 0x00000004020cd825 */ /* 0x004fe200078e020e */
[----:B------:R-:W-:-:S03]  /*d3b0*/  IADD3 R2, R3, 0x98, RZ ;  /* 0x0000009803027810 */ /* 0x000fc60007ffe0ff */
[----:B------:R-:W-:Y:S01]  /*d3c0*/  @!P2 LEA.HI R6, R6, R6, RZ, 0x1 ;  /* 0x000000060606a211 */ /* 0x000fe200078f08ff */
[----:B------:R2:W-:Y:S01]  /*d3d0*/  @!P5 ST.E.64 [R12.64], R56 ;  /* 0x000000380c00d985 */ /* 0x0005e2000c101b0c */
[----:B------:R-:W-:Y:S02]  /*d3e0*/  ISETP.GE.AND P5, PT, R2, c[0x0][0x3c8], PT ;  /* 0x0000f20002007a0c */ /* 0x000fe40003fa6270 */
[----:B------:R-:W-:Y:S02]  /*d3f0*/  @!P1 LEA.HI R5, R5, R5, RZ, 0x1 ;  /* 0x0000000505059211 */ /* 0x000fe400078f08ff */
[----:B------:R-:W-:Y:S02]  /*d400*/  @!P2 LOP3.LUT R6, R6, 0xfffffffe, RZ, 0xc0, !PT ;  /* 0xfffffffe0606a812 */ /* 0x000fe400078ec0ff */
[----:B------:R-:W-:-:S04]  /*d410*/  @!P0 LEA.HI R0, R0, R0, RZ, 0x1 ;  /* 0x0000000000008211 */ /* 0x000fc800078f08ff */
[----:B------:R-:W-:Y:S01]  /*d420*/  @!P0 LOP3.LUT R0, R0, 0xfffffffe, RZ, 0xc0, !PT ;  /* 0xfffffffe00008812 */ /* 0x000fe200078ec0ff */
[--C-:B-1----:R-:W-:Y:S01]  /*d430*/  @!P4 IMAD.WIDE R16, R9, 0x4, R14.reuse ;  /* 0x000000040910c825 */ /* 0x102fe200078e020e */
[----:B------:R-:W-:Y:S02]  /*d440*/  @!P1 LOP3.LUT R9, R5, 0xfffffffe, RZ, 0xc0, !PT ;  /* 0xfffffffe05099812 */ /* 0x000fe400078ec0ff */
[----:B------:R-:W-:Y:S01]  /*d450*/  IADD3 R5, R3, 0xa0, RZ ;  /* 0x000000a003057810 */ /* 0x000fe20007ffe0ff */
[----:B---3--:R-:W-:Y:S01]  /*d460*/  @!P0 IMAD.WIDE R18, R0, 0x4, R14 ;  /* 0x0000000400128825 */ /* 0x008fe200078e020e */
[----:B------:R1:W-:Y:S01]  /*d470*/  @!P4 ST.E.64 [R16.64], R60 ;  /* 0x0000003c1000c985 */ /* 0x0003e2000c101b0c */
[----:B------:R-:W-:Y:S02]  /*d480*/  @!P5 LEA.HI R2, R2, R2, RZ, 0x1 ;  /* 0x000000020202d211 */ /* 0x000fe400078f08ff */
[----:B------:R-:W-:Y:S02]  /*d490*/  ISETP.GE.AND P6, PT, R5, c[0x0][0x3c8], PT ;  /* 0x0000f20005007a0c */ /* 0x000fe40003fc6270 */
[----:B------:R-:W-:-:S02]  /*d4a0*/  IADD3 R0, R3, 0xb8, RZ ;  /* 0x000000b803007810 */ /* 0x000fc40007ffe0ff */
[----:B------:R-:W-:Y:S02]  /*d4b0*/  @!P5 LOP3.LUT R11, R2, 0xfffffffe, RZ, 0xc0, !PT ;  /* 0xfffffffe020bd812 */ /* 0x000fe400078ec0ff */
[----:B------:R-:W-:Y:S01]  /*d4c0*/  IADD3 R2, R3, 0xc8, RZ ;  /* 0x000000c803027810 */ /* 0x000fe20007ffe0ff */
[----:B--2---:R-:W-:-:S04]  /*d4d0*/  @!P3 IMAD.WIDE R12, R8, 0x4, R14 ;  /* 0x00000004080cb825 */ /* 0x004fc800078e020e */
[----:B------:R-:W-:Y:S01]  /*d4e0*/  @!P1 IMAD.WIDE R8, R9, 0x4, R14 ;  /* 0x0000000409089825 */ /* 0x000fe200078e020e */
[----:B------:R2:W-:Y:S01]  /*d4f0*/  @!P3 ST.E.64 [R12.64], R64 ;  /* 0x000000400c00b985 */ /* 0x0005e2000c101b0c */
[----:B------:R-:W-:-:S04]  /*d500*/  @!P6 LEA.HI R5, R5, R5, RZ, 0x1 ;  /* 0x000000050505e211 */ /* 0x000fc800078f08ff */
[----:B------:R-:W-:Y:S01]  /*d510*/  @!P6 LOP3.LUT R5, R5, 0xfffffffe, RZ, 0xc0, !PT ;  /* 0xfffffffe0505e812 */ /* 0x000fe200078ec0ff */
[----:B-1----:R-:W-:Y:S01]  /*d520*/  @!P2 IMAD.WIDE R16, R6, 0x4, R14 ;  /* 0x000000040610a825 */ /* 0x002fe200078e020e */
[----:B------:R-:W-:-:S04]  /*d530*/  IADD3 R6, R3, 0xb0, RZ ;  /* 0x000000b003067810 */ /* 0x000fc80007ffe0ff */
[----:B------:R1:W-:Y:S01]  /*d540*/  @!P2 ST.E.64 [R16.64], R68 ;  /* 0x000000441000a985 */ /* 0x0003e2000c101b0c */
[----:B------:R-:W-:Y:S02]  /*d550*/  ISETP.GE.AND P3, PT, R6, c[0x0][0x3c8], PT ;  /* 0x0000f20006007a0c */ /* 0x000fe40003f66270 */
[----:B------:R-:W-:Y:S01]  /*d560*/  ISETP.GE.AND P2, PT, R0, c[0x0][0x3c8], PT ;  /* 0x0000f20000007a0c */ /* 0x000fe20003f46270 */
[----:B------:R3:W-:Y:S04]  /*d570*/  @!P1 ST.E.64 [R8.64], R72 ;  /* 0x0000004808009985 */ /* 0x0007e8000c101b0c */
[----:B------:R4:W-:Y:S01]  /*d580*/  @!P0 ST.E.64 [R18.64], R76 ;  /* 0x0000004c12008985 */ /* 0x0009e2000c101b0c */
[----:B------:R-:W-:Y:S01]  /*d590*/  ISETP.GE.AND P0, PT, R2, c[0x0][0x3c8], PT ;  /* 0x0000f20002007a0c */ /* 0x000fe20003f06270 */
[----:B--2---:R-:W-:-:S04]  /*d5a0*/  @!P5 IMAD.WIDE R12, R11, 0x4, R14 ;  /* 0x000000040b0cd825 */ /* 0x004fc800078e020e */
[----:B------:R-:W-:Y:S01]  /*d5b0*/  @!P3 LEA.HI R6, R6, R6, RZ, 0x1 ;  /* 0x000000060606b211 */ /* 0x000fe200078f08ff */
[----:B------:R2:W-:Y:S01]  /*d5c0*/  @!P5 ST.E.64 [R12.64], R80 ;  /* 0x000000500c00d985 */ /* 0x0005e2000c101b0c */
[----:B------:R-:W-:Y:S02]  /*d5d0*/  @!P2 LEA.HI R0, R0, R0, RZ, 0x1 ;  /* 0x000000000000a211 */ /* 0x000fe400078f08ff */
[----:B------:R-:W-:Y:S02]  /*d5e0*/  @!P3 LOP3.LUT R6, R6, 0xfffffffe, RZ, 0xc0, !PT ;  /* 0xfffffffe0606b812 */ /* 0x000fe400078ec0ff */
[----:B------:R-:W-:Y:S02]  /*d5f0*/  @!P2 LOP3.LUT R0, R0, 0xfffffffe, RZ, 0xc0, !PT ;  /* 0xfffffffe0000a812 */ /* 0x000fe400078ec0ff */
[----:B------:R-:W-:-:S04]  /*d600*/  @!P0 LEA.HI R2, R2, R2, RZ, 0x1 ;  /* 0x0000000202028211 */ /* 0x000fc800078f08ff */
[----:B------:R-:W-:Y:S01]  /*d610*/  @!P0 LOP3.LUT R2, R2, 0xfffffffe, RZ, 0xc0, !PT ;  /* 0xfffffffe02028812 */ /* 0x000fe200078ec0ff */
[--C-:B-1----:R-:W-:Y:S01]  /*d620*/  @!P3 IMAD.WIDE R16, R6, 0x4, R14.reuse ;  /* 0x000000040610b825 */ /* 0x102fe200078e020e */
[C---:B------:R-:W-:Y:S02]  /*d630*/  IADD3 R6, R3.reuse, 0xf0, RZ ;  /* 0x000000f003067810 */ /* 0x040fe40007ffe0ff */
[C---:B---3--:R-:W-:Y:S02]  /*d640*/  IADD3 R8, R3.reuse, 0xa8, RZ ;  /* 0x000000a803087810 */ /* 0x048fe40007ffe0ff */
[----:B------:R-:W-:Y:S02]  /*d650*/  IADD3 R9, R3, 0xc0, RZ ;  /* 0x000000c003097810 */ /* 0x000fe40007ffe0ff */
[----:B------:R-:W-:Y:S01]  /*d660*/  ISETP.GE.AND P4, PT, R8, c[0x0][0x3c8], PT ;  /* 0x0000f20008007a0c */ /* 0x000fe20003f86270 */
[----:B----4-:R-:W-:Y:S01]  /*d670*/  @!P2 IMAD.WIDE R18, R0, 0x4, R14 ;  /* 0x000000040012a825 */ /* 0x010fe200078e020e */
[----:B------:R-:W-:-:S02]  /*d680*/  ISETP.GE.AND P1, PT, R9, c[0x0][0x3c8], PT ;  /* 0x0000f20009007a0c */ /* 0x000fc40003f26270 */
[----:B------:R-:W-:Y:S01]  /*d690*/  IADD3 R0, R3, 0xd0, RZ ;  /* 0x000000d003007810 */ /* 0x000fe20007ffe0ff */
[----:B--2---:R-:W-:-:S03]  /*d6a0*/  @!P6 IMAD.WIDE R12, R5, 0x4, R14 ;  /* 0x00000004050ce825 */ /* 0x004fc600078e020e */
[----:B------:R-:W-:Y:S02]  /*d6b0*/  ISETP.GE.AND P5, PT, R0, c[0x0][0x3c8], PT ;  /* 0x0000f20000007a0c */ /* 0x000fe40003fa6270 */
[----:B------:R-:W-:-:S03]  /*d6c0*/  IADD3 R5, R3, 0xf8, RZ ;  /* 0x000000f803057810 */ /* 0x000fc60007ffe0ff */
[----:B------:R-:W-:Y:S01]  /*d6d0*/  @!P4 LEA.HI R8, R8, R8, RZ, 0x1 ;  /* 0x000000080808c211 */ /* 0x000fe200078f08ff */
[----:B------:R1:W-:Y:S01]  /*d6e0*/  @!P6 ST.E.64 [R12.64], R84 ;  /* 0x000000540c00e985 */ /* 0x0003e2000c101b0c */
[----:B------:R-:W-:Y:S02]  /*d6f0*/  @!P1 LEA.HI R9, R9, R9, RZ, 0x1 ;  /* 0x0000000909099211 */ /* 0x000fe400078f08ff */
[----:B------:R-:W-:Y:S02]  /*d700*/  @!P4 LOP3.LUT R8, R8, 0xfffffffe, RZ, 0xc0, !PT ;  /* 0xfffffffe0808c812 */ /* 0x000fe400078ec0ff */
[----:B------:R-:W-:Y:S02]  /*d710*/  @!P1 LOP3.LUT R9, R9, 0xfffffffe, RZ, 0xc0, !PT ;  /* 0xfffffffe09099812 */ /* 0x000fe400078ec0ff */
[----:B------:R-:W-:-:S04]  /*d720*/  @!P5 LEA.HI R0, R0, R0, RZ, 0x1 ;  /* 0x000000000000d211 */ /* 0x000fc800078f08ff */
[----:B------:R-:W-:Y:S01]  /*d730*/  @!P5 LOP3.LUT R0, R0, 0xfffffffe, RZ, 0xc0, !PT ;  /* 0xfffffffe0000d812 */ /* 0x000fe200078ec0ff */
[----:B-1----:R-:W-:-:S04]  /*d740*/  @!P4 IMAD.WIDE R12, R8, 0x4, R14 ;  /* 0x00000004080cc825 */ /* 0x002fc800078e020e */
[----:B------:R-:W-:Y:S01]  /*d750*/  @!P1 IMAD.WIDE R8, R9, 0x4, R14 ;  /* 0x0000000409089825 */ /* 0x000fe200078e020e */
[----:B------:R1:W-:Y:S04]  /*d760*/  @!P4 ST.E.64 [R12.64], R88 ;  /* 0x000000580c00c985 */ /* 0x0003e8000c101b0c */
[----:B------:R-:W-:Y:S04]  /*d770*/  @!P3 ST.E.64 [R16.64], R92 ;  /* 0x0000005c1000b985 */ /* 0x000fe8000c101b0c */
[----:B------:R-:W-:Y:S04]  /*d780*/  @!P2 ST.E.64 [R18.64], R96 ;  /* 0x000000601200a985 */ /* 0x000fe8000c101b0c */
[----:B------:R2:W-:Y:S01]  /*d790*/  @!P1 ST.E.64 [R8.64], R100 ;  /* 0x0000006408009985 */ /* 0x0005e2000c101b0c */
[----:B------:R-:W-:-:S13]  /*d7a0*/  ISETP.GE.AND P1, PT, R6, c[0x0][0x3c8], PT ;  /* 0x0000f20006007a0c */ /* 0x000fda0003f26270 */
[----:B------:R-:W-:Y:S01]  /*d7b0*/  @!P1 LEA.HI R6, R6, R6, RZ, 0x1 ;  /* 0x0000000606069211 */ /* 0x000fe200078f08ff */
[--C-:B-1----:R-:W-:Y:S01]  /*d7c0*/  @!P0 IMAD.WIDE R12, R2, 0x4, R14.reuse ;  /* 0x00000004020c8825 */ /* 0x102fe200078e020e */
[----:B------:R-:W-:Y:S02]  /*d7d0*/  IADD3 R2, R3, 0xd8, RZ ;  /* 0x000000d803027810 */ /* 0x000fe40007ffe0ff */
[----:B------:R-:W-:Y:S02]  /*d7e0*/  @!P1 LOP3.LUT R6, R6, 0xfffffffe, RZ, 0xc0, !PT ;  /* 0xfffffffe06069812 */ /* 0x000fe400078ec0ff */
[----:B------:R-:W-:Y:S01]  /*d7f0*/  ISETP.GE.AND P4, PT, R2, c[0x0][0x3c8], PT ;  /* 0x0000f20002007a0c */ /* 0x000fe20003f86270 */
[----:B------:R1:W-:Y:S01]  /*d800*/  @!P0 ST.E.64 [R12.64], R104 ;  /* 0x000000680c008985 */ /* 0x0003e2000c101b0c */
[----:B------:R-:W-:Y:S01]  /*d810*/  ISETP.GE.AND P0, PT, R5, c[0x0][0x3c8], PT ;  /* 0x0000f20005007a0c */ /* 0x000fe20003f06270 */
[----:B------:R-:W-:Y:S01]  /*d820*/  @!P1 IMAD.WIDE R20, R6, 0x4, R14 ;  /* 0x0000000406149825 */ /* 0x000fe200078e020e */
[----:B--2---:R-:W-:-:S02]  /*d830*/  IADD3 R9, R3, 0xe0, RZ ;  /* 0x000000e003097810 */ /* 0x004fc40007ffe0ff */
[----:B------:R-:W-:Y:S02]  /*d840*/  IADD3 R8, R3, 0xe8, RZ ;  /* 0x000000e803087810 */ /* 0x000fe40007ffe0ff */
[----:B------:R-:W-:Y:S02]  /*d850*/  ISETP.GE.AND P3, PT, R9, c[0x0][0x3c8], PT ;  /* 0x0000f20009007a0c */ /* 0x000fe40003f66270 */
[----:B------:R-:W-:-:S03]  /*d860*/  ISETP.GE.AND P2, PT, R8, c[0x0][0x3c8], PT ;  /* 0x0000f20008007a0c */ /* 0x000fc60003f46270 */
[----:B------:R-:W-:Y:S02]  /*d870*/  @!P4 LEA.HI R2, R2, R2, RZ, 0x1 ;  /* 0x000000020202c211 */ /* 0x000fe400078f08ff */
[----:B------:R-:W-:Y:S02]  /*d880*/  @!P0 LEA.HI R5, R5, R5, RZ, 0x1 ;  /* 0x0000000505058211 */ /* 0x000fe400078f08ff */
[----:B------:R-:W-:Y:S02]  /*d890*/  @!P4 LOP3.LUT R2, R2, 0xfffffffe, RZ, 0xc0, !PT ;  /* 0xfffffffe0202c812 */ /* 0x000fe400078ec0ff */
[----:B------:R-:W-:Y:S02]  /*d8a0*/  @!P0 LOP3.LUT R5, R5, 0xfffffffe, RZ, 0xc0, !PT ;  /* 0xfffffffe05058812 */ /* 0x000fe400078ec0ff */
[----:B------:R-:W-:Y:S01]  /*d8b0*/  @!P3 LEA.HI R9, R9, R9, RZ, 0x1 ;  /* 0x000000090909b211 */ /* 0x000fe200078f08ff */
[----:B------:R-:W-:Y:S01]  /*d8c0*/  @!P4 IMAD.WIDE R16, R2, 0x4, R14 ;  /* 0x000000040210c825 */ /* 0x000fe200078e020e */
[----:B------:R-:W-:-:S02]  /*d8d0*/  @!P2 LEA.HI R8, R8, R8, RZ, 0x1 ;  /* 0x000000080808a211 */ /* 0x000fc400078f08ff */
[----:B------:R-:W-:Y:S02]  /*d8e0*/  @!P3 LOP3.LUT R9, R9, 0xfffffffe, RZ, 0xc0, !PT ;  /* 0xfffffffe0909b812 */ /* 0x000fe400078ec0ff */
[----:B------:R-:W-:Y:S01]  /*d8f0*/  @!P2 LOP3.LUT R8, R8, 0xfffffffe, RZ, 0xc0, !PT ;  /* 0xfffffffe0808a812 */ /* 0x000fe200078ec0ff */
[----:B-1----:R-:W-:-:S04]  /*d900*/  @!P5 IMAD.WIDE R12, R0, 0x4, R14 ;  /* 0x00000004000cd825 */ /* 0x002fc800078e020e */
        /* <DEDUP_REMOVED lines=9> */
.L_x_1549:
[----:B--23--:R-:W-:Y:S05]  /*d9a0*/  BSYNC B0 ;  /* 0x0000000000007941 */ /* 0x00cfea0003800000 */
.L_x_1548:
[----:B------:R-:W-:Y:S01]  /*d9b0*/  ISETP.NE.AND P0, PT, R4, RZ, PT ;  /* 0x000000ff0400720c */ /* 0x000fe20003f05270 */
[----:B------:R2:W3:Y:S04]  /*d9c0*/  SHFL.IDX PT, R11, R10, 0x1, 0x1c1f ;  /* 0x003c1f000a0b7f89 */ /* 0x0004e800000e0000 */
[----:B------:R2:W1:Y:S08]  /*d9d0*/  SHFL.IDX PT, R10, R7, 0x1, 0x1c1f ;  /* 0x003c1f00070a7f89 */ /* 0x00047000000e0000 */
        /* <DEDUP_REMOVED lines=12> */
[--C-:B-1234-:R-:W-:Y:S01]  /*daa0*/  @!P2 IMAD.WIDE R6, R3, 0x4, R10.reuse ;  /* 0x000000040306a825 */ /* 0x11efe200078e020a */
        /* <DEDUP_REMOVED lines=15> */
[C---:B------:R-:W-:Y:S02]  /*dba0*/  IADD3 R0, R3.reuse, 0x58, RZ ;  /* 0x0000005803007810 */ /* 0x040fe40007ffe0ff */
[----:B------:R-:W-:Y:S01]  /*dbb0*/  ISETP.GE.AND P6, PT, R2, c[0x0][0x3c8], PT ;  /* 0x0000f20002007a0c */ /* 0x000fe20003fc6270 */
[----:B------:R5:W-:Y:S01]  /*dbc0*/  @!P5 ST.E.64 [R14.64], R162 ;  /* 0x000000a20e00d985 */ /* 0x000be2000c101b0c */
[----:B------:R-:W-:Y:S02]  /*dbd0*/  ISETP.GE.AND P5, PT, R0, c[0x0][0x3c8], PT ;  /* 0x0000f20000007a0c */ /* 0x000fe40003fa6270 */
[C---:B-1----:R-:W-:Y:S02]  /*dbe0*/  IADD3 R7, R3.reuse, 0x30, RZ ;  /* 0x0000003003077810 */ /* 0x042fe40007ffe0ff */
[----:B------:R-:W-:-:S02]  /*dbf0*/  IADD3 R6, R3, 0x38, RZ ;  /* 0x0000003803067810 */ /* 0x000fc40007ffe0ff */
[----:B------:R-:W-:Y:S02]  /*dc00*/  ISETP.GE.AND P3, PT, R7, c[0x0][0x3c8], PT ;  /* 0x0000f20007007a0c */ /* 0x000fe40003f66270 */
[C---:B--2---:R-:W-:Y:S02]  /*dc10*/  IADD3 R8, R3.reuse, 0x28, RZ ;  /* 0x0000002803087810 */ /* 0x044fe40007ffe0ff */
[----:B------:R-:W-:Y:S02]  /*dc20*/  ISETP.GE.AND P2, PT, R6, c[0x0][0x3c8], PT ;  /* 0x0000f20006007a0c */ /* 0x000fe40003f46270 */
[C---:B---3--:R-:W-:Y:S02]  /*dc30*/  IADD3 R5, R3.reuse, 0x40, RZ ;  /* 0x0000004003057810 */ /* 0x048fe40007ffe0ff */
        /* <DEDUP_REMOVED lines=9> */
[--C-:B----4-:R-:W-:Y:S01]  /*dcd0*/  @!P3 IMAD.WIDE R12, R7, 0x4, R10.reuse ;  /* 0x00000004070cb825 */ /* 0x110fe200078e020a */
        /* <DEDUP_REMOVED lines=9> */
[--C-:B-----5:R-:W-:Y:S01]  /*dd70*/  @!P1 IMAD.WIDE R14, R5, 0x4, R10.reuse ;  /* 0x00000004050e9825 */ /* 0x120fe200078e020a */
        /* <DEDUP_REMOVED lines=95> */
[C---:B--2---:R-:W-:Y:S02]  /*e370*/  IADD3 R7, R3.reuse, 0xd8, RZ ;  /* 0x000000d803077810 */ /* 0x044fe40007ffe0ff */
[----:B------:R-:W-:Y:S02]  /*e380*/  IADD3 R6, R3, 0xe0, RZ ;  /* 0x000000e003067810 */ /* 0x000fe40007ffe0ff */
[----:B------:R1:W-:Y:S01]  /*e390*/  @!P6 ST.E.64 [R12.64], R102 ;  /* 0x000000660c00e985 */ /* 0x0003e2000c101b0c */
[----:B------:R-:W-:Y:S01]  /*e3a0*/  ISETP.GE.AND P3, PT, R7, c[0x0][0x3c8], PT ;  /* 0x0000f20007007a0c */ /* 0x000fe20003f66270 */
[----:B----4-:R-:W-:Y:S01]  /*e3b0*/  @!P5 IMAD.WIDE R14, R0, 0x4, R10 ;  /* 0x00000004000ed825 */ /* 0x010fe200078e020a */
[----:B------:R-:W-:Y:S02]  /*e3c0*/  ISETP.GE.AND P2, PT, R6, c[0x0][0x3c8], PT ;  /* 0x0000f20006007a0c */ /* 0x000fe40003f46270 */
[----:B-----5:R-:W-:-:S02]  /*e3d0*/  IADD3 R5, R3, 0xe8, RZ ;  /* 0x000000e803057810 */ /* 0x020fc40007ffe0ff */
[----:B------:R-:W-:Y:S01]  /*e3e0*/  IADD3 R4, R3, 0xf0, RZ ;  /* 0x000000f003047810 */ /* 0x000fe20007ffe0ff */
[----:B------:R2:W-:Y:S01]  /*e3f0*/  @!P5 ST.E.64 [R14.64], R106 ;  /* 0x0000006a0e00d985 */ /* 0x0005e2000c101b0c */
[----:B------:R-:W-:Y:S02]  /*e400*/  ISETP.GE.AND P1, PT, R5, c[0x0][0x3c8], PT ;  /* 0x0000f20005007a0c */ /* 0x000fe40003f26270 */
[----:B------:R-:W-:Y:S02]  /*e410*/  ISETP.GE.AND P0, PT, R4, c[0x0][0x3c8], PT ;  /* 0x0000f20004007a0c */ /* 0x000fe40003f06270 */
[----:B------:R-:W-:Y:S02]  /*e420*/  @!P4 LEA.HI R8, R8, R8, RZ, 0x1 ;  /* 0x000000080808c211 */ /* 0x000fe400078f08ff */
[----:B------:R-:W-:Y:S02]  /*e430*/  @!P3 LEA.HI R7, R7, R7, RZ, 0x1 ;  /* 0x000000070707b211 */ /* 0x000fe400078f08ff */
[----:B------:R-:W-:-:S02]  /*e440*/  @!P2 LEA.HI R6, R6, R6, RZ, 0x1 ;  /* 0x000000060606a211 */ /* 0x000fc400078f08ff */
[----:B------:R-:W-:Y:S02]  /*e450*/  @!P4 LOP3.LUT R8, R8, 0xfffffffe, RZ, 0xc0, !PT ;  /* 0xfffffffe0808c812 */ /* 0x000fe400078ec0ff */
[----:B------:R-:W-:Y:S02]  /*e460*/  @!P3 LOP3.LUT R7, R7, 0xfffffffe, RZ, 0xc0, !PT ;  /* 0xfffffffe0707b812 */ /* 0x000fe400078ec0ff */
[----:B------:R-:W-:Y:S01]  /*e470*/  @!P1 LEA.HI R5, R5, R5, RZ, 0x1 ;  /* 0x0000000505059211 */ /* 0x000fe200078f08ff */
[--C-:B------:R-:W-:Y:S01]  /*e480*/  @!P4 IMAD.WIDE R8, R8, 0x4, R10.reuse ;  /* 0x000000040808c825 */ /* 0x100fe200078e020a */
[----:B------:R-:W-:Y:S02]  /*e490*/  @!P0 LEA.HI R4, R4, R4, RZ, 0x1 ;  /* 0x0000000404048211 */ /* 0x000fe400078f08ff */
[----:B------:R-:W-:Y:S02]  /*e4a0*/  @!P2 LOP3.LUT R6, R6, 0xfffffffe, RZ, 0xc0, !PT ;  /* 0xfffffffe0606a812 */ /* 0x000fe400078ec0ff */
[----:B------:R-:W-:Y:S01]  /*e4b0*/  @!P1 LOP3.LUT R5, R5, 0xfffffffe, RZ, 0xc0, !PT ;  /* 0xfffffffe05059812 */ /* 0x000fe200078ec0ff */
[--C-:B-1----:R-:W-:Y:S01]  /*e4c0*/  @!P3 IMAD.WIDE R12, R7, 0x4, R10.reuse ;  /* 0x00000004070cb825 */ /* 0x102fe200078e020a */
[----:B------:R-:W-:Y:S01]  /*e4d0*/  @!P0 LOP3.LUT R4, R4, 0xfffffffe, RZ, 0xc0, !PT ;  /* 0xfffffffe04048812 */ /* 0x000fe200078ec0ff */
[----:B------:R1:W-:Y:S01]  /*e4e0*/  @!P4 ST.E.64 [R8.64], R110 ;  /* 0x0000006e0800c985 */ /* 0x0003e2000c101b0c */
[----:B------:R-:W-:Y:S01]  /*e4f0*/  IADD3 R0, R3, 0xf8, RZ ;  /* 0x000000f803007810 */ /* 0x000fe20007ffe0ff */
[----:B------:R-:W-:-:S02]  /*e500*/  @!P2 IMAD.WIDE R6, R6, 0x4, R10 ;  /* 0x000000040606a825 */ /* 0x000fc400078e020a */
[----:B------:R1:W-:Y:S02]  /*e510*/  @!P3 ST.E.64 [R12.64], R114 ;  /* 0x000000720c00b985 */ /* 0x0003e4000c101b0c */
[--C-:B--2---:R-:W-:Y:S02]  /*e520*/  @!P1 IMAD.WIDE R14, R5, 0x4, R10.reuse ;  /* 0x00000004050e9825 */ /* 0x104fe400078e020a */
[----:B------:R1:W-:Y:S02]  /*e530*/  @!P2 ST.E.64 [R6.64], R118 ;  /* 0x000000760600a985 */ /* 0x0003e4000c101b0c */
[----:B------:R-:W-:Y:S02]  /*e540*/  @!P0 IMAD.WIDE R4, R4, 0x4, R10 ;  /* 0x0000000404048825 */ /* 0x000fe400078e020a */
        /* <DEDUP_REMOVED lines=9> */
.L_x_1547:
        /* <DEDUP_REMOVED lines=16> */
[----:B--2---:R-:W-:Y:S01]  /*e6e0*/  UIMAD.WIDE.U32 UR8, UR11, UR4, URZ ;  /* 0x000000040b0872a5 */ /* 0x004fe2000f8e003f */
        /* <DEDUP_REMOVED lines=33> */
.L_x_1550:
        /* <DEDUP_REMOVED lines=16> */
.L_x_6521:


//--------------------- .text._ZN7cutlass13device_kernelIN5flash19enable_sm80_to_sm89INS1_16FlashAttnFwdSm80INS1_25CollectiveMainloopFwdSm80ILi8ELi1ELb0EN4cute5tupleIJNS5_1CILi128EEENS7_ILi64EEENS7_ILi256EEEEEELi256ENS_10bfloat16_tEfNS_4arch4Sm80ELb0ELb0ELb1ELb1ELb1ELb0ELb1ELb1EEENS1_21CollectiveEpilogueFwdINS6_IJS8_SA_S9_EEENS6_IJNS7_ILi1EEESI_SI_EEESC_SE_Li256ELb1ELb1ELb1ELb0EEENS1_36VarlenDynamicPersistentTileSchedulerILi128ELi64ELi256ELi256ELb1ELb1ELb0ELb0ELb1ELb1EEEEEEEEEvNT_6ParamsE --------------------------
	.section	.text._ZN7cutlass13device_kernelIN5flash19enable_sm80_to_sm89INS1_16FlashAttnFwdSm80INS1_25CollectiveMainloopFwdSm80ILi8ELi1ELb0EN4cute5tupleIJNS5_1CILi128EEENS7_ILi64EEENS7_ILi256EEEEEELi256ENS_10bfloat16_tEfNS_4arch4Sm80ELb0ELb0ELb1ELb1ELb1ELb0ELb1ELb1EEENS1_21CollectiveEpilogueFwdINS6_IJS8_SA_S9_EEENS6_IJNS7_ILi1EEESI_SI_EEESC_SE_Li256ELb1ELb1ELb1ELb0EEENS1_36VarlenDynamicPersistentTileSchedulerILi128ELi64ELi256ELi256ELb1ELb1ELb0ELb0ELb1ELb1EEEEEEEEEvNT_6ParamsE,"ax",@progbits
	.sectioninfo	@"SHI_REGISTERS=255"
	.align	128
.text._ZN7cutlass13device_kernelIN5flash19enable_sm80_to_sm89INS1_16FlashAttnFwdSm80INS1_25CollectiveMainloopFwdSm80ILi8ELi1ELb0EN4cute5tupleIJNS5_1CILi128EEENS7_ILi64EEENS7_ILi256EEEEEELi256ENS_10bfloat16_tEfNS_4arch4Sm80ELb0ELb0ELb1ELb1ELb1ELb0ELb1ELb1EEENS1_21CollectiveEpilogueFwdINS6_IJS8_SA_S9_EEENS6_IJNS7_ILi1EEESI_SI_EEESC_SE_Li256ELb1ELb1ELb1ELb0EEENS1_36VarlenDynamicPersistentTileSchedulerILi128ELi64ELi256ELi256ELb1ELb1ELb0ELb0ELb1ELb1EEEEEEEEEvNT_6ParamsE:
        .type           _ZN7cutlass13device_kernelIN5flash19enable_sm80_to_sm89INS1_16FlashAttnFwdSm80INS1_25CollectiveMainloopFwdSm80ILi8ELi1ELb0EN4cute5tupleIJNS5_1CILi128EEENS7_ILi64EEENS7_ILi256EEEEEELi256ENS_10bfloat16_tEfNS_4arch4Sm80ELb0ELb0ELb1ELb1ELb1ELb0ELb1ELb1EEENS1_21CollectiveEpilogueFwdINS6_IJS8_SA_S9_EEENS6_IJNS7_ILi1EEESI_SI_EEESC_SE_Li256ELb1ELb1ELb1ELb0EEENS1_36VarlenDynamicPersistentTileSchedulerILi128ELi64ELi256ELi256ELb1ELb1ELb0ELb0ELb1ELb1EEEEEEEEEvNT_6ParamsE,@function
        .size           _ZN7cutlass13device_kernelIN5flash19enable_sm80_to_sm89INS1_16FlashAttnFwdSm80INS1_25CollectiveMainloopFwdSm80ILi8ELi1ELb0EN4cute5tupleIJNS5_1CILi128EEENS7_ILi64EEENS7_ILi256EEEEEELi256ENS_10bfloat16_tEfNS_4arch4Sm80ELb0ELb0ELb1ELb1ELb1ELb0ELb1ELb1EEENS1_21CollectiveEpilogueFwdINS6_IJS8_SA_S9_EEENS6_IJNS7_ILi1EEESI_SI_EEESC_SE_Li256ELb1ELb1ELb1ELb0EEENS1_36VarlenDynamicPersistentTileSchedulerILi128ELi64ELi256ELi256ELb1ELb1ELb0ELb0ELb1ELb1EEEEEEEEEvNT_6ParamsE,(.L_x_6522 - _ZN7cutlass13device_kernelIN5flash19enable_sm80_to_sm89INS1_16FlashAttnFwdSm80INS1_25CollectiveMainloopFwdSm80ILi8ELi1ELb0EN4cute5tupleIJNS5_1CILi128EEENS7_ILi64EEENS7_ILi256EEEEEELi256ENS_10bfloat16_tEfNS_4arch4Sm80ELb0ELb0ELb1ELb1ELb1ELb0ELb1ELb1EEENS1_21CollectiveEpilogueFwdINS6_IJS8_SA_S9_EEENS6_IJNS7_ILi1EEESI_SI_EEESC_SE_Li256ELb1ELb1ELb1ELb0EEENS1_36VarlenDynamicPersistentTileSchedulerILi128ELi64ELi256ELi256ELb1ELb1ELb0ELb0ELb1ELb1EEEEEEEEEvNT_6ParamsE)
        .other          _ZN7cutlass13device_kernelIN5flash19enable_sm80_to_sm89INS1_16FlashAttnFwdSm80INS1_25CollectiveMainloopFwdSm80ILi8ELi1ELb0EN4cute5tupleIJNS5_1CILi128EEENS7_ILi64EEENS7_ILi256EEEEEELi256ENS_10bfloat16_tEfNS_4arch4Sm80ELb0ELb0ELb1ELb1ELb1ELb0ELb1ELb1EEENS1_21CollectiveEpilogueFwdINS6_IJS8_SA_S9_EEENS6_IJNS7_ILi1EEESI_SI_EEESC_SE_Li256ELb1ELb1ELb1ELb0EEENS1_36VarlenDynamicPersistentTileSchedulerILi128ELi64ELi256ELi256ELb1ELb1ELb0ELb0ELb1ELb1EEEEEEEEEvNT_6ParamsE,@"STO_CUDA_ENTRY STV_DEFAULT"
_ZN7cutlass13device_kernelIN5flash19enable_sm80_to_sm89INS1_16FlashAttnFwdSm80INS1_25CollectiveMainloopFwdSm80ILi8ELi1ELb0EN4cute5tupleIJNS5_1CILi128EEENS7_ILi64EEENS7_ILi256EEEEEELi256ENS_10bfloat16_tEfNS_4arch4Sm80ELb0ELb0ELb1ELb1ELb1ELb0ELb1ELb1EEENS1_21CollectiveEpilogueFwdINS6_IJS8_SA_S9_EEENS6_IJNS7_ILi1EEESI_SI_EEESC_SE_Li256ELb1ELb1ELb1ELb0EEENS1_36VarlenDynamicPersistentTileSchedulerILi128ELi64ELi256ELi256ELb1ELb1ELb0ELb0ELb1ELb1EEEEEEEEEvNT_6ParamsE:
        /* <DEDUP_REMOVED lines=10> */
[----:B-1----:R1:W-:Y:S04]  /*00a0*/  @P0 STL.64 [R1], R4 ;  /* 0x0000000401000387 */ /* 0x0023e80000100a00 */
        /* <DEDUP_REMOVED lines=43> */
.L_x_1556:
        /* <DEDUP_REMOVED lines=17> */
.L_x_1654:
        /* <DEDUP_REMOVED lines=16> */
.L_x_1655:
[----:B--2---:R-:W-:-:S05]  /*0570*/  IMAD R0, R0, c[0x0][0x538], RZ ;  /* 0x00014e0000007a24 */ /* 0x004fca00078e02ff */
[----:B------:R-:W-:-:S04]  /*0580*/  IADD3 R6, R0, R6, RZ ;  /* 0x0000000600067210 */ /* 0x000fc80007ffe0ff */
[----:B------:R-:W-:-:S13]  /*0590*/  ISETP.GT.AND P0, PT, R6, UR4, PT ;  /* 0x0000000406007c0c */ /* 0x000fda000bf04270 */
[----:B-1----:R-:W-:Y:S05]  /*05a0*/  @!P0 BRA `(.L_x_1556) ;  /* 0xfffffdb000008947 */ /* 0x002fea000383ffff */
.L_x_1552:
[----:B------:R-:W-:-:S05]  /*05b0*/  IADD3 R12, -R0, R6, RZ ;  /* 0x00000006000c7210 */ /* 0x000fca0007ffe1ff */
[----:B------:R-:W-:-:S05]  /*05c0*/  IMAD R0, R4, c[0x0][0x538], R12 ;  /* 0x00014e0004007a24 */ /* 0x000fca00078e020c */
[----:B------:R-:W-:Y:S01]  /*05d0*/  ISETP.GT.AND P0, PT, R0, UR4, PT ;  /* 0x0000000400007c0c */ /* 0x000fe2000bf04270 */
[----:B------:R-:W-:-:S12]  /*05e0*/  BRA.DIV ~URZ, `(.L_x_1557) ;  /* 0x0000fe327f007947 */ /* 0x000fd8000b800000 */
[----:B------:R-:W-:-:S04]  /*05f0*/  VOTE.ANY R0, PT, !P0 ;  /* 0x0000000000007806 */ /* 0x000fc800040e0100 */
.L_x_1656:
[----:B------:R1:W2:Y:S01]  /*0600*/  POPC R13, R0 ;  /* 0x00000000000d7309 */ /* 0x0002a20000000000 */
[----:B------:R-:W-:Y:S05]  /*0610*/  BRA.DIV ~URZ, `(.L_x_1558) ;  /* 0x0000fe427f007947 */ /* 0x000fea000b800000 */
[----:B--2---:R2:W3:Y:S01]  /*0620*/  SHFL.IDX PT, R11, R8, R13, 0x1f ;  /* 0x00001f0d080b7589 */ /* 0x0044e200000e0000 */
[----:B------:R-:W-:-:S03]  /*0630*/  MOV R6, RZ ;  /* 0x000000ff00067202 */ /* 0x000fc60000000f00 */
[----:B------:R2:W4:Y:S04]  /*0640*/  SHFL.IDX PT, R10, R7, R13, 0x1f ;  /* 0x00001f0d070a7589 */ /* 0x00052800000e0000 */
.L_x_1657:
[----:B------:R-:W-:Y:S01]  /*0650*/  ISETP.NE.AND P0, PT, R0, RZ, PT ;  /* 0x000000ff0000720c */ /* 0x000fe20003f05270 */
[----:B------:R-:W-:-:S12]  /*0660*/  BSSY B0, `(.L_x_1559) ;  /* 0x0000005000007945 */ /* 0x000fd80003800000 */
[----:B------:R-:W-:Y:S05]  /*0670*/  @!P0 BRA `(.L_x_1560) ;  /* 0x0000003000008947 */ /* 0x000fea0003800000 */
[----:B------:R-:W-:Y:S01]  /*0680*/  IADD3 R31, R13, -0x1, RZ ;  /* 0xffffffff0d1f7810 */ /* 0x000fe20007ffe0ff */
[----:B------:R-:W-:Y:S05]  /*0690*/  BRA.DIV ~URZ, `(.L_x_1561) ;  /* 0x0000fea27f007947 */ /* 0x000fea000b800000 */
[----:B------:R1:W2:Y:S02]  /*06a0*/  SHFL.IDX PT, R6, R4, R31, 0x1f ;  /* 0x00001f1f04067589 */ /* 0x0002a400000e0000 */
.L_x_1560:
[----:B------:R-:W-:Y:S05]  /*06b0*/  BSYNC B0 ;  /* 0x0000000000007941 */ /* 0x000fea0003800000 */
.L_x_1559:
[----:B-1-3--:R-:W-:Y:S01]  /*06c0*/  IABS R0, R11 ;  /* 0x0000000b00007213 */ /* 0x00afe20000000000 */
[----:B--2---:R-:W-:-:S04]  /*06d0*/  IMAD R4, R6, c[0x0][0x538], R12 ;  /* 0x00014e0006047a24 */ /* 0x004fc800078e020c */
[----:B------:R-:W-:Y:S01]  /*06e0*/  IMAD.MOV.U32 R5, RZ, RZ, R0 ;  /* 0x000000ffff057224 */ /* 0x000fe200078e0000 */
[----:B----4-:R-:W-:Y:S01]  /*06f0*/  IABS R0, R10 ;  /* 0x0000000a00007213 */ /* 0x010fe20000000000 */
[----:B------:R1:W-:Y:S01]  /*0700*/  STL [R1], R4 ;  /* 0x0000000401007387 */ /* 0x0003e20000100800 */
        /* <DEDUP_REMOVED lines=64> */
.L_x_1553:
[----:B------:R-:W-:Y:S01]  /*0b10*/  MOV R0, UR4 ;  /* 0x0000000400007c02 */ /* 0x000fe20008000f00 */
[----:B------:R-:W-:Y:S04]  /*0b20*/  STL [R1+0x4], RZ ;  /* 0x000004ff01007387 */ /* 0x000fe80000100800 */
[----:B------:R1:W-:Y:S04]  /*0b30*/  STL [R1], R0 ;  /* 0x0000000001007387 */ /* 0x0003e80000100800 */
[----:B------:R2:W-:Y:S01]  /*0b40*/  STL [R1+0x8], RZ ;  /* 0x000008ff01007387 */ /* 0x0005e20000100800 */
[----:B-1----:R-:W-:-:S05]  /*0b50*/  MOV R0, c[0x0][0x53c] ;  /* 0x00014f0000007a02 */ /* 0x002fca0000000f00 */
[----:B------:R2:W-:Y:S02]  /*0b60*/  STL [R1+0xc], R0 ;  /* 0x00000c0001007387 */ /* 0x0005e40000100800 */
.L_x_1562:
[----:B-1----:R-:W3:Y:S04]  /*0b70*/  LDL R4, [R1] ;  /* 0x0000000001047983 */ /* 0x002ee80000100800 */
[----:B------:R-:W3:Y:S04]  /*0b80*/  LDL R5, [R1+0x4] ;  /* 0x0000040001057983 */ /* 0x000ee80000100800 */
[----:B------:R-:W3:Y:S04]  /*0b90*/  LDL R6, [R1+0x8] ;  /* 0x0000080001067983 */ /* 0x000ee80000100800 */
[----:B------:R-:W3:Y:S01]  /*0ba0*/  LDL R7, [R1+0xc] ;  /* 0x00000c0001077983 */ /* 0x000ee20000100800 */
[----:B------:R-:W-:Y:S01]  /*0bb0*/  ISETP.NE.AND P0, PT, R14, RZ, PT ;  /* 0x000000ff0e00720c */ /* 0x000fe20003f05270 */
[----:B------:R-:W-:-:S12]  /*0bc0*/  WARPSYNC 0xffffffff ;  /* 0xffffffff00007948 */ /* 0x000fd80003800000 */
[----:B---3--:R1:W-:Y:S04]  /*0bd0*/  @!P0 STS.128 [0x20100], R4 ;  /* 0x02010004ff008388 */ /* 0x0083e80000000c00 */
[----:B------:R-:W-:Y:S06]  /*0be0*/  BAR.ARV 0x5, 0x100 ;  /* 0x0144000000007b1d */ /* 0x000fec0000002000 */
.L_x_1551:
[----:B--2---:R-:W2:Y:S02]  /*0bf0*/  LDL R0, [R1+0xc] ;  /* 0x00000c0001007983 */ /* 0x004ea40000100800 */
[----:B--2---:R-:W-:-:S13]  /*0c00*/  ISETP.GE.AND P0, PT, R0, c[0x0][0x53c], PT ;  /* 0x00014f0000007a0c */ /* 0x004fda0003f06270 */
[----:B------:R-:W-:Y:S05]  /*0c10*/  @P0 EXIT ;  /* 0x000000000000094d */ /* 0x000fea0003800000 */
[----:B------:R-:W2:Y:S01]  /*0c20*/  S2R R17, SR_TID.X ;  /* 0x0000000000117919 */ /* 0x000ea20000002100 */
[----:B------:R-:W-:Y:S02]  /*0c30*/  ULDC UR5, c[0x0][0x2ac] ;  /* 0x0000ab0000057ab9 */ /* 0x000fe40000000800 */
[----:B------:R-:W-:Y:S02]  /*0c40*/  ULDC UR4, c[0x0][0x1d0] ;  /* 0x0000740000047ab9 */ /* 0x000fe40000000800 */
[----:B------:R-:W-:Y:S01]  /*0c50*/  UIMAD UR5, UR5, UR4, URZ ;  /* 0x00000004050572a4 */ /* 0x000fe2000f8e023f */
[----:B--2---:R-:W-:-:S04]  /*0c60*/  SHF.R.S32.HI R9, RZ, 0x1f, R17 ;  /* 0x0000001fff097819 */ /* 0x004fc80000011411 */
[CC--:B------:R-:W-:Y:S02]  /*0c70*/  LEA.HI R2, R9.reuse, R17.reuse, RZ, 0x4 ;  /* 0x0000001109027211 */ /* 0x0c0fe400078f20ff */
[CC--:B------:R-:W-:Y:S02]  /*0c80*/  LEA.HI R15, R9.reuse, R17.reuse, RZ, 0x3 ;  /* 0x00000011090f7211 */ /* 0x0c0fe400078f18ff */
[----:B------:R-:W-:Y:S02]  /*0c90*/  SHF.R.S32.HI R3, RZ, 0x4, R2 ;  /* 0x00000004ff037819 */ /* 0x000fe40000011402 */
[----:B------:R-:W-:Y:S02]  /*0ca0*/  LEA.HI R13, R9, R17, RZ, 0x2 ;  /* 0x00000011090d7211 */ /* 0x000fe400078f10ff */
[----:B------:R-:W-:Y:S02]  /*0cb0*/  LEA.HI R0, R2, R3, RZ, 0x1 ;  /* 0x0000000302007211 */ /* 0x000fe400078f08ff */
[----:B------:R-:W-:-:S02]  /*0cc0*/  SHF.R.S32.HI R241, RZ, 0x3, R15 ;  /* 0x00000003fff17819 */ /* 0x000fc4000001140f */
[----:B------:R-:W-:Y:S02]  /*0cd0*/  LOP3.LUT R0, R0, 0xfffffffe, RZ, 0xc0, !PT ;  /* 0xfffffffe00007812 */ /* 0x000fe400078ec0ff */
[--C-:B------:R-:W-:Y:S02]  /*0ce0*/  SHF.R.S32.HI R8, RZ, 0x2, R13.reuse ;  /* 0x00000002ff087819 */ /* 0x100fe4000001140d */
[----:B-1----:R-:W-:Y:S01]  /*0cf0*/  LOP3.LUT R4, R15, 0xfffffff8, RZ, 0xc0, !PT ;  /* 0xfffffff80f047812 */ /* 0x002fe200078ec0ff */
[----:B------:R-:W-:Y:S01]  /*0d00*/  IMAD.IADD R14, R3, 0x1, -R0 ;  /* 0x00000001030e7824 */ /* 0x000fe200078e0a00 */
[----:B------:R-:W-:Y:S01]  /*0d10*/  LOP3.LUT R0, R2, 0xfffffff0, RZ, 0xc0, !PT ;  /* 0xfffffff002007812 */ /* 0x000fe200078ec0ff */
[----:B------:R-:W-:Y:S01]  /*0d20*/  IMAD.SHL.U32 R3, R241, 0x40, RZ ;  /* 0x00000040f1037824 */ /* 0x000fe200078e00ff */
[----:B------:R-:W-:Y:S01]  /*0d30*/  SHF.R.S32.HI R2, RZ, 0x1f, R13 ;  /* 0x0000001fff027819 */ /* 0x000fe2000001140d */
[----:B------:R-:W-:Y:S01]  /*0d40*/  IMAD.IADD R236, R17, 0x1, -R4 ;  /* 0x0000000111ec7824 */ /* 0x000fe200078e0a04 */
[-C--:B------:R-:W-:Y:S01]  /*0d50*/  LEA.HI R7, R9, R17.reuse, RZ, 0x5 ;  /* 0x0000001109077211 */ /* 0x080fe200078f28ff */
[----:B------:R-:W-:Y:S01]  /*0d60*/  IMAD.IADD R0, R17, 0x1, -R0 ;  /* 0x0000000111007824 */ /* 0x000fe200078e0a00 */
[----:B------:R-:W-:Y:S01]  /*0d70*/  LEA.HI R2, R2, R8, RZ, 0x3 ;  /* 0x0000000802027211 */ /* 0x000fe200078f18ff */
[----:B------:R-:W-:Y:S01]  /*0d80*/  IMAD.SHL.U32 R232, R236, 0x8, RZ ;  /* 0x00000008ece87824 */ /* 0x000fe200078e00ff */
[----:B------:R-:W-:-:S02]  /*0d90*/  LEA.HI R9, R9, R17, RZ, 0x6 ;  /* 0x0000001109097211 */ /* 0x000fc400078f30ff */
[----:B------:R-:W-:Y:S02]  /*0da0*/  SHF.R.S32.HI R5, RZ, 0x1f, R0 ;  /* 0x0000001fff057819 */ /* 0x000fe40000011400 */
[----:B------:R-:W-:Y:S01]  /*0db0*/  LOP3.LUT R4, R2, 0xfffffff8, RZ, 0xc0, !PT ;  /* 0xfffffff802047812 */ /* 0x000fe200078ec0ff */
[----:B------:R-:W-:Y:S01]  /*0dc0*/  IMAD.SHL.U32 R9, R9, 0x8, RZ ;  /* 0x0000000809097824 */ /* 0x000fe200078e00ff */
[----:B------:R-:W-:Y:S02]  /*0dd0*/  LEA.HI R10, R5, R0, RZ, 0x3 ;  /* 0x00000000050a7211 */ /* 0x000fe400078f18ff */
[----:B------:R-:W-:Y:S01]  /*0de0*/  LOP3.LUT R2, R3, 0x1c0, RZ, 0xc0, !PT ;  /* 0x000001c003027812 */ /* 0x000fe200078ec0ff */
[----:B------:R-:W-:Y:S01]  /*0df0*/  IMAD.IADD R8, R8, 0x1, -R4 ;  /* 0x0000000108087824 */ /* 0x000fe200078e0a04 */
[----:B------:R-:W-:Y:S02]  /*0e00*/  LOP3.LUT R3, R10, 0xfffffff8, RZ, 0xc0, !PT ;  /* 0xfffffff80a037812 */ /* 0x000fe400078ec0ff */
[----:B------:R-:W-:-:S02]  /*0e10*/  SHF.R.U32.HI R4, RZ, 0x3, R2 ;  /* 0x00000003ff047819 */ /* 0x000fc40000011602 */
[----:B------:R-:W-:Y:S01]  /*0e20*/  LOP3.LUT R2, R2, 0x38, R232, 0xf8, !PT ;  /* 0x0000003802027812 */ /* 0x000fe200078ef8e8 */
[----:B------:R-:W-:Y:S01]  /*0e30*/  IMAD.IADD R5, R0, 0x1, -R3 ;  /* 0x0000000100057824 */ /* 0x000fe200078e0a03 */
[----:B------:R-:W-:Y:S02]  /*0e40*/  LOP3.LUT R0, R7, 0xffffffe0, RZ, 0xc0, !PT ;  /* 0xffffffe007007812 */ /* 0x000fe400078ec0ff */
[----:B------:R-:W-:Y:S02]  /*0e50*/  LOP3.LUT R11, R2, R4, RZ, 0x3c, !PT ;  /* 0x00000004020b7212 */ /* 0x000fe400078e3cff */
[--C-:B------:R-:W-:Y:S01]  /*0e60*/  SHF.R.S32.HI R4, RZ, 0x5, R7.reuse ;  /* 0x00000005ff047819 */ /* 0x100fe20000011407 */
[----:B------:R-:W-:Y:S01]  /*0e70*/  IMAD.IADD R16, R17, 0x1, -R0 ;  /* 0x0000000111107824 */ /* 0x000fe200078e0a00 */
[----:B------:R-:W-:Y:S01]  /*0e80*/  SHF.R.S32.HI R2, RZ, 0x1f, R7 ;  /* 0x0000001fff027819 */ /* 0x000fe20000011407 */
[----:B------:R-:W-:Y:S01]  /*0e90*/  IMAD.SHL.U32 R0, R236, 0x40, RZ ;  /* 0x00000040ec007824 */ /* 0x000fe200078e00ff */
[----:B------:R-:W-:-:S02]  /*0ea0*/  LOP3.LUT R6, R8, 0x1, RZ, 0xc0, !PT ;  /* 0x0000000108067812 */ /* 0x000fc400078ec0ff */
[----:B------:R-:W-:Y:S02]  /*0eb0*/  LEA.HI R2, R2, R4, RZ, 0x3 ;  /* 0x0000000402027211 */ /* 0x000fe400078f18ff */
[----:B------:R-:W-:Y:S02]  /*0ec0*/  SHF.R.S32.HI R12, RZ, 0x1f, R16 ;  /* 0x0000001fff0c7819 */ /* 0x000fe40000011410 */
[----:B------:R-:W-:Y:S02]  /*0ed0*/  LOP3.LUT R0, R0, 0x1c0, RZ, 0xc0, !PT ;  /* 0x000001c000007812 */ /* 0x000fe400078ec0ff */
[----:B------:R-:W-:Y:S02]  /*0ee0*/  LOP3.LUT R2, R2, 0xffffff8, RZ, 0xc0, !PT ;  /* 0x0ffffff802027812 */ /* 0x000fe400078ec0ff */
[----:B------:R-:W-:Y:S02]  /*0ef0*/  ISETP.NE.U32.AND P0, PT, R6, 0x1, PT ;  /* 0x000000010600780c */ /* 0x000fe40003f05070 */
[----:B------:R-:W-:Y:S01]  /*0f00*/  LEA.HI R12, R12, R16, RZ, 0x2 ;  /* 0x000000100c0c7211 */ /* 0x000fe200078f10ff */
[----:B------:R-:W-:Y:S01]  /*0f10*/  IMAD.IADD R3, R4, 0x1, -R2 ;  /* 0x0000000104037824 */ /* 0x000fe200078e0a02 */
[----:B------:R-:W-:-:S02]  /*0f20*/  LOP3.LUT R7, R0, 0x8, R15, 0xf8, !PT ;  /* 0x0000000800077812 */ /* 0x000fc400078ef80f */
[----:B------:R-:W-:Y:S02]  /*0f30*/  SHF.R.U32.HI R6, RZ, 0x3, R0 ;  /* 0x00000003ff067819 */ /* 0x000fe40000011600 */
[----:B------:R-:W-:Y:S02]  /*0f40*/  LOP3.LUT R0, R13, 0xfffffffc, RZ, 0xc0, !PT ;  /* 0xfffffffc0d007812 */ /* 0x000fe400078ec0ff */
[----:B------:R-:W-:Y:S02]  /*0f50*/  SHF.R.S32.HI R2, RZ, 0x2, R12 ;  /* 0x00000002ff027819 */ /* 0x000fe4000001140c */
[----:B------:R-:W-:Y:S01]  /*0f60*/  LOP3.LUT R13, R7, R6, RZ, 0x3c, !PT ;  /* 0x00000006070d7212 */ /* 0x000fe200078e3cff */
[----:B------:R-:W-:Y:S01]  /*0f70*/  IMAD.IADD R0, R17, 0x1, -R0 ;  /* 0x0000000111007824 */ /* 0x000fe200078e0a00 */
[----:B------:R-:W-:Y:S01]  /*0f80*/  LOP3.LUT P4, RZ, R5, 0x2, RZ, 0xc0, !PT ;  /* 0x0000000205ff7812 */ /* 0x000fe2000788c0ff */
[----:B------:R-:W-:Y:S01]  /*0f90*/  IMAD R15, R3, 0x10, R2 ;  /* 0x00000010030f7824 */ /* 0x000fe200078e0202 */
[C---:B------:R-:W-:Y:S01]  /*0fa0*/  LOP3.LUT P3, RZ, R5.reuse, 0x4, RZ, 0xc0, !PT ;  /* 0x0000000405ff7812 */ /* 0x040fe2000786c0ff */
[----:B------:R-:W-:Y:S01]  /*0fb0*/  IMAD.SHL.U32 R2, R5, 0x40, RZ ;  /* 0x0000004005027824 */ /* 0x000fe200078e00ff */
[----:B------:R-:W-:Y:S01]  /*0fc0*/  LEA.HI R3, R0, R0, RZ, 0x1 ;  /* 0x0000000000037211 */ /* 0x000fe200078f08ff */
[----:B------:R-:W-:Y:S01]  /*0fd0*/  IMAD.SHL.U32 R7, R4, 0x400, RZ ;  /* 0x0000040004077824 */ /* 0x000fe200078e00ff */
[C---:B------:R-:W-:Y:S01]  /*0fe0*/  R2P PR, R8.reuse, 0x6 ;  /* 0x0000000608007804 */ /* 0x040fe20000000000 */
[----:B------:R-:W-:Y:S01]  /*0ff0*/  IMAD.SHL.U32 R4, R8, 0x40, RZ ;  /* 0x0000004008047824 */ /* 0x000fe200078e00ff */
[----:B------:R-:W-:Y:S01]  /*1000*/  LOP3.LUT R2, R2, 0x1c0, RZ, 0xc0, !PT ;  /* 0x000001c002027812 */ /* 0x000fe200078ec0ff */
[----:B------:R-:W-:Y:S01]  /*1010*/  IMAD.SHL.U32 R6, R14, 0x8, RZ ;  /* 0x000000080e067824 */ /* 0x000fe200078e00ff */
[----:B------:R-:W-:Y:S01]  /*1020*/  LOP3.LUT R3, R3, 0x1ffffffe, RZ, 0xc0, !PT ;  /* 0x1ffffffe03037812 */ /* 0x000fe200078ec0ff */
[----:B------:R-:W-:Y:S01]  /*1030*/  IMAD.SHL.U32 R8, R10, 0x40, RZ ;  /* 0x000000400a087824 */ /* 0x000fe200078e00ff */
[----:B------:R-:W-:Y:S01]  /*1040*/  LOP3.LUT R4, R4, 0x1c0, RZ, 0xc0, !PT ;  /* 0x000001c004047812 */ /* 0x000fe200078ec0ff */
[----:B------:R-:W-:Y:S01]  /*1050*/  IMAD R5, R0, 0x2, R7 ;  /* 0x0000000200057824 */ /* 0x000fe200078e0207 */
[----:B------:R-:W-:Y:S01]  /*1060*/  LOP3.LUT R6, R2, 0x8, R6, 0xf8, !PT ;  /* 0x0000000802067812 */ /* 0x000fe200078ef806 */
[----:B------:R1:W-:Y:S01]  /*1070*/  STL [R1+0x148], R15 ;  /* 0x0001480f01007387 */ /* 0x0003e20000100800 */
[----:B------:R-:W-:Y:S01]  /*1080*/  LOP3.LUT R11, R11, 0x7ffffe00, R9, 0xf8, !PT ;  /* 0x7ffffe000b0b7812 */ /* 0x000fe200078ef809 */
[----:B------:R-:W-:Y:S01]  /*1090*/  IMAD.IADD R9, R0, 0x1, -R3 ;  /* 0x0000000100097824 */ /* 0x000fe200078e0a03 */
[----:B------:R-:W-:Y:S01]  /*10a0*/  SHF.R.U32.HI R2, RZ, 0x3, R2 ;  /* 0x00000003ff027819 */ /* 0x000fe20000011602 */
[----:B------:R-:W-:Y:S01]  /*10b0*/  IMAD R0, R14, 0x200, R13 ;  /* 0x000002000e007824 */ /* 0x000fe200078e020d */
[----:B------:R-:W-:Y:S01]  /*10c0*/  LEA.HI R3, R4, R4, RZ, 0x1d ;  /* 0x0000000404037211 */ /* 0x000fe200078fe8ff */
[----:B------:R-:W-:Y:S01]  /*10d0*/  IMAD R9, R9, 0x8, R15 ;  /* 0x0000000809097824 */ /* 0x000fe200078e020f */
[----:B------:R-:W-:Y:S01]  /*10e0*/  LOP3.LUT R2, R6, R2, RZ, 0x3c, !PT ;  /* 0x0000000206027212 */ /* 0x000fe200078e3cff */
[----:B------:R-:W-:Y:S01]  /*10f0*/  IMAD.MOV.U32 R10, RZ, RZ, 0x40 ;  /* 0x00000040ff0a7424 */ /* 0x000fe200078e00ff */
[----:B------:R-:W-:Y:S01]  /*1100*/  LOP3.LUT R4, R8, 0xfffffe00, RZ, 0xc0, !PT ;  /* 0xfffffe0008047812 */ /* 0x000fe200078ec0ff */
[----:B------:R-:W-:Y:S01]  /*1110*/  IMAD.IADD R8, R5, 0x1, R3 ;  /* 0x0000000105087824 */ /* 0x000fe200078e0203 */
[----:B------:R2:W-:Y:S01]  /*1120*/  STL [R1+0x14c], R9 ;  /* 0x00014c0901007387 */ /* 0x0005e20000100800 */
[----:B------:R-:W-:Y:S01]  /*1130*/  IADD3 R238, R232, 0x40, RZ ;  /* 0x00000040e8ee7810 */ /* 0x000fe20007ffe0ff */
[----:B------:R-:W-:Y:S01]  /*1140*/  IMAD.SHL.U32 R229, R11, 0x2, RZ ;  /* 0x000000020be57824 */ /* 0x000fe200078e00ff */
[CC--:B------:R-:W-:Y:S01]  /*1150*/  IADD3 R3, R2.reuse, R4.reuse, R7 ;  /* 0x0000000402037210 */ /* 0x0c0fe20007ffe007 */
[----:B------:R-:W-:Y:S01]  /*1160*/  IMAD.MOV.U32 R7, RZ, RZ, 0x20 ;  /* 0x00000020ff077424 */ /* 0x000fe200078e00ff */
[----:B------:R-:W-:-:S02]  /*1170*/  LOP3.LUT R4, R2, R4, RZ, 0xfc, !PT ;  /* 0x0000000402047212 */ /* 0x000fc400078efcff */
[----:B------:R-:W-:Y:S02]  /*1180*/  LOP3.LUT R2, R12, 0x7ffffffc, RZ, 0xc0, !PT ;  /* 0x7ffffffc0c027812 */ /* 0x000fe400078ec0ff */
[----:B------:R-:W-:Y:S02]  /*1190*/  IADD3 R239, R232, 0xc0, RZ ;  /* 0x000000c0e8ef7810 */ /* 0x000fe40007ffe0ff */
[----:B------:R-:W-:Y:S01]  /*11a0*/  SHF.R.S32.HI R12, RZ, 0x1f, R238 ;  /* 0x0000001fff0c7819 */ /* 0x000fe200000114ee */
[----:B------:R-:W-:Y:S01]  /*11b0*/  IMAD.IADD R2, R16, 0x1, -R2 ;  /* 0x0000000110027824 */ /* 0x000fe200078e0a02 */
[----:B------:R-:W-:Y:S02]  /*11c0*/  IADD3 R237, R232, 0x80, RZ ;  /* 0x00000080e8ed7810 */ /* 0x000fe40007ffe0ff */
[----:B------:R-:W-:Y:S01]  /*11d0*/  SHF.R.S32.HI R5, RZ, 0x1f, R232 ;  /* 0x0000001fff057819 */ /* 0x000fe200000114e8 */
[----:B------:R-:W-:Y:S01]  /*11e0*/  IMAD.SHL.U32 R41, R2, 0x2, RZ ;  /* 0x0000000202297824 */ /* 0x000fe200078e00ff */
[----:B------:R-:W-:-:S02]  /*11f0*/  SHF.R.S32.HI R6, RZ, 0x1f, R239 ;  /* 0x0000001fff067819 */ /* 0x000fc400000114ef */
[----:B------:R-:W-:Y:S02]  /*1200*/  LEA R135, R0, 0x8100, 0x1 ;  /* 0x0000810000877811 */ /* 0x000fe400078e08ff */
        /* <DEDUP_REMOVED lines=19> */
[----:B------:R3:W-:Y:S01]  /*1340*/  STL [R1+0xb8], R35 ;  /* 0x0000b82301007387 */ /* 0x0007e20000100800 */
        /* <DEDUP_REMOVED lines=18> */
[C---:B-1----:R-:W-:Y:S02]  /*1470*/  IADD3 R15, R41.reuse, 0xd0, RZ ;  /* 0x000000d0290f7810 */ /* 0x042fe40007ffe0ff */
[C---:B------:R-:W-:Y:S01]  /*1480*/  IADD3 R14, R41.reuse, 0xd8, RZ ;  /* 0x000000d8290e7810 */ /* 0x040fe20007ffe0ff */
[----:B------:R-:W-:Y:S01]  /*1490*/  STL [R1+0x9c], R28 ;  /* 0x00009c1c01007387 */ /* 0x000fe20000100800 */
[C---:B------:R-:W-:Y:S02]  /*14a0*/  IADD3 R13, R41.reuse, 0xe0, RZ ;  /* 0x000000e0290d7810 */ /* 0x040fe40007ffe0ff */
[C---:B------:R-:W-:Y:S01]  /*14b0*/  IADD3 R12, R41.reuse, 0xe8, RZ ;  /* 0x000000e8290c7810 */ /* 0x040fe20007ffe0ff */
[----:B------:R-:W-:Y:S01]  /*14c0*/  STL [R1+0x98], R27 ;  /* 0x0000981b01007387 */ /* 0x000fe20000100800 */
[----:B------:R-:W-:-:S02]  /*14d0*/  IADD3 R11, R41, 0xf0, RZ ;  /* 0x000000f0290b7810 */ /* 0x000fc40007ffe0ff */
[----:B--2---:R-:W-:Y:S01]  /*14e0*/  LEA R9, R8, 0x80, 0x1 ;  /* 0x0000008008097811 */ /* 0x004fe200078e08ff */
[----:B------:R1:W-:Y:S01]  /*14f0*/  STL [R1+0x94], R26 ;  /* 0x0000941a01007387 */ /* 0x0003e20000100800 */
[----:B------:R-:W-:Y:S02]  /*1500*/  SHF.R.S32.HI R8, RZ, 0x1f, R40 ;  /* 0x0000001fff087819 */ /* 0x000fe40000011428 */
[----:B------:R-:W-:Y:S01]  /*1510*/  SHF.R.S32.HI R5, RZ, 0x1f, R237 ;  /* 0x0000001fff057819 */ /* 0x000fe200000114ed */
[----:B------:R-:W-:Y:S01]  /*1520*/  STL [R1+0x90], R25 ;  /* 0x0000901901007387 */ /* 0x000fe20000100800 */
[C---:B------:R-:W-:Y:S02]  /*1530*/  SEL R6, R10.reuse, 0xffffffc0, !P2 ;  /* 0xffffffc00a067807 */ /* 0x040fe40005000000 */
[----:B------:R-:W-:Y:S01]  /*1540*/  SEL R0, R10, 0xffffffc0, !P3 ;  /* 0xffffffc00a007807 */ /* 0x000fe20005800000 */
[----:B------:R-:W-:Y:S01]  /*1550*/  STL [R1+0x8c], R24 ;  /* 0x00008c1801007387 */ /* 0x000fe20000100800 */
[----:B------:R-:W-:-:S02]  /*1560*/  SEL R5, R7, 0xffffffe0, !P1 ;  /* 0xffffffe007057807 */ /* 0x000fc40004800000 */
[----:B------:R-:W-:Y:S01]  /*1570*/  SEL R2, R7, 0xffffffe0, !P4 ;  /* 0xffffffe007027807 */ /* 0x000fe20006000000 */
[----:B------:R2:W-:Y:S01]  /*1580*/  STL [R1+0x88], R23 ;  /* 0x0000881701007387 */ /* 0x0005e20000100800 */
[----:B------:R-:W-:Y:S02]  /*1590*/  IADD3 R10, R41, 0xf8, RZ ;  /* 0x000000f8290a7810 */ /* 0x000fe40007ffe0ff */
[----:B------:R-:W-:Y:S01]  /*15a0*/  SHF.R.S32.HI R7, RZ, 0x1f, R39 ;  /* 0x0000001fff077819 */ /* 0x000fe20000011427 */
[----:B------:R-:W-:Y:S01]  /*15b0*/  STL [R1+0x84], R22 ;  /* 0x0000841601007387 */ /* 0x000fe20000100800 */
[----:B---3--:R-:W-:Y:S02]  /*15c0*/  SHF.R.S32.HI R35, RZ, 0x1f, R35 ;  /* 0x0000001fff237819 */ /* 0x008fe40000011423 */
[----:B----4-:R-:W-:Y:S01]  /*15d0*/  SHF.R.S32.HI R32, RZ, 0x1f, R32 ;  /* 0x0000001fff207819 */ /* 0x010fe20000011420 */
[----:B------:R-:W-:Y:S01]  /*15e0*/  STL [R1+0x80], R21 ;  /* 0x0000801501007387 */ /* 0x000fe20000100800 */
[----:B-----5:R-:W-:-:S02]  /*15f0*/  SHF.R.S32.HI R29, RZ, 0x1f, R29 ;  /* 0x0000001fff1d7819 */ /* 0x020fc4000001141d */
[----:B------:R-:W-:Y:S01]  /*1600*/  LEA R221, R3, 0x10100, 0x1 ;  /* 0x0001010003dd7811 */ /* 0x000fe200078e08ff */
[----:B------:R3:W-:Y:S01]  /*1610*/  STL [R1+0x7c], R20 ;  /* 0x00007c1401007387 */ /* 0x0007e20000100800 */
[----:B-1----:R-:W-:Y:S02]  /*1620*/  SHF.R.S32.HI R26, RZ, 0x1f, R26 ;  /* 0x0000001fff1a7819 */ /* 0x002fe4000001141a */
[----:B------:R-:W-:Y:S01]  /*1630*/  LEA R217, R4, 0x100, 0x1 ;  /* 0x0000010004d97811 */ /* 0x000fe200078e08ff */
[----:B------:R-:W-:Y:S01]  /*1640*/  STL [R1+0x78], R19 ;  /* 0x0000781301007387 */ /* 0x000fe20000100800 */
[C---:B------:R-:W-:Y:S02]  /*1650*/  IMAD.IADD R222, R221.reuse, 0x1, R2 ;  /* 0x00000001ddde7824 */ /* 0x040fe400078e0202 */
[----:B------:R-:W-:Y:S01]  /*1660*/  IMAD.IADD R224, R221, 0x1, R0 ;  /* 0x00000001dde07824 */ /* 0x000fe200078e0200 */
[----:B------:R-:W-:Y:S01]  /*1670*/  STL [R1+0x74], R18 ;  /* 0x0000741201007387 */ /* 0x000fe20000100800 */
[----:B------:R-:W-:-:S02]  /*1680*/  IMAD.IADD R218, R2, 0x1, R217 ;  /* 0x0000000102da7824 */ /* 0x000fc400078e02d9 */
[----:B------:R-:W-:Y:S01]  /*1690*/  IMAD.IADD R220, R0, 0x1, R217 ;  /* 0x0000000100dc7824 */ /* 0x000fe200078e02d9 */
[----:B------:R1:W-:Y:S01]  /*16a0*/  STL [R1+0x70], R17 ;  /* 0x0000701101007387 */ /* 0x0003e20000100800 */
[----:B--2---:R-:W-:Y:S01]  /*16b0*/  SHF.R.S32.HI R23, RZ, 0x1f, R23 ;  /* 0x0000001fff177819 */ /* 0x004fe20000011417 */
[----:B------:R-:W-:Y:S02]  /*16c0*/  IMAD.IADD R223, R222, 0x1, R0 ;  /* 0x00000001dedf7824 */ /* 0x000fe400078e0200 */
[----:B------:R-:W-:Y:S01]  /*16d0*/  STL [R1+0x6c], R16 ;  /* 0x00006c1001007387 */ /* 0x000fe20000100800 */
[----:B------:R-:W-:-:S03]  /*16e0*/  IMAD.IADD R219, R0, 0x1, R218 ;  /* 0x0000000100db7824 */ /* 0x000fc600078e02da */
[----:B------:R-:W-:Y:S04]  /*16f0*/  STL [R1+0x68], R15 ;  /* 0x0000680f01007387 */ /* 0x000fe80000100800 */
[----:B------:R2:W-:Y:S01]  /*1700*/  STL [R1+0x64], R14 ;  /* 0x0000640e01007387 */ /* 0x0005e20000100800 */
[----:B---3--:R-:W-:-:S03]  /*1710*/  SHF.R.S32.HI R20, RZ, 0x1f, R20 ;  /* 0x0000001fff147819 */ /* 0x008fc60000011414 */
[----:B------:R-:W-:Y:S04]  /*1720*/  STL [R1+0x60], R13 ;  /* 0x0000600d01007387 */ /* 0x000fe80000100800 */
[----:B------:R-:W-:Y:S04]  /*1730*/  STL [R1+0x5c], R12 ;  /* 0x00005c0c01007387 */ /* 0x000fe80000100800 */
[----:B------:R3:W-:Y:S01]  /*1740*/  STL [R1+0x58], R11 ;  /* 0x0000580b01007387 */ /* 0x0007e20000100800 */
[----:B-1----:R-:W-:-:S03]  /*1750*/  SHF.R.S32.HI R17, RZ, 0x1f, R17 ;  /* 0x0000001fff117819 */ /* 0x002fc60000011411 */
[----:B------:R1:W-:Y:S04]  /*1760*/  STL [R1+0x140], R8 ;  /* 0x0001400801007387 */ /* 0x0003e80000100800 */
[----:B------:R-:W-:Y:S04]  /*1770*/  STL [R1+0x54], R10 ;  /* 0x0000540a01007387 */ /* 0x000fe80000100800 */
[----:B------:R4:W-:Y:S01]  /*1780*/  STL [R1+0x13c], R7 ;  /* 0x00013c0701007387 */ /* 0x0009e20000100800 */
[----:B--2---:R-:W-:-:S03]  /*1790*/  SHF.R.S32.HI R14, RZ, 0x1f, R14 ;  /* 0x0000001fff0e7819 */ /* 0x004fc6000001140e */
[----:B------:R-:W-:Y:S01]  /*17a0*/  STL [R1+0x1c], R9 ;  /* 0x00001c0901007387 */ /* 0x000fe20000100800 */
[----:B---3--:R-:W-:Y:S02]  /*17b0*/  SHF.R.S32.HI R11, RZ, 0x1f, R11 ;  /* 0x0000001fff0b7819 */ /* 0x008fe4000001140b */
[----:B-1----:R-:W-:-:S05]  /*17c0*/  SHF.R.S32.HI R8, RZ, 0x1f, R38 ;  /* 0x0000001fff087819 */ /* 0x002fca0000011426 */
[----:B------:R1:W-:Y:S01]  /*17d0*/  STL [R1+0x138], R8 ;  /* 0x0001380801007387 */ /* 0x0003e20000100800 */
[----:B----4-:R-:W-:-:S05]  /*17e0*/  SHF.R.S32.HI R7, RZ, 0x1f, R37 ;  /* 0x0000001fff077819 */ /* 0x010fca0000011425 */
        /* <DEDUP_REMOVED lines=43> */
[----:B--2---:R-:W-:-:S03]  /*1aa0*/  IADD3 R7, R9, -0x10, RZ ;  /* 0xfffffff009077810 */ /* 0x004fc60007ffe0ff */
[----:B------:R2:W-:Y:S01]  /*1ab0*/  STL [R1+0xcc], R11 ;  /* 0x0000cc0b01007387 */ /* 0x0005e20000100800 */
[----:B------:R-:W-:-:S05]  /*1ac0*/  @P0 IADD3 R7, R9, 0x10, RZ ;  /* 0x0000001009070810 */ /* 0x000fca0007ffe0ff */
[----:B------:R-:W-:Y:S02]  /*1ad0*/  IMAD.IADD R3, R6, 0x1, R7 ;  /* 0x0000000106037824 */ /* 0x000fe400078e0207 */
[----:B-1----:R-:W-:Y:S02]  /*1ae0*/  IMAD.IADD R8, R9, 0x1, R5 ;  /* 0x0000000109087824 */ /* 0x002fe400078e0205 */
[----:B------:R-:W-:Y:S01]  /*1af0*/  IMAD.IADD R5, R5, 0x1, R7 ;  /* 0x0000000105057824 */ /* 0x000fe200078e0207 */
[----:B--2---:R-:W-:Y:S01]  /*1b00*/  SHF.R.S32.HI R11, RZ, 0x1f, R10 ;  /* 0x0000001fff0b7819 */ /* 0x004fe2000001140a */
[--C-:B------:R-:W-:Y:S02]  /*1b10*/  IMAD.IADD R10, R9, 0x1, R6.reuse ;  /* 0x00000001090a7824 */ /* 0x100fe400078e0206 */
[--C-:B------:R-:W-:Y:S02]  /*1b20*/  IMAD.IADD R2, R5, 0x1, R6.reuse ;  /* 0x0000000105027824 */ /* 0x100fe400078e0206 */
[----:B------:R-:W-:Y:S04]  /*1b30*/  STL [R1+0xc8], R11 ;  /* 0x0000c80b01007387 */ /* 0x000fe80000100800 */
[----:B------:R1:W-:Y:S04]  /*1b40*/  STL [R1+0x2c], R8 ;  /* 0x00002c0801007387 */ /* 0x0003e80000100800 */
[----:B------:R2:W-:Y:S01]  /*1b50*/  STL [R1+0x3c], R10 ;  /* 0x00003c0a01007387 */ /* 0x0005e20000100800 */
[----:B-1----:R-:W-:-:S05]  /*1b60*/  IMAD.IADD R8, R8, 0x1, R6 ;  /* 0x0000000108087824 */ /* 0x002fca00078e0206 */
[----:B------:R2:W-:Y:S04]  /*1b70*/  STL [R1+0x38], R8 ;  /* 0x0000380801007387 */ /* 0x0005e80000100800 */
[----:B------:R2:W-:Y:S04]  /*1b80*/  STL [R1+0x24], R7 ;  /* 0x0000240701007387 */ /* 0x0005e80000100800 */
[----:B------:R2:W-:Y:S04]  /*1b90*/  STL [R1+0x34], R3 ;  /* 0x0000340301007387 */ /* 0x0005e80000100800 */
[----:B------:R2:W-:Y:S04]  /*1ba0*/  STL [R1+0x28], R5 ;  /* 0x0000280501007387 */ /* 0x0005e80000100800 */
[----:B------:R2:W-:Y:S02]  /*1bb0*/  STL [R1+0x30], R2 ;  /* 0x0000300201007387 */ /* 0x0005e40000100800 */
.L_x_1653:
[----:B------:R-:W3:Y:S01]  /*1bc0*/  LDL R0, [R1+0xc] ;  /* 0x00000c0001007983 */ /* 0x000ee20000100800 */
[----:B--2---:R-:W-:Y:S01]  /*1bd0*/  IMAD.MOV.U32 R8, RZ, RZ, 0x4 ;  /* 0x00000004ff087424 */ /* 0x004fe200078e00ff */
[----:B------:R-:W-:-:S02]  /*1be0*/  ISETP.NE.U32.AND P0, PT, RZ, c[0x0][0x370], PT ;  /* 0x0000dc00ff007a0c */ /* 0x000fc40003f05070 */
[----:B------:R-:W-:Y:S02]  /*1bf0*/  ISETP.NE.U32.AND P1, PT, RZ, c[0x0][0x360], PT ;  /* 0x0000d800ff007a0c */ /* 0x000fe40003f25070 */
[----:B------:R-:W-:Y:S01]  /*1c00*/  ISETP.NE.AND.EX P3, PT, RZ, c[0x0][0x374], PT, P0 ;  /* 0x0000dd00ff007a0c */ /* 0x000fe20003f65300 */
[----:B---3--:R-:W-:-:S05]  /*1c10*/  IMAD.WIDE R2, R0, R8, c[0x0][0x588] ;  /* 0x0001620000027625 */ /* 0x008fca00078e0208 */
[----:B------:R-:W2:Y:S01]  /*1c20*/  LDG.E R252, [R2.64] ;  /* 0x0000000602fc7981 */ /* 0x000ea2000c1e1900 */
[----:B------:R-:W-:Y:S01]  /*1c30*/  ISETP.NE.AND.EX P1, PT, RZ, c[0x0][0x364], PT, P1 ;  /* 0x0000d900ff007a0c */ /* 0x000fe20003f25310 */
[----:B------:R-:W-:Y:S01]  /*1c40*/  IMAD.MOV.U32 R242, RZ, RZ, RZ ;  /* 0x000000fffff27224 */ /* 0x000fe200078e00ff */
[----:B------:R-:W-:Y:S01]  /*1c50*/  ISETP.NE.U32.AND P4, PT, RZ, c[0x0][0x348], PT ;  /* 0x0000d200ff007a0c */ /* 0x000fe20003f85070 */
[----:B------:R-:W-:-:S03]  /*1c60*/  IMAD.MOV.U32 R11, RZ, RZ, RZ ;  /* 0x000000ffff0b7224 */ /* 0x000fc600078e00ff */
[----:B------:R-:W-:Y:S02]  /*1c70*/  ISETP.NE.AND.EX P4, PT, RZ, c[0x0][0x34c], PT, P4 ;  /* 0x0000d300ff007a0c */ /* 0x000fe40003f85340 */
[----:B--2---:R-:W-:Y:S01]  /*1c80*/  SHF.R.S32.HI R12, RZ, 0x1f, R252 ;  /* 0x0000001fff0c7819 */ /* 0x004fe200000114fc */
[C---:B------:R-:W-:Y:S01]  /*1c90*/  IMAD.SHL.U32 R18, R252.reuse, 0x4, RZ ;  /* 0x00000004fc127824 */ /* 0x040fe200078e00ff */
[C---:B------:R-:W-:Y:S02]  /*1ca0*/  @P3 LEA R6, P0, R252.reuse, c[0x0][0x370], 0x2 ;  /* 0x0000dc00fc063a11 */ /* 0x040fe400078010ff */
[C-C-:B------:R-:W-:Y:S01]  /*1cb0*/  SHF.L.U64.HI R16, R252.reuse, 0x2, R12.reuse ;  /* 0x00000002fc107819 */ /* 0x140fe2000001020c */
[----:B------:R1:W-:Y:S01]  /*1cc0*/  STL [R1+0x50], R12 ;  /* 0x0000500c01007387 */ /* 0x0003e20000100800 */
[----:B------:R-:W-:Y:S02]  /*1cd0*/  @P3 LEA.HI.X R7, R252, c[0x0][0x374], R12, 0x2, P0 ;  /* 0x0000dd00fc073a11 */ /* 0x000fe400000f140c */
[C---:B------:R-:W-:Y:S01]  /*1ce0*/  @P1 IADD3 R4, P2, R18.reuse, c[0x0][0x360], RZ ;  /* 0x0000d80012041a10 */ /* 0x040fe20007f5e0ff */
[----:B------:R1:W-:Y:S01]  /*1cf0*/  STL [R1+0x14], R18 ;  /* 0x0000141201007387 */ /* 0x0003e20000100800 */
[----:B------:R-:W-:-:S02]  /*1d00*/  IADD3 R2, P0, R18, c[0x0][0x348], RZ ;  /* 0x0000d20012027a10 */ /* 0x000fc40007f1e0ff */
[C---:B------:R-:W-:Y:S01]  /*1d10*/  @P1 IADD3.X R5, R16.reuse, c[0x0][0x364], RZ, P2, !PT ;  /* 0x0000d90010051a10 */ /* 0x040fe200017fe4ff */
[----:B------:R1:W5:Y:S01]  /*1d20*/  @P3 LDG.E R242, [R6.64] ;  /* 0x0000000606f23981 */ /* 0x000362000c1e1900 */
[----:B------:R-:W-:-:S03]  /*1d30*/  IADD3.X R3, R16, c[0x0][0x34c], RZ, P0, !PT ;  /* 0x0000d30010037a10 */ /* 0x000fc600007fe4ff */
[----:B------:R1:W5:Y:S04]  /*1d40*/  @P1 LDG.E R13, [R4.64] ;  /* 0x00000006040d1981 */ /* 0x000368000c1e1900 */
[----:B------:R1:W5:Y:S04]  /*1d50*/  @P4 LDG.E R11, [R2.64] ;  /* 0x00000006020b4981 */ /* 0x000368000c1e1900 */
[----:B------:R1:W-:Y:S01]  /*1d60*/  STL [R1+0x18], R16 ;  /* 0x0000181001007387 */ /* 0x0003e20000100800 */
[----:B------:R-:W-:Y:S01]  /*1d70*/  YIELD ;  /* 0x0000000000007946 */ /* 0x000fe20003800000 */
[----:B------:R-:W-:Y:S05]  /*1d80*/  @P1 BRA `(.L_x_1563) ;  /* 0x0000005000001947 */ /* 0x000fea0003800000 */
[----:B-----5:R-:W-:Y:S01]  /*1d90*/  MOV R13, c[0x0][0x168] ;  /* 0x00005a00000d7a02 */ /* 0x020fe20000000f00 */
[----:B------:R-:W-:Y:S05]  /*1da0*/  @!P4 BRA `(.L_x_1563) ;  /* 0x000000300000c947 */ /* 0x000fea0003800000 */
[----:B------:R2:W3:Y:S04]  /*1db0*/  LDG.E R0, [R2.64] ;  /* 0x0000000602007981 */ /* 0x0004e8000c1e1900 */
[----:B-12---:R-:W3:Y:S02]  /*1dc0*/  LDG.E R2, [R2.64+0x4] ;  /* 0x0000040602027981 */ /* 0x006ee4000c1e1900 */
[----:B---3--:R-:W-:-:S02]  /*1dd0*/  IADD3 R13, -R0, R2, RZ ;  /* 0x00000002000d7210 */ /* 0x008fc40007ffe1ff */
.L_x_1563:
[----:B------:R-:W-:-:S04]  /*1de0*/  ISETP.NE.U32.AND P0, PT, RZ, c[0x0][0x368], PT ;  /* 0x0000da00ff007a0c */ /* 0x000fc80003f05070 */
[----:B------:R-:W-:-:S13]  /*1df0*/  ISETP.NE.AND.EX P0, PT, RZ, c[0x0][0x36c], PT, P0 ;  /* 0x0000db00ff007a0c */ /* 0x000fda0003f05300 */
[----:B------:R-:W-:Y:S05]  /*1e00*/  @!P0 BRA `(.L_x_1564) ;  /* 0x0000004000008947 */ /* 0x000fea0003800000 */
[----:B-1----:R-:W-:-:S04]  /*1e10*/  IADD3 R2, P0, R18, c[0x0][0x368], RZ ;  /* 0x0000da0012027a10 */ /* 0x002fc80007f1e0ff */
[----:B------:R-:W-:-:S05]  /*1e20*/  IADD3.X R3, R16, c[0x0][0x36c], RZ, P0, !PT ;  /* 0x0000db0010037a10 */ /* 0x000fca00007fe4ff */
[----:B------:R1:W5:Y:S01]  /*1e30*/  LDG.E R0, [R2.64] ;  /* 0x0000000602007981 */ /* 0x000362000c1e1900 */
[----:B------:R-:W-:Y:S05]  /*1e40*/  BRA `(.L_x_1565) ;  /* 0x0000008000007947 */ /* 0x000fea0003800000 */
.L_x_1564:
        /* <DEDUP_REMOVED lines=8> */
.L_x_1565:
[----:B------:R-:W2:Y:S01]  /*1ed0*/  LDL R14, [R1+0x8] ;  /* 0x00000800010e7983 */ /* 0x000ea20000100800 */
[----:B-----5:R-:W-:Y:S01]  /*1ee0*/  IMAD.IADD R17, R0, 0x1, -R242 ;  /* 0x0000000100117824 */ /* 0x020fe200078e0af2 */
[----:B------:R-:W-:Y:S04]  /*1ef0*/  BSSY B0, `(.L_x_1566) ;  /* 0x000002e000007945 */ /* 0x000fe80003800000 */
[----:B------:R-:W-:-:S02]  /*1f00*/  ISETP.GE.AND P0, PT, R17, 0x1, PT ;  /* 0x000000011100780c */ /* 0x000fc40003f06270 */
[----:B------:R-:W-:-:S04]  /*1f10*/  IADD3 R0, R17, 0x3f, RZ ;  /* 0x0000003f11007810 */ /* 0x000fc80007ffe0ff */
[----:B-1----:R-:W-:-:S04]  /*1f20*/  SHF.R.S32.HI R2, RZ, 0x1f, R0 ;  /* 0x0000001fff027819 */ /* 0x002fc80000011400 */
[----:B------:R-:W-:Y:S01]  /*1f30*/  LEA.HI R0, R2, R0, RZ, 0x6 ;  /* 0x0000000002007211 */ /* 0x000fe200078f30ff */
[----:B------:R-:W-:-:S03]  /*1f40*/  IMAD.MOV.U32 R2, RZ, RZ, RZ ;  /* 0x000000ffff027224 */ /* 0x000fc600078e00ff */
[----:B------:R-:W-:Y:S02]  /*1f50*/  SHF.R.S32.HI R10, RZ, 0x6, R0 ;  /* 0x00000006ff0a7819 */ /* 0x000fe40000011400 */
        /* <DEDUP_REMOVED lines=39> */
.L_x_1567:
[----:B------:R-:W-:Y:S05]  /*21d0*/  BSYNC B0 ;  /* 0x0000000000007941 */ /* 0x000fea0003800000 */
.L_x_1566:
[----:B------:R-:W-:Y:S01]  /*21e0*/  IMAD R240, R15, R2, RZ ;  /* 0x000000020ff07224 */ /* 0x000fe200078e02ff */
[----:B------:R-:W-:Y:S01]  /*21f0*/  PRMT R0, RZ, 0x7610, R0 ;  /* 0x00007610ff007816 */ /* 0x000fe20000000000 */
[----:B-1----:R-:W-:Y:S01]  /*2200*/  IMAD.MOV.U32 R15, RZ, RZ, RZ ;  /* 0x000000ffff0f7224 */ /* 0x002fe200078e00ff */
[----:B------:R-:W-:Y:S01]  /*2210*/  MOV R20, RZ ;  /* 0x000000ff00147202 */ /* 0x000fe20000000f00 */
[----:B------:R-:W-:Y:S01]  /*2220*/  IMAD.IADD R2, R240, 0x1, R2 ;  /* 0x00000001f0027824 */ /* 0x000fe200078e0202 */
[----:B------:R-:W-:Y:S01]  /*2230*/  CS2R R74, SRZ ;  /* 0x00000000004a7805 */ /* 0x000fe2000001ff00 */
        /* <DEDUP_REMOVED lines=66> */
[----:B------:R-:W2:Y:S01]  /*2660*/  LDL R6, [R1+0x4] ;  /* 0x0000040001067983 */ /* 0x000ea20000100800 */
[----:B------:R-:W-:-:S04]  /*2670*/  ISETP.NE.U32.AND P0, PT, RZ, c[0x0][0x340], PT ;  /* 0x0000d000ff007a0c */ /* 0x000fc80003f05070 */
[----:B------:R-:W-:-:S13]  /*2680*/  ISETP.NE.AND.EX P1, PT, RZ, c[0x0][0x344], PT, P0 ;  /* 0x0000d100ff007a0c */ /* 0x000fda0003f25300 */
[----:B------:R-:W-:-:S04]  /*2690*/  @P1 IADD3 R2, P0, R18, c[0x0][0x340], RZ ;  /* 0x0000d00012021a10 */ /* 0x000fc80007f1e0ff */
[----:B------:R-:W-:-:S05]  /*26a0*/  @P1 IADD3.X R3, R16, c[0x0][0x344], RZ, P0, !PT ;  /* 0x0000d10010031a10 */ /* 0x000fca00007fe4ff */
[----:B------:R1:W5:Y:S01]  /*26b0*/  @P1 LDG.E R15, [R2.64] ;  /* 0x00000006020f1981 */ /* 0x000362000c1e1900 */
[----:B------:R-:W-:Y:S01]  /*26c0*/  SHF.R.S32.HI R0, RZ, 0x1f, R11 ;  /* 0x0000001fff007819 */ /* 0x000fe2000001140b */
[----:B------:R-:W-:Y:S01]  /*26d0*/  IMAD.MOV.U32 R4, RZ, RZ, c[0x0][0x2c4] ;  /* 0x0000b100ff047624 */ /* 0x000fe200078e00ff */
[----:B------:R-:W-:Y:S01]  /*26e0*/  LOP3.LUT R16, R14, 0xffff, RZ, 0xc0, !PT ;  /* 0x0000ffff0e107812 */ /* 0x000fe200078ec0ff */
[----:B------:R-:W-:Y:S01]  /*26f0*/  IMAD R5, R236, 0x20, R241 ;  /* 0x00000020ec057824 */ /* 0x000fe200078e02f1 */
[----:B------:R-:W-:Y:S01]  /*2700*/  ISETP.GE.AND P6, PT, R238, c[0x0][0x198], PT ;  /* 0x00006600ee007a0c */ /* 0x000fe20003fc6270 */
[----:B------:R-:W-:Y:S01]  /*2710*/  IMAD R0, R0, c[0x0][0x178], RZ ;  /* 0x00005e0000007a24 */ /* 0x000fe200078e02ff */
[----:B------:R-:W-:Y:S02]  /*2720*/  ISETP.NE.AND P0, PT, R4, 0x1, PT ;  /* 0x000000010400780c */ /* 0x000fe40003f05270 */
[----:B------:R-:W-:Y:S01]  /*2730*/  SEL R4, R252, RZ, !P4 ;  /* 0x000000fffc047207 */ /* 0x000fe20006000000 */
[----:B------:R-:W-:Y:S01]  /*2740*/  IMAD R0, R11, c[0x0][0x17c], R0 ;  /* 0x00005f000b007a24 */ /* 0x000fe200078e0200 */
[----:B------:R-:W-:-:S02]  /*2750*/  ISETP.GE.AND P5, PT, R237, c[0x0][0x198], PT ;  /* 0x00006600ed007a0c */ /* 0x000fc40003fa6270 */
[----:B------:R-:W-:Y:S01]  /*2760*/  IADD3 R104, R206, -0x1, RZ ;  /* 0xffffffffce687810 */ /* 0x000fe20007ffe0ff */
[----:B-1----:R-:W-:-:S05]  /*2770*/  IMAD.WIDE.U32 R2, R11, c[0x0][0x178], RZ ;  /* 0x00005e000b027a25 */ /* 0x002fca00078e00ff */
[----:B------:R-:W-:-:S05]  /*2780*/  IADD3 R3, R3, R0, RZ ;  /* 0x0000000003037210 */ /* 0x000fca0007ffe0ff */
[----:B------:R-:W-:-:S04]  /*2790*/  IMAD.WIDE.U32 R2, R16, c[0x0][0x1b8], R2 ;  /* 0x00006e0010027a25 */ /* 0x000fc800078e0002 */
[----:B------:R-:W-:-:S04]  /*27a0*/  IMAD R3, R16, c[0x0][0x1bc], R3 ;  /* 0x00006f0010037a24 */ /* 0x000fc800078e0203 */
[----:B------:R-:W-:-:S04]  /*27b0*/  IMAD.WIDE.U32 R2, R4, c[0x0][0x1c0], R2 ;  /* 0x0000700004027a25 */ /* 0x000fc800078e0002 */
[----:B--2---:R-:W-:Y:S01]  /*27c0*/  IMAD R5, R6, 0x80, R5 ;  /* 0x0000008006057824 */ /* 0x004fe200078e0205 */
[----:B------:R-:W-:Y:S02]  /*27d0*/  SEL R6, R12, RZ, !P4 ;  /* 0x000000ff0c067207 */ /* 0x000fe40006000000 */
[----:B------:R-:W-:Y:S01]  /*27e0*/  ISETP.GE.AND P4, PT, R239, c[0x0][0x198], PT ;  /* 0x00006600ef007a0c */ /* 0x000fe20003f86270 */
[----:B------:R-:W-:Y:S01]  /*27f0*/  @P0 IMAD.HI.U32 R7, R5, c[0x0][0x2c8], RZ ;  /* 0x0000b20005070a27 */ /* 0x000fe200078e00ff */
[----:B------:R-:W-:-:S03]  /*2800*/  MOV R0, R5 ;  /* 0x0000000500007202 */ /* 0x000fc60000000f00 */
[----:B------:R-:W-:Y:S01]  /*2810*/  IMAD R6, R6, c[0x0][0x1c0], RZ ;  /* 0x0000700006067a24 */ /* 0x000fe200078e02ff */
[----:B------:R-:W-:Y:S02]  /*2820*/  @P0 SHF.R.U32.HI R0, RZ, c[0x0][0x2cc], R7 ;  /* 0x0000b300ff000a19 */ /* 0x000fe40000011607 */
[----:B------:R-:W-:Y:S01]  /*2830*/  ISETP.GE.AND P0, PT, R232, c[0x0][0x198], PT ;  /* 0x00006600e8007a0c */ /* 0x000fe20003f06270 */
[----:B------:R-:W-:Y:S01]  /*2840*/  IMAD R6, R4, c[0x0][0x1c4], R6 ;  /* 0x0000710004067a24 */ /* 0x000fe200078e0206 */
[--C-:B------:R-:W-:Y:S01]  /*2850*/  SHF.R.S32.HI R7, RZ, 0x1f, R0.reuse ;  /* 0x0000001fff077819 */ /* 0x100fe20000011400 */
[----:B------:R-:W-:-:S03]  /*2860*/  IMAD.MOV R4, RZ, RZ, -R0 ;  /* 0x000000ffff047224 */ /* 0x000fc600078e0a00 */
[----:B------:R-:W-:Y:S01]  /*2870*/  IADD3 R3, R3, R6, RZ ;  /* 0x0000000603037210 */ /* 0x000fe20007ffe0ff */
[----:B------:R-:W-:Y:S02]  /*2880*/  IMAD R4, R4, c[0x0][0x2c4], R5 ;  /* 0x0000b10004047a24 */ /* 0x000fe400078e0205 */
[----:B------:R-:W-:Y:S02]  /*2890*/  IMAD R5, R7, c[0x0][0x1b0], RZ ;  /* 0x00006c0007057a24 */ /* 0x000fe400078e02ff */
[----:B------:R-:W-:-:S04]  /*28a0*/  IMAD.WIDE.U32 R2, R0, c[0x0][0x1b0], R2 ;  /* 0x00006c0000027a25 */ /* 0x000fc800078e0002 */
[----:B------:R-:W-:Y:S01]  /*28b0*/  IMAD R6, R0, c[0x0][0x1b4], R5 ;  /* 0x00006d0000067a24 */ /* 0x000fe200078e0205 */
[----:B------:R-:W-:Y:S01]  /*28c0*/  SHF.R.S32.HI R5, RZ, 0x1f, R4 ;  /* 0x0000001fff057819 */ /* 0x000fe20000011404 */
[----:B------:R-:W-:Y:S02]  /*28d0*/  @!P1 IMAD.MOV.U32 R15, RZ, RZ, R252 ;  /* 0x000000ffff0f9224 */ /* 0x000fe400078e00fc */
[----:B------:R-:W-:Y:S02]  /*28e0*/  IMAD.IADD R3, R3, 0x1, R6 ;  /* 0x0000000103037824 */ /* 0x000fe400078e0206 */
[----:B------:R-:W-:Y:S02]  /*28f0*/  IMAD R0, R5, c[0x0][0x1a8], RZ ;  /* 0x00006a0005007a24 */ /* 0x000fe400078e02ff */
[----:B------:R-:W-:-:S04]  /*2900*/  IMAD.WIDE.U32 R2, R4, c[0x0][0x1a8], R2 ;  /* 0x00006a0004027a25 */ /* 0x000fc800078e0002 */
[----:B------:R-:W-:Y:S01]  /*2910*/  IMAD R0, R4, c[0x0][0x1ac], R0 ;  /* 0x00006b0004007a24 */ /* 0x000fe200078e0200 */
[----:B------:R-:W-:-:S04]  /*2920*/  LEA R14, P0, R2, c[0x0][0x160], 0x1 ;  /* 0x00005800020e7a11 */ /* 0x000fc800078008ff */
[----:B------:R-:W-:-:S04]  /*2930*/  IADD3 R0, R3, R0, RZ ;  /* 0x0000000003007210 */ /* 0x000fc80007ffe0ff */
[----:B------:R-:W-:Y:S01]  /*2940*/  LEA.HI.X R5, R2, c[0x0][0x164], R0, 0x1, P0 ;  /* 0x0000590002057a11 */ /* 0x000fe200000f0c00 */
[----:B------:R-:W-:Y:S05]  /*2950*/  BRA.DIV ~URZ, `(.L_x_1569) ;  /* 0x0000dc427f007947 */ /* 0x000fea000b800000 */
[----:B------:R1:W2:Y:S02]  /*2960*/  SHFL.IDX PT, R4, R5, RZ, 0x181f ;  /* 0x00181fff05047589 */ /* 0x0002a400000e0000 */
.L_x_1658:
[----:B------:R-:W-:Y:S05]  /*2970*/  BRA.DIV ~URZ, `(.L_x_1570) ;  /* 0x0000dc927f007947 */ /* 0x000fea000b800000 */
[----:B------:R3:W4:Y:S02]  /*2980*/  SHFL.IDX PT, R0, R14, RZ, 0x181f ;  /* 0x00181fff0e007589 */ /* 0x00072400000e0000 */
.L_x_1659:
[----:B---3--:R-:W3:Y:S01]  /*2990*/  LDL R2, [R1+0x4] ;  /* 0x0000040001027983 */ /* 0x008ee20000100800 */
[----:B------:R-:W-:Y:S01]  /*29a0*/  IMAD R13, R13, c[0x0][0x2c4], RZ ;  /* 0x0000b1000d0d7a24 */ /* 0x000fe200078e02ff */
[----:B------:R-:W-:Y:S01]  /*29b0*/  BSSY B0, `(.L_x_1571) ;  /* 0x0000018000007945 */ /* 0x000fe20003800000 */
[----:B---3--:R-:W-:-:S04]  /*29c0*/  LEA R12, R2, R241, 0x7 ;  /* 0x000000f1020c7211 */ /* 0x008fc800078e38ff */
[----:B------:R-:W-:-:S13]  /*29d0*/  ISETP.GE.AND P0, PT, R12, R13, PT ;  /* 0x0000000d0c00720c */ /* 0x000fda0003f06270 */
[----:B------:R-:W-:Y:S05]  /*29e0*/  @P0 BRA `(.L_x_1572) ;  /* 0x0000014000000947 */ /* 0x000fea0003800000 */
[C---:B------:R-:W-:Y:S02]  /*29f0*/  ISETP.GE.AND P3, PT, R232.reuse, c[0x0][0x198], PT ;  /* 0x00006600e8007a0c */ /* 0x040fe40003f66270 */
[----:B------:R-:W-:Y:S02]  /*2a00*/  SHF.R.S32.HI R2, RZ, 0x1f, R232 ;  /* 0x0000001fff027819 */ /* 0x000fe400000114e8 */
[-C--:B----4-:R-:W-:Y:S02]  /*2a10*/  LEA R10, P0, R232, R0.reuse, 0x1 ;  /* 0x00000000e80a7211 */ /* 0x090fe400078008ff */
[-C--:B------:R-:W-:Y:S02]  /*2a20*/  LEA R8, P2, R238, R0.reuse, 0x1 ;  /* 0x00000000ee087211 */ /* 0x080fe400078408ff */
[----:B------:R-:W-:Y:S02]  /*2a30*/  SHF.R.S32.HI R20, RZ, 0x1f, R238 ;  /* 0x0000001fff147819 */ /* 0x000fe400000114ee */
[----:B------:R-:W-:-:S02]  /*2a40*/  LEA R6, P1, R237, R0, 0x1 ;  /* 0x00000000ed067211 */ /* 0x000fc400078208ff */
[----:B--2---:R-:W-:Y:S02]  /*2a50*/  LEA.HI.X R11, R232, R4, R2, 0x1, P0 ;  /* 0x00000004e80b7211 */ /* 0x004fe400000f0c02 */
[----:B------:R-:W-:Y:S02]  /*2a60*/  SHF.R.S32.HI R19, RZ, 0x1f, R237 ;  /* 0x0000001fff137819 */ /* 0x000fe400000114ed */
[----:B------:R-:W-:Y:S01]  /*2a70*/  LEA R2, P0, R239, R0, 0x1 ;  /* 0x00000000ef027211 */ /* 0x000fe200078008ff */
[----:B------:R-:W-:Y:S01]  /*2a80*/  @!PT LDS RZ, [RZ] ;  /* 0x00000000fffff984 */ /* 0x000fe20000000800 */
[----:B------:R-:W-:Y:S01]  /*2a90*/  @!PT LDS RZ, [RZ] ;  /* 0x00000000fffff984 */ /* 0x000fe20000000800 */
[----:B------:R-:W-:Y:S01]  /*2aa0*/  @!PT LDS RZ, [RZ] ;  /* 0x00000000fffff984 */ /* 0x000fe20000000800 */
[----:B------:R2:W-:Y:S01]  /*2ab0*/  LDGSTS.E.BYPASS.LTC128B.128 [R229+0x10100], [R10.64], !P3 ;  /* 0x101000000ae57fae */ /* 0x0005e2000d901d46 */
[----:B------:R-:W-:Y:S02]  /*2ac0*/  SHF.R.S32.HI R18, RZ, 0x1f, R239 ;  /* 0x0000001fff127819 */ /* 0x000fe400000114ef */
[-C--:B------:R-:W-:Y:S02]  /*2ad0*/  LEA.HI.X R9, R238, R4.reuse, R20, 0x1, P2 ;  /* 0x00000004ee097211 */ /* 0x080fe400010f0c14 */
[----:B------:R-:W-:-:S02]  /*2ae0*/  LEA.HI.X R7, R237, R4, R19, 0x1, P1 ;  /* 0x00000004ed077211 */ /* 0x000fc400008f0c13 */
[----:B------:R-:W-:Y:S01]  /*2af0*/  LEA.HI.X R3, R239, R4, R18, 0x1, P0 ;  /* 0x00000004ef037211 */ /* 0x000fe200000f0c12 */
[----:B------:R2:W-:Y:S04]  /*2b00*/  LDGSTS.E.BYPASS.LTC128B.128 [R229+0x14100], [R8.64], !P6 ;  /* 0x1410000008e57fae */ /* 0x0005e8000f101d46 */
[----:B------:R2:W-:Y:S04]  /*2b10*/  LDGSTS.E.BYPASS.LTC128B.128 [R229+0x18100], [R6.64], !P5 ;  /* 0x1810000006e57fae */ /* 0x0005e8000e901d46 */
[----:B------:R2:W-:Y:S02]  /*2b20*/  LDGSTS.E.BYPASS.LTC128B.128 [R229+0x1c100], [R2.64], !P4 ;  /* 0x1c10000002e57fae */ /* 0x0005e4000e101d46 */
.L_x_1572:
[----:B------:R-:W-:Y:S05]  /*2b30*/  BSYNC B0 ;  /* 0x0000000000007941 */ /* 0x000fea0003800000 */
.L_x_1571:
[----:B------:R-:W-:Y:S05]  /*2b40*/  BRA.DIV ~URZ, `(.L_x_1573) ;  /* 0x0000db327f007947 */ /* 0x000fea000b800000 */
[----:B--2---:R2:W3:Y:S04]  /*2b50*/  SHFL.IDX PT, R4, R5, 0x1, 0x181f ;  /* 0x00381f0005047f89 */ /* 0x0044e800000e0000 */
[----:B----4-:R2:W4:Y:S02]  /*2b60*/  SHFL.IDX PT, R0, R14, 0x1, 0x181f ;  /* 0x00381f000e007f89 */ /* 0x01052400000e0000 */
.L_x_1660:
[----:B------:R-:W-:Y:S01]  /*2b70*/  IADD3 R2, R12, 0x20, RZ ;  /* 0x000000200c027810 */ /* 0x000fe20007ffe0ff */
[----:B------:R-:W-:Y:S03]  /*2b80*/  BSSY B0, `(.L_x_1574) ;  /* 0x0000017000007945 */ /* 0x000fe60003800000 */
        /* <DEDUP_REMOVED lines=8> */
[----:B---3--:R-:W-:Y:S02]  /*2c10*/  LEA.HI.X R11, R232, R4, R3, 0x1, P0 ;  /* 0x00000004e80b7211 */ /* 0x008fe400000f0c03 */
        /* <DEDUP_REMOVED lines=13> */
.L_x_1575:
[----:B------:R-:W-:Y:S05]  /*2cf0*/  BSYNC B0 ;  /* 0x0000000000007941 */ /* 0x000fea0003800000 */
.L_x_1574:
[----:B------:R-:W-:Y:S05]  /*2d00*/  BRA.DIV ~URZ, `(.L_x_1576) ;  /* 0x0000da427f007947 */ /* 0x000fea000b800000 */
[----:B---3--:R3:W1:Y:S02]  /*2d10*/  SHFL.IDX PT, R4, R5, 0x2, 0x181f ;  /* 0x00581f0005047f89 */ /* 0x00866400000e0000 */
.L_x_1661:
[----:B------:R-:W-:Y:S05]  /*2d20*/  BRA.DIV ~URZ, `(.L_x_1577) ;  /* 0x0000da927f007947 */ /* 0x000fea000b800000 */
[----:B----4-:R4:W2:Y:S02]  /*2d30*/  SHFL.IDX PT, R0, R14, 0x2, 0x181f ;  /* 0x00581f000e007f89 */ /* 0x0108a400000e0000 */
.L_x_1662:
[----:B------:R-:W-:Y:S01]  /*2d40*/  IADD3 R2, R12, 0x40, RZ ;  /* 0x000000400c027810 */ /* 0x000fe20007ffe0ff */
[----:B------:R-:W-:Y:S03]  /*2d50*/  BSSY B0, `(.L_x_1578) ;  /* 0x0000017000007945 */ /* 0x000fe60003800000 */
[----:B------:R-:W-:-:S13]  /*2d60*/  ISETP.GE.AND P0, PT, R2, R13, PT ;  /* 0x0000000d0200720c */ /* 0x000fda0003f06270 */
[----:B------:R-:W-:Y:S05]  /*2d70*/  @P0 BRA `(.L_x_1579) ;  /* 0x0000014000000947 */ /* 0x000fea0003800000 */
[C---:B------:R-:W-:Y:S02]  /*2d80*/  ISETP.GE.AND P3, PT, R232.reuse, c[0x0][0x198], PT ;  /* 0x00006600e8007a0c */ /* 0x040fe40003f66270 */
[----:B------:R-:W-:Y:S02]  /*2d90*/  SHF.R.S32.HI R3, RZ, 0x1f, R232 ;  /* 0x0000001fff037819 */ /* 0x000fe400000114e8 */
[-C--:B--2---:R-:W-:Y:S02]  /*2da0*/  LEA R10, P0, R232, R0.reuse, 0x1 ;  /* 0x00000000e80a7211 */ /* 0x084fe400078008ff */
[-C--:B------:R-:W-:Y:S02]  /*2db0*/  LEA R8, P2, R238, R0.reuse, 0x1 ;  /* 0x00000000ee087211 */ /* 0x080fe400078408ff */
[----:B------:R-:W-:Y:S02]  /*2dc0*/  SHF.R.S32.HI R20, RZ, 0x1f, R238 ;  /* 0x0000001fff147819 */ /* 0x000fe400000114ee */
[----:B------:R-:W-:-:S02]  /*2dd0*/  LEA R6, P1, R237, R0, 0x1 ;  /* 0x00000000ed067211 */ /* 0x000fc400078208ff */
[----:B-1----:R-:W-:Y:S02]  /*2de0*/  LEA.HI.X R11, R232, R4, R3, 0x1, P0 ;  /* 0x00000004e80b7211 */ /* 0x002fe400000f0c03 */
        /* <DEDUP_REMOVED lines=13> */
.L_x_1579:
[----:B------:R-:W-:Y:S05]  /*2ec0*/  BSYNC B0 ;  /* 0x0000000000007941 */ /* 0x000fea0003800000 */
.L_x_1578:
[----:B------:R-:W-:Y:S05]  /*2ed0*/  BRA.DIV ~URZ, `(.L_x_1580) ;  /* 0x0000d9527f007947 */ /* 0x000fea000b800000 */
[----:B-1----:R1:W3:Y:S04]  /*2ee0*/  SHFL.IDX PT, R4, R5, 0x3, 0x181f ;  /* 0x00781f0005047f89 */ /* 0x0022e800000e0000 */
[----:B--2---:R1:W2:Y:S02]  /*2ef0*/  SHFL.IDX PT, R0, R14, 0x3, 0x181f ;  /* 0x00781f000e007f89 */ /* 0x0042a400000e0000 */
.L_x_1663:
[----:B-1-3--:R-:W3:Y:S01]  /*2f00*/  LDL.LU R5, [R1+0x10] ;  /* 0x0000100001057983 */ /* 0x00aee20000300800 */
[----:B------:R-:W-:Y:S01]  /*2f10*/  IADD3 R2, R12, 0x60, RZ ;  /* 0x000000600c027810 */ /* 0x000fe20007ffe0ff */
[----:B-----5:R-:W-:Y:S01]  /*2f20*/  IMAD.WIDE.U32 R246, R15, c[0x0][0x2b0], RZ ;  /* 0x0000ac000ff67a25 */ /* 0x020fe200078e00ff */
[----:B------:R-:W-:-:S02]  /*2f30*/  SHF.R.S32.HI R19, RZ, 0x1f, R238 ;  /* 0x0000001fff137819 */ /* 0x000fc400000114ee */
[----:B------:R-:W-:Y:S01]  /*2f40*/  ISETP.GE.AND P0, PT, R2, R13, PT ;  /* 0x0000000d0200720c */ /* 0x000fe20003f06270 */
[----:B------:R-:W-:Y:S01]  /*2f50*/  IMAD R105, R236, 0x20, R241 ;  /* 0x00000020ec697824 */ /* 0x000fe200078e02f1 */
[----:B------:R-:W-:Y:S02]  /*2f60*/  SHF.R.S32.HI R24, RZ, 0x1f, R232 ;  /* 0x0000001fff187819 */ /* 0x000fe400000114e8 */
[----:B------:R-:W-:Y:S02]  /*2f70*/  SHF.R.S32.HI R18, RZ, 0x1f, R237 ;  /* 0x0000001fff127819 */ /* 0x000fe400000114ed */
[----:B------:R-:W-:-:S07]  /*2f80*/  SHF.R.S32.HI R23, RZ, 0x1f, R239 ;  /* 0x0000001fff177819 */ /* 0x000fce00000114ef */
[-C--:B--2---:R-:W-:Y:S02]  /*2f90*/  @!P0 LEA R8, P3, R238, R0.reuse, 0x1 ;  /* 0x00000000ee088211 */ /* 0x084fe400078608ff */
[----:B------:R-:W-:Y:S02]  /*2fa0*/  @!P0 LEA R10, P1, R232, R0, 0x1 ;  /* 0x00000000e80a8211 */ /* 0x000fe400078208ff */
[-C--:B------:R-:W-:Y:S02]  /*2fb0*/  @!P0 LEA.HI.X R9, R238, R4.reuse, R19, 0x1, P3 ;  /* 0x00000004ee098211 */ /* 0x080fe400018f0c13 */
[C---:B------:R-:W-:Y:S02]  /*2fc0*/  ISETP.GE.AND P3, PT, R232.reuse, c[0x0][0x198], PT ;  /* 0x00006600e8007a0c */ /* 0x040fe40003f66270 */
[----:B------:R-:W-:Y:S02]  /*2fd0*/  @!P0 LEA.HI.X R11, R232, R4, R24, 0x1, P1 ;  /* 0x00000004e80b8211 */ /* 0x000fe400008f0c18 */
[----:B------:R-:W-:-:S02]  /*2fe0*/  @!P0 LEA R6, P2, R237, R0, 0x1 ;  /* 0x00000000ed068211 */ /* 0x000fc400078408ff */
[----:B------:R-:W-:Y:S02]  /*2ff0*/  @!P0 LEA R2, P1, R239, R0, 0x1 ;  /* 0x00000000ef028211 */ /* 0x000fe400078208ff */
[-C--:B------:R-:W-:Y:S02]  /*3000*/  @!P0 LEA.HI.X R7, R237, R4.reuse, R18, 0x1, P2 ;  /* 0x00000004ed078211 */ /* 0x080fe400010f0c12 */
[C---:B------:R-:W-:Y:S02]  /*3010*/  ISETP.GE.AND P2, PT, R239.reuse, c[0x0][0x1d4], PT ;  /* 0x00007500ef007a0c */ /* 0x040fe40003f46270 */
[----:B------:R-:W-:Y:S01]  /*3020*/  SHF.R.S32.HI R0, RZ, 0x1f, R15 ;  /* 0x0000001fff007819 */ /* 0x000fe2000001140f */
[----:B------:R-:W-:Y:S01]  /*3030*/  @!PT LDS RZ, [RZ] ;  /* 0x00000000fffff984 */ /* 0x000fe20000000800 */
[----:B------:R-:W-:Y:S01]  /*3040*/  @!PT LDS RZ, [RZ] ;  /* 0x00000000fffff984 */ /* 0x000fe20000000800 */
[----:B------:R-:W-:Y:S01]  /*3050*/  @!PT LDS RZ, [RZ] ;  /* 0x00000000fffff984 */ /* 0x000fe20000000800 */
[----:B------:R1:W-:Y:S01]  /*3060*/  @!P0 LDGSTS.E.BYPASS.LTC128B.128 [R229+0x13100], [R10.64], !P3 ;  /* 0x131000000ae58fae */ /* 0x0003e2000d901d46 */
[----:B------:R-:W-:Y:S02]  /*3070*/  ISETP.GE.AND P3, PT, R238, c[0x0][0x1d4], PT ;  /* 0x00007500ee007a0c */ /* 0x000fe40003f66270 */
[----:B------:R-:W-:Y:S01]  /*3080*/  @!P0 LEA.HI.X R3, R239, R4, R23, 0x1, P1 ;  /* 0x00000004ef038211 */ /* 0x000fe200008f0c17 */
[----:B------:R1:W-:Y:S01]  /*3090*/  @!P0 LDGSTS.E.BYPASS.LTC128B.128 [R229+0x17100], [R8.64], !P6 ;  /* 0x1710000008e58fae */ /* 0x0003e2000f101d46 */
[----:B------:R-:W-:Y:S01]  /*30a0*/  ISETP.GE.AND P6, PT, R232, c[0x0][0x1d4], PT ;  /* 0x00007500e8007a0c */ /* 0x000fe20003fc6270 */
[----:B------:R-:W-:-:S02]  /*30b0*/  IMAD R0, R0, c[0x0][0x2b0], RZ ;  /* 0x0000ac0000007a24 */ /* 0x000fc400078e02ff */
[----:B------:R1:W-:Y:S01]  /*30c0*/  @!P0 LDGSTS.E.BYPASS.LTC128B.128 [R229+0x1b100], [R6.64], !P5 ;  /* 0x1b10000006e58fae */ /* 0x0003e2000e901d46 */
[----:B------:R-:W-:Y:S01]  /*30d0*/  ISETP.GE.AND P5, PT, R237, c[0x0][0x1d4], PT ;  /* 0x00007500ed007a0c */ /* 0x000fe20003fa6270 */
[----:B------:R-:W-:Y:S02]  /*30e0*/  IMAD R0, R15, c[0x0][0x2b4], R0 ;  /* 0x0000ad000f007a24 */ /* 0x000fe400078e0200 */
[----:B------:R1:W-:Y:S02]  /*30f0*/  @!P0 LDGSTS.E.BYPASS.LTC128B.128 [R229+0x1f100], [R2.64], !P4 ;  /* 0x1f10000002e58fae */ /* 0x0003e4000e101d46 */
[----:B------:R-:W-:Y:S02]  /*3100*/  IMAD.IADD R250, R247, 0x1, R0 ;  /* 0x00000001f7fa7824 */ /* 0x000fe400078e0200 */
[----:B------:R-:W0:Y:S01]  /*3110*/  LDGDEPBAR ;  /* 0x00000000000079af */ /* 0x000e220000000000 */
[----:B------:R-:W-:Y:S01]  /*3120*/  WARPSYNC 0xffffffff ;  /* 0xffffffff00007948 */ /* 0x000fe20003800000 */
[----:B---3--:R-:W-:-:S04]  /*3130*/  LOP3.LUT R5, R5, 0xfffffffe, RZ, 0xc0, !PT ;  /* 0xfffffffe05057812 */ /* 0x008fc800078ec0ff */
[----:B------:R-:W-:-:S04]  /*3140*/  @P6 LOP3.LUT R5, R5, 0x1, RZ, 0xfc, !PT ;  /* 0x0000000105056812 */ /* 0x000fc800078efcff */
[----:B------:R-:W-:-:S04]  /*3150*/  LOP3.LUT R5, R5, 0xfffffffd, RZ, 0xc0, !PT ;  /* 0xfffffffd05057812 */ /* 0x000fc800078ec0ff */
[----:B------:R-:W-:-:S04]  /*3160*/  @P3 LOP3.LUT R5, R5, 0x2, RZ, 0xfc, !PT ;  /* 0x0000000205053812 */ /* 0x000fc800078efcff */
[----:B------:R-:W-:-:S04]  /*3170*/  LOP3.LUT R5, R5, 0xfffffffb, RZ, 0xc0, !PT ;  /* 0xfffffffb05057812 */ /* 0x000fc800078ec0ff */
[----:B------:R-:W-:-:S05]  /*3180*/  @P2 LOP3.LUT R5, R5, 0x4, RZ, 0xfc, !PT ;  /* 0x0000000405052812 */ /* 0x000fca00078efcff */
[----:B------:R1:W-:Y:S02]  /*3190*/  STL [R1+0x10], R5 ;  /* 0x0000100501007387 */ /* 0x0003e40000100800 */
[----:B------:R-:W-:Y:S01]  /*31a0*/  IMAD.MOV.U32 R111, RZ, RZ, c[0x0][0x2b8] ;  /* 0x0000ae00ff6f7624 */ /* 0x000fe200078e00ff */
[----:B------:R-:W-:Y:S01]  /*31b0*/  BAR.SYNC.DEFER_BLOCKING 0x0 ;  /* 0x0000000000007b1d */ /* 0x000fe20000010000 */
[----:B-1----:R-:W-:Y:S01]  /*31c0*/  IMAD R2, R104, 0x40, R105 ;  /* 0x0000004068027824 */ /* 0x002fe200078e0269 */
[----:B------:R-:W-:Y:S02]  /*31d0*/  MOV R228, RZ ;  /* 0x000000ff00e47202 */ /* 0x000fe40000000f00 */
        /* <DEDUP_REMOVED lines=8> */
[----:B------:R-:W-:Y:S02]  /*3260*/  @!P0 LEA.HI.X.SX32 R5, R0, R250, 0x1, P1 ;  /* 0x000000fa00058211 */ /* 0x000fe400008f0eff */
[----:B------:R-:W-:-:S04]  /*3270*/  @!P0 LEA R4, P1, R3, c[0x0][0x2a0], 0x2 ;  /* 0x0000a80003048a11 */ /* 0x000fc800078210ff */
[----:B------:R-:W-:-:S05]  /*3280*/  @!P0 LEA.HI.X R5, R3, c[0x0][0x2a4], R5, 0x2, P1 ;  /* 0x0000a90003058a11 */ /* 0x000fca00008f1405 */
[----:B------:R1:W2:Y:S01]  /*3290*/  @!P0 LDG.E R228, [R4.64] ;  /* 0x0000000604e48981 */ /* 0x0002a2000c1e1900 */
[----:B------:R-:W-:Y:S01]  /*32a0*/  IMAD.MOV R0, RZ, RZ, -R0 ;  /* 0x000000ffff007224 */ /* 0x000fe200078e0a00 */
[----:B------:R-:W-:Y:S01]  /*32b0*/  SHF.L.U32 R107, R232, 0x1, RZ ;  /* 0x00000001e86b7819 */ /* 0x000fe200000006ff */
[----:B------:R-:W-:Y:S01]  /*32c0*/  IMAD.WIDE.U32 R244, R16, c[0x0][0x1e8], RZ ;  /* 0x00007a0010f47a25 */ /* 0x000fe200078e00ff */
[----:B------:R-:W-:Y:S01]  /*32d0*/  SHF.L.U64.HI R100, R232, 0x1, R24 ;  /* 0x00000001e8647819 */ /* 0x000fe20000010218 */
[----:B------:R-:W-:Y:S01]  /*32e0*/  BSSY B0, `(.L_x_1581) ;  /* 0x00001e6000007945 */ /* 0x000fe20003800000 */
[----:B------:R-:W-:Y:S01]  /*32f0*/  SHF.L.U64.HI R102, R238, 0x1, R19 ;  /* 0x00000001ee667819 */ /* 0x000fe20000010213 */
[----:B------:R-:W-:Y:S01]  /*3300*/  IMAD R231, R0, c[0x0][0x2b8], R2 ;  /* 0x0000ae0000e77a24 */ /* 0x000fe200078e0202 */
[----:B------:R-:W-:Y:S01]  /*3310*/  SHF.L.U64.HI R103, R237, 0x1, R18 ;  /* 0x00000001ed677819 */ /* 0x000fe20000010212 */
[----:B------:R-:W-:Y:S01]  /*3320*/  IMAD R243, R16, c[0x0][0x1ec], R245 ;  /* 0x00007b0010f37a24 */ /* 0x000fe200078e02f5 */
[----:B------:R-:W-:Y:S01]  /*3330*/  SHF.L.U64.HI R101, R239, 0x1, R23 ;  /* 0x00000001ef657819 */ /* 0x000fe20000010217 */
[----:B------:R-:W-:-:S04]  /*3340*/  IMAD.WIDE.U32 R2, R231, c[0x0][0x1e0], RZ ;  /* 0x00007800e7027a25 */ /* 0x000fc800078e00ff */
[----:B------:R-:W-:Y:S02]  /*3350*/  IMAD R106, R104, -0x40, R17 ;  /* 0xffffffc0686a7824 */ /* 0x000fe400078e0211 */
[----:B------:R-:W-:-:S04]  /*3360*/  IMAD.WIDE.U32 R248, R16, c[0x0][0x210], RZ ;  /* 0x0000840010f87a25 */ /* 0x000fc800078e00ff */
[----:B------:R-:W-:Y:S02]  /*3370*/  IMAD.IADD R20, R106, 0x1, -R241 ;  /* 0x000000016a147824 */ /* 0x000fe400078e0af1 */
[----:B------:R-:W-:Y:S01]  /*3380*/  IMAD R251, R16, c[0x0][0x214], R249 ;  /* 0x0000850010fb7a24 */ /* 0x000fe200078e02f9 */
[----:B-1----:R-:W-:Y:S01]  /*3390*/  SHF.R.S32.HI R5, RZ, 0x1f, R231 ;  /* 0x0000001fff057819 */ /* 0x002fe200000114e7 */
[----:B------:R-:W-:Y:S02]  /*33a0*/  IMAD.SHL.U32 R108, R238, 0x2, RZ ;  /* 0x00000002ee6c7824 */ /* 0x000fe400078e00ff */
[----:B------:R-:W-:Y:S02]  /*33b0*/  IMAD.SHL.U32 R110, R237, 0x2, RZ ;  /* 0x00000002ed6e7824 */ /* 0x000fe400078e00ff */
[----:B------:R-:W-:Y:S02]  /*33c0*/  IMAD R0, R5, c[0x0][0x1e0], RZ ;  /* 0x0000780005007a24 */ /* 0x000fe400078e02ff */
[----:B------:R-:W-:-:S02]  /*33d0*/  IMAD.SHL.U32 R109, R239, 0x2, RZ ;  /* 0x00000002ef6d7824 */ /* 0x000fc400078e00ff */
[----:B------:R-:W-:-:S04]  /*33e0*/  IMAD R0, R231, c[0x0][0x1e4], R0 ;  /* 0x00007900e7007a24 */ /* 0x000fc800078e0200 */
[----:B------:R-:W-:Y:S01]  /*33f0*/  IMAD.IADD R3, R3, 0x1, R0 ;  /* 0x0000000103037824 */ /* 0x000fe200078e0200 */
[----:B--2---:R-:W-:-:S03]  /*3400*/  SHF.R.S32.HI R13, RZ, 0x1f, R228 ;  /* 0x0000001fff0d7819 */ /* 0x004fc600000114e4 */
[----:B------:R-:W-:-:S04]  /*3410*/  IMAD.WIDE.U32 R2, R228, c[0x0][0x1f0], R2 ;  /* 0x00007c00e4027a25 */ /* 0x000fc800078e0002 */
[----:B------:R-:W-:-:S04]  /*3420*/  IMAD R0, R13, c[0x0][0x1f0], RZ ;  /* 0x00007c000d007a24 */ /* 0x000fc800078e02ff */
[----:B------:R-:W-:Y:S01]  /*3430*/  IMAD R4, R228, c[0x0][0x1f4], R0 ;  /* 0x00007d00e4047a24 */ /* 0x000fe200078e0200 */
[----:B------:R-:W-:-:S04]  /*3440*/  IADD3 R0, P0, R2, R244, RZ ;  /* 0x000000f402007210 */ /* 0x000fc80007f1e0ff */
[----:B------:R-:W-:Y:S01]  /*3450*/  IADD3.X R2, R243, R3, R4, P0, !PT ;  /* 0x00000003f3027210 */ /* 0x000fe200007fe404 */
[----:B------:R-:W-:Y:S01]  /*3460*/  IMAD R3, R5, c[0x0][0x208], RZ ;  /* 0x0000820005037a24 */ /* 0x000fe200078e02ff */
[----:B------:R-:W-:Y:S01]  /*3470*/  LEA R9, P0, R0, c[0x0][0x1c8], 0x1 ;  /* 0x0000720000097a11 */ /* 0x000fe200078008ff */
[----:B------:R-:W-:-:S03]  /*3480*/  IMAD.WIDE.U32 R4, R231, c[0x0][0x208], RZ ;  /* 0x00008200e7047a25 */ /* 0x000fc600078e00ff */
[----:B----4-:R-:W-:Y:S01]  /*3490*/  LEA.HI.X R14, R0, c[0x0][0x1cc], R2, 0x1, P0 ;  /* 0x00007300000e7a11 */ /* 0x010fe200000f0c02 */
[----:B------:R-:W-:Y:S01]  /*34a0*/  SHFL.IDX PT, R12, R9, 0x1, 0x181f ;  /* 0x00381f00090c7f89 */ /* 0x000fe200000e0000 */
[----:B------:R-:W-:Y:S01]  /*34b0*/  ISETP.GE.AND P0, PT, R20, 0x1, PT ;  /* 0x000000011400780c */ /* 0x000fe20003f06270 */
[----:B------:R-:W-:Y:S02]  /*34c0*/  IMAD R3, R231, c[0x0][0x20c], R3 ;  /* 0x00008300e7037a24 */ /* 0x000fe400078e0203 */
[----:B------:R-:W1:Y:S02]  /*34d0*/  SHFL.IDX PT, R0, R9, RZ, 0x181f ;  /* 0x00181fff09007589 */ /* 0x000e6400000e0000 */
[----:B------:R-:W-:Y:S02]  /*34e0*/  IMAD.IADD R5, R5, 0x1, R3 ;  /* 0x0000000105057824 */ /* 0x000fe400078e0203 */
[----:B------:R-:W2:Y:S04]  /*34f0*/  SHFL.IDX PT, R2, R14, RZ, 0x181f ;  /* 0x00181fff0e027589 */ /* 0x000ea800000e0000 */
[----:B------:R-:W3:Y:S02]  /*3500*/  SHFL.IDX PT, R14, R14, 0x1, 0x181f ;  /* 0x00381f000e0e7f89 */ /* 0x000ee400000e0000 */
[----:B-1----:R-:W-:-:S04]  /*3510*/  @P0 LEA R6, P1, R232, R0, 0x1 ;  /* 0x00000000e8060211 */ /* 0x002fc800078208ff */
[----:B--2---:R-:W-:Y:S02]  /*3520*/  @P0 LEA.HI.X R7, R232, R2, R24, 0x1, P1 ;  /* 0x00000002e8070211 */ /* 0x004fe400008f0c18 */
[----:B------:R-:W-:-:S03]  /*3530*/  @P0 LEA R10, P1, R238, R0, 0x1 ;  /* 0x00000000ee0a0211 */ /* 0x000fc600078208ff */
[----:B------:R1:W-:Y:S01]  /*3540*/  @P0 LDGSTS.E.BYPASS.LTC128B.128 [R229+0x8100], [R6.64], !P6 ;  /* 0x0810000006e50fae */ /* 0x0003e2000f101d46 */
[----:B------:R-:W-:Y:S02]  /*3550*/  @P0 LEA.HI.X R11, R238, R2, R19, 0x1, P1 ;  /* 0x00000002ee0b0211 */ /* 0x000fe400008f0c13 */
[----:B------:R-:W-:-:S03]  /*3560*/  @P0 LEA R8, P1, R237, R0, 0x1 ;  /* 0x00000000ed080211 */ /* 0x000fc600078208ff */
[----:B------:R2:W-:Y:S01]  /*3570*/  @P0 LDGSTS.E.BYPASS.LTC128B.128 [R229+0xa100], [R10.64], !P3 ;  /* 0x0a1000000ae50fae */ /* 0x0005e2000d901d46 */
[----:B------:R-:W-:-:S05]  /*3580*/  @P0 LEA.HI.X R9, R237, R2, R18, 0x1, P1 ;  /* 0x00000002ed090211 */ /* 0x000fca00008f0c12 */
[----:B------:R4:W-:Y:S01]  /*3590*/  @P0 LDGSTS.E.BYPASS.LTC128B.128 [R229+0xc100], [R8.64], !P5 ;  /* 0x0c10000008e50fae */ /* 0x0009e2000e901d46 */
[----:B-1----:R-:W-:Y:S01]  /*35a0*/  @P0 LEA R6, P1, R239, R0, 0x1 ;  /* 0x00000000ef060211 */ /* 0x002fe200078208ff */
[----:B------:R-:W-:-:S03]  /*35b0*/  IMAD R0, R13, c[0x0][0x218], RZ ;  /* 0x000086000d007a24 */ /* 0x000fc600078e02ff */
[----:B------:R-:W-:Y:S01]  /*35c0*/  @P0 LEA.HI.X R7, R239, R2, R23, 0x1, P1 ;  /* 0x00000002ef070211 */ /* 0x000fe200008f0c17 */
[----:B------:R-:W-:Y:S01]  /*35d0*/  IMAD.WIDE.U32 R2, R228, c[0x0][0x218], R4 ;  /* 0x00008600e4027a25 */ /* 0x000fe200078e0004 */
[----:B------:R-:W-:-:S03]  /*35e0*/  ISETP.GE.AND P1, PT, R20, 0x21, PT ;  /* 0x000000211400780c */ /* 0x000fc60003f26270 */
[----:B------:R1:W-:Y:S01]  /*35f0*/  @P0 LDGSTS.E.BYPASS.LTC128B.128 [R229+0xe100], [R6.64], !P2 ;  /* 0x0e10000006e50fae */ /* 0x0003e2000d101d46 */
[----:B------:R-:W-:Y:S01]  /*3600*/  IMAD R4, R228, c[0x0][0x21c], R0 ;  /* 0x00008700e4047a24 */ /* 0x000fe200078e0200 */
[----:B------:R-:W-:-:S04]  /*3610*/  IADD3 R0, P0, R2, R248, RZ ;  /* 0x000000f802007210 */ /* 0x000fc80007f1e0ff */
[----:B------:R-:W-:-:S04]  /*3620*/  IADD3.X R2, R251, R3, R4, P0, !PT ;  /* 0x00000003fb027210 */ /* 0x000fc800007fe404 */
[----:B----4-:R-:W-:-:S04]  /*3630*/  @P1 LEA R8, P0, R232, R12, 0x1 ;  /* 0x0000000ce8081211 */ /* 0x010fc800078008ff */
[----:B---3--:R-:W-:-:S05]  /*3640*/  @P1 LEA.HI.X R9, R232, R14, R24, 0x1, P0 ;  /* 0x0000000ee8091211 */ /* 0x008fca00000f0c18 */
[----:B------:R2:W-:Y:S01]  /*3650*/  @P1 LDGSTS.E.BYPASS.LTC128B.128 [R229+0x9100], [R8.64], !P6 ;  /* 0x0910000008e51fae */ /* 0x0005e2000f101d46 */
[----:B-1----:R-:W-:-:S04]  /*3660*/  @P1 LEA R6, P0, R238, R12, 0x1 ;  /* 0x0000000cee061211 */ /* 0x002fc800078008ff */
[----:B------:R-:W-:Y:S02]  /*3670*/  @P1 LEA.HI.X R7, R238, R14, R19, 0x1, P0 ;  /* 0x0000000eee071211 */ /* 0x000fe400000f0c13 */
[----:B------:R-:W-:-:S03]  /*3680*/  @P1 LEA R4, P0, R237, R12, 0x1 ;  /* 0x0000000ced041211 */ /* 0x000fc600078008ff */
[----:B------:R1:W-:Y:S01]  /*3690*/  @P1 LDGSTS.E.BYPASS.LTC128B.128 [R229+0xb100], [R6.64], !P3 ;  /* 0x0b10000006e51fae */ /* 0x0003e2000d901d46 */
[----:B------:R-:W-:Y:S02]  /*36a0*/  @P1 LEA.HI.X R5, R237, R14, R18, 0x1, P0 ;  /* 0x0000000eed051211 */ /* 0x000fe400000f0c12 */
[----:B------:R-:W-:-:S03]  /*36b0*/  LEA R21, P0, R0, c[0x0][0x1f8], 0x1 ;  /* 0x00007e0000157a11 */ /* 0x000fc600078008ff */
[----:B------:R1:W-:Y:S01]  /*36c0*/  @P1 LDGSTS.E.BYPASS.LTC128B.128 [R229+0xd100], [R4.64], !P5 ;  /* 0x0d10000004e51fae */ /* 0x0003e2000e901d46 */
[----:B------:R-:W-:Y:S01]  /*36d0*/  LEA.HI.X R22, R0, c[0x0][0x1fc], R2, 0x1, P0 ;  /* 0x00007f0000167a11 */ /* 0x000fe200000f0c02 */
[----:B------:R-:W-:Y:S01]  /*36e0*/  IMAD.MOV.U32 R0, RZ, RZ, 0x40 ;  /* 0x00000040ff007424 */ /* 0x000fe200078e00ff */
[C---:B------:R-:W-:Y:S01]  /*36f0*/  @P1 LEA R2, P0, R239.reuse, R12, 0x1 ;  /* 0x0000000cef021211 */ /* 0x040fe200078008ff */
[----:B------:R-:W3:Y:S03]  /*3700*/  SHFL.IDX PT, R13, R21, RZ, 0x181f ;  /* 0x00181fff150d7589 */ /* 0x000ee600000e0000 */
[----:B------:R-:W-:Y:S01]  /*3710*/  @P1 LEA.HI.X R3, R239, R14, R23, 0x1, P0 ;  /* 0x0000000eef031211 */ /* 0x000fe200000f0c17 */
[----:B------:R-:W4:Y:S04]  /*3720*/  SHFL.IDX PT, R12, R22, RZ, 0x181f ;  /* 0x00181fff160c7589 */ /* 0x000f2800000e0000 */
[----:B------:R5:W-:Y:S04]  /*3730*/  @P1 LDGSTS.E.BYPASS.LTC128B.128 [R229+0xf100], [R2.64], !P2 ;  /* 0x0f10000002e51fae */ /* 0x000be8000d101d46 */
[----:B------:R-:W0:Y:S01]  /*3740*/  LDGDEPBAR ;  /* 0x00000000000079af */ /* 0x000e220000000000 */
[----:B------:R-:W-:-:S02]  /*3750*/  R2P PR, R236, 0x6 ;  /* 0x00000006ec007804 */ /* 0x000fc40000000000 */
[----:B------:R-:W-:Y:S02]  /*3760*/  ISETP.GE.AND P4, PT, R232, c[0x0][0x1d4], PT ;  /* 0x00007500e8007a0c */ /* 0x000fe40003f86270 */
[----:B------:R-:W-:Y:S02]  /*3770*/  ISETP.GE.AND P3, PT, R238, c[0x0][0x1d4], PT ;  /* 0x00007500ee007a0c */ /* 0x000fe40003f66270 */
[----:B------:R-:W-:Y:S02]  /*3780*/  SEL R0, R0, 0xffffffc0, !P2 ;  /* 0xffffffc000007807 */ /* 0x000fe40005000000 */
[----:B------:R-:W-:Y:S02]  /*3790*/  ISETP.GE.AND P2, PT, R239, c[0x0][0x1d4], PT ;  /* 0x00007500ef007a0c */ /* 0x000fe40003f46270 */
[----:B------:R-:W-:Y:S02]  /*37a0*/  ISETP.GT.AND P6, PT, R105, 0x3f, PT ;  /* 0x0000003f6900780c */ /* 0x000fe40003fc4270 */
[----:B---3--:R-:W-:-:S05]  /*37b0*/  IADD3 R14, P0, R13, R107, RZ ;  /* 0x0000006b0d0e7210 */ /* 0x008fca0007f1e0ff */
[----:B----4-:R-:W-:Y:S01]  /*37c0*/  IMAD.X R15, R12, 0x1, R100, P0 ;  /* 0x000000010c0f7824 */ /* 0x010fe200000e0664 */
[----:B------:R-:W-:-:S04]  /*37d0*/  IADD3 R16, P0, R13, R108, RZ ;  /* 0x0000006c0d107210 */ /* 0x000fc80007f1e0ff */
[----:B------:R-:W-:Y:S01]  /*37e0*/  IADD3.X R17, R12, R102, RZ, P0, !PT ;  /* 0x000000660c117210 */ /* 0x000fe200007fe4ff */
[----:B------:R-:W-:-:S04]  /*37f0*/  DEPBAR.LE SB0, 0x1 ;  /* 0x000080400000791a */ /* 0x000fc80000000000 */
[----:B------:R-:W-:-:S04]  /*3800*/  DEPBAR.LE SB0, 0x0 ;  /* 0x000080000000791a */ /* 0x000fc80000000000 */
[----:B------:R-:W-:Y:S01]  /*3810*/  BAR.SYNC.DEFER_BLOCKING 0x0 ;  /* 0x0000000000007b1d */ /* 0x000fe20000010000 */
[----:B------:R-:W-:Y:S02]  /*3820*/  IADD3 R18, P0, R13, R110, RZ ;  /* 0x0000006e0d127210 */ /* 0x000fe40007f1e0ff */
[C---:B-----5:R-:W-:Y:S02]  /*3830*/  IADD3 R3, R135.reuse, 0x20, RZ ;  /* 0x0000002087037810 */ /* 0x060fe40007ffe0ff */
[----:B------:R-:W-:Y:S01]  /*3840*/  @P1 IADD3 R3, R135, -0x20, RZ ;  /* 0xffffffe087031810 */ /* 0x000fe20007ffe0ff */
[----:B------:R-:W-:Y:S01]  /*3850*/  IMAD.X R19, R12, 0x1, R103, P0 ;  /* 0x000000010c137824 */ /* 0x000fe200000e0667 */
[----:B------:R-:W-:Y:S01]  /*3860*/  ISETP.LT.OR P0, PT, R20, 0x1, P4 ;  /* 0x000000011400780c */ /* 0x000fe20002701670 */
[----:B------:R-:W-:Y:S01]  /*3870*/  SHFL.IDX PT, R2, R21, 0x1, 0x181f ;  /* 0x00381f0015027f89 */ /* 0x000fe200000e0000 */
[----:B------:R-:W-:-:S03]  /*3880*/  ISETP.GE.AND P1, PT, R237, c[0x0][0x1d4], PT ;  /* 0x00007500ed007a0c */ /* 0x000fc60003f26270 */
[----:B-1----:R-:W-:Y:S04]  /*3890*/  LDSM.16.M88.4 R4, [R221] ;  /* 0x00000000dd04783b */ /* 0x002fe80000000200 */
[----:B------:R-:W1:Y:S04]  /*38a0*/  LDSM.16.M88.4 R28, [R135] ;  /* 0x00000000871c783b */ /* 0x000e680000000200 */
[----:B------:R-:W-:Y:S04]  /*38b0*/  LDSM.16.M88.4 R36, [R135+0x800] ;  /* 0x000800008724783b */ /* 0x000fe80000000200 */
[----:B------:R-:W3:Y:S04]  /*38c0*/  LDSM.16.M88.4 R44, [R135+0x1000] ;  /* 0x00100000872c783b */ /* 0x000ee80000000200 */
[----:B------:R-:W-:Y:S04]  /*38d0*/  LDSM.16.M88.4 R40, [R135+0x1800] ;  /* 0x001800008728783b */ /* 0x000fe80000000200 */
[----:B--2---:R-:W-:Y:S04]  /*38e0*/  LDSM.16.M88.4 R8, [R222] ;  /* 0x00000000de08783b */ /* 0x004fe80000000200 */
[----:B------:R-:W2:Y:S04]  /*38f0*/  LDSM.16.M88.4 R60, [R3] ;  /* 0x00000000033c783b */ /* 0x000ea80000000200 */
[----:B------:R-:W-:Y:S04]  /*3900*/  LDSM.16.M88.4 R72, [R3+0x800] ;  /* 0x000800000348783b */ /* 0x000fe80000000200 */
[----:B------:R-:W-:Y:S04]  /*3910*/  LDSM.16.M88.4 R84, [R3+0x1000] ;  /* 0x001000000354783b */ /* 0x000fe80000000200 */
[----:B------:R-:W-:Y:S04]  /*3920*/  LDSM.16.M88.4 R92, [R3+0x1800] ;  /* 0x00180000035c783b */ /* 0x000fe80000000200 */
[----:B------:R-:W-:Y:S01]  /*3930*/  @!PT LDS RZ, [RZ] ;  /* 0x00000000fffff984 */ /* 0x000fe20000000800 */
[----:B------:R-:W-:Y:S01]  /*3940*/  @!PT LDS RZ, [RZ] ;  /* 0x00000000fffff984 */ /* 0x000fe20000000800 */
[----:B------:R-:W-:Y:S01]  /*3950*/  @!PT LDS RZ, [RZ] ;  /* 0x00000000fffff984 */ /* 0x000fe20000000800 */
[----:B------:R4:W-:Y:S01]  /*3960*/  LDGSTS.E.BYPASS.LTC128B.128 [R229+0x100], [R14.64], !P0 ;  /* 0x001000000ee57fae */ /* 0x0009e2000c101d46 */
[----:B------:R-:W-:Y:S01]  /*3970*/  ISETP.LT.OR P0, PT, R20, 0x1, P3 ;  /* 0x000000011400780c */ /* 0x000fe20001f01670 */
[C---:B-1----:R-:W-:Y:S08]  /*3980*/  HMMA.16816.F32.BF16 R24, R4.reuse, R28, RZ ;  /* 0x0000001c0418723c */ /* 0x042ff000000418ff */
[C---:B---3--:R-:W-:Y:S04]  /*3990*/  HMMA.16816.F32.BF16 R52, R4.reuse, R44, RZ ;  /* 0x0000002c0434723c */ /* 0x048fe800000418ff */
[----:B------:R1:W-:Y:S04]  /*39a0*/  LDGSTS.E.BYPASS.LTC128B.128 [R229+0x2100], [R16.64], !P0 ;  /* 0x0210000010e57fae */ /* 0x0003e8000c101d46 */
[----:B------:R-:W-:Y:S01]  /*39b0*/  HMMA.16816.F32.BF16 R56, R4, R46, RZ ;  /* 0x0000002e0438723c */ /* 0x000fe200000418ff */
[----:B----4-:R-:W-:-:S07]  /*39c0*/  IADD3 R14, P0, R13, R109, RZ ;  /* 0x0000006d0d0e7210 */ /* 0x010fce0007f1e0ff */
[----:B--2---:R-:W-:Y:S01]  /*39d0*/  HMMA.16816.F32.BF16 R44, R8, R60, R24 ;  /* 0x0000003c082c723c */ /* 0x004fe20000041818 */
[----:B------:R-:W-:Y:S02]  /*39e0*/  IADD3.X R15, R12, R101, RZ, P0, !PT ;  /* 0x000000650c0f7210 */ /* 0x000fe400007fe4ff */
[----:B------:R-:W2:Y:S01]  /*39f0*/  SHFL.IDX PT, R12, R22, 0x1, 0x181f ;  /* 0x00381f00160c7f89 */ /* 0x000ea200000e0000 */
[----:B------:R-:W-:-:S03]  /*3a00*/  ISETP.LT.OR P0, PT, R20, 0x1, P1 ;  /* 0x000000011400780c */ /* 0x000fc60000f01670 */
[----:B------:R-:W-:Y:S01]  /*3a10*/  IMAD.IADD R24, R135, 0x1, R0 ;  /* 0x0000000187187824 */ /* 0x000fe200078e0200 */
[----:B------:R-:W-:Y:S01]  /*3a20*/  ISETP.LT.OR P1, PT, R20, 0x21, P1 ;  /* 0x000000211400780c */ /* 0x000fe20000f21670 */
[C---:B------:R-:W-:Y:S08]  /*3a30*/  HMMA.16816.F32.BF16 R32, R4.reuse, R36, RZ ;  /* 0x000000240420723c */ /* 0x040ff000000418ff */
[----:B------:R-:W-:Y:S01]  /*3a40*/  HMMA.16816.F32.BF16 R28, R4, R30, RZ ;  /* 0x0000001e041c723c */ /* 0x000fe200000418ff */
[----:B------:R3:W-:Y:S01]  /*3a50*/  LDGSTS.E.BYPASS.LTC128B.128 [R229+0x4100], [R18.64], !P0 ;  /* 0x0410000012e57fae */ /* 0x0007e2000c101d46 */
[----:B-1----:R-:W-:-:S06]  /*3a60*/  IADD3 R16, P0, R2, R107, RZ ;  /* 0x0000006b02107210 */ /* 0x002fcc0007f1e0ff */
[----:B------:R-:W-:Y:S01]  /*3a70*/  HMMA.16816.F32.BF16 R36, R4, R38, RZ ;  /* 0x000000260424723c */ /* 0x000fe200000418ff */
[----:B--2---:R-:W-:Y:S01]  /*3a80*/  IMAD.X R17, R12, 0x1, R100, P0 ;  /* 0x000000010c117824 */ /* 0x004fe200000e0664 */
[----:B------:R-:W-:-:S06]  /*3a90*/  ISETP.LT.OR P0, PT, R20, 0x1, P2 ;  /* 0x000000011400780c */ /* 0x000fcc0001701670 */
[C---:B------:R-:W-:Y:S08]  /*3aa0*/  HMMA.16816.F32.BF16 R64, R4.reuse, R40, RZ ;  /* 0x000000280440723c */ /* 0x040ff000000418ff */
[----:B------:R-:W-:Y:S01]  /*3ab0*/  HMMA.16816.F32.BF16 R48, R4, R42, RZ ;  /* 0x0000002a0430723c */ /* 0x000fe200000418ff */
[----:B------:R1:W-:Y:S11]  /*3ac0*/  LDGSTS.E.BYPASS.LTC128B.128 [R229+0x6100], [R14.64], !P0 ;  /* 0x061000000ee57fae */ /* 0x0003f6000c101d46 */
[----:B------:R-:W-:Y:S11]  /*3ad0*/  @!UPT UIADD3 URZ, URZ, URZ, URZ ;  /* 0x0000003f3f3ff290 */ /* 0x000ff6000fffe03f */
[----:B------:R-:W-:Y:S01]  /*3ae0*/  @!UPT UIADD3 URZ, URZ, URZ, URZ ;  /* 0x0000003f3f3ff290 */ /* 0x000fe2000fffe03f */
[----:B------:R-:W-:Y:S01]  /*3af0*/  HMMA.16816.F32.BF16 R48, R8, R94, R48 ;  /* 0x0000005e0830723c */ /* 0x000fe20000041830 */
[----:B-1----:R-:W-:-:S05]  /*3b00*/  IADD3 R14, P0, R2, R108, RZ ;  /* 0x0000006c020e7210 */ /* 0x002fca0007f1e0ff */
[----:B------:R-:W-:Y:S01]  /*3b10*/  IMAD.X R15, R12, 0x1, R102, P0 ;  /* 0x000000010c0f7824 */ /* 0x000fe200000e0666 */
[----:B------:R-:W-:Y:S11]  /*3b20*/  ISETP.LT.OR P0, PT, R20, 0x21, P4 ;  /* 0x000000211400780c */ /* 0x000ff60002701670 */
[----:B------:R-:W-:Y:S02]  /*3b30*/  @!UPT UIADD3 URZ, URZ, URZ, URZ ;  /* 0x0000003f3f3ff290 */ /* 0x000fe4000fffe03f */
[----:B------:R1:W-:Y:S02]  /*3b40*/  LDGSTS.E.BYPASS.LTC128B.128 [R229+0x1100], [R16.64], !P0 ;  /* 0x0110000010e57fae */ /* 0x0003e4000c101d46 */
[----:B-1----:R-:W-:-:S05]  /*3b50*/  IADD3 R16, P0, R2, R110, RZ ;  /* 0x0000006e02107210 */ /* 0x002fca0007f1e0ff */
[----:B------:R-:W-:Y:S01]  /*3b60*/  IMAD.X R17, R12, 0x1, R103, P0 ;  /* 0x000000010c117824 */ /* 0x000fe200000e0667 */
[----:B------:R-:W-:Y:S11]  /*3b70*/  ISETP.LT.OR P0, PT, R20, 0x21, P3 ;  /* 0x000000211400780c */ /* 0x000ff60001f01670 */
[----:B------:R-:W-:Y:S02]  /*3b80*/  @!UPT UIADD3 URZ, URZ, URZ, URZ ;  /* 0x0000003f3f3ff290 */ /* 0x000fe4000fffe03f */
[----:B------:R1:W-:Y:S04]  /*3b90*/  LDGSTS.E.BYPASS.LTC128B.128 [R229+0x3100], [R14.64], !P0 ;  /* 0x031000000ee57fae */ /* 0x0003e8000c101d46 */
[----:B------:R3:W-:Y:S01]  /*3ba0*/  LDGSTS.E.BYPASS.LTC128B.128 [R229+0x5100], [R16.64], !P1 ;  /* 0x0510000010e57fae */ /* 0x0007e2000c901d46 */
[----:B-1----:R-:W-:Y:S02]  /*3bb0*/  IADD3 R14, P0, R2, R109, RZ ;  /* 0x0000006d020e7210 */ /* 0x002fe40007f1e0ff */
[----:B------:R-:W-:Y:S02]  /*3bc0*/  IADD3 R2, R3, 0x6000, RZ ;  /* 0x0000600003027810 */ /* 0x000fe40007ffe0ff */
[----:B------:R-:W-:Y:S01]  /*3bd0*/  IADD3.X R15, R12, R101, RZ, P0, !PT ;  /* 0x000000650c0f7210 */ /* 0x000fe200007fe4ff */
[----:B---3--:R-:W-:Y:S01]  /*3be0*/  HMMA.16816.F32.BF16 R16, R8, R62, R28 ;  /* 0x0000003e0810723c */ /* 0x008fe2000004181c */
[----:B------:R-:W-:Y:S01]  /*3bf0*/  ISETP.LT.OR P0, PT, R20, 0x21, P2 ;  /* 0x000000211400780c */ /* 0x000fe20001701670 */
[----:B------:R-:W-:-:S06]  /*3c00*/  IMAD.IADD R216, R2, 0x1, R0 ;  /* 0x0000000102d87824 */ /* 0x000fcc00078e0200 */
[C---:B------:R-:W-:Y:S06]  /*3c10*/  HMMA.16816.F32.BF16 R20, R8.reuse, R72, R32 ;  /* 0x000000480814723c */ /* 0x040fec0000041820 */
[----:B------:R1:W-:Y:S01]  /*3c20*/  LDGSTS.E.BYPASS.LTC128B.128 [R229+0x7100], [R14.64], !P0 ;  /* 0x071000000ee57fae */ /* 0x0003e2000c101d46 */
[----:B------:R-:W-:Y:S01]  /*3c30*/  ISETP.GT.AND P0, PT, R104, R240, PT ;  /* 0x000000f06800720c */ /* 0x000fe20003f04270 */
[C---:B------:R-:W-:Y:S02]  /*3c40*/  HMMA.16816.F32.BF16 R32, R8.reuse, R74, R36 ;  /* 0x0000004a0820723c */ /* 0x040fe40000041824 */
[----:B------:R-:W-:Y:S04]  /*3c50*/  LDSM.16.M88.4 R4, [R224] ;  /* 0x00000000e004783b */ /* 0x000fe80000000200 */
[----:B------:R-:W2:Y:S02]  /*3c60*/  LDSM.16.M88.4 R40, [R24] ;  /* 0x000000001828783b */ /* 0x000ea40000000200 */
[C---:B------:R-:W-:Y:S02]  /*3c70*/  HMMA.16816.F32.BF16 R36, R8.reuse, R84, R52 ;  /* 0x000000540824723c */ /* 0x040fe40000041834 */
[----:B------:R-:W3:Y:S04]  /*3c80*/  LDSM.16.M88.4 R68, [R24+0x800] ;  /* 0x000800001844783b */ /* 0x000ee80000000200 */
[----:B------:R-:W4:Y:S02]  /*3c90*/  LDSM.16.M88.4 R76, [R24+0x1000] ;  /* 0x00100000184c783b */ /* 0x000f240000000200 */
[C---:B------:R-:W-:Y:S02]  /*3ca0*/  HMMA.16816.F32.BF16 R52, R8.reuse, R86, R56 ;  /* 0x000000560834723c */ /* 0x040fe40000041838 */
[----:B------:R-:W5:Y:S04]  /*3cb0*/  LDSM.16.M88.4 R72, [R24+0x1800] ;  /* 0x001800001848783b */ /* 0x000f680000000200 */
[----:B------:R-:W-:Y:S02]  /*3cc0*/  LDSM.16.M88.4 R80, [R216+-0x6000] ;  /* 0xffa00000d850783b */ /* 0x000fe40000000200 */
[----:B------:R-:W-:Y:S02]  /*3cd0*/  HMMA.16816.F32.BF16 R56, R8, R92, R64 ;  /* 0x0000005c0838723c */ /* 0x000fe40000041840 */
[----:B-1----:R-:W1:Y:S04]  /*3ce0*/  LDSM.16.M88.4 R12, [R223] ;  /* 0x00000000df0c783b */ /* 0x002e680000000200 */
[----:B------:R-:W1:Y:S04]  /*3cf0*/  LDSM.16.M88.4 R88, [R216+-0x5800] ;  /* 0xffa80000d858783b */ /* 0x000e680000000200 */
[----:B------:R-:W1:Y:S04]  /*3d00*/  LDSM.16.M88.4 R96, [R216+-0x5000] ;  /* 0xffb00000d860783b */ /* 0x000e680000000200 */
[----:B------:R-:W1:Y:S04]  /*3d10*/  LDSM.16.M88.4 R60, [R216+-0x4800] ;  /* 0xffb80000d83c783b */ /* 0x000e680000000200 */
[----:B------:R-:W-:Y:S01]  /*3d20*/  LDSM.16.M88.4 R8, [R221+0x4000] ;  /* 0x00400000dd08783b */ /* 0x000fe20000000200 */
[C---:B--2---:R-:W-:Y:S03]  /*3d30*/  HMMA.16816.F32.BF16 R28, R4.reuse, R40, R44 ;  /* 0x00000028041c723c */ /* 0x044fe6000004182c */
[----:B------:R-:W-:Y:S04]  /*3d40*/  LDSM.16.M88.4 R84, [R135+0x2800] ;  /* 0x002800008754783b */ /* 0x000fe80000000200 */
[----:B------:R-:W-:Y:S01]  /*3d50*/  LDSM.16.M88.4 R92, [R135+0x3000] ;  /* 0x00300000875c783b */ /* 0x000fe20000000200 */
[C---:B------:R-:W-:Y:S03]  /*3d60*/  HMMA.16816.F32.BF16 R16, R4.reuse, R42, R16 ;  /* 0x0000002a0410723c */ /* 0x040fe60000041810 */
[----:B------:R-:W-:Y:S04]  /*3d70*/  LDSM.16.M88.4 R64, [R135+0x3800] ;  /* 0x003800008740783b */ /* 0x000fe80000000200 */
[----:B------:R-:W0:Y:S01]  /*3d80*/  LDGDEPBAR ;  /* 0x00000000000079af */ /* 0x000e220000000000 */
[C---:B---3--:R-:W-:Y:S08]  /*3d90*/  HMMA.16816.F32.BF16 R20, R4.reuse, R68, R20 ;  /* 0x000000440414723c */ /* 0x048ff00000041814 */
[C---:B------:R-:W-:Y:S01]  /*3da0*/  HMMA.16816.F32.BF16 R32, R4.reuse, R70, R32 ;  /* 0x000000460420723c */ /* 0x040fe20000041820 */
[----:B------:R-:W2:Y:S07]  /*3db0*/  LDSM.16.M88.4 R68, [R135+0x2000] ;  /* 0x002000008744783b */ /* 0x000eae0000000200 */
[C---:B----4-:R-:W-:Y:S08]  /*3dc0*/  HMMA.16816.F32.BF16 R36, R4.reuse, R76, R36 ;  /* 0x0000004c0424723c */ /* 0x050ff00000041824 */
[C---:B------:R-:W-:Y:S01]  /*3dd0*/  HMMA.16816.F32.BF16 R52, R4.reuse, R78, R52 ;  /* 0x0000004e0434723c */ /* 0x040fe20000041834 */
[----:B------:R-:W-:Y:S07]  /*3de0*/  LDSM.16.M88.4 R76, [R24+0x2800] ;  /* 0x00280000184c783b */ /* 0x000fee0000000200 */
[C---:B-----5:R-:W-:Y:S08]  /*3df0*/  HMMA.16816.F32.BF16 R56, R4.reuse, R72, R56 ;  /* 0x000000480438723c */ /* 0x060ff00000041838 */
[----:B------:R-:W-:Y:S01]  /*3e00*/  HMMA.16816.F32.BF16 R44, R4, R74, R48 ;  /* 0x0000004a042c723c */ /* 0x000fe20000041830 */
[----:B------:R-:W-:Y:S04]  /*3e10*/  LDSM.16.M88.4 R4, [R222+0x4000] ;  /* 0x00400000de04783b */ /* 0x000fe80000000200 */
[----:B------:R-:W3:Y:S03]  /*3e20*/  LDSM.16.M88.4 R72, [R3+0x2000] ;  /* 0x002000000348783b */ /* 0x000ee60000000200 */
[C---:B-1----:R-:W-:Y:S01]  /*3e30*/  HMMA.16816.F32.BF16 R40, R12.reuse, R80, R28 ;  /* 0x000000500c28723c */ /* 0x042fe2000004181c */
[----:B------:R-:W-:Y:S07]  /*3e40*/  LDSM.16.M88.4 R28, [R3+0x3800] ;  /* 0x00380000031c783b */ /* 0x000fee0000000200 */
[C---:B------:R-:W-:Y:S01]  /*3e50*/  HMMA.16816.F32.BF16 R16, R12.reuse, R82, R16 ;  /* 0x000000520c10723c */ /* 0x040fe20000041810 */
[----:B------:R-:W1:Y:S07]  /*3e60*/  LDSM.16.M88.4 R80, [R3+0x2800] ;  /* 0x002800000350783b */ /* 0x000e6e0000000200 */
[C---:B------:R-:W-:Y:S08]  /*3e70*/  HMMA.16816.F32.BF16 R20, R12.reuse, R88, R20 ;  /* 0x000000580c14723c */ /* 0x040ff00000041814 */
[C---:B------:R-:W-:Y:S01]  /*3e80*/  HMMA.16816.F32.BF16 R32, R12.reuse, R90, R32 ;  /* 0x0000005a0c20723c */ /* 0x040fe20000041820 */
[----:B------:R-:W4:Y:S07]  /*3e90*/  LDSM.16.M88.4 R88, [R3+0x3000] ;  /* 0x003000000358783b */ /* 0x000f2e0000000200 */
        /* <DEDUP_REMOVED lines=8> */
[----:B------:R-:W-:Y:S07]  /*3f20*/  LDSM.16.M88.4 R68, [R216+-0x4000] ;  /* 0xffc00000d844783b */ /* 0x000fee0000000200 */
[C---:B------:R-:W-:Y:S01]  /*3f30*/  HMMA.16816.F32.BF16 R16, R8.reuse, R84, R20 ;  /* 0x000000540810723c */ /* 0x040fe20000041814 */
[----:B------:R-:W2:Y:S07]  /*3f40*/  LDSM.16.M88.4 R20, [R224+0x4000] ;  /* 0x00400000e014783b */ /* 0x000eae0000000200 */
[C---:B------:R-:W-:Y:S01]  /*3f50*/  HMMA.16816.F32.BF16 R32, R8.reuse, R86, R32 ;  /* 0x000000560820723c */ /* 0x040fe20000041820 */
[----:B------:R-:W5:Y:S07]  /*3f60*/  LDSM.16.M88.4 R84, [R24+0x3000] ;  /* 0x003000001854783b */ /* 0x000f6e0000000200 */
[C---:B------:R-:W-:Y:S08]  /*3f70*/  HMMA.16816.F32.BF16 R36, R8.reuse, R92, R36 ;  /* 0x0000005c0824723c */ /* 0x040ff00000041824 */
[C---:B------:R-:W-:Y:S01]  /*3f80*/  HMMA.16816.F32.BF16 R48, R8.reuse, R94, R48 ;  /* 0x0000005e0830723c */ /* 0x040fe20000041830 */
[----:B------:R-:W-:Y:S07]  /*3f90*/  LDSM.16.M88.4 R92, [R216+-0x3000] ;  /* 0xffd00000d85c783b */ /* 0x000fee0000000200 */
[C---:B------:R-:W-:Y:S08]  /*3fa0*/  HMMA.16816.F32.BF16 R56, R8.reuse, R64, R56 ;  /* 0x000000400838723c */ /* 0x040ff00000041838 */
[----:B------:R-:W-:Y:S01]  /*3fb0*/  HMMA.16816.F32.BF16 R44, R8, R66, R44 ;  /* 0x00000042082c723c */ /* 0x000fe2000004182c */
[----:B------:R-:W-:Y:S07]  /*3fc0*/  LDSM.16.M88.4 R64, [R135+0x4000] ;  /* 0x004000008740783b */ /* 0x000fee0000000200 */
[C---:B---3--:R-:W-:Y:S08]  /*3fd0*/  HMMA.16816.F32.BF16 R40, R4.reuse, R72, R40 ;  /* 0x000000480428723c */ /* 0x048ff00000041828 */
[C---:B------:R-:W-:Y:S01]  /*3fe0*/  HMMA.16816.F32.BF16 R8, R4.reuse, R74, R12 ;  /* 0x0000004a0408723c */ /* 0x040fe2000004180c */
[----:B------:R-:W-:Y:S07]  /*3ff0*/  LDSM.16.M88.4 R72, [R135+0x4800] ;  /* 0x004800008748783b */ /* 0x000fee0000000200 */
[C---:B-1----:R-:W-:Y:S01]  /*4000*/  HMMA.16816.F32.BF16 R12, R4.reuse, R80, R16 ;  /* 0x00000050040c723c */ /* 0x042fe20000041810 */
[----:B------:R-:W1:Y:S07]  /*4010*/  LDSM.16.M88.4 R16, [R223+0x4000] ;  /* 0x00400000df10783b */ /* 0x000e6e0000000200 */
[C---:B------:R-:W-:Y:S01]  /*4020*/  HMMA.16816.F32.BF16 R32, R4.reuse, R82, R32 ;  /* 0x000000520420723c */ /* 0x040fe20000041820 */
[----:B------:R-:W3:Y:S07]  /*4030*/  LDSM.16.M88.4 R80, [R216+-0x3800] ;  /* 0xffc80000d850783b */ /* 0x000eee0000000200 */
[C---:B----4-:R-:W-:Y:S08]  /*4040*/  HMMA.16816.F32.BF16 R36, R4.reuse, R88, R36 ;  /* 0x000000580424723c */ /* 0x050ff00000041824 */
[C---:B------:R-:W-:Y:S01]  /*4050*/  HMMA.16816.F32.BF16 R48, R4.reuse, R90, R48 ;  /* 0x0000005a0430723c */ /* 0x040fe20000041830 */
[----:B------:R-:W-:Y:S07]  /*4060*/  LDSM.16.M88.4 R88, [R135+0x5000] ;  /* 0x005000008758783b */ /* 0x000fee0000000200 */
[C---:B------:R-:W-:Y:S08]  /*4070*/  HMMA.16816.F32.BF16 R56, R4.reuse, R28, R56 ;  /* 0x0000001c0438723c */ /* 0x040ff00000041838 */
[----:B------:R-:W-:Y:S01]  /*4080*/  HMMA.16816.F32.BF16 R44, R4, R30, R44 ;  /* 0x0000001e042c723c */ /* 0x000fe2000004182c */
[----:B------:R-:W4:Y:S07]  /*4090*/  LDSM.16.M88.4 R28, [R216+-0x2800] ;  /* 0xffd80000d81c783b */ /* 0x000f2e0000000200 */
[C---:B--2---:R-:W-:Y:S08]  /*40a0*/  HMMA.16816.F32.BF16 R40, R20.reuse, R60, R40 ;  /* 0x0000003c1428723c */ /* 0x044ff00000041828 */
[C---:B------:R-:W-:Y:S01]  /*40b0*/  HMMA.16816.F32.BF16 R4, R20.reuse, R62, R8 ;  /* 0x0000003e1404723c */ /* 0x040fe20000041808 */
[----:B------:R-:W-:Y:S07]  /*40c0*/  LDSM.16.M88.4 R60, [R135+0x5800] ;  /* 0x00580000873c783b */ /* 0x000fee0000000200 */
[C---:B------:R-:W-:Y:S01]  /*40d0*/  HMMA.16816.F32.BF16 R8, R20.reuse, R76, R12 ;  /* 0x0000004c1408723c */ /* 0x040fe2000004180c */
[----:B------:R-:W2:Y:S07]  /*40e0*/  LDSM.16.M88.4 R12, [R221+0x8000] ;  /* 0x00800000dd0c783b */ /* 0x000eae0000000200 */
[C---:B------:R-:W-:Y:S01]  /*40f0*/  HMMA.16816.F32.BF16 R32, R20.reuse, R78, R32 ;  /* 0x0000004e1420723c */ /* 0x040fe20000041820 */
[----:B------:R-:W-:Y:S07]  /*4100*/  LDSM.16.M88.4 R76, [R24+0x4000] ;  /* 0x00400000184c783b */ /* 0x000fee0000000200 */
[C---:B-----5:R-:W-:Y:S08]  /*4110*/  HMMA.16816.F32.BF16 R36, R20.reuse, R84, R36 ;  /* 0x000000541424723c */ /* 0x060ff00000041824 */
[C---:B------:R-:W-:Y:S01]  /*4120*/  HMMA.16816.F32.BF16 R48, R20.reuse, R86, R48 ;  /* 0x000000561430723c */ /* 0x040fe20000041830 */
[----:B------:R-:W-:Y:S07]  /*4130*/  LDSM.16.M88.4 R84, [R24+0x4800] ;  /* 0x004800001854783b */ /* 0x000fee0000000200 */
[C---:B------:R-:W-:Y:S08]  /*4140*/  HMMA.16816.F32.BF16 R56, R20.reuse, R52, R56 ;  /* 0x000000341438723c */ /* 0x040ff00000041838 */
[----:B------:R-:W-:Y:S08]  /*4150*/  HMMA.16816.F32.BF16 R44, R20, R54, R44 ;  /* 0x00000036142c723c */ /* 0x000ff0000004182c */
[C---:B-1----:R-:W-:Y:S08]  /*4160*/  HMMA.16816.F32.BF16 R40, R16.reuse, R68, R40 ;  /* 0x000000441028723c */ /* 0x042ff00000041828 */
[C---:B------:R-:W-:Y:S01]  /*4170*/  HMMA.16816.F32.BF16 R20, R16.reuse, R70, R4 ;  /* 0x000000461014723c */ /* 0x040fe20000041804 */
[----:B------:R-:W-:Y:S07]  /*4180*/  LDSM.16.M88.4 R68, [R3+0x4000] ;  /* 0x004000000344783b */ /* 0x000fee0000000200 */
[C---:B---3--:R-:W-:Y:S01]  /*4190*/  HMMA.16816.F32.BF16 R4, R16.reuse, R80, R8 ;  /* 0x000000501004723c */ /* 0x048fe20000041808 */
[----:B------:R-:W1:Y:S07]  /*41a0*/  LDSM.16.M88.4 R8, [R222+0x8000] ;  /* 0x00800000de08783b */ /* 0x000e6e0000000200 */
[C---:B------:R-:W-:Y:S01]  /*41b0*/  HMMA.16816.F32.BF16 R32, R16.reuse, R82, R32 ;  /* 0x000000521020723c */ /* 0x040fe20000041820 */
[----:B------:R-:W3:Y:S07]  /*41c0*/  LDSM.16.M88.4 R80, [R3+0x4800] ;  /* 0x004800000350783b */ /* 0x000eee0000000200 */
[C---:B------:R-:W-:Y:S08]  /*41d0*/  HMMA.16816.F32.BF16 R36, R16.reuse, R92, R36 ;  /* 0x0000005c1024723c */ /* 0x040ff00000041824 */
[C---:B------:R-:W-:Y:S01]  /*41e0*/  HMMA.16816.F32.BF16 R48, R16.reuse, R94, R48 ;  /* 0x0000005e1030723c */ /* 0x040fe20000041830 */
[----:B------:R-:W5:Y:S07]  /*41f0*/  LDSM.16.M88.4 R92, [R3+0x5000] ;  /* 0x00500000035c783b */ /* 0x000f6e0000000200 */
[C---:B----4-:R-:W-:Y:S08]  /*4200*/  HMMA.16816.F32.BF16 R56, R16.reuse, R28, R56 ;  /* 0x0000001c1038723c */ /* 0x050ff00000041838 */
[----:B------:R-:W-:Y:S08]  /*4210*/  HMMA.16816.F32.BF16 R44, R16, R30, R44 ;  /* 0x0000001e102c723c */ /* 0x000ff0000004182c */
[C---:B--2---:R-:W-:Y:S08]  /*4220*/  HMMA.16816.F32.BF16 R40, R12.reuse, R64, R40 ;  /* 0x000000400c28723c */ /* 0x044ff00000041828 */
[C---:B------:R-:W-:Y:S01]  /*4230*/  HMMA.16816.F32.BF16 R28, R12.reuse, R66, R20 ;  /* 0x000000420c1c723c */ /* 0x040fe20000041814 */
[----:B------:R-:W2:Y:S07]  /*4240*/  LDSM.16.M88.4 R64, [R3+0x5800] ;  /* 0x005800000340783b */ /* 0x000eae0000000200 */
[C---:B------:R-:W-:Y:S01]  /*4250*/  HMMA.16816.F32.BF16 R20, R12.reuse, R72, R4 ;  /* 0x000000480c14723c */ /* 0x040fe20000041804 */
[----:B------:R-:W4:Y:S07]  /*4260*/  LDSM.16.M88.4 R4, [R224+0x8000] ;  /* 0x00800000e004783b */ /* 0x000f2e0000000200 */
[C---:B------:R-:W-:Y:S01]  /*4270*/  HMMA.16816.F32.BF16 R16, R12.reuse, R74, R32 ;  /* 0x0000004a0c10723c */ /* 0x040fe20000041820 */
[----:B------:R-:W-:Y:S07]  /*4280*/  LDSM.16.M88.4 R72, [R216+-0x2000] ;  /* 0xffe00000d848783b */ /* 0x000fee0000000200 */
[C---:B------:R-:W-:Y:S08]  /*4290*/  HMMA.16816.F32.BF16 R36, R12.reuse, R88, R36 ;  /* 0x000000580c24723c */ /* 0x040ff00000041824 */
[C---:B------:R-:W-:Y:S01]  /*42a0*/  HMMA.16816.F32.BF16 R52, R12.reuse, R90, R48 ;  /* 0x0000005a0c34723c */ /* 0x040fe20000041830 */
[----:B------:R-:W2:Y:S07]  /*42b0*/  LDSM.16.M88.4 R88, [R24+0x5000] ;  /* 0x005000001858783b */ /* 0x000eae0000000200 */
[C---:B------:R-:W-:Y:S08]  /*42c0*/  HMMA.16816.F32.BF16 R48, R12.reuse, R60, R56 ;  /* 0x0000003c0c30723c */ /* 0x040ff00000041838 */
[----:B------:R-:W-:Y:S08]  /*42d0*/  HMMA.16816.F32.BF16 R44, R12, R62, R44 ;  /* 0x0000003e0c2c723c */ /* 0x000ff0000004182c */
[C---:B-1----:R-:W-:Y:S08]  /*42e0*/  HMMA.16816.F32.BF16 R40, R8.reuse, R68, R40 ;  /* 0x000000440828723c */ /* 0x042ff00000041828 */
[C---:B------:R-:W-:Y:S01]  /*42f0*/  HMMA.16816.F32.BF16 R32, R8.reuse, R70, R28 ;  /* 0x000000460820723c */ /* 0x040fe2000004181c */
[----:B------:R-:W1:Y:S07]  /*4300*/  LDSM.16.M88.4 R68, [R24+0x5800] ;  /* 0x005800001844783b */ /* 0x000e6e0000000200 */
[C---:B---3--:R-:W-:Y:S01]  /*4310*/  HMMA.16816.F32.BF16 R28, R8.reuse, R80, R20 ;  /* 0x00000050081c723c */ /* 0x048fe20000041814 */
[----:B------:R-:W3:Y:S07]  /*4320*/  LDSM.16.M88.4 R20, [R223+0x8000] ;  /* 0x00800000df14783b */ /* 0x000eee0000000200 */
[C---:B------:R-:W-:Y:S01]  /*4330*/  HMMA.16816.F32.BF16 R16, R8.reuse, R82, R16 ;  /* 0x000000520810723c */ /* 0x040fe20000041810 */
[----:B------:R-:W1:Y:S07]  /*4340*/  LDSM.16.M88.4 R80, [R216+-0x1800] ;  /* 0xffe80000d850783b */ /* 0x000e6e0000000200 */
[C---:B-----5:R-:W-:Y:S08]  /*4350*/  HMMA.16816.F32.BF16 R12, R8.reuse, R92, R36 ;  /* 0x0000005c080c723c */ /* 0x060ff00000041824 */
[C---:B------:R-:W-:Y:S08]  /*4360*/  HMMA.16816.F32.BF16 R60, R8.reuse, R94, R52 ;  /* 0x0000005e083c723c */ /* 0x040ff00000041834 */
[C---:B--2---:R-:W-:Y:S08]  /*4370*/  HMMA.16816.F32.BF16 R52, R8.reuse, R64, R48 ;  /* 0x000000400834723c */ /* 0x044ff00000041830 */
[----:B------:R-:W-:Y:S01]  /*4380*/  HMMA.16816.F32.BF16 R48, R8, R66, R44 ;  /* 0x000000420830723c */ /* 0x000fe2000004182c */
[----:B------:R-:W-:Y:S04]  /*4390*/  LDSM.16.M88.4 R64, [R135+0x6000] ;  /* 0x006000008740783b */ /* 0x000fe80000000200 */
[----:B------:R-:W-:Y:S03]  /*43a0*/  LDSM.16.M88.4 R44, [R216+-0x1000] ;  /* 0xfff00000d82c783b */ /* 0x000fe60000000200 */
[C---:B----4-:R-:W-:Y:S08]  /*43b0*/  HMMA.16816.F32.BF16 R40, R4.reuse, R76, R40 ;  /* 0x0000004c0428723c */ /* 0x050ff00000041828 */
[C---:B------:R-:W-:Y:S01]  /*43c0*/  HMMA.16816.F32.BF16 R56, R4.reuse, R86, R16 ;  /* 0x000000560438723c */ /* 0x040fe20000041810 */
[----:B------:R-:W2:Y:S07]  /*43d0*/  LDSM.16.M88.4 R16, [R221+0xc000] ;  /* 0x00c00000dd10783b */ /* 0x000eae0000000200 */
[C---:B------:R-:W-:Y:S08]  /*43e0*/  HMMA.16816.F32.BF16 R36, R4.reuse, R84, R28 ;  /* 0x000000540424723c */ /* 0x040ff0000004181c */
[C---:B------:R-:W-:Y:S01]  /*43f0*/  HMMA.16816.F32.BF16 R28, R4.reuse, R88, R12 ;  /* 0x00000058041c723c */ /* 0x040fe2000004180c */
[----:B------:R-:W-:Y:S07]  /*4400*/  LDSM.16.M88.4 R12, [R222+0xc000] ;  /* 0x00c00000de0c783b */ /* 0x000fee0000000200 */
[C---:B------:R-:W-:Y:S01]  /*4410*/  HMMA.16816.F32.BF16 R8, R4.reuse, R90, R60 ;  /* 0x0000005a0408723c */ /* 0x040fe2000004183c */
[----:B------:R-:W4:Y:S04]  /*4420*/  LDSM.16.M88.4 R88, [R216+-0x800] ;  /* 0xfff80000d858783b */ /* 0x000f280000000200 */
[----:B------:R-:W-:Y:S03]  /*4430*/  LDSM.16.M88.4 R60, [R216] ;  /* 0x00000000d83c783b */ /* 0x000fe60000000200 */
[C---:B------:R-:W-:Y:S01]  /*4440*/  HMMA.16816.F32.BF16 R32, R4.reuse, R78, R32 ;  /* 0x0000004e0420723c */ /* 0x040fe20000041820 */
[----:B------:R-:W-:Y:S07]  /*4450*/  LDSM.16.M88.4 R76, [R135+0x7800] ;  /* 0x00780000874c783b */ /* 0x000fee0000000200 */
[C---:B-1----:R-:W-:Y:S08]  /*4460*/  HMMA.16816.F32.BF16 R52, R4.reuse, R68, R52 ;  /* 0x000000440434723c */ /* 0x042ff00000041834 */
[----:B------:R-:W-:Y:S01]  /*4470*/  HMMA.16816.F32.BF16 R96, R4, R70, R48 ;  /* 0x000000460460723c */ /* 0x000fe20000041830 */
[----:B------:R-:W-:Y:S07]  /*4480*/  LDSM.16.M88.4 R48, [R135+0x7000] ;  /* 0x007000008730783b */ /* 0x000fee0000000200 */
[C---:B---3--:R-:W-:Y:S01]  /*4490*/  HMMA.16816.F32.BF16 R4, R20.reuse, R72, R40 ;  /* 0x000000481404723c */ /* 0x048fe20000041828 */
[----:B------:R-:W1:Y:S07]  /*44a0*/  LDSM.16.M88.4 R40, [R3+0x6000] ;  /* 0x006000000328783b */ /* 0x000e6e0000000200 */
[C---:B------:R-:W-:Y:S01]  /*44b0*/  HMMA.16816.F32.BF16 R32, R20.reuse, R74, R32 ;  /* 0x0000004a1420723c */ /* 0x040fe20000041820 */
[----:B------:R-:W-:Y:S07]  /*44c0*/  LDSM.16.M88.4 R72, [R3+0x6800] ;  /* 0x006800000348783b */ /* 0x000fee0000000200 */
[----:B------:R-:W-:Y:S01]  /*44d0*/  HMMA.16816.F32.BF16 R68, R20, R82, R56 ;  /* 0x000000521444723c */ /* 0x000fe20000041838 */
[----:B------:R-:W3:Y:S07]  /*44e0*/  LDSM.16.M88.4 R56, [R135+0x6800] ;  /* 0x006800008738783b */ /* 0x000eee0000000200 */
[----:B--2---:R-:W-:Y:S08]  /*44f0*/  HMMA.16816.F32.BF16 R4, R16, R64, R4 ;  /* 0x000000401004723c */ /* 0x004ff00000041804 */
[C---:B------:R-:W-:Y:S08]  /*4500*/  HMMA.16816.F32.BF16 R36, R20.reuse, R80, R36 ;  /* 0x000000501424723c */ /* 0x040ff00000041824 */
[C---:B------:R-:W-:Y:S01]  /*4510*/  HMMA.16816.F32.BF16 R80, R20.reuse, R46, R8 ;  /* 0x0000002e1450723c */ /* 0x040fe20000041808 */
[----:B------:R-:W-:Y:S07]  /*4520*/  LDSM.16.M88.4 R8, [R224+0xc000] ;  /* 0x00c00000e008783b */ /* 0x000fee0000000200 */
[----:B----4-:R-:W-:Y:S01]  /*4530*/  HMMA.16816.F32.BF16 R92, R20, R88, R52 ;  /* 0x00000058145c723c */ /* 0x010fe20000041834 */
[----:B------:R-:W2:Y:S07]  /*4540*/  LDSM.16.M88.4 R52, [R24+0x6000] ;  /* 0x006000001834783b */ /* 0x000eae0000000200 */
[----:B------:R-:W-:Y:S01]  /*4550*/  HMMA.16816.F32.BF16 R32, R16, R66, R32 ;  /* 0x000000421020723c */ /* 0x000fe20000041820 */
[----:B------:R-:W-:Y:S07]  /*4560*/  LDSM.16.M88.4 R64, [R24+0x6800] ;  /* 0x006800001840783b */ /* 0x000fee0000000200 */
[----:B------:R-:W-:Y:S08]  /*4570*/  HMMA.16816.F32.BF16 R84, R20, R44, R28 ;  /* 0x0000002c1454723c */ /* 0x000ff0000004181c */
[----:B-1----:R-:W-:Y:S01]  /*4580*/  HMMA.16816.F32.BF16 R28, R12, R40, R4 ;  /* 0x000000280c1c723c */ /* 0x002fe20000041804 */
[----:B------:R-:W1:Y:S07]  /*4590*/  LDSM.16.M88.4 R4, [R223+0xc000] ;  /* 0x00c00000df04783b */ /* 0x000e6e0000000200 */
[----:B---3--:R-:W-:Y:S08]  /*45a0*/  HMMA.16816.F32.BF16 R36, R16, R56, R36 ;  /* 0x000000381024723c */ /* 0x008ff00000041824 */
[----:B------:R-:W-:Y:S08]  /*45b0*/  HMMA.16816.F32.BF16 R32, R12, R42, R32 ;  /* 0x0000002a0c20723c */ /* 0x000ff00000041820 */
[----:B--2---:R-:W-:Y:S08]  /*45c0*/  HMMA.16816.F32.BF16 R28, R8, R52, R28 ;  /* 0x00000034081c723c */ /* 0x004ff0000004181c */
[----:B------:R-:W-:Y:S01]  /*45d0*/  HMMA.16816.F32.BF16 R44, R16, R58, R68 ;  /* 0x0000003a102c723c */ /* 0x000fe20000041844 */
[----:B------:R-:W2:Y:S04]  /*45e0*/  LDSM.16.M88.4 R68, [R3+0x7000] ;  /* 0x007000000344783b */ /* 0x000ea80000000200 */
[----:B------:R-:W3:Y:S03]  /*45f0*/  LDSM.16.M88.4 R56, [R216+0x800] ;  /* 0x00080000d838783b */ /* 0x000ee60000000200 */
[----:B------:R-:W-:Y:S08]  /*4600*/  HMMA.16816.F32.BF16 R40, R12, R72, R36 ;  /* 0x000000480c28723c */ /* 0x000ff00000041824 */
[----:B------:R-:W-:Y:S08]  /*4610*/  HMMA.16816.F32.BF16 R36, R8, R54, R32 ;  /* 0x000000360824723c */ /* 0x000ff00000041820 */
[----:B-1----:R-:W-:Y:S08]  /*4620*/  HMMA.16816.F32.BF16 R52, R4, R60, R28 ;  /* 0x0000003c0434723c */ /* 0x002ff0000004181c */
[----:B------:R-:W-:Y:S08]  /*4630*/  HMMA.16816.F32.BF16 R28, R16, R48, R84 ;  /* 0x00000030101c723c */ /* 0x000ff00000041854 */
[----:B------:R-:W-:Y:S08]  /*4640*/  HMMA.16816.F32.BF16 R88, R20, R90, R96 ;  /* 0x0000005a1458723c */ /* 0x000ff00000041860 */
[----:B------:R-:W-:Y:S01]  /*4650*/  HMMA.16816.F32.BF16 R20, R12, R74, R44 ;  /* 0x0000004a0c14723c */ /* 0x000fe2000004182c */
[----:B------:R-:W-:-:S07]  /*4660*/  FMUL.FTZ R0, R52, c[0x0][0x320] ;  /* 0x0000c80034007a20 */ /* 0x000fce0000410000 */
[----:B------:R-:W-:Y:S08]  /*4670*/  HMMA.16816.F32.BF16 R32, R8, R64, R40 ;  /* 0x000000400820723c */ /* 0x000ff00000041828 */
[----:B------:R-:W-:Y:S01]  /*4680*/  HMMA.16816.F32.BF16 R48, R16, R50, R80 ;  /* 0x000000321030723c */ /* 0x000fe20000041850 */
[----:B------:R1:W4:Y:S07]  /*4690*/  MUFU.TANH R80, R0 ;  /* 0x0000000000507308 */ /* 0x00032e0000002400 */
[----:B------:R-:W-:Y:S01]  /*46a0*/  HMMA.16816.F32.BF16 R40, R4, R62, R36 ;  /* 0x0000003e0428723c */ /* 0x000fe20000041824 */
[----:B------:R-:W5:Y:S07]  /*46b0*/  LDSM.16.M88.4 R60, [R24+0x7000] ;  /* 0x00700000183c783b */ /* 0x000f6e0000000200 */
[----:B------:R-:W-:Y:S01]  /*46c0*/  HMMA.16816.F32.BF16 R72, R16, R76, R92 ;  /* 0x0000004c1048723c */ /* 0x000fe2000004185c */
[----:B-1----:R-:W-:-:S04]  /*46d0*/  FMUL.FTZ R0, R53, c[0x0][0x320] ;  /* 0x0000c80035007a20 */ /* 0x002fc80000410000 */
[----:B------:R1:W1:Y:S03]  /*46e0*/  MUFU.TANH R76, R0 ;  /* 0x00000000004c7308 */ /* 0x0002660000002400 */
[----:B--2---:R-:W-:Y:S08]  /*46f0*/  HMMA.16816.F32.BF16 R36, R12, R68, R28 ;  /* 0x000000440c24723c */ /* 0x004ff0000004181c */
[----:B------:R-:W-:Y:S01]  /*4700*/  HMMA.16816.F32.BF16 R20, R8, R66, R20 ;  /* 0x000000420814723c */ /* 0x000fe20000041814 */
[----:B-1----:R-:W-:-:S07]  /*4710*/  FMUL.FTZ R0, R54, c[0x0][0x320] ;  /* 0x0000c80036007a20 */ /* 0x002fce0000410000 */
[----:B------:R-:W-:Y:S01]  /*4720*/  HMMA.16816.F32.BF16 R44, R12, R70, R48 ;  /* 0x000000460c2c723c */ /* 0x000fe20000041830 */
[----:B------:R1:W2:Y:S01]  /*4730*/  MUFU.TANH R68, R0 ;  /* 0x0000000000447308 */ /* 0x0002a20000002400 */
[----:B------:R-:W-:Y:S06]  /*4740*/  LDSM.16.M88.4 R48, [R216+0x1000] ;  /* 0x00100000d830783b */ /* 0x000fec0000000200 */
[----:B---3--:R-:W-:Y:S08]  /*4750*/  HMMA.16816.F32.BF16 R28, R4, R56, R32 ;  /* 0x00000038041c723c */ /* 0x008ff00000041820 */
[----:B-----5:R-:W-:Y:S01]  /*4760*/  HMMA.16816.F32.BF16 R36, R8, R60, R36 ;  /* 0x0000003c0824723c */ /* 0x020fe20000041824 */
[----:B-1----:R-:W-:-:S02]  /*4770*/  FMUL.FTZ R0, R55, c[0x0][0x320] ;  /* 0x0000c80037007a20 */ /* 0x002fc40000410000 */
[----:B------:R-:W1:Y:S02]  /*4780*/  LDSM.16.M88.4 R52, [R3+0x7800] ;  /* 0x007800000334783b */ /* 0x000e640000000200 */
[----:B------:R3:W1:Y:S03]  /*4790*/  MUFU.TANH R67, R0 ;  /* 0x0000000000437308 */ /* 0x0006660000002400 */
[----:B------:R-:W-:Y:S08]  /*47a0*/  HMMA.16816.F32.BF16 R32, R4, R58, R20 ;  /* 0x0000003a0420723c */ /* 0x000ff00000041814 */
[----:B------:R-:W-:Y:S01]  /*47b0*/  HMMA.16816.F32.BF16 R16, R16, R78, R88 ;  /* 0x0000004e1010723c */ /* 0x000fe20000041858 */
[----:B---3--:R-:W-:-:S04]  /*47c0*/  FMUL.FTZ R0, R40, c[0x0][0x320] ;  /* 0x0000c80028007a20 */ /* 0x008fc80000410000 */
[----:B------:R3:W1:Y:S02]  /*47d0*/  MUFU.TANH R66, R0 ;  /* 0x0000000000427308 */ /* 0x0006640000002400 */
[----:B---3--:R-:W-:Y:S01]  /*47e0*/  FMUL.FTZ R0, R41, c[0x0][0x320] ;  /* 0x0000c80029007a20 */ /* 0x008fe20000410000 */
[C---:B-1----:R-:W-:Y:S05]  /*47f0*/  HMMA.16816.F32.BF16 R20, R12.reuse, R52, R72 ;  /* 0x000000340c14723c */ /* 0x042fea0000041848 */
[----:B------:R1:W3:Y:S11]  /*4800*/  MUFU.TANH R65, R0 ;  /* 0x0000000000417308 */ /* 0x0002f60000002400 */
[----:B------:R-:W-:Y:S01]  /*4810*/  HMMA.16816.F32.BF16 R12, R12, R54, R16 ;  /* 0x000000360c0c723c */ /* 0x000fe20000041810 */
[----:B-1----:R-:W-:-:S04]  /*4820*/  FMUL.FTZ R0, R42, c[0x0][0x320] ;  /* 0x0000c8002a007a20 */ /* 0x002fc80000410000 */
[----:B------:R1:W1:Y:S02]  /*4830*/  MUFU.TANH R64, R0 ;  /* 0x0000000000407308 */ /* 0x0002640000002400 */
[----:B-1----:R-:W-:Y:S02]  /*4840*/  FMUL.FTZ R0, R43, c[0x0][0x320] ;  /* 0x0000c8002b007a20 */ /* 0x002fe40000410000 */
[----:B------:R1:W5:Y:S04]  /*4850*/  LDSM.16.M88.4 R40, [R24+0x7800] ;  /* 0x007800001828783b */ /* 0x0003680000000200 */
[----:B------:R2:W1:Y:S02]  /*4860*/  MUFU.TANH R60, R0 ;  /* 0x00000000003c7308 */ /* 0x0004640000002400 */
[----:B--2---:R-:W-:-:S06]  /*4870*/  FMUL.FTZ R0, R28, c[0x0][0x320] ;  /* 0x0000c8001c007a20 */ /* 0x004fcc0000410000 */
[----:B------:R2:W2:Y:S01]  /*4880*/  MUFU.TANH R57, R0 ;  /* 0x0000000000397308 */ /* 0x0004a20000002400 */
[----:B-1----:R-:W-:Y:S01]  /*4890*/  HMMA.16816.F32.BF16 R24, R8, R62, R44 ;  /* 0x0000003e0818723c */ /* 0x002fe2000004182c */
[----:B--2---:R-:W-:-:S07]  /*48a0*/  FMUL.FTZ R0, R29, c[0x0][0x320] ;  /* 0x0000c8001d007a20 */ /* 0x004fce0000410000 */
[----:B-----5:R-:W-:Y:S01]  /*48b0*/  HMMA.16816.F32.BF16 R16, R8, R40, R20 ;  /* 0x000000280810723c */ /* 0x020fe20000041814 */
[----:B------:R1:W2:Y:S11]  /*48c0*/  MUFU.TANH R56, R0 ;  /* 0x0000000000387308 */ /* 0x0002b60000002400 */
[----:B------:R-:W-:Y:S04]  /*48d0*/  @!UPT UIADD3 URZ, URZ, URZ, URZ ;  /* 0x0000003f3f3ff290 */ /* 0x000fe8000fffe03f */
[----:B------:R-:W-:Y:S08]  /*48e0*/  HMMA.16816.F32.BF16 R20, R4, R50, R24 ;  /* 0x000000320414723c */ /* 0x000ff00000041818 */
        /* <DEDUP_REMOVED lines=8> */
[----:B-----5:R-:W-:-:S04]  /*4970*/  FMUL.FTZ R0, R32, c[0x0][0x320] ;  /* 0x0000c80020007a20 */ /* 0x020fc80000410000 */
[----:B------:R5:W1:Y:S02]  /*4980*/  MUFU.TANH R47, R0 ;  /* 0x00000000002f7308 */ /* 0x000a640000002400 */
[----:B-----5:R-:W-:Y:S01]  /*4990*/  FMUL.FTZ R0, R33, c[0x0][0x320] ;  /* 0x0000c80021007a20 */ /* 0x020fe20000410000 */
[C---:B-1----:R-:W-:Y:S05]  /*49a0*/  HMMA.16816.F32.BF16 R12, R4.reuse, R36, R16 ;  /* 0x00000024040c723c */ /* 0x042fea0000041810 */
[----:B------:R1:W1:Y:S03]  /*49b0*/  MUFU.TANH R48, R0 ;  /* 0x0000000000307308 */ /* 0x0002660000002400 */
[----:B------:R-:W-:Y:S01]  /*49c0*/  HMMA.16816.F32.BF16 R4, R4, R38, R8 ;  /* 0x000000260404723c */ /* 0x000fe20000041808 */
[----:B-1----:R-:W-:-:S04]  /*49d0*/  FMUL.FTZ R0, R34, c[0x0][0x320] ;  /* 0x0000c80022007a20 */ /* 0x002fc80000410000 */
        /* <DEDUP_REMOVED lines=49> */
[----:B------:R-:W-:Y:S01]  /*4cf0*/  IMAD.MOV R0, RZ, RZ, -R0 ;  /* 0x000000ffff007224 */ /* 0x000fe200078e0a00 */
[----:B------:R-:W-:-:S03]  /*4d00*/  ISETP.GE.AND P4, PT, R239, c[0x0][0x1d4], PT ;  /* 0x00007500ef007a0c */ /* 0x000fc60003f86270 */
[----:B------:R-:W-:Y:S01]  /*4d10*/  IMAD R231, R0, c[0x0][0x2b8], R2 ;  /* 0x0000ae0000e77a24 */ /* 0x000fe200078e0202 */
[----:B------:R-:W-:-:S03]  /*4d20*/  SEL R14, RZ, 0x10, P4 ;  /* 0x00000010ff0e7807 */ /* 0x000fc60002000000 */
        /* <DEDUP_REMOVED lines=15> */
.L_x_1664:
[----:B------:R-:W-:Y:S05]  /*4e20*/  BRA.DIV ~URZ, `(.L_x_1584) ;  /* 0x0000bb427f007947 */ /* 0x000fea000b800000 */
[----:B------:R-:W3:Y:S01]  /*4e30*/  SHFL.IDX PT, R0, R15, RZ, 0x181f ;  /* 0x00181fff0f007589 */ /* 0x000ee200000e0000 */
[----:B------:R-:W-:Y:S02]  /*4e40*/  ISETP.GE.AND P3, PT, R232, c[0x0][0x1d4], PT ;  /* 0x00007500e8007a0c */ /* 0x000fe40003f66270 */
[----:B------:R-:W-:Y:S02]  /*4e50*/  ISETP.GE.AND P4, PT, R238, c[0x0][0x1d4], PT ;  /* 0x00007500ee007a0c */ /* 0x000fe40003f86270 */
[----:B------:R-:W-:Y:S02]  /*4e60*/  SEL R12, RZ, 0x10, P5 ;  /* 0x00000010ff0c7807 */ /* 0x000fe40002800000 */
[----:B------:R-:W-:Y:S02]  /*4e70*/  SEL R13, RZ, 0x10, P4 ;  /* 0x00000010ff0d7807 */ /* 0x000fe40002000000 */
[----:B---3--:R-:W-:-:S02]  /*4e80*/  IADD3 R2, P2, R0, R108, RZ ;  /* 0x0000006c00027210 */ /* 0x008fc40007f5e0ff */
[C---:B------:R-:W-:Y:S02]  /*4e90*/  IADD3 R6, P0, R0.reuse, R107, RZ ;  /* 0x0000006b00067210 */ /* 0x040fe40007f1e0ff */
[----:B------:R-:W-:Y:S01]  /*4ea0*/  IADD3 R10, P1, R0, R110, RZ ;  /* 0x0000006e000a7210 */ /* 0x000fe20007f3e0ff */
[C---:B--2---:R-:W-:Y:S01]  /*4eb0*/  IMAD.X R3, R4.reuse, 0x1, R102, P2 ;  /* 0x0000000104037824 */ /* 0x044fe200010e0666 */
[----:B------:R-:W-:Y:S01]  /*4ec0*/  ISETP.GE.AND P2, PT, R239, c[0x0][0x1d4], PT ;  /* 0x00007500ef007a0c */ /* 0x000fe20003f46270 */
[----:B------:R-:W-:Y:S01]  /*4ed0*/  IMAD.X R7, R4, 0x1, R100, P0 ;  /* 0x0000000104077824 */ /* 0x000fe200000e0664 */
[----:B------:R-:W-:Y:S01]  /*4ee0*/  IADD3 R8, P0, R0, R109, RZ ;  /* 0x0000006d00087210 */ /* 0x000fe20007f1e0ff */
[C---:B------:R-:W-:Y:S01]  /*4ef0*/  IMAD.X R11, R4.reuse, 0x1, R103, P1 ;  /* 0x00000001040b7824 */ /* 0x040fe200008e0667 */
[----:B------:R2:W3:Y:S03]  /*4f00*/  SHFL.IDX PT, R0, R15, 0x1, 0x181f ;  /* 0x00381f000f007f89 */ /* 0x0004e600000e0000 */
[----:B------:R-:W-:Y:S01]  /*4f10*/  IMAD.X R9, R4, 0x1, R101, P0 ;  /* 0x0000000104097824 */ /* 0x000fe200000e0665 */
[----:B------:R-:W-:Y:S01]  /*4f20*/  @!PT LDS RZ, [RZ] ;  /* 0x00000000fffff984 */ /* 0x000fe20000000800 */
[----:B------:R4:W-:Y:S04]  /*4f30*/  LDGSTS.E.BYPASS.LTC128B.128 [R229+0x8100], [R6.64], !P3 ;  /* 0x0810000006e57fae */ /* 0x0009e8000d901d46 */
[----:B------:R2:W-:Y:S04]  /*4f40*/  LDGSTS.E.BYPASS.LTC128B.128 [R229+0xa100], [R2.64], !P4 ;  /* 0x0a10000002e57fae */ /* 0x0005e8000e101d46 */
[----:B------:R2:W-:Y:S04]  /*4f50*/  LDGSTS.E.BYPASS.LTC128B.128 [R229+0xc100], [R10.64], !P5 ;  /* 0x0c1000000ae57fae */ /* 0x0005e8000e901d46 */
[----:B------:R2:W1:Y:S04]  /*4f60*/  SHFL.IDX PT, R4, R5, 0x1, 0x181f ;  /* 0x00381f0005047f89 */ /* 0x00046800000e0000 */
[----:B------:R2:W-:Y:S01]  /*4f70*/  LDGSTS.E.BYPASS.LTC128B.128 [R229+0xe100], [R8.64], !P2 ;  /* 0x0e10000008e57fae */ /* 0x0005e2000d101d46 */
[----:B----4-:R-:W-:-:S04]  /*4f80*/  SEL R7, RZ, 0x10, P3 ;  /* 0x00000010ff077807 */ /* 0x010fc80001800000 */
.L_x_1665:
[----:B--23--:R-:W-:Y:S02]  /*4f90*/  IADD3 R2, -R7, 0x10, RZ ;  /* 0x0000001007027810 */ /* 0x00cfe40007ffe1ff */
[----:B------:R-:W-:-:S02]  /*4fa0*/  IADD3 R3, -R13, 0x10, RZ ;  /* 0x000000100d037810 */ /* 0x000fc40007ffe1ff */
[----:B------:R-:W-:Y:S02]  /*4fb0*/  LOP3.LUT R2, R2, 0xf, RZ, 0xc0, !PT ;  /* 0x0000000f02027812 */ /* 0x000fe400078ec0ff */
[----:B-1----:R-:W-:Y:S02]  /*4fc0*/  IADD3 R5, -R12, 0x10, RZ ;  /* 0x000000100c057810 */ /* 0x002fe40007ffe1ff */
[----:B------:R-:W-:Y:S02]  /*4fd0*/  LOP3.LUT R3, R3, 0xf, RZ, 0xc0, !PT ;  /* 0x0000000f03037812 */ /* 0x000fe400078ec0ff */
[----:B------:R-:W-:Y:S02]  /*4fe0*/  IADD3 R6, -R14, 0x10, RZ ;  /* 0x000000100e067810 */ /* 0x000fe40007ffe1ff */
[----:B------:R-:W-:Y:S02]  /*4ff0*/  IADD3 R10, P1, P0, R2, R0, R107 ;  /* 0x00000000020a7210 */ /* 0x000fe4000783e06b */
[----:B------:R-:W-:-:S02]  /*5000*/  LOP3.LUT R2, R5, 0xf, RZ, 0xc0, !PT ;  /* 0x0000000f05027812 */ /* 0x000fc400078ec0ff */
[----:B------:R-:W-:Y:S02]  /*5010*/  IADD3 R8, P3, P2, R3, R0, R108 ;  /* 0x0000000003087210 */ /* 0x000fe40007a7e06c */
[----:B------:R-:W-:Y:S02]  /*5020*/  LOP3.LUT R3, R6, 0xf, RZ, 0xc0, !PT ;  /* 0x0000000f06037812 */ /* 0x000fe400078ec0ff */
[----:B------:R-:W-:Y:S02]  /*5030*/  IADD3.X R11, RZ, R4, R100, P1, P0 ;  /* 0x00000004ff0b7210 */ /* 0x000fe40000fe0464 */
[----:B------:R-:W-:Y:S02]  /*5040*/  IADD3 R6, P1, P0, R2, R0, R110 ;  /* 0x0000000002067210 */ /* 0x000fe4000783e06e */
[----:B------:R-:W-:Y:S02]  /*5050*/  ISETP.NE.U32.AND P5, PT, R7, RZ, PT ;  /* 0x000000ff0700720c */ /* 0x000fe40003fa5070 */
[----:B------:R-:W-:-:S02]  /*5060*/  IADD3.X R9, RZ, R4, R102, P3, P2 ;  /* 0x00000004ff097210 */ /* 0x000fc40001fe4466 */
[----:B------:R-:W-:Y:S02]  /*5070*/  IADD3.X R7, RZ, R4, R103, P1, P0 ;  /* 0x00000004ff077210 */ /* 0x000fe40000fe0467 */
[----:B------:R-:W-:Y:S02]  /*5080*/  ISETP.NE.U32.AND P2, PT, R13, RZ, PT ;  /* 0x000000ff0d00720c */ /* 0x000fe40003f45070 */
[----:B------:R-:W-:Y:S02]  /*5090*/  ISETP.NE.U32.AND P1, PT, R12, RZ, PT ;  /* 0x000000ff0c00720c */ /* 0x000fe40003f25070 */
[----:B------:R-:W-:Y:S02]  /*50a0*/  ISETP.NE.U32.AND P0, PT, R14, RZ, PT ;  /* 0x000000ff0e00720c */ /* 0x000fe40003f05070 */
[----:B------:R-:W-:Y:S01]  /*50b0*/  IADD3 R2, P4, P3, R3, R0, R109 ;  /* 0x0000000003027210 */ /* 0x000fe20007b9e06d */
[----:B------:R-:W-:Y:S01]  /*50c0*/  @!PT LDS RZ, [RZ] ;  /* 0x00000000fffff984 */ /* 0x000fe20000000800 */
[----:B------:R-:W-:Y:S01]  /*50d0*/  @!PT LDS RZ, [RZ] ;  /* 0x00000000fffff984 */ /* 0x000fe20000000800 */
[----:B------:R-:W-:Y:S01]  /*50e0*/  @!PT LDS RZ, [RZ] ;  /* 0x00000000fffff984 */ /* 0x000fe20000000800 */
[----:B------:R1:W-:Y:S03]  /*50f0*/  LDGSTS.E.BYPASS.LTC128B.128.ZFILL [R229+0x9100], [R10.64], P5 ;  /* 0x091000000ae57fae */ /* 0x0003e6000a941d46 */
[----:B------:R-:W-:-:S03]  /*5100*/  IADD3.X R3, RZ, R4, R101, P4, P3 ;  /* 0x00000004ff037210 */ /* 0x000fc600027e6465 */
[----:B------:R1:W-:Y:S04]  /*5110*/  LDGSTS.E.BYPASS.LTC128B.128.ZFILL [R229+0xb100], [R8.64], P2 ;  /* 0x0b10000008e57fae */ /* 0x0003e80009141d46 */
[----:B------:R1:W-:Y:S04]  /*5120*/  LDGSTS.E.BYPASS.LTC128B.128.ZFILL [R229+0xd100], [R6.64], P1 ;  /* 0x0d10000006e57fae */ /* 0x0003e80008941d46 */
[----:B------:R1:W-:Y:S02]  /*5130*/  LDGSTS.E.BYPASS.LTC128B.128.ZFILL [R229+0xf100], [R2.64], P0 ;  /* 0x0f10000002e57fae */ /* 0x0003e40008141d46 */
.L_x_1582:
[----:B--234-:R-:W-:Y:S05]  /*5140*/  BSYNC B0 ;  /* 0x0000000000007941 */ /* 0x01cfea0003800000 */
.L_x_1581:
        /* <DEDUP_REMOVED lines=12> */
[----:B------:R-:W-:Y:S02]  /*5210*/  FMNMX.FTZ R2, R6, R7, !PT ;  /* 0x0000000706027209 */ /* 0x000fe40007810000 */
[----:B------:R-:W-:Y:S02]  /*5220*/  FSEL R16, R64, -INF , P3 ;  /* 0xff80000040107808 */ /* 0x000fe40001800000 */
[----:B------:R-:W-:-:S02]  /*5230*/  FMNMX.FTZ R3, R14, R15, !PT ;  /* 0x0000000f0e037209 */ /* 0x000fc40007810000 */
[----:B------:R-:W-:Y:S02]  /*5240*/  ISETP.GT.AND P3, PT, R0, 0x10, PT ;  /* 0x000000100000780c */ /* 0x000fe40003f64270 */
[----:B------:R-:W-:Y:S02]  /*5250*/  FSEL R9, R65, -INF , P5 ;  /* 0xff80000041097808 */ /* 0x000fe40002800000 */
[----:B------:R-:W-:Y:S02]  /*5260*/  FMNMX.FTZ R2, R8, R2, !PT ;  /* 0x0000000208027209 */ /* 0x000fe40007810000 */
[----:B------:R-:W-:Y:S02]  /*5270*/  FSEL R17, R60, -INF , P5 ;  /* 0xff8000003c117808 */ /* 0x000fe40002800000 */
[----:B------:R-:W-:Y:S02]  /*5280*/  FMNMX.FTZ R3, R16, R3, !PT ;  /* 0x0000000310037209 */ /* 0x000fe40007810000 */
[----:B------:R-:W-:-:S02]  /*5290*/  ISETP.GT.AND P4, PT, R0, 0x11, PT ;  /* 0x000000110000780c */ /* 0x000fc40003f84270 */
[----:B------:R-:W-:Y:S02]  /*52a0*/  FSEL R10, R57, -INF , P3 ;  /* 0xff800000390a7808 */ /* 0x000fe40001800000 */
[----:B------:R-:W-:Y:S02]  /*52b0*/  FMNMX.FTZ R2, R9, R2, !PT ;  /* 0x0000000209027209 */ /* 0x000fe40007810000 */
[----:B------:R-:W-:Y:S02]  /*52c0*/  FSEL R18, R53, -INF , P3 ;  /* 0xff80000035127808 */ /* 0x000fe40001800000 */
[----:B------:R-:W-:Y:S02]  /*52d0*/  FMNMX.FTZ R3, R17, R3, !PT ;  /* 0x0000000311037209 */ /* 0x000fe40007810000 */
[----:B------:R-:W-:Y:S02]  /*52e0*/  ISETP.GT.AND P2, PT, R0, 0x18, PT ;  /* 0x000000180000780c */ /* 0x000fe40003f44270 */
[----:B------:R-:W-:-:S02]  /*52f0*/  FSEL R12, R56, -INF , P4 ;  /* 0xff800000380c7808 */ /* 0x000fc40002000000 */
[----:B------:R-:W-:Y:S02]  /*5300*/  FMNMX.FTZ R2, R10, R2, !PT ;  /* 0x000000020a027209 */ /* 0x000fe40007810000 */
[----:B------:R-:W-:Y:S02]  /*5310*/  FSEL R20, R52, -INF , P4 ;  /* 0xff80000034147808 */ /* 0x000fe40002000000 */
[----:B------:R-:W-:Y:S02]  /*5320*/  FMNMX.FTZ R3, R18, R3, !PT ;  /* 0x0000000312037209 */ /* 0x000fe40007810000 */
[----:B------:R-:W-:Y:S02]  /*5330*/  ISETP.GT.AND P1, PT, R0, 0x19, PT ;  /* 0x000000190000780c */ /* 0x000fe40003f24270 */
[----:B------:R-:W-:Y:S02]  /*5340*/  FSEL R13, R47, -INF , P2 ;  /* 0xff8000002f0d7808 */ /* 0x000fe40001000000 */
[----:B------:R-:W-:-:S02]  /*5350*/  FMNMX.FTZ R2, R12, R2, !PT ;  /* 0x000000020c027209 */ /* 0x000fc40007810000 */
[----:B------:R-:W-:Y:S02]  /*5360*/  FSEL R21, R46, -INF , P2 ;  /* 0xff8000002e157808 */ /* 0x000fe40001000000 */
[----:B------:R-:W-:Y:S02]  /*5370*/  FMNMX.FTZ R3, R20, R3, !PT ;  /* 0x0000000314037209 */ /* 0x000fe40007810000 */
[----:B------:R-:W-:Y:S02]  /*5380*/  ISETP.GT.AND P0, PT, R0, 0x20, PT ;  /* 0x000000200000780c */ /* 0x000fe40003f04270 */
[----:B------:R-:W-:Y:S02]  /*5390*/  FSEL R11, R48, -INF , P1 ;  /* 0xff800000300b7808 */ /* 0x000fe40000800000 */
[----:B------:R-:W-:Y:S02]  /*53a0*/  FMNMX.FTZ R2, R13, R2, !PT ;  /* 0x000000020d027209 */ /* 0x000fe40007810000 */
[----:B------:R-:W-:-:S02]  /*53b0*/  FSEL R22, R45, -INF , P1 ;  /* 0xff8000002d167808 */ /* 0x000fc40000800000 */
[----:B------:R-:W-:Y:S02]  /*53c0*/  FMNMX.FTZ R3, R21, R3, !PT ;  /* 0x0000000315037209 */ /* 0x000fe40007810000 */
[----:B------:R-:W-:Y:S02]  /*53d0*/  FSEL R89, R41, -INF , P0 ;  /* 0xff80000029597808 */ /* 0x000fe40000000000 */
[----:B------:R-:W-:Y:S02]  /*53e0*/  ISETP.GT.AND P1, PT, R0, 0x21, PT ;  /* 0x000000210000780c */ /* 0x000fe40003f24270 */
[----:B------:R-:W-:Y:S02]  /*53f0*/  FMNMX.FTZ R2, R11, R2, !PT ;  /* 0x000000020b027209 */ /* 0x000fe40007810000 */
[----:B------:R-:W-:Y:S02]  /*5400*/  FSEL R97, R40, -INF , P0 ;  /* 0xff80000028617808 */ /* 0x000fe40000000000 */
[----:B------:R-:W-:-:S02]  /*5410*/  FMNMX.FTZ R3, R22, R3, !PT ;  /* 0x0000000316037209 */ /* 0x000fc40007810000 */
[----:B------:R-:W-:Y:S02]  /*5420*/  FSEL R88, R44, -INF , P1 ;  /* 0xff8000002c587808 */ /* 0x000fe40000800000 */
[----:B------:R-:W-:Y:S02]  /*5430*/  FMNMX.FTZ R2, R89, R2, !PT ;  /* 0x0000000259027209 */ /* 0x000fe40007810000 */
[C---:B------:R-:W-:Y:S02]  /*5440*/  ISETP.GT.AND P5, PT, R0.reuse, 0x28, PT ;  /* 0x000000280000780c */ /* 0x040fe40003fa4270 */
[----:B------:R-:W-:Y:S02]  /*5450*/  FSEL R96, R35, -INF , P1 ;  /* 0xff80000023607808 */ /* 0x000fe40000800000 */
[----:B------:R-:W-:Y:S02]  /*5460*/  FMNMX.FTZ R3, R97, R3, !PT ;  /* 0x0000000361037209 */ /* 0x000fe40007810000 */
[----:B------:R-:W-:-:S02]  /*5470*/  ISETP.GT.AND P4, PT, R0, 0x29, PT ;  /* 0x000000290000780c */ /* 0x000fc40003f84270 */
[C---:B------:R-:W-:Y:S02]  /*5480*/  ISETP.GT.AND P3, PT, R0.reuse, 0x30, PT ;  /* 0x000000300000780c */ /* 0x040fe40003f64270 */
[C---:B------:R-:W-:Y:S02]  /*5490*/  ISETP.GT.AND P2, PT, R0.reuse, 0x31, PT ;  /* 0x000000310000780c */ /* 0x040fe40003f44270 */
[C---:B------:R-:W-:Y:S02]  /*54a0*/  ISETP.GT.AND P1, PT, R0.reuse, 0x38, PT ;  /* 0x000000380000780c */ /* 0x040fe40003f24270 */
[----:B------:R-:W-:Y:S02]  /*54b0*/  ISETP.GT.AND P0, PT, R0, 0x39, PT ;  /* 0x000000390000780c */ /* 0x000fe40003f04270 */
[----:B------:R-:W-:Y:S02]  /*54c0*/  FMNMX.FTZ R0, R88, R2, !PT ;  /* 0x0000000258007209 */ /* 0x000fe40007810000 */
[----:B------:R-:W-:-:S02]  /*54d0*/  FSEL R95, R30, -INF , P5 ;  /* 0xff8000001e5f7808 */ /* 0x000fc40002800000 */
[----:B------:R-:W-:Y:S02]  /*54e0*/  FSEL R87, R33, -INF , P5 ;  /* 0xff80000021577808 */ /* 0x000fe40002800000 */
        /* <DEDUP_REMOVED lines=21> */
[----:B------:R-:W-:Y:S02]  /*5640*/  FMNMX.FTZ R4, R31, R0, !PT ;  /* 0x000000001f047209 */ /* 0x000fe40007810000 */
[----:B------:R-:W-:Y:S01]  /*5650*/  FMNMX.FTZ R5, R90, R2, !PT ;  /* 0x000000025a057209 */ /* 0x000fe20007810000 */
[----:B------:R-:W-:Y:S05]  /*5660*/  BRA.DIV ~URZ, `(.L_x_1585) ;  /* 0x0000b5727f007947 */ /* 0x000fea000b800000 */
[----:B------:R-:W1:Y:S04]  /*5670*/  SHFL.BFLY PT, R0, R4, 0x2, 0x1f ;  /* 0x0c401f0004007f89 */ /* 0x000e6800000e0000 */
[----:B------:R-:W2:Y:S01]  /*5680*/  SHFL.BFLY PT, R3, R5, 0x2, 0x1f ;  /* 0x0c401f0005037f89 */ /* 0x000ea200000e0000 */
[----:B-1----:R-:W-:-:S02]  /*5690*/  FMNMX.FTZ R0, R4, R0, !PT ;  /* 0x0000000004007209 */ /* 0x002fc40007810000 */
[----:B--2---:R-:W-:-:S03]  /*56a0*/  FMNMX.FTZ R5, R5, R3, !PT ;  /* 0x0000000305057209 */ /* 0x004fc60007810000 */
[----:B------:R-:W1:Y:S04]  /*56b0*/  SHFL.BFLY PT, R2, R0, 0x1, 0x1f ;  /* 0x0c201f0000027f89 */ /* 0x000e6800000e0000 */
[----:B------:R2:W3:Y:S01]  /*56c0*/  SHFL.BFLY PT, R3, R5, 0x1, 0x1f ;  /* 0x0c201f0005037f89 */ /* 0x0004e200000e0000 */
[----:B-1----:R-:W-:-:S05]  /*56d0*/  FMNMX.FTZ R132, R0, R2, !PT ;  /* 0x0000000200847209 */ /* 0x002fca0007810000 */
.L_x_1666:
[C---:B------:R-:W-:Y:S01]  /*56e0*/  FMUL.FTZ R2, R132.reuse, c[0x0][0x2d0] ;  /* 0x0000b40084027a20 */ /* 0x040fe20000410000 */
[----:B------:R-:W-:Y:S01]  /*56f0*/  FSETP.NEU.FTZ.AND P0, PT, R132, -INF , PT ;  /* 0xff8000008400780b */ /* 0x000fe20003f1d000 */
[----:B------:R-:W-:Y:S01]  /*5700*/  WARPSYNC 0xffffffff ;  /* 0xffffffff00007948 */ /* 0x000fe20003800000 */
[----:B---3--:R-:W-:Y:S01]  /*5710*/  FMNMX.FTZ R28, R3, R5, !PT ;  /* 0x00000005031c7209 */ /* 0x008fe20007810000 */
[----:B------:R-:W-:Y:S01]  /*5720*/  LDSM.16.MT88.4 R36, [R217+0x800] ;  /* 0x00080000d924783b */ /* 0x000fe20000004200 */
[----:B------:R-:W-:-:S02]  /*5730*/  FSEL R2, R2, RZ, P0 ;  /* 0x000000ff02027208 */ /* 0x000fc40000000000 */
[----:B------:R-:W-:Y:S01]  /*5740*/  FSETP.NEU.FTZ.AND P0, PT, R28, -INF , PT ;  /* 0xff8000001c00780b */ /* 0x000fe20003f1d000 */
[----:B------:R-:W-:Y:S02]  /*5750*/  LDSM.16.MT88.4 R44, [R220] ;  /* 0x00000000dc2c783b */ /* 0x000fe40000004200 */
[--C-:B------:R-:W-:Y:S02]  /*5760*/  FFMA.FTZ R0, R6, c[0x0][0x2d0], -R2.reuse ;  /* 0x0000b40006007a23 */ /* 0x100fe40000010802 */
[--C-:B------:R-:W-:Y:S01]  /*5770*/  FFMA.FTZ R3, R13, c[0x0][0x2d0], -R2.reuse ;  /* 0x0000b4000d037a23 */ /* 0x100fe20000010802 */
[----:B------:R-:W-:Y:S01]  /*5780*/  LDSM.16.MT88.4 R40, [R218+0x800] ;  /* 0x00080000da28783b */ /* 0x000fe20000004200 */
[----:B------:R1:W-:Y:S01]  /*5790*/  MUFU.EX2 R112, R0 ;  /* 0x0000000000707308 */ /* 0x0003e20000000800 */
[--C-:B------:R-:W-:Y:S02]  /*57a0*/  FFMA.FTZ R30, R30, c[0x0][0x2d0], -R2.reuse ;  /* 0x0000b4001e1e7a23 */ /* 0x100fe40000010802 */
[----:B------:R-:W-:Y:S04]  /*57b0*/  LDSM.16.MT88.4 R24, [R219] ;  /* 0x00000000db18783b */ /* 0x000fe80000004200 */
[----:B------:R-:W-:Y:S01]  /*57c0*/  LDSM.16.MT88.4 R68, [R218+0x2000] ;  /* 0x00200000da44783b */ /* 0x000fe20000004200 */
[----:B------:R3:W-:Y:S03]  /*57d0*/  MUFU.EX2 R131, R3 ;  /* 0x0000000300837308 */ /* 0x0007e60000000800 */
[----:B------:R-:W-:Y:S04]  /*57e0*/  LDSM.16.MT88.4 R60, [R220+0x800] ;  /* 0x00080000dc3c783b */ /* 0x000fe80000004200 */
[----:B------:R-:W-:Y:S01]  /*57f0*/  LDSM.16.MT88.4 R64, [R219+0x800] ;  /* 0x00080000db40783b */ /* 0x000fe20000004200 */
[----:B-1----:R-:W-:-:S03]  /*5800*/  FFMA.FTZ R0, R7, c[0x0][0x2d0], -R2 ;  /* 0x0000b40007007a23 */ /* 0x002fc60000010802 */
[----:B------:R-:W-:Y:S01]  /*5810*/  LDSM.16.MT88.4 R72, [R220+0x2000] ;  /* 0x00200000dc48783b */ /* 0x000fe20000004200 */
[----:B------:R1:W4:Y:S03]  /*5820*/  MUFU.EX2 R99, R0 ;  /* 0x0000000000637308 */ /* 0x0003260000000800 */
[----:B------:R-:W-:Y:S01]  /*5830*/  LDSM.16.MT88.4 R48, [R217+0x2800] ;  /* 0x00280000d930783b */ /* 0x000fe20000004200 */
[----:B---3--:R-:W-:-:S03]  /*5840*/  FFMA.FTZ R3, R11, c[0x0][0x2d0], -R2 ;  /* 0x0000b4000b037a23 */ /* 0x008fc60000010802 */
[----:B------:R-:W-:Y:S01]  /*5850*/  LDSM.16.MT88.4 R56, [R219+0x2000] ;  /* 0x00200000db38783b */ /* 0x000fe20000004200 */
[----:B------:R-:W-:Y:S03]  /*5860*/  MUFU.EX2 R204, R3 ;  /* 0x0000000300cc7308 */ /* 0x000fe60000000800 */
[----:B------:R-:W-:Y:S04]  /*5870*/  LDSM.16.MT88.4 R76, [R220+0x2800] ;  /* 0x00280000dc4c783b */ /* 0x000fe80000004200 */
[----:B------:R-:W-:Y:S01]  /*5880*/  LDSM.16.MT88.4 R80, [R217+0x4000] ;  /* 0x00400000d950783b */ /* 0x000fe20000004200 */
[----:B-1----:R-:W-:-:S04]  /*5890*/  FFMA.FTZ R0, R8, c[0x0][0x2d0], -R2 ;  /* 0x0000b40008007a23 */ /* 0x002fc80000010802 */
[----:B------:R1:W-:Y:S02]  /*58a0*/  MUFU.EX2 R117, R0 ;  /* 0x0000000000757308 */ /* 0x0003e40000000800 */
[----:B-1----:R-:W-:-:S06]  /*58b0*/  FFMA.FTZ R0, R9, c[0x0][0x2d0], -R2 ;  /* 0x0000b40009007a23 */ /* 0x002fcc0000010802 */
[----:B------:R1:W3:Y:S02]  /*58c0*/  MUFU.EX2 R119, R0 ;  /* 0x0000000000777308 */ /* 0x0002e40000000800 */
[--C-:B-1----:R-:W-:Y:S02]  /*58d0*/  FFMA.FTZ R0, R10, c[0x0][0x2d0], -R2.reuse ;  /* 0x0000b4000a007a23 */ /* 0x102fe40000010802 */
[----:B------:R-:W1:Y:S04]  /*58e0*/  LDSM.16.MT88.4 R8, [R217] ;  /* 0x00000000d908783b */ /* 0x000e680000004200 */
[----:B------:R5:W-:Y:S02]  /*58f0*/  MUFU.EX2 R129, R0 ;  /* 0x0000000000817308 */ /* 0x000be40000000800 */
[----:B-----5:R-:W-:Y:S01]  /*5900*/  FFMA.FTZ R0, R12, c[0x0][0x2d0], -R2 ;  /* 0x0000b4000c007a23 */ /* 0x020fe20000010802 */
[----:B----4-:R-:W-:-:S05]  /*5910*/  F2FP.BF16.PACK_AB R12, R99, R112 ;  /* 0x00000070630c723e */ /* 0x010fca00000010ff */
[----:B------:R4:W-:Y:S02]  /*5920*/  MUFU.EX2 R130, R0 ;  /* 0x0000000000827308 */ /* 0x0009e40000000800 */
[----:B----4-:R-:W-:-:S05]  /*5930*/  FMUL.FTZ R0, R28, c[0x0][0x2d0] ;  /* 0x0000b4001c007a20 */ /* 0x010fca0000410000 */
[----:B------:R-:W-:-:S05]  /*5940*/  FSEL R0, R0, RZ, P0 ;  /* 0x000000ff00007208 */ /* 0x000fca0000000000 */
[----:B------:R-:W-:Y:S01]  /*5950*/  FFMA.FTZ R3, R14, c[0x0][0x2d0], -R0 ;  /* 0x0000b4000e037a23 */ /* 0x000fe20000010800 */
[----:B---3--:R-:W-:-:S03]  /*5960*/  F2FP.BF16.PACK_AB R14, R119, R117 ;  /* 0x00000075770e723e */ /* 0x008fc600000010ff */
[----:B------:R3:W-:Y:S02]  /*5970*/  MUFU.EX2 R98, R3 ;  /* 0x0000000300627308 */ /* 0x0007e40000000800 */
[----:B---3--:R-:W-:-:S06]  /*5980*/  FFMA.FTZ R3, R15, c[0x0][0x2d0], -R0 ;  /* 0x0000b4000f037a23 */ /* 0x008fcc0000010800 */
[----:B------:R3:W4:Y:S02]  /*5990*/  MUFU.EX2 R29, R3 ;  /* 0x00000003001d7308 */ /* 0x0007240000000800 */
[----:B---3--:R-:W-:Y:S01]  /*59a0*/  FFMA.FTZ R3, R16, c[0x0][0x2d0], -R0 ;  /* 0x0000b40010037a23 */ /* 0x008fe20000010800 */
[----:B----4-:R-:W-:-:S05]  /*59b0*/  F2FP.BF16.PACK_AB R13, R29, R98 ;  /* 0x000000621d0d723e */ /* 0x010fca00000010ff */
[----:B------:R3:W-:Y:S02]  /*59c0*/  MUFU.EX2 R116, R3 ;  /* 0x0000000300747308 */ /* 0x0007e40000000800 */
[----:B---3--:R-:W-:-:S06]  /*59d0*/  FFMA.FTZ R3, R17, c[0x0][0x2d0], -R0 ;  /* 0x0000b40011037a23 */ /* 0x008fcc0000010800 */
[----:B------:R3:W4:Y:S02]  /*59e0*/  MUFU.EX2 R118, R3 ;  /* 0x0000000300767308 */ /* 0x0007240000000800 */
[--C-:B---3--:R-:W-:Y:S01]  /*59f0*/  FFMA.FTZ R3, R18, c[0x0][0x2d0], -R0.reuse ;  /* 0x0000b40012037a23 */ /* 0x108fe20000010800 */
[----:B----4-:R-:W-:Y:S01]  /*5a00*/  F2FP.BF16.PACK_AB R15, R118, R116 ;  /* 0x00000074760f723e */ /* 0x010fe200000010ff */
[----:B------:R-:W3:Y:S04]  /*5a10*/  LDSM.16.MT88.4 R16, [R218] ;  /* 0x00000000da10783b */ /* 0x000ee80000004200 */
[----:B------:R4:W-:Y:S02]  /*5a20*/  MUFU.EX2 R128, R3 ;  /* 0x0000000300807308 */ /* 0x0009e40000000800 */
[C---:B-12---:R-:W-:Y:S07]  /*5a30*/  HMMA.16816.F32.BF16 R4, R12.reuse, R8, RZ ;  /* 0x000000080c04723c */ /* 0x046fee00000418ff */
[----:B------:R-:W-:Y:S01]  /*5a40*/  F2FP.BF16.PACK_AB R8, R130, R129 ;  /* 0x000000818208723e */ /* 0x000fe200000010ff */
[----:B------:R-:W-:Y:S01]  /*5a50*/  HMMA.16816.F32.BF16 R52, R12, R46, RZ ;  /* 0x0000002e0c34723c */ /* 0x000fe200000418ff */
[----:B----4-:R-:W-:-:S04]  /*5a60*/  FFMA.FTZ R3, R20, c[0x0][0x2d0], -R0 ;  /* 0x0000b40014037a23 */ /* 0x010fc80000010800 */
[----:B------:R1:W2:Y:S02]  /*5a70*/  MUFU.EX2 R133, R3 ;  /* 0x0000000300857308 */ /* 0x0002a40000000800 */
[--C-:B-1----:R-:W-:Y:S01]  /*5a80*/  FFMA.FTZ R3, R21, c[0x0][0x2d0], -R0.reuse ;  /* 0x0000b40015037a23 */ /* 0x102fe20000010800 */
[----:B--2---:R-:W-:Y:S01]  /*5a90*/  F2FP.BF16.PACK_AB R9, R133, R128 ;  /* 0x000000808509723e */ /* 0x004fe200000010ff */
[C---:B---3--:R-:W-:Y:S04]  /*5aa0*/  HMMA.16816.F32.BF16 R32, R12.reuse, R16, RZ ;  /* 0x000000100c20723c */ /* 0x048fe800000418ff */
[----:B------:R1:W-:Y:S04]  /*5ab0*/  MUFU.EX2 R134, R3 ;  /* 0x0000000300867308 */ /* 0x0003e80000000800 */
[----:B------:R-:W-:Y:S01]  /*5ac0*/  HMMA.16816.F32.BF16 R16, R12, R18, RZ ;  /* 0x000000120c10723c */ /* 0x000fe200000418ff */
[----:B-1----:R-:W-:-:S07]  /*5ad0*/  FFMA.FTZ R3, R22, c[0x0][0x2d0], -R0 ;  /* 0x0000b40016037a23 */ /* 0x002fce0000010800 */
[----:B------:R-:W-:Y:S01]  /*5ae0*/  HMMA.16816.F32.BF16 R20, R12, R10, RZ ;  /* 0x0000000a0c14723c */ /* 0x000fe200000418ff */
[----:B------:R-:W1:Y:S06]  /*5af0*/  MUFU.EX2 R205, R3 ;  /* 0x0000000300cd7308 */ /* 0x000e6c0000000800 */
[----:B------:R-:W-:Y:S02]  /*5b00*/  F2FP.BF16.PACK_AB R10, R204, R131 ;  /* 0x00000083cc0a723e */ /* 0x000fe400000010ff */
[----:B-1----:R-:W-:Y:S01]  /*5b10*/  F2FP.BF16.PACK_AB R11, R205, R134 ;  /* 0x00000086cd0b723e */ /* 0x002fe200000010ff */
[----:B------:R-:W-:-:S04]  /*5b20*/  FADD.FTZ R3, R112, R99 ;  /* 0x0000006370037221 */ /* 0x000fc80000010000 */
[----:B------:R-:W-:-:S10]  /*5b30*/  FADD.FTZ R3, R117, R3 ;  /* 0x0000000375037221 */ /* 0x000fd40000010000 */
[----:B------:R-:W-:Y:S01]  /*5b40*/  HMMA.16816.F32.BF16 R200, R8, R38, R20 ;  /* 0x0000002608c8723c */ /* 0x000fe20000041814 */
[----:B------:R-:W1:Y:S01]  /*5b50*/  LDSM.16.MT88.4 R20, [R217+0x2000] ;  /* 0x00200000d914783b */ /* 0x000e620000004200 */
[----:B------:R-:W-:-:S04]  /*5b60*/  FADD.FTZ R3, R119, R3 ;  /* 0x0000000377037221 */ /* 0x000fc80000010000 */
[----:B------:R-:W-:Y:S02]  /*5b70*/  FADD.FTZ R3, R129, R3 ;  /* 0x0000000381037221 */ /* 0x000fe40000010000 */
[----:B------:R-:W-:Y:S02]  /*5b80*/  HMMA.16816.F32.BF16 R164, R8, R36, R4 ;  /* 0x0000002408a4723c */ /* 0x000fe40000041804 */
[----:B------:R-:W-:-:S06]  /*5b90*/  FADD.FTZ R3, R130, R3 ;  /* 0x0000000382037221 */ /* 0x000fcc0000010000 */
[----:B------:R-:W-:Y:S01]  /*5ba0*/  HMMA.16816.F32.BF16 R4, R12, R44, RZ ;  /* 0x0000002c0c04723c */ /* 0x000fe200000418ff */
[----:B------:R-:W2:Y:S07]  /*5bb0*/  LDSM.16.MT88.4 R44, [R218+0x2800] ;  /* 0x00280000da2c783b */ /* 0x000eae0000004200 */
[C---:B------:R-:W-:Y:S08]  /*5bc0*/  HMMA.16816.F32.BF16 R156, R8.reuse, R40, R32 ;  /* 0x00000028089c723c */ /* 0x040ff00000041820 */
[----:B------:R-:W-:Y:S08]  /*5bd0*/  HMMA.16816.F32.BF16 R148, R8, R42, R16 ;  /* 0x0000002a0894723c */ /* 0x000ff00000041810 */
[C---:B------:R-:W-:Y:S08]  /*5be0*/  HMMA.16816.F32.BF16 R40, R12.reuse, R24, RZ ;  /* 0x000000180c28723c */ /* 0x040ff000000418ff */
[C---:B------:R-:W-:Y:S08]  /*5bf0*/  HMMA.16816.F32.BF16 R36, R12.reuse, R26, RZ ;  /* 0x0000001a0c24723c */ /* 0x040ff000000418ff */
[C---:B-1----:R-:W-:Y:S08]  /*5c00*/  HMMA.16816.F32.BF16 R32, R12.reuse, R20, RZ ;  /* 0x000000140c20723c */ /* 0x042ff000000418ff */
[C---:B------:R-:W-:Y:S08]  /*5c10*/  HMMA.16816.F32.BF16 R24, R12.reuse, R22, RZ ;  /* 0x000000160c18723c */ /* 0x040ff000000418ff */
[C---:B------:R-:W-:Y:S08]  /*5c20*/  HMMA.16816.F32.BF16 R20, R12.reuse, R68, RZ ;  /* 0x000000440c14723c */ /* 0x040ff000000418ff */
[----:B------:R-:W-:Y:S08]  /*5c30*/  HMMA.16816.F32.BF16 R16, R12, R70, RZ ;  /* 0x000000460c10723c */ /* 0x000ff000000418ff */
[C---:B------:R-:W-:Y:S01]  /*5c40*/  HMMA.16816.F32.BF16 R140, R8.reuse, R62, R52 ;  /* 0x0000003e088c723c */ /* 0x040fe20000041834 */
[----:B------:R-:W1:Y:S07]  /*5c50*/  LDSM.16.MT88.4 R52, [R219+0x2800] ;  /* 0x00280000db34783b */ /* 0x000e6e0000004200 */
[C---:B------:R-:W-:Y:S01]  /*5c60*/  HMMA.16816.F32.BF16 R192, R8.reuse, R64, R40 ;  /* 0x0000004008c0723c */ /* 0x040fe20000041828 */
[----:B------:R-:W3:Y:S07]  /*5c70*/  LDSM.16.MT88.4 R40, [R218+0x4000] ;  /* 0x00400000da28783b */ /* 0x000eee0000004200 */
[----:B------:R-:W-:Y:S01]  /*5c80*/  HMMA.16816.F32.BF16 R196, R8, R60, R4 ;  /* 0x0000003c08c4723c */ /* 0x000fe20000041804 */
[----:B------:R-:W4:Y:S07]  /*5c90*/  LDSM.16.MT88.4 R60, [R217+0x4800] ;  /* 0x00480000d93c783b */ /* 0x000f2e0000004200 */
[----:B------:R-:W-:Y:S08]  /*5ca0*/  HMMA.16816.F32.BF16 R4, R12, R72, RZ ;  /* 0x000000480c04723c */ /* 0x000ff000000418ff */
[C---:B------:R-:W-:Y:S08]  /*5cb0*/  HMMA.16816.F32.BF16 R172, R8.reuse, R50, R24 ;  /* 0x0000003208ac723c */ /* 0x040ff00000041818 */
[C---:B--2---:R-:W-:Y:S08]  /*5cc0*/  HMMA.16816.F32.BF16 R184, R8.reuse, R44, R20 ;  /* 0x0000002c08b8723c */ /* 0x044ff00000041814 */
[----:B------:R-:W-:Y:S01]  /*5cd0*/  HMMA.16816.F32.BF16 R68, R8, R46, R16 ;  /* 0x0000002e0844723c */ /* 0x000fe20000041810 */
[----:B------:R-:W2:Y:S07]  /*5ce0*/  LDSM.16.MT88.4 R44, [R220+0x4000] ;  /* 0x00400000dc2c783b */ /* 0x000eae0000004200 */
[C---:B------:R-:W-:Y:S08]  /*5cf0*/  HMMA.16816.F32.BF16 R24, R12.reuse, R74, RZ ;  /* 0x0000004a0c18723c */ /* 0x040ff000000418ff */
[C---:B------:R-:W-:Y:S08]  /*5d00*/  HMMA.16816.F32.BF16 R20, R12.reuse, R56, RZ ;  /* 0x000000380c14723c */ /* 0x040ff000000418ff */
[----:B------:R-:W-:Y:S08]  /*5d10*/  HMMA.16816.F32.BF16 R16, R12, R58, RZ ;  /* 0x0000003a0c10723c */ /* 0x000ff000000418ff */
[C---:B------:R-:W-:Y:S01]  /*5d20*/  HMMA.16816.F32.BF16 R188, R8.reuse, R48, R32 ;  /* 0x0000003008bc723c */ /* 0x040fe20000041820 */
[----:B------:R-:W5:Y:S07]  /*5d30*/  LDSM.16.MT88.4 R32, [R218+0x4800] ;  /* 0x00480000da20783b */ /* 0x000f6e0000004200 */
[----:B------:R-:W-:Y:S08]  /*5d40*/  HMMA.16816.F32.BF16 R180, R8, R76, R4 ;  /* 0x0000004c08b4723c */ /* 0x000ff00000041804 */
[----:B------:R-:W-:Y:S08]  /*5d50*/  HMMA.16816.F32.BF16 R4, R12, R80, RZ ;  /* 0x000000500c04723c */ /* 0x000ff000000418ff */
[C---:B------:R-:W-:Y:S08]  /*5d60*/  HMMA.16816.F32.BF16 R72, R8.reuse, R78, R24 ;  /* 0x0000004e0848723c */ /* 0x040ff00000041818 */
[C---:B------:R-:W-:Y:S01]  /*5d70*/  HMMA.16816.F32.BF16 R176, R8.reuse, R66, R36 ;  /* 0x0000004208b0723c */ /* 0x040fe20000041824 */
[----:B------:R-:W2:Y:S07]  /*5d80*/  LDSM.16.MT88.4 R36, [R220+0x4800] ;  /* 0x00480000dc24783b */ /* 0x000eae0000004200 */
[C---:B-1----:R-:W-:Y:S08]  /*5d90*/  HMMA.16816.F32.BF16 R76, R8.reuse, R52, R20 ;  /* 0x00000034084c723c */ /* 0x042ff00000041814 */
[----:B------:R-:W-:Y:S08]  /*5da0*/  HMMA.16816.F32.BF16 R160, R8, R54, R16 ;  /* 0x0000003608a0723c */ /* 0x000ff00000041810 */
[C---:B---3--:R-:W-:Y:S08]  /*5db0*/  HMMA.16816.F32.BF16 R20, R12.reuse, R40, RZ ;  /* 0x000000280c14723c */ /* 0x048ff000000418ff */
[----:B------:R-:W-:Y:S01]  /*5dc0*/  HMMA.16816.F32.BF16 R16, R12, R42, RZ ;  /* 0x0000002a0c10723c */ /* 0x000fe200000418ff */
[----:B------:R-:W1:Y:S07]  /*5dd0*/  LDSM.16.MT88.4 R40, [R219+0x4000] ;  /* 0x00400000db28783b */ /* 0x000e6e0000004200 */
[----:B----4-:R-:W-:Y:S08]  /*5de0*/  HMMA.16816.F32.BF16 R168, R8, R60, R4 ;  /* 0x0000003c08a8723c */ /* 0x010ff00000041804 */
[----:B--2---:R-:W-:Y:S08]  /*5df0*/  HMMA.16816.F32.BF16 R4, R12, R44, RZ ;  /* 0x0000002c0c04723c */ /* 0x004ff000000418ff */
[----:B-----5:R-:W-:Y:S01]  /*5e00*/  HMMA.16816.F32.BF16 R152, R8, R32, R20 ;  /* 0x000000200898723c */ /* 0x020fe20000041814 */
[----:B------:R-:W2:Y:S06]  /*5e10*/  LDSM.16.MT88.4 R20, [R219+0x4800] ;  /* 0x00480000db14783b */ /* 0x000eac0000004200 */
[----:B------:R-:W-:Y:S01]  /*5e20*/  FFMA.FTZ R33, R85, c[0x0][0x2d0], -R2 ;  /* 0x0000b40055217a23 */ /* 0x000fe20000010802 */
[----:B------:R-:W-:Y:S01]  /*5e30*/  HMMA.16816.F32.BF16 R24, R12, R82, RZ ;  /* 0x000000520c18723c */ /* 0x000fe200000418ff */
[----:B------:R-:W-:-:S07]  /*5e40*/  FFMA.FTZ R32, R92, c[0x0][0x2d0], -R0 ;  /* 0x0000b4005c207a23 */ /* 0x000fce0000010800 */
[----:B------:R-:W-:Y:S07]  /*5e50*/  HMMA.16816.F32.BF16 R144, R8, R36, R4 ;  /* 0x000000240890723c */ /* 0x000fee0000041804 */
[--C-:B------:R-:W-:Y:S01]  /*5e60*/  FFMA.FTZ R37, R84, c[0x0][0x2d0], -R2.reuse ;  /* 0x0000b40054257a23 */ /* 0x100fe20000010802 */
[----:B-1----:R-:W-:Y:S01]  /*5e70*/  HMMA.16816.F32.BF16 R4, R12, R40, RZ ;  /* 0x000000280c04723c */ /* 0x002fe200000418ff */
[----:B------:R-:W-:Y:S02]  /*5e80*/  FFMA.FTZ R36, R31, c[0x0][0x2d0], -R2 ;  /* 0x0000b4001f247a23 */ /* 0x000fe40000010802 */
[----:B------:R-:W-:-:S02]  /*5e90*/  FFMA.FTZ R31, R97, c[0x0][0x2d0], -R0 ;  /* 0x0000b400611f7a23 */ /* 0x000fc40000010800 */
[----:B------:R-:W-:Y:S03]  /*5ea0*/  MUFU.EX2 R37, R37 ;  /* 0x0000002500257308 */ /* 0x000fe60000000800 */
[C---:B------:R-:W-:Y:S07]  /*5eb0*/  HMMA.16816.F32.BF16 R100, R8.reuse, R34, R16 ;  /* 0x000000220864723c */ /* 0x040fee0000041810 */
[--C-:B------:R-:W-:Y:S01]  /*5ec0*/  FFMA.FTZ R35, R91, c[0x0][0x2d0], -R0.reuse ;  /* 0x0000b4005b237a23 */ /* 0x100fe20000010800 */
[----:B------:R-:W-:Y:S01]  /*5ed0*/  HMMA.16816.F32.BF16 R136, R8, R62, R24 ;  /* 0x0000003e0888723c */ /* 0x000fe20000041818 */
[----:B------:R-:W1:Y:S01]  /*5ee0*/  LDSM.16.MT88.4 R24, [R217+0x6000] ;  /* 0x00600000d918783b */ /* 0x000e620000004200 */
[----:B------:R-:W-:-:S06]  /*5ef0*/  FFMA.FTZ R34, R90, c[0x0][0x2d0], -R0 ;  /* 0x0000b4005a227a23 */ /* 0x000fcc0000010800 */
[----:B------:R-:W-:Y:S08]  /*5f00*/  HMMA.16816.F32.BF16 R16, R12, R46, RZ ;  /* 0x0000002e0c10723c */ /* 0x000ff000000418ff */
[----:B--2---:R-:W-:Y:S07]  /*5f10*/  HMMA.16816.F32.BF16 R108, R8, R20, R4 ;  /* 0x00000014086c723c */ /* 0x004fee0000041804 */
[----:B------:R-:W-:Y:S01]  /*5f20*/  FADD.FTZ R20, R98, R29 ;  /* 0x0000001d62147221 */ /* 0x000fe20000010000 */
[----:B------:R-:W-:Y:S01]  /*5f30*/  HMMA.16816.F32.BF16 R4, R12, R42, RZ ;  /* 0x0000002a0c04723c */ /* 0x000fe200000418ff */
[----:B------:R-:W-:-:S07]  /*5f40*/  FFMA.FTZ R29, R89, c[0x0][0x2d0], -R2 ;  /* 0x0000b400591d7a23 */ /* 0x000fce0000010802 */
[C---:B------:R-:W-:Y:S01]  /*5f50*/  HMMA.16816.F32.BF16 R104, R8.reuse, R38, R16 ;  /* 0x000000260868723c */ /* 0x040fe20000041810 */
[----:B------:R-:W2:Y:S11]  /*5f60*/  LDSM.16.MT88.4 R16, [R217+0x6800] ;  /* 0x00680000d910783b */ /* 0x000eb60000004200 */
[----:B------:R-:W-:Y:S04]  /*5f70*/  @!UPT UIADD3 URZ, URZ, URZ, URZ ;  /* 0x0000003f3f3ff290 */ /* 0x000fe8000fffe03f */
[----:B------:R-:W-:Y:S08]  /*5f80*/  HMMA.16816.F32.BF16 R112, R8, R22, R4 ;  /* 0x000000160870723c */ /* 0x000ff00000041804 */
[----:B-1----:R-:W-:Y:S07]  /*5f90*/  HMMA.16816.F32.BF16 R4, R12, R24, RZ ;  /* 0x000000180c04723c */ /* 0x002fee00000418ff */
[----:B------:R-:W-:Y:S11]  /*5fa0*/  FFMA.FTZ R25, R86, c[0x0][0x2d0], -R2 ;  /* 0x0000b40056197a23 */ /* 0x000ff60000010802 */
[----:B------:R-:W-:Y:S06]  /*5fb0*/  @!UPT UIADD3 URZ, URZ, URZ, URZ ;  /* 0x0000003f3f3ff290 */ /* 0x000fec000fffe03f */
[----:B--2---:R-:W-:Y:S07]  /*5fc0*/  HMMA.16816.F32.BF16 R124, R8, R16, R4 ;  /* 0x00000010087c723c */ /* 0x004fee0000041804 */
[----:B------:R-:W-:Y:S01]  /*5fd0*/  FADD.FTZ R16, R116, R20 ;  /* 0x0000001474107221 */ /* 0x000fe20000010000 */
[----:B------:R-:W-:Y:S01]  /*5fe0*/  HMMA.16816.F32.BF16 R4, R12, R26, RZ ;  /* 0x0000001a0c04723c */ /* 0x000fe200000418ff */
[----:B------:R-:W1:Y:S06]  /*5ff0*/  LDSM.16.MT88.4 R20, [R218+0x6000] ;  /* 0x00600000da14783b */ /* 0x000e6c0000004200 */
[----:B------:R-:W-:-:S02]  /*6000*/  FFMA.FTZ R27, R88, c[0x0][0x2d0], -R2 ;  /* 0x0000b400581b7a23 */ /* 0x000fc40000010802 */
[----:B------:R-:W-:Y:S02]  /*6010*/  FFMA.FTZ R26, R87, c[0x0][0x2d0], -R2 ;  /* 0x0000b400571a7a23 */ /* 0x000fe40000010802 */
[----:B------:R-:W-:-:S04]  /*6020*/  FADD.FTZ R2, R131, R3 ;  /* 0x0000000383027221 */ /* 0x000fc80000010000 */
[----:B------:R-:W-:-:S09]  /*6030*/  FADD.FTZ R2, R204, R2 ;  /* 0x00000002cc027221 */ /* 0x000fd20000010000 */
[----:B------:R-:W-:Y:S07]  /*6040*/  HMMA.16816.F32.BF16 R120, R8, R18, R4 ;  /* 0x000000120878723c */ /* 0x000fee0000041804 */
[----:B------:R-:W-:Y:S02]  /*6050*/  FADD.FTZ R4, R118, R16 ;  /* 0x0000001076047221 */ /* 0x000fe40000010000 */
[----:B------:R-:W2:Y:S02]  /*6060*/  LDSM.16.MT88.4 R16, [R218+0x6800] ;  /* 0x00680000da10783b */ /* 0x000ea40000004200 */
[----:B------:R-:W-:-:S04]  /*6070*/  FADD.FTZ R24, R128, R4 ;  /* 0x0000000480187221 */ /* 0x000fc80000010000 */
[----:B------:R-:W-:Y:S01]  /*6080*/  FADD.FTZ R3, R133, R24 ;  /* 0x0000001885037221 */ /* 0x000fe20000010000 */
[----:B-1----:R-:W-:Y:S01]  /*6090*/  HMMA.16816.F32.BF16 R4, R12, R20, RZ ;  /* 0x000000140c04723c */ /* 0x002fe200000418ff */
[----:B------:R-:W-:Y:S02]  /*60a0*/  MUFU.EX2 R21, R27 ;  /* 0x0000001b00157308 */ /* 0x000fe40000000800 */
[----:B------:R-:W-:-:S06]  /*60b0*/  FADD.FTZ R3, R134, R3 ;  /* 0x0000000386037221 */ /* 0x000fcc0000010000 */
[----:B------:R-:W-:Y:S11]  /*60c0*/  MUFU.EX2 R20, R25 ;  /* 0x0000001900147308 */ /* 0x000ff60000000800 */
[----:B------:R-:W-:Y:S04]  /*60d0*/  @!UPT UIADD3 URZ, URZ, URZ, URZ ;  /* 0x0000003f3f3ff290 */ /* 0x000fe8000fffe03f */
[----:B--2---:R-:W-:Y:S01]  /*60e0*/  HMMA.16816.F32.BF16 R116, R8, R16, R4 ;  /* 0x000000100874723c */ /* 0x004fe20000041804 */
[----:B------:R1:W-:Y:S07]  /*60f0*/  MUFU.EX2 R17, R30 ;  /* 0x0000001e00117308 */ /* 0x0003ee0000000800 */
[----:B------:R-:W-:Y:S01]  /*6100*/  HMMA.16816.F32.BF16 R4, R12, R22, RZ ;  /* 0x000000160c04723c */ /* 0x000fe200000418ff */
[----:B------:R2:W3:Y:S08]  /*6110*/  MUFU.EX2 R23, R29 ;  /* 0x0000001d00177308 */ /* 0x0004f00000000800 */
[----:B------:R4:W5:Y:S01]  /*6120*/  MUFU.EX2 R22, R26 ;  /* 0x0000001a00167308 */ /* 0x0009620000000800 */
[----:B-1----:R-:W-:-:S02]  /*6130*/  FFMA.FTZ R30, R96, c[0x0][0x2d0], -R0 ;  /* 0x0000b400601e7a23 */ /* 0x002fc40000010800 */
[----:B--2---:R-:W-:-:S05]  /*6140*/  FFMA.FTZ R29, R95, c[0x0][0x2d0], -R0 ;  /* 0x0000b4005f1d7a23 */ /* 0x004fca0000010800 */
[----:B------:R-:W1:Y:S07]  /*6150*/  MUFU.EX2 R16, R33 ;  /* 0x0000002100107308 */ /* 0x000e6e0000000800 */
[----:B------:R-:W-:Y:S01]  /*6160*/  HMMA.16816.F32.BF16 R64, R8, R18, R4 ;  /* 0x000000120840723c */ /* 0x000fe20000041804 */
[----:B----4-:R-:W2:Y:S01]  /*6170*/  LDSM.16.MT88.4 R24, [R220+0x6000] ;  /* 0x00600000dc18783b */ /* 0x010ea20000004200 */
[----:B------:R-:W4:Y:S05]  /*6180*/  MUFU.EX2 R33, R36 ;  /* 0x0000002400217308 */ /* 0x000f2a0000000800 */
[--C-:B------:R-:W-:Y:S01]  /*6190*/  FFMA.FTZ R7, R94, c[0x0][0x2d0], -R0.reuse ;  /* 0x0000b4005e077a23 */ /* 0x100fe20000010800 */
[----:B---3--:R-:W-:Y:S01]  /*61a0*/  F2FP.BF16.PACK_AB R4, R21, R23 ;  /* 0x000000171504723e */ /* 0x008fe200000010ff */
[----:B------:R-:W-:Y:S01]  /*61b0*/  FFMA.FTZ R5, R93, c[0x0][0x2d0], -R0 ;  /* 0x0000b4005d057a23 */ /* 0x000fe20000010800 */
[----:B-----5:R-:W-:Y:S01]  /*61c0*/  F2FP.BF16.PACK_AB R6, R20, R22 ;  /* 0x000000161406723e */ /* 0x020fe200000010ff */
[----:B------:R-:W-:Y:S01]  /*61d0*/  FADD.FTZ R0, R23, R2 ;  /* 0x0000000217007221 */ /* 0x000fe20000010000 */
[----:B-1----:R-:W-:Y:S01]  /*61e0*/  F2FP.BF16.PACK_AB R128, R16, R17 ;  /* 0x000000111080723e */ /* 0x002fe200000010ff */
[----:B------:R-:W-:Y:S01]  /*61f0*/  FADD.FTZ R2, R205, R3 ;  /* 0x00000003cd027221 */ /* 0x000fe20000010000 */
[----:B------:R-:W-:Y:S01]  /*6200*/  MUFU.EX2 R7, R7 ;  /* 0x0000000700077308 */ /* 0x000fe20000000800 */
[----:B------:R-:W-:Y:S01]  /*6210*/  FADD.FTZ R0, R21, R0 ;  /* 0x0000000015007221 */ /* 0x000fe20000010000 */
[----:B----4-:R-:W-:-:S03]  /*6220*/  F2FP.BF16.PACK_AB R130, R33, R37 ;  /* 0x000000252182723e */ /* 0x010fc600000010ff */
[----:B------:R-:W-:-:S04]  /*6230*/  FADD.FTZ R0, R22, R0 ;  /* 0x0000000016007221 */ /* 0x000fc80000010000 */
[----:B------:R-:W-:Y:S02]  /*6240*/  FADD.FTZ R0, R20, R0 ;  /* 0x0000000014007221 */ /* 0x000fe40000010000 */
[----:B------:R-:W1:Y:S02]  /*6250*/  LDSM.16.MT88.4 R20, [R220+0x6800] ;  /* 0x00680000dc14783b */ /* 0x000e640000004200 */
[----:B------:R-:W-:-:S04]  /*6260*/  FADD.FTZ R0, R17, R0 ;  /* 0x0000000011007221 */ /* 0x000fc80000010000 */
[----:B------:R-:W-:Y:S02]  /*6270*/  FADD.FTZ R3, R16, R0 ;  /* 0x0000000010037221 */ /* 0x000fe40000010000 */
[----:B--2---:R-:W-:Y:S01]  /*6280*/  HMMA.16816.F32.BF16 R16, R12, R24, RZ ;  /* 0x000000180c10723c */ /* 0x004fe200000418ff */
[----:B------:R-:W2:Y:S08]  /*6290*/  MUFU.EX2 R25, R31 ;  /* 0x0000001f00197308 */ /* 0x000eb00000000800 */
[----:B------:R-:W-:Y:S01]  /*62a0*/  MUFU.EX2 R24, R29 ;  /* 0x0000001d00187308 */ /* 0x000fe20000000800 */
[----:B--2---:R-:W-:Y:S11]  /*62b0*/  FADD.FTZ R0, R25, R2 ;  /* 0x0000000219007221 */ /* 0x004ff60000010000 */
[----:B------:R-:W-:Y:S03]  /*62c0*/  @!UPT UIADD3 URZ, URZ, URZ, URZ ;  /* 0x0000003f3f3ff290 */ /* 0x000fe6000fffe03f */
[----:B-1----:R-:W-:Y:S01]  /*62d0*/  HMMA.16816.F32.BF16 R48, R8, R20, R16 ;  /* 0x000000140830723c */ /* 0x002fe20000041810 */
[----:B------:R-:W1:Y:S07]  /*62e0*/  MUFU.EX2 R20, R30 ;  /* 0x0000001e00147308 */ /* 0x000e6e0000000800 */
[----:B------:R-:W-:Y:S01]  /*62f0*/  HMMA.16816.F32.BF16 R16, R12, R26, RZ ;  /* 0x0000001a0c10723c */ /* 0x000fe200000418ff */
[----:B------:R2:W3:Y:S01]  /*6300*/  MUFU.EX2 R21, R5 ;  /* 0x0000000500157308 */ /* 0x0004e20000000800 */
[----:B-1----:R-:W-:-:S02]  /*6310*/  FADD.FTZ R2, R20, R0 ;  /* 0x0000000014027221 */ /* 0x002fc40000010000 */
[----:B------:R-:W-:Y:S02]  /*6320*/  FADD.FTZ R0, R37, R3 ;  /* 0x0000000325007221 */ /* 0x000fe40000010000 */
[----:B------:R-:W-:-:S03]  /*6330*/  FADD.FTZ R2, R24, R2 ;  /* 0x0000000218027221 */ /* 0x000fc60000010000 */
[----:B------:R-:W-:Y:S01]  /*6340*/  MUFU.EX2 R3, R35 ;  /* 0x0000002300037308 */ /* 0x000fe20000000800 */
[----:B------:R-:W-:Y:S02]  /*6350*/  FADD.FTZ R235, R33, R0 ;  /* 0x0000000021eb7221 */ /* 0x000fe40000010000 */
[C---:B------:R-:W-:Y:S01]  /*6360*/  FADD.FTZ R0, R7.reuse, R2 ;  /* 0x0000000207007221 */ /* 0x040fe20000010000 */
[----:B--2---:R-:W-:Y:S02]  /*6370*/  F2FP.BF16.PACK_AB R5, R20, R25 ;  /* 0x000000191405723e */ /* 0x004fe400000010ff */
[----:B------:R-:W-:Y:S01]  /*6380*/  F2FP.BF16.PACK_AB R7, R7, R24 ;  /* 0x000000180707723e */ /* 0x000fe200000010ff */
[----:B---3--:R-:W-:Y:S01]  /*6390*/  FADD.FTZ R0, R21, R0 ;  /* 0x0000000015007221 */ /* 0x008fe20000010000 */
[----:B------:R-:W1:Y:S07]  /*63a0*/  MUFU.EX2 R2, R34 ;  /* 0x0000002200027308 */ /* 0x000e6e0000000800 */
[----:B------:R-:W-:Y:S01]  /*63b0*/  HMMA.16816.F32.BF16 R40, R8, R22, R16 ;  /* 0x000000160828723c */ /* 0x000fe20000041810 */
[----:B------:R-:W2:Y:S01]  /*63c0*/  MUFU.EX2 R16, R32 ;  /* 0x0000002000107308 */ /* 0x000ea20000000800 */
[----:B-1----:R-:W-:Y:S01]  /*63d0*/  F2FP.BF16.PACK_AB R131, R2, R3 ;  /* 0x000000030283723e */ /* 0x002fe200000010ff */
[C---:B--2---:R-:W-:Y:S01]  /*63e0*/  FADD.FTZ R0, R16.reuse, R0 ;  /* 0x0000000010007221 */ /* 0x044fe20000010000 */
[----:B------:R-:W-:-:S02]  /*63f0*/  F2FP.BF16.PACK_AB R129, R16, R21 ;  /* 0x000000151081723e */ /* 0x000fc400000010ff */
[----:B------:R-:W1:Y:S01]  /*6400*/  LDSM.16.MT88.4 R16, [R219+0x6000] ;  /* 0x00600000db10783b */ /* 0x000e620000004200 */
[----:B------:R-:W-:-:S04]  /*6410*/  FADD.FTZ R0, R3, R0 ;  /* 0x0000000003007221 */ /* 0x000fc80000010000 */
[----:B------:R-:W-:Y:S01]  /*6420*/  FADD.FTZ R234, R2, R0 ;  /* 0x0000000002ea7221 */ /* 0x000fe20000010000 */
[----:B------:R-:W-:-:S04]  /*6430*/  IADD3 R0, R206, -0x2, RZ ;  /* 0xfffffffece007810 */ /* 0x000fc80007ffe0ff */
[----:B------:R-:W-:Y:S01]  /*6440*/  ISETP.GE.AND P0, PT, R0, R240, PT ;  /* 0x000000f00000720c */ /* 0x000fe20003f06270 */
[C---:B-1----:R-:W-:Y:S08]  /*6450*/  HMMA.16816.F32.BF16 R20, R12.reuse, R16, RZ ;  /* 0x000000100c14723c */ /* 0x042ff000000418ff */
[----:B------:R-:W-:Y:S01]  /*6460*/  HMMA.16816.F32.BF16 R12, R12, R18, RZ ;  /* 0x000000120c0c723c */ /* 0x000fe200000418ff */
[----:B------:R-:W1:Y:S11]  /*6470*/  LDSM.16.MT88.4 R16, [R219+0x6800] ;  /* 0x00680000db10783b */ /* 0x000e760000004200 */
[----:B------:R-:W-:Y:S04]  /*6480*/  @!UPT UIADD3 URZ, URZ, URZ, URZ ;  /* 0x0000003f3f3ff290 */ /* 0x000fe8000fffe03f */
[C---:B-1----:R-:W-:Y:S08]  /*6490*/  HMMA.16816.F32.BF16 R20, R8.reuse, R16, R20 ;  /* 0x000000100814723c */ /* 0x042ff00000041814 */
[----:B------:R-:W-:Y:S01]  /*64a0*/  HMMA.16816.F32.BF16 R12, R8, R18, R12 ;  /* 0x00000012080c723c */ /* 0x000fe2000004180c */
        /* <DEDUP_REMOVED lines=24> */
[----:B------:R-:W1:Y:S04]  /*6630*/  LDSM.16.MT88.4 R8, [R217+0x5000] ;  /* 0x00500000d908783b */ /* 0x000e680000004200 */
[----:B------:R-:W2:Y:S03]  /*6640*/  LDSM.16.MT88.4 R160, [R217+0x1800] ;  /* 0x00180000d9a0783b */ /* 0x000ea60000004200 */
[C---:B-1----:R-:W-:Y:S08]  /*6650*/  HMMA.16816.F32.BF16 R84, R4.reuse, R8, R168 ;  /* 0x000000080454723c */ /* 0x042ff000000418a8 */
[----:B------:R-:W-:Y:S01]  /*6660*/  HMMA.16816.F32.BF16 R88, R4, R10, R136 ;  /* 0x0000000a0458723c */ /* 0x000fe20000041888 */
[----:B------:R-:W1:Y:S04]  /*6670*/  LDSM.16.MT88.4 R8, [R218+0x5000] ;  /* 0x00500000da08783b */ /* 0x000e680000004200 */
[----:B------:R-:W3:Y:S03]  /*6680*/  LDSM.16.MT88.4 R136, [R219+0x1800] ;  /* 0x00180000db88783b */ /* 0x000ee60000004200 */
[C---:B--2---:R-:W-:Y:S08]  /*6690*/  HMMA.16816.F32.BF16 R164, R128.reuse, R160, R164 ;  /* 0x000000a080a4723c */ /* 0x044ff000000418a4 */
[----:B------:R-:W-:Y:S08]  /*66a0*/  HMMA.16816.F32.BF16 R160, R128, R162, R16 ;  /* 0x000000a280a0723c */ /* 0x000ff00000041810 */
[C---:B-1----:R-:W-:Y:S01]  /*66b0*/  HMMA.16816.F32.BF16 R92, R4.reuse, R8, R152 ;  /* 0x00000008045c723c */ /* 0x042fe20000041898 */
[----:B------:R-:W1:Y:S07]  /*66c0*/  LDSM.16.MT88.4 R152, [R218+0x1800] ;  /* 0x00180000da98783b */ /* 0x000e6e0000004200 */
[----:B------:R-:W-:Y:S01]  /*66d0*/  HMMA.16816.F32.BF16 R96, R4, R10, R100 ;  /* 0x0000000a0460723c */ /* 0x000fe20000041864 */
[----:B------:R-:W2:Y:S07]  /*66e0*/  LDSM.16.MT88.4 R8, [R220+0x5000] ;  /* 0x00500000dc08783b */ /* 0x000eae0000004200 */
[C---:B---3--:R-:W-:Y:S08]  /*66f0*/  HMMA.16816.F32.BF16 R140, R128.reuse, R136, R140 ;  /* 0x00000088808c723c */ /* 0x048ff0000004188c */
[C---:B------:R-:W-:Y:S08]  /*6700*/  HMMA.16816.F32.BF16 R136, R128.reuse, R138, R36 ;  /* 0x0000008a8088723c */ /* 0x040ff00000041824 */
[----:B-1----:R-:W-:Y:S08]  /*6710*/  HMMA.16816.F32.BF16 R156, R128, R152, R156 ;  /* 0x00000098809c723c */ /* 0x002ff0000004189c */
[C---:B--2---:R-:W-:Y:S01]  /*6720*/  HMMA.16816.F32.BF16 R100, R4.reuse, R8, R144 ;  /* 0x000000080464723c */ /* 0x044fe20000041890 */
[----:B------:R-:W1:Y:S07]  /*6730*/  LDSM.16.MT88.4 R144, [R220+0x1800] ;  /* 0x00180000dc90783b */ /* 0x000e6e0000004200 */
[----:B------:R-:W-:Y:S01]  /*6740*/  HMMA.16816.F32.BF16 R104, R4, R10, R104 ;  /* 0x0000000a0468723c */ /* 0x000fe20000041868 */
[----:B------:R-:W2:Y:S07]  /*6750*/  LDSM.16.MT88.4 R8, [R219+0x5000] ;  /* 0x00500000db08783b */ /* 0x000eae0000004200 */
[C---:B------:R-:W-:Y:S08]  /*6760*/  HMMA.16816.F32.BF16 R152, R128.reuse, R154, R24 ;  /* 0x0000009a8098723c */ /* 0x040ff00000041818 */
[----:B-1----:R-:W-:Y:S08]  /*6770*/  HMMA.16816.F32.BF16 R148, R128, R144, R148 ;  /* 0x000000908094723c */ /* 0x002ff00000041894 */
[C---:B--2---:R-:W-:Y:S08]  /*6780*/  HMMA.16816.F32.BF16 R108, R4.reuse, R8, R108 ;  /* 0x00000008046c723c */ /* 0x044ff0000004186c */
[----:B------:R-:W-:Y:S01]  /*6790*/  HMMA.16816.F32.BF16 R112, R4, R10, R112 ;  /* 0x0000000a0470723c */ /* 0x000fe20000041870 */
[----:B------:R-:W1:Y:S07]  /*67a0*/  LDSM.16.MT88.4 R8, [R217+0x7000] ;  /* 0x00700000d908783b */ /* 0x000e6e0000004200 */
[----:B------:R-:W-:Y:S08]  /*67b0*/  HMMA.16816.F32.BF16 R144, R128, R146, R32 ;  /* 0x000000928090723c */ /* 0x000ff00000041820 */
[C---:B-1----:R-:W-:Y:S08]  /*67c0*/  HMMA.16816.F32.BF16 R176, R4.reuse, R8, R124 ;  /* 0x0000000804b0723c */ /* 0x042ff0000004187c */
[C---:B------:R-:W-:Y:S01]  /*67d0*/  HMMA.16816.F32.BF16 R168, R4.reuse, R10, R120 ;  /* 0x0000000a04a8723c */ /* 0x040fe20000041878 */
[----:B------:R-:W1:Y:S07]  /*67e0*/  LDSM.16.MT88.4 R8, [R218+0x7000] ;  /* 0x00700000da08783b */ /* 0x000e6e0000004200 */
[C---:B-1----:R-:W-:Y:S08]  /*67f0*/  HMMA.16816.F32.BF16 R120, R4.reuse, R8, R116 ;  /* 0x000000080478723c */ /* 0x042ff00000041874 */
[C---:B------:R-:W-:Y:S01]  /*6800*/  HMMA.16816.F32.BF16 R116, R4.reuse, R10, R64 ;  /* 0x0000000a0474723c */ /* 0x040fe20000041840 */
[----:B------:R-:W1:Y:S04]  /*6810*/  LDSM.16.MT88.4 R8, [R220+0x7000] ;  /* 0x00700000dc08783b */ /* 0x000e680000004200 */
[----:B------:R-:W-:Y:S03]  /*6820*/  LDSM.16.MT88.4 R64, [R219+0x3800] ;  /* 0x00380000db40783b */ /* 0x000fe60000004200 */
[C---:B-1----:R-:W-:Y:S01]  /*6830*/  HMMA.16816.F32.BF16 R124, R4.reuse, R10, R40 ;  /* 0x0000000a047c723c */ /* 0x042fe20000041828 */
[----:B------:R-:W1:Y:S07]  /*6840*/  LDSM.16.MT88.4 R40, [R217+0x3800] ;  /* 0x00380000d928783b */ /* 0x000e6e0000004200 */
[----:B------:R-:W-:Y:S01]  /*6850*/  HMMA.16816.F32.BF16 R172, R4, R8, R48 ;  /* 0x0000000804ac723c */ /* 0x000fe20000041830 */
[----:B------:R-:W2:Y:S04]  /*6860*/  LDSM.16.MT88.4 R48, [R218+0x3800] ;  /* 0x00380000da30783b */ /* 0x000ea80000004200 */
[----:B------:R-:W3:Y:S03]  /*6870*/  LDSM.16.MT88.4 R8, [R219+0x7000] ;  /* 0x00700000db08783b */ /* 0x000ee60000004200 */
[C---:B-1----:R-:W-:Y:S08]  /*6880*/  HMMA.16816.F32.BF16 R36, R128.reuse, R40, R44 ;  /* 0x000000288024723c */ /* 0x042ff0000004182c */
[C---:B--2---:R-:W-:Y:S01]  /*6890*/  HMMA.16816.F32.BF16 R44, R128.reuse, R48, R56 ;  /* 0x00000030802c723c */ /* 0x044fe20000041838 */
[----:B------:R-:W1:Y:S07]  /*68a0*/  LDSM.16.MT88.4 R56, [R220+0x3800] ;  /* 0x00380000dc38783b */ /* 0x000e6e0000004200 */
[C---:B------:R-:W-:Y:S08]  /*68b0*/  HMMA.16816.F32.BF16 R48, R128.reuse, R50, R60 ;  /* 0x000000328030723c */ /* 0x040ff0000004183c */
[C---:B------:R-:W-:Y:S08]  /*68c0*/  HMMA.16816.F32.BF16 R60, R128.reuse, R64, R76 ;  /* 0x00000040803c723c */ /* 0x040ff0000004184c */
[C---:B------:R-:W-:Y:S01]  /*68d0*/  HMMA.16816.F32.BF16 R64, R128.reuse, R66, R80 ;  /* 0x000000428040723c */ /* 0x040fe20000041850 */
[----:B------:R-:W2:Y:S07]  /*68e0*/  LDSM.16.MT88.4 R80, [R218+0x5800] ;  /* 0x00580000da50783b */ /* 0x000eae0000004200 */
[----:B------:R-:W-:Y:S08]  /*68f0*/  HMMA.16816.F32.BF16 R40, R128, R42, R52 ;  /* 0x0000002a8028723c */ /* 0x000ff00000041834 */
[----:B---3--:R-:W-:Y:S08]  /*6900*/  HMMA.16816.F32.BF16 R20, R4, R8, R20 ;  /* 0x000000080414723c */ /* 0x008ff00000041814 */
[C---:B-1----:R-:W-:Y:S08]  /*6910*/  HMMA.16816.F32.BF16 R52, R128.reuse, R56, R68 ;  /* 0x000000388034723c */ /* 0x042ff00000041844 */
[----:B------:R-:W-:Y:S01]  /*6920*/  HMMA.16816.F32.BF16 R56, R128, R58, R72 ;  /* 0x0000003a8038723c */ /* 0x000fe20000041848 */
[----:B------:R-:W1:Y:S07]  /*6930*/  LDSM.16.MT88.4 R72, [R217+0x5800] ;  /* 0x00580000d948783b */ /* 0x000e6e0000004200 */
[----:B------:R-:W-:Y:S01]  /*6940*/  HMMA.16816.F32.BF16 R12, R4, R10, R12 ;  /* 0x0000000a040c723c */ /* 0x000fe2000004180c */
[----:B------:R-:W-:Y:S07]  /*6950*/  LDSM.16.MT88.4 R4, [R219+0x7800] ;  /* 0x00780000db04783b */ /* 0x000fee0000004200 */
        /* <DEDUP_REMOVED lines=12> */
[C---:B--2---:R-:W-:Y:S01]  /*6a20*/  HMMA.16816.F32.BF16 R108, R128.reuse, R112, R120 ;  /* 0x00000070806c723c */ /* 0x044fe20000041878 */
[----:B------:R-:W2:Y:S07]  /*6a30*/  LDSM.16.MT88.4 R120, [R220+0x7800] ;  /* 0x00780000dc78783b */ /* 0x000eae0000004200 */
[C---:B------:R-:W-:Y:S08]  /*6a40*/  HMMA.16816.F32.BF16 R112, R128.reuse, R114, R116 ;  /* 0x000000728070723c */ /* 0x040ff00000041874 */
[C---:B-1----:R-:W-:Y:S08]  /*6a50*/  HMMA.16816.F32.BF16 R100, R128.reuse, R104, R176 ;  /* 0x000000688064723c */ /* 0x042ff000000418b0 */
[C---:B------:R-:W-:Y:S08]  /*6a60*/  HMMA.16816.F32.BF16 R104, R128.reuse, R106, R168 ;  /* 0x0000006a8068723c */ /* 0x040ff000000418a8 */
[C---:B--2---:R-:W-:Y:S08]  /*6a70*/  HMMA.16816.F32.BF16 R116, R128.reuse, R120, R172 ;  /* 0x000000788074723c */ /* 0x044ff000000418ac */
[C---:B------:R-:W-:Y:S08]  /*6a80*/  HMMA.16816.F32.BF16 R120, R128.reuse, R122, R124 ;  /* 0x0000007a8078723c */ /* 0x040ff0000004187c */
[C---:B------:R-:W-:Y:S08]  /*6a90*/  HMMA.16816.F32.BF16 R124, R128.reuse, R4, R20 ;  /* 0x00000004807c723c */ /* 0x040ff00000041814 */
[----:B------:R-:W-:Y:S01]  /*6aa0*/  HMMA.16816.F32.BF16 R128, R128, R6, R12 ;  /* 0x000000068080723c */ /* 0x000fe2000004180c */
[----:B------:R-:W-:Y:S07]  /*6ab0*/  @!UPT UIADD3 URZ, URZ, URZ, URZ ;  /* 0x0000003f3f3ff290 */ /* 0x000fee000fffe03f */
[----:B------:R-:W-:Y:S11]  /*6ac0*/  @!P0 BRA `(.L_x_1586) ;  /* 0x00003c5000008947 */ /* 0x000ff60003800000 */
[----:B------:R-:W-:Y:S02]  /*6ad0*/  MOV R233, R0 ;  /* 0x0000000000e97202 */ /* 0x000fe40000000f00 */
[----:B------:R-:W-:-:S02]  /*6ae0*/  MOV R134, R28 ;  /* 0x0000001c00867202 */ /* 0x000fc40000000f00 */
[----:B------:R-:W-:Y:S02]  /*6af0*/  MOV R133, R132 ;  /* 0x0000008400857202 */ /* 0x000fe40000000f00 */
.L_x_1593:
[----:B------:R-:W-:Y:S01]  /*6b00*/  SHF.R.S32.HI R0, RZ, 0x1f, R231 ;  /* 0x0000001fff007819 */ /* 0x000fe200000114e7 */
[----:B------:R-:W-:Y:S04]  /*6b10*/  DEPBAR.LE SB0, 0x0 ;  /* 0x000080000000791a */ /* 0x000fe80000000000 */
[----:B------:R-:W-:Y:S01]  /*6b20*/  SHF.R.S32.HI R6, RZ, 0x1f, R239 ;  /* 0x0000001fff067819 */ /* 0x000fe200000114ef */
[----:B------:R-:W-:Y:S01]  /*6b30*/  WARPSYNC 0xffffffff ;  /* 0xffffffff00007948 */ /* 0x000fe20003800000 */
[----:B------:R-:W-:Y:S01]  /*6b40*/  SHF.R.S32.HI R4, RZ, 0x1f, R228 ;  /* 0x0000001fff047819 */ /* 0x000fe200000114e4 */
[----:B------:R-:W-:Y:S01]  /*6b50*/  BAR.SYNC.DEFER_BLOCKING 0x0 ;  /* 0x0000000000007b1d */ /* 0x000fe20000010000 */
[----:B------:R-:W-:Y:S01]  /*6b60*/  SHF.R.S32.HI R5, RZ, 0x1f, R237 ;  /* 0x0000001fff057819 */ /* 0x000fe200000114ed */
[----:B------:R-:W-:Y:S01]  /*6b70*/  IMAD R0, R0, c[0x0][0x208], RZ ;  /* 0x0000820000007a24 */ /* 0x000fe200078e02ff */
[----:B------:R-:W-:Y:S01]  /*6b80*/  IADD3 R132, R135, 0x40, RZ ;  /* 0x0000004087847810 */ /* 0x000fe20007ffe0ff */
[----:B------:R-:W-:Y:S01]  /*6b90*/  IMAD.WIDE.U32 R2, R231, c[0x0][0x208], RZ ;  /* 0x00008200e7027a25 */ /* 0x000fe200078e00ff */
[----:B------:R-:W-:Y:S02]  /*6ba0*/  SHF.L.U64.HI R22, R239, 0x1, R6 ;  /* 0x00000001ef167819 */ /* 0x000fe40000010206 */
[----:B------:R-:W-:Y:S01]  /*6bb0*/  SHF.L.U64.HI R21, R237, 0x1, R5 ;  /* 0x00000001ed157819 */ /* 0x000fe20000010205 */
[----:B------:R-:W-:Y:S01]  /*6bc0*/  IMAD R0, R231, c[0x0][0x20c], R0 ;  /* 0x00008300e7007a24 */ /* 0x000fe200078e0200 */
[----:B------:R-:W-:Y:S01]  /*6bd0*/  SHF.R.S32.HI R6, RZ, 0x1f, R238 ;  /* 0x0000001fff067819 */ /* 0x000fe200000114ee */
[----:B------:R-:W-:Y:S01]  /*6be0*/  IMAD R4, R4, c[0x0][0x218], RZ ;  /* 0x0000860004047a24 */ /* 0x000fe200078e02ff */
[----:B------:R-:W-:Y:S01]  /*6bf0*/  SHF.R.S32.HI R5, RZ, 0x1f, R232 ;  /* 0x0000001fff057819 */ /* 0x000fe200000114e8 */
[----:B------:R-:W-:Y:S01]  /*6c00*/  IMAD.IADD R3, R3, 0x1, R0 ;  /* 0x0000000103037824 */ /* 0x000fe200078e0200 */
[----:B------:R-:W-:Y:S01]  /*6c10*/  SHF.L.U64.HI R20, R238, 0x1, R6 ;  /* 0x00000001ee147819 */ /* 0x000fe20000010206 */
[----:B------:R-:W-:Y:S01]  /*6c20*/  IMAD R4, R228, c[0x0][0x21c], R4 ;  /* 0x00008700e4047a24 */ /* 0x000fe200078e0204 */
[----:B------:R-:W-:Y:S01]  /*6c30*/  SHF.L.U64.HI R15, R232, 0x1, R5 ;  /* 0x00000001e80f7819 */ /* 0x000fe20000010205 */
[----:B------:R-:W-:Y:S04]  /*6c40*/  IMAD.WIDE.U32 R2, R228, c[0x0][0x218], R2 ;  /* 0x00008600e4027a25 */ /* 0x000fe800078e0002 */
[----:B------:R-:W-:Y:S01]  /*6c50*/  IMAD.SHL.U32 R30, R239, 0x2, RZ ;  /* 0x00000002ef1e7824 */ /* 0x000fe200078e00ff */
[----:B------:R-:W-:Y:S01]  /*6c60*/  IADD3 R0, P0, R248, R2, RZ ;  /* 0x00000002f8007210 */ /* 0x000fe20007f1e0ff */
[----:B------:R-:W-:Y:S01]  /*6c70*/  IMAD.SHL.U32 R29, R237, 0x2, RZ ;  /* 0x00000002ed1d7824 */ /* 0x000fe200078e00ff */
[----:B------:R-:W1:Y:S02]  /*6c80*/  LDSM.16.M88.4 R32, [R221] ;  /* 0x00000000dd20783b */ /* 0x000e640000000200 */
[----:B------:R-:W-:Y:S01]  /*6c90*/  IADD3.X R2, R251, R3, R4, P0, !PT ;  /* 0x00000003fb027210 */ /* 0x000fe200007fe404 */
[----:B------:R-:W-:Y:S01]  /*6ca0*/  IMAD.SHL.U32 R28, R238, 0x2, RZ ;  /* 0x00000002ee1c7824 */ /* 0x000fe200078e00ff */
[----:B------:R-:W-:Y:S01]  /*6cb0*/  LEA R14, P0, R0, c[0x0][0x1f8], 0x1 ;  /* 0x00007e00000e7a11 */ /* 0x000fe200078008ff */
[----:B------:R-:W-:Y:S01]  /*6cc0*/  IMAD.SHL.U32 R23, R232, 0x2, RZ ;  /* 0x00000002e8177824 */ /* 0x000fe200078e00ff */
[----:B------:R-:W2:Y:S02]  /*6cd0*/  LDSM.16.M88.4 R8, [R135] ;  /* 0x000000008708783b */ /* 0x000ea40000000200 */
[----:B------:R-:W-:Y:S02]  /*6ce0*/  R2P PR, R236, 0x6 ;  /* 0x00000006ec007804 */ /* 0x000fe40000000000 */
[----:B------:R-:W-:Y:S01]  /*6cf0*/  ISETP.GE.AND P5, PT, R239, c[0x0][0x1d4], PT ;  /* 0x00007500ef007a0c */ /* 0x000fe20003fa6270 */
[----:B------:R-:W3:Y:S01]  /*6d00*/  LDSM.16.M88.4 R16, [R135+0x800] ;  /* 0x000800008710783b */ /* 0x000ee20000000200 */
[----:B------:R-:W-:Y:S02]  /*6d10*/  LEA.HI.X R4, R0, c[0x0][0x1fc], R2, 0x1, P0 ;  /* 0x00007f0000047a11 */ /* 0x000fe400000f0c02 */
[----:B------:R-:W-:Y:S02]  /*6d20*/  ISETP.GE.AND P4, PT, R237, c[0x0][0x1d4], PT ;  /* 0x00007500ed007a0c */ /* 0x000fe40003f86270 */
[C---:B------:R-:W-:Y:S01]  /*6d30*/  IADD3 R0, R135.reuse, 0x20, RZ ;  /* 0x0000002087007810 */ /* 0x040fe20007ffe0ff */
[----:B------:R-:W4:Y:S01]  /*6d40*/  LDSM.16.M88.4 R24, [R135+0x1000] ;  /* 0x001000008718783b */ /* 0x000f220000000200 */
[----:B------:R-:W-:Y:S03]  /*6d50*/  ISETP.GE.AND P3, PT, R238, c[0x0][0x1d4], PT ;  /* 0x00007500ee007a0c */ /* 0x000fe60003f66270 */
[C---:B------:R-:W-:Y:S01]  /*6d60*/  @P1 IADD3 R0, R135.reuse, -0x20, RZ ;  /* 0xffffffe087001810 */ /* 0x040fe20007ffe0ff */
[----:B------:R-:W1:Y:S01]  /*6d70*/  LDSM.16.M88.4 R168, [R135+0x1800] ;  /* 0x0018000087a8783b */ /* 0x000e620000000200 */
[----:B------:R-:W-:Y:S02]  /*6d80*/  @P2 IADD3 R132, R135, -0x40, RZ ;  /* 0xffffffc087842810 */ /* 0x000fe40007ffe0ff */
[C---:B------:R-:W-:Y:S02]  /*6d90*/  IADD3 R213, R0.reuse, 0x7800, RZ ;  /* 0x0000780000d57810 */ /* 0x040fe40007ffe0ff */
[C---:B------:R-:W-:Y:S01]  /*6da0*/  IADD3 R212, R0.reuse, 0x7000, RZ ;  /* 0x0000700000d47810 */ /* 0x040fe20007ffe0ff */
[----:B------:R-:W1:Y:S01]  /*6db0*/  LDSM.16.M88.4 R172, [R222] ;  /* 0x00000000deac783b */ /* 0x000e620000000200 */
[C---:B------:R-:W-:Y:S02]  /*6dc0*/  IADD3 R211, R0.reuse, 0x6800, RZ ;  /* 0x0000680000d37810 */ /* 0x040fe40007ffe0ff */
[C---:B------:R-:W-:Y:S02]  /*6dd0*/  IADD3 R210, R0.reuse, 0x6000, RZ ;  /* 0x0000600000d27810 */ /* 0x040fe40007ffe0ff */
[C---:B------:R-:W-:Y:S01]  /*6de0*/  IADD3 R205, R0.reuse, 0x5800, RZ ;  /* 0x0000580000cd7810 */ /* 0x040fe20007ffe0ff */
[----:B------:R-:W1:Y:S01]  /*6df0*/  LDSM.16.M88.4 R176, [R0] ;  /* 0x0000000000b0783b */ /* 0x000e620000000200 */
[C---:B------:R-:W-:Y:S02]  /*6e00*/  IADD3 R204, R0.reuse, 0x5000, RZ ;  /* 0x0000500000cc7810 */ /* 0x040fe40007ffe0ff */
[C---:B------:R-:W-:Y:S02]  /*6e10*/  IADD3 R203, R0.reuse, 0x4800, RZ ;  /* 0x0000480000cb7810 */ /* 0x040fe40007ffe0ff */
[C---:B------:R-:W-:Y:S01]  /*6e20*/  IADD3 R202, R0.reuse, 0x4000, RZ ;  /* 0x0000400000ca7810 */ /* 0x040fe20007ffe0ff */
[----:B------:R-:W1:Y:S01]  /*6e30*/  LDSM.16.M88.4 R180, [R0+0x800] ;  /* 0x0008000000b4783b */ /* 0x000e620000000200 */
[C---:B------:R-:W-:Y:S02]  /*6e40*/  IADD3 R197, R0.reuse, 0x3800, RZ ;  /* 0x0000380000c57810 */ /* 0x040fe40007ffe0ff */
[C---:B------:R-:W-:Y:S02]  /*6e50*/  IADD3 R196, R0.reuse, 0x3000, RZ ;  /* 0x0000300000c47810 */ /* 0x040fe40007ffe0ff */
[C---:B------:R-:W-:Y:S01]  /*6e60*/  IADD3 R195, R0.reuse, 0x2800, RZ ;  /* 0x0000280000c37810 */ /* 0x040fe20007ffe0ff */
[----:B------:R-:W1:Y:S01]  /*6e70*/  LDSM.16.M88.4 R184, [R0+0x1000] ;  /* 0x0010000000b8783b */ /* 0x000e620000000200 */
[----:B------:R-:W-:Y:S02]  /*6e80*/  IADD3 R194, R0, 0x2000, RZ ;  /* 0x0000200000c27810 */ /* 0x000fe40007ffe0ff */
[C---:B------:R-:W-:Y:S02]  /*6e90*/  IADD3 R226, R132.reuse, 0x7800, RZ ;  /* 0x0000780084e27810 */ /* 0x040fe40007ffe0ff */
[C---:B------:R-:W-:Y:S01]  /*6ea0*/  IADD3 R225, R132.reuse, 0x7000, RZ ;  /* 0x0000700084e17810 */ /* 0x040fe20007ffe0ff */
[----:B------:R5:W1:Y:S01]  /*6eb0*/  LDSM.16.M88.4 R188, [R0+0x1800] ;  /* 0x0018000000bc783b */ /* 0x000a620000000200 */
[C---:B------:R-:W-:Y:S02]  /*6ec0*/  IADD3 R215, R132.reuse, 0x6800, RZ ;  /* 0x0000680084d77810 */ /* 0x040fe40007ffe0ff */
        /* <DEDUP_REMOVED lines=11> */
[----:B-----5:R-:W-:Y:S01]  /*6f80*/  IADD3 R0, R132, 0x800, RZ ;  /* 0x0000080084007810 */ /* 0x020fe20007ffe0ff */
[----:B------:R-:W-:-:S05]  /*6f90*/  BRA.DIV ~URZ, `(.L_x_1587) ;  /* 0x00009d727f007947 */ /* 0x000fca000b800000 */
[----:B--234-:R2:W3:Y:S02]  /*6fa0*/  SHFL.IDX PT, R2, R4, RZ, 0x181f ;  /* 0x00181fff04027589 */ /* 0x01c4e400000e0000 */
.L_x_1667:
[----:B------:R-:W4:Y:S01]  /*6fb0*/  SHFL.IDX PT, R5, R14, RZ, 0x181f ;  /* 0x00181fff0e057589 */ /* 0x000f2200000e0000 */
[----:B------:R-:W-:Y:S01]  /*6fc0*/  ISETP.GE.AND P1, PT, R232, c[0x0][0x1d4], PT ;  /* 0x00007500e8007a0c */ /* 0x000fe20003f26270 */
[----:B------:R-:W-:Y:S03]  /*6fd0*/  BSSY B0, `(.L_x_1588) ;  /* 0x0000189000007945 */ /* 0x000fe60003800000 */
[----:B------:R-:W-:Y:S02]  /*6fe0*/  SEL R227, RZ, 0x10, P1 ;  /* 0x00000010ffe37807 */ /* 0x000fe40000800000 */
[----:B------:R5:W2:Y:S07]  /*6ff0*/  SHFL.IDX PT, R3, R14, 0x1, 0x181f ;  /* 0x00381f000e037f89 */ /* 0x000aae00000e0000 */
[----:B--2---:R-:W2:Y:S01]  /*7000*/  SHFL.IDX PT, R4, R4, 0x1, 0x181f ;  /* 0x00381f0004047f89 */ /* 0x004ea200000e0000 */
[----:B-----5:R-:W-:Y:S02]  /*7010*/  SEL R14, RZ, 0x10, P4 ;  /* 0x00000010ff0e7807 */ /* 0x020fe40002000000 */
[C---:B----4-:R-:W-:Y:S04]  /*7020*/  IADD3 R6, P0, R5.reuse, R23, RZ ;  /* 0x0000001705067210 */ /* 0x050fe80007f1e0ff */
[C---:B---3--:R-:W-:Y:S05]  /*7030*/  IADD3.X R7, R2.reuse, R15, RZ, P0, !PT ;  /* 0x0000000f02077210 */ /* 0x048fea00007fe4ff */
[----:B------:R3:W-:Y:S02]  /*7040*/  LDGSTS.E.BYPASS.LTC128B.128 [R229+0x100], [R6.64], !P1 ;  /* 0x0010000006e57fae */ /* 0x0007e4000c901d46 */
[C---:B---3--:R-:W-:Y:S04]  /*7050*/  IADD3 R6, P0, R5.reuse, R28, RZ ;  /* 0x0000001c05067210 */ /* 0x048fe80007f1e0ff */
[C---:B------:R-:W-:Y:S02]  /*7060*/  IADD3.X R7, R2.reuse, R20, RZ, P0, !PT ;  /* 0x0000001402077210 */ /* 0x040fe400007fe4ff */
[C---:B------:R-:W-:Y:S03]  /*7070*/  IADD3 R12, P0, R5.reuse, R29, RZ ;  /* 0x0000001d050c7210 */ /* 0x040fe60007f1e0ff */
[----:B------:R3:W-:Y:S01]  /*7080*/  LDGSTS.E.BYPASS.LTC128B.128 [R229+0x2100], [R6.64], !P3 ;  /* 0x0210000006e57fae */ /* 0x0007e2000d901d46 */
[C---:B------:R-:W-:Y:S06]  /*7090*/  IADD3.X R13, R2.reuse, R21, RZ, P0, !PT ;  /* 0x00000015020d7210 */ /* 0x040fec00007fe4ff */
[----:B------:R4:W-:Y:S01]  /*70a0*/  LDGSTS.E.BYPASS.LTC128B.128 [R229+0x4100], [R12.64], !P4 ;  /* 0x041000000ce57fae */ /* 0x0009e2000e101d46 */
[----:B---3--:R-:W-:Y:S02]  /*70b0*/  IADD3 R6, P0, R5, R30, RZ ;  /* 0x0000001e05067210 */ /* 0x008fe40007f1e0ff */
[----:B------:R-:W-:Y:S02]  /*70c0*/  SEL R5, RZ, 0x10, P3 ;  /* 0x00000010ff057807 */ /* 0x000fe40001800000 */
[----:B------:R-:W-:Y:S02]  /*70d0*/  IADD3.X R7, R2, R22, RZ, P0, !PT ;  /* 0x0000001602077210 */ /* 0x000fe400007fe4ff */
[----:B------:R-:W-:Y:S03]  /*70e0*/  IADD3 R2, -R227, 0x10, RZ ;  /* 0x00000010e3027810 */ /* 0x000fe60007ffe1ff */
[----:B------:R3:W-:Y:S01]  /*70f0*/  LDGSTS.E.BYPASS.LTC128B.128 [R229+0x6100], [R6.64], !P5 ;  /* 0x0610000006e57fae */ /* 0x0007e2000e901d46 */
[----:B------:R-:W-:Y:S04]  /*7100*/  LOP3.LUT R2, R2, 0xf, RZ, 0xc0, !PT ;  /* 0x0000000f02027812 */ /* 0x000fe800078ec0ff */
[-C--:B---3--:R-:W-:Y:S02]  /*7110*/  IADD3 R6, P1, P0, R2, R3.reuse, R23 ;  /* 0x0000000302067210 */ /* 0x088fe4000783e017 */
[----:B------:R-:W-:Y:S02]  /*7120*/  IADD3 R2, -R5, 0x10, RZ ;  /* 0x0000001005027810 */ /* 0x000fe40007ffe1ff */
[-C--:B--2---:R-:W-:Y:S02]  /*7130*/  IADD3.X R7, RZ, R4.reuse, R15, P1, P0 ;  /* 0x00000004ff077210 */ /* 0x084fe40000fe040f */
[----:B------:R-:W-:Y:S02]  /*7140*/  ISETP.NE.U32.AND P0, PT, R227, RZ, PT ;  /* 0x000000ffe300720c */ /* 0x000fe40003f05070 */
[----:B------:R-:W-:Y:S02]  /*7150*/  LOP3.LUT R2, R2, 0xf, RZ, 0xc0, !PT ;  /* 0x0000000f02027812 */ /* 0x000fe400078ec0ff */
[----:B------:R-:W-:Y:S09]  /*7160*/  SEL R15, RZ, 0x10, P5 ;  /* 0x00000010ff0f7807 */ /* 0x000ff20002800000 */
[----:B------:R2:W-:Y:S01]  /*7170*/  LDGSTS.E.BYPASS.LTC128B.128.ZFILL [R229+0x1100], [R6.64], P0 ;  /* 0x0110000006e57fae */ /* 0x0005e20008141d46 */
[-C--:B----4-:R-:W-:Y:S04]  /*7180*/  IADD3 R12, P1, P0, R2, R3.reuse, R28 ;  /* 0x00000003020c7210 */ /* 0x090fe8000783e01c */
[-C--:B------:R-:W-:Y:S02]  /*7190*/  IADD3.X R13, RZ, R4.reuse, R20, P1, P0 ;  /* 0x00000004ff0d7210 */ /* 0x080fe40000fe0414 */
[----:B--2---:R-:W-:Y:S04]  /*71a0*/  IADD3 R6, -R14, 0x10, RZ ;  /* 0x000000100e067810 */ /* 0x004fe80007ffe1ff */
[----:B------:R-:W-:Y:S04]  /*71b0*/  LOP3.LUT R2, R6, 0xf, RZ, 0xc0, !PT ;  /* 0x0000000f06027812 */ /* 0x000fe800078ec0ff */
[-C--:B------:R-:W-:Y:S02]  /*71c0*/  IADD3 R20, P1, P0, R2, R3.reuse, R29 ;  /* 0x0000000302147210 */ /* 0x080fe4000783e01d */
[----:B------:R-:W-:Y:S02]  /*71d0*/  IADD3 R2, -R15, 0x10, RZ ;  /* 0x000000100f027810 */ /* 0x000fe40007ffe1ff */
[-C--:B------:R-:W-:Y:S02]  /*71e0*/  IADD3.X R21, RZ, R4.reuse, R21, P1, P0 ;  /* 0x00000004ff157210 */ /* 0x080fe40000fe0415 */
[----:B------:R-:W-:Y:S04]  /*71f0*/  LOP3.LUT R2, R2, 0xf, RZ, 0xc0, !PT ;  /* 0x0000000f02027812 */ /* 0x000fe800078ec0ff */
[----:B------:R-:W-:Y:S04]  /*7200*/  IADD3 R2, P1, P0, R2, R3, R30 ;  /* 0x0000000302027210 */ /* 0x000fe8000783e01e */
[----:B------:R-:W-:Y:S02]  /*7210*/  IADD3.X R3, RZ, R4, R22, P1, P0 ;  /* 0x00000004ff037210 */ /* 0x000fe40000fe0416 */
[----:B------:R-:W-:Y:S02]  /*7220*/  ISETP.NE.U32.AND P0, PT, R5, RZ, PT ;  /* 0x000000ff0500720c */ /* 0x000fe40003f05070 */
[C---:B-1----:R-:W-:Y:S03]  /*7230*/  HMMA.16816.F32.BF16 R4, R32.reuse, R8, RZ ;  /* 0x000000082004723c */ /* 0x042fe600000418ff */
[----:B------:R-:W-:Y:S05]  /*7240*/  ISETP.NE.U32.AND P1, PT, R14, RZ, PT ;  /* 0x000000ff0e00720c */ /* 0x000fea0003f25070 */
[C---:B------:R-:W-:Y:S03]  /*7250*/  HMMA.16816.F32.BF16 R8, R32.reuse, R10, RZ ;  /* 0x0000000a2008723c */ /* 0x040fe600000418ff */
[----:B------:R1:W-:Y:S01]  /*7260*/  LDGSTS.E.BYPASS.LTC128B.128.ZFILL [R229+0x3100], [R12.64], P0 ;  /* 0x031000000ce57fae */ /* 0x0003e20008141d46 */
[----:B------:R-:W-:Y:S06]  /*7270*/  ISETP.NE.U32.AND P0, PT, R15, RZ, PT ;  /* 0x000000ff0f00720c */ /* 0x000fec0003f05070 */
[----:B------:R2:W-:Y:S07]  /*7280*/  LDGSTS.E.BYPASS.LTC128B.128.ZFILL [R229+0x5100], [R20.64], P1 ;  /* 0x0510000014e57fae */ /* 0x0005ee0008941d46 */
[----:B------:R3:W-:Y:S01]  /*7290*/  LDGSTS.E.BYPASS.LTC128B.128.ZFILL [R229+0x7100], [R2.64], P0 ;  /* 0x0710000002e57fae */ /* 0x0007e20008141d46 */
[----:B------:R-:W-:Y:S06]  /*72a0*/  ISETP.GT.AND P0, PT, R233, R240, PT ;  /* 0x000000f0e900720c */ /* 0x000fec0003f04270 */
[----:B------:R-:W0:Y:S01]  /*72b0*/  LDGDEPBAR ;  /* 0x00000000000079af */ /* 0x000e220000000000 */
[C---:B-1----:R-:W-:Y:S08]  /*72c0*/  HMMA.16816.F32.BF16 R12, R32.reuse, R16, RZ ;  /* 0x00000010200c723c */ /* 0x042ff000000418ff */
[C---:B------:R-:W-:Y:S08]  /*72d0*/  HMMA.16816.F32.BF16 R16, R32.reuse, R18, RZ ;  /* 0x000000122010723c */ /* 0x040ff000000418ff */
[C---:B--2---:R-:W-:Y:S08]  /*72e0*/  HMMA.16816.F32.BF16 R20, R32.reuse, R24, RZ ;  /* 0x000000182014723c */ /* 0x044ff000000418ff */
[C---:B------:R-:W-:Y:S08]  /*72f0*/  HMMA.16816.F32.BF16 R24, R32.reuse, R26, RZ ;  /* 0x0000001a2018723c */ /* 0x040ff000000418ff */
[C---:B------:R-:W-:Y:S08]  /*7300*/  HMMA.16816.F32.BF16 R28, R32.reuse, R168, RZ ;  /* 0x000000a8201c723c */ /* 0x040ff000000418ff */
[----:B------:R-:W-:Y:S01]  /*7310*/  HMMA.16816.F32.BF16 R32, R32, R170, RZ ;  /* 0x000000aa2020723c */ /* 0x000fe200000418ff */
[----:B------:R-:W-:Y:S07]  /*7320*/  LDSM.16.M88.4 R168, [R224] ;  /* 0x00000000e0a8783b */ /* 0x000fee0000000200 */
[C---:B------:R-:W-:Y:S08]  /*7330*/  HMMA.16816.F32.BF16 R4, R172.reuse, R176, R4 ;  /* 0x000000b0ac04723c */ /* 0x040ff00000041804 */
[C---:B------:R-:W-:Y:S01]  /*7340*/  HMMA.16816.F32.BF16 R8, R172.reuse, R178, R8 ;  /* 0x000000b2ac08723c */ /* 0x040fe20000041808 */
[----:B------:R-:W1:Y:S07]  /*7350*/  LDSM.16.M88.4 R176, [R132] ;  /* 0x0000000084b0783b */ /* 0x000e6e0000000200 */
[C---:B------:R-:W-:Y:S08]  /*7360*/  HMMA.16816.F32.BF16 R12, R172.reuse, R180, R12 ;  /* 0x000000b4ac0c723c */ /* 0x040ff0000004180c */
[C---:B------:R-:W-:Y:S01]  /*7370*/  HMMA.16816.F32.BF16 R16, R172.reuse, R182, R16 ;  /* 0x000000b6ac10723c */ /* 0x040fe20000041810 */
[----:B------:R-:W2:Y:S07]  /*7380*/  LDSM.16.M88.4 R180, [R0] ;  /* 0x0000000000b4783b */ /* 0x000eae0000000200 */
[C---:B------:R-:W-:Y:S08]  /*7390*/  HMMA.16816.F32.BF16 R20, R172.reuse, R184, R20 ;  /* 0x000000b8ac14723c */ /* 0x040ff00000041814 */
[C---:B------:R-:W-:Y:S01]  /*73a0*/  HMMA.16816.F32.BF16 R24, R172.reuse, R186, R24 ;  /* 0x000000baac18723c */ /* 0x040fe20000041818 */
[----:B------:R-:W4:Y:S07]  /*73b0*/  LDSM.16.M88.4 R184, [R192] ;  /* 0x00000000c0b8783b */ /* 0x000f2e0000000200 */
[C---:B------:R-:W-:Y:S08]  /*73c0*/  HMMA.16816.F32.BF16 R28, R172.reuse, R188, R28 ;  /* 0x000000bcac1c723c */ /* 0x040ff0000004181c */
[----:B------:R-:W-:Y:S01]  /*73d0*/  HMMA.16816.F32.BF16 R32, R172, R190, R32 ;  /* 0x000000beac20723c */ /* 0x000fe20000041820 */
[----:B------:R-:W5:Y:S07]  /*73e0*/  LDSM.16.M88.4 R172, [R193] ;  /* 0x00000000c1ac783b */ /* 0x000f6e0000000200 */
[C---:B-1----:R-:W-:Y:S01]  /*73f0*/  HMMA.16816.F32.BF16 R4, R168.reuse, R176, R4 ;  /* 0x000000b0a804723c */ /* 0x042fe20000041804 */
[----:B------:R-:W-:Y:S07]  /*7400*/  LDSM.16.M88.4 R188, [R216+-0x5800] ;  /* 0xffa80000d8bc783b */ /* 0x000fee0000000200 */
[C---:B------:R-:W-:Y:S01]  /*7410*/  HMMA.16816.F32.BF16 R8, R168.reuse, R178, R8 ;  /* 0x000000b2a808723c */ /* 0x040fe20000041808 */
[----:B------:R-:W-:Y:S07]  /*7420*/  LDSM.16.M88.4 R176, [R223] ;  /* 0x00000000dfb0783b */ /* 0x000fee0000000200 */
[C---:B--2---:R-:W-:Y:S08]  /*7430*/  HMMA.16816.F32.BF16 R12, R168.reuse, R180, R12 ;  /* 0x000000b4a80c723c */ /* 0x044ff0000004180c */
[C---:B------:R-:W-:Y:S01]  /*7440*/  HMMA.16816.F32.BF16 R16, R168.reuse, R182, R16 ;  /* 0x000000b6a810723c */ /* 0x040fe20000041810 */
[----:B------:R-:W1:Y:S07]  /*7450*/  LDSM.16.M88.4 R180, [R216+-0x6000] ;  /* 0xffa00000d8b4783b */ /* 0x000e6e0000000200 */
[C---:B----4-:R-:W-:Y:S08]  /*7460*/  HMMA.16816.F32.BF16 R20, R168.reuse, R184, R20 ;  /* 0x000000b8a814723c */ /* 0x050ff00000041814 */
[C---:B------:R-:W-:Y:S01]  /*7470*/  HMMA.16816.F32.BF16 R24, R168.reuse, R186, R24 ;  /* 0x000000baa818723c */ /* 0x040fe20000041818 */
[----:B------:R-:W2:Y:S07]  /*7480*/  LDSM.16.M88.4 R184, [R216+-0x5000] ;  /* 0xffb00000d8b8783b */ /* 0x000eae0000000200 */
[C---:B-----5:R-:W-:Y:S08]  /*7490*/  HMMA.16816.F32.BF16 R28, R168.reuse, R172, R28 ;  /* 0x000000aca81c723c */ /* 0x060ff0000004181c */
[----:B------:R-:W-:Y:S01]  /*74a0*/  HMMA.16816.F32.BF16 R32, R168, R174, R32 ;  /* 0x000000aea820723c */ /* 0x000fe20000041820 */
[----:B------:R-:W4:Y:S07]  /*74b0*/  LDSM.16.M88.4 R168, [R216+-0x4800] ;  /* 0xffb80000d8a8783b */ /* 0x000f2e0000000200 */
[----:B------:R-:W-:Y:S01]  /*74c0*/  LDSM.16.M88.4 R172, [R221+0x4000] ;  /* 0x00400000ddac783b */ /* 0x000fe20000000200 */
[C---:B-1----:R-:W-:Y:S08]  /*74d0*/  HMMA.16816.F32.BF16 R4, R176.reuse, R180, R4 ;  /* 0x000000b4b004723c */ /* 0x042ff00000041804 */
[C---:B------:R-:W-:Y:S01]  /*74e0*/  HMMA.16816.F32.BF16 R8, R176.reuse, R182, R8 ;  /* 0x000000b6b008723c */ /* 0x040fe20000041808 */
[----:B------:R-:W1:Y:S07]  /*74f0*/  LDSM.16.M88.4 R180, [R135+0x2000] ;  /* 0x0020000087b4783b */ /* 0x000e6e0000000200 */
[C---:B------:R-:W-:Y:S08]  /*7500*/  HMMA.16816.F32.BF16 R12, R176.reuse, R188, R12 ;  /* 0x000000bcb00c723c */ /* 0x040ff0000004180c */
[C---:B------:R-:W-:Y:S01]  /*7510*/  HMMA.16816.F32.BF16 R16, R176.reuse, R190, R16 ;  /* 0x000000beb010723c */ /* 0x040fe20000041810 */
[----:B------:R-:W5:Y:S07]  /*7520*/  LDSM.16.M88.4 R188, [R135+0x2800] ;  /* 0x0028000087bc783b */ /* 0x000f6e0000000200 */
[C---:B--2---:R-:W-:Y:S08]  /*7530*/  HMMA.16816.F32.BF16 R20, R176.reuse, R184, R20 ;  /* 0x000000b8b014723c */ /* 0x044ff00000041814 */
[C---:B------:R-:W-:Y:S01]  /*7540*/  HMMA.16816.F32.BF16 R24, R176.reuse, R186, R24 ;  /* 0x000000bab018723c */ /* 0x040fe20000041818 */
[----:B------:R-:W2:Y:S07]  /*7550*/  LDSM.16.M88.4 R184, [R135+0x3000] ;  /* 0x0030000087b8783b */ /* 0x000eae0000000200 */
[C---:B----4-:R-:W-:Y:S08]  /*7560*/  HMMA.16816.F32.BF16 R28, R176.reuse, R168, R28 ;  /* 0x000000a8b01c723c */ /* 0x050ff0000004181c */
[----:B------:R-:W-:Y:S01]  /*7570*/  HMMA.16816.F32.BF16 R32, R176, R170, R32 ;  /* 0x000000aab020723c */ /* 0x000fe20000041820 */
[----:B------:R-:W4:Y:S07]  /*7580*/  LDSM.16.M88.4 R168, [R135+0x3800] ;  /* 0x0038000087a8783b */ /* 0x000f2e0000000200 */
[C---:B-1----:R-:W-:Y:S01]  /*7590*/  HMMA.16816.F32.BF16 R4, R172.reuse, R180, R4 ;  /* 0x000000b4ac04723c */ /* 0x042fe20000041804 */
[----:B------:R-:W-:Y:S07]  /*75a0*/  LDSM.16.M88.4 R176, [R222+0x4000] ;  /* 0x00400000deb0783b */ /* 0x000fee0000000200 */
[C---:B------:R-:W-:Y:S01]  /*75b0*/  HMMA.16816.F32.BF16 R8, R172.reuse, R182, R8 ;  /* 0x000000b6ac08723c */ /* 0x040fe20000041808 */
[----:B------:R-:W1:Y:S07]  /*75c0*/  LDSM.16.M88.4 R180, [R194] ;  /* 0x00000000c2b4783b */ /* 0x000e6e0000000200 */
[C---:B-----5:R-:W-:Y:S08]  /*75d0*/  HMMA.16816.F32.BF16 R12, R172.reuse, R188, R12 ;  /* 0x000000bcac0c723c */ /* 0x060ff0000004180c */
[C---:B------:R-:W-:Y:S01]  /*75e0*/  HMMA.16816.F32.BF16 R16, R172.reuse, R190, R16 ;  /* 0x000000beac10723c */ /* 0x040fe20000041810 */
[----:B------:R-:W5:Y:S07]  /*75f0*/  LDSM.16.M88.4 R188, [R195] ;  /* 0x00000000c3bc783b */ /* 0x000f6e0000000200 */
[C---:B--2---:R-:W-:Y:S01]  /*7600*/  HMMA.16816.F32.BF16 R20, R172.reuse, R184, R20 ;  /* 0x000000b8ac14723c */ /* 0x044fe20000041814 */
[----:B------:R-:W2:Y:S07]  /*7610*/  LDSM.16.M88.4 R192, [R196] ;  /* 0x00000000c4c0783b */ /* 0x000eae0000000200 */
[C---:B------:R-:W-:Y:S01]  /*7620*/  HMMA.16816.F32.BF16 R24, R172.reuse, R186, R24 ;  /* 0x000000baac18723c */ /* 0x040fe20000041818 */
[----:B------:R-:W2:Y:S07]  /*7630*/  LDSM.16.M88.4 R184, [R197] ;  /* 0x00000000c5b8783b */ /* 0x000eae0000000200 */
[C---:B----4-:R-:W-:Y:S08]  /*7640*/  HMMA.16816.F32.BF16 R28, R172.reuse, R168, R28 ;  /* 0x000000a8ac1c723c */ /* 0x050ff0000004181c */
[----:B------:R-:W-:Y:S01]  /*7650*/  HMMA.16816.F32.BF16 R32, R172, R170, R32 ;  /* 0x000000aaac20723c */ /* 0x000fe20000041820 */
[----:B------:R-:W-:Y:S07]  /*7660*/  LDSM.16.M88.4 R172, [R198] ;  /* 0x00000000c6ac783b */ /* 0x000fee0000000200 */
[C---:B-1----:R-:W-:Y:S01]  /*7670*/  HMMA.16816.F32.BF16 R4, R176.reuse, R180, R4 ;  /* 0x000000b4b004723c */ /* 0x042fe20000041804 */
[----:B------:R-:W1:Y:S07]  /*7680*/  LDSM.16.M88.4 R168, [R224+0x4000] ;  /* 0x00400000e0a8783b */ /* 0x000e6e0000000200 */
[C---:B------:R-:W-:Y:S01]  /*7690*/  HMMA.16816.F32.BF16 R8, R176.reuse, R182, R8 ;  /* 0x000000b6b008723c */ /* 0x040fe20000041808 */
[----:B------:R-:W4:Y:S07]  /*76a0*/  LDSM.16.M88.4 R196, [R199] ;  /* 0x00000000c7c4783b */ /* 0x000f2e0000000200 */
[C---:B-----5:R-:W-:Y:S01]  /*76b0*/  HMMA.16816.F32.BF16 R12, R176.reuse, R188, R12 ;  /* 0x000000bcb00c723c */ /* 0x060fe2000004180c */
[----:B------:R-:W5:Y:S07]  /*76c0*/  LDSM.16.M88.4 R180, [R200] ;  /* 0x00000000c8b4783b */ /* 0x000f6e0000000200 */
[C---:B------:R-:W-:Y:S01]  /*76d0*/  HMMA.16816.F32.BF16 R16, R176.reuse, R190, R16 ;  /* 0x000000beb010723c */ /* 0x040fe20000041810 */
[----:B------:R-:W-:Y:S07]  /*76e0*/  LDSM.16.M88.4 R188, [R216+-0x4000] ;  /* 0xffc00000d8bc783b */ /* 0x000fee0000000200 */
[C---:B--2---:R-:W-:Y:S08]  /*76f0*/  HMMA.16816.F32.BF16 R20, R176.reuse, R192, R20 ;  /* 0x000000c0b014723c */ /* 0x044ff00000041814 */
[C---:B------:R-:W-:Y:S01]  /*7700*/  HMMA.16816.F32.BF16 R24, R176.reuse, R194, R24 ;  /* 0x000000c2b018723c */ /* 0x040fe20000041818 */
[----:B------:R-:W-:Y:S07]  /*7710*/  LDSM.16.M88.4 R192, [R216+-0x3800] ;  /* 0xffc80000d8c0783b */ /* 0x000fee0000000200 */
[C---:B------:R-:W-:Y:S08]  /*7720*/  HMMA.16816.F32.BF16 R28, R176.reuse, R184, R28 ;  /* 0x000000b8b01c723c */ /* 0x040ff0000004181c */
[----:B------:R-:W-:Y:S01]  /*7730*/  HMMA.16816.F32.BF16 R32, R176, R186, R32 ;  /* 0x000000bab020723c */ /* 0x000fe20000041820 */
[----:B------:R-:W2:Y:S07]  /*7740*/  LDSM.16.M88.4 R176, [R201] ;  /* 0x00000000c9b0783b */ /* 0x000eae0000000200 */
[C---:B-1----:R-:W-:Y:S01]  /*7750*/  HMMA.16816.F32.BF16 R4, R168.reuse, R172, R4 ;  /* 0x000000aca804723c */ /* 0x042fe20000041804 */
[----:B------:R-:W1:Y:S07]  /*7760*/  LDSM.16.M88.4 R184, [R223+0x4000] ;  /* 0x00400000dfb8783b */ /* 0x000e6e0000000200 */
[C---:B------:R-:W-:Y:S01]  /*7770*/  HMMA.16816.F32.BF16 R8, R168.reuse, R174, R8 ;  /* 0x000000aea808723c */ /* 0x040fe20000041808 */
[----:B------:R-:W1:Y:S07]  /*7780*/  LDSM.16.M88.4 R172, [R216+-0x3000] ;  /* 0xffd00000d8ac783b */ /* 0x000e6e0000000200 */
[C---:B----4-:R-:W-:Y:S08]  /*7790*/  HMMA.16816.F32.BF16 R12, R168.reuse, R196, R12 ;  /* 0x000000c4a80c723c */ /* 0x050ff0000004180c */
[C---:B------:R-:W-:Y:S01]  /*77a0*/  HMMA.16816.F32.BF16 R16, R168.reuse, R198, R16 ;  /* 0x000000c6a810723c */ /* 0x040fe20000041810 */
[----:B------:R-:W4:Y:S07]  /*77b0*/  LDSM.16.M88.4 R196, [R216+-0x2800] ;  /* 0xffd80000d8c4783b */ /* 0x000f2e0000000200 */
[C---:B-----5:R-:W-:Y:S08]  /*77c0*/  HMMA.16816.F32.BF16 R20, R168.reuse, R180, R20 ;  /* 0x000000b4a814723c */ /* 0x060ff00000041814 */
[C---:B------:R-:W-:Y:S01]  /*77d0*/  HMMA.16816.F32.BF16 R24, R168.reuse, R182, R24 ;  /* 0x000000b6a818723c */ /* 0x040fe20000041818 */
[----:B------:R-:W-:Y:S07]  /*77e0*/  LDSM.16.M88.4 R180, [R135+0x4800] ;  /* 0x0048000087b4783b */ /* 0x000fee0000000200 */
[C---:B--2---:R-:W-:Y:S08]  /*77f0*/  HMMA.16816.F32.BF16 R28, R168.reuse, R176, R28 ;  /* 0x000000b0a81c723c */ /* 0x044ff0000004181c */
[----:B------:R-:W-:Y:S01]  /*7800*/  HMMA.16816.F32.BF16 R32, R168, R178, R32 ;  /* 0x000000b2a820723c */ /* 0x000fe20000041820 */
[----:B------:R-:W-:Y:S07]  /*7810*/  LDSM.16.M88.4 R168, [R221+0x8000] ;  /* 0x00800000dda8783b */ /* 0x000fee0000000200 */
[C---:B-1----:R-:W-:Y:S01]  /*7820*/  HMMA.16816.F32.BF16 R4, R184.reuse, R188, R4 ;  /* 0x000000bcb804723c */ /* 0x042fe20000041804 */
[----:B------:R-:W1:Y:S07]  /*7830*/  LDSM.16.M88.4 R176, [R135+0x4000] ;  /* 0x0040000087b0783b */ /* 0x000e6e0000000200 */
[C---:B------:R-:W-:Y:S01]  /*7840*/  HMMA.16816.F32.BF16 R8, R184.reuse, R190, R8 ;  /* 0x000000beb808723c */ /* 0x040fe20000041808 */
[----:B------:R-:W2:Y:S07]  /*7850*/  LDSM.16.M88.4 R188, [R135+0x5000] ;  /* 0x0050000087bc783b */ /* 0x000eae0000000200 */
[C---:B------:R-:W-:Y:S08]  /*7860*/  HMMA.16816.F32.BF16 R12, R184.reuse, R192, R12 ;  /* 0x000000c0b80c723c */ /* 0x040ff0000004180c */
[C---:B------:R-:W-:Y:S01]  /*7870*/  HMMA.16816.F32.BF16 R16, R184.reuse, R194, R16 ;  /* 0x000000c2b810723c */ /* 0x040fe20000041810 */
[----:B------:R-:W5:Y:S07]  /*7880*/  LDSM.16.M88.4 R192, [R135+0x5800] ;  /* 0x0058000087c0783b */ /* 0x000f6e0000000200 */
[C---:B------:R-:W-:Y:S08]  /*7890*/  HMMA.16816.F32.BF16 R20, R184.reuse, R172, R20 ;  /* 0x000000acb814723c */ /* 0x040ff00000041814 */
[C---:B------:R-:W-:Y:S01]  /*78a0*/  HMMA.16816.F32.BF16 R24, R184.reuse, R174, R24 ;  /* 0x000000aeb818723c */ /* 0x040fe20000041818 */
[----:B------:R-:W-:Y:S07]  /*78b0*/  LDSM.16.M88.4 R172, [R222+0x8000] ;  /* 0x00800000deac783b */ /* 0x000fee0000000200 */
[C---:B----4-:R-:W-:Y:S08]  /*78c0*/  HMMA.16816.F32.BF16 R28, R184.reuse, R196, R28 ;  /* 0x000000c4b81c723c */ /* 0x050ff0000004181c */
[----:B------:R-:W-:Y:S01]  /*78d0*/  HMMA.16816.F32.BF16 R32, R184, R198, R32 ;  /* 0x000000c6b820723c */ /* 0x000fe20000041820 */
[----:B------:R-:W4:Y:S07]  /*78e0*/  LDSM.16.M88.4 R184, [R202] ;  /* 0x00000000cab8783b */ /* 0x000f2e0000000200 */
[C---:B-1----:R-:W-:Y:S01]  /*78f0*/  HMMA.16816.F32.BF16 R4, R168.reuse, R176, R4 ;  /* 0x000000b0a804723c */ /* 0x042fe20000041804 */
[----:B------:R-:W1:Y:S07]  /*7900*/  LDSM.16.M88.4 R196, [R203] ;  /* 0x00000000cbc4783b */ /* 0x000e6e0000000200 */
[C---:B------:R-:W-:Y:S01]  /*7910*/  HMMA.16816.F32.BF16 R8, R168.reuse, R178, R8 ;  /* 0x000000b2a808723c */ /* 0x040fe20000041808 */
[----:B------:R-:W1:Y:S07]  /*7920*/  LDSM.16.M88.4 R200, [R204] ;  /* 0x00000000ccc8783b */ /* 0x000e6e0000000200 */
[C---:B------:R-:W-:Y:S01]  /*7930*/  HMMA.16816.F32.BF16 R12, R168.reuse, R180, R12 ;  /* 0x000000b4a80c723c */ /* 0x040fe2000004180c */
[----:B------:R-:W1:Y:S07]  /*7940*/  LDSM.16.M88.4 R176, [R205] ;  /* 0x00000000cdb0783b */ /* 0x000e6e0000000200 */
[C---:B------:R-:W-:Y:S01]  /*7950*/  HMMA.16816.F32.BF16 R16, R168.reuse, R182, R16 ;  /* 0x000000b6a810723c */ /* 0x040fe20000041810 */
[----:B------:R-:W-:Y:S07]  /*7960*/  LDSM.16.M88.4 R180, [R224+0x8000] ;  /* 0x00800000e0b4783b */ /* 0x000fee0000000200 */
[C---:B--2---:R-:W-:Y:S08]  /*7970*/  HMMA.16816.F32.BF16 R20, R168.reuse, R188, R20 ;  /* 0x000000bca814723c */ /* 0x044ff00000041814 */
[C---:B------:R-:W-:Y:S01]  /*7980*/  HMMA.16816.F32.BF16 R24, R168.reuse, R190, R24 ;  /* 0x000000bea818723c */ /* 0x040fe20000041818 */
[----:B------:R-:W2:Y:S07]  /*7990*/  LDSM.16.M88.4 R188, [R206] ;  /* 0x00000000cebc783b */ /* 0x000eae0000000200 */
[C---:B-----5:R-:W-:Y:S01]  /*79a0*/  HMMA.16816.F32.BF16 R28, R168.reuse, R192, R28 ;  /* 0x000000c0a81c723c */ /* 0x060fe2000004181c */
[----:B------:R-:W5:Y:S07]  /*79b0*/  LDSM.16.M88.4 R204, [R207] ;  /* 0x00000000cfcc783b */ /* 0x000f6e0000000200 */
[----:B------:R-:W-:Y:S01]  /*79c0*/  HMMA.16816.F32.BF16 R32, R168, R194, R32 ;  /* 0x000000c2a820723c */ /* 0x000fe20000041820 */
[----:B------:R-:W2:Y:S07]  /*79d0*/  LDSM.16.M88.4 R168, [R208] ;  /* 0x00000000d0a8783b */ /* 0x000eae0000000200 */
[C---:B----4-:R-:W-:Y:S01]  /*79e0*/  HMMA.16816.F32.BF16 R4, R172.reuse, R184, R4 ;  /* 0x000000b8ac04723c */ /* 0x050fe20000041804 */
[----:B------:R-:W-:Y:S07]  /*79f0*/  LDSM.16.M88.4 R192, [R223+0x8000] ;  /* 0x00800000dfc0783b */ /* 0x000fee0000000200 */
[C---:B------:R-:W-:Y:S01]  /*7a00*/  HMMA.16816.F32.BF16 R8, R172.reuse, R186, R8 ;  /* 0x000000baac08723c */ /* 0x040fe20000041808 */
[----:B------:R-:W4:Y:S07]  /*7a10*/  LDSM.16.M88.4 R184, [R209] ;  /* 0x00000000d1b8783b */ /* 0x000f2e0000000200 */
[C---:B-1----:R-:W-:Y:S08]  /*7a20*/  HMMA.16816.F32.BF16 R12, R172.reuse, R196, R12 ;  /* 0x000000c4ac0c723c */ /* 0x042ff0000004180c */
        /* <DEDUP_REMOVED lines=8> */
[C---:B--2---:R-:W-:Y:S01]  /*7ab0*/  HMMA.16816.F32.BF16 R4, R180.reuse, R188, R4 ;  /* 0x000000bcb404723c */ /* 0x044fe20000041804 */
[----:B------:R-:W2:Y:S07]  /*7ac0*/  LDSM.16.M88.4 R176, [R216+-0x800] ;  /* 0xfff80000d8b0783b */ /* 0x000eae0000000200 */
[C---:B------:R-:W-:Y:S01]  /*7ad0*/  HMMA.16816.F32.BF16 R8, R180.reuse, R190, R8 ;  /* 0x000000beb408723c */ /* 0x040fe20000041808 */
[----:B------:R-:W-:Y:S07]  /*7ae0*/  LDSM.16.M88.4 R188, [R221+0xc000] ;  /* 0x00c00000ddbc783b */ /* 0x000fee0000000200 */
[C---:B-----5:R-:W-:Y:S08]  /*7af0*/  HMMA.16816.F32.BF16 R12, R180.reuse, R204, R12 ;  /* 0x000000ccb40c723c */ /* 0x060ff0000004180c */
[C---:B------:R-:W-:Y:S01]  /*7b00*/  HMMA.16816.F32.BF16 R16, R180.reuse, R206, R16 ;  /* 0x000000ceb410723c */ /* 0x040fe20000041810 */
[----:B------:R-:W5:Y:S07]  /*7b10*/  LDSM.16.M88.4 R204, [R135+0x6000] ;  /* 0x0060000087cc783b */ /* 0x000f6e0000000200 */
[C---:B------:R-:W-:Y:S08]  /*7b20*/  HMMA.16816.F32.BF16 R20, R180.reuse, R168, R20 ;  /* 0x000000a8b414723c */ /* 0x040ff00000041814 */
[C---:B------:R-:W-:Y:S01]  /*7b30*/  HMMA.16816.F32.BF16 R24, R180.reuse, R170, R24 ;  /* 0x000000aab418723c */ /* 0x040fe20000041818 */
[----:B------:R-:W2:Y:S07]  /*7b40*/  LDSM.16.M88.4 R168, [R135+0x6800] ;  /* 0x0068000087a8783b */ /* 0x000eae0000000200 */
[C---:B----4-:R-:W-:Y:S08]  /*7b50*/  HMMA.16816.F32.BF16 R28, R180.reuse, R184, R28 ;  /* 0x000000b8b41c723c */ /* 0x050ff0000004181c */
[----:B------:R-:W-:Y:S01]  /*7b60*/  HMMA.16816.F32.BF16 R32, R180, R186, R32 ;  /* 0x000000bab420723c */ /* 0x000fe20000041820 */
[----:B------:R-:W4:Y:S07]  /*7b70*/  LDSM.16.M88.4 R180, [R135+0x7000] ;  /* 0x0070000087b4783b */ /* 0x000f2e0000000200 */
[C---:B-1----:R-:W-:Y:S01]  /*7b80*/  HMMA.16816.F32.BF16 R4, R192.reuse, R196, R4 ;  /* 0x000000c4c004723c */ /* 0x042fe20000041804 */
[----:B------:R-:W1:Y:S07]  /*7b90*/  LDSM.16.M88.4 R184, [R135+0x7800] ;  /* 0x0078000087b8783b */ /* 0x000e6e0000000200 */
[C---:B------:R-:W-:Y:S01]  /*7ba0*/  HMMA.16816.F32.BF16 R8, R192.reuse, R198, R8 ;  /* 0x000000c6c008723c */ /* 0x040fe20000041808 */
[----:B------:R-:W-:Y:S07]  /*7bb0*/  LDSM.16.M88.4 R196, [R222+0xc000] ;  /* 0x00c00000dec4783b */ /* 0x000fee0000000200 */
[C---:B------:R-:W-:Y:S08]  /*7bc0*/  HMMA.16816.F32.BF16 R12, R192.reuse, R200, R12 ;  /* 0x000000c8c00c723c */ /* 0x040ff0000004180c */
[C---:B------:R-:W-:Y:S01]  /*7bd0*/  HMMA.16816.F32.BF16 R16, R192.reuse, R202, R16 ;  /* 0x000000cac010723c */ /* 0x040fe20000041810 */
[----:B------:R-:W1:Y:S07]  /*7be0*/  LDSM.16.M88.4 R200, [R210] ;  /* 0x00000000d2c8783b */ /* 0x000e6e0000000200 */
[C---:B------:R-:W-:Y:S08]  /*7bf0*/  HMMA.16816.F32.BF16 R20, R192.reuse, R172, R20 ;  /* 0x000000acc014723c */ /* 0x040ff00000041814 */
[C---:B------:R-:W-:Y:S01]  /*7c00*/  HMMA.16816.F32.BF16 R24, R192.reuse, R174, R24 ;  /* 0x000000aec018723c */ /* 0x040fe20000041818 */
[----:B------:R-:W1:Y:S07]  /*7c10*/  LDSM.16.M88.4 R172, [R211] ;  /* 0x00000000d3ac783b */ /* 0x000e6e0000000200 */
[C---:B--2---:R-:W-:Y:S01]  /*7c20*/  HMMA.16816.F32.BF16 R28, R192.reuse, R176, R28 ;  /* 0x000000b0c01c723c */ /* 0x044fe2000004181c */
[----:B------:R-:W-:Y:S07]  /*7c30*/  LDSM.16.M88.4 R208, [R214] ;  /* 0x00000000d6d0783b */ /* 0x000fee0000000200 */
[----:B------:R-:W-:Y:S01]  /*7c40*/  HMMA.16816.F32.BF16 R32, R192, R178, R32 ;  /* 0x000000b2c020723c */ /* 0x000fe20000041820 */
[----:B------:R-:W2:Y:S07]  /*7c50*/  LDSM.16.M88.4 R176, [R212] ;  /* 0x00000000d4b0783b */ /* 0x000eae0000000200 */
[C---:B-----5:R-:W-:Y:S01]  /*7c60*/  HMMA.16816.F32.BF16 R4, R188.reuse, R204, R4 ;  /* 0x000000ccbc04723c */ /* 0x060fe20000041804 */
[----:B------:R-:W5:Y:S07]  /*7c70*/  LDSM.16.M88.4 R192, [R213] ;  /* 0x00000000d5c0783b */ /* 0x000f6e0000000200 */
[C---:B------:R-:W-:Y:S01]  /*7c80*/  HMMA.16816.F32.BF16 R8, R188.reuse, R206, R8 ;  /* 0x000000cebc08723c */ /* 0x040fe20000041808 */
[----:B------:R-:W2:Y:S07]  /*7c90*/  LDSM.16.M88.4 R204, [R224+0xc000] ;  /* 0x00c00000e0cc783b */ /* 0x000eae0000000200 */
[C---:B------:R-:W-:Y:S08]  /*7ca0*/  HMMA.16816.F32.BF16 R12, R188.reuse, R168, R12 ;  /* 0x000000a8bc0c723c */ /* 0x040ff0000004180c */
[C---:B------:R-:W-:Y:S01]  /*7cb0*/  HMMA.16816.F32.BF16 R16, R188.reuse, R170, R16 ;  /* 0x000000aabc10723c */ /* 0x040fe20000041810 */
[----:B------:R-:W2:Y:S07]  /*7cc0*/  LDSM.16.M88.4 R168, [R215] ;  /* 0x00000000d7a8783b */ /* 0x000eae0000000200 */
[C---:B----4-:R-:W-:Y:S01]  /*7cd0*/  HMMA.16816.F32.BF16 R20, R188.reuse, R180, R20 ;  /* 0x000000b4bc14723c */ /* 0x050fe20000041814 */
[----:B------:R-:W-:Y:S07]  /*7ce0*/  LDSM.16.M88.4 R212, [R216] ;  /* 0x00000000d8d4783b */ /* 0x000fee0000000200 */
[C---:B------:R-:W-:Y:S01]  /*7cf0*/  HMMA.16816.F32.BF16 R24, R188.reuse, R182, R24 ;  /* 0x000000b6bc18723c */ /* 0x040fe20000041818 */
[----:B------:R-:W4:Y:S07]  /*7d00*/  LDSM.16.M88.4 R180, [R225] ;  /* 0x00000000e1b4783b */ /* 0x000f2e0000000200 */
[C---:B-1----:R-:W-:Y:S08]  /*7d10*/  HMMA.16816.F32.BF16 R28, R188.reuse, R184, R28 ;  /* 0x000000b8bc1c723c */ /* 0x042ff0000004181c */
[----:B------:R-:W-:Y:S01]  /*7d20*/  HMMA.16816.F32.BF16 R32, R188, R186, R32 ;  /* 0x000000babc20723c */ /* 0x000fe20000041820 */
[----:B------:R-:W1:Y:S07]  /*7d30*/  LDSM.16.M88.4 R184, [R226] ;  /* 0x00000000e2b8783b */ /* 0x000e6e0000000200 */
[C---:B------:R-:W-:Y:S01]  /*7d40*/  HMMA.16816.F32.BF16 R4, R196.reuse, R200, R4 ;  /* 0x000000c8c404723c */ /* 0x040fe20000041804 */
[----:B------:R-:W1:Y:S07]  /*7d50*/  LDSM.16.M88.4 R188, [R223+0xc000] ;  /* 0x00c00000dfbc783b */ /* 0x000e6e0000000200 */
[C---:B------:R-:W-:Y:S08]  /*7d60*/  HMMA.16816.F32.BF16 R8, R196.reuse, R202, R8 ;  /* 0x000000cac408723c */ /* 0x040ff00000041808 */
[C---:B------:R-:W-:Y:S08]  /*7d70*/  HMMA.16816.F32.BF16 R12, R196.reuse, R172, R12 ;  /* 0x000000acc40c723c */ /* 0x040ff0000004180c */
[C---:B------:R-:W-:Y:S08]  /*7d80*/  HMMA.16816.F32.BF16 R16, R196.reuse, R174, R16 ;  /* 0x000000aec410723c */ /* 0x040ff00000041810 */
[C---:B--2---:R-:W-:Y:S08]  /*7d90*/  HMMA.16816.F32.BF16 R20, R196.reuse, R176, R20 ;  /* 0x000000b0c414723c */ /* 0x044ff00000041814 */
[C---:B------:R-:W-:Y:S08]  /*7da0*/  HMMA.16816.F32.BF16 R24, R196.reuse, R178, R24 ;  /* 0x000000b2c418723c */ /* 0x040ff00000041818 */
[C---:B-----5:R-:W-:Y:S08]  /*7db0*/  HMMA.16816.F32.BF16 R28, R196.reuse, R192, R28 ;  /* 0x000000c0c41c723c */ /* 0x060ff0000004181c */
[----:B------:R-:W-:Y:S08]  /*7dc0*/  HMMA.16816.F32.BF16 R32, R196, R194, R32 ;  /* 0x000000c2c420723c */ /* 0x000ff00000041820 */
[C---:B------:R-:W-:Y:S08]  /*7dd0*/  HMMA.16816.F32.BF16 R4, R204.reuse, R208, R4 ;  /* 0x000000d0cc04723c */ /* 0x040ff00000041804 */
[C---:B------:R-:W-:Y:S08]  /*7de0*/  HMMA.16816.F32.BF16 R8, R204.reuse, R210, R8 ;  /* 0x000000d2cc08723c */ /* 0x040ff00000041808 */
[C---:B------:R-:W-:Y:S08]  /*7df0*/  HMMA.16816.F32.BF16 R12, R204.reuse, R168, R12 ;  /* 0x000000a8cc0c723c */ /* 0x040ff0000004180c */
[C---:B------:R-:W-:Y:S01]  /*7e00*/  HMMA.16816.F32.BF16 R16, R204.reuse, R170, R16 ;  /* 0x000000aacc10723c */ /* 0x040fe20000041810 */
[----:B------:R-:W2:Y:S07]  /*7e10*/  LDSM.16.M88.4 R168, [R216+0x800] ;  /* 0x00080000d8a8783b */ /* 0x000eae0000000200 */
[C---:B----4-:R-:W-:Y:S08]  /*7e20*/  HMMA.16816.F32.BF16 R20, R204.reuse, R180, R20 ;  /* 0x000000b4cc14723c */ /* 0x050ff00000041814 */
[C---:B------:R-:W-:Y:S08]  /*7e30*/  HMMA.16816.F32.BF16 R24, R204.reuse, R182, R24 ;  /* 0x000000b6cc18723c */ /* 0x040ff00000041818 */
[C---:B-1----:R-:W-:Y:S08]  /*7e40*/  HMMA.16816.F32.BF16 R28, R204.reuse, R184, R28 ;  /* 0x000000b8cc1c723c */ /* 0x042ff0000004181c */
[----:B------:R-:W-:Y:S08]  /*7e50*/  HMMA.16816.F32.BF16 R32, R204, R186, R32 ;  /* 0x000000bacc20723c */ /* 0x000ff00000041820 */
[C---:B------:R-:W-:Y:S08]  /*7e60*/  HMMA.16816.F32.BF16 R4, R188.reuse, R212, R4 ;  /* 0x000000d4bc04723c */ /* 0x040ff00000041804 */
[C---:B------:R-:W-:Y:S08]  /*7e70*/  HMMA.16816.F32.BF16 R8, R188.reuse, R214, R8 ;  /* 0x000000d6bc08723c */ /* 0x040ff00000041808 */
[C---:B--2---:R-:W-:Y:S08]  /*7e80*/  HMMA.16816.F32.BF16 R12, R188.reuse, R168, R12 ;  /* 0x000000a8bc0c723c */ /* 0x044ff0000004180c */
[----:B------:R-:W-:Y:S01]  /*7e90*/  FMUL.FTZ R0, R4, c[0x0][0x320] ;  /* 0x0000c80004007a20 */ /* 0x000fe20000410000 */
[C---:B------:R-:W-:Y:S03]  /*7ea0*/  HMMA.16816.F32.BF16 R16, R188.reuse, R170, R16 ;  /* 0x000000aabc10723c */ /* 0x040fe60000041810 */
[----:B------:R1:W2:Y:S04]  /*7eb0*/  MUFU.TANH R181, R0 ;  /* 0x0000000000b57308 */ /* 0x0002a80000002400 */
[----:B------:R-:W-:Y:S02]  /*7ec0*/  FMUL.FTZ R10, R10, c[0x0][0x320] ;  /* 0x0000c8000a0a7a20 */ /* 0x000fe40000410000 */
[----:B---3--:R-:W-:Y:S04]  /*7ed0*/  FMUL.FTZ R3, R11, c[0x0][0x320] ;  /* 0x0000c8000b037a20 */ /* 0x008fe80000410000 */
[----:B------:R-:W3:Y:S02]  /*7ee0*/  MUFU.TANH R185, R10 ;  /* 0x0000000a00b97308 */ /* 0x000ee40000002400 */
[----:B------:R-:W-:Y:S08]  /*7ef0*/  FMUL.FTZ R2, R12, c[0x0][0x320] ;  /* 0x0000c8000c027a20 */ /* 0x000ff00000410000 */
[----:B------:R-:W4:Y:S01]  /*7f00*/  MUFU.TANH R177, R2 ;  /* 0x0000000200b17308 */ /* 0x000f220000002400 */
[----:B-1----:R-:W-:Y:S09]  /*7f10*/  FMUL.FTZ R0, R5, c[0x0][0x320] ;  /* 0x0000c80005007a20 */ /* 0x002ff20000410000 */
[----:B------:R1:W1:Y:S10]  /*7f20*/  MUFU.TANH R184, R0 ;  /* 0x0000000000b87308 */ /* 0x0002740000002400 */
[----:B------:R5:W2:Y:S01]  /*7f30*/  MUFU.TANH R183, R3 ;  /* 0x0000000300b77308 */ /* 0x000aa20000002400 */
[----:B-1----:R-:W-:Y:S09]  /*7f40*/  FMUL.FTZ R0, R6, c[0x0][0x320] ;  /* 0x0000c80006007a20 */ /* 0x002ff20000410000 */
[----:B------:R1:W1:Y:S01]  /*7f50*/  MUFU.TANH R186, R0 ;  /* 0x0000000000ba7308 */ /* 0x0002620000002400 */
[----:B-----5:R-:W-:Y:S09]  /*7f60*/  FMUL.FTZ R3, R19, c[0x0][0x320] ;  /* 0x0000c80013037a20 */ /* 0x020ff20000410000 */
[----:B------:R-:W2:Y:S01]  /*7f70*/  MUFU.TANH R173, R3 ;  /* 0x0000000300ad7308 */ /* 0x000ea20000002400 */
[----:B-1----:R-:W-:Y:S02]  /*7f80*/  FMUL.FTZ R0, R7, c[0x0][0x320] ;  /* 0x0000c80007007a20 */ /* 0x002fe40000410000 */
[----:B------:R-:W1:Y:S07]  /*7f90*/  LDSM.16.M88.4 R4, [R216+0x1000] ;  /* 0x00100000d804783b */ /* 0x000e6e0000000200 */
[----:B------:R5:W1:Y:S02]  /*7fa0*/  MUFU.TANH R187, R0 ;  /* 0x0000000000bb7308 */ /* 0x000a640000002400 */
[----:B-----5:R-:W-:Y:S08]  /*7fb0*/  FMUL.FTZ R0, R8, c[0x0][0x320] ;  /* 0x0000c80008007a20 */ /* 0x020ff00000410000 */
[----:B------:R5:W2:Y:S01]  /*7fc0*/  MUFU.TANH R182, R0 ;  /* 0x0000000000b67308 */ /* 0x000aa20000002400 */
[C---:B-1----:R-:W-:Y:S07]  /*7fd0*/  HMMA.16816.F32.BF16 R20, R188.reuse, R4, R20 ;  /* 0x00000004bc14723c */ /* 0x042fee0000041814 */
[----:B------:R-:W-:Y:S01]  /*7fe0*/  FMUL.FTZ R4, R18, c[0x0][0x320] ;  /* 0x0000c80012047a20 */ /* 0x000fe20000410000 */
[C---:B------:R-:W-:Y:S03]  /*7ff0*/  HMMA.16816.F32.BF16 R24, R188.reuse, R6, R24 ;  /* 0x00000006bc18723c */ /* 0x040fe60000041818 */
[----:B------:R-:W1:Y:S01]  /*8000*/  MUFU.TANH R174, R4 ;  /* 0x0000000400ae7308 */ /* 0x000e620000002400 */
[----:B-----5:R-:W-:Y:S02]  /*8010*/  FMUL.FTZ R0, R9, c[0x0][0x320] ;  /* 0x0000c80009007a20 */ /* 0x020fe40000410000 */
[----:B------:R-:W5:Y:S02]  /*8020*/  LDSM.16.M88.4 R8, [R216+0x1800] ;  /* 0x00180000d808783b */ /* 0x000f640000000200 */
[----:B------:R-:W-:Y:S05]  /*8030*/  DEPBAR.LE SB0, 0x0 ;  /* 0x000080000000791a */ /* 0x000fea0000000000 */
[----:B------:R1:W1:Y:S01]  /*8040*/  MUFU.TANH R180, R0 ;  /* 0x0000000000b47308 */ /* 0x0002620000002400 */
[----:B------:R-:W-:Y:S02]  /*8050*/  BAR.SYNC.DEFER_BLOCKING 0x0 ;  /* 0x0000000000007b1d */ /* 0x000fe40000010000 */
[----:B------:R-:W-:Y:S07]  /*8060*/  FMUL.FTZ R2, R21, c[0x0][0x320] ;  /* 0x0000c80015027a20 */ /* 0x000fee0000410000 */
[----:B------:R-:W2:Y:S01]  /*8070*/  MUFU.TANH R168, R2 ;  /* 0x0000000200a87308 */ /* 0x000ea20000002400 */
[----:B-1----:R-:W-:Y:S09]  /*8080*/  FMUL.FTZ R0, R13, c[0x0][0x320] ;  /* 0x0000c8000d007a20 */ /* 0x002ff20000410000 */
[----:B------:R1:W1:Y:S01]  /*8090*/  MUFU.TANH R176, R0 ;  /* 0x0000000000b07308 */ /* 0x0002620000002400 */
[C---:B-----5:R-:W-:Y:S08]  /*80a0*/  HMMA.16816.F32.BF16 R28, R188.reuse, R8, R28 ;  /* 0x00000008bc1c723c */ /* 0x060ff0000004181c */
[----:B------:R-:W-:Y:S04]  /*80b0*/  HMMA.16816.F32.BF16 R32, R188, R10, R32 ;  /* 0x0000000abc20723c */ /* 0x000fe80000041820 */
[----:B-1----:R-:W-:Y:S04]  /*80c0*/  FMUL.FTZ R0, R14, c[0x0][0x320] ;  /* 0x0000c8000e007a20 */ /* 0x002fe80000410000 */
[----:B------:R1:W1:Y:S04]  /*80d0*/  MUFU.TANH R179, R0 ;  /* 0x0000000000b37308 */ /* 0x0002680000002400 */
[----:B-1----:R-:W-:Y:S06]  /*80e0*/  FMUL.FTZ R0, R15, c[0x0][0x320] ;  /* 0x0000c8000f007a20 */ /* 0x002fec0000410000 */
        /* <DEDUP_REMOVED lines=37> */
[----:B------:R-:W-:Y:S01]  /*8340*/  SHF.R.S32.HI R230, RZ, 0x1f, R239 ;  /* 0x0000001fffe67819 */ /* 0x000fe200000114ef */
[----:B------:R-:W-:Y:S01]  /*8350*/  IMAD R2, R233, 0x40, R242 ;  /* 0x00000040e9027824 */ /* 0x000fe200078e02f2 */
[----:B------:R-:W-:Y:S01]  /*8360*/  SHF.R.S32.HI R132, RZ, 0x1f, R238 ;  /* 0x0000001fff847819 */ /* 0x000fe200000114ee */
[----:B------:R-:W-:Y:S01]  /*8370*/  IMAD.MOV.U32 R228, RZ, RZ, RZ ;  /* 0x000000ffffe47224 */ /* 0x000fe200078e00ff */
[----:B------:R-:W-:Y:S01]  /*8380*/  ISETP.NE.AND P0, PT, R0, c[0x0][0x2b8], PT ;  /* 0x0000ae0000007a0c */ /* 0x000fe20003f05270 */
[----:B------:R-:W-:Y:S01]  /*8390*/  IMAD R0, R236, 0x20, R241 ;  /* 0x00000020ec007824 */ /* 0x000fe200078e02f1 */
[C---:B------:R-:W-:Y:S01]  /*83a0*/  SHF.L.U64.HI R12, R239.reuse, 0x1, R230 ;  /* 0x00000001ef0c7819 */ /* 0x040fe200000102e6 */
[----:B------:R-:W-:Y:S01]  /*83b0*/  IMAD.SHL.U32 R28, R239, 0x2, RZ ;  /* 0x00000002ef1c7824 */ /* 0x000fe200078e00ff */
[----:B------:R-:W-:Y:S01]  /*83c0*/  SHF.R.S32.HI R230, RZ, 0x1f, R237 ;  /* 0x0000001fffe67819 */ /* 0x000fe200000114ed */
[C---:B------:R-:W-:Y:S01]  /*83d0*/  IMAD.SHL.U32 R27, R237.reuse, 0x2, RZ ;  /* 0x00000002ed1b7824 */ /* 0x040fe200078e00ff */
[----:B------:R-:W-:Y:S01]  /*83e0*/  IADD3 R2, R2, -0x40, R0 ;  /* 0xffffffc002027810 */ /* 0x000fe20007ffe000 */
[----:B------:R-:W-:Y:S01]  /*83f0*/  IMAD.SHL.U32 R26, R238, 0x2, RZ ;  /* 0x00000002ee1a7824 */ /* 0x000fe200078e00ff */
[----:B------:R-:W-:Y:S01]  /*8400*/  SHF.L.U64.HI R11, R237, 0x1, R230 ;  /* 0x00000001ed0b7819 */ /* 0x000fe200000102e6 */
[----:B------:R-:W-:Y:S01]  /*8410*/  IMAD.SHL.U32 R25, R232, 0x2, RZ ;  /* 0x00000002e8197824 */ /* 0x000fe200078e00ff */
[----:B------:R-:W-:Y:S01]  /*8420*/  SHF.R.S32.HI R230, RZ, 0x1f, R232 ;  /* 0x0000001fffe67819 */ /* 0x000fe200000114e8 */
[----:B------:R-:W-:Y:S01]  /*8430*/  IMAD.MOV.U32 R0, RZ, RZ, R2 ;  /* 0x000000ffff007224 */ /* 0x000fe200078e0002 */
[----:B------:R-:W-:Y:S01]  /*8440*/  SHF.L.U64.HI R10, R238, 0x1, R132 ;  /* 0x00000001ee0a7819 */ /* 0x000fe20000010284 */
[----:B------:R-:W-:Y:S01]  /*8450*/  @P0 IMAD.HI.U32 R3, R2, c[0x0][0x2bc], RZ ;  /* 0x0000af0002030a27 */ /* 0x000fe200078e00ff */
[----:B------:R-:W-:Y:S04]  /*8460*/  SHF.L.U64.HI R9, R232, 0x1, R230 ;  /* 0x00000001e8097819 */ /* 0x000fe800000102e6 */
[----:B------:R-:W-:Y:S04]  /*8470*/  @P0 SHF.R.U32.HI R0, RZ, c[0x0][0x2c0], R3 ;  /* 0x0000b000ff000a19 */ /* 0x000fe80000011603 */
[C---:B------:R-:W-:Y:S04]  /*8480*/  @!P6 IADD3 R3, P0, R0.reuse, R246, RZ ;  /* 0x000000f60003e210 */ /* 0x040fe80007f1e0ff */
[----:B------:R-:W-:Y:S01]  /*8490*/  @!P6 LEA.HI.X.SX32 R5, R0, R250, 0x1, P0 ;  /* 0x000000fa0005e211 */ /* 0x000fe200000f0eff */
[----:B------:R-:W-:Y:S01]  /*84a0*/  IMAD.MOV R0, RZ, RZ, -R0 ;  /* 0x000000ffff007224 */ /* 0x000fe200078e0a00 */
[C---:B------:R-:W-:Y:S03]  /*84b0*/  @!P6 LEA R4, P0, R3.reuse, c[0x0][0x2a0], 0x2 ;  /* 0x0000a8000304ea11 */ /* 0x040fe600078010ff */
[----:B------:R-:W-:Y:S01]  /*84c0*/  IMAD R231, R0, c[0x0][0x2b8], R2 ;  /* 0x0000ae0000e77a24 */ /* 0x000fe200078e0202 */
[----:B------:R-:W-:Y:S03]  /*84d0*/  @!P6 LEA.HI.X R5, R3, c[0x0][0x2a4], R5, 0x2, P0 ;  /* 0x0000a9000305ea11 */ /* 0x000fe600000f1405 */
[C---:B------:R-:W-:Y:S01]  /*84e0*/  IMAD.WIDE.U32 R2, R231.reuse, c[0x0][0x1e0], RZ ;  /* 0x00007800e7027a25 */ /* 0x040fe200078e00ff */
[----:B------:R-:W-:Y:S01]  /*84f0*/  SHF.R.S32.HI R0, RZ, 0x1f, R231 ;  /* 0x0000001fff007819 */ /* 0x000fe200000114e7 */
[----:B------:R-:W2:Y:S04]  /*8500*/  @!P6 LDG.E R228, [R4.64] ;  /* 0x0000000604e4e981 */ /* 0x000ea8000c1e1900 */
[----:B------:R-:W-:Y:S04]  /*8510*/  IMAD R0, R0, c[0x0][0x1e0], RZ ;  /* 0x0000780000007a24 */ /* 0x000fe800078e02ff */
        /* <DEDUP_REMOVED lines=12> */
.L_x_1668:
[----:B------:R-:W-:-:S05]  /*85e0*/  BRA.DIV ~URZ, `(.L_x_1591) ;  /* 0x000088027f007947 */ /* 0x000fca000b800000 */
[----:B------:R-:W3:Y:S01]  /*85f0*/  SHFL.IDX PT, R0, R8, RZ, 0x181f ;  /* 0x00181fff08007589 */ /* 0x000ee200000e0000 */
[C---:B------:R-:W-:Y:S04]  /*8600*/  IADD3 R2, -R227.reuse, 0x10, RZ ;  /* 0x00000010e3027810 */ /* 0x040fe80007ffe1ff */
[----:B------:R-:W-:Y:S04]  /*8610*/  LOP3.LUT R2, R2, 0xf, RZ, 0xc0, !PT ;  /* 0x0000000f02027812 */ /* 0x000fe800078ec0ff */
[----:B---3--:R-:W-:Y:S04]  /*8620*/  IADD3 R2, P1, P0, R2, R0, R25 ;  /* 0x0000000002027210 */ /* 0x008fe8000783e019 */
[----:B--2---:R-:W-:Y:S02]  /*8630*/  IADD3.X R3, RZ, R4, R9, P1, P0 ;  /* 0x00000004ff037210 */ /* 0x004fe40000fe0409 */
[----:B------:R-:W-:Y:S11]  /*8640*/  ISETP.NE.U32.AND P0, PT, R227, RZ, PT ;  /* 0x000000ffe300720c */ /* 0x000ff60003f05070 */
[----:B------:R-:W-:Y:S02]  /*8650*/  @!UPT UIADD3 URZ, URZ, URZ, URZ ;  /* 0x0000003f3f3ff290 */ /* 0x000fe4000fffe03f */
[----:B------:R-:W-:Y:S01]  /*8660*/  @!PT LDS RZ, [RZ] ;  /* 0x00000000fffff984 */ /* 0x000fe20000000800 */
[----:B------:R-:W-:Y:S01]  /*8670*/  @!PT LDS RZ, [RZ] ;  /* 0x00000000fffff984 */ /* 0x000fe20000000800 */
[----:B------:R2:W-:Y:S02]  /*8680*/  LDGSTS.E.BYPASS.LTC128B.128.ZFILL [R229+0x8100], [R2.64], P0 ;  /* 0x0810000002e57fae */ /* 0x0005e40008141d46 */
[----:B--2---:R-:W-:Y:S05]  /*8690*/  IADD3 R2, P0, R0, R26, RZ ;  /* 0x0000001a00027210 */ /* 0x004fea0007f1e0ff */
[----:B------:R-:W-:Y:S01]  /*86a0*/  IMAD.X R3, R4, 0x1, R10, P0 ;  /* 0x0000000104037824 */ /* 0x000fe200000e060a */
[----:B------:R-:W-:Y:S04]  /*86b0*/  IADD3 R6, P0, R0, R27, RZ ;  /* 0x0000001b00067210 */ /* 0x000fe80007f1e0ff */
[----:B------:R2:W-:Y:S01]  /*86c0*/  LDGSTS.E.BYPASS.LTC128B.128 [R229+0xa100], [R2.64], !P3 ;  /* 0x0a10000002e57fae */ /* 0x0005e2000d901d46 */
[----:B------:R-:W-:Y:S05]  /*86d0*/  IMAD.X R7, R4, 0x1, R11, P0 ;  /* 0x0000000104077824 */ /* 0x000fea00000e060b */
[----:B------:R3:W-:Y:S01]  /*86e0*/  LDGSTS.E.BYPASS.LTC128B.128 [R229+0xc100], [R6.64], !P4 ;  /* 0x0c10000006e57fae */ /* 0x0007e2000e101d46 */
[----:B--2---:R-:W-:Y:S03]  /*86f0*/  IADD3 R2, P0, R0, R28, RZ ;  /* 0x0000001c00027210 */ /* 0x004fe60007f1e0ff */
[----:B------:R3:W2:Y:S02]  /*8700*/  SHFL.IDX PT, R0, R8, 0x1, 0x181f ;  /* 0x00381f0008007f89 */ /* 0x0006a400000e0000 */
[----:B------:R-:W-:Y:S02]  /*8710*/  IMAD.X R3, R4, 0x1, R12, P0 ;  /* 0x0000000104037824 */ /* 0x000fe400000e060c */
[----:B------:R3:W4:Y:S04]  /*8720*/  SHFL.IDX PT, R4, R5, 0x1, 0x181f ;  /* 0x00381f0005047f89 */ /* 0x00072800000e0000 */
[----:B------:R3:W-:Y:S02]  /*8730*/  LDGSTS.E.BYPASS.LTC128B.128 [R229+0xe100], [R2.64], !P5 ;  /* 0x0e10000002e57fae */ /* 0x0007e4000e901d46 */
.L_x_1669:
[C---:B---3--:R-:W-:Y:S02]  /*8740*/  IADD3 R2, -R227.reuse, 0x10, RZ ;  /* 0x00000010e3027810 */ /* 0x048fe40007ffe1ff */
[----:B------:R-:W-:Y:S02]  /*8750*/  ISETP.NE.U32.AND P0, PT, R227, RZ, PT ;  /* 0x000000ffe300720c */ /* 0x000fe40003f05070 */
[----:B------:R-:W-:Y:S04]  /*8760*/  LOP3.LUT R2, R2, 0xf, RZ, 0xc0, !PT ;  /* 0x0000000f02027812 */ /* 0x000fe800078ec0ff */
[----:B--2---:R-:W-:Y:S04]  /*8770*/  IADD3 R2, P2, P1, R2, R0, R25 ;  /* 0x0000000002027210 */ /* 0x004fe8000795e019 */
[----:B----4-:R-:W-:Y:S02]  /*8780*/  IADD3.X R3, RZ, R4, R9, P2, P1 ;  /* 0x00000004ff037210 */ /* 0x010fe400017e2409 */
[C---:B------:R-:W-:Y:S03]  /*8790*/  IADD3 R6, P1, R0.reuse, R27, RZ ;  /* 0x0000001b00067210 */ /* 0x040fe60007f3e0ff */
[----:B------:R-:W-:Y:S01]  /*87a0*/  @!PT LDS RZ, [RZ] ;  /* 0x00000000fffff984 */ /* 0x000fe20000000800 */
[----:B------:R-:W-:Y:S01]  /*87b0*/  @!PT LDS RZ, [RZ] ;  /* 0x00000000fffff984 */ /* 0x000fe20000000800 */
[----:B------:R-:W-:Y:S01]  /*87c0*/  @!PT LDS RZ, [RZ] ;  /* 0x00000000fffff984 */ /* 0x000fe20000000800 */
[----:B------:R2:W-:Y:S01]  /*87d0*/  LDGSTS.E.BYPASS.LTC128B.128.ZFILL [R229+0x9100], [R2.64], P0 ;  /* 0x0910000002e57fae */ /* 0x0005e20008141d46 */
[----:B------:R-:W-:Y:S01]  /*87e0*/  IADD3 R8, P0, R0, R26, RZ ;  /* 0x0000001a00087210 */ /* 0x000fe20007f1e0ff */
[C---:B------:R-:W-:Y:S04]  /*87f0*/  IMAD.X R7, R4.reuse, 0x1, R11, P1 ;  /* 0x0000000104077824 */ /* 0x040fe800008e060b */
[----:B------:R-:W-:Y:S05]  /*8800*/  IMAD.X R9, R4, 0x1, R10, P0 ;  /* 0x0000000104097824 */ /* 0x000fea00000e060a */
[----:B------:R3:W-:Y:S04]  /*8810*/  LDGSTS.E.BYPASS.LTC128B.128 [R229+0xb100], [R8.64], !P3 ;  /* 0x0b10000008e57fae */ /* 0x0007e8000d901d46 */
[----:B------:R3:W-:Y:S01]  /*8820*/  LDGSTS.E.BYPASS.LTC128B.128 [R229+0xd100], [R6.64], !P4 ;  /* 0x0d10000006e57fae */ /* 0x0007e2000e101d46 */
[----:B--2---:R-:W-:Y:S05]  /*8830*/  IADD3 R2, P0, R0, R28, RZ ;  /* 0x0000001c00027210 */ /* 0x004fea0007f1e0ff */
[----:B------:R-:W-:Y:S05]  /*8840*/  IMAD.X R3, R4, 0x1, R12, P0 ;  /* 0x0000000104037824 */ /* 0x000fea00000e060c */
[----:B------:R3:W-:Y:S03]  /*8850*/  LDGSTS.E.BYPASS.LTC128B.128 [R229+0xf100], [R2.64], !P5 ;  /* 0x0f10000002e57fae */ /* 0x0007e6000e901d46 */
.L_x_1589:
[----:B--234-:R-:W-:Y:S05]  /*8860*/  BSYNC B0 ;  /* 0x0000000000007941 */ /* 0x01cfea0003800000 */
.L_x_1588:
        /* <DEDUP_REMOVED lines=41> */
.L_x_1670:
[----:B--2---:R-:W-:Y:S01]  /*8b00*/  FMNMX.FTZ R3, R0, R4, !PT ;  /* 0x0000000400037209 */ /* 0x004fe20007810000 */
[C---:B------:R-:W-:Y:S01]  /*8b10*/  FADD.FTZ R0, -R132.reuse, R133 ;  /* 0x0000008584007221 */ /* 0x040fe20000010100 */
[----:B------:R-:W-:Y:S01]  /*8b20*/  WARPSYNC 0xffffffff ;  /* 0xffffffff00007948 */ /* 0x000fe20003800000 */
[----:B-1----:R-:W-:Y:S01]  /*8b30*/  FMUL.FTZ R4, R132, c[0x0][0x2d0] ;  /* 0x0000b40084047a20 */ /* 0x002fe20000410000 */
[----:B------:R-:W-:Y:S01]  /*8b40*/  ISETP.GT.AND P0, PT, R233, R240, PT ;  /* 0x000000f0e900720c */ /* 0x000fe20003f04270 */
        /* <DEDUP_REMOVED lines=18> */
[--C-:B------:R-:W-:Y:S02]  /*8c70*/  FFMA.FTZ R180, R176, c[0x0][0x2d0], -R4.reuse ;  /* 0x0000b400b0b47a23 */ /* 0x100fe40000010804 */
[----:B------:R-:W-:Y:S07]  /*8c80*/  FFMA.FTZ R176, R172, c[0x0][0x2d0], -R4 ;  /* 0x0000b400acb07a23 */ /* 0x000fee0000010804 */
[----:B------:R-:W2:Y:S10]  /*8c90*/  MUFU.EX2 R4, R7 ;  /* 0x0000000700047308 */ /* 0x000eb40000000800 */
[----:B------:R-:W3:Y:S01]  /*8ca0*/  MUFU.EX2 R8, R8 ;  /* 0x0000000800087308 */ /* 0x000ee20000000800 */
[C---:B-1----:R-:W-:Y:S02]  /*8cb0*/  FMUL.FTZ R32, R2.reuse, R136 ;  /* 0x0000008802207220 */ /* 0x042fe40000410000 */
[C---:B------:R-:W-:Y:S02]  /*8cc0*/  FMUL.FTZ R33, R2.reuse, R137 ;  /* 0x0000008902217220 */ /* 0x040fe40000410000 */
[C---:B------:R-:W-:Y:S02]  /*8cd0*/  FMUL.FTZ R12, R2.reuse, R156 ;  /* 0x0000009c020c7220 */ /* 0x040fe40000410000 */
[C---:B------:R-:W-:Y:S02]  /*8ce0*/  FMUL.FTZ R13, R2.reuse, R157 ;  /* 0x0000009d020d7220 */ /* 0x040fe40000410000 */
[C---:B------:R-:W-:Y:S02]  /*8cf0*/  FMUL.FTZ R21, R2.reuse, R149 ;  /* 0x0000009502157220 */ /* 0x040fe40000410000 */
[C---:B------:R-:W-:Y:S02]  /*8d00*/  FMUL.FTZ R20, R2.reuse, R148 ;  /* 0x0000009402147220 */ /* 0x040fe40000410000 */
[----:B------:R-:W-:Y:S01]  /*8d10*/  FMUL.FTZ R25, R2, R145 ;  /* 0x0000009102197220 */ /* 0x000fe20000410000 */
[----:B--2---:R-:W-:Y:S01]  /*8d20*/  F2FP.BF16.PACK_AB R168, R6, R4 ;  /* 0x0000000406a8723e */ /* 0x004fe200000010ff */
[----:B------:R-:W-:Y:S01]  /*8d30*/  FFMA.FTZ R0, R2, R235, R4 ;  /* 0x000000eb02007223 */ /* 0x000fe20000010004 */
[----:B------:R-:W-:Y:S01]  /*8d40*/  MUFU.EX2 R148, R189 ;  /* 0x000000bd00947308 */ /* 0x000fe20000000800 */
[C---:B------:R-:W-:Y:S02]  /*8d50*/  FMUL.FTZ R4, R3.reuse, c[0x0][0x2d0] ;  /* 0x0000b40003047a20 */ /* 0x040fe40000410000 */
[----:B------:R-:W-:Y:S02]  /*8d60*/  FADD.FTZ R7, R6, R0 ;  /* 0x0000000006077221 */ /* 0x000fe40000010000 */
        /* <DEDUP_REMOVED lines=15> */
[--C-:B------:R-:W-:Y:S01]  /*8e60*/  FFMA.FTZ R182, R170, c[0x0][0x2d0], -R4.reuse ;  /* 0x0000b400aab67a23 */ /* 0x100fe20000010804 */
[----:B------:R-:W-:Y:S01]  /*8e70*/  MUFU.EX2 R156, R134 ;  /* 0x00000086009c7308 */ /* 0x000fe20000000800 */
[--C-:B------:R-:W-:Y:S01]  /*8e80*/  FFMA.FTZ R179, R169, c[0x0][0x2d0], -R4.reuse ;  /* 0x0000b400a9b37a23 */ /* 0x100fe20000010804 */
[----:B---3--:R-:W-:Y:S01]  /*8e90*/  F2FP.BF16.PACK_AB R170, R8, R9 ;  /* 0x0000000908aa723e */ /* 0x008fe200000010ff */
[--C-:B------:R-:W-:Y:S02]  /*8ea0*/  FFMA.FTZ R183, R24, c[0x0][0x2d0], -R4.reuse ;  /* 0x0000b40018b77a23 */ /* 0x100fe40000010804 */
[--C-:B------:R-:W-:Y:S02]  /*8eb0*/  FFMA.FTZ R187, R17, c[0x0][0x2d0], -R4.reuse ;  /* 0x0000b40011bb7a23 */ /* 0x100fe40000010804 */
[----:B------:R-:W-:Y:S02]  /*8ec0*/  FFMA.FTZ R196, R16, c[0x0][0x2d0], -R4 ;  /* 0x0000b40010c47a23 */ /* 0x000fe40000010804 */
[----:B------:R-:W-:Y:S01]  /*8ed0*/  FADD.FTZ R4, R9, R7 ;  /* 0x0000000709047221 */ /* 0x000fe20000010000 */
[----:B------:R-:W-:Y:S01]  /*8ee0*/  MUFU.EX2 R134, R176 ;  /* 0x000000b000867308 */ /* 0x000fe20000000800 */
[----:B------:R-:W-:Y:S02]  /*8ef0*/  FMUL.FTZ R17, R2, R153 ;  /* 0x0000009902117220 */ /* 0x000fe40000410000 */
[----:B------:R-:W-:Y:S02]  /*8f00*/  FADD.FTZ R178, R8, R4 ;  /* 0x0000000408b27221 */ /* 0x000fe40000010000 */
[C---:B-1----:R-:W-:Y:S02]  /*8f10*/  FMUL.FTZ R34, R0.reuse, R138 ;  /* 0x0000008a00227220 */ /* 0x042fe40000410000 */
[----:B------:R-:W-:Y:S02]  /*8f20*/  FMUL.FTZ R35, R0, R139 ;  /* 0x0000008b00237220 */ /* 0x000fe40000410000 */
[----:B------:R-:W1:Y:S01]  /*8f30*/  LDSM.16.MT88.4 R136, [R217] ;  /* 0x00000000d988783b */ /* 0x000e620000004200 */
[----:B------:R-:W2:Y:S01]  /*8f40*/  MUFU.EX2 R7, R6 ;  /* 0x0000000600077308 */ /* 0x000ea20000000800 */
[C---:B------:R-:W-:Y:S02]  /*8f50*/  FMUL.FTZ R4, R2.reuse, R164 ;  /* 0x000000a402047220 */ /* 0x040fe40000410000 */
[C---:B------:R-:W-:Y:S02]  /*8f60*/  FMUL.FTZ R5, R2.reuse, R165 ;  /* 0x000000a502057220 */ /* 0x040fe40000410000 */
[C---:B------:R-:W-:Y:S02]  /*8f70*/  FMUL.FTZ R16, R2.reuse, R152 ;  /* 0x0000009802107220 */ /* 0x040fe40000410000 */
[C---:B------:R-:W-:Y:S02]  /*8f80*/  FMUL.FTZ R8, R2.reuse, R160 ;  /* 0x000000a002087220 */ /* 0x040fe40000410000 */
[----:B------:R-:W-:Y:S01]  /*8f90*/  FMUL.FTZ R9, R2, R161 ;  /* 0x000000a102097220 */ /* 0x000fe20000410000 */
        /* <DEDUP_REMOVED lines=9> */
[C---:B--2---:R-:W-:Y:S01]  /*9030*/  F2FP.BF16.PACK_AB R169, R7.reuse, R10 ;  /* 0x0000000a07a9723e */ /* 0x044fe200000010ff */
[C---:B------:R-:W-:Y:S02]  /*9040*/  FFMA.FTZ R6, R0.reuse, R234, R10 ;  /* 0x000000ea00067223 */ /* 0x040fe4000001000a */
[C---:B------:R-:W-:Y:S02]  /*9050*/  FMUL.FTZ R10, R0.reuse, R162 ;  /* 0x000000a2000a7220 */ /* 0x040fe40000410000 */
[----:B------:R-:W-:Y:S01]  /*9060*/  FADD.FTZ R152, R7, R6 ;  /* 0x0000000607987221 */ /* 0x000fe20000010000 */
[----:B------:R-:W-:Y:S01]  /*9070*/  LDSM.16.MT88.4 R160, [R217+0x1800] ;  /* 0x00180000d9a0783b */ /* 0x000fe20000004200 */
[C---:B------:R-:W-:Y:S01]  /*9080*/  FMUL.FTZ R6, R0.reuse, R166 ;  /* 0x000000a600067220 */ /* 0x040fe20000410000 */
[----:B------:R-:W-:Y:S01]  /*9090*/  MUFU.EX2 R176, R183 ;  /* 0x000000b700b07308 */ /* 0x000fe20000000800 */
[----:B------:R-:W-:Y:S01]  /*90a0*/  FMUL.FTZ R7, R0, R167 ;  /* 0x000000a700077220 */ /* 0x000fe20000410000 */
[----:B---3--:R-:W-:Y:S01]  /*90b0*/  F2FP.BF16.PACK_AB R171, R156, R153 ;  /* 0x000000999cab723e */ /* 0x008fe200000010ff */
[C---:B------:R-:W-:Y:S02]  /*90c0*/  FMUL.FTZ R26, R0.reuse, R146 ;  /* 0x00000092001a7220 */ /* 0x040fe40000410000 */
[----:B------:R-:W-:Y:S02]  /*90d0*/  FMUL.FTZ R27, R0, R147 ;  /* 0x00000093001b7220 */ /* 0x000fe40000410000 */
[C---:B------:R-:W-:Y:S02]  /*90e0*/  FMUL.FTZ R28, R2.reuse, R140 ;  /* 0x0000008c021c7220 */ /* 0x040fe40000410000 */
[C---:B-1----:R-:W-:Y:S01]  /*90f0*/  HMMA.16816.F32.BF16 R4, R168.reuse, R136, R4 ;  /* 0x00000088a804723c */ /* 0x042fe20000041804 */
[----:B------:R-:W1:Y:S04]  /*9100*/  MUFU.EX2 R133, R181 ;  /* 0x000000b500857308 */ /* 0x000e680000000800 */
[----:B------:R-:W-:Y:S02]  /*9110*/  FMUL.FTZ R29, R2, R141 ;  /* 0x0000008d021d7220 */ /* 0x000fe40000410000 */
[C---:B------:R-:W-:Y:S01]  /*9120*/  FMUL.FTZ R30, R0.reuse, R142 ;  /* 0x0000008e001e7220 */ /* 0x040fe20000410000 */
[C---:B------:R-:W-:Y:S01]  /*9130*/  HMMA.16816.F32.BF16 R8, R168.reuse, R138, R8 ;  /* 0x0000008aa808723c */ /* 0x040fe20000041808 */
[----:B------:R-:W2:Y:S02]  /*9140*/  LDSM.16.MT88.4 R136, [R218] ;  /* 0x00000000da88783b */ /* 0x000ea40000004200 */
[----:B------:R-:W-:Y:S01]  /*9150*/  MUFU.EX2 R198, R175 ;  /* 0x000000af00c67308 */ /* 0x000fe20000000800 */
[----:B------:R-:W-:Y:S02]  /*9160*/  FMUL.FTZ R31, R0, R143 ;  /* 0x0000008f001f7220 */ /* 0x000fe40000410000 */
[C---:B------:R-:W-:Y:S02]  /*9170*/  FMUL.FTZ R24, R2.reuse, R144 ;  /* 0x0000009002187220 */ /* 0x040fe40000410000 */
[C---:B------:R-:W-:Y:S01]  /*9180*/  FMUL.FTZ R36, R2.reuse, R36 ;  /* 0x0000002402247220 */ /* 0x040fe20000410000 */
[----:B------:R-:W-:Y:S03]  /*9190*/  LDSM.16.MT88.4 R140, [R217+0x800] ;  /* 0x00080000d98c783b */ /* 0x000fe60000004200 */
        /* <DEDUP_REMOVED lines=17> */
[----:B------:R-:W-:Y:S01]  /*92b0*/  FMUL.FTZ R51, R0, R51 ;  /* 0x0000003300337220 */ /* 0x000fe20000410000 */
[C---:B--2---:R-:W-:Y:S02]  /*92c0*/  HMMA.16816.F32.BF16 R12, R168.reuse, R136, R12 ;  /* 0x00000088a80c723c */ /* 0x044fe4000004180c */
[----:B------:R-:W-:Y:S01]  /*92d0*/  MUFU.EX2 R197, R172 ;  /* 0x000000ac00c57308 */ /* 0x000fe20000000800 */
[C---:B------:R-:W-:Y:S02]  /*92e0*/  FMUL.FTZ R52, R2.reuse, R52 ;  /* 0x0000003402347220 */ /* 0x040fe40000410000 */
[----:B------:R-:W-:Y:S02]  /*92f0*/  FMUL.FTZ R53, R2, R53 ;  /* 0x0000003502357220 */ /* 0x000fe40000410000 */
[C---:B------:R-:W-:Y:S01]  /*9300*/  FMUL.FTZ R54, R0.reuse, R54 ;  /* 0x0000003600367220 */ /* 0x040fe20000410000 */
[C---:B------:R-:W-:Y:S01]  /*9310*/  HMMA.16816.F32.BF16 R16, R168.reuse, R138, R16 ;  /* 0x0000008aa810723c */ /* 0x040fe20000041810 */
[----:B------:R-:W2:Y:S03]  /*9320*/  LDSM.16.MT88.4 R136, [R220] ;  /* 0x00000000dc88783b */ /* 0x000ea60000004200 */
[----:B------:R-:W-:Y:S01]  /*9330*/  FMUL.FTZ R55, R0, R55 ;  /* 0x0000003700377220 */ /* 0x000fe20000410000 */
[----:B------:R-:W-:Y:S01]  /*9340*/  MUFU.EX2 R181, R174 ;  /* 0x000000ae00b57308 */ /* 0x000fe20000000800 */
[C---:B------:R-:W-:Y:S02]  /*9350*/  FMUL.FTZ R56, R2.reuse, R56 ;  /* 0x0000003802387220 */ /* 0x040fe40000410000 */
[----:B------:R-:W-:Y:S04]  /*9360*/  FMUL.FTZ R57, R2, R57 ;  /* 0x0000003902397220 */ /* 0x000fe80000410000 */
        /* <DEDUP_REMOVED lines=22> */
[----:B------:R-:W2:Y:S03]  /*94d0*/  LDSM.16.MT88.4 R136, [R219] ;  /* 0x00000000db88783b */ /* 0x000ea60000004200 */
        /* <DEDUP_REMOVED lines=18> */
[C---:B--2---:R-:W-:Y:S03]  /*9600*/  HMMA.16816.F32.BF16 R28, R168.reuse, R136, R28 ;  /* 0x00000088a81c723c */ /* 0x044fe6000004181c */
[C---:B------:R-:W-:Y:S02]  /*9610*/  FMUL.FTZ R94, R0.reuse, R94 ;  /* 0x0000005e005e7220 */ /* 0x040fe40000410000 */
[----:B------:R-:W-:Y:S02]  /*9620*/  FMUL.FTZ R95, R0, R95 ;  /* 0x0000005f005f7220 */ /* 0x000fe40000410000 */
[C---:B------:R-:W-:Y:S01]  /*9630*/  FMUL.FTZ R96, R2.reuse, R96 ;  /* 0x0000006002607220 */ /* 0x040fe20000410000 */
[C---:B------:R-:W-:Y:S01]  /*9640*/  HMMA.16816.F32.BF16 R32, R168.reuse, R138, R32 ;  /* 0x0000008aa820723c */ /* 0x040fe20000041820 */
[----:B------:R-:W2:Y:S03]  /*9650*/  LDSM.16.MT88.4 R136, [R217+0x2000] ;  /* 0x00200000d988783b */ /* 0x000ea60000004200 */
        /* <DEDUP_REMOVED lines=23> */
[----:B------:R-:W2:Y:S03]  /*97d0*/  LDSM.16.MT88.4 R136, [R218+0x2000] ;  /* 0x00200000da88783b */ /* 0x000ea60000004200 */
[C---:B------:R-:W-:Y:S02]  /*97e0*/  FMUL.FTZ R118, R0.reuse, R118 ;  /* 0x0000007600767220 */ /* 0x040fe40000410000 */
[----:B------:R-:W-:Y:S02]  /*97f0*/  FMUL.FTZ R119, R0, R119 ;  /* 0x0000007700777220 */ /* 0x000fe40000410000 */
[C---:B------:R-:W-:Y:S04]  /*9800*/  FMUL.FTZ R120, R2.reuse, R120 ;  /* 0x0000007802787220 */ /* 0x040fe80000410000 */
[----:B------:R-:W-:Y:S02]  /*9810*/  FMUL.FTZ R121, R2, R121 ;  /* 0x0000007902797220 */ /* 0x000fe40000410000 */
[C---:B------:R-:W-:Y:S02]  /*9820*/  FMUL.FTZ R122, R0.reuse, R122 ;  /* 0x0000007a007a7220 */ /* 0x040fe40000410000 */
[----:B------:R-:W-:Y:S02]  /*9830*/  FMUL.FTZ R123, R0, R123 ;  /* 0x0000007b007b7220 */ /* 0x000fe40000410000 */
[C---:B------:R-:W-:Y:S02]  /*9840*/  FMUL.FTZ R124, R2.reuse, R124 ;  /* 0x0000007c027c7220 */ /* 0x040fe40000410000 */
[C---:B------:R-:W-:Y:S02]  /*9850*/  FMUL.FTZ R125, R2.reuse, R125 ;  /* 0x0000007d027d7220 */ /* 0x040fe40000410000 */
[C---:B------:R-:W-:Y:S02]  /*9860*/  FMUL.FTZ R128, R2.reuse, R128 ;  /* 0x0000008002807220 */ /* 0x040fe40000410000 */
[----:B------:R-:W-:Y:S02]  /*9870*/  FMUL.FTZ R129, R2, R129 ;  /* 0x0000008102817220 */ /* 0x000fe40000410000 */
[----:B------:R-:W3:Y:S01]  /*9880*/  MUFU.EX2 R2, R180 ;  /* 0x000000b400027308 */ /* 0x000ee20000000800 */
[C---:B------:R-:W-:Y:S02]  /*9890*/  FMUL.FTZ R126, R0.reuse, R126 ;  /* 0x0000007e007e7220 */ /* 0x040fe40000410000 */
[C---:B------:R-:W-:Y:S02]  /*98a0*/  FMUL.FTZ R127, R0.reuse, R127 ;  /* 0x0000007f007f7220 */ /* 0x040fe40000410000 */
[C---:B------:R-:W-:Y:S02]  /*98b0*/  FMUL.FTZ R130, R0.reuse, R130 ;  /* 0x0000008200827220 */ /* 0x040fe40000410000 */
[----:B------:R-:W-:Y:S02]  /*98c0*/  FMUL.FTZ R131, R0, R131 ;  /* 0x0000008300837220 */ /* 0x000fe40000410000 */
[----:B-1----:R-:W-:Y:S01]  /*98d0*/  FADD.FTZ R0, R133, R178 ;  /* 0x000000b285007221 */ /* 0x002fe20000010000 */
[----:B------:R-:W1:Y:S01]  /*98e0*/  MUFU.EX2 R180, R173 ;  /* 0x000000ad00b47308 */ /* 0x000e620000000800 */
[C---:B--2---:R-:W-:Y:S09]  /*98f0*/  HMMA.16816.F32.BF16 R44, R168.reuse, R136, R44 ;  /* 0x00000088a82c723c */ /* 0x044ff2000004182c */
[----:B------:R-:W2:Y:S01]  /*9900*/  MUFU.EX2 R173, R186 ;  /* 0x000000ba00ad7308 */ /* 0x000ea20000000800 */
[C---:B------:R-:W-:Y:S01]  /*9910*/  HMMA.16816.F32.BF16 R48, R168.reuse, R138, R48 ;  /* 0x0000008aa830723c */ /* 0x040fe20000041830 */
[----:B------:R-:W4:Y:S02]  /*9920*/  LDSM.16.MT88.4 R136, [R220+0x2000] ;  /* 0x00200000dc88783b */ /* 0x000f240000004200 */
[----:B---3--:R-:W-:Y:S04]  /*9930*/  FADD.FTZ R0, R2, R0 ;  /* 0x0000000002007221 */ /* 0x008fe80000010000 */
[----:B------:R-:W-:Y:S05]  /*9940*/  FADD.FTZ R0, R144, R0 ;  /* 0x0000000090007221 */ /* 0x000fea0000010000 */
[----:B------:R-:W-:Y:S01]  /*9950*/  FADD.FTZ R0, R134, R0 ;  /* 0x0000000086007221 */ /* 0x000fe20000010000 */
[C---:B----4-:R-:W-:Y:S08]  /*9960*/  HMMA.16816.F32.BF16 R52, R168.reuse, R136, R52 ;  /* 0x00000088a834723c */ /* 0x050ff00000041834 */
[C---:B------:R-:W-:Y:S01]  /*9970*/  HMMA.16816.F32.BF16 R56, R168.reuse, R138, R56 ;  /* 0x0000008aa838723c */ /* 0x040fe20000041838 */
[----:B------:R-:W3:Y:S07]  /*9980*/  LDSM.16.MT88.4 R136, [R219+0x2000] ;  /* 0x00200000db88783b */ /* 0x000eee0000004200 */
[C---:B---3--:R-:W-:Y:S08]  /*9990*/  HMMA.16816.F32.BF16 R60, R168.reuse, R136, R60 ;  /* 0x00000088a83c723c */ /* 0x048ff0000004183c */
        /* <DEDUP_REMOVED lines=23> */
[C---:B---3--:R-:W-:Y:S07]  /*9b10*/  HMMA.16816.F32.BF16 R124, R168.reuse, R136, R124 ;  /* 0x00000088a87c723c */ /* 0x048fee000004187c */
[----:B------:R-:W-:Y:S01]  /*9b20*/  F2FP.BF16.PACK_AB R136, R2, R133 ;  /* 0x000000850288723e */ /* 0x000fe200000010ff */
[----:B------:R-:W-:Y:S01]  /*9b30*/  HMMA.16816.F32.BF16 R128, R168, R138, R128 ;  /* 0x0000008aa880723c */ /* 0x000fe20000041880 */
[----:B------:R-:W3:Y:S03]  /*9b40*/  MUFU.EX2 R133, R191 ;  /* 0x000000bf00857308 */ /* 0x000ee60000000800 */
[----:B------:R-:W-:Y:S03]  /*9b50*/  F2FP.BF16.PACK_AB R137, R197, R198 ;  /* 0x000000c6c589723e */ /* 0x000fe600000010ff */
[----:B------:R-:W-:Y:S02]  /*9b60*/  F2FP.BF16.PACK_AB R138, R134, R144 ;  /* 0x00000090868a723e */ /* 0x000fe400000010ff */
[----:B------:R-:W4:Y:S02]  /*9b70*/  LDSM.16.MT88.4 R144, [R218+0x800] ;  /* 0x00080000da90783b */ /* 0x000f240000004200 */
[----:B------:R-:W5:Y:S01]  /*9b80*/  MUFU.EX2 R2, R190 ;  /* 0x000000be00027308 */ /* 0x000f620000000800 */
[----:B-1----:R-:W-:Y:S02]  /*9b90*/  F2FP.BF16.PACK_AB R139, R180, R181 ;  /* 0x000000b5b48b723e */ /* 0x002fe400000010ff */
[----:B--2---:R-:W-:Y:S05]  /*9ba0*/  F2FP.BF16.PACK_AB R169, R173, R174 ;  /* 0x000000aeada9723e */ /* 0x004fea00000010ff */
[C---:B------:R-:W-:Y:S02]  /*9bb0*/  HMMA.16816.F32.BF16 R4, R136.reuse, R140, R4 ;  /* 0x0000008c8804723c */ /* 0x040fe40000041804 */
[----:B------:R-:W1:Y:S03]  /*9bc0*/  MUFU.EX2 R134, R188 ;  /* 0x000000bc00867308 */ /* 0x000e660000000800 */
[----:B---3--:R-:W-:Y:S03]  /*9bd0*/  FADD.FTZ R0, R133, R0 ;  /* 0x0000000085007221 */ /* 0x008fe60000010000 */
[C---:B------:R-:W-:Y:S01]  /*9be0*/  HMMA.16816.F32.BF16 R8, R136.reuse, R142, R8 ;  /* 0x0000008e8808723c */ /* 0x040fe20000041808 */
[----:B------:R-:W2:Y:S03]  /*9bf0*/  LDSM.16.MT88.4 R140, [R220+0x800] ;  /* 0x00080000dc8c783b */ /* 0x000ea60000004200 */
[----:B-----5:R-:W-:Y:S04]  /*9c00*/  FADD.FTZ R0, R2, R0 ;  /* 0x0000000002007221 */ /* 0x020fe80000010000 */
[----:B------:R-:W-:Y:S04]  /*9c10*/  FADD.FTZ R0, R148, R0 ;  /* 0x0000000094007221 */ /* 0x000fe80000010000 */
[C---:B-1----:R-:W-:Y:S01]  /*9c20*/  FADD.FTZ R0, R134.reuse, R0 ;  /* 0x0000000086007221 */ /* 0x042fe20000010000 */
[C---:B----4-:R-:W-:Y:S08]  /*9c30*/  HMMA.16816.F32.BF16 R12, R136.reuse, R144, R12 ;  /* 0x00000090880c723c */ /* 0x050ff0000004180c */
        /* <DEDUP_REMOVED lines=42> */
[----:B------:R-:W-:Y:S01]  /*9ee0*/  HMMA.16816.F32.BF16 R128, R136, R146, R128 ;  /* 0x000000928880723c */ /* 0x000fe20000041880 */
[----:B------:R-:W1:Y:S06]  /*9ef0*/  LDSM.16.MT88.4 R144, [R218+0x1000] ;  /* 0x00100000da90783b */ /* 0x000e6c0000004200 */
[----:B------:R-:W-:Y:S02]  /*9f00*/  F2FP.BF16.PACK_AB R138, R134, R148 ;  /* 0x00000094868a723e */ /* 0x000fe400000010ff */
[----:B------:R-:W3:Y:S01]  /*9f10*/  LDSM.16.MT88.4 R148, [R220+0x1000] ;  /* 0x00100000dc94783b */ /* 0x000ee20000004200 */
[----:B------:R-:W-:Y:S02]  /*9f20*/  MUFU.EX2 R134, R194 ;  /* 0x000000c200867308 */ /* 0x000fe40000000800 */
[----:B------:R-:W-:Y:S02]  /*9f30*/  F2FP.BF16.PACK_AB R136, R2, R133 ;  /* 0x000000850288723e */ /* 0x000fe400000010ff */
[----:B------:R-:W-:Y:S02]  /*9f40*/  F2FP.BF16.PACK_AB R137, R179, R177 ;  /* 0x000000b1b389723e */ /* 0x000fe400000010ff */
[----:B------:R-:W-:Y:S04]  /*9f50*/  F2FP.BF16.PACK_AB R139, R175, R176 ;  /* 0x000000b0af8b723e */ /* 0x000fe800000010ff */
[----:B------:R-:W-:Y:S03]  /*9f60*/  MUFU.EX2 R2, R193 ;  /* 0x000000c100027308 */ /* 0x000fe60000000800 */
[C---:B--2---:R-:W-:Y:S07]  /*9f70*/  HMMA.16816.F32.BF16 R4, R136.reuse, R140, R4 ;  /* 0x0000008c8804723c */ /* 0x044fee0000041804 */
[----:B------:R-:W2:Y:S01]  /*9f80*/  MUFU.EX2 R133, R192 ;  /* 0x000000c000857308 */ /* 0x000ea20000000800 */
[C---:B------:R-:W-:Y:S01]  /*9f90*/  HMMA.16816.F32.BF16 R8, R136.reuse, R142, R8 ;  /* 0x0000008e8808723c */ /* 0x040fe20000041808 */
[----:B------:R-:W4:Y:S07]  /*9fa0*/  LDSM.16.MT88.4 R140, [R219+0x1000] ;  /* 0x00100000db8c783b */ /* 0x000f2e0000004200 */
[C---:B-1----:R-:W-:Y:S08]  /*9fb0*/  HMMA.16816.F32.BF16 R12, R136.reuse, R144, R12 ;  /* 0x00000090880c723c */ /* 0x042ff0000004180c */
[C---:B------:R-:W-:Y:S01]  /*9fc0*/  HMMA.16816.F32.BF16 R16, R136.reuse, R146, R16 ;  /* 0x000000928810723c */ /* 0x040fe20000041810 */
[----:B------:R-:W1:Y:S03]  /*9fd0*/  LDSM.16.MT88.4 R144, [R217+0x3000] ;  /* 0x00300000d990783b */ /* 0x000e660000004200 */
[C---:B--2---:R-:W-:Y:S01]  /*9fe0*/  F2FP.BF16.PACK_AB R168, R2.reuse, R133 ;  /* 0x0000008502a8723e */ /* 0x044fe200000010ff */
[----:B------:R-:W-:Y:S03]  /*9ff0*/  FADD.FTZ R0, R133, R0 ;  /* 0x0000000085007221 */ /* 0x000fe60000010000 */
[C---:B---3--:R-:W-:Y:S01]  /*a000*/  HMMA.16816.F32.BF16 R20, R136.reuse, R148, R20 ;  /* 0x000000948814723c */ /* 0x048fe20000041814 */
[----:B------:R-:W2:Y:S03]  /*a010*/  MUFU.EX2 R133, R196 ;  /* 0x000000c400857308 */ /* 0x000ea60000000800 */
[----:B------:R-:W-:Y:S02]  /*a020*/  FADD.FTZ R0, R2, R0 ;  /* 0x0000000002007221 */ /* 0x000fe40000010000 */
[----:B------:R-:W-:Y:S02]  /*a030*/  FADD.FTZ R2, R153, R152 ;  /* 0x0000009899027221 */ /* 0x000fe40000010000 */
[C---:B------:R-:W-:Y:S01]  /*a040*/  HMMA.16816.F32.BF16 R24, R136.reuse, R150, R24 ;  /* 0x000000968818723c */ /* 0x040fe20000041818 */
[----:B------:R-:W3:Y:S07]  /*a050*/  LDSM.16.MT88.4 R148, [R218+0x3000] ;  /* 0x00300000da94783b */ /* 0x000eee0000004200 */
[C---:B----4-:R-:W-:Y:S01]  /*a060*/  HMMA.16816.F32.BF16 R28, R136.reuse, R140, R28 ;  /* 0x0000008c881c723c */ /* 0x050fe2000004181c */
[----:B------:R-:W-:Y:S07]  /*a070*/  LDSM.16.MT88.4 R152, [R218+0x1800] ;  /* 0x00180000da98783b */ /* 0x000fee0000004200 */
[C---:B------:R-:W-:Y:S01]  /*a080*/  HMMA.16816.F32.BF16 R32, R136.reuse, R142, R32 ;  /* 0x0000008e8820723c */ /* 0x040fe20000041820 */
[----:B------:R-:W4:Y:S03]  /*a090*/  LDSM.16.MT88.4 R140, [R220+0x3000] ;  /* 0x00300000dc8c783b */ /* 0x000f260000004200 */
[----:B--2---:R-:W-:Y:S04]  /*a0a0*/  F2FP.BF16.PACK_AB R171, R133, R172 ;  /* 0x000000ac85ab723e */ /* 0x004fe800000010ff */
[C---:B-1----:R-:W-:Y:S08]  /*a0b0*/  HMMA.16816.F32.BF16 R36, R136.reuse, R144, R36 ;  /* 0x000000908824723c */ /* 0x042ff00000041824 */
[C---:B------:R-:W-:Y:S01]  /*a0c0*/  HMMA.16816.F32.BF16 R40, R136.reuse, R146, R40 ;  /* 0x000000928828723c */ /* 0x040fe20000041828 */
[----:B------:R-:W1:Y:S07]  /*a0d0*/  LDSM.16.MT88.4 R144, [R219+0x3000] ;  /* 0x00300000db90783b */ /* 0x000e6e0000004200 */
        /* <DEDUP_REMOVED lines=24> */
[C---:B-1----:R-:W-:Y:S01]  /*a260*/  HMMA.16816.F32.BF16 R108, R136.reuse, R144, R108 ;  /* 0x00000090886c723c */ /* 0x042fe2000004186c */
[----:B------:R-:W1:Y:S07]  /*a270*/  MUFU.EX2 R144, R195 ;  /* 0x000000c300907308 */ /* 0x000e6e0000000800 */
[C---:B------:R-:W-:Y:S08]  /*a280*/  HMMA.16816.F32.BF16 R112, R136.reuse, R146, R112 ;  /* 0x000000928870723c */ /* 0x040ff00000041870 */
[C---:B--2---:R-:W-:Y:S08]  /*a290*/  HMMA.16816.F32.BF16 R116, R136.reuse, R148, R116 ;  /* 0x000000948874723c */ /* 0x044ff00000041874 */
[C---:B------:R-:W-:Y:S04]  /*a2a0*/  HMMA.16816.F32.BF16 R120, R136.reuse, R150, R120 ;  /* 0x000000968878723c */ /* 0x040fe80000041878 */
[----:B-1----:R-:W-:Y:S01]  /*a2b0*/  FADD.FTZ R0, R144, R0 ;  /* 0x0000000090007221 */ /* 0x002fe20000010000 */
[C---:B------:R-:W-:Y:S02]  /*a2c0*/  F2FP.BF16.PACK_AB R170, R134.reuse, R144 ;  /* 0x0000009086aa723e */ /* 0x040fe400000010ff */
[----:B------:R-:W1:Y:S01]  /*a2d0*/  LDSM.16.MT88.4 R144, [R220+0x1800] ;  /* 0x00180000dc90783b */ /* 0x000e620000004200 */
[C---:B---3--:R-:W-:Y:S04]  /*a2e0*/  HMMA.16816.F32.BF16 R124, R136.reuse, R140, R124 ;  /* 0x0000008c887c723c */ /* 0x048fe8000004187c */
[----:B------:R-:W-:Y:S01]  /*a2f0*/  FADD.FTZ R235, R134, R0 ;  /* 0x0000000086eb7221 */ /* 0x000fe20000010000 */
[-C--:B------:R-:W-:Y:S01]  /*a300*/  MOV R134, R3.reuse ;  /* 0x0000000300867202 */ /* 0x080fe20000000f00 */
[----:B------:R-:W-:Y:S02]  /*a310*/  FADD.FTZ R0, R156, R2 ;  /* 0x000000029c007221 */ /* 0x000fe40000010000 */
[----:B------:R-:W-:Y:S01]  /*a320*/  HMMA.16816.F32.BF16 R128, R136, R142, R128 ;  /* 0x0000008e8880723c */ /* 0x000fe20000041880 */
[----:B------:R-:W2:Y:S03]  /*a330*/  LDSM.16.MT88.4 R136, [R219+0x1800] ;  /* 0x00180000db88783b */ /* 0x000ea60000004200 */
[----:B------:R-:W-:Y:S04]  /*a340*/  FADD.FTZ R0, R198, R0 ;  /* 0x00000000c6007221 */ /* 0x000fe80000010000 */
[C---:B------:R-:W-:Y:S01]  /*a350*/  HMMA.16816.F32.BF16 R164, R168.reuse, R160, R4 ;  /* 0x000000a0a8a4723c */ /* 0x040fe20000041804 */
[----:B------:R-:W3:Y:S04]  /*a360*/  LDSM.16.MT88.4 R4, [R217+0x3800] ;  /* 0x00380000d904783b */ /* 0x000ee80000004200 */
[----:B------:R-:W-:Y:S03]  /*a370*/  FADD.FTZ R0, R197, R0 ;  /* 0x00000000c5007221 */ /* 0x000fe60000010000 */
[C---:B------:R-:W-:Y:S01]  /*a380*/  HMMA.16816.F32.BF16 R160, R168.reuse, R162, R8 ;  /* 0x000000a2a8a0723c */ /* 0x040fe20000041808 */
[----:B------:R-:W4:Y:S03]  /*a390*/  LDSM.16.MT88.4 R8, [R218+0x3800] ;  /* 0x00380000da08783b */ /* 0x000f260000004200 */
[----:B------:R-:W-:Y:S04]  /*a3a0*/  FADD.FTZ R0, R181, R0 ;  /* 0x00000000b5007221 */ /* 0x000fe80000010000 */
[C---:B------:R-:W-:Y:S01]  /*a3b0*/  HMMA.16816.F32.BF16 R156, R168.reuse, R152, R12 ;  /* 0x00000098a89c723c */ /* 0x040fe2000004180c */
[----:B------:R-:W5:Y:S03]  /*a3c0*/  LDSM.16.MT88.4 R12, [R220+0x3800] ;  /* 0x00380000dc0c783b */ /* 0x000f660000004200 */
[----:B------:R-:W-:Y:S04]  /*a3d0*/  FADD.FTZ R0, R180, R0 ;  /* 0x00000000b4007221 */ /* 0x000fe80000010000 */
[C---:B------:R-:W-:Y:S01]  /*a3e0*/  HMMA.16816.F32.BF16 R152, R168.reuse, R154, R16 ;  /* 0x0000009aa898723c */ /* 0x040fe20000041810 */
[----:B------:R-:W4:Y:S03]  /*a3f0*/  LDSM.16.MT88.4 R16, [R219+0x3800] ;  /* 0x00380000db10783b */ /* 0x000f260000004200 */
[----:B------:R-:W-:Y:S04]  /*a400*/  FADD.FTZ R0, R177, R0 ;  /* 0x00000000b1007221 */ /* 0x000fe80000010000 */
[C---:B-1----:R-:W-:Y:S04]  /*a410*/  HMMA.16816.F32.BF16 R148, R168.reuse, R144, R20 ;  /* 0x00000090a894723c */ /* 0x042fe80000041814 */
[----:B------:R-:W-:Y:S04]  /*a420*/  FADD.FTZ R0, R179, R0 ;  /* 0x00000000b3007221 */ /* 0x000fe80000010000 */
[C---:B------:R-:W-:Y:S04]  /*a430*/  HMMA.16816.F32.BF16 R144, R168.reuse, R146, R24 ;  /* 0x00000092a890723c */ /* 0x040fe80000041818 */
[----:B------:R-:W-:Y:S04]  /*a440*/  FADD.FTZ R0, R176, R0 ;  /* 0x00000000b0007221 */ /* 0x000fe80000010000 */
[C---:B--2---:R-:W-:Y:S04]  /*a450*/  HMMA.16816.F32.BF16 R140, R168.reuse, R136, R28 ;  /* 0x00000088a88c723c */ /* 0x044fe8000004181c */
[----:B------:R-:W-:Y:S03]  /*a460*/  FADD.FTZ R0, R175, R0 ;  /* 0x00000000af007221 */ /* 0x000fe60000010000 */
[----:B------:R-:W-:Y:S01]  /*a470*/  MOV R28, R3 ;  /* 0x00000003001c7202 */ /* 0x000fe20000000f00 */
[C---:B------:R-:W-:Y:S04]  /*a480*/  HMMA.16816.F32.BF16 R136, R168.reuse, R138, R32 ;  /* 0x0000008aa888723c */ /* 0x040fe80000041820 */
[----:B------:R-:W-:Y:S04]  /*a490*/  FADD.FTZ R0, R174, R0 ;  /* 0x00000000ae007221 */ /* 0x000fe80000010000 */
[C---:B---3--:R-:W-:Y:S04]  /*a4a0*/  HMMA.16816.F32.BF16 R36, R168.reuse, R4, R36 ;  /* 0x00000004a824723c */ /* 0x048fe80000041824 */
[----:B------:R-:W-:Y:S04]  /*a4b0*/  FADD.FTZ R0, R173, R0 ;  /* 0x00000000ad007221 */ /* 0x000fe80000010000 */
[C---:B------:R-:W-:Y:S01]  /*a4c0*/  HMMA.16816.F32.BF16 R40, R168.reuse, R6, R40 ;  /* 0x00000006a828723c */ /* 0x040fe20000041828 */
[----:B------:R-:W1:Y:S03]  /*a4d0*/  LDSM.16.MT88.4 R4, [R217+0x5800] ;  /* 0x00580000d904783b */ /* 0x000e660000004200 */
[----:B------:R-:W-:Y:S01]  /*a4e0*/  FADD.FTZ R2, R172, R0 ;  /* 0x00000000ac027221 */ /* 0x000fe20000010000 */
[----:B------:R-:W-:Y:S03]  /*a4f0*/  IADD3 R0, R233, -0x1, RZ ;  /* 0xffffffffe9007810 */ /* 0x000fe60007ffe0ff */
[C---:B----4-:R-:W-:Y:S04]  /*a500*/  HMMA.16816.F32.BF16 R44, R168.reuse, R8, R44 ;  /* 0x00000008a82c723c */ /* 0x050fe8000004182c */
[----:B------:R-:W-:Y:S01]  /*a510*/  FADD.FTZ R234, R133, R2 ;  /* 0x0000000285ea7221 */ /* 0x000fe20000010000 */
[----:B------:R-:W-:Y:S02]  /*a520*/  MOV R233, R0 ;  /* 0x0000000000e97202 */ /* 0x000fe40000000f00 */
[----:B------:R-:W-:Y:S01]  /*a530*/  MOV R133, R132 ;  /* 0x0000008400857202 */ /* 0x000fe20000000f00 */
        /* <DEDUP_REMOVED lines=28> */
[----:B------:R-:W-:Y:S07]  /*a700*/  @!UPT UIADD3 URZ, URZ, URZ, URZ ;  /* 0x0000003f3f3ff290 */ /* 0x000fee000fffe03f */
[----:B------:R-:W-:-:S11]  /*a710*/  @P0 BRA `(.L_x_1593) ;  /* 0xffffc3e000000947 */ /* 0x000fd6000383ffff */
.L_x_1586:
[----:B------:R-:W-:Y:S05]  /*a720*/  BRA.DIV ~URZ, `(.L_x_1594) ;  /* 0x00006a227f007947 */ /* 0x000fea000b800000 */
[----:B------:R1:W2:Y:S02]  /*a730*/  SHFL.BFLY PT, R0, R235, 0x2, 0x1f ;  /* 0x0c401f00eb007f89 */ /* 0x0002a400000e0000 */
.L_x_1671:
[----:B--2---:R-:W-:Y:S01]  /*a740*/  FADD.FTZ R5, R0, R235 ;  /* 0x000000eb00057221 */ /* 0x004fe20000010000 */
[----:B------:R-:W-:Y:S05]  /*a750*/  BRA.DIV ~URZ, `(.L_x_1595) ;  /* 0x00006a427f007947 */ /* 0x000fea000b800000 */
[----:B------:R-:W2:Y:S02]  /*a760*/  SHFL.BFLY PT, R0, R234, 0x2, 0x1f ;  /* 0x0c401f00ea007f89 */ /* 0x000ea400000e0000 */
[----:B--2---:R-:W-:-:S02]  /*a770*/  FADD.FTZ R4, R0, R234 ;  /* 0x000000ea00047221 */ /* 0x004fc40000010000 */
[----:B------:R-:W2:Y:S04]  /*a780*/  SHFL.BFLY PT, R0, R5, 0x1, 0x1f ;  /* 0x0c201f0005007f89 */ /* 0x000ea800000e0000 */
[----:B------:R3:W4:Y:S01]  /*a790*/  SHFL.BFLY PT, R3, R4, 0x1, 0x1f ;  /* 0x0c201f0004037f89 */ /* 0x00072200000e0000 */
[----:B--2---:R-:W-:-:S05]  /*a7a0*/  FADD.FTZ R5, R5, R0 ;  /* 0x0000000005057221 */ /* 0x004fca0000010000 */
.L_x_1672:
[----:B------:R-:W-:Y:S01]  /*a7b0*/  FSETP.NE.FTZ.AND P1, PT, R5, RZ, PT ;  /* 0x000000ff0500720b */ /* 0x000fe20003f35000 */
[----:B----4-:R-:W-:Y:S01]  /*a7c0*/  FADD.FTZ R3, R3, R4 ;  /* 0x0000000403037221 */ /* 0x010fe20000010000 */
[----:B------:R-:W-:Y:S02]  /*a7d0*/  MOV R15, 0xff800000 ;  /* 0xff800000000f7802 */ /* 0x000fe40000000f00 */
[----:B------:R-:W-:Y:S02]  /*a7e0*/  MOV R20, 0xff800000 ;  /* 0xff80000000147802 */ /* 0x000fe40000000f00 */
[----:B------:R-:W-:-:S07]  /*a7f0*/  FSETP.NE.FTZ.AND P0, PT, R3, RZ, PT ;  /* 0x000000ff0300720b */ /* 0x000fce0003f15000 */
[----:B------:R-:W2:Y:S01]  /*a800*/  @P1 MUFU.LG2 R0, R5 ;  /* 0x0000000500001308 */ /* 0x000ea20000000c00 */
[----:B------:R-:W-:-:S05]  /*a810*/  @P1 MOV R2, 0x3f317218 ;  /* 0x3f31721800021802 */ /* 0x000fca0000000f00 */
[----:B------:R-:W-:Y:S01]  /*a820*/  @P1 FMUL.FTZ R2, R2, c[0x0][0x2d0] ;  /* 0x0000b40002021a20 */ /* 0x000fe20000410000 */
[----:B---3--:R-:W-:-:S05]  /*a830*/  @P0 MOV R4, 0x3f317218 ;  /* 0x3f31721800040802 */ /* 0x008fca0000000f00 */
[----:B------:R-:W-:Y:S02]  /*a840*/  @P0 FMUL.FTZ R4, R4, c[0x0][0x2d0] ;  /* 0x0000b40004040a20 */ /* 0x000fe40000410000 */
[----:B--2---:R-:W-:-:S04]  /*a850*/  @P1 FMUL.FTZ R0, R0, 0.69314718246459960938 ;  /* 0x3f31721800001820 */ /* 0x004fc80000410000 */
[----:B------:R-:W-:Y:S01]  /*a860*/  @P1 FFMA.FTZ R15, R2, R132, R0 ;  /* 0x00000084020f1223 */ /* 0x000fe20000010000 */
[----:B------:R-:W-:Y:S01]  /*a870*/  MOV R2, RZ ;  /* 0x000000ff00027202 */ /* 0x000fe20000000f00 */
[----:B------:R-:W2:Y:S08]  /*a880*/  @P0 MUFU.LG2 R0, R3 ;  /* 0x0000000300000308 */ /* 0x000eb00000000c00 */
[----:B------:R-:W3:Y:S01]  /*a890*/  @P1 MUFU.RCP R2, R5 ;  /* 0x0000000500021308 */ /* 0x000ee20000001000 */
[----:B--2---:R-:W-:-:S04]  /*a8a0*/  @P0 FMUL.FTZ R0, R0, 0.69314718246459960938 ;  /* 0x3f31721800000820 */ /* 0x004fc80000410000 */
[----:B------:R-:W-:Y:S01]  /*a8b0*/  @P0 FFMA.FTZ R20, R4, R28, R0 ;  /* 0x0000001c04140223 */ /* 0x000fe20000010000 */
[----:B------:R-:W-:Y:S01]  /*a8c0*/  MOV R0, RZ ;  /* 0x000000ff00007202 */ /* 0x000fe20000000f00 */
[C---:B---3--:R-:W-:Y:S02]  /*a8d0*/  FMUL.FTZ R132, R2.reuse, R144 ;  /* 0x0000009002847220 */ /* 0x048fe40000410000 */
[----:B------:R-:W-:-:S03]  /*a8e0*/  FMUL.FTZ R133, R2, R145 ;  /* 0x0000009102857220 */ /* 0x000fc60000410000 */
        /* <DEDUP_REMOVED lines=127> */
[----:B------:R-:W-:Y:S02]  /*b0e0*/  FMUL.FTZ R97, R2, R97 ;  /* 0x0000006102617220 */ /* 0x000fe40000410000 */
.L_x_1568:
[----:B------:R2:W5:Y:S04]  /*b0f0*/  LDL R6, [R1] ;  /* 0x0000000001067983 */ /* 0x0005680000100800 */
[----:B------:R-:W3:Y:S01]  /*b100*/  S2R R2, SR_TID.X ;  /* 0x0000000000027919 */ /* 0x000ee20000002100 */
[----:B------:R-:W-:Y:S01]  /*b110*/  BSSY B0, `(.L_x_1596) ;  /* 0x0000011000007945 */ /* 0x000fe20003800000 */
[----:B---3--:R-:W-:-:S13]  /*b120*/  LOP3.LUT P0, RZ, R2, 0xff, RZ, 0xc0, !PT ;  /* 0x000000ff02ff7812 */ /* 0x008fda000780c0ff */
[----:B------:R-:W-:Y:S05]  /*b130*/  @P0 BRA `(.L_x_1597) ;  /* 0x000000e000000947 */ /* 0x000fea0003800000 */
[----:B--2---:R-:W2:Y:S01]  /*b140*/  S2R R2, SR_LANEID ;  /* 0x0000000000027919 */ /* 0x004ea20000000000 */
[----:B------:R-:W-:Y:S01]  /*b150*/  VOTEU.ANY UR4, UPT, PT ;  /* 0x0000000000047886 */ /* 0x000fe200038e0100 */
[----:B------:R-:W-:Y:S01]  /*b160*/  IMAD.MOV.U32 R4, RZ, RZ, c[0x0][0x560] ;  /* 0x00015800ff047624 */ /* 0x000fe200078e00ff */
[----:B------:R-:W2:Y:S01]  /*b170*/  FLO.U32 R3, UR4 ;  /* 0x0000000400037d00 */ /* 0x000ea200080e0000 */
[----:B------:R-:W-:Y:S01]  /*b180*/  IMAD.MOV.U32 R5, RZ, RZ, c[0x0][0x564] ;  /* 0x00015900ff057624 */ /* 0x000fe200078e00ff */
[----:B--2---:R-:W-:-:S06]  /*b190*/  ISETP.EQ.U32.AND P0, PT, R3, R2, PT ;  /* 0x000000020300720c */ /* 0x004fcc0003f02070 */
[----:B------:R-:W2:Y:S07]  /*b1a0*/  POPC R2, UR4 ;  /* 0x0000000400027d09 */ /* 0x000eae0008000000 */
[----:B--2---:R2:W3:Y:S04]  /*b1b0*/  @P0 ATOMG.E.ADD.STRONG.GPU PT, R2, [R4.64], R2 ;  /* 0x00000002040209a8 */ /* 0x0044e800081ee1c6 */
[----:B--2---:R-:W2:Y:S04]  /*b1c0*/  S2R R4, SR_LTMASK ;  /* 0x0000000000047919 */ /* 0x004ea80000003900 */
[----:B---3--:R2:W3:Y:S02]  /*b1d0*/  SHFL.IDX PT, R3, R2, R3, 0x1f ;  /* 0x00001f0302037589 */ /* 0x0084e400000e0000 */
[----:B--2---:R-:W-:-:S06]  /*b1e0*/  LOP3.LUT R2, R4, UR4, RZ, 0xc0, !PT ;  /* 0x0000000404027c12 */ /* 0x004fcc000f8ec0ff */
[----:B------:R-:W3:Y:S02]  /*b1f0*/  POPC R2, R2 ;  /* 0x0000000200027309 */ /* 0x000ee40000000000 */
[----:B---3-5:R-:W-:-:S05]  /*b200*/  IADD3 R6, R3, c[0x0][0xc], R2 ;  /* 0x0000030003067a10 */ /* 0x028fca0007ffe002 */
[----:B------:R2:W-:Y:S02]  /*b210*/  STL [R1], R6 ;  /* 0x0000000601007387 */ /* 0x0005e40000100800 */
.L_x_1597:
[----:B--2---:R-:W-:Y:S05]  /*b220*/  BSYNC B0 ;  /* 0x0000000000007941 */ /* 0x004fea0003800000 */
.L_x_1596:
        /* <DEDUP_REMOVED lines=20> */
[----:B--2---:R-:W-:Y:S02]  /*b370*/  F2FP.BF16.PACK_AB R2, R27, R26 ;  /* 0x0000001a1b02723e */ /* 0x004fe400000010ff */
[----:B-1----:R-:W-:-:S03]  /*b380*/  F2FP.BF16.PACK_AB R0, R157, R156 ;  /* 0x0000009c9d00723e */ /* 0x002fc600000010ff */
        /* <DEDUP_REMOVED lines=144> */
.L_x_1600:
[----:B-1----:R-:W2:Y:S04]  /*bc90*/  LDL.LU R3, [R1+0x8] ;  /* 0x0000080001037983 */ /* 0x002ea80000300800 */
[----:B------:R-:W3:Y:S04]  /*bca0*/  LDL.LU R2, [R1+0x50] ;  /* 0x0000500001027983 */ /* 0x000ee80000300800 */
[----:B------:R-:W4:Y:S01]  /*bcb0*/  LDL R110, [R1+0x4c] ;  /* 0x00004c00016e7983 */ /* 0x000f220000100800 */
[----:B------:R-:W-:Y:S01]  /*bcc0*/  IMAD.MOV.U32 R10, RZ, RZ, 0x368 ;  /* 0x00000368ff0a7424 */ /* 0x000fe200078e00ff */
[----:B------:R-:W-:-:S02]  /*bcd0*/  ISETP.GT.AND P2, PT, R5, 0x1, PT ;  /* 0x000000010500780c */ /* 0x000fc40003f44270 */
[----:B------:R-:W4:Y:S02]  /*bce0*/  LDL R31, [R1+0x14c] ;  /* 0x00014c00011f7983 */ /* 0x000f240000100800 */
[----:B------:R-:W-:Y:S02]  /*bcf0*/  SEL R10, R10, 0x328, P2 ;  /* 0x000003280a0a7807 */ /* 0x000fe40001000000 */
[----:B------:R-:W4:Y:S01]  /*bd00*/  LDL R21, [R1+0x4] ;  /* 0x0000040001157983 */ /* 0x000f220000100800 */
[----:B------:R-:W-:Y:S01]  /*bd10*/  ISETP.NE.U32.AND P0, PT, RZ, c[0x0][0x500], PT ;  /* 0x00014000ff007a0c */ /* 0x000fe20003f05070 */
[----:B------:R-:W1:Y:S03]  /*bd20*/  LDC.64 R4, c[0x0][R10+0x170] ;  /* 0x00005c000a047b82 */ /* 0x000e660000000a00 */
[----:B------:R-:W-:-:S04]  /*bd30*/  ISETP.NE.AND.EX P0, PT, RZ, c[0x0][0x504], PT, P0 ;  /* 0x00014100ff007a0c */ /* 0x000fc80003f05300 */
[----:B------:R-:W-:Y:S01]  /*bd40*/  SEL R8, R252, RZ, !P0 ;  /* 0x000000fffc087207 */ /* 0x000fe20004000000 */
[----:B------:R-:W1:Y:S08]  /*bd50*/  LDC.64 R12, c[0x0][R10+0x168] ;  /* 0x00005a000a0c7b82 */ /* 0x000e700000000a00 */
[----:B------:R4:W1:Y:S08]  /*bd60*/  LDC.64 R18, c[0x0][R10+0x178] ;  /* 0x00005e000a127b82 */ /* 0x0008700000000a00 */
[----:B------:R4:W1:Y:S01]  /*bd70*/  LDC.64 R16, c[0x0][R10+0x160] ;  /* 0x000058000a107b82 */ /* 0x0008620000000a00 */
[----:B--2---:R-:W-:-:S02]  /*bd80*/  LOP3.LUT R11, R3, 0xffff, RZ, 0xc0, !PT ;  /* 0x0000ffff030b7812 */ /* 0x004fc400078ec0ff */
[----:B---3--:R-:W-:Y:S01]  /*bd90*/  SEL R3, R2, RZ, !P0 ;  /* 0x000000ff02037207 */ /* 0x008fe20004000000 */
[-C--:B-1----:R-:W-:Y:S02]  /*bda0*/  IMAD R2, R5, R8.reuse, RZ ;  /* 0x0000000805027224 */ /* 0x082fe400078e02ff */
        /* <DEDUP_REMOVED lines=8> */
[----:B----4-:R-:W-:Y:S01]  /*be30*/  IMAD R10, R21, 0x80, R31 ;  /* 0x00000080150a7824 */ /* 0x010fe200078e021f */
[----:B------:R-:W-:Y:S02]  /*be40*/  ISETP.NE.AND P5, PT, R2, 0x1, PT ;  /* 0x000000010200780c */ /* 0x000fe40003fa5270 */
[----:B------:R-:W-:-:S05]  /*be50*/  SEL R2, R110, RZ, P2 ;  /* 0x000000ff6e027207 */ /* 0x000fca0001000000 */
[-C--:B------:R-:W-:Y:S02]  /*be60*/  IMAD.WIDE.U32 R4, R18, R2.reuse, RZ ;  /* 0x0000000212047225 */ /* 0x080fe400078e00ff */
[----:B------:R-:W2:Y:S02]  /*be70*/  LDL R18, [R1+0x148] ;  /* 0x0001480001127983 */ /* 0x000ea40000100800 */
[----:B------:R-:W-:Y:S02]  /*be80*/  IMAD R6, R19, R2, RZ ;  /* 0x0000000213067224 */ /* 0x000fe400078e02ff */
[----:B------:R-:W-:-:S04]  /*be90*/  @P5 IMAD.HI.U32 R3, R10, c[0x0][0x4ec], RZ ;  /* 0x00013b000a035a27 */ /* 0x000fc800078e00ff */
[----:B------:R-:W-:Y:S01]  /*bea0*/  IMAD.MOV.U32 R2, RZ, RZ, R10 ;  /* 0x000000ffff027224 */ /* 0x000fe200078e000a */
[----:B------:R-:W-:Y:S01]  /*beb0*/  @P5 SHF.R.U32.HI R2, RZ, c[0x0][0x4f0], R3 ;  /* 0x00013c00ff025a19 */ /* 0x000fe20000011603 */
[----:B------:R-:W-:Y:S01]  /*bec0*/  IMAD.IADD R6, R5, 0x1, R6 ;  /* 0x0000000105067824 */ /* 0x000fe200078e0206 */
[----:B------:R-:W1:Y:S02]  /*bed0*/  S2R R13, SR_TID.X ;  /* 0x00000000000d7919 */ /* 0x000e640000002100 */
[----:B------:R-:W-:Y:S02]  /*bee0*/  IADD3 R4, P1, P0, R2, R9, R4 ;  /* 0x0000000902047210 */ /* 0x000fe4000783e004 */
[--C-:B------:R-:W-:Y:S01]  /*bef0*/  SHF.R.S32.HI R5, RZ, 0x1f, R2.reuse ;  /* 0x0000001fff057819 */ /* 0x100fe20000011402 */
[----:B------:R-:W-:Y:S01]  /*bf00*/  IMAD.MOV R2, RZ, RZ, -R2 ;  /* 0x000000ffff027224 */ /* 0x000fe200078e0a02 */
[----:B------:R-:W-:-:S03]  /*bf10*/  SHF.R.S32.HI R9, RZ, 0x1f, R0 ;  /* 0x0000001fff097819 */ /* 0x000fc60000011400 */
[----:B------:R-:W-:Y:S01]  /*bf20*/  IMAD R2, R2, c[0x0][0x4e8], R10 ;  /* 0x00013a0002027a24 */ /* 0x000fe200078e020a */
[----:B------:R-:W-:-:S04]  /*bf30*/  IADD3.X R3, R12, R7, R9, P4, P3 ;  /* 0x000000070c037210 */ /* 0x000fc800027e6409 */
[----:B------:R-:W-:Y:S01]  /*bf40*/  IADD3.X R5, R5, R3, R6, P1, P0 ;  /* 0x0000000305057210 */ /* 0x000fe20000fe0406 */
[----:B------:R-:W-:Y:S01]  /*bf50*/  IMAD R3, R17, R2, RZ ;  /* 0x0000000211037224 */ /* 0x000fe200078e02ff */
[----:B------:R-:W-:-:S05]  /*bf60*/  SHF.R.S32.HI R6, RZ, 0x1f, R2 ;  /* 0x0000001fff067819 */ /* 0x000fca0000011402 */
[C---:B------:R-:W-:Y:S02]  /*bf70*/  IMAD R6, R16.reuse, R6, R3 ;  /* 0x0000000610067224 */ /* 0x040fe400078e0203 */
[----:B------:R-:W-:-:S04]  /*bf80*/  IMAD.WIDE.U32 R2, R16, R2, R4 ;  /* 0x0000000210027225 */ /* 0x000fc800078e0004 */
[----:B------:R-:W-:Y:S02]  /*bf90*/  IMAD.MOV.U32 R4, RZ, RZ, c[0x0][0x4a8] ;  /* 0x00012a00ff047624 */ /* 0x000fe400078e00ff */
[----:B------:R-:W-:Y:S01]  /*bfa0*/  IMAD.MOV.U32 R5, RZ, RZ, c[0x0][0x4ac] ;  /* 0x00012b00ff057624 */ /* 0x000fe200078e00ff */
[----:B-1----:R-:W-:Y:S02]  /*bfb0*/  SHF.R.S32.HI R31, RZ, 0x1f, R13 ;  /* 0x0000001fff1f7819 */ /* 0x002fe4000001140d */
[----:B------:R-:W-:Y:S01]  /*bfc0*/  SEL R4, R4, c[0x0][0x450], P2 ;  /* 0x0001140004047a07 */ /* 0x000fe20001000000 */
[----:B------:R-:W-:Y:S01]  /*bfd0*/  IMAD.IADD R3, R3, 0x1, R6 ;  /* 0x0000000103037824 */ /* 0x000fe200078e0206 */
[----:B------:R-:W-:Y:S02]  /*bfe0*/  SEL R5, R5, c[0x0][0x454], P2 ;  /* 0x0001150005057a07 */ /* 0x000fe40001000000 */
[----:B------:R-:W-:Y:S02]  /*bff0*/  LEA R4, P0, R2, R4, 0x2 ;  /* 0x0000000402047211 */ /* 0x000fe400078010ff */
[----:B------:R-:W-:-:S02]  /*c000*/  LEA.HI R31, R31, R13, RZ, 0x5 ;  /* 0x0000000d1f1f7211 */ /* 0x000fc400078f28ff */
[----:B------:R-:W-:Y:S02]  /*c010*/  LEA.HI.X R2, R2, R5, R3, 0x2, P0 ;  /* 0x0000000502027211 */ /* 0x000fe400000f1403 */
[----:B------:R-:W-:Y:S01]  /*c020*/  LOP3.LUT R31, R31, 0xffffffe0, RZ, 0xc0, !PT ;  /* 0xffffffe01f1f7812 */ /* 0x000fe200078ec0ff */
[----:B------:R-:W-:Y:S04]  /*c030*/  SHFL.IDX PT, R6, R4, RZ, 0x1c1f ;  /* 0x001c1fff04067589 */ /* 0x000fe800000e0000 */
[----:B------:R-:W1:Y:S01]  /*c040*/  SHFL.IDX PT, R7, R2, RZ, 0x1c1f ;  /* 0x001c1fff02077589 */ /* 0x000e6200000e0000 */
[----:B------:R-:W-:-:S03]  /*c050*/  IMAD.IADD R31, R13, 0x1, -R31 ;  /* 0x000000010d1f7824 */ /* 0x000fc600078e0a1f */
[----:B------:R-:W-:Y:S01]  /*c060*/  SHFL.IDX PT, R4, R4, 0x1, 0x1c1f ;  /* 0x003c1f0004047f89 */ /* 0x000fe200000e0000 */
[----:B------:R-:W-:-:S03]  /*c070*/  IMAD R13, R14, c[0x0][0x4e8], RZ ;  /* 0x00013a000e0d7a24 */ /* 0x000fc600078e02ff */
[----:B------:R2:W3:Y:S01]  /*c080*/  SHFL.IDX PT, R5, R2, 0x1, 0x1c1f ;  /* 0x003c1f0002057f89 */ /* 0x0004e200000e0000 */
        /* <DEDUP_REMOVED lines=12> */
[----:B-1----:R-:W-:Y:S01]  /*c150*/  LEA R4, R236, R241, 0x5 ;  /* 0x000000f1ec047211 */ /* 0x002fe200078e28ff */
[C---:B------:R-:W-:Y:S01]  /*c160*/  IMAD.WIDE.U32 R2, R0.reuse, c[0x0][0x3a0], RZ ;  /* 0x0000e80000027a25 */ /* 0x040fe200078e00ff */
[----:B------:R-:W-:Y:S01]  /*c170*/  SHF.R.S32.HI R5, RZ, 0x1f, R8 ;  /* 0x0000001fff057819 */ /* 0x000fe20000011408 */
[----:B------:R1:W2:Y:S01]  /*c180*/  LDS.128 R32, [R229+0x80] ;  /* 0x00008000e5207984 */ /* 0x0002a20000000c00 */
[----:B------:R-:W-:Y:S01]  /*c190*/  LEA R4, R21, R4, 0x7 ;  /* 0x0000000415047211 */ /* 0x000fe200078e38ff */
[----:B------:R-:W-:-:S02]  /*c1a0*/  IMAD R0, R0, c[0x0][0x3a4], R9 ;  /* 0x0000e90000007a24 */ /* 0x000fc400078e0209 */
[----:B------:R1:W3:Y:S01]  /*c1b0*/  LDS.128 R48, [R229+0x1080] ;  /* 0x00108000e5307984 */ /* 0x0002e20000000c00 */
[----:B------:R-:W-:Y:S02]  /*c1c0*/  IMAD R5, R5, c[0x0][0x3f0], RZ ;  /* 0x0000fc0005057a24 */ /* 0x000fe400078e02ff */
[----:B------:R-:W-:Y:S01]  /*c1d0*/  IADD3 R3, R3, R0, RZ ;  /* 0x0000000003037210 */ /* 0x000fe20007ffe0ff */
[----:B------:R-:W-:Y:S01]  /*c1e0*/  @P5 IMAD.HI.U32 R6, R4, c[0x0][0x4ec], RZ ;  /* 0x00013b0004065a27 */ /* 0x000fe200078e00ff */
[----:B------:R1:W4:Y:S01]  /*c1f0*/  LDS.128 R64, [R229+0x2080] ;  /* 0x00208000e5407984 */ /* 0x0003220000000c00 */
[----:B------:R-:W-:Y:S02]  /*c200*/  MOV R0, R4 ;  /* 0x0000000400007202 */ /* 0x000fe40000000f00 */
[----:B------:R-:W-:Y:S01]  /*c210*/  IMAD.WIDE.U32 R2, R11, c[0x0][0x3e8], R2 ;  /* 0x0000fa000b027a25 */ /* 0x000fe200078e0002 */
[----:B------:R1:W1:Y:S01]  /*c220*/  LDS.128 R76, [R229+0x3080] ;  /* 0x00308000e54c7984 */ /* 0x0002620000000c00 */
[----:B------:R-:W-:-:S02]  /*c230*/  @P5 SHF.R.U32.HI R0, RZ, c[0x0][0x4f0], R6 ;  /* 0x00013c00ff005a19 */ /* 0x000fc40000011606 */
[----:B------:R-:W-:Y:S01]  /*c240*/  IMAD R3, R11, c[0x0][0x3ec], R3 ;  /* 0x0000fb000b037a24 */ /* 0x000fe200078e0203 */
[----:B------:R1:W1:Y:S01]  /*c250*/  LDS.128 R24, [R229+0x4080] ;  /* 0x00408000e5187984 */ /* 0x0002620000000c00 */
[C---:B------:R-:W-:Y:S01]  /*c260*/  IMAD R7, R8.reuse, c[0x0][0x3f4], R5 ;  /* 0x0000fd0008077a24 */ /* 0x040fe200078e0205 */
[----:B------:R-:W-:Y:S01]  /*c270*/  SHF.R.S32.HI R6, RZ, 0x1f, R0 ;  /* 0x0000001fff067819 */ /* 0x000fe20000011400 */
[----:B------:R-:W-:Y:S01]  /*c280*/  IMAD.WIDE.U32 R2, R8, c[0x0][0x3f0], R2 ;  /* 0x0000fc0008027a25 */ /* 0x000fe200078e0002 */
[----:B------:R1:W1:Y:S01]  /*c290*/  LDS.128 R44, [R229+0x5080] ;  /* 0x00508000e52c7984 */ /* 0x0002620000000c00 */
[----:B------:R-:W-:Y:S02]  /*c2a0*/  IADD3 R5, -R0, RZ, RZ ;  /* 0x000000ff00057210 */ /* 0x000fe40007ffe1ff */
[----:B------:R-:W-:Y:S01]  /*c2b0*/  IMAD R6, R6, c[0x0][0x3e0], RZ ;  /* 0x0000f80006067a24 */ /* 0x000fe200078e02ff */
[----:B------:R1:W1:Y:S01]  /*c2c0*/  LDS.128 R60, [R229+0x6080] ;  /* 0x00608000e53c7984 */ /* 0x0002620000000c00 */
[----:B------:R-:W-:Y:S01]  /*c2d0*/  IADD3 R3, R3, R7, RZ ;  /* 0x0000000703037210 */ /* 0x000fe20007ffe0ff */
[----:B------:R-:W-:-:S02]  /*c2e0*/  IMAD R4, R5, c[0x0][0x4e8], R4 ;  /* 0x00013a0005047a24 */ /* 0x000fc400078e0204 */
        /* <DEDUP_REMOVED lines=18> */
[----:B------:R1:W1:Y:S01]  /*c410*/  LDS.128 R80, [R229+0xf080] ;  /* 0x00f08000e5507984 */ /* 0x0002620000000c00 */
[----:B------:R-:W-:Y:S05]  /*c420*/  BRA.DIV ~URZ, `(.L_x_1602) ;  /* 0x00004e627f007947 */ /* 0x000fea000b800000 */
[----:B--234-:R2:W3:Y:S02]  /*c430*/  SHFL.IDX PT, R4, R5, RZ, 0x181f ;  /* 0x00181fff05047589 */ /* 0x01c4e400000e0000 */
.L_x_1673:
[----:B------:R-:W-:Y:S05]  /*c440*/  BRA.DIV ~URZ, `(.L_x_1603) ;  /* 0x00004eb27f007947 */ /* 0x000fea000b800000 */
[----:B------:R4:W2:Y:S02]  /*c450*/  SHFL.IDX PT, R0, R14, RZ, 0x181f ;  /* 0x00181fff0e007589 */ /* 0x0008a400000e0000 */
.L_x_1674:
[----:B------:R-:W5:Y:S01]  /*c460*/  LDL.LU R2, [R1+0x4] ;  /* 0x0000040001027983 */ /* 0x000f620000300800 */
[----:B------:R-:W-:Y:S01]  /*c470*/  BSSY B0, `(.L_x_1604) ;  /* 0x0000018000007945 */ /* 0x000fe20003800000 */
[----:B-----5:R-:W-:-:S04]  /*c480*/  LEA R12, R2, R241, 0x7 ;  /* 0x000000f1020c7211 */ /* 0x020fc800078e38ff */
[----:B------:R-:W-:-:S13]  /*c490*/  ISETP.GE.AND P0, PT, R12, R13, PT ;  /* 0x0000000d0c00720c */ /* 0x000fda0003f06270 */
[----:B------:R-:W-:Y:S05]  /*c4a0*/  @P0 BRA `(.L_x_1605) ;  /* 0x0000014000000947 */ /* 0x000fea0003800000 */
[----:B------:R-:W-:Y:S02]  /*c4b0*/  ISETP.GE.AND P3, PT, R232, c[0x0][0x3c8], PT ;  /* 0x0000f200e8007a0c */ /* 0x000fe40003f66270 */
[----:B------:R-:W-:Y:S02]  /*c4c0*/  ISETP.GE.AND P2, PT, R238, c[0x0][0x3c8], PT ;  /* 0x0000f200ee007a0c */ /* 0x000fe40003f46270 */
[----:B------:R-:W-:Y:S02]  /*c4d0*/  ISETP.GE.AND P1, PT, R237, c[0x0][0x3c8], PT ;  /* 0x0000f200ed007a0c */ /* 0x000fe40003f26270 */
[----:B------:R-:W-:Y:S02]  /*c4e0*/  ISETP.GE.AND P0, PT, R239, c[0x0][0x3c8], PT ;  /* 0x0000f200ef007a0c */ /* 0x000fe40003f06270 */
[----:B------:R-:W-:Y:S02]  /*c4f0*/  SHF.R.S32.HI R2, RZ, 0x1f, R232 ;  /* 0x0000001fff027819 */ /* 0x000fe400000114e8 */
[----:B------:R-:W-:-:S02]  /*c500*/  SHF.R.S32.HI R29, RZ, 0x1f, R238 ;  /* 0x0000001fff1d7819 */ /* 0x000fc400000114ee */
[----:B------:R-:W-:Y:S02]  /*c510*/  SHF.R.S32.HI R28, RZ, 0x1f, R237 ;  /* 0x0000001fff1c7819 */ /* 0x000fe400000114ed */
[-C--:B--2---:R-:W-:Y:S02]  /*c520*/  @!P3 LEA R10, P4, R232, R0.reuse, 0x1 ;  /* 0x00000000e80ab211 */ /* 0x084fe400078808ff */
[-C--:B------:R-:W-:Y:S02]  /*c530*/  @!P2 LEA R8, P6, R238, R0.reuse, 0x1 ;  /* 0x00000000ee08a211 */ /* 0x080fe400078c08ff */
[----:B------:R-:W-:Y:S02]  /*c540*/  @!P1 LEA R6, P5, R237, R0, 0x1 ;  /* 0x00000000ed069211 */ /* 0x000fe400078a08ff */
[----:B---3--:R-:W-:Y:S02]  /*c550*/  @!P3 LEA.HI.X R11, R232, R4, R2, 0x1, P4 ;  /* 0x00000004e80bb211 */ /* 0x008fe400020f0c02 */
[----:B------:R-:W-:-:S02]  /*c560*/  SHF.R.S32.HI R15, RZ, 0x1f, R239 ;  /* 0x0000001fff0f7819 */ /* 0x000fc400000114ef */
[----:B------:R-:W-:Y:S01]  /*c570*/  @!P0 LEA R2, P4, R239, R0, 0x1 ;  /* 0x00000000ef028211 */ /* 0x000fe200078808ff */
[----:B------:R2:W-:Y:S01]  /*c580*/  @!P3 ST.E.128 [R10.64], R32 ;  /* 0x000000200a00b985 */ /* 0x0005e2000c101d06 */
[-C--:B------:R-:W-:Y:S02]  /*c590*/  @!P2 LEA.HI.X R9, R238, R4.reuse, R29, 0x1, P6 ;  /* 0x00000004ee09a211 */ /* 0x080fe400030f0c1d */
[-C--:B------:R-:W-:Y:S02]  /*c5a0*/  @!P1 LEA.HI.X R7, R237, R4.reuse, R28, 0x1, P5 ;  /* 0x00000004ed079211 */ /* 0x080fe400028f0c1c */
[----:B------:R-:W-:Y:S01]  /*c5b0*/  @!P0 LEA.HI.X R3, R239, R4, R15, 0x1, P4 ;  /* 0x00000004ef038211 */ /* 0x000fe200020f0c0f */
[----:B-1----:R2:W-:Y:S04]  /*c5c0*/  @!P2 ST.E.128 [R8.64], R24 ;  /* 0x000000180800a985 */ /* 0x0025e8000c101d06 */
[----:B------:R2:W-:Y:S04]  /*c5d0*/  @!P1 ST.E.128 [R6.64], R20 ;  /* 0x0000001406009985 */ /* 0x0005e8000c101d06 */
[----:B------:R2:W-:Y:S02]  /*c5e0*/  @!P0 ST.E.128 [R2.64], R16 ;  /* 0x0000001002008985 */ /* 0x0005e4000c101d06 */
.L_x_1605:
[----:B------:R-:W-:Y:S05]  /*c5f0*/  BSYNC B0 ;  /* 0x0000000000007941 */ /* 0x000fea0003800000 */
.L_x_1604:
[----:B------:R-:W-:Y:S05]  /*c600*/  BRA.DIV ~URZ, `(.L_x_1606) ;  /* 0x00004d627f007947 */ /* 0x000fea000b800000 */
[----:B---3--:R3:W4:Y:S04]  /*c610*/  SHFL.IDX PT, R4, R5, 0x1, 0x181f ;  /* 0x00381f0005047f89 */ /* 0x00872800000e0000 */
[----:B--2---:R3:W2:Y:S02]  /*c620*/  SHFL.IDX PT, R0, R14, 0x1, 0x181f ;  /* 0x00381f000e007f89 */ /* 0x0046a400000e0000 */
.L_x_1675:
[----:B------:R-:W-:Y:S01]  /*c630*/  IADD3 R2, R12, 0x20, RZ ;  /* 0x000000200c027810 */ /* 0x000fe20007ffe0ff */
[----:B------:R-:W-:Y:S03]  /*c640*/  BSSY B0, `(.L_x_1607) ;  /* 0x0000017000007945 */ /* 0x000fe60003800000 */
[----:B------:R-:W-:-:S13]  /*c650*/  ISETP.GE.AND P0, PT, R2, R13, PT ;  /* 0x0000000d0200720c */ /* 0x000fda0003f06270 */
[----:B------:R-:W-:Y:S05]  /*c660*/  @P0 BRA `(.L_x_1608) ;  /* 0x0000014000000947 */ /* 0x000fea0003800000 */
[----:B------:R-:W-:Y:S02]  /*c670*/  ISETP.GE.AND P3, PT, R232, c[0x0][0x3c8], PT ;  /* 0x0000f200e8007a0c */ /* 0x000fe40003f66270 */
[----:B------:R-:W-:Y:S02]  /*c680*/  ISETP.GE.AND P2, PT, R238, c[0x0][0x3c8], PT ;  /* 0x0000f200ee007a0c */ /* 0x000fe40003f46270 */
[----:B------:R-:W-:Y:S02]  /*c690*/  ISETP.GE.AND P1, PT, R237, c[0x0][0x3c8], PT ;  /* 0x0000f200ed007a0c */ /* 0x000fe40003f26270 */
[----:B------:R-:W-:Y:S02]  /*c6a0*/  ISETP.GE.AND P0, PT, R239, c[0x0][0x3c8], PT ;  /* 0x0000f200ef007a0c */ /* 0x000fe40003f06270 */
[----:B------:R-:W-:Y:S02]  /*c6b0*/  SHF.R.S32.HI R3, RZ, 0x1f, R232 ;  /* 0x0000001fff037819 */ /* 0x000fe400000114e8 */
[----:B-1----:R-:W-:-:S02]  /*c6c0*/  SHF.R.S32.HI R17, RZ, 0x1f, R238 ;  /* 0x0000001fff117819 */ /* 0x002fc400000114ee */
[----:B------:R-:W-:Y:S02]  /*c6d0*/  SHF.R.S32.HI R16, RZ, 0x1f, R237 ;  /* 0x0000001fff107819 */ /* 0x000fe400000114ed */
[-C--:B--2---:R-:W-:Y:S02]  /*c6e0*/  @!P3 LEA R10, P4, R232, R0.reuse, 0x1 ;  /* 0x00000000e80ab211 */ /* 0x084fe400078808ff */
[-C--:B------:R-:W-:Y:S02]  /*c6f0*/  @!P2 LEA R8, P6, R238, R0.reuse, 0x1 ;  /* 0x00000000ee08a211 */ /* 0x080fe400078c08ff */
[----:B------:R-:W-:Y:S02]  /*c700*/  @!P1 LEA R6, P5, R237, R0, 0x1 ;  /* 0x00000000ed069211 */ /* 0x000fe400078a08ff */
[----:B----4-:R-:W-:Y:S02]  /*c710*/  @!P3 LEA.HI.X R11, R232, R4, R3, 0x1, P4 ;  /* 0x00000004e80bb211 */ /* 0x010fe400020f0c03 */
[----:B------:R-:W-:-:S02]  /*c720*/  SHF.R.S32.HI R15, RZ, 0x1f, R239 ;  /* 0x0000001fff0f7819 */ /* 0x000fc400000114ef */
[----:B------:R-:W-:Y:S01]  /*c730*/  @!P0 LEA R2, P4, R239, R0, 0x1 ;  /* 0x00000000ef028211 */ /* 0x000fe200078808ff */
[----:B------:R1:W-:Y:S01]  /*c740*/  @!P3 ST.E.128 [R10.64], R48 ;  /* 0x000000300a00b985 */ /* 0x0003e2000c101d06 */
[-C--:B------:R-:W-:Y:S02]  /*c750*/  @!P2 LEA.HI.X R9, R238, R4.reuse, R17, 0x1, P6 ;  /* 0x00000004ee09a211 */ /* 0x080fe400030f0c11 */
[-C--:B------:R-:W-:Y:S02]  /*c760*/  @!P1 LEA.HI.X R7, R237, R4.reuse, R16, 0x1, P5 ;  /* 0x00000004ed079211 */ /* 0x080fe400028f0c10 */
[----:B------:R-:W-:Y:S01]  /*c770*/  @!P0 LEA.HI.X R3, R239, R4, R15, 0x1, P4 ;  /* 0x00000004ef038211 */ /* 0x000fe200020f0c0f */
[----:B------:R1:W-:Y:S04]  /*c780*/  @!P2 ST.E.128 [R8.64], R44 ;  /* 0x0000002c0800a985 */ /* 0x0003e8000c101d06 */
[----:B------:R1:W-:Y:S04]  /*c790*/  @!P1 ST.E.128 [R6.64], R40 ;  /* 0x0000002806009985 */ /* 0x0003e8000c101d06 */
[----:B------:R1:W-:Y:S02]  /*c7a0*/  @!P0 ST.E.128 [R2.64], R36 ;  /* 0x0000002402008985 */ /* 0x0003e4000c101d06 */
.L_x_1608:
[----:B------:R-:W-:Y:S05]  /*c7b0*/  BSYNC B0 ;  /* 0x0000000000007941 */ /* 0x000fea0003800000 */
.L_x_1607:
[----:B------:R-:W-:Y:S05]  /*c7c0*/  BRA.DIV ~URZ, `(.L_x_1609) ;  /* 0x00004c727f007947 */ /* 0x000fea000b800000 */
[----:B----4-:R4:W3:Y:S02]  /*c7d0*/  SHFL.IDX PT, R4, R5, 0x2, 0x181f ;  /* 0x00581f0005047f89 */ /* 0x0108e400000e0000 */
.L_x_1676:
[----:B------:R-:W-:Y:S05]  /*c7e0*/  BRA.DIV ~URZ, `(.L_x_1610) ;  /* 0x00004cc27f007947 */ /* 0x000fea000b800000 */
[----:B--2---:R2:W4:Y:S02]  /*c7f0*/  SHFL.IDX PT, R0, R14, 0x2, 0x181f ;  /* 0x00581f000e007f89 */ /* 0x00452400000e0000 */
.L_x_1677:
[----:B-1----:R-:W-:Y:S01]  /*c800*/  IADD3 R2, R12, 0x40, RZ ;  /* 0x000000400c027810 */ /* 0x002fe20007ffe0ff */
        /* <DEDUP_REMOVED lines=10> */
[-C--:B----4-:R-:W-:Y:S02]  /*c8b0*/  @!P3 LEA R10, P4, R232, R0.reuse, 0x1 ;  /* 0x00000000e80ab211 */ /* 0x090fe400078808ff */
        /* <DEDUP_REMOVED lines=12> */
.L_x_1612:
[----:B------:R-:W-:Y:S05]  /*c980*/  BSYNC B0 ;  /* 0x0000000000007941 */ /* 0x000fea0003800000 */
.L_x_1611:
[----:B------:R-:W-:Y:S05]  /*c990*/  BRA.DIV ~URZ, `(.L_x_1613) ;  /* 0x00004b827f007947 */ /* 0x000fea000b800000 */
[----:B---3--:R3:W1:Y:S04]  /*c9a0*/  SHFL.IDX PT, R4, R5, 0x3, 0x181f ;  /* 0x00781f0005047f89 */ /* 0x00866800000e0000 */
[----:B----4-:R3:W4:Y:S02]  /*c9b0*/  SHFL.IDX PT, R0, R14, 0x3, 0x181f ;  /* 0x00781f000e007f89 */ /* 0x01072400000e0000 */
.L_x_1678:
[----:B-1----:R-:W-:-:S04]  /*c9c0*/  IADD3 R2, R12, 0x60, RZ ;  /* 0x000000600c027810 */ /* 0x002fc80007ffe0ff */
[----:B------:R-:W-:-:S13]  /*c9d0*/  ISETP.GE.AND P0, PT, R2, R13, PT ;  /* 0x0000000d0200720c */ /* 0x000fda0003f06270 */
[----:B------:R-:W-:Y:S05]  /*c9e0*/  @P0 BRA `(.L_x_1614) ;  /* 0x00002b9000000947 */ /* 0x000fea0003800000 */
[----:B------:R-:W-:Y:S02]  /*c9f0*/  ISETP.GE.AND P2, PT, R232, c[0x0][0x3c8], PT ;  /* 0x0000f200e8007a0c */ /* 0x000fe40003f46270 */
[----:B------:R-:W-:Y:S02]  /*ca00*/  ISETP.GE.AND P1, PT, R238, c[0x0][0x3c8], PT ;  /* 0x0000f200ee007a0c */ /* 0x000fe40003f26270 */
[----:B------:R-:W-:Y:S02]  /*ca10*/  ISETP.GE.AND P0, PT, R237, c[0x0][0x3c8], PT ;  /* 0x0000f200ed007a0c */ /* 0x000fe40003f06270 */
[----:B------:R-:W-:Y:S02]  /*ca20*/  SHF.R.S32.HI R11, RZ, 0x1f, R232 ;  /* 0x0000001fff0b7819 */ /* 0x000fe400000114e8 */
[----:B------:R-:W-:Y:S02]  /*ca30*/  SHF.R.S32.HI R10, RZ, 0x1f, R238 ;  /* 0x0000001fff0a7819 */ /* 0x000fe400000114ee */
[----:B---3--:R-:W-:-:S03]  /*ca40*/  SHF.R.S32.HI R5, RZ, 0x1f, R237 ;  /* 0x0000001fff057819 */ /* 0x008fc600000114ed */
[-C--:B----4-:R-:W-:Y:S02]  /*ca50*/  @!P2 LEA R8, P5, R232, R0.reuse, 0x1 ;  /* 0x00000000e808a211 */ /* 0x090fe400078a08ff */
[-C--:B------:R-:W-:Y:S02]  /*ca60*/  @!P1 LEA R6, P4, R238, R0.reuse, 0x1 ;  /* 0x00000000ee069211 */ /* 0x080fe400078808ff */
[C---:B------:R-:W-:Y:S02]  /*ca70*/  @!P0 LEA R2, P3, R237.reuse, R0, 0x1 ;  /* 0x00000000ed028211 */ /* 0x040fe400078608ff */
[-C--:B------:R-:W-:Y:S02]  /*ca80*/  @!P2 LEA.HI.X R9, R232, R4.reuse, R11, 0x1, P5 ;  /* 0x00000004e809a211 */ /* 0x080fe400028f0c0b */
[-C--:B------:R-:W-:Y:S02]  /*ca90*/  @!P1 LEA.HI.X R7, R238, R4.reuse, R10, 0x1, P4 ;  /* 0x00000004ee079211 */ /* 0x080fe400020f0c0a */
[----:B------:R-:W-:Y:S01]  /*caa0*/  @!P0 LEA.HI.X R3, R237, R4, R5, 0x1, P3 ;  /* 0x00000004ed038211 */ /* 0x000fe200018f0c05 */
[----:B------:R1:W-:Y:S04]  /*cab0*/  @!P2 ST.E.128 [R8.64], R76 ;  /* 0x0000004c0800a985 */ /* 0x0003e8000c101d06 */
[----:B------:R1:W-:Y:S04]  /*cac0*/  @!P1 ST.E.128 [R6.64], R72 ;  /* 0x0000004806009985 */ /* 0x0003e8000c101d06 */
[----:B------:R1:W-:Y:S01]  /*cad0*/  @!P0 ST.E.128 [R2.64], R68 ;  /* 0x0000004402008985 */ /* 0x0003e2000c101d06 */
[----:B------:R-:W-:-:S13]  /*cae0*/  ISETP.GE.AND P0, PT, R239, c[0x0][0x3c8], PT ;  /* 0x0000f200ef007a0c */ /* 0x000fda0003f06270 */
[----:B------:R-:W-:Y:S05]  /*caf0*/  @P0 BRA `(.L_x_1614) ;  /* 0x00002a8000000947 */ /* 0x000fea0003800000 */
[----:B------:R-:W-:Y:S02]  /*cb00*/  SHF.R.S32.HI R5, RZ, 0x1f, R239 ;  /* 0x0000001fff057819 */ /* 0x000fe400000114ef */
[----:B-1----:R-:W-:-:S04]  /*cb10*/  LEA R2, P0, R239, R0, 0x1 ;  /* 0x00000000ef027211 */ /* 0x002fc800078008ff */
[----:B------:R-:W-:-:S05]  /*cb20*/  LEA.HI.X R3, R239, R4, R5, 0x1, P0 ;  /* 0x00000004ef037211 */ /* 0x000fca00000f0c05 */
[----:B------:R1:W-:Y:S01]  /*cb30*/  ST.E.128 [R2.64], R80 ;  /* 0x0000005002007985 */ /* 0x0003e2000c101d06 */
[----:B------:R-:W-:Y:S05]  /*cb40*/  BRA `(.L_x_1614) ;  /* 0x00002a3000007947 */ /* 0x000fea0003800000 */
.L_x_1601:
        /* <DEDUP_REMOVED lines=19> */
[----:B------:R-:W-:Y:S01]  /*cc80*/  IMAD R3, R5, c[0x0][0x44c], R3 ;  /* 0x0001130005037a24 */ /* 0x000fe200078e0203 */
[----:B------:R-:W-:-:S03]  /*cc90*/  IADD3 R5, -R0, RZ, RZ ;  /* 0x000000ff00057210 */ /* 0x000fc60007ffe1ff */
[----:B------:R-:W-:-:S04]  /*cca0*/  IMAD.WIDE.U32 R2, R0, c[0x0][0x430], R2 ;  /* 0x00010c0000027a25 */ /* 0x000fc800078e0002 */
[----:B------:R-:W-:Y:S01]  /*ccb0*/  IMAD R0, R5, c[0x0][0x4e8], R10 ;  /* 0x00013a0005007a24 */ /* 0x000fe200078e020a */
[----:B------:R-:W-:-:S04]  /*ccc0*/  IADD3 R3, R3, R4, RZ ;  /* 0x0000000403037210 */ /* 0x000fc80007ffe0ff */
[----:B------:R-:W-:Y:S01]  /*ccd0*/  SHF.R.S32.HI R4, RZ, 0x1f, R0 ;  /* 0x0000001fff047819 */ /* 0x000fe20000011400 */
        /* <DEDUP_REMOVED lines=8> */
.L_x_1679:
[----:B------:R-:W-:Y:S05]  /*cd60*/  BRA.DIV ~URZ, `(.L_x_1616) ;  /* 0x000048f27f007947 */ /* 0x000fea000b800000 */
[----:B------:R3:W4:Y:S02]  /*cd70*/  SHFL.IDX PT, R0, R12, RZ, 0x1c1f ;  /* 0x001c1fff0c007589 */ /* 0x00072400000e0000 */
.L_x_1680:
        /* <DEDUP_REMOVED lines=19> */
[----:B-----5:R-:W-:-:S13]  /*ceb0*/  ISETP.GE.AND P0, PT, R8, c[0x0][0x3c8], PT ;  /* 0x0000f20008007a0c */ /* 0x020fda0003f06270 */
[----:B------:R-:W-:Y:S02]  /*cec0*/  @!P0 IMAD.MOV.U32 R2, RZ, RZ, R0 ;  /* 0x000000ffff028224 */ /* 0x000fe400078e0000 */
[----:B------:R-:W-:-:S04]  /*ced0*/  @!P0 IMAD.MOV.U32 R3, RZ, RZ, R4 ;  /* 0x000000ffff038224 */ /* 0x000fc800078e0004 */
[----:B------:R-:W-:Y:S01]  /*cee0*/  @!P0 IMAD.WIDE R2, R8, 0x4, R2 ;  /* 0x0000000408028825 */ /* 0x000fe200078e0202 */
[----:B---3--:R-:W-:Y:S01]  /*cef0*/  ISETP.GE.AND P1, PT, R6, c[0x0][0x3c8], PT ;  /* 0x0000f20006007a0c */ /* 0x008fe20003f26270 */
[----:B------:R-:W3:Y:S04]  /*cf00*/  LDL R8, [R1+0xac] ;  /* 0x0000ac0001087983 */ /* 0x000ee80000100800 */
[----:B------:R5:W-:Y:S04]  /*cf10*/  @!P0 ST.E.64 [R2.64], R24 ;  /* 0x0000001802008985 */ /* 0x000be8000c101b06 */
[----:B-----5:R-:W5:Y:S01]  /*cf20*/  LDL R25, [R1+0x124] ;  /* 0x0001240001197983 */ /* 0x020f620000100800 */
[----:B----4-:R-:W-:-:S03]  /*cf30*/  ISETP.GE.AND P2, PT, R11, c[0x0][0x3c8], PT ;  /* 0x0000f2000b007a0c */ /* 0x010fc60003f46270 */
[----:B------:R-:W-:Y:S01]  /*cf40*/  @!P1 LEA R2, P0, R6, R0, 0x2 ;  /* 0x0000000006029211 */ /* 0x000fe200078010ff */
[----:B------:R-:W4:Y:S01]  /*cf50*/  LDL R24, [R1+0x98] ;  /* 0x0000980001187983 */ /* 0x000f220000100800 */
[----:B--2---:R-:W-:Y:S02]  /*cf60*/  ISETP.GE.AND P3, PT, R10, c[0x0][0x3c8], PT ;  /* 0x0000f2000a007a0c */ /* 0x004fe40003f66270 */
[----:B------:R-:W-:-:S05]  /*cf70*/  @!P1 LEA.HI.X R3, R6, R4, R7, 0x2, P0 ;  /* 0x0000000406039211 */ /* 0x000fca00000f1407 */
[----:B------:R2:W-:Y:S01]  /*cf80*/  @!P1 ST.E.64 [R2.64], R26 ;  /* 0x0000001a02009985 */ /* 0x0005e2000c101b06 */
[----:B------:R-:W-:Y:S02]  /*cf90*/  ISETP.GE.AND P1, PT, R9, c[0x0][0x3c8], PT ;  /* 0x0000f20009007a0c */ /* 0x000fe40003f26270 */
[----:B------:R-:W-:-:S03]  /*cfa0*/  ISETP.GE.AND P4, PT, R17, c[0x0][0x3c8], PT ;  /* 0x0000f20011007a0c */ /* 0x000fc60003f86270 */
[----:B------:R-:W-:-:S04]  /*cfb0*/  @!P3 LEA R6, P0, R10, R0, 0x2 ;  /* 0x000000000a06b211 */ /* 0x000fc800078010ff */
[----:B------:R-:W-:Y:S02]  /*cfc0*/  @!P3 LEA.HI.X R7, R10, R4, R110, 0x2, P0 ;  /* 0x000000040a07b211 */ /* 0x000fe400000f146e */
[----:B------:R-:W4:Y:S01]  /*cfd0*/  LDL R10, [R1+0x120] ;  /* 0x00012000010a7983 */ /* 0x000f220000100800 */
[----:B--2---:R-:W-:-:S03]  /*cfe0*/  @!P2 LEA R2, P5, R11, R0, 0x2 ;  /* 0x000000000b02a211 */ /* 0x004fc600078a10ff */
[----:B------:R-:W2:Y:S01]  /*cff0*/  LDL R26, [R1+0xa0] ;  /* 0x0000a000011a7983 */ /* 0x000ea20000100800 */
[----:B------:R-:W-:-:S03]  /*d000*/  @!P2 LEA.HI.X R3, R11, R4, R111, 0x2, P5 ;  /* 0x000000040b03a211 */ /* 0x000fc600028f146f */
[----:B------:R-:W2:Y:S04]  /*d010*/  LDL R27, [R1+0x114] ;  /* 0x00011400011b7983 */ /* 0x000ea80000100800 */
[----:B------:R-:W2:Y:S04]  /*d020*/  LDL R11, [R1+0xa4] ;  /* 0x0000a400010b7983 */ /* 0x000ea80000100800 */
[----:B------:R1:W-:Y:S01]  /*d030*/  @!P2 ST.E.64 [R2.64], R28 ;  /* 0x0000001c0200a985 */ /* 0x0003e2000c101b06 */
[----:B------:R-:W-:-:S03]  /*d040*/  ISETP.GE.AND P2, PT, R15, c[0x0][0x3c8], PT ;  /* 0x0000f2000f007a0c */ /* 0x000fc60003f46270 */
[----:B------:R1:W-:Y:S01]  /*d050*/  @!P3 ST.E.64 [R6.64], R32 ;  /* 0x000000200600b985 */ /* 0x0003e2000c101b06 */
[----:B------:R-:W-:Y:S02]  /*d060*/  ISETP.GE.AND P3, PT, R13, c[0x0][0x3c8], PT ;  /* 0x0000f2000d007a0c */ /* 0x000fe40003f66270 */
[C---:B-1----:R-:W-:Y:S01]  /*d070*/  @!P1 LEA R2, P5, R9.reuse, R0, 0x2 ;  /* 0x0000000009029211 */ /* 0x042fe200078a10ff */
[----:B------:R-:W2:Y:S03]  /*d080*/  LDL R28, [R1+0x70] ;  /* 0x00007000011c7983 */ /* 0x000ea60000100800 */
[----:B------:R-:W-:Y:S01]  /*d090*/  @!P1 LEA.HI.X R3, R9, R4, R31, 0x2, P5 ;  /* 0x0000000409039211 */ /* 0x000fe200028f141f */
[----:B------:R-:W2:Y:S01]  /*d0a0*/  LDL R33, [R1+0x78] ;  /* 0x0000780001217983 */ /* 0x000ea20000100800 */
[----:B------:R-:W-:-:S03]  /*d0b0*/  @!P4 LEA R6, P0, R17, R0, 0x2 ;  /* 0x000000001106c211 */ /* 0x000fc600078010ff */
[----:B------:R-:W2:Y:S01]  /*d0c0*/  LDL R9, [R1+0x9c] ;  /* 0x00009c0001097983 */ /* 0x000ea20000100800 */
[----:B------:R-:W-:-:S03]  /*d0d0*/  @!P4 LEA.HI.X R7, R17, R4, R21, 0x2, P0 ;  /* 0x000000041107c211 */ /* 0x000fc600000f1415 */
[----:B------:R-:W2:Y:S04]  /*d0e0*/  LDL R21, [R1+0x11c] ;  /* 0x00011c0001157983 */ /* 0x000ea80000100800 */
[----:B------:R-:W2:Y:S04]  /*d0f0*/  LDL R17, [R1+0x118] ;  /* 0x0001180001117983 */ /* 0x000ea80000100800 */
[----:B------:R1:W-:Y:S04]  /*d100*/  @!P1 ST.E.64 [R2.64], R34 ;  /* 0x0000002202009985 */ /* 0x0003e8000c101b06 */
[----:B------:R1:W-:Y:S01]  /*d110*/  @!P4 ST.E.64 [R6.64], R132 ;  /* 0x000000840600c985 */ /* 0x0003e2000c101b06 */
[----:B------:R-:W-:-:S03]  /*d120*/  ISETP.GE.AND P1, PT, R19, c[0x0][0x3c8], PT ;  /* 0x0000f20013007a0c */ /* 0x000fc60003f26270 */
[----:B------:R-:W2:Y:S04]  /*d130*/  LDL R31, [R1+0x74] ;  /* 0x00007400011f7983 */ /* 0x000ea80000100800 */
[----:B------:R-:W2:Y:S04]  /*d140*/  LDL R32, [R1+0xe8] ;  /* 0x0000e80001207983 */ /* 0x000ea80000100800 */
[----:B------:R-:W2:Y:S01]  /*d150*/  LDL R29, [R1+0xe4] ;  /* 0x0000e400011d7983 */ /* 0x000ea20000100800 */
[----:B-1----:R-:W-:-:S03]  /*d160*/  @!P2 LEA R2, P5, R15, R0, 0x2 ;  /* 0x000000000f02a211 */ /* 0x002fc600078a10ff */
[----:B------:R-:W2:Y:S01]  /*d170*/  LDL R34, [R1+0xec] ;  /* 0x0000ec0001227983 */ /* 0x000ea20000100800 */
[----:B------:R-:W-:Y:S02]  /*d180*/  @!P3 LEA R6, P0, R13, R0, 0x2 ;  /* 0x000000000d06b211 */ /* 0x000fe400078010ff */
[-C--:B------:R-:W-:Y:S02]  /*d190*/  @!P2 LEA.HI.X R3, R15, R4.reuse, R20, 0x2, P5 ;  /* 0x000000040f03a211 */ /* 0x080fe400028f1414 */
[----:B------:R-:W-:Y:S01]  /*d1a0*/  @!P3 LEA.HI.X R7, R13, R4, R16, 0x2, P0 ;  /* 0x000000040d07b211 */ /* 0x000fe200000f1410 */
[----:B------:R-:W2:Y:S04]  /*d1b0*/  LDL R15, [R1+0x94] ;  /* 0x00009400010f7983 */ /* 0x000ea80000100800 */
[----:B------:R-:W2:Y:S04]  /*d1c0*/  LDL R13, [R1+0x110] ;  /* 0x00011000010d7983 */ /* 0x000ea80000100800 */
[----:B------:R1:W-:Y:S04]  /*d1d0*/  @!P2 ST.E.64 [R2.64], R140 ;  /* 0x0000008c0200a985 */ /* 0x0003e8000c101b06 */
[----:B------:R-:W2:Y:S04]  /*d1e0*/  LDL R20, [R1+0x90] ;  /* 0x0000900001147983 */ /* 0x000ea80000100800 */
[----:B------:R-:W2:Y:S01]  /*d1f0*/  LDL R16, [R1+0x8c] ;  /* 0x00008c0001107983 */ /* 0x000ea20000100800 */
[----:B-1----:R-:W-:-:S04]  /*d200*/  @!P1 LEA R2, P5, R19, R0, 0x2 ;  /* 0x0000000013029211 */ /* 0x002fc800078a10ff */
[----:B-----5:R-:W-:Y:S02]  /*d210*/  @!P1 LEA.HI.X R3, R19, R4, R25, 0x2, P5 ;  /* 0x0000000413039211 */ /* 0x020fe400028f1419 */
[----:B------:R-:W5:Y:S01]  /*d220*/  LDL R19, [R1+0x108] ;  /* 0x0001080001137983 */ /* 0x000f620000100800 */
[----:B---3--:R-:W-:Y:S02]  /*d230*/  ISETP.GE.AND P4, PT, R8, c[0x0][0x3c8], PT ;  /* 0x0000f20008007a0c */ /* 0x008fe40003f86270 */
[----:B------:R-:W-:Y:S01]  /*d240*/  ISETP.GE.AND P2, PT, R18, c[0x0][0x3c8], PT ;  /* 0x0000f20012007a0c */ /* 0x000fe20003f46270 */
[----:B------:R1:W-:Y:S04]  /*d250*/  @!P3 ST.E.64 [R6.64], R136 ;  /* 0x000000880600b985 */ /* 0x0003e8000c101b06 */
[----:B------:R-:W3:Y:S04]  /*d260*/  LDL R25, [R1+0x10c] ;  /* 0x00010c0001197983 */ /* 0x000ee80000100800 */
[----:B------:R2:W-:Y:S02]  /*d270*/  @!P1 ST.E.64 [R2.64], R36 ;  /* 0x0000002402009985 */ /* 0x0005e4000c101b06 */
[----:B-1----:R-:W-:-:S04]  /*d280*/  @!P4 LEA R6, P0, R8, R0, 0x2 ;  /* 0x000000000806c211 */ /* 0x002fc800078010ff */
[----:B----4-:R-:W-:Y:S02]  /*d290*/  @!P4 LEA.HI.X R7, R8, R4, R10, 0x2, P0 ;  /* 0x000000040807c211 */ /* 0x010fe400000f140a */
[----:B------:R-:W4:Y:S01]  /*d2a0*/  LDL R10, [R1+0x88] ;  /* 0x00008800010a7983 */ /* 0x000f220000100800 */
[----:B--2---:R-:W-:-:S03]  /*d2b0*/  ISETP.GE.AND P3, PT, R11, c[0x0][0x3c8], PT ;  /* 0x0000f2000b007a0c */ /* 0x004fc60003f66270 */
[----:B------:R1:W-:Y:S01]  /*d2c0*/  @!P4 ST.E.64 [R6.64], R40 ;  /* 0x000000280600c985 */ /* 0x0003e2000c101b06 */
[-C--:B------:R-:W-:Y:S02]  /*d2d0*/  @!P2 LEA R2, P5, R18, R0.reuse, 0x2 ;  /* 0x000000001202a211 */ /* 0x080fe400078a10ff */
[----:B------:R-:W-:Y:S01]  /*d2e0*/  ISETP.GE.AND P1, PT, R26, c[0x0][0x3c8], PT ;  /* 0x0000f2001a007a0c */ /* 0x000fe20003f26270 */
[----:B------:R-:W2:Y:S06]  /*d2f0*/  LDL R8, [R1+0x84] ;  /* 0x0000840001087983 */ /* 0x000eac0000100800 */
[----:B-1----:R-:W-:-:S02]  /*d300*/  @!P3 LEA R6, P0, R11, R0, 0x2 ;  /* 0x000000000b06b211 */ /* 0x002fc400078010ff */
[----:B------:R-:W-:Y:S02]  /*d310*/  ISETP.GE.AND P4, PT, R9, c[0x0][0x3c8], PT ;  /* 0x0000f20009007a0c */ /* 0x000fe40003f86270 */
[-C--:B------:R-:W-:Y:S02]  /*d320*/  @!P2 LEA.HI.X R3, R18, R4.reuse, R21, 0x2, P5 ;  /* 0x000000041203a211 */ /* 0x080fe400028f1415 */
[----:B------:R-:W2:Y:S01]  /*d330*/  LDL R21, [R1+0x104] ;  /* 0x0001040001157983 */ /* 0x000ea20000100800 */
[----:B------:R-:W-:-:S03]  /*d340*/  @!P3 LEA.HI.X R7, R11, R4, R17, 0x2, P0 ;  /* 0x000000040b07b211 */ /* 0x000fc600000f1411 */
[----:B------:R1:W-:Y:S04]  /*d350*/  @!P2 ST.E.64 [R2.64], R44 ;  /* 0x0000002c0200a985 */ /* 0x0003e8000c101b06 */
[----:B------:R-:W2:Y:S04]  /*d360*/  LDL R18, [R1+0x100] ;  /* 0x0001000001127983 */ /* 0x000ea80000100800 */
[----:B------:R1:W-:Y:S04]  /*d370*/  @!P3 ST.E.64 [R6.64], R48 ;  /* 0x000000300600b985 */ /* 0x0003e8000c101b06 */
[----:B------:R-:W2:Y:S04]  /*d380*/  LDL R11, [R1+0x7c] ;  /* 0x00007c00010b7983 */ /* 0x000ea80000100800 */
[----:B------:R-:W2:Y:S01]  /*d390*/  LDL R17, [R1+0x80] ;  /* 0x0000800001117983 */ /* 0x000ea20000100800 */
[----:B-1----:R-:W-:-:S02]  /*d3a0*/  @!P1 LEA R2, P5, R26, R0, 0x2 ;  /* 0x000000001a029211 */ /* 0x002fc400078a10ff */
[----:B------:R-:W-:Y:S02]  /*d3b0*/  @!P4 LEA R6, P0, R9, R0, 0x2 ;  /* 0x000000000906c211 */ /* 0x000fe400078010ff */
[----:B------:R-:W-:Y:S02]  /*d3c0*/  ISETP.GE.AND P3, PT, R15, c[0x0][0x3c8], PT ;  /* 0x0000f2000f007a0c */ /* 0x000fe40003f66270 */
[-C--:B------:R-:W-:Y:S02]  /*d3d0*/  @!P4 LEA.HI.X R7, R9, R4.reuse, R13, 0x2, P0 ;  /* 0x000000040907c211 */ /* 0x080fe400000f140d */
[----:B------:R-:W2:Y:S01]  /*d3e0*/  LDL R13, [R1+0xfc] ;  /* 0x0000fc00010d7983 */ /* 0x000ea20000100800 */
[----:B------:R-:W-:-:S03]  /*d3f0*/  @!P1 LEA.HI.X R3, R26, R4, R27, 0x2, P5 ;  /* 0x000000041a039211 */ /* 0x000fc600028f141b */
[----:B------:R-:W2:Y:S04]  /*d400*/  LDL R9, [R1+0xf8] ;  /* 0x0000f80001097983 */ /* 0x000ea80000100800 */
[----:B------:R-:W-:Y:S04]  /*d410*/  @!P1 ST.E.64 [R2.64], R52 ;  /* 0x0000003402009985 */ /* 0x000fe8000c101b06 */
[----:B------:R1:W-:Y:S01]  /*d420*/  @!P4 ST.E.64 [R6.64], R56 ;  /* 0x000000380600c985 */ /* 0x0003e2000c101b06 */
[----:B------:R-:W-:-:S03]  /*d430*/  ISETP.GE.AND P2, PT, R24, c[0x0][0x3c8], PT ;  /* 0x0000f20018007a0c */ /* 0x000fc60003f46270 */
[----:B------:R-:W2:Y:S04]  /*d440*/  LDL R26, [R1+0x6c] ;  /* 0x00006c00011a7983 */ /* 0x000ea80000100800 */
[----:B------:R-:W2:Y:S01]  /*d450*/  LDL R27, [R1+0xe0] ;  /* 0x0000e000011b7983 */ /* 0x000ea20000100800 */
[----:B-1----:R-:W-:-:S04]  /*d460*/  @!P3 LEA R6, P0, R15, R0, 0x2 ;  /* 0x000000000f06b211 */ /* 0x002fc800078010ff */
[----:B-----5:R-:W-:Y:S02]  /*d470*/  @!P3 LEA.HI.X R7, R15, R4, R19, 0x2, P0 ;  /* 0x000000040f07b211 */ /* 0x020fe400000f1413 */
[----:B------:R-:W5:Y:S04]  /*d480*/  LDL R15, [R1+0xf0] ;  /* 0x0000f000010f7983 */ /* 0x000f680000100800 */
[----:B------:R-:W5:Y:S01]  /*d490*/  LDL R19, [R1+0xf4] ;  /* 0x0000f40001137983 */ /* 0x000f620000100800 */
        /* <DEDUP_REMOVED lines=10> */
[----:B--2---:R-:W-:Y:S02]  /*d540*/  @!P4 LEA R6, P0, R16, R0, 0x2 ;  /* 0x000000001006c211 */ /* 0x004fe400078010ff */
[----:B------:R-:W-:Y:S02]  /*d550*/  ISETP.GE.AND P3, PT, R8, c[0x0][0x3c8], PT ;  /* 0x0000f20008007a0c */ /* 0x000fe40003f66270 */
[-C--:B------:R-:W-:Y:S02]  /*d560*/  @!P1 LEA.HI.X R3, R20, R4.reuse, R21, 0x2, P5 ;  /* 0x0000000414039211 */ /* 0x080fe400028f1415 */
[----:B------:R-:W2:Y:S04]  /*d570*/  LDL R20, [R1+0x60] ;  /* 0x0000600001147983 */ /* 0x000ea80000100800 */
[----:B------:R1:W-:Y:S01]  /*d580*/  @!P1 ST.E.64 [R2.64], R68 ;  /* 0x0000004402009985 */ /* 0x0003e2000c101b06 */
[----:B------:R-:W-:-:S03]  /*d590*/  @!P4 LEA.HI.X R7, R16, R4, R18, 0x2, P0 ;  /* 0x000000041007c211 */ /* 0x000fc600000f1412 */
[----:B------:R-:W4:Y:S04]  /*d5a0*/  LDL R18, [R1+0x5c] ;  /* 0x00005c0001127983 */ /* 0x000f280000100800 */
[----:B------:R1:W-:Y:S01]  /*d5b0*/  @!P4 ST.E.64 [R6.64], R72 ;  /* 0x000000480600c985 */ /* 0x0003e2000c101b06 */
[----:B------:R-:W-:-:S03]  /*d5c0*/  ISETP.GE.AND P4, PT, R11, c[0x0][0x3c8], PT ;  /* 0x0000f2000b007a0c */ /* 0x000fc60003f86270 */
[----:B------:R-:W4:Y:S01]  /*d5d0*/  LDL R16, [R1+0x58] ;  /* 0x0000580001107983 */ /* 0x000f220000100800 */
[----:B------:R-:W-:-:S03]  /*d5e0*/  ISETP.GE.AND P1, PT, R17, c[0x0][0x3c8], PT ;  /* 0x0000f20011007a0c */ /* 0x000fc60003f26270 */
[----:B------:R-:W4:Y:S01]  /*d5f0*/  LDL R21, [R1+0xd4] ;  /* 0x0000d40001157983 */ /* 0x000f220000100800 */
[----:B-1----:R-:W-:-:S04]  /*d600*/  @!P2 LEA R2, P5, R10, R0, 0x2 ;  /* 0x000000000a02a211 */ /* 0x002fc800078a10ff */
[----:B------:R-:W-:Y:S02]  /*d610*/  @!P2 LEA.HI.X R3, R10, R4, R13, 0x2, P5 ;  /* 0x000000040a03a211 */ /* 0x000fe400028f140d */
[----:B------:R-:W4:Y:S01]  /*d620*/  LDL R10, [R1+0x64] ;  /* 0x00006400010a7983 */ /* 0x000f220000100800 */
[----:B------:R-:W-:-:S03]  /*d630*/  @!P3 LEA R6, P0, R8, R0, 0x2 ;  /* 0x000000000806b211 */ /* 0x000fc600078010ff */
[----:B------:R-:W4:Y:S01]  /*d640*/  LDL R13, [R1+0x54] ;  /* 0x00005400010d7983 */ /* 0x000f220000100800 */
[----:B------:R-:W-:Y:S02]  /*d650*/  @!P3 LEA.HI.X R7, R8, R4, R9, 0x2, P0 ;  /* 0x000000040807b211 */ /* 0x000fe400000f1409 */
[-C--:B------:R-:W-:Y:S01]  /*d660*/  @!P4 LEA R8, P0, R11, R0.reuse, 0x2 ;  /* 0x000000000b08c211 */ /* 0x080fe200078010ff */
[----:B------:R1:W-:Y:S02]  /*d670*/  @!P2 ST.E.64 [R2.64], R76 ;  /* 0x0000004c0200a985 */ /* 0x0003e4000c101b06 */
[----:B-1----:R-:W-:Y:S02]  /*d680*/  @!P1 LEA R2, P5, R17, R0, 0x2 ;  /* 0x0000000011029211 */ /* 0x002fe400078a10ff */
[-C--:B-----5:R-:W-:Y:S02]  /*d690*/  @!P4 LEA.HI.X R9, R11, R4.reuse, R15, 0x2, P0 ;  /* 0x000000040b09c211 */ /* 0x0a0fe400000f140f */
[----:B------:R-:W5:Y:S01]  /*d6a0*/  LDL R11, [R1+0xd8] ;  /* 0x0000d800010b7983 */ /* 0x000f620000100800 */
[----:B------:R-:W-:-:S03]  /*d6b0*/  @!P1 LEA.HI.X R3, R17, R4, R19, 0x2, P5 ;  /* 0x0000000411039211 */ /* 0x000fc600028f1413 */
[----:B------:R-:W5:Y:S04]  /*d6c0*/  LDL R19, [R1+0xd0] ;  /* 0x0000d00001137983 */ /* 0x000f680000100800 */
[----:B------:R-:W5:Y:S04]  /*d6d0*/  LDL R17, [R1+0xcc] ;  /* 0x0000cc0001117983 */ /* 0x000f680000100800 */
[----:B------:R-:W5:Y:S01]  /*d6e0*/  LDL R15, [R1+0xc8] ;  /* 0x0000c800010f7983 */ /* 0x000f620000100800 */
[----:B------:R-:W-:-:S03]  /*d6f0*/  ISETP.GE.AND P2, PT, R33, c[0x0][0x3c8], PT ;  /* 0x0000f20021007a0c */ /* 0x000fc60003f46270 */
[----:B------:R1:W-:Y:S01]  /*d700*/  @!P3 ST.E.64 [R6.64], R80 ;  /* 0x000000500600b985 */ /* 0x0003e2000c101b06 */
[----:B------:R-:W-:-:S03]  /*d710*/  ISETP.GE.AND P3, PT, R31, c[0x0][0x3c8], PT ;  /* 0x0000f2001f007a0c */ /* 0x000fc60003f66270 */
[----:B------:R1:W-:Y:S01]  /*d720*/  @!P1 ST.E.64 [R2.64], R84 ;  /* 0x0000005402009985 */ /* 0x0003e2000c101b06 */
[----:B------:R-:W-:-:S03]  /*d730*/  ISETP.GE.AND P1, PT, R28, c[0x0][0x3c8], PT ;  /* 0x0000f2001c007a0c */ /* 0x000fc60003f26270 */
[----:B------:R1:W-:Y:S01]  /*d740*/  @!P4 ST.E.64 [R8.64], R88 ;  /* 0x000000580800c985 */ /* 0x0003e2000c101b06 */
[----:B------:R-:W-:Y:S02]  /*d750*/  ISETP.GE.AND P4, PT, R26, c[0x0][0x3c8], PT ;  /* 0x0000f2001a007a0c */ /* 0x000fe40003f86270 */
[----:B---3--:R-:W-:Y:S02]  /*d760*/  ISETP.GE.AND P6, PT, R24, c[0x0][0x3c8], PT ;  /* 0x0000f20018007a0c */ /* 0x008fe40003fc6270 */
[-C--:B-1----:R-:W-:Y:S02]  /*d770*/  @!P2 LEA R6, P5, R33, R0.reuse, 0x2 ;  /* 0x000000002106a211 */ /* 0x082fe400078a10ff */
[----:B------:R-:W-:Y:S02]  /*d780*/  @!P3 LEA R2, P0, R31, R0, 0x2 ;  /* 0x000000001f02b211 */ /* 0x000fe400078010ff */
[-C--:B------:R-:W-:Y:S02]  /*d790*/  @!P2 LEA.HI.X R7, R33, R4.reuse, R34, 0x2, P5 ;  /* 0x000000042107a211 */ /* 0x080fe400028f1422 */
[----:B------:R-:W-:-:S02]  /*d7a0*/  @!P3 LEA.HI.X R3, R31, R4, R32, 0x2, P0 ;  /* 0x000000041f03b211 */ /* 0x000fc400000f1420 */
[C---:B------:R-:W-:Y:S01]  /*d7b0*/  @!P1 LEA R8, P0, R28.reuse, R0, 0x2 ;  /* 0x000000001c089211 */ /* 0x040fe200078010ff */
[----:B------:R-:W-:Y:S04]  /*d7c0*/  @!P2 ST.E.64 [R6.64], R92 ;  /* 0x0000005c0600a985 */ /* 0x000fe8000c101b06 */
[----:B------:R1:W-:Y:S01]  /*d7d0*/  @!P3 ST.E.64 [R2.64], R96 ;  /* 0x000000600200b985 */ /* 0x0003e2000c101b06 */
[----:B------:R-:W-:-:S05]  /*d7e0*/  @!P1 LEA.HI.X R9, R28, R4, R29, 0x2, P0 ;  /* 0x000000041c099211 */ /* 0x000fca00000f141d */
[----:B------:R-:W-:Y:S01]  /*d7f0*/  @!P1 ST.E.64 [R8.64], R144 ;  /* 0x0000009008009985 */ /* 0x000fe2000c101b06 */
[-C--:B-1----:R-:W-:Y:S02]  /*d800*/  @!P4 LEA R2, P2, R26, R0.reuse, 0x2 ;  /* 0x000000001a02c211 */ /* 0x082fe400078410ff */
[----:B------:R-:W-:Y:S02]  /*d810*/  @!P6 LEA R6, P0, R24, R0, 0x2 ;  /* 0x000000001806e211 */ /* 0x000fe400078010ff */
[-C--:B------:R-:W-:Y:S02]  /*d820*/  @!P4 LEA.HI.X R3, R26, R4.reuse, R27, 0x2, P2 ;  /* 0x000000041a03c211 */ /* 0x080fe400010f141b */
[----:B--2---:R-:W-:Y:S02]  /*d830*/  ISETP.GE.AND P3, PT, R20, c[0x0][0x3c8], PT ;  /* 0x0000f20014007a0c */ /* 0x004fe40003f66270 */
[----:B------:R-:W-:Y:S02]  /*d840*/  @!P6 LEA.HI.X R7, R24, R4, R25, 0x2, P0 ;  /* 0x000000041807e211 */ /* 0x000fe400000f1419 */
[----:B----4-:R-:W-:Y:S01]  /*d850*/  ISETP.GE.AND P2, PT, R18, c[0x0][0x3c8], PT ;  /* 0x0000f20012007a0c */ /* 0x010fe20003f46270 */
[----:B------:R1:W-:Y:S01]  /*d860*/  @!P4 ST.E.64 [R2.64], R100 ;  /* 0x000000640200c985 */ /* 0x0003e2000c101b06 */
[----:B------:R-:W-:-:S03]  /*d870*/  ISETP.GE.AND P1, PT, R16, c[0x0][0x3c8], PT ;  /* 0x0000f20010007a0c */ /* 0x000fc60003f26270 */
[----:B------:R2:W-:Y:S01]  /*d880*/  @!P6 ST.E.64 [R6.64], R104 ;  /* 0x000000680600e985 */ /* 0x0005e2000c101b06 */
[----:B------:R-:W-:Y:S02]  /*d890*/  ISETP.GE.AND P5, PT, R10, c[0x0][0x3c8], PT ;  /* 0x0000f2000a007a0c */ /* 0x000fe40003fa6270 */
[----:B------:R-:W-:-:S11]  /*d8a0*/  ISETP.GE.AND P0, PT, R13, c[0x0][0x3c8], PT ;  /* 0x0000f2000d007a0c */ /* 0x000fd60003f06270 */
[----:B-1----:R-:W-:-:S04]  /*d8b0*/  @!P5 LEA R2, P4, R10, R0, 0x2 ;  /* 0x000000000a02d211 */ /* 0x002fc800078810ff */
[----:B-----5:R-:W-:Y:S02]  /*d8c0*/  @!P5 LEA.HI.X R3, R10, R4, R11, 0x2, P4 ;  /* 0x000000040a03d211 */ /* 0x020fe400020f140b */
[-C--:B------:R-:W-:Y:S02]  /*d8d0*/  @!P2 LEA R8, P4, R18, R0.reuse, 0x2 ;  /* 0x000000001208a211 */ /* 0x080fe400078810ff */
[-C--:B------:R-:W-:Y:S01]  /*d8e0*/  @!P3 LEA R10, P6, R20, R0.reuse, 0x2 ;  /* 0x00000000140ab211 */ /* 0x080fe200078c10ff */
[----:B------:R1:W-:Y:S01]  /*d8f0*/  @!P5 ST.E.64 [R2.64], R108 ;  /* 0x0000006c0200d985 */ /* 0x0003e2000c101b06 */
[----:B--2---:R-:W-:Y:S02]  /*d900*/  @!P1 LEA R6, P5, R16, R0, 0x2 ;  /* 0x0000000010069211 */ /* 0x004fe400078a10ff */
[-C--:B------:R-:W-:Y:S02]  /*d910*/  @!P2 LEA.HI.X R9, R18, R4.reuse, R19, 0x2, P4 ;  /* 0x000000041209a211 */ /* 0x080fe400020f1413 */
[----:B------:R-:W-:-:S02]  /*d920*/  @!P3 LEA.HI.X R11, R20, R4, R21, 0x2, P6 ;  /* 0x00000004140bb211 */ /* 0x000fc400030f1415 */
[----:B------:R-:W-:-:S03]  /*d930*/  @!P1 LEA.HI.X R7, R16, R4, R17, 0x2, P5 ;  /* 0x0000000410079211 */ /* 0x000fc600028f1411 */
[----:B------:R2:W-:Y:S04]  /*d940*/  @!P3 ST.E.64 [R10.64], R152 ;  /* 0x000000980a00b985 */ /* 0x0005e8000c101b06 */
[----:B------:R2:W-:Y:S04]  /*d950*/  @!P2 ST.E.64 [R8.64], R148 ;  /* 0x000000940800a985 */ /* 0x0005e8000c101b06 */
[----:B------:R2:W-:Y:S01]  /*d960*/  @!P1 ST.E.64 [R6.64], R112 ;  /* 0x0000007006009985 */ /* 0x0005e2000c101b06 */
[----:B-1----:R-:W-:-:S04]  /*d970*/  @!P0 LEA R2, P4, R13, R0, 0x2 ;  /* 0x000000000d028211 */ /* 0x002fc800078810ff */
[----:B------:R-:W-:-:S05]  /*d980*/  @!P0 LEA.HI.X R3, R13, R4, R15, 0x2, P4 ;  /* 0x000000040d038211 */ /* 0x000fca00020f140f */
[----:B------:R2:W-:Y:S04]  /*d990*/  @!P0 ST.E.64 [R2.64], R22 ;  /* 0x0000001602008985 */ /* 0x0005e8000c101b06 */
.L_x_1618:
[----:B------:R-:W-:Y:S05]  /*d9a0*/  BSYNC B0 ;  /* 0x0000000000007941 */ /* 0x000fea0003800000 */
.L_x_1617:
[----:B------:R-:W-:Y:S05]  /*d9b0*/  BRA.DIV ~URZ, `(.L_x_1619) ;  /* 0x00003d127f007947 */ /* 0x000fea000b800000 */
[----:B--2---:R2:W1:Y:S04]  /*d9c0*/  SHFL.IDX PT, R4, R5, 0x1, 0x1c1f ;  /* 0x003c1f0005047f89 */ /* 0x00446800000e0000 */
[----:B----4-:R2:W4:Y:S02]  /*d9d0*/  SHFL.IDX PT, R0, R12, 0x1, 0x1c1f ;  /* 0x003c1f000c007f89 */ /* 0x01052400000e0000 */
.L_x_1681:
        /* <DEDUP_REMOVED lines=212> */
.L_x_1599:
        /* <DEDUP_REMOVED lines=19> */
[----:B------:R3:W4:Y:S04]  /*e850*/  LDG.E R0, [R2.64] ;  /* 0x0000000602007981 */ /* 0x000728000c1e1900 */
[----:B--23--:R-:W4:Y:S02]  /*e860*/  LDG.E R2, [R2.64+0x4] ;  /* 0x0000040602027981 */ /* 0x00cf24000c1e1900 */
[----:B----45:R-:W-:Y:S02]  /*e870*/  IADD3 R20, -R0, R2, RZ ;  /* 0x0000000200147210 */ /* 0x030fe40007ffe1ff */
.L_x_1620:
[----:B--2---:R-:W2:Y:S04]  /*e880*/  LDL.LU R2, [R1+0x8] ;  /* 0x0000080001027983 */ /* 0x004ea80000300800 */
[----:B------:R-:W3:Y:S01]  /*e890*/  LDL.LU R0, [R1+0x50] ;  /* 0x0000500001007983 */ /* 0x000ee20000300800 */
[----:B------:R-:W-:Y:S01]  /*e8a0*/  BSSY B0, `(.L_x_1621) ;  /* 0x0000039000007945 */ /* 0x000fe20003800000 */
[----:B------:R-:W-:-:S02]  /*e8b0*/  SEL R15, R252, RZ, !P3 ;  /* 0x000000fffc0f7207 */ /* 0x000fc40005800000 */
[----:B------:R-:W4:Y:S01]  /*e8c0*/  S2R R3, SR_TID.X ;  /* 0x0000000000037919 */ /* 0x000f220000002100 */
[----:B-----5:R-:W-:Y:S02]  /*e8d0*/  SHF.R.S32.HI R18, RZ, 0x1f, R8 ;  /* 0x0000001fff127819 */ /* 0x020fe40000011408 */
[----:B----4-:R-:W-:Y:S02]  /*e8e0*/  ISETP.GT.AND P0, PT, R3, 0x7f, PT ;  /* 0x0000007f0300780c */ /* 0x010fe40003f04270 */
[----:B--2---:R-:W-:Y:S02]  /*e8f0*/  LOP3.LUT R14, R2, 0xffff, RZ, 0xc0, !PT ;  /* 0x0000ffff020e7812 */ /* 0x004fe400078ec0ff */
[----:B---3--:R-:W-:-:S09]  /*e900*/  SEL R21, R0, RZ, !P3 ;  /* 0x000000ff00157207 */ /* 0x008fd20005800000 */
        /* <DEDUP_REMOVED lines=10> */
[----:B------:R3:W4:Y:S08]  /*e9b0*/  LDC.64 R6, c[0x0][R0+0x170] ;  /* 0x00005c0000067b82 */ /* 0x0007300000000a00 */
[----:B------:R3:W5:Y:S08]  /*e9c0*/  LDC.64 R4, c[0x0][R0+0x168] ;  /* 0x00005a0000047b82 */ /* 0x0007700000000a00 */
[----:B------:R3:W1:Y:S08]  /*e9d0*/  LDC.64 R12, c[0x0][R0+0x178] ;  /* 0x00005e00000c7b82 */ /* 0x0006700000000a00 */
[----:B------:R3:W1:Y:S02]  /*e9e0*/  LDC.64 R10, c[0x0][R0+0x160] ;  /* 0x00005800000a7b82 */ /* 0x0006640000000a00 */
[----:B---3--:R-:W-:-:S02]  /*e9f0*/  IMAD.MOV.U32 R0, RZ, RZ, c[0x0][0x4e8] ;  /* 0x00013a00ff007624 */ /* 0x008fc400078e00ff */
[-C--:B----4-:R-:W-:Y:S02]  /*ea00*/  IMAD R7, R7, R15.reuse, RZ ;  /* 0x0000000f07077224 */ /* 0x090fe400078e02ff */
[----:B------:R-:W-:Y:S01]  /*ea10*/  IMAD.WIDE.U32 R2, R6, R15, RZ ;  /* 0x0000000f06027225 */ /* 0x000fe200078e00ff */
[----:B------:R-:W-:Y:S02]  /*ea20*/  ISETP.NE.AND P0, PT, R0, 0x1, PT ;  /* 0x000000010000780c */ /* 0x000fe40003f05270 */
[----:B------:R-:W-:Y:S01]  /*ea30*/  MOV R0, R9 ;  /* 0x0000000900007202 */ /* 0x000fe20000000f00 */
[----:B------:R-:W-:Y:S02]  /*ea40*/  IMAD R7, R6, R21, R7 ;  /* 0x0000001506077224 */ /* 0x000fe400078e0207 */
[-C--:B-----5:R-:W-:Y:S02]  /*ea50*/  IMAD R16, R5, R14.reuse, RZ ;  /* 0x0000000e05107224 */ /* 0x0a0fe400078e02ff */
        /* <DEDUP_REMOVED lines=8> */
[----:B------:R-:W-:Y:S02]  /*eae0*/  IADD3.X R9, R3, R16, R18, P1, P0 ;  /* 0x0000001003097210 */ /* 0x000fe40000fe0412 */
[----:B------:R-:W-:Y:S02]  /*eaf0*/  SHF.R.S32.HI R3, RZ, 0x1f, R0 ;  /* 0x0000001fff037819 */ /* 0x000fe40000011400 */
[----:B--2---:R-:W-:-:S05]  /*eb00*/  SEL R6, R22, RZ, P2 ;  /* 0x000000ff16067207 */ /* 0x004fca0001000000 */
[-C--:B-1----:R-:W-:Y:S02]  /*eb10*/  IMAD R7, R13, R6.reuse, RZ ;  /* 0x000000060d077224 */ /* 0x082fe400078e02ff */
        /* <DEDUP_REMOVED lines=17> */
.L_x_1622:
[----:B------:R-:W-:Y:S05]  /*ec30*/  BSYNC B0 ;  /* 0x0000000000007941 */ /* 0x000fea0003800000 */
.L_x_1621:
[----:B------:R-:W-:-:S13]  /*ec40*/  ISETP.GT.AND P0, PT, R19, 0x1, PT ;  /* 0x000000011300780c */ /* 0x000fda0003f04270 */
[----:B------:R-:W-:Y:S05]  /*ec50*/  @P0 BRA `(.L_x_1614) ;  /* 0x0000092000000947 */ /* 0x000fea0003800000 */
[----:B-1----:R-:W2:Y:S01]  /*ec60*/  LDL R5, [R1+0x4] ;  /* 0x0000040001057983 */ /* 0x002ea20000100800 */
[----:B------:R-:W-:Y:S01]  /*ec70*/  MOV R2, c[0x0][0x4e8] ;  /* 0x00013a0000027a02 */ /* 0x000fe20000000f00 */
[----:B------:R-:W-:Y:S01]  /*ec80*/  IMAD R0, R18, c[0x0][0x3a0], RZ ;  /* 0x0000e80012007a24 */ /* 0x000fe200078e02ff */
[----:B------:R-:W-:Y:S02]  /*ec90*/  LEA R4, R236, R241, 0x5 ;  /* 0x000000f1ec047211 */ /* 0x000fe400078e28ff */
[----:B------:R-:W-:Y:S01]  /*eca0*/  ISETP.NE.AND P0, PT, R2, 0x1, PT ;  /* 0x000000010200780c */ /* 0x000fe20003f05270 */
[----:B------:R-:W-:-:S04]  /*ecb0*/  IMAD.WIDE.U32 R2, R8, c[0x0][0x3a0], RZ ;  /* 0x0000e80008027a25 */ /* 0x000fc800078e00ff */
[----:B------:R-:W-:-:S05]  /*ecc0*/  IMAD R0, R8, c[0x0][0x3a4], R0 ;  /* 0x0000e90008007a24 */ /* 0x000fca00078e0200 */
[----:B------:R-:W-:-:S05]  /*ecd0*/  IADD3 R3, R3, R0, RZ ;  /* 0x0000000003037210 */ /* 0x000fca0007ffe0ff */
[----:B------:R-:W-:-:S04]  /*ece0*/  IMAD.WIDE.U32 R2, R14, c[0x0][0x3e8], R2 ;  /* 0x0000fa000e027a25 */ /* 0x000fc800078e0002 */
[----:B------:R-:W-:-:S04]  /*ecf0*/  IMAD R3, R14, c[0x0][0x3ec], R3 ;  /* 0x0000fb000e037a24 */ /* 0x000fc800078e0203 */
[----:B------:R-:W-:Y:S01]  /*ed00*/  IMAD.WIDE.U32 R2, R15, c[0x0][0x3f0], R2 ;  /* 0x0000fc000f027a25 */ /* 0x000fe200078e0002 */
[----:B--2---:R-:W-:-:S03]  /*ed10*/  LEA R4, R5, R4, 0x7 ;  /* 0x0000000405047211 */ /* 0x004fc600078e38ff */
        /* <DEDUP_REMOVED lines=22> */
.L_x_1682:
[----:B------:R-:W-:Y:S05]  /*ee80*/  BRA.DIV ~URZ, `(.L_x_1624) ;  /* 0x000029827f007947 */ /* 0x000fea000b800000 */
[----:B------:R3:W4:Y:S02]  /*ee90*/  SHFL.IDX PT, R0, R14, RZ, 0x181f ;  /* 0x00181fff0e007589 */ /* 0x00072400000e0000 */
.L_x_1683:
[----:B------:R-:W5:Y:S01]  /*eea0*/  LDL.LU R2, [R1+0x4] ;  /* 0x0000040001027983 */ /* 0x000f620000300800 */
[----:B------:R-:W-:Y:S01]  /*eeb0*/  IMAD R13, R20, c[0x0][0x4e8], RZ ;  /* 0x00013a00140d7a24 */ /* 0x000fe200078e02ff */
        /* <DEDUP_REMOVED lines=14> */
[----:B--2---:R-:W-:Y:S02]  /*efa0*/  @!P3 LEA.HI.X R11, R232, R4, R2, 0x1, P4 ;  /* 0x00000004e80bb211 */ /* 0x004fe400020f0c02 */
[----:B------:R-:W-:-:S02]  /*efb0*/  SHF.R.S32.HI R15, RZ, 0x1f, R239 ;  /* 0x0000001fff0f7819 */ /* 0x000fc400000114ef */
[----:B------:R-:W-:Y:S01]  /*efc0*/  @!P0 LEA R2, P4, R239, R0, 0x1 ;  /* 0x00000000ef028211 */ /* 0x000fe200078808ff */
[----:B------:R2:W-:Y:S01]  /*efd0*/  @!P3 ST.E.128 [R10.64], RZ ;  /* 0x000000ff0a00b985 */ /* 0x0005e2000c101d06 */
[-C--:B------:R-:W-:Y:S02]  /*efe0*/  @!P2 LEA.HI.X R9, R238, R4.reuse, R17, 0x1, P6 ;  /* 0x00000004ee09a211 */ /* 0x080fe400030f0c11 */
[-C--:B------:R-:W-:Y:S02]  /*eff0*/  @!P1 LEA.HI.X R7, R237, R4.reuse, R16, 0x1, P5 ;  /* 0x00000004ed079211 */ /* 0x080fe400028f0c10 */
[----:B------:R-:W-:Y:S01]  /*f000*/  @!P0 LEA.HI.X R3, R239, R4, R15, 0x1, P4 ;  /* 0x00000004ef038211 */ /* 0x000fe200020f0c0f */
[----:B------:R2:W-:Y:S04]  /*f010*/  @!P2 ST.E.128 [R8.64], RZ ;  /* 0x000000ff0800a985 */ /* 0x0005e8000c101d06 */
[----:B------:R2:W-:Y:S04]  /*f020*/  @!P1 ST.E.128 [R6.64], RZ ;  /* 0x000000ff06009985 */ /* 0x0005e8000c101d06 */
[----:B------:R2:W-:Y:S02]  /*f030*/  @!P0 ST.E.128 [R2.64], RZ ;  /* 0x000000ff02008985 */ /* 0x0005e4000c101d06 */
.L_x_1626:
[----:B------:R-:W-:Y:S05]  /*f040*/  BSYNC B0 ;  /* 0x0000000000007941 */ /* 0x000fea0003800000 */
.L_x_1625:
[----:B------:R-:W-:Y:S05]  /*f050*/  BRA.DIV ~URZ, `(.L_x_1627) ;  /* 0x000028227f007947 */ /* 0x000fea000b800000 */
[----:B--2---:R2:W1:Y:S04]  /*f060*/  SHFL.IDX PT, R4, R5, 0x1, 0x181f ;  /* 0x00381f0005047f89 */ /* 0x00446800000e0000 */
[----:B----4-:R2:W4:Y:S02]  /*f070*/  SHFL.IDX PT, R0, R14, 0x1, 0x181f ;  /* 0x00381f000e007f89 */ /* 0x01052400000e0000 */
.L_x_1684:
        /* <DEDUP_REMOVED lines=14> */
[----:B-1----:R-:W-:Y:S02]  /*f160*/  @!P3 LEA.HI.X R11, R232, R4, R3, 0x1, P4 ;  /* 0x00000004e80bb211 */ /* 0x002fe400020f0c03 */
        /* <DEDUP_REMOVED lines=9> */
.L_x_1629:
[----:B------:R-:W-:Y:S05]  /*f200*/  BSYNC B0 ;  /* 0x0000000000007941 */ /* 0x000fea0003800000 */
.L_x_1628:
[----:B------:R-:W-:Y:S05]  /*f210*/  BRA.DIV ~URZ, `(.L_x_1630) ;  /* 0x000027327f007947 */ /* 0x000fea000b800000 */
[----:B-1----:R1:W2:Y:S02]  /*f220*/  SHFL.IDX PT, R4, R5, 0x2, 0x181f ;  /* 0x00581f0005047f89 */ /* 0x0022a400000e0000 */
.L_x_1685:
[----:B------:R-:W-:Y:S05]  /*f230*/  BRA.DIV ~URZ, `(.L_x_1631) ;  /* 0x000027827f007947 */ /* 0x000fea000b800000 */
[----:B----4-:R4:W1:Y:S02]  /*f240*/  SHFL.IDX PT, R0, R14, 0x2, 0x181f ;  /* 0x00581f000e007f89 */ /* 0x01086400000e0000 */
.L_x_1686:
        /* <DEDUP_REMOVED lines=11> */
[-C--:B-1----:R-:W-:Y:S02]  /*f300*/  @!P3 LEA R10, P4, R232, R0.reuse, 0x1 ;  /* 0x00000000e80ab211 */ /* 0x082fe400078808ff */
        /* <DEDUP_REMOVED lines=12> */
.L_x_1633:
[----:B------:R-:W-:Y:S05]  /*f3d0*/  BSYNC B0 ;  /* 0x0000000000007941 */ /* 0x000fea0003800000 */
.L_x_1632:
[----:B------:R-:W-:Y:S05]  /*f3e0*/  BRA.DIV ~URZ, `(.L_x_1634) ;  /* 0x000026427f007947 */ /* 0x000fea000b800000 */
[----:B--2---:R2:W3:Y:S04]  /*f3f0*/  SHFL.IDX PT, R4, R5, 0x3, 0x181f ;  /* 0x00781f0005047f89 */ /* 0x0044e800000e0000 */
[----:B-1----:R2:W1:Y:S02]  /*f400*/  SHFL.IDX PT, R0, R14, 0x3, 0x181f ;  /* 0x00781f000e007f89 */ /* 0x00246400000e0000 */
.L_x_1687:
[----:B------:R-:W-:-:S04]  /*f410*/  IADD3 R2, R12, 0x60, RZ ;  /* 0x000000600c027810 */ /* 0x000fc80007ffe0ff */
        /* <DEDUP_REMOVED lines=8> */
[----:B--234-:R-:W-:Y:S02]  /*f4a0*/  SHF.R.S32.HI R14, RZ, 0x1f, R237 ;  /* 0x0000001fff0e7819 */ /* 0x01cfe400000114ed */
[-C--:B-1----:R-:W-:Y:S02]  /*f4b0*/  @!P3 LEA R10, P4, R232, R0.reuse, 0x1 ;  /* 0x00000000e80ab211 */ /* 0x082fe400078808ff */
[-C--:B------:R-:W-:Y:S02]  /*f4c0*/  @!P2 LEA R8, P6, R238, R0.reuse, 0x1 ;  /* 0x00000000ee08a211 */ /* 0x080fe400078c08ff */
[----:B------:R-:W-:Y:S02]  /*f4d0*/  @!P1 LEA R6, P5, R237, R0, 0x1 ;  /* 0x00000000ed069211 */ /* 0x000fe400078a08ff */
[----:B------:R-:W-:Y:S02]  /*f4e0*/  @!P3 LEA.HI.X R11, R232, R4, R3, 0x1, P4 ;  /* 0x00000004e80bb211 */ /* 0x000fe400020f0c03 */
        /* <DEDUP_REMOVED lines=9> */
.L_x_1614:
[----:B------:R-:W-:Y:S05]  /*f580*/  BSYNC B1 ;  /* 0x0000000000017941 */ /* 0x000fea0003800000 */
.L_x_1598:
[----:B-1--4-:R-:W4:Y:S02]  /*f590*/  LDL R0, [R1+0x144] ;  /* 0x0001440001007983 */ /* 0x012f240000100800 */
[----:B----4-:R-:W-:-:S13]  /*f5a0*/  ISETP.NE.AND P0, PT, R0, RZ, PT ;  /* 0x000000ff0000720c */ /* 0x010fda0003f05270 */
[----:B------:R-:W-:Y:S01]  /*f5b0*/  @P0 WARPSYNC 0xffffffff ;  /* 0xffffffff00000948 */ /* 0x000fe20003800000 */
[----:B------:R-:W-:Y:S06]  /*f5c0*/  @P0 BAR.SYNC.DEFER_BLOCKING 0x5, 0x100 ;  /* 0x0144000000000b1d */ /* 0x000fec0000010000 */
[----:B--23--:R-:W1:Y:S04]  /*f5d0*/  @P0 LDS.128 R4, [0x20100] ;  /* 0x02010000ff040984 */ /* 0x00ce680000000c00 */
[----:B-1----:R1:W-:Y:S04]  /*f5e0*/  @P0 STL.64 [R1], R4 ;  /* 0x0000000401000387 */ /* 0x0023e80000100a00 */
        /* <DEDUP_REMOVED lines=9> */
.L_x_1688:
[----:B------:R-:W-:Y:S05]  /*f680*/  BRA.DIV ~URZ, `(.L_x_1637) ;  /* 0x000024e27f007947 */ /* 0x000fea000b800000 */
[----:B------:R3:W4:Y:S02]  /*f690*/  SHFL.IDX PT, R8, R30, 0x1, 0x1f ;  /* 0x00201f001e087f89 */ /* 0x00072400000e0000 */
.L_x_1689:
        /* <DEDUP_REMOVED lines=19> */
.L_x_1690:
        /* <DEDUP_REMOVED lines=16> */
.L_x_1691:
[----:B---3--:R-:W-:Y:S01]  /*f8d0*/  IMAD R0, R0, c[0x0][0x538], RZ ;  /* 0x00014e0000007a24 */ /* 0x008fe200078e02ff */
[----:B------:R-:W-:Y:S04]  /*f8e0*/  BSSY B1, `(.L_x_1640) ;  /* 0x0000083000017945 */ /* 0x000fe80003800000 */
[----:B----4-:R-:W-:-:S04]  /*f8f0*/  IADD3 R8, R0, R8, RZ ;  /* 0x0000000800087210 */ /* 0x010fc80007ffe0ff */
[----:B--2---:R-:W-:-:S13]  /*f900*/  ISETP.GT.AND P0, PT, R8, R9, PT ;  /* 0x000000090800720c */ /* 0x004fda0003f04270 */
[----:B------:R-:W-:Y:S05]  /*f910*/  @P0 BRA `(.L_x_1641) ;  /* 0x0000025000000947 */ /* 0x000fea0003800000 */
.L_x_1645:
        /* <DEDUP_REMOVED lines=17> */
.L_x_1692:
        /* <DEDUP_REMOVED lines=16> */
.L_x_1693:
[----:B--2---:R-:W-:-:S05]  /*fb30*/  IMAD R0, R0, c[0x0][0x538], RZ ;  /* 0x00014e0000007a24 */ /* 0x004fca00078e02ff */
[----:B------:R-:W-:-:S04]  /*fb40*/  IADD3 R8, R0, R8, RZ ;  /* 0x0000000800087210 */ /* 0x000fc80007ffe0ff */
[----:B------:R-:W-:-:S13]  /*fb50*/  ISETP.GT.AND P0, PT, R8, R9, PT ;  /* 0x000000090800720c */ /* 0x000fda0003f04270 */
[----:B-1----:R-:W-:Y:S05]  /*fb60*/  @!P0 BRA `(.L_x_1645) ;  /* 0xfffffdb000008947 */ /* 0x002fea000383ffff */
.L_x_1641:
[----:B------:R-:W-:-:S05]  /*fb70*/  IADD3 R8, -R0, R8, RZ ;  /* 0x0000000800087210 */ /* 0x000fca0007ffe1ff */
[----:B------:R-:W-:-:S05]  /*fb80*/  IMAD R0, R4, c[0x0][0x538], R8 ;  /* 0x00014e0004007a24 */ /* 0x000fca00078e0208 */
[----:B------:R-:W-:Y:S01]  /*fb90*/  ISETP.GT.AND P0, PT, R0, R9, PT ;  /* 0x000000090000720c */ /* 0x000fe20003f04270 */
[----:B------:R-:W-:-:S12]  /*fba0*/  BRA.DIV ~URZ, `(.L_x_1646) ;  /* 0x000024227f007947 */ /* 0x000fd8000b800000 */
[----:B------:R-:W-:-:S04]  /*fbb0*/  VOTE.ANY R0, PT, !P0 ;  /* 0x0000000000007806 */ /* 0x000fc800040e0100 */
.L_x_1694:
[----:B------:R2:W3:Y:S01]  /*fbc0*/  POPC R11, R0 ;  /* 0x00000000000b7309 */ /* 0x0004e20000000000 */
[----:B------:R-:W-:Y:S05]  /*fbd0*/  BRA.DIV ~URZ, `(.L_x_1647) ;  /* 0x000024327f007947 */ /* 0x000fea000b800000 */
[----:B---3--:R3:W4:Y:S04]  /*fbe0*/  SHFL.IDX PT, R6, R6, R11, 0x1f ;  /* 0x00001f0b06067589 */ /* 0x00872800000e0000 */
[----:B------:R3:W1:Y:S02]  /*fbf0*/  SHFL.IDX PT, R7, R7, R11, 0x1f ;  /* 0x00001f0b07077589 */ /* 0x00066400000e0000 */
.L_x_1695:
[----:B------:R-:W-:Y:S01]  /*fc00*/  ISETP.NE.AND P0, PT, R0, RZ, PT ;  /* 0x000000ff0000720c */ /* 0x000fe20003f05270 */
[----:B------:R-:W-:-:S12]  /*fc10*/  BSSY B0, `(.L_x_1648) ;  /* 0x0000005000007945 */ /* 0x000fd80003800000 */
[----:B------:R-:W-:Y:S05]  /*fc20*/  @!P0 BRA `(.L_x_1649) ;  /* 0x0000003000008947 */ /* 0x000fea0003800000 */
[----:B--2---:R-:W-:Y:S01]  /*fc30*/  IADD3 R0, R11, -0x1, RZ ;  /* 0xffffffff0b007810 */ /* 0x004fe20007ffe0ff */
[----:B------:R-:W-:Y:S05]  /*fc40*/  BRA.DIV ~URZ, `(.L_x_1650) ;  /* 0x000024927f007947 */ /* 0x000fea000b800000 */
[----:B------:R2:W3:Y:S02]  /*fc50*/  SHFL.IDX PT, R10, R4, R0, 0x1f ;  /* 0x00001f00040a7589 */ /* 0x0004e400000e0000 */
.L_x_1649:
[----:B------:R-:W-:Y:S05]  /*fc60*/  BSYNC B0 ;  /* 0x0000000000007941 */ /* 0x000fea0003800000 */
.L_x_1648:
[----:B---3--:R-:W-:Y:S01]  /*fc70*/  IMAD R5, R10, c[0x0][0x538], R8 ;  /* 0x00014e000a057a24 */ /* 0x008fe200078e0208 */
[----:B-12-4-:R-:W-:Y:S02]  /*fc80*/  IABS R4, R6 ;  /* 0x0000000600047213 */ /* 0x016fe40000000000 */
[----:B------:R-:W-:Y:S01]  /*fc90*/  IABS R0, R7 ;  /* 0x0000000700007213 */ /* 0x000fe20000000000 */
[----:B------:R-:W-:Y:S01]  /*fca0*/  IMAD.IADD R10, R9, 0x1, -R5 ;  /* 0x00000001090a7824 */ /* 0x000fe200078e0a05 */
[----:B------:R1:W-:Y:S01]  /*fcb0*/  STL [R1], R5 ;  /* 0x0000000501007387 */ /* 0x0003e20000100800 */
        /* <DEDUP_REMOVED lines=64> */
.L_x_1642:
[----:B------:R-:W-:Y:S01]  /*100c0*/  MOV R0, c[0x0][0x53c] ;  /* 0x00014f0000007a02 */ /* 0x000fe20000000f00 */
[----:B------:R2:W-:Y:S04]  /*100d0*/  STL [R1], R9 ;  /* 0x0000000901007387 */ /* 0x0005e80000100800 */
[----:B------:R2:W-:Y:S04]  /*100e0*/  STL [R1+0x4], RZ ;  /* 0x000004ff01007387 */ /* 0x0005e80000100800 */
[----:B------:R2:W-:Y:S04]  /*100f0*/  STL [R1+0x8], RZ ;  /* 0x000008ff01007387 */ /* 0x0005e80000100800 */
[----:B------:R2:W-:Y:S02]  /*10100*/  STL [R1+0xc], R0 ;  /* 0x00000c0001007387 */ /* 0x0005e40000100800 */
.L_x_1651:
[----:B------:R-:W-:Y:S05]  /*10110*/  BSYNC B1 ;  /* 0x0000000000017941 */ /* 0x000fea0003800000 */
.L_x_1640:
[----:B-1----:R-:W3:Y:S04]  /*10120*/  LDL R4, [R1] ;  /* 0x0000000001047983 */ /* 0x002ee80000100800 */
        /* <DEDUP_REMOVED lines=8> */
.L_x_1635:
[----:B--2---:R-:W2:Y:S02]  /*101b0*/  LDL R0, [R1+0xc] ;  /* 0x00000c0001007983 */ /* 0x004ea40000100800 */
[----:B--2---:R-:W-:-:S13]  /*101c0*/  ISETP.GE.AND P0, PT, R0, c[0x0][0x53c], PT ;  /* 0x00014f0000007a0c */ /* 0x004fda0003f06270 */
[----:B-1----:R-:W-:Y:S01]  /*101d0*/  @P0 CALL.REL.NOINC `(.L_x_1652) ;  /* 0x0000001000000944 */ /* 0x002fe20003c00000 */
[----:B------:R-:W-:Y:S05]  /*101e0*/  BRA `(.L_x_1653) ;  /* 0xffff19d000007947 */ /* 0x000fea000383ffff */
.L_x_1652:
[----:B------:R-:W-:Y:S05]  /*101f0*/  EXIT ;  /* 0x000000000000794d */ /* 0x000fea0003800000 */
.L_x_1554:
[----:B------:R-:W-:Y:S01]  /*10200*/  IMAD.MOV.U32 R0, RZ, RZ, R5 ;  /* 0x000000ffff007224 */ /* 0x000fe200078e0005 */
[----:B------:R-:W-:Y:S02]  /*10210*/  MOV R3, 0x1 ;  /* 0x0000000100037802 */ /* 0x000fe40000000f00 */
[----:B------:R-:W-:Y:S02]  /*10220*/  MOV R2, 0x10240 ;  /* 0x0001024000027802 */ /* 0x000fe40000000f00 */
[----:B------:R-:W-:Y:S05]  /*10230*/  CALL.REL.NOINC `($__internal_29_$__cuda_sm70_shflsync_up_p) ;  /* 0x00001fe000007944 */ /* 0x000fea0003c00000 */
[----:B------:R-:W-:Y:S01]  /*10240*/  MOV R0, R4 ;  /* 0x0000000400007202 */ /* 0x000fe20000000f00 */
[----:B------:R-:W-:Y:S05]  /*10250*/  BRA `(.L_x_1654) ;  /* 0xffff021000007947 */ /* 0x000fea000383ffff */
.L_x_1555:
[----:B------:R-:W-:Y:S01]  /*10260*/  IMAD.MOV.U32 R0, RZ, RZ, R5 ;  /* 0x000000ffff007224 */ /* 0x000fe200078e0005 */
[----:B------:R-:W-:Y:S02]  /*10270*/  MOV R3, 0x2 ;  /* 0x0000000200037802 */ /* 0x000fe40000000f00 */
[----:B------:R-:W-:Y:S02]  /*10280*/  MOV R2, 0x102a0 ;  /* 0x000102a000027802 */ /* 0x000fe40000000f00 */
[----:B------:R-:W-:Y:S05]  /*10290*/  CALL.REL.NOINC `($__internal_29_$__cuda_sm70_shflsync_up_p) ;  /* 0x00001f8000007944 */ /* 0x000fea0003c00000 */
[----:B------:R-:W-:Y:S01]  /*102a0*/  SEL R4, R4, RZ, P4 ;  /* 0x000000ff04047207 */ /* 0x000fe20002000000 */
[----:B------:R-:W-:Y:S01]  /*102b0*/  IMAD.MOV.U32 R3, RZ, RZ, 0x4 ;  /* 0x00000004ff037424 */ /* 0x000fe200078e00ff */
[----:B------:R-:W-:-:S03]  /*102c0*/  MOV R2, 0x102f0 ;  /* 0x000102f000027802 */ /* 0x000fc60000000f00 */
[----:B------:R-:W-:Y:S02]  /*102d0*/  IMAD.IADD R0, R5, 0x1, R4 ;  /* 0x0000000105007824 */ /* 0x000fe400078e0204 */
        /* <DEDUP_REMOVED lines=13> */
[----:B------:R-:W-:Y:S02]  /*103b0*/  MOV R3, 0x1f ;  /* 0x0000001f00037802 */ /* 0x000fe40000000f00 */
[----:B------:R-:W-:Y:S01]  /*103c0*/  MOV R2, 0x10400 ;  /* 0x0001040000027802 */ /* 0x000fe20000000f00 */
[----:B------:R-:W-:-:S04]  /*103d0*/  IMAD.IADD R4, R0, 0x1, R4 ;  /* 0x0000000100047824 */ /* 0x000fc800078e0204 */
[----:B------:R-:W-:Y:S02]  /*103e0*/  IMAD.MOV.U32 R230, RZ, RZ, R4 ;  /* 0x000000ffffe67224 */ /* 0x000fe400078e0004 */
[----:B------:R-:W-:Y:S05]  /*103f0*/  CALL.REL.NOINC `($__internal_28_$__cuda_sm70_shflsync_idx_p) ;  /* 0x00001db000007944 */ /* 0x000fea0003c00000 */
[----:B-----5:R-:W-:Y:S01]  /*10400*/  MOV R0, R31 ;  /* 0x0000001f00007202 */ /* 0x020fe20000000f00 */
[----:B-1----:R-:W-:Y:S05]  /*10410*/  BRA `(.L_x_1655) ;  /* 0xffff015000007947 */ /* 0x002fea000383ffff */
.L_x_1557:
[----:B------:R-:W-:Y:S02]  /*10420*/  SEL R0, RZ, 0x1, P0 ;  /* 0x00000001ff007807 */ /* 0x000fe40000000000 */
[----:B------:R-:W-:Y:S02]  /*10430*/  MOV R2, 0x10450 ;  /* 0x0001045000027802 */ /* 0x000fe40000000f00 */
[----:B------:R-:W-:Y:S05]  /*10440*/  CALL.REL.NOINC `($__internal_30_$__cuda_sm70_votesync_ballot) ;  /* 0x00001e3000007944 */ /* 0x000fea0003c00000 */
[----:B------:R-:W-:Y:S05]  /*10450*/  BRA `(.L_x_1656) ;  /* 0xffff01a000007947 */ /* 0x000fea000383ffff */
.L_x_1558:
[----:B------:R-:W-:Y:S01]  /*10460*/  IMAD.MOV.U32 R230, RZ, RZ, R8 ;  /* 0x000000ffffe67224 */ /* 0x000fe200078e0008 */
[----:B--2---:R-:W-:Y:S01]  /*10470*/  MOV R31, R13 ;  /* 0x0000000d001f7202 */ /* 0x004fe20000000f00 */
[----:B------:R-:W-:Y:S01]  /*10480*/  IMAD.MOV.U32 R3, RZ, RZ, 0x1f ;  /* 0x0000001fff037424 */ /* 0x000fe200078e00ff */
[----:B------:R-:W-:Y:S02]  /*10490*/  MOV R2, 0x104b0 ;  /* 0x000104b000027802 */ /* 0x000fe40000000f00 */
[----:B-1----:R-:W-:Y:S05]  /*104a0*/  CALL.REL.NOINC `($__internal_28_$__cuda_sm70_shflsync_idx_p) ;  /* 0x00001d0000007944 */ /* 0x002fea0003c00000 */
[----:B------:R-:W-:Y:S01]  /*104b0*/  IMAD.MOV.U32 R11, RZ, RZ, R31 ;  /* 0x000000ffff0b7224 */ /* 0x000fe200078e001f */
[----:B------:R-:W-:Y:S01]  /*104c0*/  MOV R230, R7 ;  /* 0x0000000700e67202 */ /* 0x000fe20000000f00 */
[----:B------:R-:W-:Y:S01]  /*104d0*/  IMAD.MOV.U32 R6, RZ, RZ, RZ ;  /* 0x000000ffff067224 */ /* 0x000fe200078e00ff */
[----:B------:R-:W-:Y:S01]  /*104e0*/  MOV R31, R13 ;  /* 0x0000000d001f7202 */ /* 0x000fe20000000f00 */
[----:B------:R-:W-:Y:S01]  /*104f0*/  IMAD.MOV.U32 R3, RZ, RZ, 0x1f ;  /* 0x0000001fff037424 */ /* 0x000fe200078e00ff */
[----:B------:R-:W-:-:S02]  /*10500*/  MOV R2, 0x10520 ;  /* 0x0001052000027802 */ /* 0x000fc40000000f00 */
[----:B-1---5:R-:W-:Y:S05]  /*10510*/  CALL.REL.NOINC `($__internal_28_$__cuda_sm70_shflsync_idx_p) ;  /* 0x00001c9000007944 */ /* 0x022fea0003c00000 */
[----:B------:R-:W-:Y:S01]  /*10520*/  MOV R10, R31 ;  /* 0x0000001f000a7202 */ /* 0x000fe20000000f00 */
[----:B-1---5:R-:W-:Y:S05]  /*10530*/  BRA `(.L_x_1657) ;  /* 0xffff011000007947 */ /* 0x022fea000383ffff */
.L_x_1561:
[----:B------:R-:W-:Y:S01]  /*10540*/  IMAD.MOV.U32 R230, RZ, RZ, R4 ;  /* 0x000000ffffe67224 */ /* 0x000fe200078e0004 */
[----:B------:R-:W-:-:S02]  /*10550*/  MOV R3, 0x1f ;  /* 0x0000001f00037802 */ /* 0x000fc40000000f00 */
[----:B------:R-:W-:Y:S02]  /*10560*/  MOV R2, 0x10580 ;  /* 0x0001058000027802 */ /* 0x000fe40000000f00 */
[----:B-1234-:R-:W-:Y:S05]  /*10570*/  CALL.REL.NOINC `($__internal_28_$__cuda_sm70_shflsync_idx_p) ;  /* 0x00001c3000007944 */ /* 0x01efea0003c00000 */
[----:B------:R-:W-:Y:S01]  /*10580*/  MOV R6, R31 ;  /* 0x0000001f00067202 */ /* 0x000fe20000000f00 */
[----:B-1---5:R-:W-:Y:S05]  /*10590*/  BRA `(.L_x_1560) ;  /* 0xffff011000007947 */ /* 0x022fea000383ffff */
.L_x_1569:
[----:B------:R-:W-:Y:S01]  /*105a0*/  IMAD.MOV.U32 R230, RZ, RZ, R5 ;  /* 0x000000ffffe67224 */ /* 0x000fe200078e0005 */
[----:B------:R-:W-:Y:S01]  /*105b0*/  MOV R31, RZ ;  /* 0x000000ff001f7202 */ /* 0x000fe20000000f00 */
[----:B------:R-:W-:Y:S01]  /*105c0*/  IMAD.MOV.U32 R3, RZ, RZ, 0x181f ;  /* 0x0000181fff037424 */ /* 0x000fe200078e00ff */
[----:B------:R-:W-:Y:S02]  /*105d0*/  MOV R2, 0x105f0 ;  /* 0x000105f000027802 */ /* 0x000fe40000000f00 */
[----:B-----5:R-:W-:Y:S05]  /*105e0*/  CALL.REL.NOINC `($__internal_28_$__cuda_sm70_shflsync_idx_p) ;  /* 0x00001bc000007944 */ /* 0x020fea0003c00000 */
[----:B------:R-:W-:Y:S01]  /*105f0*/  MOV R4, R31 ;  /* 0x0000001f00047202 */ /* 0x000fe20000000f00 */
[----:B-1---5:R-:W-:Y:S05]  /*10600*/  BRA `(.L_x_1658) ;  /* 0xffff236000007947 */ /* 0x022fea000383ffff */
.L_x_1570:
[----:B------:R-:W-:Y:S01]  /*10610*/  IMAD.MOV.U32 R230, RZ, RZ, R14 ;  /* 0x000000ffffe67224 */ /* 0x000fe200078e000e */
[----:B------:R-:W-:Y:S01]  /*10620*/  MOV R31, RZ ;  /* 0x000000ff001f7202 */ /* 0x000fe20000000f00 */
[----:B------:R-:W-:Y:S01]  /*10630*/  IMAD.MOV.U32 R3, RZ, RZ, 0x181f ;  /* 0x0000181fff037424 */ /* 0x000fe200078e00ff */
[----:B------:R-:W-:Y:S02]  /*10640*/  MOV R2, 0x10660 ;  /* 0x0001066000027802 */ /* 0x000fe40000000f00 */
[----:B-12--5:R-:W-:Y:S05]  /*10650*/  CALL.REL.NOINC `($__internal_28_$__cuda_sm70_shflsync_idx_p) ;  /* 0x00001b5000007944 */ /* 0x026fea0003c00000 */
[----:B-----5:R-:W-:Y:S01]  /*10660*/  MOV R0, R31 ;  /* 0x0000001f00007202 */ /* 0x020fe20000000f00 */
[----:B-1----:R-:W-:Y:S05]  /*10670*/  BRA `(.L_x_1659) ;  /* 0xffff231000007947 */ /* 0x002fea000383ffff */
.L_x_1573:
[----:B------:R-:W-:Y:S01]  /*10680*/  IMAD.MOV.U32 R230, RZ, RZ, R5 ;  /* 0x000000ffffe67224 */ /* 0x000fe200078e0005 */
[----:B------:R-:W-:Y:S01]  /*10690*/  MOV R31, 0x1 ;  /* 0x00000001001f7802 */ /* 0x000fe20000000f00 */
[----:B--2---:R-:W-:Y:S01]  /*106a0*/  IMAD.MOV.U32 R3, RZ, RZ, 0x181f ;  /* 0x0000181fff037424 */ /* 0x004fe200078e00ff */
[----:B------:R-:W-:-:S02]  /*106b0*/  MOV R2, 0x106d0 ;  /* 0x000106d000027802 */ /* 0x000fc40000000f00 */
[----:B-1--45:R-:W-:Y:S05]  /*106c0*/  CALL.REL.NOINC `($__internal_28_$__cuda_sm70_shflsync_idx_p) ;  /* 0x00001ae000007944 */ /* 0x032fea0003c00000 */
[----:B------:R-:W-:Y:S01]  /*106d0*/  IMAD.MOV.U32 R4, RZ, RZ, R31 ;  /* 0x000000ffff047224 */ /* 0x000fe200078e001f */
[----:B------:R-:W-:Y:S01]  /*106e0*/  MOV R31, 0x1 ;  /* 0x00000001001f7802 */ /* 0x000fe20000000f00 */
[----:B------:R-:W-:Y:S01]  /*106f0*/  IMAD.MOV.U32 R230, RZ, RZ, R14 ;  /* 0x000000ffffe67224 */ /* 0x000fe200078e000e */
[----:B------:R-:W-:-:S02]  /*10700*/  MOV R3, 0x181f ;  /* 0x0000181f00037802 */ /* 0x000fc40000000f00 */
[----:B------:R-:W-:Y:S02]  /*10710*/  MOV R2, 0x10730 ;  /* 0x0001073000027802 */ /* 0x000fe40000000f00 */
[----:B-1---5:R-:W-:Y:S05]  /*10720*/  CALL.REL.NOINC `($__internal_28_$__cuda_sm70_shflsync_idx_p) ;  /* 0x00001a8000007944 */ /* 0x022fea0003c00000 */
[----:B-----5:R-:W-:Y:S01]  /*10730*/  MOV R0, R31 ;  /* 0x0000001f00007202 */ /* 0x020fe20000000f00 */
[----:B-1----:R-:W-:Y:S05]  /*10740*/  BRA `(.L_x_1660) ;  /* 0xffff242000007947 */ /* 0x002fea000383ffff */
.L_x_1576:
[----:B------:R-:W-:Y:S01]  /*10750*/  IMAD.MOV.U32 R230, RZ, RZ, R5 ;  /* 0x000000ffffe67224 */ /* 0x000fe200078e0005 */
[----:B------:R-:W-:Y:S01]  /*10760*/  MOV R31, 0x2 ;  /* 0x00000002001f7802 */ /* 0x000fe20000000f00 */
[----:B---3--:R-:W-:Y:S01]  /*10770*/  IMAD.MOV.U32 R3, RZ, RZ, 0x181f ;  /* 0x0000181fff037424 */ /* 0x008fe200078e00ff */
[----:B------:R-:W-:Y:S02]  /*10780*/  MOV R2, 0x107a0 ;  /* 0x000107a000027802 */ /* 0x000fe40000000f00 */
[----:B-12-45:R-:W-:Y:S05]  /*10790*/  CALL.REL.NOINC `($__internal_28_$__cuda_sm70_shflsync_idx_p) ;  /* 0x00001a1000007944 */ /* 0x036fea0003c00000 */
[----:B------:R-:W-:Y:S01]  /*107a0*/  MOV R4, R31 ;  /* 0x0000001f00047202 */ /* 0x000fe20000000f00 */
[----:B-1---5:R-:W-:Y:S05]  /*107b0*/  BRA `(.L_x_1661) ;  /* 0xffff256000007947 */ /* 0x022fea000383ffff */
.L_x_1577:
[----:B------:R-:W-:Y:S01]  /*107c0*/  IMAD.MOV.U32 R230, RZ, RZ, R14 ;  /* 0x000000ffffe67224 */ /* 0x000fe200078e000e */
[----:B------:R-:W-:Y:S01]  /*107d0*/  MOV R31, 0x2 ;  /* 0x00000002001f7802 */ /* 0x000fe20000000f00 */
[----:B------:R-:W-:Y:S01]  /*107e0*/  IMAD.MOV.U32 R3, RZ, RZ, 0x181f ;  /* 0x0000181fff037424 */ /* 0x000fe200078e00ff */
[----:B------:R-:W-:Y:S02]  /*107f0*/  MOV R2, 0x10810 ;  /* 0x0001081000027802 */ /* 0x000fe40000000f00 */
[----:B-12345:R-:W-:Y:S05]  /*10800*/  CALL.REL.NOINC `($__internal_28_$__cuda_sm70_shflsync_idx_p) ;  /* 0x000019a000007944 */ /* 0x03efea0003c00000 */
[----:B-----5:R-:W-:Y:S01]  /*10810*/  MOV R0, R31 ;  /* 0x0000001f00007202 */ /* 0x020fe20000000f00 */
[----:B-1----:R-:W-:Y:S05]  /*10820*/  BRA `(.L_x_1662) ;  /* 0xffff251000007947 */ /* 0x002fea000383ffff */
.L_x_1580:
[----:B------:R-:W-:Y:S01]  /*10830*/  IMAD.MOV.U32 R230, RZ, RZ, R5 ;  /* 0x000000ffffe67224 */ /* 0x000fe200078e0005 */
[----:B------:R-:W-:Y:S01]  /*10840*/  MOV R31, 0x3 ;  /* 0x00000003001f7802 */ /* 0x000fe20000000f00 */
[----:B-1----:R-:W-:Y:S01]  /*10850*/  IMAD.MOV.U32 R3, RZ, RZ, 0x181f ;  /* 0x0000181fff037424 */ /* 0x002fe200078e00ff */
[----:B------:R-:W-:-:S02]  /*10860*/  MOV R2, 0x10880 ;  /* 0x0001088000027802 */ /* 0x000fc40000000f00 */
[----:B--2345:R-:W-:Y:S05]  /*10870*/  CALL.REL.NOINC `($__internal_28_$__cuda_sm70_shflsync_idx_p) ;  /* 0x0000193000007944 */ /* 0x03cfea0003c00000 */
        /* <DEDUP_REMOVED lines=8> */
.L_x_1583:
[----:B------:R-:W-:Y:S01]  /*10900*/  IMAD.MOV.U32 R230, RZ, RZ, R5 ;  /* 0x000000ffffe67224 */ /* 0x000fe200078e0005 */
[----:B------:R-:W-:Y:S01]  /*10910*/  MOV R31, RZ ;  /* 0x000000ff001f7202 */ /* 0x000fe20000000f00 */
[----:B------:R-:W-:Y:S01]  /*10920*/  IMAD.MOV.U32 R3, RZ, RZ, 0x181f ;  /* 0x0000181fff037424 */ /* 0x000fe200078e00ff */
[----:B------:R-:W-:Y:S02]  /*10930*/  MOV R2, 0x10950 ;  /* 0x0001095000027802 */ /* 0x000fe40000000f00 */
[----:B------:R-:W-:Y:S05]  /*10940*/  CALL.REL.NOINC `($__internal_28_$__cuda_sm70_shflsync_idx_p) ;  /* 0x0000186000007944 */ /* 0x000fea0003c00000 */
[----:B------:R-:W-:Y:S01]  /*10950*/  MOV R4, R31 ;  /* 0x0000001f00047202 */ /* 0x000fe20000000f00 */
[----:B-1---5:R-:W-:Y:S05]  /*10960*/  BRA `(.L_x_1664) ;  /* 0xffff44b000007947 */ /* 0x022fea000383ffff */
.L_x_1584:
[----:B------:R-:W-:Y:S01]  /*10970*/  IMAD.MOV.U32 R230, RZ, RZ, R15 ;  /* 0x000000ffffe67224 */ /* 0x000fe200078e000f */
[----:B------:R-:W-:Y:S01]  /*10980*/  MOV R31, RZ ;  /* 0x000000ff001f7202 */ /* 0x000fe20000000f00 */
[----:B------:R-:W-:Y:S01]  /*10990*/  IMAD.MOV.U32 R3, RZ, RZ, 0x181f ;  /* 0x0000181fff037424 */ /* 0x000fe200078e00ff */
[----:B------:R-:W-:Y:S02]  /*109a0*/  MOV R2, 0x109c0 ;  /* 0x000109c000027802 */ /* 0x000fe40000000f00 */
[----:B-12---:R-:W-:Y:S05]  /*109b0*/  CALL.REL.NOINC `($__internal_28_$__cuda_sm70_shflsync_idx_p) ;  /* 0x000017f000007944 */ /* 0x006fea0003c00000 */
[C---:B------:R-:W-:Y:S01]  /*109c0*/  IADD3 R8, P2, R31.reuse, R108, RZ ;  /* 0x0000006c1f087210 */ /* 0x040fe20007f5e0ff */
[----:B------:R-:W-:Y:S01]  /*109d0*/  IMAD.MOV.U32 R230, RZ, RZ, R5 ;  /* 0x000000ffffe67224 */ /* 0x000fe200078e0005 */
[----:B------:R-:W-:-:S02]  /*109e0*/  IADD3 R10, P0, R31, R107, RZ ;  /* 0x0000006b1f0a7210 */ /* 0x000fc40007f1e0ff */
[----:B------:R-:W-:Y:S01]  /*109f0*/  ISETP.GE.AND P3, PT, R232, c[0x0][0x1d4], PT ;  /* 0x00007500e8007a0c */ /* 0x000fe20003f66270 */
[----:B------:R-:W-:Y:S01]  /*10a00*/  IMAD.X R9, R4, 0x1, R102, P2 ;  /* 0x0000000104097824 */ /* 0x000fe200010e0666 */
[----:B------:R-:W-:Y:S01]  /*10a10*/  ISETP.GE.AND P4, PT, R238, c[0x0][0x1d4], PT ;  /* 0x00007500ee007a0c */ /* 0x000fe20003f86270 */
[C---:B------:R-:W-:Y:S01]  /*10a20*/  IMAD.X R11, R4.reuse, 0x1, R100, P0 ;  /* 0x00000001040b7824 */ /* 0x040fe200000e0664 */
[----:B------:R-:W-:Y:S02]  /*10a30*/  ISETP.GE.AND P2, PT, R239, c[0x0][0x1d4], PT ;  /* 0x00007500ef007a0c */ /* 0x000fe40003f46270 */
[C---:B------:R-:W-:Y:S02]  /*10a40*/  IADD3 R6, P1, R31.reuse, R110, RZ ;  /* 0x0000006e1f067210 */ /* 0x040fe40007f3e0ff */
[----:B------:R-:W-:Y:S01]  /*10a50*/  IADD3 R2, P0, R31, R109, RZ ;  /* 0x0000006d1f027210 */ /* 0x000fe20007f1e0ff */
[----:B------:R-:W-:Y:S01]  /*10a60*/  IMAD.MOV.U32 R31, RZ, RZ, 0x1 ;  /* 0x00000001ff1f7424 */ /* 0x000fe200078e00ff */
[----:B------:R-:W-:Y:S01]  /*10a70*/  SEL R13, RZ, 0x10, P4 ;  /* 0x00000010ff0d7807 */ /* 0x000fe20002000000 */
[C---:B------:R-:W-:Y:S01]  /*10a80*/  IMAD.X R7, R4.reuse, 0x1, R103, P1 ;  /* 0x0000000104077824 */ /* 0x040fe200008e0667 */
[----:B------:R-:W-:Y:S01]  /*10a90*/  SEL R12, RZ, 0x10, P5 ;  /* 0x00000010ff0c7807 */ /* 0x000fe20002800000 */
[----:B------:R-:W-:Y:S01]  /*10aa0*/  IMAD.X R3, R4, 0x1, R101, P0 ;  /* 0x0000000104037824 */ /* 0x000fe200000e0665 */
[----:B------:R-:W-:Y:S01]  /*10ab0*/  @!PT LDS RZ, [RZ] ;  /* 0x00000000fffff984 */ /* 0x000fe20000000800 */
[----:B------:R-:W-:Y:S01]  /*10ac0*/  @!PT LDS RZ, [RZ] ;  /* 0x00000000fffff984 */ /* 0x000fe20000000800 */
[----:B------:R-:W-:Y:S01]  /*10ad0*/  @!PT LDS RZ, [RZ] ;  /* 0x00000000fffff984 */ /* 0x000fe20000000800 */
[----:B------:R2:W-:Y:S04]  /*10ae0*/  LDGSTS.E.BYPASS.LTC128B.128 [R229+0x8100], [R10.64], !P3 ;  /* 0x081000000ae57fae */ /* 0x0005e8000d901d46 */
[----:B------:R2:W-:Y:S04]  /*10af0*/  LDGSTS.E.BYPASS.LTC128B.128 [R229+0xa100], [R8.64], !P4 ;  /* 0x0a10000008e57fae */ /* 0x0005e8000e101d46 */
[----:B------:R3:W-:Y:S04]  /*10b00*/  LDGSTS.E.BYPASS.LTC128B.128 [R229+0xc100], [R6.64], !P5 ;  /* 0x0c10000006e57fae */ /* 0x0007e8000e901d46 */
[----:B------:R4:W-:Y:S01]  /*10b10*/  LDGSTS.E.BYPASS.LTC128B.128 [R229+0xe100], [R2.64], !P2 ;  /* 0x0e10000002e57fae */ /* 0x0009e2000d101d46 */
[----:B---3--:R-:W-:Y:S01]  /*10b20*/  SEL R7, RZ, 0x10, P3 ;  /* 0x00000010ff077807 */ /* 0x008fe20001800000 */
[----:B----4-:R-:W-:Y:S01]  /*10b30*/  IMAD.MOV.U32 R3, RZ, RZ, 0x181f ;  /* 0x0000181fff037424 */ /* 0x010fe200078e00ff */
        /* <DEDUP_REMOVED lines=10> */
.L_x_1585:
[----:B------:R-:W-:Y:S02]  /*10be0*/  MOV R0, 0x2 ;  /* 0x0000000200007802 */ /* 0x000fe40000000f00 */
[----:B------:R-:W-:Y:S02]  /*10bf0*/  MOV R2, 0x10c10 ;  /* 0x00010c1000027802 */ /* 0x000fe40000000f00 */
[----:B------:R-:W-:Y:S05]  /*10c00*/  CALL.REL.NOINC `($__internal_27_$__cuda_sm70_shflsync_bfly_p) ;  /* 0x0000154000007944 */ /* 0x000fea0003c00000 */
[----:B------:R-:W-:Y:S01]  /*10c10*/  FMNMX.FTZ R4, R4, R0, !PT ;  /* 0x0000000004047209 */ /* 0x000fe20007810000 */
[----:B------:R-:W-:Y:S01]  /*10c20*/  IMAD.MOV.U32 R0, RZ, RZ, 0x1 ;  /* 0x00000001ff007424 */ /* 0x000fe200078e00ff */
[----:B------:R-:W-:Y:S02]  /*10c30*/  MOV R2, 0x10c50 ;  /* 0x00010c5000027802 */ /* 0x000fe40000000f00 */
[----:B------:R-:W-:Y:S05]  /*10c40*/  CALL.REL.NOINC `($__internal_27_$__cuda_sm70_shflsync_bfly_p) ;  /* 0x0000150000007944 */ /* 0x000fea0003c00000 */
[----:B------:R-:W-:Y:S01]  /*10c50*/  FMNMX.FTZ R132, R4, R0, !PT ;  /* 0x0000000004847209 */ /* 0x000fe20007810000 */
[----:B------:R-:W-:Y:S01]  /*10c60*/  IMAD.MOV.U32 R4, RZ, RZ, R5 ;  /* 0x000000ffff047224 */ /* 0x000fe200078e0005 */
[----:B------:R-:W-:Y:S01]  /*10c70*/  MOV R2, 0x10ca0 ;  /* 0x00010ca000027802 */ /* 0x000fe20000000f00 */
[----:B------:R-:W-:Y:S02]  /*10c80*/  IMAD.MOV.U32 R0, RZ, RZ, 0x2 ;  /* 0x00000002ff007424 */ /* 0x000fe400078e00ff */
[----:B------:R-:W-:Y:S05]  /*10c90*/  CALL.REL.NOINC `($__internal_27_$__cuda_sm70_shflsync_bfly_p) ;  /* 0x000014b000007944 */ /* 0x000fea0003c00000 */
[----:B------:R-:W-:Y:S01]  /*10ca0*/  FMNMX.FTZ R5, R5, R0, !PT ;  /* 0x0000000005057209 */ /* 0x000fe20007810000 */
[----:B------:R-:W-:Y:S01]  /*10cb0*/  IMAD.MOV.U32 R0, RZ, RZ, 0x1 ;  /* 0x00000001ff007424 */ /* 0x000fe200078e00ff */
[----:B------:R-:W-:-:S03]  /*10cc0*/  MOV R2, 0x10cf0 ;  /* 0x00010cf000027802 */ /* 0x000fc60000000f00 */
[----:B------:R-:W-:Y:S02]  /*10cd0*/  IMAD.MOV.U32 R4, RZ, RZ, R5 ;  /* 0x000000ffff047224 */ /* 0x000fe400078e0005 */
[----:B------:R-:W-:Y:S05]  /*10ce0*/  CALL.REL.NOINC `($__internal_27_$__cuda_sm70_shflsync_bfly_p) ;  /* 0x0000146000007944 */ /* 0x000fea0003c00000 */
[----:B------:R-:W-:Y:S01]  /*10cf0*/  MOV R3, R0 ;  /* 0x0000000000037202 */ /* 0x000fe20000000f00 */
[----:B------:R-:W-:Y:S05]  /*10d00*/  BRA `(.L_x_1666) ;  /* 0xffff49d000007947 */ /* 0x000fea000383ffff */
.L_x_1587:
[----:B--234-:R-:W-:Y:S01]  /*10d10*/  MOV R31, RZ ;  /* 0x000000ff001f7202 */ /* 0x01cfe20000000f00 */
[----:B------:R-:W-:Y:S01]  /*10d20*/  IMAD.MOV.U32 R230, RZ, RZ, R4 ;  /* 0x000000ffffe67224 */ /* 0x000fe200078e0004 */
[----:B------:R-:W-:Y:S01]  /*10d30*/  MOV R2, 0x10d60 ;  /* 0x00010d6000027802 */ /* 0x000fe20000000f00 */
[----:B------:R-:W-:Y:S02]  /*10d40*/  IMAD.MOV.U32 R3, RZ, RZ, 0x181f ;  /* 0x0000181fff037424 */ /* 0x000fe400078e00ff */
[----:B-1----:R-:W-:Y:S05]  /*10d50*/  CALL.REL.NOINC `($__internal_28_$__cuda_sm70_shflsync_idx_p) ;  /* 0x0000145000007944 */ /* 0x002fea0003c00000 */
[----:B------:R-:W-:Y:S01]  /*10d60*/  MOV R2, R31 ;  /* 0x0000001f00027202 */ /* 0x000fe20000000f00 */
[----:B-1---5:R-:W-:-:S05]  /*10d70*/  BRA `(.L_x_1667) ;  /* 0xffff623000007947 */ /* 0x022fca000383ffff */
.L_x_1590:
[----:B------:R-:W-:Y:S01]  /*10d80*/  MOV R31, RZ ;  /* 0x000000ff001f7202 */ /* 0x000fe20000000f00 */
[----:B------:R-:W-:Y:S01]  /*10d90*/  IMAD.MOV.U32 R230, RZ, RZ, R5 ;  /* 0x000000ffffe67224 */ /* 0x000fe200078e0005 */
[----:B------:R-:W-:Y:S01]  /*10da0*/  MOV R2, 0x10dd0 ;  /* 0x00010dd000027802 */ /* 0x000fe20000000f00 */
[----:B------:R-:W-:Y:S02]  /*10db0*/  IMAD.MOV.U32 R3, RZ, RZ, 0x181f ;  /* 0x0000181fff037424 */ /* 0x000fe400078e00ff */
[----:B------:R-:W-:Y:S05]  /*10dc0*/  CALL.REL.NOINC `($__internal_28_$__cuda_sm70_shflsync_idx_p) ;  /* 0x000013e000007944 */ /* 0x000fea0003c00000 */
[----:B------:R-:W-:Y:S01]  /*10dd0*/  MOV R4, R31 ;  /* 0x0000001f00047202 */ /* 0x000fe20000000f00 */
[----:B-1---5:R-:W-:-:S05]  /*10de0*/  BRA `(.L_x_1668) ;  /* 0xffff77f000007947 */ /* 0x022fca000383ffff */
.L_x_1591:
[----:B------:R-:W-:Y:S01]  /*10df0*/  MOV R31, RZ ;  /* 0x000000ff001f7202 */ /* 0x000fe20000000f00 */
[----:B------:R-:W-:Y:S01]  /*10e00*/  IMAD.MOV.U32 R230, RZ, RZ, R8 ;  /* 0x000000ffffe67224 */ /* 0x000fe200078e0008 */
[----:B------:R-:W-:Y:S01]  /*10e10*/  MOV R2, 0x10e40 ;  /* 0x00010e4000027802 */ /* 0x000fe20000000f00 */
[----:B------:R-:W-:Y:S02]  /*10e20*/  IMAD.MOV.U32 R3, RZ, RZ, 0x181f ;  /* 0x0000181fff037424 */ /* 0x000fe400078e00ff */
[----:B-12---:R-:W-:Y:S05]  /*10e30*/  CALL.REL.NOINC `($__internal_28_$__cuda_sm70_shflsync_idx_p) ;  /* 0x0000137000007944 */ /* 0x006fea0003c00000 */
[C---:B------:R-:W-:Y:S01]  /*10e40*/  IADD3 R2, -R227.reuse, 0x10, RZ ;  /* 0x00000010e3027810 */ /* 0x040fe20007ffe1ff */
[----:B------:R-:W-:Y:S03]  /*10e50*/  IMAD.MOV.U32 R230, RZ, RZ, R5 ;  /* 0x000000ffffe67224 */ /* 0x000fe600078e0005 */
[----:B------:R-:W-:Y:S04]  /*10e60*/  LOP3.LUT R2, R2, 0xf, RZ, 0xc0, !PT ;  /* 0x0000000f02027812 */ /* 0x000fe800078ec0ff */
[----:B------:R-:W-:Y:S04]  /*10e70*/  IADD3 R2, P1, P0, R2, R31, R25 ;  /* 0x0000001f02027210 */ /* 0x000fe8000783e019 */
[----:B------:R-:W-:Y:S02]  /*10e80*/  IADD3.X R3, RZ, R4, R9, P1, P0 ;  /* 0x00000004ff037210 */ /* 0x000fe40000fe0409 */
[----:B------:R-:W-:Y:S11]  /*10e90*/  ISETP.NE.U32.AND P0, PT, R227, RZ, PT ;  /* 0x000000ffe300720c */ /* 0x000ff60003f05070 */
[----:B------:R-:W-:Y:S02]  /*10ea0*/  @!UPT UIADD3 URZ, URZ, URZ, URZ ;  /* 0x0000003f3f3ff290 */ /* 0x000fe4000fffe03f */
[----:B------:R-:W-:Y:S01]  /*10eb0*/  @!PT LDS RZ, [RZ] ;  /* 0x00000000fffff984 */ /* 0x000fe20000000800 */
[----:B------:R-:W-:Y:S01]  /*10ec0*/  @!PT LDS RZ, [RZ] ;  /* 0x00000000fffff984 */ /* 0x000fe20000000800 */
[----:B------:R-:W-:Y:S01]  /*10ed0*/  @!PT LDS RZ, [RZ] ;  /* 0x00000000fffff984 */ /* 0x000fe20000000800 */
[----:B------:R2:W-:Y:S02]  /*10ee0*/  LDGSTS.E.BYPASS.LTC128B.128.ZFILL [R229+0x8100], [R2.64], P0 ;  /* 0x0810000002e57fae */ /* 0x0005e40008141d46 */
[C---:B--2---:R-:W-:Y:S05]  /*10ef0*/  IADD3 R2, P0, R31.reuse, R26, RZ ;  /* 0x0000001a1f027210 */ /* 0x044fea0007f1e0ff */
[C---:B------:R-:W-:Y:S01]  /*10f00*/  IMAD.X R3, R4.reuse, 0x1, R10, P0 ;  /* 0x0000000104037824 */ /* 0x040fe200000e060a */
[C---:B------:R-:W-:Y:S04]  /*10f10*/  IADD3 R6, P0, R31.reuse, R27, RZ ;  /* 0x0000001b1f067210 */ /* 0x040fe80007f1e0ff */
[----:B------:R2:W-:Y:S01]  /*10f20*/  LDGSTS.E.BYPASS.LTC128B.128 [R229+0xa100], [R2.64], !P3 ;  /* 0x0a10000002e57fae */ /* 0x0005e2000d901d46 */
[C---:B------:R-:W-:Y:S05]  /*10f30*/  IMAD.X R7, R4.reuse, 0x1, R11, P0 ;  /* 0x0000000104077824 */ /* 0x040fea00000e060b */
[----:B------:R3:W-:Y:S01]  /*10f40*/  LDGSTS.E.BYPASS.LTC128B.128 [R229+0xc100], [R6.64], !P4 ;  /* 0x0c10000006e57fae */ /* 0x0007e2000e101d46 */
[----:B--2---:R-:W-:Y:S01]  /*10f50*/  IADD3 R2, P0, R31, R28, RZ ;  /* 0x0000001c1f027210 */ /* 0x004fe20007f1e0ff */
[----:B------:R-:W-:Y:S04]  /*10f60*/  IMAD.MOV.U32 R31, RZ, RZ, 0x1 ;  /* 0x00000001ff1f7424 */ /* 0x000fe800078e00ff */
[----:B------:R-:W-:Y:S05]  /*10f70*/  IMAD.X R3, R4, 0x1, R12, P0 ;  /* 0x0000000104037824 */ /* 0x000fea00000e060c */
[----:B------:R2:W-:Y:S02]  /*10f80*/  LDGSTS.E.BYPASS.LTC128B.128 [R229+0xe100], [R2.64], !P5 ;  /* 0x0e10000002e57fae */ /* 0x0005e4000e901d46 */
[----:B--2---:R-:W-:Y:S01]  /*10f90*/  MOV R2, 0x10fc0 ;  /* 0x00010fc000027802 */ /* 0x004fe20000000f00 */
[----:B------:R-:W-:Y:S02]  /*10fa0*/  IMAD.MOV.U32 R3, RZ, RZ, 0x181f ;  /* 0x0000181fff037424 */ /* 0x000fe400078e00ff */
[----:B-1-3-5:R-:W-:Y:S05]  /*10fb0*/  CALL.REL.NOINC `($__internal_28_$__cuda_sm70_shflsync_idx_p) ;  /* 0x000011f000007944 */ /* 0x02afea0003c00000 */
[----:B------:R-:W-:Y:S01]  /*10fc0*/  MOV R3, 0x181f ;  /* 0x0000181f00037802 */ /* 0x000fe20000000f00 */
[----:B------:R-:W-:Y:S01]  /*10fd0*/  IMAD.MOV.U32 R4, RZ, RZ, R31 ;  /* 0x000000ffff047224 */ /* 0x000fe200078e001f */
[----:B------:R-:W-:Y:S01]  /*10fe0*/  MOV R31, 0x1 ;  /* 0x00000001001f7802 */ /* 0x000fe20000000f00 */
[----:B------:R-:W-:Y:S01]  /*10ff0*/  IMAD.MOV.U32 R230, RZ, RZ, R8 ;  /* 0x000000ffffe67224 */ /* 0x000fe200078e0008 */
[----:B------:R-:W-:Y:S02]  /*11000*/  MOV R2, 0x11020 ;  /* 0x0001102000027802 */ /* 0x000fe40000000f00 */
[----:B-1---5:R-:W-:Y:S05]  /*11010*/  CALL.REL.NOINC `($__internal_28_$__cuda_sm70_shflsync_idx_p) ;  /* 0x0000119000007944 */ /* 0x022fea0003c00000 */
[----:B-----5:R-:W-:Y:S01]  /*11020*/  MOV R0, R31 ;  /* 0x0000001f00007202 */ /* 0x020fe20000000f00 */
[----:B-1----:R-:W-:-:S05]  /*11030*/  BRA `(.L_x_1669) ;  /* 0xffff770000007947 */ /* 0x002fca000383ffff */
.L_x_1592:
        /* <DEDUP_REMOVED lines=14> */
[----:B------:R-:W-:Y:S02]  /*11120*/  MOV R2, 0x11140 ;  /* 0x0001114000027802 */ /* 0x000fe40000000f00 */
[----:B------:R-:W-:Y:S05]  /*11130*/  CALL.REL.NOINC `($__internal_27_$__cuda_sm70_shflsync_bfly_p) ;  /* 0x0000101000007944 */ /* 0x000fea0003c00000 */
[----:B------:R-:W-:-:S05]  /*11140*/  BRA `(.L_x_1670) ;  /* 0xffff79b000007947 */ /* 0x000fca000383ffff */
.L_x_1594:
[----:B------:R-:W-:Y:S01]  /*11150*/  IMAD.MOV.U32 R4, RZ, RZ, R235 ;  /* 0x000000ffff047224 */ /* 0x000fe200078e00eb */
[----:B------:R-:W-:-:S02]  /*11160*/  MOV R0, 0x2 ;  /* 0x0000000200007802 */ /* 0x000fc40000000f00 */
[----:B------:R-:W-:Y:S02]  /*11170*/  MOV R2, 0x11190 ;  /* 0x0001119000027802 */ /* 0x000fe40000000f00 */
[----:B------:R-:W-:Y:S05]  /*11180*/  CALL.REL.NOINC `($__internal_27_$__cuda_sm70_shflsync_bfly_p) ;  /* 0x00000fc000007944 */ /* 0x000fea0003c00000 */
[----:B------:R-:W-:Y:S05]  /*11190*/  BRA `(.L_x_1671) ;  /* 0xffff95a000007947 */ /* 0x000fea000383ffff */
.L_x_1595:
[----:B------:R-:W-:Y:S01]  /*111a0*/  IMAD.MOV.U32 R4, RZ, RZ, R5 ;  /* 0x000000ffff047224 */ /* 0x000fe200078e0005 */
[----:B------:R-:W-:Y:S02]  /*111b0*/  MOV R0, 0x1 ;  /* 0x0000000100007802 */ /* 0x000fe40000000f00 */
[----:B------:R-:W-:Y:S02]  /*111c0*/  MOV R2, 0x111e0 ;  /* 0x000111e000027802 */ /* 0x000fe40000000f00 */
[----:B-1----:R-:W-:Y:S05]  /*111d0*/  CALL.REL.NOINC `($__internal_27_$__cuda_sm70_shflsync_bfly_p) ;  /* 0x00000f7000007944 */ /* 0x002fea0003c00000 */
[----:B------:R-:W-:Y:S01]  /*111e0*/  FADD.FTZ R5, R5, R0 ;  /* 0x0000000005057221 */ /* 0x000fe20000010000 */
[----:B------:R-:W-:Y:S02]  /*111f0*/  MOV R4, R234 ;  /* 0x000000ea00047202 */ /* 0x000fe40000000f00 */
[----:B------:R-:W-:Y:S02]  /*11200*/  MOV R0, 0x2 ;  /* 0x0000000200007802 */ /* 0x000fe40000000f00 */
[----:B------:R-:W-:Y:S02]  /*11210*/  MOV R2, 0x11230 ;  /* 0x0001123000027802 */ /* 0x000fe40000000f00 */
[----:B------:R-:W-:Y:S05]  /*11220*/  CALL.REL.NOINC `($__internal_27_$__cuda_sm70_shflsync_bfly_p) ;  /* 0x00000f2000007944 */ /* 0x000fea0003c00000 */
[----:B------:R-:W-:Y:S01]  /*11230*/  FADD.FTZ R4, R234, R0 ;  /* 0x00000000ea047221 */ /* 0x000fe20000010000 */
[----:B------:R-:W-:Y:S02]  /*11240*/  MOV R0, 0x1 ;  /* 0x0000000100007802 */ /* 0x000fe40000000f00 */
[----:B------:R-:W-:-:S02]  /*11250*/  MOV R2, 0x11270 ;  /* 0x0001127000027802 */ /* 0x000fc40000000f00 */
[----:B------:R-:W-:Y:S05]  /*11260*/  CALL.REL.NOINC `($__internal_27_$__cuda_sm70_shflsync_bfly_p) ;  /* 0x00000ee000007944 */ /* 0x000fea0003c00000 */
[----:B------:R-:W-:Y:S01]  /*11270*/  MOV R3, R0 ;  /* 0x0000000000037202 */ /* 0x000fe20000000f00 */
[----:B------:R-:W-:Y:S05]  /*11280*/  BRA `(.L_x_1672) ;  /* 0xffff952000007947 */ /* 0x000fea000383ffff */
.L_x_1602:
[----:B--234-:R-:W-:Y:S01]  /*11290*/  IMAD.MOV.U32 R230, RZ, RZ, R5 ;  /* 0x000000ffffe67224 */ /* 0x01cfe200078e0005 */
[----:B------:R-:W-:Y:S01]  /*112a0*/  MOV R31, RZ ;  /* 0x000000ff001f7202 */ /* 0x000fe20000000f00 */
[----:B------:R-:W-:Y:S01]  /*112b0*/  IMAD.MOV.U32 R3, RZ, RZ, 0x181f ;  /* 0x0000181fff037424 */ /* 0x000fe200078e00ff */
[----:B------:R-:W-:-:S02]  /*112c0*/  MOV R2, 0x112e0 ;  /* 0x000112e000027802 */ /* 0x000fc40000000f00 */
[----:B-1----:R-:W-:Y:S05]  /*112d0*/  CALL.REL.NOINC `($__internal_28_$__cuda_sm70_shflsync_idx_p) ;  /* 0x00000ed000007944 */ /* 0x002fea0003c00000 */
[----:B------:R-:W-:Y:S01]  /*112e0*/  MOV R4, R31 ;  /* 0x0000001f00047202 */ /* 0x000fe20000000f00 */
[----:B-1---5:R-:W-:Y:S05]  /*112f0*/  BRA `(.L_x_1673) ;  /* 0xffffb14000007947 */ /* 0x022fea000383ffff */
.L_x_1603:
[----:B------:R-:W-:Y:S01]  /*11300*/  IMAD.MOV.U32 R230, RZ, RZ, R14 ;  /* 0x000000ffffe67224 */ /* 0x000fe200078e000e */
[----:B------:R-:W-:Y:S01]  /*11310*/  MOV R31, RZ ;  /* 0x000000ff001f7202 */ /* 0x000fe20000000f00 */
[----:B------:R-:W-:Y:S01]  /*11320*/  IMAD.MOV.U32 R3, RZ, RZ, 0x181f ;  /* 0x0000181fff037424 */ /* 0x000fe200078e00ff */
[----:B------:R-:W-:-:S02]  /*11330*/  MOV R2, 0x11350 ;  /* 0x0001135000027802 */ /* 0x000fc40000000f00 */
[----:B-123--:R-:W-:Y:S05]  /*11340*/  CALL.REL.NOINC `($__internal_28_$__cuda_sm70_shflsync_idx_p) ;  /* 0x00000e6000007944 */ /* 0x00efea0003c00000 */
[----:B-----5:R-:W-:Y:S01]  /*11350*/  MOV R0, R31 ;  /* 0x0000001f00007202 */ /* 0x020fe20000000f00 */
[----:B-1----:R-:W-:Y:S05]  /*11360*/  BRA `(.L_x_1674) ;  /* 0xffffb0f000007947 */ /* 0x002fea000383ffff */
.L_x_1606:
[----:B------:R-:W-:Y:S01]  /*11370*/  IMAD.MOV.U32 R230, RZ, RZ, R5 ;  /* 0x000000ffffe67224 */ /* 0x000fe200078e0005 */
[----:B------:R-:W-:Y:S01]  /*11380*/  MOV R31, 0x1 ;  /* 0x00000001001f7802 */ /* 0x000fe20000000f00 */
[----:B--2---:R-:W-:Y:S01]  /*11390*/  IMAD.MOV.U32 R3, RZ, RZ, 0x181f ;  /* 0x0000181fff037424 */ /* 0x004fe200078e00ff */
[----:B------:R-:W-:-:S02]  /*113a0*/  MOV R2, 0x113c0 ;  /* 0x000113c000027802 */ /* 0x000fc40000000f00 */
[----:B-1-34-:R-:W-:Y:S05]  /*113b0*/  CALL.REL.NOINC `($__internal_28_$__cuda_sm70_shflsync_idx_p) ;  /* 0x00000df000007944 */ /* 0x01afea0003c00000 */
        /* <DEDUP_REMOVED lines=8> */
.L_x_1609:
[----:B------:R-:W-:Y:S01]  /*11440*/  IMAD.MOV.U32 R230, RZ, RZ, R5 ;  /* 0x000000ffffe67224 */ /* 0x000fe200078e0005 */
[----:B------:R-:W-:Y:S01]  /*11450*/  MOV R31, 0x2 ;  /* 0x00000002001f7802 */ /* 0x000fe20000000f00 */
[----:B-1----:R-:W-:Y:S01]  /*11460*/  IMAD.MOV.U32 R3, RZ, RZ, 0x181f ;  /* 0x0000181fff037424 */ /* 0x002fe200078e00ff */
[----:B------:R-:W-:Y:S02]  /*11470*/  MOV R2, 0x11490 ;  /* 0x0001149000027802 */ /* 0x000fe40000000f00 */
[----:B--234-:R-:W-:Y:S05]  /*11480*/  CALL.REL.NOINC `($__internal_28_$__cuda_sm70_shflsync_idx_p) ;  /* 0x00000d2000007944 */ /* 0x01cfea0003c00000 */
[----:B------:R-:W-:Y:S01]  /*11490*/  MOV R4, R31 ;  /* 0x0000001f00047202 */ /* 0x000fe20000000f00 */
[----:B-1---5:R-:W-:Y:S05]  /*114a0*/  BRA `(.L_x_1676) ;  /* 0xffffb33000007947 */ /* 0x022fea000383ffff */
.L_x_1610:
[----:B------:R-:W-:Y:S01]  /*114b0*/  IMAD.MOV.U32 R230, RZ, RZ, R14 ;  /* 0x000000ffffe67224 */ /* 0x000fe200078e000e */
[----:B------:R-:W-:Y:S01]  /*114c0*/  MOV R31, 0x2 ;  /* 0x00000002001f7802 */ /* 0x000fe20000000f00 */
[----:B-1----:R-:W-:Y:S01]  /*114d0*/  IMAD.MOV.U32 R3, RZ, RZ, 0x181f ;  /* 0x0000181fff037424 */ /* 0x002fe200078e00ff */
[----:B------:R-:W-:Y:S02]  /*114e0*/  MOV R2, 0x11500 ;  /* 0x0001150000027802 */ /* 0x000fe40000000f00 */
[----:B--234-:R-:W-:Y:S05]  /*114f0*/  CALL.REL.NOINC `($__internal_28_$__cuda_sm70_shflsync_idx_p) ;  /* 0x00000cb000007944 */ /* 0x01cfea0003c00000 */
[----:B-----5:R-:W-:Y:S01]  /*11500*/  MOV R0, R31 ;  /* 0x0000001f00007202 */ /* 0x020fe20000000f00 */
[----:B-1----:R-:W-:Y:S05]  /*11510*/  BRA `(.L_x_1677) ;  /* 0xffffb2e000007947 */ /* 0x002fea000383ffff */
.L_x_1613:
[----:B------:R-:W-:Y:S01]  /*11520*/  IMAD.MOV.U32 R230, RZ, RZ, R5 ;  /* 0x000000ffffe67224 */ /* 0x000fe200078e0005 */
[----:B------:R-:W-:Y:S01]  /*11530*/  MOV R31, 0x3 ;  /* 0x00000003001f7802 */ /* 0x000fe20000000f00 */
[----:B-1----:R-:W-:Y:S01]  /*11540*/  IMAD.MOV.U32 R3, RZ, RZ, 0x181f ;  /* 0x0000181fff037424 */ /* 0x002fe200078e00ff */
[----:B------:R-:W-:-:S02]  /*11550*/  MOV R2, 0x11570 ;  /* 0x0001157000027802 */ /* 0x000fc40000000f00 */
[----:B--234-:R-:W-:Y:S05]  /*11560*/  CALL.REL.NOINC `($__internal_28_$__cuda_sm70_shflsync_idx_p) ;  /* 0x00000c4000007944 */ /* 0x01cfea0003c00000 */
        /* <DEDUP_REMOVED lines=8> */
.L_x_1615:
[----:B------:R-:W-:Y:S01]  /*115f0*/  IMAD.MOV.U32 R230, RZ, RZ, R5 ;  /* 0x000000ffffe67224 */ /* 0x000fe200078e0005 */
[----:B------:R-:W-:Y:S01]  /*11600*/  MOV R31, RZ ;  /* 0x000000ff001f7202 */ /* 0x000fe20000000f00 */
[----:B------:R-:W-:Y:S01]  /*11610*/  IMAD.MOV.U32 R3, RZ, RZ, 0x1c1f ;  /* 0x00001c1fff037424 */ /* 0x000fe200078e00ff */
[----:B------:R-:W-:Y:S02]  /*11620*/  MOV R2, 0x11640 ;  /* 0x0001164000027802 */ /* 0x000fe40000000f00 */
[----:B------:R-:W-:Y:S05]  /*11630*/  CALL.REL.NOINC `($__internal_28_$__cuda_sm70_shflsync_idx_p) ;  /* 0x00000b7000007944 */ /* 0x000fea0003c00000 */
[----:B------:R-:W-:Y:S01]  /*11640*/  MOV R4, R31 ;  /* 0x0000001f00047202 */ /* 0x000fe20000000f00 */
[----:B-1---5:R-:W-:Y:S05]  /*11650*/  BRA `(.L_x_1679) ;  /* 0xffffb70000007947 */ /* 0x022fea000383ffff */
.L_x_1616:
[----:B------:R-:W-:Y:S01]  /*11660*/  IMAD.MOV.U32 R230, RZ, RZ, R12 ;  /* 0x000000ffffe67224 */ /* 0x000fe200078e000c */
[----:B------:R-:W-:Y:S01]  /*11670*/  MOV R31, RZ ;  /* 0x000000ff001f7202 */ /* 0x000fe20000000f00 */
[----:B------:R-:W-:Y:S01]  /*11680*/  IMAD.MOV.U32 R3, RZ, RZ, 0x1c1f ;  /* 0x00001c1fff037424 */ /* 0x000fe200078e00ff */
[----:B------:R-:W-:Y:S02]  /*11690*/  MOV R2, 0x116b0 ;  /* 0x000116b000027802 */ /* 0x000fe40000000f00 */
[----:B-12---:R-:W-:Y:S05]  /*116a0*/  CALL.REL.NOINC `($__internal_28_$__cuda_sm70_shflsync_idx_p) ;  /* 0x00000b0000007944 */ /* 0x006fea0003c00000 */
[----:B-----5:R-:W-:Y:S01]  /*116b0*/  MOV R0, R31 ;  /* 0x0000001f00007202 */ /* 0x020fe20000000f00 */
[----:B-1----:R-:W-:Y:S05]  /*116c0*/  BRA `(.L_x_1680) ;  /* 0xffffb6b000007947 */ /* 0x002fea000383ffff */
.L_x_1619:
        /* <DEDUP_REMOVED lines=13> */
.L_x_1623:
[----:B------:R-:W-:Y:S01]  /*117a0*/  IMAD.MOV.U32 R230, RZ, RZ, R5 ;  /* 0x000000ffffe67224 */ /* 0x000fe200078e0005 */
[----:B------:R-:W-:Y:S01]  /*117b0*/  MOV R31, RZ ;  /* 0x000000ff001f7202 */ /* 0x000fe20000000f00 */
[----:B------:R-:W-:Y:S01]  /*117c0*/  IMAD.MOV.U32 R3, RZ, RZ, 0x181f ;  /* 0x0000181fff037424 */ /* 0x000fe200078e00ff */
[----:B------:R-:W-:Y:S02]  /*117d0*/  MOV R2, 0x117f0 ;  /* 0x000117f000027802 */ /* 0x000fe40000000f00 */
[----:B------:R-:W-:Y:S05]  /*117e0*/  CALL.REL.NOINC `($__internal_28_$__cuda_sm70_shflsync_idx_p) ;  /* 0x000009c000007944 */ /* 0x000fea0003c00000 */
[----:B------:R-:W-:Y:S01]  /*117f0*/  MOV R4, R31 ;  /* 0x0000001f00047202 */ /* 0x000fe20000000f00 */
[----:B-1---5:R-:W-:Y:S05]  /*11800*/  BRA `(.L_x_1682) ;  /* 0xffffd67000007947 */ /* 0x022fea000383ffff */
.L_x_1624:
[----:B------:R-:W-:Y:S01]  /*11810*/  IMAD.MOV.U32 R230, RZ, RZ, R14 ;  /* 0x000000ffffe67224 */ /* 0x000fe200078e000e */
[----:B------:R-:W-:Y:S01]  /*11820*/  MOV R31, RZ ;  /* 0x000000ff001f7202 */ /* 0x000fe20000000f00 */
[----:B------:R-:W-:Y:S01]  /*11830*/  IMAD.MOV.U32 R3, RZ, RZ, 0x181f ;  /* 0x0000181fff037424 */ /* 0x000fe200078e00ff */
[----:B------:R-:W-:Y:S02]  /*11840*/  MOV R2, 0x11860 ;  /* 0x0001186000027802 */ /* 0x000fe40000000f00 */
[----:B-12---:R-:W-:Y:S05]  /*11850*/  CALL.REL.NOINC `($__internal_28_$__cuda_sm70_shflsync_idx_p) ;  /* 0x0000095000007944 */ /* 0x006fea0003c00000 */
[----:B-----5:R-:W-:Y:S01]  /*11860*/  MOV R0, R31 ;  /* 0x0000001f00007202 */ /* 0x020fe20000000f00 */
[----:B-1----:R-:W-:Y:S05]  /*11870*/  BRA `(.L_x_1683) ;  /* 0xffffd62000007947 */ /* 0x002fea000383ffff */
.L_x_1627:
        /* <DEDUP_REMOVED lines=13> */
.L_x_1630:
[----:B------:R-:W-:Y:S01]  /*11950*/  IMAD.MOV.U32 R230, RZ, RZ, R5 ;  /* 0x000000ffffe67224 */ /* 0x000fe200078e0005 */
[----:B------:R-:W-:Y:S01]  /*11960*/  MOV R31, 0x2 ;  /* 0x00000002001f7802 */ /* 0x000fe20000000f00 */
[----:B-1----:R-:W-:Y:S01]  /*11970*/  IMAD.MOV.U32 R3, RZ, RZ, 0x181f ;  /* 0x0000181fff037424 */ /* 0x002fe200078e00ff */
[----:B------:R-:W-:Y:S02]  /*11980*/  MOV R2, 0x119a0 ;  /* 0x000119a000027802 */ /* 0x000fe40000000f00 */
[----:B--234-:R-:W-:Y:S05]  /*11990*/  CALL.REL.NOINC `($__internal_28_$__cuda_sm70_shflsync_idx_p) ;  /* 0x0000081000007944 */ /* 0x01cfea0003c00000 */
[----:B------:R-:W-:Y:S01]  /*119a0*/  MOV R4, R31 ;  /* 0x0000001f00047202 */ /* 0x000fe20000000f00 */
[----:B-1---5:R-:W-:Y:S05]  /*119b0*/  BRA `(.L_x_1685) ;  /* 0xffffd87000007947 */ /* 0x022fea000383ffff */
.L_x_1631:
[----:B------:R-:W-:Y:S01]  /*119c0*/  IMAD.MOV.U32 R230, RZ, RZ, R14 ;  /* 0x000000ffffe67224 */ /* 0x000fe200078e000e */
[----:B------:R-:W-:Y:S01]  /*119d0*/  MOV R31, 0x2 ;  /* 0x00000002001f7802 */ /* 0x000fe20000000f00 */
[----:B------:R-:W-:Y:S01]  /*119e0*/  IMAD.MOV.U32 R3, RZ, RZ, 0x181f ;  /* 0x0000181fff037424 */ /* 0x000fe200078e00ff */
[----:B------:R-:W-:Y:S02]  /*119f0*/  MOV R2, 0x11a10 ;  /* 0x00011a1000027802 */ /* 0x000fe40000000f00 */
[----:B-1234-:R-:W-:Y:S05]  /*11a00*/  CALL.REL.NOINC `($__internal_28_$__cuda_sm70_shflsync_idx_p) ;  /* 0x000007a000007944 */ /* 0x01efea0003c00000 */
[----:B-----5:R-:W-:Y:S01]  /*11a10*/  MOV R0, R31 ;  /* 0x0000001f00007202 */ /* 0x020fe20000000f00 */
[----:B-1----:R-:W-:Y:S05]  /*11a20*/  BRA `(.L_x_1686) ;  /* 0xffffd82000007947 */ /* 0x002fea000383ffff */
.L_x_1634:
        /* <DEDUP_REMOVED lines=13> */
.L_x_1636:
[----:B------:R-:W-:Y:S01]  /*11b00*/  IMAD.MOV.U32 R230, RZ, RZ, R30 ;  /* 0x000000ffffe67224 */ /* 0x000fe200078e001e */
[----:B------:R-:W-:Y:S01]  /*11b10*/  MOV R31, RZ ;  /* 0x000000ff001f7202 */ /* 0x000fe20000000f00 */
[----:B------:R-:W-:Y:S01]  /*11b20*/  IMAD.MOV.U32 R3, RZ, RZ, 0x1f ;  /* 0x0000001fff037424 */ /* 0x000fe200078e00ff */
[----:B------:R-:W-:Y:S02]  /*11b30*/  MOV R2, 0x11b50 ;  /* 0x00011b5000027802 */ /* 0x000fe40000000f00 */
[----:B------:R-:W-:Y:S05]  /*11b40*/  CALL.REL.NOINC `($__internal_28_$__cuda_sm70_shflsync_idx_p) ;  /* 0x0000066000007944 */ /* 0x000fea0003c00000 */
[----:B------:R-:W-:Y:S01]  /*11b50*/  MOV R9, R31 ;  /* 0x0000001f00097202 */ /* 0x000fe20000000f00 */
[----:B-1---5:R-:W-:Y:S05]  /*11b60*/  BRA `(.L_x_1688) ;  /* 0xffffdb1000007947 */ /* 0x022fea000383ffff */
.L_x_1637:
[----:B------:R-:W-:Y:S01]  /*11b70*/  IMAD.MOV.U32 R230, RZ, RZ, R30 ;  /* 0x000000ffffe67224 */ /* 0x000fe200078e001e */
[----:B------:R-:W-:Y:S01]  /*11b80*/  MOV R31, 0x1 ;  /* 0x00000001001f7802 */ /* 0x000fe20000000f00 */
[----:B------:R-:W-:Y:S01]  /*11b90*/  IMAD.MOV.U32 R3, RZ, RZ, 0x1f ;  /* 0x0000001fff037424 */ /* 0x000fe200078e00ff */
[----:B------:R-:W-:Y:S02]  /*11ba0*/  MOV R2, 0x11bc0 ;  /* 0x00011bc000027802 */ /* 0x000fe40000000f00 */
[----:B-12---:R-:W-:Y:S05]  /*11bb0*/  CALL.REL.NOINC `($__internal_28_$__cuda_sm70_shflsync_idx_p) ;  /* 0x000005f000007944 */ /* 0x006fea0003c00000 */
[----:B------:R-:W-:Y:S01]  /*11bc0*/  MOV R8, R31 ;  /* 0x0000001f00087202 */ /* 0x000fe20000000f00 */
[----:B-1---5:R-:W-:Y:S05]  /*11bd0*/  BRA `(.L_x_1689) ;  /* 0xffffdac000007947 */ /* 0x022fea000383ffff */
.L_x_1638:
[----:B------:R-:W-:Y:S02]  /*11be0*/  MOV R3, 0x1 ;  /* 0x0000000100037802 */ /* 0x000fe40000000f00 */
[----:B------:R-:W-:-:S02]  /*11bf0*/  MOV R2, 0x11c10 ;  /* 0x00011c1000027802 */ /* 0x000fc40000000f00 */
[----:B-1234-:R-:W-:Y:S05]  /*11c00*/  CALL.REL.NOINC `($__internal_29_$__cuda_sm70_shflsync_up_p) ;  /* 0x0000061000007944 */ /* 0x01efea0003c00000 */
[----:B------:R-:W-:Y:S05]  /*11c10*/  BRA `(.L_x_1690) ;  /* 0xffffdbb000007947 */ /* 0x000fea000383ffff */
.L_x_1639:
[----:B------:R-:W-:Y:S02]  /*11c20*/  MOV R3, 0x2 ;  /* 0x0000000200037802 */ /* 0x000fe40000000f00 */
[----:B------:R-:W-:-:S02]  /*11c30*/  MOV R2, 0x11c50 ;  /* 0x00011c5000027802 */ /* 0x000fc40000000f00 */
[----:B--2-4-:R-:W-:Y:S05]  /*11c40*/  CALL.REL.NOINC `($__internal_29_$__cuda_sm70_shflsync_up_p) ;  /* 0x000005d000007944 */ /* 0x014fea0003c00000 */
        /* <DEDUP_REMOVED lines=24> */
.L_x_1643:
[----:B------:R-:W-:Y:S02]  /*11dd0*/  MOV R3, 0x1 ;  /* 0x0000000100037802 */ /* 0x000fe40000000f00 */
[----:B------:R-:W-:Y:S02]  /*11de0*/  MOV R2, 0x11e00 ;  /* 0x00011e0000027802 */ /* 0x000fe40000000f00 */
[----:B------:R-:W-:Y:S05]  /*11df0*/  CALL.REL.NOINC `($__internal_29_$__cuda_sm70_shflsync_up_p) ;  /* 0x0000042000007944 */ /* 0x000fea0003c00000 */
[----:B------:R-:W-:Y:S01]  /*11e00*/  MOV R2, R4 ;  /* 0x0000000400027202 */ /* 0x000fe20000000f00 */
[----:B------:R-:W-:Y:S05]  /*11e10*/  BRA `(.L_x_1692) ;  /* 0xffffdc1000007947 */ /* 0x000fea000383ffff */
.L_x_1644:
        /* <DEDUP_REMOVED lines=27> */
.L_x_1646:
[----:B------:R-:W-:Y:S02]  /*11fd0*/  SEL R0, RZ, 0x1, P0 ;  /* 0x00000001ff007807 */ /* 0x000fe40000000000 */
[----:B------:R-:W-:Y:S02]  /*11fe0*/  MOV R2, 0x12000 ;  /* 0x0001200000027802 */ /* 0x000fe40000000f00 */
[----:B-1----:R-:W-:Y:S05]  /*11ff0*/  CALL.REL.NOINC `($__internal_30_$__cuda_sm70_votesync_ballot) ;  /* 0x0000028000007944 */ /* 0x002fea0003c00000 */
[----:B------:R-:W-:Y:S05]  /*12000*/  BRA `(.L_x_1694) ;  /* 0xffffdbb000007947 */ /* 0x000fea000383ffff */
.L_x_1647:
[----:B------:R-:W-:Y:S01]  /*12010*/  IMAD.MOV.U32 R230, RZ, RZ, R6 ;  /* 0x000000ffffe67224 */ /* 0x000fe200078e0006 */
[----:B---3--:R-:W-:Y:S01]  /*12020*/  MOV R31, R11 ;  /* 0x0000000b001f7202 */ /* 0x008fe20000000f00 */
[----:B------:R-:W-:Y:S01]  /*12030*/  IMAD.MOV.U32 R3, RZ, RZ, 0x1f ;  /* 0x0000001fff037424 */ /* 0x000fe200078e00ff */
[----:B------:R-:W-:Y:S02]  /*12040*/  MOV R2, 0x12060 ;  /* 0x0001206000027802 */ /* 0x000fe40000000f00 */
[----:B-12---:R-:W-:Y:S05]  /*12050*/  CALL.REL.NOINC `($__internal_28_$__cuda_sm70_shflsync_idx_p) ;  /* 0x0000015000007944 */ /* 0x006fea0003c00000 */
[----:B------:R-:W-:Y:S01]  /*12060*/  IMAD.MOV.U32 R6, RZ, RZ, R31 ;  /* 0x000000ffff067224 */ /* 0x000fe200078e001f */
[----:B------:R-:W-:Y:S01]  /*12070*/  MOV R31, R11 ;  /* 0x0000000b001f7202 */ /* 0x000fe20000000f00 */
[----:B------:R-:W-:Y:S01]  /*12080*/  IMAD.MOV.U32 R230, RZ, RZ, R7 ;  /* 0x000000ffffe67224 */ /* 0x000fe200078e0007 */
[----:B------:R-:W-:Y:S02]  /*12090*/  MOV R3, 0x1f ;  /* 0x0000001f00037802 */ /* 0x000fe40000000f00 */
[----:B------:R-:W-:-:S02]  /*120a0*/  MOV R2, 0x120c0 ;  /* 0x000120c000027802 */ /* 0x000fc40000000f00 */
[----:B-1---5:R-:W-:Y:S05]  /*120b0*/  CALL.REL.NOINC `($__internal_28_$__cuda_sm70_shflsync_idx_p) ;  /* 0x000000f000007944 */ /* 0x022fea0003c00000 */
[----:B------:R-:W-:Y:S01]  /*120c0*/  MOV R7, R31 ;  /* 0x0000001f00077202 */ /* 0x000fe20000000f00 */
[----:B-1---5:R-:W-:Y:S05]  /*120d0*/  BRA `(.L_x_1695) ;  /* 0xffffdb2000007947 */ /* 0x022fea000383ffff */
.L_x_1650:
[----:B------:R-:W-:Y:S01]  /*120e0*/  IMAD.MOV.U32 R230, RZ, RZ, R4 ;  /* 0x000000ffffe67224 */ /* 0x000fe200078e0004 */
[----:B------:R-:W-:Y:S01]  /*120f0*/  MOV R31, R0 ;  /* 0x00000000001f7202 */ /* 0x000fe20000000f00 */
[----:B------:R-:W-:Y:S01]  /*12100*/  IMAD.MOV.U32 R3, RZ, RZ, 0x1f ;  /* 0x0000001fff037424 */ /* 0x000fe200078e00ff */
[----:B------:R-:W-:-:S02]  /*12110*/  MOV R2, 0x12130 ;  /* 0x0001213000027802 */ /* 0x000fc40000000f00 */
[----:B-1-34-:R-:W-:Y:S05]  /*12120*/  CALL.REL.NOINC `($__internal_28_$__cuda_sm70_shflsync_idx_p) ;  /* 0x0000008000007944 */ /* 0x01afea0003c00000 */
[----:B------:R-:W-:Y:S01]  /*12130*/  MOV R10, R31 ;  /* 0x0000001f000a7202 */ /* 0x000fe20000000f00 */
[----:B-1---5:R-:W-:Y:S05]  /*12140*/  BRA `(.L_x_1649) ;  /* 0xffffdb1000007947 */ /* 0x022fea000383ffff */
        .weak           $__internal_27_$__cuda_sm70_shflsync_bfly_p
        .type           $__internal_27_$__cuda_sm70_shflsync_bfly_p,@function
        .size           $__internal_27_$__cuda_sm70_shflsync_bfly_p,($__internal_28_$__cuda_sm70_shflsync_idx_p - $__internal_27_$__cuda_sm70_shflsync_bfly_p)
$__internal_27_$__cuda_sm70_shflsync_bfly_p:
[----:B------:R-:W-:Y:S02]  /*12150*/  MOV R25, 0xffffffff ;  /* 0xffffffff00197802 */ /* 0x000fe40000000f00 */
[----:B------:R-:W-:-:S02]  /*12160*/  MOV R3, 0x1f ;  /* 0x0000001f00037802 */ /* 0x000fc40000000f00 */
[----:B------:R-:W-:Y:S04]  /*12170*/  WARPSYNC R25 ;  /* 0x0000001900007348 */ /* 0x000fe80003800000 */
[----:B------:R1:W2:Y:S02]  /*12180*/  SHFL.BFLY PT, R0, R4, R0, R3 ;  /* 0x0c00000004007389 */ /* 0x0002a400000e0003 */
[----:B-1----:R-:W-:-:S04]  /*12190*/  MOV R3, 0x0 ;  /* 0x0000000000037802 */ /* 0x002fc80000000f00 */
[----:B--2---:R-:W-:Y:S05]  /*121a0*/  RET.REL.NODEC R2 `(_ZN7cutlass13device_kernelIN5flash19enable_sm80_to_sm89INS1_16FlashAttnFwdSm80INS1_25CollectiveMainloopFwdSm80ILi8ELi1ELb0EN4cute5tupleIJNS5_1CILi128EEENS7_ILi64EEENS7_ILi256EEEEEELi256ENS_10bfloat16_tEfNS_4arch4Sm80ELb0ELb0ELb1ELb1ELb1ELb0ELb1ELb1EEENS1_21CollectiveEpilogueFwdINS6_IJS8_SA_S9_EEENS6_IJNS7_ILi1EEESI_SI_EEESC_SE_Li256ELb1ELb1ELb1ELb0EEENS1_36VarlenDynamicPersistentTileSchedulerILi128ELi64ELi256ELi256ELb1ELb1ELb0ELb0ELb1ELb1EEEEEEEEEvNT_6ParamsE) ;  /* 0xfffede5002007950 */ /* 0x004fea0003c3ffff */
        .weak           $__internal_28_$__cuda_sm70_shflsync_idx_p
        .type           $__internal_28_$__cuda_sm70_shflsync_idx_p,@function
        .size           $__internal_28_$__cuda_sm70_shflsync_idx_p,($__internal_29_$__cuda_sm70_shflsync_up_p - $__internal_28_$__cuda_sm70_shflsync_idx_p)
$__internal_28_$__cuda_sm70_shflsync_idx_p:
[----:B------:R1:W-:Y:S02]  /*121b0*/  STL [R1+0x150], R0 ;  /* 0x0001500001007387 */ /* 0x0003e40000100800 */
[----:B-1----:R-:W-:-:S04]  /*121c0*/  MOV R0, 0xffffffff ;  /* 0xffffffff00007802 */ /* 0x002fc80000000f00 */
[----:B------:R-:W-:Y:S04]  /*121d0*/  WARPSYNC R0 ;  /* 0x0000000000007348 */ /* 0x000fe80003800000 */
[----:B------:R1:W2:Y:S04]  /*121e0*/  SHFL.IDX PT, R31, R230, R31, R3 ;  /* 0x0000001fe61f7389 */ /* 0x0002a800000e0003 */
[----:B-1----:R1:W5:Y:S01]  /*121f0*/  LDL.LU R0, [R1+0x150] ;  /* 0x0001500001007983 */ /* 0x0023620000300800 */
[----:B------:R-:W-:-:S04]  /*12200*/  MOV R3, 0x0 ;  /* 0x0000000000037802 */ /* 0x000fc80000000f00 */
[----:B--2---:R-:W-:Y:S05]  /*12210*/  RET.REL.NODEC R2 `(_ZN7cutlass13device_kernelIN5flash19enable_sm80_to_sm89INS1_16FlashAttnFwdSm80INS1_25CollectiveMainloopFwdSm80ILi8ELi1ELb0EN4cute5tupleIJNS5_1CILi128EEENS7_ILi64EEENS7_ILi256EEEEEELi256ENS_10bfloat16_tEfNS_4arch4Sm80ELb0ELb0ELb1ELb1ELb1ELb0ELb1ELb1EEENS1_21CollectiveEpilogueFwdINS6_IJS8_SA_S9_EEENS6_IJNS7_ILi1EEESI_SI_EEESC_SE_Li256ELb1ELb1ELb1ELb0EEENS1_36VarlenDynamicPersistentTileSchedulerILi128ELi64ELi256ELi256ELb1ELb1ELb0ELb0ELb1ELb1EEEEEEEEEvNT_6ParamsE) ;  /* 0xfffedde002007950 */ /* 0x004fea0003c3ffff */
        .weak           $__internal_29_$__cuda_sm70_shflsync_up_p
        .type           $__internal_29_$__cuda_sm70_shflsync_up_p,@function
        .size           $__internal_29_$__cuda_sm70_shflsync_up_p,($__internal_30_$__cuda_sm70_votesync_ballot - $__internal_29_$__cuda_sm70_shflsync_up_p)
$__internal_29_$__cuda_sm70_shflsync_up_p:
[----:B------:R-:W-:Y:S02]  /*12220*/  MOV R4, RZ ;  /* 0x000000ff00047202 */ /* 0x000fe40000000f00 */
[----:B------:R-:W-:-:S04]  /*12230*/  MOV R11, 0xffffffff ;  /* 0xffffffff000b7802 */ /* 0x000fc80000000f00 */
[----:B------:R-:W-:Y:S04]  /*12240*/  WARPSYNC R11 ;  /* 0x0000000b00007348 */ /* 0x000fe80003800000 */
[----:B------:R1:W2:Y:S02]  /*12250*/  SHFL.UP PT, R4, R0, R3, R4 ;  /* 0x0400000300047389 */ /* 0x0002a400000e0004 */
[----:B-1----:R-:W-:-:S04]  /*12260*/  MOV R3, 0x0 ;  /* 0x0000000000037802 */ /* 0x002fc80000000f00 */
[----:B--2---:R-:W-:Y:S05]  /*12270*/  RET.REL.NODEC R2 `(_ZN7cutlass13device_kernelIN5flash19enable_sm80_to_sm89INS1_16FlashAttnFwdSm80INS1_25CollectiveMainloopFwdSm80ILi8ELi1ELb0EN4cute5tupleIJNS5_1CILi128EEENS7_ILi64EEENS7_ILi256EEEEEELi256ENS_10bfloat16_tEfNS_4arch4Sm80ELb0ELb0ELb1ELb1ELb1ELb0ELb1ELb1EEENS1_21CollectiveEpilogueFwdINS6_IJS8_SA_S9_EEENS6_IJNS7_ILi1EEESI_SI_EEESC_SE_Li256ELb1ELb1ELb1ELb0EEENS1_36VarlenDynamicPersistentTileSchedulerILi128ELi64ELi256ELi256ELb1ELb1ELb0ELb0ELb1ELb1EEEEEEEEEvNT_6ParamsE) ;  /* 0xfffedd8002007950 */ /* 0x004fea0003c3ffff */
        .weak           $__internal_30_$__cuda_sm70_votesync_ballot
        .type           $__internal_30_$__cuda_sm70_votesync_ballot,@function
        .size           $__internal_30_$__cuda_sm70_votesync_ballot,(.L_x_6522 - $__internal_30_$__cuda_sm70_votesync_ballot)
$__internal_30_$__cuda_sm70_votesync_ballot:
[----:B------:R-:W-:Y:S01]  /*12280*/  ISETP.NE.U32.AND P0, PT, R0, 0x1, PT ;  /* 0x000000010000780c */ /* 0x000fe20003f05070 */
[----:B------:R-:W-:-:S04]  /*12290*/  IMAD.MOV.U32 R3, RZ, RZ, -0x1 ;  /* 0xffffffffff037424 */ /* 0x000fc800078e00ff */
[----:B------:R-:W-:Y:S08]  /*122a0*/  WARPSYNC R3 ;  /* 0x0000000300007348 */ /* 0x000ff00003800000 */
[----:B------:R-:W-:-:S04]  /*122b0*/  VOTE.ANY R0, PT, !P0 ;  /* 0x0000000000007806 */ /* 0x000fc800040e0100 */
[----:B------:R-:W-:Y:S01]  /*122c0*/  LOP3.LUT R0, R0, R3, RZ, 0xc0, !PT ;  /* 0x0000000300007212 */ /* 0x000fe200078ec0ff */
[----:B------:R-:W-:-:S04]  /*122d0*/  IMAD.MOV.U32 R3, RZ, RZ, 0x0 ;  /* 0x00000000ff037424 */ /* 0x000fc800078e00ff */
[----:B------:R-:W-:Y:S05]  /*122e0*/  RET.REL.NODEC R2 `(_ZN7cutlass13device_kernelIN5flash19enable_sm80_to_sm89INS1_16FlashAttnFwdSm80INS1_25CollectiveMainloopFwdSm80ILi8ELi1ELb0EN4cute5tupleIJNS5_1CILi128EEENS7_ILi64EEENS7_ILi256EEEEEELi256ENS_10bfloat16_tEfNS_4arch4Sm80ELb0ELb0ELb1ELb1ELb1ELb0ELb1ELb1EEENS1_21CollectiveEpilogueFwdINS6_IJS8_SA_S9_EEENS6_IJNS7_ILi1EEESI_SI_EEESC_SE_Li256ELb1ELb1ELb1ELb0EEENS1_36VarlenDynamicPersistentTileSchedulerILi128ELi64ELi256ELi256ELb1ELb1ELb0ELb0ELb1ELb1EEEEEEEEEvNT_6ParamsE) ;  /* 0xfffedd1002007950 */ /* 0x000fea0003c3ffff */
.L_x_1696:
        /* <DEDUP_REMOVED lines=9> */
.L_x_6522:


//--------------------- .text._ZN7cutlass13device_kernelIN5flash19enable_sm80_to_sm89INS1_16FlashAttnFwdSm80INS1_25CollectiveMainloopFwdSm80ILi8ELi1ELb0EN4cute5tupleIJNS5_1CILi128EEENS7_ILi48EEENS7_ILi256EEEEEELi256ENS_10bfloat16_tEfNS_4arch4Sm80ELb0ELb0ELb1ELb1ELb1ELb1ELb1ELb1EEENS1_21CollectiveEpilogueFwdINS6_IJS8_SA_S9_EEENS6_IJNS7_ILi1EEESI_SI_EEESC_SE_Li256ELb1ELb1ELb1ELb0EEENS1_36VarlenDynamicPersistentTileSchedulerILi128ELi48ELi256ELi256ELb1ELb1ELb0ELb0ELb1ELb1EEEEEEEEEvNT_6ParamsE --------------------------
	.section	.text._ZN7cutlass13device_kernelIN5flash19enable_sm80_to_sm89INS1_16FlashAttnFwdSm80INS1_25CollectiveMainloopFwdSm80ILi8ELi1ELb0EN4cute5tupleIJNS5_1CILi128EEENS7_ILi48EEENS7_ILi256EEEEEELi256ENS_10bfloat16_tEfNS_4arch4Sm80ELb0ELb0ELb1ELb1ELb1ELb1ELb1ELb1EEENS1_21CollectiveEpilogueFwdINS6_IJS8_SA_S9_EEENS6_IJNS7_ILi1EEESI_SI_EEESC_SE_Li256ELb1ELb1ELb1ELb0EEENS1_36VarlenDynamicPersistentTileSchedulerILi128ELi48ELi256ELi256ELb1ELb1ELb0ELb0ELb1ELb1EEEEEEEEEvNT_6ParamsE,"ax",@progbits
	.sectioninfo	@"SHI_REGISTERS=255"
	.align	128
.text._ZN7cutlass13device_kernelIN5flash19enable_sm80_to_sm89INS1_16FlashAttnFwdSm80INS1_25CollectiveMainloopFwdSm80ILi8ELi1ELb0EN4cute5tupleIJNS5_1CILi128EEENS7_ILi48EEENS7_ILi256EEEEEELi256ENS_10bfloat16_tEfNS_4arch4Sm80ELb0ELb0ELb1ELb1ELb1ELb1ELb1ELb1EEENS1_21CollectiveEpilogueFwdINS6_IJS8_SA_S9_EEENS6_IJNS7_ILi1EEESI_SI_EEESC_SE_Li256ELb1ELb1ELb1ELb0EEENS1_36VarlenDynamicPersistentTileSchedulerILi128ELi48ELi256ELi256ELb1ELb1ELb0ELb0ELb1ELb1EEEEEEEEEvNT_6ParamsE:
        .type           _ZN7cutlass13device_kernelIN5flash19enable_sm80_to_sm89INS1_16FlashAttnFwdSm80INS1_25CollectiveMainloopFwdSm80ILi8ELi1ELb0EN4cute5tupleIJNS5_1CILi128EEENS7_ILi48EEENS7_ILi256EEEEEELi256ENS_10bfloat16_tEfNS_4arch4Sm80ELb0ELb0ELb1ELb1ELb1ELb1ELb1ELb1EEENS1_21CollectiveEpilogueFwdINS6_IJS8_SA_S9_EEENS6_IJNS7_ILi1EEESI_SI_EEESC_SE_Li256ELb1ELb1ELb1ELb0EEENS1_36VarlenDynamicPersistentTileSchedulerILi128ELi48ELi256ELi256ELb1ELb1ELb0ELb0ELb1ELb1EEEEEEEEEvNT_6ParamsE,@function
        .size           _ZN7cutlass13device_kernelIN5flash19enable_sm80_to_sm89INS1_16FlashAttnFwdSm80INS1_25CollectiveMainloopFwdSm80ILi8ELi1ELb0EN4cute5tupleIJNS5_1CILi128EEENS7_ILi48EEENS7_ILi256EEEEEELi256ENS_10bfloat16_tEfNS_4arch4Sm80ELb0ELb0ELb1ELb1ELb1ELb1ELb1ELb1EEENS1_21CollectiveEpilogueFwdINS6_IJS8_SA_S9_EEENS6_IJNS7_ILi1EEESI_SI_EEESC_SE_Li256ELb1ELb1ELb1ELb0EEENS1_36VarlenDynamicPersistentTileSchedulerILi128ELi48ELi256ELi256ELb1ELb1ELb0ELb0ELb1ELb1EEEEEEEEEvNT_6ParamsE,(.L_x_6527 - _ZN7cutlass13device_kernelIN5flash19enable_sm80_to_sm89INS1_16FlashAttnFwdSm80INS1_25CollectiveMainloopFwdSm80ILi8ELi1ELb0EN4cute5tupleIJNS5_1CILi128EEENS7_ILi48EEENS7_ILi256EEEEEELi256ENS_10bfloat16_tEfNS_4arch4Sm80ELb0ELb0ELb1ELb1ELb1ELb1ELb1ELb1EEENS1_21CollectiveEpilogueFwdINS6_IJS8_SA_S9_EEENS6_IJNS7_ILi1EEESI_SI_EEESC_SE_Li256ELb1ELb1ELb1ELb0EEENS1_36VarlenDynamicPersistentTileSchedulerILi128ELi48ELi256ELi256ELb1ELb1ELb0ELb0ELb1ELb1EEEEEEEEEvNT_6ParamsE)
        .other          _ZN7cutlass13device_kernelIN5flash19enable_sm80_to_sm89INS1_16FlashAttnFwdSm80INS1_25CollectiveMainloopFwdSm80ILi8ELi1ELb0EN4cute5tupleIJNS5_1CILi128EEENS7_ILi48EEENS7_ILi256EEEEEELi256ENS_10bfloat16_tEfNS_4arch4Sm80ELb0ELb0ELb1ELb1ELb1ELb1ELb1ELb1EEENS1_21CollectiveEpilogueFwdINS6_IJS8_SA_S9_EEENS6_IJNS7_ILi1EEESI_SI_EEESC_SE_Li256ELb1ELb1ELb1ELb0EEENS1_36VarlenDynamicPersistentTileSchedulerILi128ELi48ELi256ELi256ELb1ELb1ELb0ELb0ELb1ELb1EEEEEEEEEvNT_6ParamsE,@"STO_CUDA_ENTRY STV_DEFAULT"
_ZN7cutlass13device_kernelIN5flash19enable_sm80_to_sm89INS1_16FlashAttnFwdSm80INS1_25CollectiveMainloopFwdSm80ILi8ELi1ELb0EN4cute5tupleIJNS5_1CILi128EEENS7_ILi48EEENS7_ILi256EEEEEELi256ENS_10bfloat16_tEfNS_4arch4Sm80ELb0ELb0ELb1ELb1ELb1ELb1ELb1ELb1EEENS1_21CollectiveEpilogueFwdINS6_IJS8_SA_S9_EEENS6_IJNS7_ILi1EEESI_SI_EEESC_SE_Li256ELb1ELb1ELb1ELb0EEENS1_36VarlenDynamicPersistentTileSchedulerILi128ELi48ELi256ELi256ELb1ELb1ELb0ELb0ELb1ELb1EEEEEEEEEvNT_6ParamsE:
        /* <DEDUP_REMOVED lines=54> */
.L_x_1702:
        /* <DEDUP_REMOVED lines=17> */
.L_x_1909:
        /* <DEDUP_REMOVED lines=16> */
.L_x_1910:
[----:B--2---:R-:W-:-:S05]  /*0570*/  IMAD R0, R0, c[0x0][0x538], RZ ;  /* 0x00014e0000007a24 */ /* 0x004fca00078e02ff */
[----:B------:R-:W-:-:S04]  /*0580*/  IADD3 R6, R0, R6, RZ ;  /* 0x0000000600067210 */ /* 0x000fc80007ffe0ff */
[----:B------:R-:W-:-:S13]  /*0590*/  ISETP.GT.AND P0, PT, R6, UR4, PT ;  /* 0x0000000406007c0c */ /* 0x000fda000bf04270 */
[----:B-1----:R-:W-:Y:S05]  /*05a0*/  @!P0 BRA `(.L_x_1702) ;  /* 0xfffffdb000008947 */ /* 0x002fea000383ffff */
.L_x_1698:
[----:B------:R-:W-:-:S05]  /*05b0*/  IADD3 R13, -R0, R6, RZ ;  /* 0x00000006000d7210 */ /* 0x000fca0007ffe1ff */
[----:B------:R-:W-:-:S05]  /*05c0*/  IMAD R0, R4, c[0x0][0x538], R13 ;  /* 0x00014e0004007a24 */ /* 0x000fca00078e020d */
[----:B------:R-:W-:Y:S01]  /*05d0*/  ISETP.GT.AND P0, PT, R0, UR4, PT ;  /* 0x0000000400007c0c */ /* 0x000fe2000bf04270 */
[----:B------:R-:W-:-:S12]  /*05e0*/  BRA.DIV ~URZ, `(.L_x_1703) ;  /* 0x0001c1027f007947 */ /* 0x000fd8000b800000 */
[----:B------:R-:W-:-:S04]  /*05f0*/  VOTE.ANY R12, PT, !P0 ;  /* 0x00000000000c7806 */ /* 0x000fc800040e0100 */
.L_x_1911:
[----:B------:R1:W2:Y:S01]  /*0600*/  POPC R14, R12 ;  /* 0x0000000c000e7309 */ /* 0x0002a20000000000 */
[----:B------:R-:W-:Y:S05]  /*0610*/  BRA.DIV ~URZ, `(.L_x_1704) ;  /* 0x0001c1127f007947 */ /* 0x000fea000b800000 */
[----:B--2---:R2:W3:Y:S01]  /*0620*/  SHFL.IDX PT, R11, R8, R14, 0x1f ;  /* 0x00001f0e080b7589 */ /* 0x0044e200000e0000 */
[----:B------:R-:W-:-:S03]  /*0630*/  MOV R6, RZ ;  /* 0x000000ff00067202 */ /* 0x000fc60000000f00 */
[----:B------:R2:W4:Y:S04]  /*0640*/  SHFL.IDX PT, R10, R7, R14, 0x1f ;  /* 0x00001f0e070a7589 */ /* 0x00052800000e0000 */
.L_x_1912:
[----:B------:R-:W-:Y:S01]  /*0650*/  ISETP.NE.AND P0, PT, R12, RZ, PT ;  /* 0x000000ff0c00720c */ /* 0x000fe20003f05270 */
[----:B------:R-:W-:-:S12]  /*0660*/  BSSY B0, `(.L_x_1705) ;  /* 0x0000005000007945 */ /* 0x000fd80003800000 */
[----:B------:R-:W-:Y:S05]  /*0670*/  @!P0 BRA `(.L_x_1706) ;  /* 0x0000003000008947 */ /* 0x000fea0003800000 */
[----:B------:R-:W-:Y:S01]  /*0680*/  IADD3 R15, R14, -0x1, RZ ;  /* 0xffffffff0e0f7810 */ /* 0x000fe20007ffe0ff */
[----:B------:R-:W-:Y:S05]  /*0690*/  BRA.DIV ~URZ, `(.L_x_1707) ;  /* 0x0001c1727f007947 */ /* 0x000fea000b800000 */
[----:B------:R1:W2:Y:S02]  /*06a0*/  SHFL.IDX PT, R6, R4, R15, 0x1f ;  /* 0x00001f0f04067589 */ /* 0x0002a400000e0000 */
.L_x_1706:
[----:B------:R-:W-:Y:S05]  /*06b0*/  BSYNC B0 ;  /* 0x0000000000007941 */ /* 0x000fea0003800000 */
.L_x_1705:
        /* <DEDUP_REMOVED lines=69> */
.L_x_1699:
[----:B------:R-:W-:Y:S01]  /*0b10*/  MOV R0, UR4 ;  /* 0x0000000400007c02 */ /* 0x000fe20008000f00 */
[----:B------:R-:W-:Y:S04]  /*0b20*/  STL [R1+0x14], RZ ;  /* 0x000014ff01007387 */ /* 0x000fe80000100800 */
[----:B------:R-:W-:Y:S04]  /*0b30*/  STL [R1+0x18], RZ ;  /* 0x000018ff01007387 */ /* 0x000fe80000100800 */
[----:B------:R1:W-:Y:S02]  /*0b40*/  STL [R1+0x10], R0 ;  /* 0x0000100001007387 */ /* 0x0003e40000100800 */
[----:B-1----:R-:W-:-:S05]  /*0b50*/  MOV R0, c[0x0][0x53c] ;  /* 0x00014f0000007a02 */ /* 0x002fca0000000f00 */
[----:B------:R1:W-:Y:S02]  /*0b60*/  STL [R1+0x1c], R0 ;  /* 0x00001c0001007387 */ /* 0x0003e40000100800 */
.L_x_1708:
        /* <DEDUP_REMOVED lines=8> */
.L_x_1697:
[----:B------:R-:W2:Y:S02]  /*0bf0*/  LDL R0, [R1+0x1c] ;  /* 0x00001c0001007983 */ /* 0x000ea40000100800 */
[----:B--2---:R-:W-:-:S13]  /*0c00*/  ISETP.GE.AND P0, PT, R0, c[0x0][0x53c], PT ;  /* 0x00014f0000007a0c */ /* 0x004fda0003f06270 */
[----:B------:R-:W-:Y:S05]  /*0c10*/  @P0 EXIT ;  /* 0x000000000000094d */ /* 0x000fea0003800000 */
[----:B------:R-:W2:Y:S01]  /*0c20*/  S2R R13, SR_TID.X ;  /* 0x00000000000d7919 */ /* 0x000ea20000002100 */
[----:B------:R-:W-:Y:S01]  /*0c30*/  IMAD.MOV.U32 R22, RZ, RZ, 0x40 ;  /* 0x00000040ff167424 */ /* 0x000fe200078e00ff */
[----:B------:R-:W-:Y:S01]  /*0c40*/  ULDC UR4, c[0x0][0x2ac] ;  /* 0x0000ab0000047ab9 */ /* 0x000fe20000000800 */
[----:B------:R-:W-:Y:S01]  /*0c50*/  IMAD.MOV.U32 R21, RZ, RZ, 0x20 ;  /* 0x00000020ff157424 */ /* 0x000fe200078e00ff */
[----:B------:R-:W-:Y:S02]  /*0c60*/  ULDC UR5, c[0x0][0x1d0] ;  /* 0x0000740000057ab9 */ /* 0x000fe40000000800 */
[----:B------:R-:W-:Y:S01]  /*0c70*/  UIMAD UR5, UR4, UR5, URZ ;  /* 0x00000005040572a4 */ /* 0x000fe2000f8e023f */
[----:B--2---:R-:W-:-:S04]  /*0c80*/  SHF.R.S32.HI R11, RZ, 0x1f, R13 ;  /* 0x0000001fff0b7819 */ /* 0x004fc8000001140d */
[CC--:B------:R-:W-:Y:S02]  /*0c90*/  LEA.HI R3, R11.reuse, R13.reuse, RZ, 0x4 ;  /* 0x0000000d0b037211 */ /* 0x0c0fe400078f20ff */
[----:B------:R-:W-:Y:S02]  /*0ca0*/  LEA.HI R8, R11, R13, RZ, 0x2 ;  /* 0x0000000d0b087211 */ /* 0x000fe400078f10ff */
[----:B------:R-:W-:Y:S02]  /*0cb0*/  LOP3.LUT R0, R3, 0xfffffff0, RZ, 0xc0, !PT ;  /* 0xfffffff003007812 */ /* 0x000fe400078ec0ff */
[----:B-1----:R-:W-:Y:S02]  /*0cc0*/  SHF.R.S32.HI R4, RZ, 0x4, R3 ;  /* 0x00000004ff047819 */ /* 0x002fe40000011403 */
[----:B------:R-:W-:Y:S01]  /*0cd0*/  SHF.R.S32.HI R7, RZ, 0x2, R8 ;  /* 0x00000002ff077819 */ /* 0x000fe20000011408 */
[----:B------:R-:W-:Y:S01]  /*0ce0*/  IMAD.IADD R0, R13, 0x1, -R0 ;  /* 0x000000010d007824 */ /* 0x000fe200078e0a00 */
[----:B------:R-:W-:-:S02]  /*0cf0*/  SHF.R.S32.HI R2, RZ, 0x1f, R8 ;  /* 0x0000001fff027819 */ /* 0x000fc40000011408 */
[----:B------:R-:W-:Y:S02]  /*0d00*/  LEA.HI R3, R3, R4, RZ, 0x1 ;  /* 0x0000000403037211 */ /* 0x000fe400078f08ff */
[----:B------:R-:W-:Y:S02]  /*0d10*/  SHF.R.S32.HI R5, RZ, 0x1f, R0 ;  /* 0x0000001fff057819 */ /* 0x000fe40000011400 */
[----:B------:R-:W-:Y:S02]  /*0d20*/  LEA.HI R2, R2, R7, RZ, 0x3 ;  /* 0x0000000702027211 */ /* 0x000fe400078f18ff */
[----:B------:R-:W-:Y:S02]  /*0d30*/  LOP3.LUT R3, R3, 0xfffffffe, RZ, 0xc0, !PT ;  /* 0xfffffffe03037812 */ /* 0x000fe400078ec0ff */
[----:B------:R-:W-:Y:S02]  /*0d40*/  LEA.HI R12, R5, R0, RZ, 0x3 ;  /* 0x00000000050c7211 */ /* 0x000fe400078f18ff */
[----:B------:R-:W-:Y:S01]  /*0d50*/  LOP3.LUT R2, R2, 0xfffffff8, RZ, 0xc0, !PT ;  /* 0xfffffff802027812 */ /* 0x000fe200078ec0ff */
[----:B------:R-:W-:Y:S01]  /*0d60*/  IMAD.IADD R10, R4, 0x1, -R3 ;  /* 0x00000001040a7824 */ /* 0x000fe200078e0a03 */
[----:B------:R-:W-:-:S02]  /*0d70*/  LEA.HI R143, R11, R13, RZ, 0x3 ;  /* 0x0000000d0b8f7211 */ /* 0x000fc400078f18ff */
[----:B------:R-:W-:Y:S01]  /*0d80*/  LOP3.LUT R3, R12, 0xfffffff8, RZ, 0xc0, !PT ;  /* 0xfffffff80c037812 */ /* 0x000fe200078ec0ff */
[----:B------:R-:W-:Y:S01]  /*0d90*/  IMAD.IADD R7, R7, 0x1, -R2 ;  /* 0x0000000107077824 */ /* 0x000fe200078e0a02 */
[----:B------:R-:W-:Y:S02]  /*0da0*/  LEA.HI R6, R11, R13, RZ, 0x5 ;  /* 0x0000000d0b067211 */ /* 0x000fe400078f28ff */
[----:B------:R-:W-:Y:S01]  /*0db0*/  LOP3.LUT R2, R143, 0xfffffff8, RZ, 0xc0, !PT ;  /* 0xfffffff88f027812 */ /* 0x000fe200078ec0ff */
[----:B------:R-:W-:Y:S01]  /*0dc0*/  IMAD.IADD R5, R0, 0x1, -R3 ;  /* 0x0000000100057824 */ /* 0x000fe200078e0a03 */
        /* <DEDUP_REMOVED lines=12> */
[C---:B------:R-:W-:Y:S01]  /*0e90*/  IMAD.SHL.U32 R144, R149.reuse, 0x4, RZ ;  /* 0x0000000495907824 */ /* 0x040fe200078e00ff */
[----:B------:R-:W-:Y:S01]  /*0ea0*/  LOP3.LUT R2, R2, 0xffffff8, RZ, 0xc0, !PT ;  /* 0x0ffffff802027812 */ /* 0x000fe200078ec0ff */
[----:B------:R-:W-:Y:S01]  /*0eb0*/  IMAD.SHL.U32 R140, R149, 0x8, RZ ;  /* 0x00000008958c7824 */ /* 0x000fe200078e00ff */
[----:B------:R-:W-:-:S02]  /*0ec0*/  LOP3.LUT R9, R0, 0x8, R143, 0xf8, !PT ;  /* 0x0000000800097812 */ /* 0x000fc400078ef88f */
[----:B------:R-:W-:Y:S01]  /*0ed0*/  SHF.R.U32.HI R0, RZ, 0x3, R0 ;  /* 0x00000003ff007819 */ /* 0x000fe20000011600 */
[----:B------:R-:W-:Y:S01]  /*0ee0*/  IMAD.IADD R3, R4, 0x1, -R2 ;  /* 0x0000000104037824 */ /* 0x000fe200078e0a02 */
[----:B------:R-:W-:Y:S01]  /*0ef0*/  LEA.HI R18, R8, R32, RZ, 0x2 ;  /* 0x0000002008127211 */ /* 0x000fe200078f10ff */
[----:B------:R-:W-:Y:S01]  /*0f00*/  IMAD.SHL.U32 R4, R5, 0x40, RZ ;  /* 0x0000004005047824 */ /* 0x000fe200078e00ff */
[----:B------:R-:W-:Y:S02]  /*0f10*/  LOP3.LUT R8, R7, 0x1, RZ, 0xc0, !PT ;  /* 0x0000000107087812 */ /* 0x000fe400078ec0ff */
[----:B------:R-:W-:Y:S02]  /*0f20*/  LOP3.LUT R9, R9, R0, RZ, 0x3c, !PT ;  /* 0x0000000009097212 */ /* 0x000fe400078e3cff */
[----:B------:R-:W-:Y:S02]  /*0f30*/  LEA.HI R0, R6, R6, RZ, 0x1 ;  /* 0x0000000606007211 */ /* 0x000fe400078f08ff */
[----:B------:R-:W-:-:S02]  /*0f40*/  ISETP.NE.U32.AND P0, PT, R8, 0x1, PT ;  /* 0x000000010800780c */ /* 0x000fc40003f05070 */
[----:B------:R-:W-:Y:S02]  /*0f50*/  SHF.R.S32.HI R2, RZ, 0x2, R18 ;  /* 0x00000002ff027819 */ /* 0x000fe40000011412 */
[----:B------:R-:W-:Y:S01]  /*0f60*/  LOP3.LUT R8, R0, 0x1ffffffe, RZ, 0xc0, !PT ;  /* 0x1ffffffe00087812 */ /* 0x000fe200078ec0ff */
[C---:B------:R-:W-:Y:S01]  /*0f70*/  IMAD.SHL.U32 R0, R7.reuse, 0x40, RZ ;  /* 0x0000004007007824 */ /* 0x040fe200078e00ff */
[----:B------:R-:W-:Y:S01]  /*0f80*/  R2P PR, R7, 0x6 ;  /* 0x0000000607007804 */ /* 0x000fe20000000000 */
[----:B------:R-:W-:Y:S01]  /*0f90*/  IMAD R30, R3, 0x10, R2 ;  /* 0x00000010031e7824 */ /* 0x000fe200078e0202 */
[C---:B------:R-:W-:Y:S01]  /*0fa0*/  LOP3.LUT P4, RZ, R5.reuse, 0x2, RZ, 0xc0, !PT ;  /* 0x0000000205ff7812 */ /* 0x040fe2000788c0ff */
[----:B------:R-:W-:Y:S01]  /*0fb0*/  IMAD.IADD R20, R6, 0x1, -R8 ;  /* 0x0000000106147824 */ /* 0x000fe200078e0a08 */
[----:B------:R-:W-:Y:S01]  /*0fc0*/  LOP3.LUT P3, RZ, R5, 0x4, RZ, 0xc0, !PT ;  /* 0x0000000405ff7812 */ /* 0x000fe2000786c0ff */
[----:B------:R-:W-:Y:S01]  /*0fd0*/  IMAD.SHL.U32 R5, R10, 0x8, RZ ;  /* 0x000000080a057824 */ /* 0x000fe200078e00ff */
[----:B------:R-:W-:Y:S01]  /*0fe0*/  LOP3.LUT R3, R0, 0x1c0, RZ, 0xc0, !PT ;  /* 0x000001c000037812 */ /* 0x000fe200078ec0ff */
[----:B------:R-:W-:Y:S01]  /*0ff0*/  IMAD R6, R6, 0x2, R14 ;  /* 0x0000000206067824 */ /* 0x000fe200078e020e */
[----:B------:R-:W-:Y:S01]  /*1000*/  LEA.HI R11, R11, R13, RZ, 0x6 ;  /* 0x0000000d0b0b7211 */ /* 0x000fe200078f30ff */
[----:B------:R-:W-:Y:S01]  /*1010*/  IMAD R2, R10, 0x200, R9 ;  /* 0x000002000a027824 */ /* 0x000fe200078e0209 */
[----:B------:R-:W-:Y:S01]  /*1020*/  LOP3.LUT R0, R4, 0x1c0, RZ, 0xc0, !PT ;  /* 0x000001c004007812 */ /* 0x000fe200078ec0ff */
[----:B------:R-:W-:Y:S01]  /*1030*/  STL [R1+0x194], R30 ;  /* 0x0001941e01007387 */ /* 0x000fe20000100800 */
[----:B------:R-:W-:-:S02]  /*1040*/  LEA.HI R4, R3, R3, RZ, 0x1d ;  /* 0x0000000303047211 */ /* 0x000fc400078fe8ff */
[----:B------:R-:W-:Y:S02]  /*1050*/  LOP3.LUT R5, R0, 0x8, R5, 0xf8, !PT ;  /* 0x0000000800057812 */ /* 0x000fe400078ef805 */
[----:B------:R-:W-:Y:S01]  /*1060*/  SHF.R.U32.HI R3, RZ, 0x3, R0 ;  /* 0x00000003ff037819 */ /* 0x000fe20000011600 */
[----:B------:R-:W-:Y:S01]  /*1070*/  IMAD.SHL.U32 R0, R11, 0x8, RZ ;  /* 0x000000080b007824 */ /* 0x000fe200078e00ff */
[----:B------:R-:W-:Y:S01]  /*1080*/  SHF.R.S32.HI R143, RZ, 0x3, R143 ;  /* 0x00000003ff8f7819 */ /* 0x000fe2000001148f */
[----:B------:R-:W-:Y:S01]  /*1090*/  IMAD.IADD R11, R6, 0x1, R4 ;  /* 0x00000001060b7824 */ /* 0x000fe200078e0204 */
[----:B------:R-:W-:Y:S02]  /*10a0*/  LOP3.LUT R13, R5, R3, RZ, 0x3c, !PT ;  /* 0x00000003050d7212 */ /* 0x000fe400078e3cff */
[----:B------:R-:W-:Y:S01]  /*10b0*/  IADD3 R17, R143, 0x20, RZ ;  /* 0x000000208f117810 */ /* 0x000fe20007ffe0ff */
[----:B------:R-:W-:Y:S01]  /*10c0*/  IMAD.SHL.U32 R24, R11, 0x2, RZ ;  /* 0x000000020b187824 */ /* 0x000fe200078e00ff */
[----:B------:R-:W-:Y:S01]  /*10d0*/  LOP3.LUT R7, R0, 0xfffffe00, RZ, 0xc0, !PT ;  /* 0xfffffe0000077812 */ /* 0x000fe200078ec0ff */
[C---:B------:R-:W-:Y:S01]  /*10e0*/  IMAD.SHL.U32 R0, R143.reuse, 0x40, RZ ;  /* 0x000000408f007824 */ /* 0x040fe200078e00ff */
[----:B------:R-:W-:Y:S01]  /*10f0*/  IADD3 R16, R143, 0x40, RZ ;  /* 0x000000408f107810 */ /* 0x000fe20007ffe0ff */
[----:B------:R-:W-:Y:S01]  /*1100*/  IMAD.SHL.U32 R3, R17, 0x40, RZ ;  /* 0x0000004011037824 */ /* 0x000fe200078e00ff */
[----:B------:R-:W-:-:S02]  /*1110*/  IADD3 R15, R143, 0x60, RZ ;  /* 0x000000608f0f7810 */ /* 0x000fc40007ffe0ff */
[----:B------:R-:W-:Y:S02]  /*1120*/  SHF.R.S32.HI R5, RZ, 0x1f, R17 ;  /* 0x0000001fff057819 */ /* 0x000fe40000011411 */
[----:B------:R-:W-:Y:S01]  /*1130*/  SHF.R.S32.HI R4, RZ, 0x1f, R16 ;  /* 0x0000001fff047819 */ /* 0x000fe20000011410 */
[----:B------:R-:W-:Y:S01]  /*1140*/  IMAD.SHL.U32 R8, R15, 0x40, RZ ;  /* 0x000000400f087824 */ /* 0x000fe200078e00ff */
[----:B------:R-:W-:Y:S01]  /*1150*/  LOP3.LUT R222, R0, 0x1c0, RZ, 0xc0, !PT ;  /* 0x000001c000de7812 */ /* 0x000fe200078ec0ff */
[----:B------:R-:W-:Y:S01]  /*1160*/  IMAD.SHL.U32 R0, R16, 0x40, RZ ;  /* 0x0000004010007824 */ /* 0x000fe200078e00ff */
[----:B------:R-:W-:Y:S02]  /*1170*/  SHF.R.S32.HI R6, RZ, 0x1f, R15 ;  /* 0x0000001fff067819 */ /* 0x000fe4000001140f */
[----:B------:R-:W-:Y:S02]  /*1180*/  IADD3 R146, R144, 0x40, RZ ;  /* 0x0000004090927810 */ /* 0x000fe40007ffe0ff */
[----:B------:R-:W-:-:S02]  /*1190*/  LEA.HI R5, R5, R17, RZ, 0x3 ;  /* 0x0000001105057211 */ /* 0x000fc400078f18ff */
[----:B------:R-:W-:Y:S01]  /*11a0*/  LOP3.LUT R219, R3, 0x1c0, RZ, 0xc0, !PT ;  /* 0x000001c003db7812 */ /* 0x000fe200078ec0ff */
[----:B------:R-:W-:Y:S01]  /*11b0*/  IMAD.IADD R142, R144, 0x1, R146 ;  /* 0x00000001908e7824 */ /* 0x000fe200078e0292 */
[----:B------:R-:W-:Y:S02]  /*11c0*/  LEA.HI R4, R4, R16, RZ, 0x3 ;  /* 0x0000001004047211 */ /* 0x000fe400078f18ff */
[----:B------:R-:W-:Y:S01]  /*11d0*/  LEA.HI R3, R6, R15, RZ, 0x3 ;  /* 0x0000000f06037211 */ /* 0x000fe200078f18ff */
[----:B------:R-:W-:Y:S01]  /*11e0*/  IMAD.SHL.U32 R6, R12, 0x40, RZ ;  /* 0x000000400c067824 */ /* 0x000fe200078e00ff */
[----:B------:R-:W-:Y:S01]  /*11f0*/  LOP3.LUT R34, R0, 0x1c0, RZ, 0xc0, !PT ;  /* 0x000001c000227812 */ /* 0x000fe200078ec0ff */
[----:B------:R-:W-:Y:S01]  /*1200*/  IMAD.SHL.U32 R0, R5, 0x40, RZ ;  /* 0x0000004005007824 */ /* 0x000fe200078e00ff */
[----:B------:R-:W-:Y:S01]  /*1210*/  LOP3.LUT R33, R8, 0x1c0, RZ, 0xc0, !PT ;  /* 0x000001c008217812 */ /* 0x000fe200078ec0ff */
[----:B------:R-:W-:Y:S01]  /*1220*/  IMAD.SHL.U32 R5, R4, 0x40, RZ ;  /* 0x0000004004057824 */ /* 0x000fe200078e00ff */
[----:B------:R-:W-:Y:S01]  /*1230*/  SHF.R.U32.HI R31, RZ, 0x3, R222 ;  /* 0x00000003ff1f7819 */ /* 0x000fe200000116de */
[----:B------:R-:W-:Y:S01]  /*1240*/  IMAD.SHL.U32 R4, R3, 0x40, RZ ;  /* 0x0000004003047824 */ /* 0x000fe200078e00ff */
[----:B------:R-:W-:-:S02]  /*1250*/  SHF.R.S32.HI R3, RZ, 0x1f, R142 ;  /* 0x0000001fff037819 */ /* 0x000fc4000001148e */
[----:B------:R-:W-:Y:S02]  /*1260*/  LOP3.LUT R8, R0, 0xfffffe00, RZ, 0xc0, !PT ;  /* 0xfffffe0000087812 */ /* 0x000fe400078ec0ff */
[CC--:B------:R-:W-:Y:S02]  /*1270*/  LEA.HI R0, R3.reuse, R142.reuse, RZ, 0x6 ;  /* 0x0000008e03007211 */ /* 0x0c0fe400078f30ff */
[----:B------:R-:W-:Y:S02]  /*1280*/  LEA.HI R3, R3, R142, RZ, 0x3 ;  /* 0x0000008e03037211 */ /* 0x000fe400078f18ff */
[----:B------:R-:W-:Y:S01]  /*1290*/  LOP3.LUT R27, R5, 0xfffffe00, RZ, 0xc0, !PT ;  /* 0xfffffe00051b7812 */ /* 0x000fe200078ec0ff */
[----:B------:R-:W-:Y:S01]  /*12a0*/  IMAD.SHL.U32 R0, R0, 0x80, RZ ;  /* 0x0000008000007824 */ /* 0x000fe200078e00ff */
[----:B------:R-:W-:Y:S02]  /*12b0*/  LOP3.LUT R25, R4, 0xfffffe00, RZ, 0xc0, !PT ;  /* 0xfffffe0004197812 */ /* 0x000fe400078ec0ff */
[----:B------:R-:W-:Y:S01]  /*12c0*/  SHF.R.U32.HI R29, RZ, 0x3, R219 ;  /* 0x00000003ff1d7819 */ /* 0x000fe200000116db */
[----:B------:R-:W-:Y:S01]  /*12d0*/  STL [R1+0xd8], R27 ;  /* 0x0000d81b01007387 */ /* 0x000fe20000100800 */
[----:B------:R-:W-:-:S02]  /*12e0*/  LOP3.LUT R5, R222, 0x38, R3, 0xf8, !PT ;  /* 0x00000038de057812 */ /* 0x000fc400078ef803 */
[----:B------:R-:W-:Y:S01]  /*12f0*/  LOP3.LUT R4, R219, 0x38, R3, 0xf8, !PT ;  /* 0x00000038db047812 */ /* 0x000fe200078ef803 */
[----:B------:R-:W-:Y:S01]  /*1300*/  STL [R1+0xd4], R25 ;  /* 0x0000d41901007387 */ /* 0x000fe20000100800 */
[----:B------:R-:W-:Y:S02]  /*1310*/  SHF.R.U32.HI R28, RZ, 0x3, R34 ;  /* 0x00000003ff1c7819 */ /* 0x000fe40000011622 */
[----:B------:R-:W-:Y:S01]  /*1320*/  SHF.R.U32.HI R26, RZ, 0x3, R33 ;  /* 0x00000003ff1a7819 */ /* 0x000fe20000011621 */
[----:B------:R-:W-:Y:S01]  /*1330*/  STL [R1+0x28], R24 ;  /* 0x0000281801007387 */ /* 0x000fe20000100800 */
[--C-:B------:R-:W-:Y:S02]  /*1340*/  LOP3.LUT R10, R34, 0x38, R3.reuse, 0xf8, !PT ;  /* 0x00000038220a7812 */ /* 0x100fe400078ef803 */
[----:B------:R-:W-:Y:S02]  /*1350*/  LOP3.LUT R12, R33, 0x38, R3, 0xf8, !PT ;  /* 0x00000038210c7812 */ /* 0x000fe400078ef803 */
[----:B------:R-:W-:-:S02]  /*1360*/  LOP3.LUT R9, R6, 0xfffffe00, RZ, 0xc0, !PT ;  /* 0xfffffe0006097812 */ /* 0x000fc400078ec0ff */
[----:B------:R-:W-:Y:S02]  /*1370*/  LOP3.LUT R11, R5, R31, RZ, 0x3c, !PT ;  /* 0x0000001f050b7212 */ /* 0x000fe400078e3cff */
[----:B------:R-:W-:Y:S02]  /*1380*/  LOP3.LUT R6, R4, R29, RZ, 0x3c, !PT ;  /* 0x0000001d04067212 */ /* 0x000fe400078e3cff */
[----:B------:R-:W-:Y:S02]  /*1390*/  LOP3.LUT R0, R0, 0xffffe000, RZ, 0xc0, !PT ;  /* 0xffffe00000007812 */ /* 0x000fe400078ec0ff */
[----:B------:R-:W-:Y:S02]  /*13a0*/  LOP3.LUT R5, R10, R28, RZ, 0x3c, !PT ;  /* 0x0000001c0a057212 */ /* 0x000fe400078e3cff */
[----:B------:R-:W-:Y:S02]  /*13b0*/  LOP3.LUT R4, R12, R26, RZ, 0x3c, !PT ;  /* 0x0000001a0c047212 */ /* 0x000fe400078e3cff */
[----:B------:R-:W-:-:S02]  /*13c0*/  IADD3 R19, R11, R0, R7 ;  /* 0x000000000b137210 */ /* 0x000fc40007ffe007 */
[-C--:B------:R-:W-:Y:S02]  /*13d0*/  IADD3 R17, R6, R0.reuse, R8 ;  /* 0x0000000006117210 */ /* 0x080fe40007ffe008 */
[-C--:B------:R-:W-:Y:S02]  /*13e0*/  IADD3 R16, R5, R0.reuse, R27 ;  /* 0x0000000005107210 */ /* 0x080fe40007ffe01b */
[----:B------:R-:W-:Y:S02]  /*13f0*/  IADD3 R15, R4, R0, R25 ;  /* 0x00000000040f7210 */ /* 0x000fe40007ffe019 */
[----:B------:R-:W-:Y:S02]  /*1400*/  IADD3 R0, R24, 0x80, RZ ;  /* 0x0000008018007810 */ /* 0x000fe40007ffe0ff */
[----:B------:R-:W-:Y:S02]  /*1410*/  LOP3.LUT R6, R222, 0x38, R140, 0xf8, !PT ;  /* 0x00000038de067812 */ /* 0x000fe400078ef88c */
[----:B------:R-:W-:-:S02]  /*1420*/  IADD3 R148, R144, 0x20, RZ ;  /* 0x0000002090947810 */ /* 0x000fc40007ffe0ff */
[----:B------:R-:W-:Y:S02]  /*1430*/  IADD3 R23, R24, 0x70, RZ ;  /* 0x0000007018177810 */ /* 0x000fe40007ffe0ff */
[----:B------:R-:W-:Y:S01]  /*1440*/  @P0 IADD3 R23, R0, 0x10, RZ ;  /* 0x0000001000170810 */ /* 0x000fe20007ffe0ff */
[----:B------:R-:W-:Y:S01]  /*1450*/  IMAD R0, R149, 0x20, R143 ;  /* 0x0000002095007824 */ /* 0x000fe200078e028f */
[----:B------:R-:W-:Y:S02]  /*1460*/  LOP3.LUT R31, R6, R31, RZ, 0x3c, !PT ;  /* 0x0000001f061f7212 */ /* 0x000fe400078e3cff */
[----:B------:R-:W-:Y:S01]  /*1470*/  LOP3.LUT R12, R34, 0x38, R140, 0xf8, !PT ;  /* 0x00000038220c7812 */ /* 0x000fe200078ef88c */
[----:B------:R-:W-:Y:S01]  /*1480*/  IMAD.SHL.U32 R34, R148, 0x2, RZ ;  /* 0x0000000294227824 */ /* 0x000fe200078e00ff */
[----:B------:R-:W-:Y:S01]  /*1490*/  LOP3.LUT R11, R18, 0x7ffffffc, RZ, 0xc0, !PT ;  /* 0x7ffffffc120b7812 */ /* 0x000fe200078ec0ff */
[----:B------:R-:W-:Y:S01]  /*14a0*/  IMAD.SHL.U32 R18, R146, 0x2, RZ ;  /* 0x0000000292127824 */ /* 0x000fe200078e00ff */
[----:B------:R-:W-:Y:S01]  /*14b0*/  IADD3 R147, R144, 0x60, RZ ;  /* 0x0000006090937810 */ /* 0x000fe20007ffe0ff */
[----:B------:R-:W-:Y:S01]  /*14c0*/  STL [R1+0x2c], R23 ;  /* 0x00002c1701007387 */ /* 0x000fe20000100800 */
[CC--:B------:R-:W-:Y:S01]  /*14d0*/  IADD3 R4, R13.reuse, R9.reuse, R14 ;  /* 0x000000090d047210 */ /* 0x0c0fe20007ffe00e */
[----:B------:R-:W-:Y:S01]  /*14e0*/  IMAD.IADD R11, R32, 0x1, -R11 ;  /* 0x00000001200b7824 */ /* 0x000fe200078e0a0b */
[----:B------:R-:W-:Y:S01]  /*14f0*/  LOP3.LUT R5, R13, R9, RZ, 0xfc, !PT ;  /* 0x000000090d057212 */ /* 0x000fe200078efcff */
[----:B------:R-:W-:Y:S01]  /*1500*/  STL [R1+0x190], R31 ;  /* 0x0001901f01007387 */ /* 0x000fe20000100800 */
[----:B------:R-:W-:Y:S01]  /*1510*/  SHF.R.S32.HI R9, RZ, 0x1f, R143 ;  /* 0x0000001fff097819 */ /* 0x000fe2000001148f */
[----:B------:R-:W-:Y:S01]  /*1520*/  IMAD.SHL.U32 R48, R11, 0x2, RZ ;  /* 0x000000020b307824 */ /* 0x000fe200078e00ff */
[----:B------:R-:W-:Y:S01]  /*1530*/  SHF.R.S32.HI R10, RZ, 0x1f, R148 ;  /* 0x0000001fff0a7819 */ /* 0x000fe20000011494 */
[----:B------:R-:W-:Y:S01]  /*1540*/  STL [R1+0x180], R34 ;  /* 0x0001802201007387 */ /* 0x000fe20000100800 */
[----:B------:R-:W-:Y:S01]  /*1550*/  SHF.R.S32.HI R9, RZ, 0x1f, R146 ;  /* 0x0000001fff097819 */ /* 0x000fe20000011492 */
[----:B------:R-:W-:Y:S01]  /*1560*/  IMAD R11, R20, 0x8, R30 ;  /* 0x00000008140b7824 */ /* 0x000fe200078e021e */
[----:B------:R-:W-:Y:S01]  /*1570*/  LOP3.LUT R14, R33, 0x38, R140, 0xf8, !PT ;  /* 0x00000038210e7812 */ /* 0x000fe200078ef88c */
[----:B------:R-:W-:Y:S01]  /*1580*/  IMAD.SHL.U32 R33, R147, 0x2, RZ ;  /* 0x0000000293217824 */ /* 0x000fe200078e00ff */
[----:B------:R-:W-:Y:S01]  /*1590*/  SHF.R.S32.HI R6, RZ, 0x1f, R147 ;  /* 0x0000001fff067819 */ /* 0x000fe20000011493 */
[----:B------:R1:W-:Y:S01]  /*15a0*/  STL [R1+0x184], R18 ;  /* 0x0001841201007387 */ /* 0x0003e20000100800 */
[----:B------:R-:W-:-:S02]  /*15b0*/  SHF.L.U64.HI R9, R146, 0x1, R9 ;  /* 0x0000000192097819 */ /* 0x000fc40000010209 */
[----:B------:R-:W-:Y:S01]  /*15c0*/  LOP3.LUT R13, R219, 0x38, R140, 0xf8, !PT ;  /* 0x00000038db0d7812 */ /* 0x000fe200078ef88c */
[----:B------:R2:W-:Y:S01]  /*15d0*/  STL [R1+0x188], R33 ;  /* 0x0001882101007387 */ /* 0x0005e20000100800 */
[----:B------:R-:W-:Y:S02]  /*15e0*/  LOP3.LUT R12, R27, R12, R28, 0xf6, !PT ;  /* 0x0000000c1b0c7212 */ /* 0x000fe400078ef61c */
[----:B------:R-:W-:Y:S02]  /*15f0*/  LOP3.LUT R13, R8, R13, R29, 0xf6, !PT ;  /* 0x0000000d080d7212 */ /* 0x000fe400078ef61d */
[----:B------:R-:W-:Y:S02]  /*1600*/  LEA R150, R2, 0xa080, 0x1 ;  /* 0x0000a08002967811 */ /* 0x000fe400078e08ff */
[----:B------:R-:W-:Y:S02]  /*1610*/  SHF.R.S32.HI R2, RZ, 0x3, R3 ;  /* 0x00000003ff027819 */ /* 0x000fe40000011403 */
[----:B------:R-:W-:-:S02]  /*1620*/  LEA R13, R13, 0x10080, 0x1 ;  /* 0x000100800d0d7811 */ /* 0x000fc400078e08ff */
[----:B------:R-:W-:Y:S02]  /*1630*/  LEA R12, R12, 0x10080, 0x1 ;  /* 0x000100800c0c7811 */ /* 0x000fe400078e08ff */
[C---:B------:R-:W-:Y:S02]  /*1640*/  IADD3 R47, R48.reuse, 0x8, RZ ;  /* 0x00000008302f7810 */ /* 0x040fe40007ffe0ff */
[C---:B------:R-:W-:Y:S02]  /*1650*/  IADD3 R46, R48.reuse, 0x10, RZ ;  /* 0x00000010302e7810 */ /* 0x040fe40007ffe0ff */
[C---:B------:R-:W-:Y:S02]  /*1660*/  IADD3 R45, R48.reuse, 0x18, RZ ;  /* 0x00000018302d7810 */ /* 0x040fe40007ffe0ff */
[----:B------:R-:W-:Y:S02]  /*1670*/  IADD3 R44, R48, 0x20, RZ ;  /* 0x00000020302c7810 */ /* 0x000fe40007ffe0ff */
[----:B-1----:R-:W-:-:S02]  /*1680*/  SHF.L.U64.HI R18, R148, 0x1, R10 ;  /* 0x0000000194127819 */ /* 0x002fc4000001020a */
[----:B------:R-:W-:Y:S02]  /*1690*/  SHF.L.U64.HI R10, R147, 0x1, R6 ;  /* 0x00000001930a7819 */ /* 0x000fe40000010206 */
[C---:B------:R-:W-:Y:S01]  /*16a0*/  IADD3 R43, R48.reuse, 0x28, RZ ;  /* 0x00000028302b7810 */ /* 0x040fe20007ffe0ff */
[----:B------:R-:W-:Y:S01]  /*16b0*/  STL [R1+0x17c], R18 ;  /* 0x00017c1201007387 */ /* 0x000fe20000100800 */
[C---:B------:R-:W-:Y:S02]  /*16c0*/  IADD3 R42, R48.reuse, 0x30, RZ ;  /* 0x00000030302a7810 */ /* 0x040fe40007ffe0ff */
[C---:B------:R-:W-:Y:S01]  /*16d0*/  IADD3 R41, R48.reuse, 0x38, RZ ;  /* 0x0000003830297810 */ /* 0x040fe20007ffe0ff */
[----:B------:R1:W-:Y:S01]  /*16e0*/  STL [R1+0x178], R9 ;  /* 0x0001780901007387 */ /* 0x0003e20000100800 */
[C---:B------:R-:W-:Y:S02]  /*16f0*/  IADD3 R40, R48.reuse, 0x40, RZ ;  /* 0x0000004030287810 */ /* 0x040fe40007ffe0ff */
[C---:B------:R-:W-:Y:S01]  /*1700*/  IADD3 R39, R48.reuse, 0x48, RZ ;  /* 0x0000004830277810 */ /* 0x040fe20007ffe0ff */
[----:B------:R3:W-:Y:S01]  /*1710*/  STL [R1+0x174], R10 ;  /* 0x0001740a01007387 */ /* 0x0007e20000100800 */
[----:B------:R-:W-:-:S02]  /*1720*/  IADD3 R38, R48, 0x50, RZ ;  /* 0x0000005030267810 */ /* 0x000fc40007ffe0ff */
[C---:B------:R-:W-:Y:S01]  /*1730*/  IADD3 R37, R48.reuse, 0x58, RZ ;  /* 0x0000005830257810 */ /* 0x040fe20007ffe0ff */
[----:B------:R4:W-:Y:S01]  /*1740*/  STL [R1+0x198], R11 ;  /* 0x0001980b01007387 */ /* 0x0009e20000100800 */
[C---:B------:R-:W-:Y:S02]  /*1750*/  IADD3 R36, R48.reuse, 0x60, RZ ;  /* 0x0000006030247810 */ /* 0x040fe40007ffe0ff */
[C---:B------:R-:W-:Y:S01]  /*1760*/  IADD3 R35, R48.reuse, 0x68, RZ ;  /* 0x0000006830237810 */ /* 0x040fe20007ffe0ff */
[----:B------:R-:W-:Y:S01]  /*1770*/  STL [R1+0x58], R48 ;  /* 0x0000583001007387 */ /* 0x000fe20000100800 */
[C---:B------:R-:W-:Y:S02]  /*1780*/  IADD3 R34, R48.reuse, 0x70, RZ ;  /* 0x0000007030227810 */ /* 0x040fe40007ffe0ff */
[C---:B--2---:R-:W-:Y:S01]  /*1790*/  IADD3 R33, R48.reuse, 0x78, RZ ;  /* 0x0000007830217810 */ /* 0x044fe20007ffe0ff */
[----:B------:R2:W-:Y:S01]  /*17a0*/  STL [R1+0xd0], R2 ;  /* 0x0000d00201007387 */ /* 0x0005e20000100800 */
[----:B------:R-:W-:-:S02]  /*17b0*/  IADD3 R32, R48, 0x80, RZ ;  /* 0x0000008030207810 */ /* 0x000fc40007ffe0ff */
[C---:B------:R-:W-:Y:S01]  /*17c0*/  IADD3 R30, R48.reuse, 0x90, RZ ;  /* 0x00000090301e7810 */ /* 0x040fe20007ffe0ff */
[----:B------:R5:W-:Y:S01]  /*17d0*/  STL [R1+0x170], R13 ;  /* 0x0001700d01007387 */ /* 0x000be20000100800 */
[C---:B------:R-:W-:Y:S02]  /*17e0*/  IADD3 R29, R48.reuse, 0x98, RZ ;  /* 0x00000098301d7810 */ /* 0x040fe40007ffe0ff */
[C---:B------:R-:W-:Y:S01]  /*17f0*/  IADD3 R28, R48.reuse, 0xa0, RZ ;  /* 0x000000a0301c7810 */ /* 0x040fe20007ffe0ff */
[----:B------:R5:W-:Y:S01]  /*1800*/  STL [R1+0x16c], R12 ;  /* 0x00016c0c01007387 */ /* 0x000be20000100800 */
[----:B------:R-:W-:Y:S02]  /*1810*/  IADD3 R27, R48, 0xa8, RZ ;  /* 0x000000a8301b7810 */ /* 0x000fe40007ffe0ff */
[----:B-1----:R-:W-:Y:S02]  /*1820*/  SEL R9, R22, 0xffffffc0, !P2 ;  /* 0xffffffc016097807 */ /* 0x002fe40005000000 */
[----:B---3--:R-:W-:-:S02]  /*1830*/  LOP3.LUT R10, R31, R7, RZ, 0xfc, !PT ;  /* 0x000000071f0a7212 */ /* 0x008fc400078efcff */
[----:B------:R-:W-:Y:S02]  /*1840*/  IADD3 R31, R48, 0x88, RZ ;  /* 0x00000088301f7810 */ /* 0x000fe40007ffe0ff */
[----:B----4-:R-:W-:Y:S01]  /*1850*/  LOP3.LUT R11, R25, R14, R26, 0xf6, !PT ;  /* 0x0000000e190b7212 */ /* 0x010fe200078ef61a */
[----:B------:R-:W-:Y:S01]  /*1860*/  IMAD.SHL.U32 R207, R10, 0x2, RZ ;  /* 0x000000020acf7824 */ /* 0x000fe200078e00ff */
[----:B------:R-:W-:Y:S02]  /*1870*/  IADD3 R26, R48, 0xb0, RZ ;  /* 0x000000b0301a7810 */ /* 0x000fe40007ffe0ff */
[----:B------:R-:W-:Y:S02]  /*1880*/  LEA R10, R11, 0x10080, 0x1 ;  /* 0x000100800b0a7811 */ /* 0x000fe400078e08ff */
[----:B------:R-:W-:Y:S02]  /*1890*/  LOP3.LUT R206, R3, 0xfffffff8, RZ, 0xc0, !PT ;  /* 0xfffffff803ce7812 */ /* 0x000fe400078ec0ff */
[----:B--2---:R-:W-:Y:S01]  /*18a0*/  SEL R2, R22, 0xffffffc0, !P3 ;  /* 0xffffffc016027807 */ /* 0x004fe20005800000 */
[----:B------:R1:W-:Y:S01]  /*18b0*/  STL [R1+0x168], R10 ;  /* 0x0001680a01007387 */ /* 0x0003e20000100800 */
[----:B------:R-:W-:-:S02]  /*18c0*/  IADD3 R25, R48, 0xb8, RZ ;  /* 0x000000b830197810 */ /* 0x000fc40007ffe0ff */
[C---:B------:R-:W-:Y:S01]  /*18d0*/  SEL R6, R21.reuse, 0xffffffe0, !P1 ;  /* 0xffffffe015067807 */ /* 0x040fe20004800000 */
[----:B------:R2:W-:Y:S01]  /*18e0*/  STL [R1+0xcc], R47 ;  /* 0x0000cc2f01007387 */ /* 0x0005e20000100800 */
[----:B------:R-:W-:Y:S02]  /*18f0*/  SEL R3, R21, 0xffffffe0, !P4 ;  /* 0xffffffe015037807 */ /* 0x000fe40006000000 */
        /* <DEDUP_REMOVED lines=8> */
[C---:B-----5:R-:W-:Y:S02]  /*1980*/  IADD3 R13, R48.reuse, 0xe8, RZ ;  /* 0x000000e8300d7810 */ /* 0x060fe40007ffe0ff */
[----:B------:R-:W-:Y:S01]  /*1990*/  IADD3 R12, R48, 0xf0, RZ ;  /* 0x000000f0300c7810 */ /* 0x000fe20007ffe0ff */
[----:B------:R4:W-:Y:S01]  /*19a0*/  STL [R1+0x50], R43 ;  /* 0x0000502b01007387 */ /* 0x0009e20000100800 */
[----:B------:R-:W-:Y:S02]  /*19b0*/  SHF.R.S32.HI R11, RZ, 0x1f, R46 ;  /* 0x0000001fff0b7819 */ /* 0x000fe4000001142e */
[----:B------:R-:W-:Y:S01]  /*19c0*/  LEA R199, R4, 0x10080, 0x1 ;  /* 0x0001008004c77811 */ /* 0x000fe200078e08ff */
[----:B------:R5:W-:Y:S01]  /*19d0*/  STL [R1+0xc0], R42 ;  /* 0x0000c02a01007387 */ /* 0x000be20000100800 */
[----:B-1----:R-:W-:Y:S01]  /*19e0*/  IADD3 R10, R48, 0xf8, RZ ;  /* 0x000000f8300a7810 */ /* 0x002fe20007ffe0ff */
[----:B------:R-:W-:Y:S01]  /*19f0*/  IMAD.IADD R4, R9, 0x1, R23 ;  /* 0x0000000109047824 */ /* 0x000fe200078e0217 */
[----:B------:R-:W-:Y:S01]  /*1a00*/  LEA R151, R5, 0x4080, 0x1 ;  /* 0x0000408005977811 */ /* 0x000fe200078e08ff */
[----:B------:R-:W-:Y:S01]  /*1a10*/  STL [R1+0xbc], R41 ;  /* 0x0000bc2901007387 */ /* 0x000fe20000100800 */
[----:B--2---:R-:W-:Y:S01]  /*1a20*/  SHF.R.S32.HI R47, RZ, 0x1f, R47 ;  /* 0x0000001fff2f7819 */ /* 0x004fe2000001142f */
[----:B------:R-:W-:Y:S01]  /*1a30*/  IMAD.IADD R200, R199, 0x1, R3 ;  /* 0x00000001c7c87824 */ /* 0x000fe200078e0203 */
[C---:B------:R-:W-:Y:S01]  /*1a40*/  IADD3 R205, R140.reuse, 0x80, RZ ;  /* 0x000000808ccd7810 */ /* 0x040fe20007ffe0ff */
[----:B------:R1:W-:Y:S01]  /*1a50*/  STL [R1+0xb8], R40 ;  /* 0x0000b82801007387 */ /* 0x0003e20000100800 */
[----:B------:R-:W-:Y:S01]  /*1a60*/  IMAD.IADD R196, R3, 0x1, R151 ;  /* 0x0000000103c47824 */ /* 0x000fe200078e0297 */
[----:B------:R-:W-:Y:S01]  /*1a70*/  IADD3 R204, R140, 0xc0, RZ ;  /* 0x000000c08ccc7810 */ /* 0x000fe20007ffe0ff */
[----:B------:R-:W-:Y:S01]  /*1a80*/  IMAD.IADD R202, R199, 0x1, R2 ;  /* 0x00000001c7ca7824 */ /* 0x000fe200078e0202 */
[----:B------:R2:W-:Y:S01]  /*1a90*/  STL [R1+0xb4], R39 ;  /* 0x0000b42701007387 */ /* 0x0005e20000100800 */
[----:B---3--:R-:W-:Y:S01]  /*1aa0*/  SHF.R.S32.HI R45, RZ, 0x1f, R45 ;  /* 0x0000001fff2d7819 */ /* 0x008fe2000001142d */
[----:B------:R-:W-:Y:S01]  /*1ab0*/  IMAD.IADD R198, R2, 0x1, R151 ;  /* 0x0000000102c67824 */ /* 0x000fe200078e0297 */
[----:B------:R-:W-:Y:S01]  /*1ac0*/  SHF.R.S32.HI R141, RZ, 0x1f, R140 ;  /* 0x0000001fff8d7819 */ /* 0x000fe2000001148c */
[----:B------:R-:W-:Y:S01]  /*1ad0*/  STL [R1+0xb0], R38 ;  /* 0x0000b02601007387 */ /* 0x000fe20000100800 */
[----:B------:R-:W-:Y:S01]  /*1ae0*/  SHF.R.S32.HI R215, RZ, 0x1f, R205 ;  /* 0x0000001fffd77819 */ /* 0x000fe200000114cd */
[----:B------:R-:W-:Y:S01]  /*1af0*/  IMAD.IADD R201, R200, 0x1, R2 ;  /* 0x00000001c8c97824 */ /* 0x000fe200078e0202 */
[----:B------:R-:W-:Y:S01]  /*1b00*/  SHF.R.S32.HI R214, RZ, 0x1f, R204 ;  /* 0x0000001fffd67819 */ /* 0x000fe200000114cc */
[----:B------:R3:W-:Y:S01]  /*1b10*/  STL [R1+0xac], R37 ;  /* 0x0000ac2501007387 */ /* 0x0007e20000100800 */
[----:B----4-:R-:W-:Y:S01]  /*1b20*/  SHF.R.S32.HI R43, RZ, 0x1f, R43 ;  /* 0x0000001fff2b7819 */ /* 0x010fe2000001142b */
[----:B------:R-:W-:Y:S01]  /*1b30*/  IMAD.IADD R197, R2, 0x1, R196 ;  /* 0x0000000102c57824 */ /* 0x000fe200078e02c4 */
[----:B------:R-:W-:Y:S01]  /*1b40*/  SHF.R.S32.HI R213, RZ, 0x1f, R206 ;  /* 0x0000001fffd57819 */ /* 0x000fe200000114ce */
[----:B------:R4:W-:Y:S01]  /*1b50*/  STL [R1+0xa8], R36 ;  /* 0x0000a82401007387 */ /* 0x0009e20000100800 */
[----:B-----5:R-:W-:-:S03]  /*1b60*/  SHF.R.S32.HI R42, RZ, 0x1f, R42 ;  /* 0x0000001fff2a7819 */ /* 0x020fc6000001142a */
[----:B------:R-:W-:Y:S04]  /*1b70*/  STL [R1+0xa4], R35 ;  /* 0x0000a42301007387 */ /* 0x000fe80000100800 */
[----:B------:R5:W-:Y:S01]  /*1b80*/  STL [R1+0xa0], R34 ;  /* 0x0000a02201007387 */ /* 0x000be20000100800 */
[----:B-1----:R-:W-:-:S03]  /*1b90*/  SHF.R.S32.HI R40, RZ, 0x1f, R40 ;  /* 0x0000001fff287819 */ /* 0x002fc60000011428 */
[----:B------:R1:W-:Y:S01]  /*1ba0*/  STL [R1+0x9c], R33 ;  /* 0x00009c2101007387 */ /* 0x0003e20000100800 */
[----:B--2---:R-:W-:-:S03]  /*1bb0*/  SHF.R.S32.HI R39, RZ, 0x1f, R39 ;  /* 0x0000001fff277819 */ /* 0x004fc60000011427 */
[----:B------:R-:W-:Y:S04]  /*1bc0*/  STL [R1+0x98], R32 ;  /* 0x0000982001007387 */ /* 0x000fe80000100800 */
[----:B------:R2:W-:Y:S01]  /*1bd0*/  STL [R1+0x94], R31 ;  /* 0x0000941f01007387 */ /* 0x0005e20000100800 */
[----:B---3--:R-:W-:-:S03]  /*1be0*/  SHF.R.S32.HI R37, RZ, 0x1f, R37 ;  /* 0x0000001fff257819 */ /* 0x008fc60000011425 */
[----:B------:R3:W-:Y:S01]  /*1bf0*/  STL [R1+0x90], R30 ;  /* 0x0000901e01007387 */ /* 0x0007e20000100800 */
[----:B----4-:R-:W-:-:S03]  /*1c00*/  SHF.R.S32.HI R36, RZ, 0x1f, R36 ;  /* 0x0000001fff247819 */ /* 0x010fc60000011424 */
[----:B------:R-:W-:Y:S04]  /*1c10*/  STL [R1+0x8c], R29 ;  /* 0x00008c1d01007387 */ /* 0x000fe80000100800 */
[----:B------:R4:W-:Y:S01]  /*1c20*/  STL [R1+0x88], R28 ;  /* 0x0000881c01007387 */ /* 0x0009e20000100800 */
[----:B-----5:R-:W-:-:S03]  /*1c30*/  SHF.R.S32.HI R34, RZ, 0x1f, R34 ;  /* 0x0000001fff227819 */ /* 0x020fc60000011422 */
[----:B------:R5:W-:Y:S01]  /*1c40*/  STL [R1+0x84], R27 ;  /* 0x0000841b01007387 */ /* 0x000be20000100800 */
[----:B-1----:R-:W-:-:S03]  /*1c50*/  SHF.R.S32.HI R33, RZ, 0x1f, R33 ;  /* 0x0000001fff217819 */ /* 0x002fc60000011421 */
[----:B------:R-:W-:Y:S04]  /*1c60*/  STL [R1+0x80], R26 ;  /* 0x0000801a01007387 */ /* 0x000fe80000100800 */
[----:B------:R1:W-:Y:S01]  /*1c70*/  STL [R1+0x7c], R25 ;  /* 0x00007c1901007387 */ /* 0x0003e20000100800 */
[----:B--2---:R-:W-:-:S03]  /*1c80*/  SHF.R.S32.HI R31, RZ, 0x1f, R31 ;  /* 0x0000001fff1f7819 */ /* 0x004fc6000001141f */
[----:B------:R2:W-:Y:S01]  /*1c90*/  STL [R1+0x78], R22 ;  /* 0x0000781601007387 */ /* 0x0005e20000100800 */
[----:B---3--:R-:W-:-:S03]  /*1ca0*/  SHF.R.S32.HI R30, RZ, 0x1f, R30 ;  /* 0x0000001fff1e7819 */ /* 0x008fc6000001141e */
[----:B------:R-:W-:Y:S04]  /*1cb0*/  STL [R1+0x74], R21 ;  /* 0x0000741501007387 */ /* 0x000fe80000100800 */
[----:B------:R3:W-:Y:S01]  /*1cc0*/  STL [R1+0x70], R20 ;  /* 0x0000701401007387 */ /* 0x0007e20000100800 */
[----:B----4-:R-:W-:-:S03]  /*1cd0*/  SHF.R.S32.HI R28, RZ, 0x1f, R28 ;  /* 0x0000001fff1c7819 */ /* 0x010fc6000001141c */
        /* <DEDUP_REMOVED lines=8> */
[----:B------:R-:W-:Y:S01]  /*1d60*/  STL [R1+0x5c], R10 ;  /* 0x00005c0a01007387 */ /* 0x000fe20000100800 */
[----:B---3--:R-:W-:-:S03]  /*1d70*/  SHF.R.S32.HI R20, RZ, 0x1f, R20 ;  /* 0x0000001fff147819 */ /* 0x008fc60000011414 */
[----:B------:R2:W-:Y:S01]  /*1d80*/  STL [R1+0x160], R11 ;  /* 0x0001600b01007387 */ /* 0x0005e20000100800 */
[----:B----4-:R-:W-:-:S03]  /*1d90*/  SHF.R.S32.HI R18, RZ, 0x1f, R18 ;  /* 0x0000001fff127819 */ /* 0x010fc60000011412 */
[----:B------:R-:W-:Y:S01]  /*1da0*/  STL [R1+0x15c], R45 ;  /* 0x00015c2d01007387 */ /* 0x000fe20000100800 */
[----:B-----5:R-:W-:Y:S02]  /*1db0*/  SHF.R.S32.HI R13, RZ, 0x1f, R13 ;  /* 0x0000001fff0d7819 */ /* 0x020fe4000001140d */
[----:B-1----:R-:W-:Y:S02]  /*1dc0*/  SHF.R.S32.HI R12, RZ, 0x1f, R12 ;  /* 0x0000001fff0c7819 */ /* 0x002fe4000001140c */
[----:B--2---:R-:W-:-:S05]  /*1dd0*/  SHF.R.S32.HI R11, RZ, 0x1f, R44 ;  /* 0x0000001fff0b7819 */ /* 0x004fca000001142c */
[----:B------:R1:W-:Y:S04]  /*1de0*/  STL [R1+0x158], R11 ;  /* 0x0001580b01007387 */ /* 0x0003e80000100800 */
[----:B------:R-:W-:Y:S04]  /*1df0*/  STL [R1+0x154], R43 ;  /* 0x0001542b01007387 */ /* 0x000fe80000100800 */
[----:B------:R-:W-:Y:S01]  /*1e00*/  STL [R1+0x150], R42 ;  /* 0x0001502a01007387 */ /* 0x000fe20000100800 */
[----:B-1----:R-:W-:-:S05]  /*1e10*/  SHF.R.S32.HI R11, RZ, 0x1f, R41 ;  /* 0x0000001fff0b7819 */ /* 0x002fca0000011429 */
        /* <DEDUP_REMOVED lines=29> */
[----:B------:R2:W-:Y:S04]  /*1ff0*/  STL [R1+0xf4], R13 ;  /* 0x0000f40d01007387 */ /* 0x0005e80000100800 */
[----:B------:R3:W-:Y:S01]  /*2000*/  STL [R1+0xf0], R12 ;  /* 0x0000f00c01007387 */ /* 0x0007e20000100800 */
[----:B-1----:R-:W-:Y:S01]  /*2010*/  SHF.R.S32.HI R11, RZ, 0x1f, R10 ;  /* 0x0000001fff0b7819 */ /* 0x002fe2000001140a */
[----:B------:R-:W-:-:S02]  /*2020*/  IMAD.IADD R10, R24, 0x1, R6 ;  /* 0x00000001180a7824 */ /* 0x000fc400078e0206 */
[----:B------:R-:W-:Y:S02]  /*2030*/  IMAD.IADD R6, R6, 0x1, R23 ;  /* 0x0000000106067824 */ /* 0x000fe400078e0217 */
[--C-:B--2---:R-:W-:Y:S01]  /*2040*/  IMAD.IADD R13, R24, 0x1, R9.reuse ;  /* 0x00000001180d7824 */ /* 0x104fe200078e0209 */
[----:B------:R1:W-:Y:S01]  /*2050*/  STL [R1+0xec], R11 ;  /* 0x0000ec0b01007387 */ /* 0x0003e20000100800 */
[----:B------:R-:W-:Y:S01]  /*2060*/  IMAD.IADD R3, R6, 0x1, R9 ;  /* 0x0000000106037824 */ /* 0x000fe200078e0209 */
[----:B---3--:R-:W-:Y:S02]  /*2070*/  LEA R12, R19, 0x10080, 0x1 ;  /* 0x00010080130c7811 */ /* 0x008fe400078e08ff */
[----:B------:R-:W-:Y:S04]  /*2080*/  STL [R1+0x44], R13 ;  /* 0x0000440d01007387 */ /* 0x000fe80000100800 */
[----:B------:R2:W-:Y:S04]  /*2090*/  STL [R1+0x34], R10 ;  /* 0x0000340a01007387 */ /* 0x0005e80000100800 */
[----:B------:R3:W-:Y:S01]  /*20a0*/  STL [R1+0xe8], R12 ;  /* 0x0000e80c01007387 */ /* 0x0007e20000100800 */
[----:B-1----:R-:W-:-:S05]  /*20b0*/  LEA R11, R17, 0x10080, 0x1 ;  /* 0x00010080110b7811 */ /* 0x002fca00078e08ff */
[----:B------:R1:W-:Y:S01]  /*20c0*/  STL [R1+0xe4], R11 ;  /* 0x0000e40b01007387 */ /* 0x0003e20000100800 */
[----:B--2---:R-:W-:Y:S01]  /*20d0*/  IMAD.IADD R10, R9, 0x1, R10 ;  /* 0x00000001090a7824 */ /* 0x004fe200078e020a */
[----:B---3--:R-:W-:-:S05]  /*20e0*/  LEA R12, R16, 0x10080, 0x1 ;  /* 0x00010080100c7811 */ /* 0x008fca00078e08ff */
[----:B------:R2:W-:Y:S01]  /*20f0*/  STL [R1+0xe0], R12 ;  /* 0x0000e00c01007387 */ /* 0x0005e20000100800 */
[----:B-1----:R-:W-:-:S05]  /*2100*/  LEA R11, R15, 0x10080, 0x1 ;  /* 0x000100800f0b7811 */ /* 0x002fca00078e08ff */
[----:B------:R2:W-:Y:S04]  /*2110*/  STL [R1+0xdc], R11 ;  /* 0x0000dc0b01007387 */ /* 0x0005e80000100800 */
[----:B------:R2:W-:Y:S04]  /*2120*/  STL [R1+0x40], R10 ;  /* 0x0000400a01007387 */ /* 0x0005e80000100800 */
[----:B------:R2:W-:Y:S04]  /*2130*/  STL [R1+0x3c], R4 ;  /* 0x00003c0401007387 */ /* 0x0005e80000100800 */
[----:B------:R2:W-:Y:S04]  /*2140*/  STL [R1+0x30], R6 ;  /* 0x0000300601007387 */ /* 0x0005e80000100800 */
[----:B------:R2:W-:Y:S02]  /*2150*/  STL [R1+0x38], R3 ;  /* 0x0000380301007387 */ /* 0x0005e40000100800 */
.L_x_1908:
[----:B--2---:R-:W2:Y:S01]  /*2160*/  LDL R3, [R1+0x1c] ;  /* 0x00001c0001037983 */ /* 0x004ea20000100800 */
[----:B------:R-:W-:Y:S01]  /*2170*/  IMAD.MOV.U32 R2, RZ, RZ, 0x4 ;  /* 0x00000004ff027424 */ /* 0x000fe200078e00ff */
[----:B------:R-:W-:-:S04]  /*2180*/  ISETP.NE.U32.AND P0, PT, RZ, c[0x0][0x370], PT ;  /* 0x0000dc00ff007a0c */ /* 0x000fc80003f05070 */
[----:B------:R-:W-:Y:S01]  /*2190*/  ISETP.NE.AND.EX P1, PT, RZ, c[0x0][0x374], PT, P0 ;  /* 0x0000dd00ff007a0c */ /* 0x000fe20003f25300 */
[----:B--2---:R-:W-:-:S05]  /*21a0*/  IMAD.WIDE R2, R3, R2, c[0x0][0x588] ;  /* 0x0001620003027625 */ /* 0x004fca00078e0202 */
[----:B------:R-:W2:Y:S01]  /*21b0*/  LDG.E R29, [R2.64] ;  /* 0x00000006021d7981 */ /* 0x000ea2000c1e1900 */
[----:B------:R-:W-:Y:S01]  /*21c0*/  ISETP.NE.U32.AND P4, PT, RZ, c[0x0][0x360], PT ;  /* 0x0000d800ff007a0c */ /* 0x000fe20003f85070 */
[----:B------:R-:W-:Y:S01]  /*21d0*/  IMAD.MOV.U32 R12, RZ, RZ, RZ ;  /* 0x000000ffff0c7224 */ /* 0x000fe200078e00ff */
[----:B------:R-:W-:Y:S02]  /*21e0*/  ISETP.NE.U32.AND P3, PT, RZ, c[0x0][0x348], PT ;  /* 0x0000d200ff007a0c */ /* 0x000fe40003f65070 */
[----:B------:R-:W-:Y:S02]  /*21f0*/  ISETP.NE.AND.EX P4, PT, RZ, c[0x0][0x364], PT, P4 ;  /* 0x0000d900ff007a0c */ /* 0x000fe40003f85340 */
[----:B------:R-:W-:Y:S02]  /*2200*/  ISETP.NE.U32.AND P5, PT, RZ, c[0x0][0x350], PT ;  /* 0x0000d400ff007a0c */ /* 0x000fe40003fa5070 */
[----:B------:R-:W-:Y:S02]  /*2210*/  ISETP.NE.U32.AND P6, PT, RZ, c[0x0][0x358], PT ;  /* 0x0000d600ff007a0c */ /* 0x000fe40003fc5070 */
[----:B------:R-:W-:-:S02]  /*2220*/  ISETP.NE.AND.EX P3, PT, RZ, c[0x0][0x34c], PT, P3 ;  /* 0x0000d300ff007a0c */ /* 0x000fc40003f65330 */
[----:B------:R-:W-:Y:S02]  /*2230*/  ISETP.NE.AND.EX P5, PT, RZ, c[0x0][0x354], PT, P5 ;  /* 0x0000d500ff007a0c */ /* 0x000fe40003fa5350 */
[----:B------:R-:W-:Y:S01]  /*2240*/  ISETP.NE.AND.EX P6, PT, RZ, c[0x0][0x35c], PT, P6 ;  /* 0x0000d700ff007a0c */ /* 0x000fe20003fc5360 */
[----:B------:R-:W-:Y:S02]  /*2250*/  IMAD.MOV.U32 R131, RZ, RZ, RZ ;  /* 0x000000ffff837224 */ /* 0x000fe400078e00ff */
[----:B------:R-:W-:Y:S02]  /*2260*/  IMAD.MOV.U32 R16, RZ, RZ, RZ ;  /* 0x000000ffff107224 */ /* 0x000fe400078e00ff */
[----:B------:R-:W-:Y:S01]  /*2270*/  IMAD.MOV.U32 R15, RZ, RZ, RZ ;  /* 0x000000ffff0f7224 */ /* 0x000fe200078e00ff */
[----:B--2---:R-:W-:Y:S01]  /*2280*/  SHF.R.S32.HI R28, RZ, 0x1f, R29 ;  /* 0x0000001fff1c7819 */ /* 0x004fe2000001141d */
[C---:B------:R-:W-:Y:S01]  /*2290*/  IMAD.SHL.U32 R20, R29.reuse, 0x4, RZ ;  /* 0x000000041d147824 */ /* 0x040fe200078e00ff */
[C---:B------:R-:W-:Y:S01]  /*22a0*/  @P1 LEA R4, P0, R29.reuse, c[0x0][0x370], 0x2 ;  /* 0x0000dc001d041a11 */ /* 0x040fe200078010ff */
[----:B------:R1:W-:Y:S01]  /*22b0*/  STL [R1+0x20], R29 ;  /* 0x0000201d01007387 */ /* 0x0003e20000100800 */
[----:B------:R-:W-:-:S02]  /*22c0*/  SHF.L.U64.HI R19, R29, 0x2, R28 ;  /* 0x000000021d137819 */ /* 0x000fc4000001021c */
[----:B------:R-:W-:Y:S01]  /*22d0*/  @P1 LEA.HI.X R5, R29, c[0x0][0x374], R28, 0x2, P0 ;  /* 0x0000dd001d051a11 */ /* 0x000fe200000f141c */
[----:B------:R1:W-:Y:S01]  /*22e0*/  STL [R1+0x24], R28 ;  /* 0x0000241c01007387 */ /* 0x0003e20000100800 */
[----:B------:R-:W-:-:S03]  /*22f0*/  @P4 IADD3 R2, P0, R20, c[0x0][0x360], RZ ;  /* 0x0000d80014024a10 */ /* 0x000fc60007f1e0ff */
[----:B------:R2:W3:Y:S01]  /*2300*/  @P1 LDG.E R12, [R4.64] ;  /* 0x00000006040c1981 */ /* 0x0004e2000c1e1900 */
[C---:B------:R-:W-:Y:S02]  /*2310*/  @P4 IADD3.X R3, R19.reuse, c[0x0][0x364], RZ, P0, !PT ;  /* 0x0000d90013034a10 */ /* 0x040fe400007fe4ff */
[----:B------:R-:W-:Y:S01]  /*2320*/  IADD3 R10, P2, R20, c[0x0][0x348], RZ ;  /* 0x0000d200140a7a10 */ /* 0x000fe20007f5e0ff */
[----:B------:R1:W-:Y:S04]  /*2330*/  STL [R1+0x8], R20 ;  /* 0x0000081401007387 */ /* 0x0003e80000100800 */
[----:B------:R4:W5:Y:S01]  /*2340*/  @P4 LDG.E R134, [R2.64] ;  /* 0x0000000602864981 */ /* 0x000962000c1e1900 */
[----:B------:R-:W-:-:S03]  /*2350*/  IADD3.X R11, R19, c[0x0][0x34c], RZ, P2, !PT ;  /* 0x0000d300130b7a10 */ /* 0x000fc600017fe4ff */
[----:B------:R1:W-:Y:S04]  /*2360*/  STL [R1+0xc], R19 ;  /* 0x00000c1301007387 */ /* 0x0003e80000100800 */
[----:B------:R1:W5:Y:S01]  /*2370*/  @P3 LDG.E R131, [R10.64] ;  /* 0x000000060a833981 */ /* 0x000362000c1e1900 */
[----:B--2---:R-:W-:-:S04]  /*2380*/  IADD3 R4, P1, R20, c[0x0][0x350], RZ ;  /* 0x0000d40014047a10 */ /* 0x004fc80007f3e0ff */
[----:B------:R-:W-:Y:S02]  /*2390*/  IADD3.X R5, R19, c[0x0][0x354], RZ, P1, !PT ;  /* 0x0000d50013057a10 */ /* 0x000fe40000ffe4ff */
[----:B----4-:R-:W-:-:S03]  /*23a0*/  IADD3 R2, P0, R20, c[0x0][0x358], RZ ;  /* 0x0000d60014027a10 */ /* 0x010fc60007f1e0ff */
[----:B------:R1:W5:Y:S01]  /*23b0*/  @P5 LDG.E R16, [R4.64] ;  /* 0x0000000604105981 */ /* 0x000362000c1e1900 */
[----:B------:R-:W-:-:S05]  /*23c0*/  IADD3.X R3, R19, c[0x0][0x35c], RZ, P0, !PT ;  /* 0x0000d70013037a10 */ /* 0x000fca00007fe4ff */
[----:B------:R1:W5:Y:S01]  /*23d0*/  @P6 LDG.E R15, [R2.64] ;  /* 0x00000006020f6981 */ /* 0x000362000c1e1900 */
[----:B------:R-:W-:Y:S03]  /*23e0*/  YIELD ;  /* 0x0000000000007946 */ /* 0x000fe60003800000 */
[----:B---3--:R1:W-:Y:S01]  /*23f0*/  STL [R1+0x4], R12 ;  /* 0x0000040c01007387 */ /* 0x0083e20000100800 */
[----:B------:R-:W-:Y:S05]  /*2400*/  @P4 BRA `(.L_x_1709) ;  /* 0x0000005000004947 */ /* 0x000fea0003800000 */
[----:B-----5:R-:W-:Y:S01]  /*2410*/  MOV R134, c[0x0][0x168] ;  /* 0x00005a0000867a02 */ /* 0x020fe20000000f00 */
[----:B------:R-:W-:Y:S05]  /*2420*/  @!P3 BRA `(.L_x_1709) ;  /* 0x000000300000b947 */ /* 0x000fea0003800000 */
[----:B------:R-:W2:Y:S04]  /*2430*/  LDG.E R9, [R10.64] ;  /* 0x000000060a097981 */ /* 0x000ea8000c1e1900 */
[----:B------:R-:W2:Y:S02]  /*2440*/  LDG.E R6, [R10.64+0x4] ;  /* 0x000004060a067981 */ /* 0x000ea4000c1e1900 */
[----:B--2---:R-:W-:-:S02]  /*2450*/  IADD3 R134, -R9, R6, RZ ;  /* 0x0000000609867210 */ /* 0x004fc40007ffe1ff */
.L_x_1709:
[----:B------:R-:W-:-:S04]  /*2460*/  ISETP.NE.U32.AND P0, PT, RZ, c[0x0][0x368], PT ;  /* 0x0000da00ff007a0c */ /* 0x000fc80003f05070 */
[----:B------:R-:W-:-:S13]  /*2470*/  ISETP.NE.AND.EX P0, PT, RZ, c[0x0][0x36c], PT, P0 ;  /* 0x0000db00ff007a0c */ /* 0x000fda0003f05300 */
[----:B------:R-:W-:Y:S05]  /*2480*/  @!P0 BRA `(.L_x_1710) ;  /* 0x0000004000008947 */ /* 0x000fea0003800000 */
[----:B-1----:R-:W-:-:S04]  /*2490*/  IADD3 R4, P0, R20, c[0x0][0x368], RZ ;  /* 0x0000da0014047a10 */ /* 0x002fc80007f1e0ff */
[----:B------:R-:W-:-:S05]  /*24a0*/  IADD3.X R5, R19, c[0x0][0x36c], RZ, P0, !PT ;  /* 0x0000db0013057a10 */ /* 0x000fca00007fe4ff */
[----:B------:R1:W5:Y:S01]  /*24b0*/  LDG.E R9, [R4.64] ;  /* 0x0000000604097981 */ /* 0x000362000c1e1900 */
[----:B------:R-:W-:Y:S05]  /*24c0*/  BRA `(.L_x_1711) ;  /* 0x0000005000007947 */ /* 0x000fea0003800000 */
.L_x_1710:
[----:B------:R-:W-:Y:S01]  /*24d0*/  MOV R9, UR5 ;  /* 0x0000000500097c02 */ /* 0x000fe20008000f00 */
[----:B------:R-:W-:Y:S05]  /*24e0*/  @!P5 BRA `(.L_x_1711) ;  /* 0x000000300000d947 */ /* 0x000fea0003800000 */
[----:B------:R2:W3:Y:S04]  /*24f0*/  LDG.E R6, [R4.64] ;  /* 0x0000000604067981 */ /* 0x0004e8000c1e1900 */
[----:B-12---:R-:W3:Y:S02]  /*2500*/  LDG.E R4, [R4.64+0x4] ;  /* 0x0000040604047981 */ /* 0x006ee4000c1e1900 */
[----:B---3--:R-:W-:Y:S02]  /*2510*/  IADD3 R9, -R6, R4, RZ ;  /* 0x0000000406097210 */ /* 0x008fe40007ffe1ff */
.L_x_1711:
[----:B------:R-:W2:Y:S04]  /*2520*/  LDL R17, [R1+0x18] ;  /* 0x0000180001117983 */ /* 0x000ea80000100800 */
[----:B-1----:R1:W3:Y:S04]  /*2530*/  @P6 LDG.E R5, [R2.64] ;  /* 0x0000000602056981 */ /* 0x0022e8000c1e1900 */
[----:B------:R1:W3:Y:S01]  /*2540*/  @P6 LDG.E R4, [R2.64+0x4] ;  /* 0x0000040602046981 */ /* 0x0002e2000c1e1900 */
[----:B------:R-:W-:Y:S01]  /*2550*/  ISETP.NE.U32.AND P0, PT, RZ, c[0x0][0x378], PT ;  /* 0x0000de00ff007a0c */ /* 0x000fe20003f05070 */
[----:B-----5:R-:W-:-:S03]  /*2560*/  IMAD.MOV.U32 R122, RZ, RZ, R9 ;  /* 0x000000ffff7a7224 */ /* 0x020fc600078e0009 */
[----:B------:R-:W-:-:S13]  /*2570*/  ISETP.NE.AND.EX P1, PT, RZ, c[0x0][0x37c], PT, P0 ;  /* 0x0000df00ff007a0c */ /* 0x000fda0003f25300 */
[----:B-1----:R-:W-:-:S04]  /*2580*/  @P1 IADD3 R2, P0, R20, c[0x0][0x378], RZ ;  /* 0x0000de0014021a10 */ /* 0x002fc80007f1e0ff */
[----:B------:R-:W-:-:S05]  /*2590*/  @P1 IADD3.X R3, R19, c[0x0][0x37c], RZ, P0, !PT ;  /* 0x0000df0013031a10 */ /* 0x000fca00007fe4ff */
[----:B------:R1:W5:Y:S01]  /*25a0*/  @P1 LDG.E R122, [R2.64] ;  /* 0x00000006027a1981 */ /* 0x000362000c1e1900 */
[----:B------:R-:W-:Y:S01]  /*25b0*/  IMAD.IADD R6, R9, 0x1, -R12 ;  /* 0x0000000109067824 */ /* 0x000fe200078e0a0c */
[----:B------:R-:W-:Y:S01]  /*25c0*/  BSSY B0, `(.L_x_1712) ;  /* 0x0000032000007945 */ /* 0x000fe20003800000 */
[----:B-1----:R-:W-:Y:S01]  /*25d0*/  IMAD.MOV.U32 R2, RZ, RZ, c[0x0][0x228] ;  /* 0x00008a00ff027624 */ /* 0x002fe200078e00ff */
[----:B--2---:R-:W-:-:S04]  /*25e0*/  LOP3.LUT R3, R17, 0xff000000, RZ, 0xc0, !PT ;  /* 0xff00000011037812 */ /* 0x004fc800078ec0ff */
[----:B------:R-:W-:Y:S01]  /*25f0*/  SHF.R.U32.HI R3, RZ, 0x8, R3 ;  /* 0x00000008ff037819 */ /* 0x000fe20000011603 */
[----:B---3--:R-:W-:Y:S01]  /*2600*/  @P6 IMAD.IADD R2, R4, 0x1, -R5 ;  /* 0x0000000104026824 */ /* 0x008fe200078e0a05 */
[----:B------:R-:W-:-:S03]  /*2610*/  LOP3.LUT R4, R17, 0xff0000, RZ, 0xc0, !PT ;  /* 0x00ff000011047812 */ /* 0x000fc600078ec0ff */
[----:B------:R-:W-:Y:S01]  /*2620*/  IMAD.IADD R123, R6, 0x1, R2 ;  /* 0x00000001067b7824 */ /* 0x000fe200078e0202 */
[----:B------:R-:W-:-:S04]  /*2630*/  LEA.HI R4, R4, R3, RZ, 0x10 ;  /* 0x0000000304047211 */ /* 0x000fc800078f80ff */
[----:B------:R-:W-:Y:S02]  /*2640*/  SHF.R.U32.HI R11, RZ, 0x10, R4 ;  /* 0x00000010ff0b7819 */ /* 0x000fe40000011604 */
[----:B------:R-:W-:Y:S02]  /*2650*/  LOP3.LUT R21, R4, 0xff, RZ, 0xc0, !PT ;  /* 0x000000ff04157812 */ /* 0x000fe400078ec0ff */
[C---:B------:R-:W-:Y:S01]  /*2660*/  IADD3 R5, R123.reuse, 0x2f, RZ ;  /* 0x0000002f7b057810 */ /* 0x040fe20007ffe0ff */
[----:B------:R1:W-:Y:S01]  /*2670*/  STL [R1+0x48], R11 ;  /* 0x0000480b01007387 */ /* 0x0003e20000100800 */
[----:B------:R-:W-:Y:S02]  /*2680*/  ISETP.GE.AND P0, PT, R123, 0x1, PT ;  /* 0x000000017b00780c */ /* 0x000fe40003f06270 */
[----:B------:R-:W-:Y:S01]  /*2690*/  ISETP.NE.AND P1, PT, R11, RZ, PT ;  /* 0x000000ff0b00720c */ /* 0x000fe20003f25270 */
[----:B------:R1:W-:Y:S01]  /*26a0*/  STL [R1+0x4c], R21 ;  /* 0x00004c1501007387 */ /* 0x0003e20000100800 */
[----:B------:R-:W-:-:S02]  /*26b0*/  IMAD.HI R3, R5, 0x2aaaaaab, RZ ;  /* 0x2aaaaaab05037827 */ /* 0x000fc400078e02ff */
[----:B------:R-:W-:-:S03]  /*26c0*/  SEL R119, R11, c[0x0][0x338], P1 ;  /* 0x0000ce000b777a07 */ /* 0x000fc60000800000 */
[----:B------:R-:W-:-:S04]  /*26d0*/  SHF.R.U32.HI R5, RZ, 0x1f, R3 ;  /* 0x0000001fff057819 */ /* 0x000fc80000011603 */
[----:B------:R-:W-:Y:S01]  /*26e0*/  LEA.HI.SX32 R128, R3, R5, 0x1d ;  /* 0x0000000503807211 */ /* 0x000fe200078feaff */
[----:B------:R-:W-:Y:S01]  /*26f0*/  IMAD.MOV.U32 R3, RZ, RZ, RZ ;  /* 0x000000ffff037224 */ /* 0x000fe200078e00ff */
[----:B------:R-:W-:Y:S05]  /*2700*/  @!P0 BRA `(.L_x_1713) ;  /* 0x000001d000008947 */ /* 0x000fea0003800000 */
[----:B------:R-:W-:Y:S01]  /*2710*/  IABS R3, R119 ;  /* 0x0000007700037213 */ /* 0x000fe20000000000 */
[----:B------:R-:W-:Y:S01]  /*2720*/  IMAD.MOV.U32 R10, RZ, RZ, RZ ;  /* 0x000000ffff0a7224 */ /* 0x000fe200078e00ff */
[----:B------:R-:W-:-:S03]  /*2730*/  IADD3 R12, R128, -0x1, R119 ;  /* 0xffffffff800c7810 */ /* 0x000fc60007ffe077 */
[----:B------:R-:W-:Y:S01]  /*2740*/  IMAD.MOV.U32 R4, RZ, RZ, R3 ;  /* 0x000000ffff047224 */ /* 0x000fe200078e0003 */
[----:B------:R-:W-:-:S03]  /*2750*/  IABS R14, R12 ;  /* 0x0000000c000e7213 */ /* 0x000fc60000000000 */
[----:B------:R-:W2:Y:S08]  /*2760*/  I2F.RP R3, R4 ;  /* 0x0000000400037306 */ /* 0x000eb00000209400 */
        /* <DEDUP_REMOVED lines=23> */
.L_x_1713:
[----:B------:R-:W-:Y:S05]  /*28e0*/  BSYNC B0 ;  /* 0x0000000000007941 */ /* 0x000fea0003800000 */
.L_x_1712:
[----:B------:R-:W2:Y:S01]  /*28f0*/  LDL R10, [R1+0x190] ;  /* 0x00019000010a7983 */ /* 0x000ea20000100800 */
[----:B------:R-:W-:-:S04]  /*2900*/  IMAD R4, R21, R3, RZ ;  /* 0x0000000315047224 */ /* 0x000fc800078e02ff */
[C---:B------:R-:W-:Y:S02]  /*2910*/  IMAD.IADD R3, R4.reuse, 0x1, R3 ;  /* 0x0000000104037824 */ /* 0x040fe400078e0203 */
[----:B------:R-:W-:-:S03]  /*2920*/  IMAD R4, R4, 0x30, -R6 ;  /* 0x0000003004047824 */ /* 0x000fc600078e0a06 */
[----:B------:R-:W-:Y:S02]  /*2930*/  IMNMX R3, R128, R3, PT ;  /* 0x0000000380037217 */ /* 0x000fe40003800200 */
[----:B------:R-:W-:-:S03]  /*2940*/  IMNMX R4, RZ, R4, !PT ;  /* 0x00000004ff047217 */ /* 0x000fc60007800200 */
[----:B------:R-:W-:-:S05]  /*2950*/  IMAD R3, R3, 0x30, -R6 ;  /* 0x0000003003037824 */ /* 0x000fca00078e0a06 */
[----:B------:R-:W-:-:S04]  /*2960*/  IMNMX R3, R3, R2, PT ;  /* 0x0000000203037217 */ /* 0x000fc80003800200 */
[----:B------:R-:W-:Y:S01]  /*2970*/  ISETP.GT.AND P0, PT, R3, R4, PT ;  /* 0x000000040300720c */ /* 0x000fe20003f04270 */
[----:B------:R-:W-:-:S05]  /*2980*/  IMAD.WIDE.U32 R4, R4, -0x55555555, RZ ;  /* 0xaaaaaaab04047825 */ /* 0x000fca00078e00ff */
[----:B------:R-:W-:-:S07]  /*2990*/  SHF.R.U32.HI R110, RZ, 0x5, R5 ;  /* 0x00000005ff6e7819 */ /* 0x000fce0000011605 */
[----:B------:R-:W-:-:S05]  /*29a0*/  @P0 IADD3 R3, R3, 0x2f, RZ ;  /* 0x0000002f03030810 */ /* 0x000fca0007ffe0ff */
[----:B------:R-:W-:-:S04]  /*29b0*/  @P0 IMAD.HI R4, R3, 0x2aaaaaab, RZ ;  /* 0x2aaaaaab03040827 */ /* 0x000fc800078e02ff */
[----:B------:R-:W-:Y:S01]  /*29c0*/  IMAD.MOV.U32 R3, RZ, RZ, R110 ;  /* 0x000000ffff037224 */ /* 0x000fe200078e006e */
[----:B------:R-:W-:-:S04]  /*29d0*/  @P0 SHF.R.U32.HI R5, RZ, 0x1f, R4 ;  /* 0x0000001fff050819 */ /* 0x000fc80000011604 */
[----:B------:R-:W-:-:S04]  /*29e0*/  @P0 LEA.HI.SX32 R3, R4, R5, 0x1d ;  /* 0x0000000504030211 */ /* 0x000fc800078feaff */
[----:B------:R-:W-:Y:S01]  /*29f0*/  ISETP.GT.AND P0, PT, R3, R110, PT ;  /* 0x0000006e0300720c */ /* 0x000fe20003f04270 */
[----:B--2---:R-:W-:-:S04]  /*2a00*/  IMAD.IADD R4, R7, 0x1, R10 ;  /* 0x0000000107047824 */ /* 0x004fc800078e020a */
[----:B------:R-:W-:-:S08]  /*2a10*/  IMAD.SHL.U32 R203, R4, 0x2, RZ ;  /* 0x0000000204cb7824 */ /* 0x000fd000078e00ff */
[----:B------:R-:W-:Y:S05]  /*2a20*/  @!P0 BRA `(.L_x_1714) ;  /* 0x0000694000008947 */ /* 0x000fea0003800000 */
[----:B------:R-:W-:Y:S02]  /*2a30*/  ISETP.NE.U32.AND P0, PT, RZ, c[0x0][0x340], PT ;  /* 0x0000d000ff007a0c */ /* 0x000fe40003f05070 */
[----:B------:R-:W-:Y:S02]  /*2a40*/  SHF.R.S32.HI R14, RZ, 0x1f, R143 ;  /* 0x0000001fff0e7819 */ /* 0x000fe4000001148f */
[----:B------:R-:W-:-:S13]  /*2a50*/  ISETP.NE.AND.EX P3, PT, RZ, c[0x0][0x344], PT, P0 ;  /* 0x0000d100ff007a0c */ /* 0x000fda0003f65300 */
[----:B------:R-:W-:-:S04]  /*2a60*/  @P3 IADD3 R4, P0, R20, c[0x0][0x340], RZ ;  /* 0x0000d00014043a10 */ /* 0x000fc80007f1e0ff */
[----:B------:R-:W-:-:S05]  /*2a70*/  @P3 IADD3.X R5, R19, c[0x0][0x344], RZ, P0, !PT ;  /* 0x0000d10013053a10 */ /* 0x000fca00007fe4ff */
[----:B------:R2:W3:Y:S01]  /*2a80*/  @P3 LDG.E R20, [R4.64] ;  /* 0x0000000604143981 */ /* 0x0004e2000c1e1900 */
[----:B------:R-:W-:Y:S01]  /*2a90*/  IADD3 R98, P0, R143, R15, RZ ;  /* 0x0000000f8f627210 */ /* 0x000fe20007f1e0ff */
[----:B------:R-:W-:Y:S01]  /*2aa0*/  IMAD.MOV.U32 R124, RZ, RZ, 0x30 ;  /* 0x00000030ff7c7424 */ /* 0x000fe200078e00ff */
[----:B------:R-:W-:Y:S01]  /*2ab0*/  IADD3 R38, R3, -0x1, RZ ;  /* 0xffffffff03267810 */ /* 0x000fe20007ffe0ff */
[----:B------:R-:W-:Y:S01]  /*2ac0*/  IMAD.MOV.U32 R136, RZ, RZ, c[0x0][0x238] ;  /* 0x00008e00ff887624 */ /* 0x000fe200078e00ff */
[----:B------:R-:W-:Y:S01]  /*2ad0*/  LEA.HI.X.SX32 R99, R15, R14, 0x1, P0 ;  /* 0x0000000e0f637211 */ /* 0x000fe200000f0eff */
[C---:B------:R-:W-:Y:S01]  /*2ae0*/  IMAD R135, R124.reuse, c[0x0][0x23c], RZ ;  /* 0x00008f007c877a24 */ /* 0x040fe200078e02ff */
[----:B------:R-:W-:Y:S01]  /*2af0*/  LOP3.LUT R27, R17, 0xffff, RZ, 0xc0, !PT ;  /* 0x0000ffff111b7812 */ /* 0x000fe200078ec0ff */
[----:B------:R-:W-:Y:S01]  /*2b00*/  IMAD.WIDE.U32 R120, R124, c[0x0][0x238], RZ ;  /* 0x00008e007c787a25 */ /* 0x000fe200078e00ff */
[----:B-1----:R-:W-:Y:S02]  /*2b10*/  SEL R21, R28, RZ, !P6 ;  /* 0x000000ff1c157207 */ /* 0x002fe40007000000 */
[----:B------:R-:W-:Y:S01]  /*2b20*/  SEL R22, R29, RZ, !P6 ;  /* 0x000000ff1d167207 */ /* 0x000fe20007000000 */
[----:B------:R-:W-:Y:S01]  /*2b30*/  IMAD R6, R99, c[0x0][0x238], RZ ;  /* 0x00008e0063067a24 */ /* 0x000fe200078e02ff */
[----:B------:R-:W-:Y:S01]  /*2b40*/  IADD3 R135, R121, R135, RZ ;  /* 0x0000008779877210 */ /* 0x000fe20007ffe0ff */
[----:B------:R-:W-:Y:S01]  /*2b50*/  IMAD R3, R21, c[0x0][0x248], RZ ;  /* 0x0000920015037a24 */ /* 0x000fe200078e02ff */
[----:B------:R-:W-:Y:S01]  /*2b60*/  ISETP.GE.AND P6, PT, R140, c[0x0][0x1d4], PT ;  /* 0x000075008c007a0c */ /* 0x000fe20003fc6270 */
[----:B------:R-:W-:Y:S01]  /*2b70*/  IMAD R6, R98, c[0x0][0x23c], R6 ;  /* 0x00008f0062067a24 */ /* 0x000fe200078e0206 */
[----:B------:R-:W-:Y:S01]  /*2b80*/  ISETP.GE.AND P5, PT, R142, c[0x0][0x1d4], PT ;  /* 0x000075008e007a0c */ /* 0x000fe20003fa6270 */
[----:B------:R-:W-:Y:S01]  /*2b90*/  IMAD.SHL.U32 R139, R136, 0x20, RZ ;  /* 0x00000020888b7824 */ /* 0x000fe200078e00ff */
[----:B------:R-:W-:Y:S01]  /*2ba0*/  ISETP.GE.AND P4, PT, R205, c[0x0][0x1d4], PT ;  /* 0x00007500cd007a0c */ /* 0x000fe20003f86270 */
[----:B------:R-:W-:Y:S01]  /*2bb0*/  IMAD.MOV.U32 R130, RZ, RZ, 0x5 ;  /* 0x00000005ff827424 */ /* 0x000fe200078e00ff */
[----:B------:R-:W-:Y:S01]  /*2bc0*/  ISETP.GE.AND P2, PT, R204, c[0x0][0x1d4], PT ;  /* 0x00007500cc007a0c */ /* 0x000fe20003f46270 */
[----:B------:R-:W-:Y:S01]  /*2bd0*/  IMAD.WIDE.U32 R12, R27, c[0x0][0x260], R140 ;  /* 0x000098001b0c7a25 */ /* 0x000fe200078e008c */
[----:B------:R-:W-:-:S02]  /*2be0*/  LOP3.LUT R212, R212, 0xfffffff7, RZ, 0xc0, !PT ;  /* 0xfffffff7d4d47812 */ /* 0x000fc400078ec0ff */
[----:B------:R-:W-:Y:S01]  /*2bf0*/  SHF.L.U64.HI R136, R136, R130, c[0x0][0x23c] ;  /* 0x00008f0088887619 */ /* 0x000fe20000010282 */
[----:B--2---:R-:W-:Y:S01]  /*2c00*/  IMAD.WIDE.U32 R4, R98, c[0x0][0x238], R140 ;  /* 0x00008e0062047a25 */ /* 0x004fe200078e008c */
[----:B------:R-:W-:Y:S02]  /*2c10*/  IADD3 R118, R9, R16, RZ ;  /* 0x0000001009767210 */ /* 0x000fe40007ffe0ff */
[----:B------:R-:W-:Y:S01]  /*2c20*/  @P6 LOP3.LUT R212, R212, 0x8, RZ, 0xfc, !PT ;  /* 0x00000008d4d46812 */ /* 0x000fe200078efcff */
[----:B------:R-:W-:Y:S01]  /*2c30*/  IMAD.IADD R5, R5, 0x1, R6 ;  /* 0x0000000105057824 */ /* 0x000fe200078e0206 */
[----:B------:R-:W-:Y:S01]  /*2c40*/  SHF.R.S32.HI R145, RZ, 0x1f, R144 ;  /* 0x0000001fff917819 */ /* 0x000fe20000011490 */
[----:B------:R-:W-:Y:S01]  /*2c50*/  IMAD R6, R38, -0x30, R2 ;  /* 0xffffffd026067824 */ /* 0x000fe200078e0202 */
[----:B------:R-:W-:Y:S01]  /*2c60*/  LOP3.LUT R212, R212, 0xfffffffb, RZ, 0xc0, !PT ;  /* 0xfffffffbd4d47812 */ /* 0x000fe200078ec0ff */
[----:B------:R-:W-:Y:S01]  /*2c70*/  IMAD.WIDE.U32 R4, R27, c[0x0][0x240], R4 ;  /* 0x000090001b047a25 */ /* 0x000fe200078e0004 */
[----:B------:R-:W-:-:S02]  /*2c80*/  SHF.R.U32.HI R31, RZ, 0x3, R222 ;  /* 0x00000003ff1f7819 */ /* 0x000fc400000116de */
[----:B------:R-:W-:Y:S01]  /*2c90*/  IMNMX R10, R6, 0x30, PT ;  /* 0x00000030060a7817 */ /* 0x000fe20003800200 */
[----:B------:R-:W-:Y:S01]  /*2ca0*/  IMAD R5, R27, c[0x0][0x244], R5 ;  /* 0x000091001b057a24 */ /* 0x000fe200078e0205 */
[----:B------:R-:W-:Y:S01]  /*2cb0*/  @P5 LOP3.LUT R212, R212, 0x4, RZ, 0xfc, !PT ;  /* 0x00000004d4d45812 */ /* 0x000fe200078efcff */
[----:B------:R-:W-:Y:S01]  /*2cc0*/  IMAD R6, R22, c[0x0][0x24c], R3 ;  /* 0x0000930016067a24 */ /* 0x000fe200078e0203 */
[----:B------:R-:W-:Y:S01]  /*2cd0*/  SHF.R.U32.HI R30, RZ, 0x3, R219 ;  /* 0x00000003ff1e7819 */ /* 0x000fe200000116db */
[----:B------:R-:W-:Y:S01]  /*2ce0*/  IMAD.IADD R3, R10, 0x1, -R143 ;  /* 0x000000010a037824 */ /* 0x000fe200078e0a8f */
[----:B------:R-:W-:Y:S01]  /*2cf0*/  LOP3.LUT R212, R212, 0xfffffffd, RZ, 0xc0, !PT ;  /* 0xfffffffdd4d47812 */ /* 0x000fe200078ec0ff */
[----:B------:R-:W-:Y:S01]  /*2d00*/  IMAD.WIDE.U32 R102, R22, c[0x0][0x248], R4 ;  /* 0x0000920016667a25 */ /* 0x000fe200078e0004 */
[----:B------:R-:W-:Y:S02]  /*2d10*/  SHF.R.S32.HI R5, RZ, 0x1f, R38 ;  /* 0x0000001fff057819 */ /* 0x000fe40000011426 */
[----:B------:R-:W-:Y:S01]  /*2d20*/  ISETP.GE.AND P1, PT, R3, 0x1, PT ;  /* 0x000000010300780c */ /* 0x000fe20003f26270 */
[----:B------:R-:W-:Y:S01]  /*2d30*/  IMAD R4, R135, R38, RZ ;  /* 0x0000002687047224 */ /* 0x000fe200078e02ff */
[----:B------:R-:W-:Y:S01]  /*2d40*/  MOV R100, R102 ;  /* 0x0000006600647202 */ /* 0x000fe20000000f00 */
[----:B------:R-:W-:Y:S01]  /*2d50*/  IMAD.IADD R101, R103, 0x1, R6 ;  /* 0x0000000167657824 */ /* 0x000fe200078e0206 */
[----:B------:R-:W-:Y:S01]  /*2d60*/  @P4 LOP3.LUT R212, R212, 0x2, RZ, 0xfc, !PT ;  /* 0x00000002d4d44812 */ /* 0x000fe200078efcff */
[----:B------:R-:W-:-:S02]  /*2d70*/  IMAD R4, R5, R120, R4 ;  /* 0x0000007805047224 */ /* 0x000fc400078e0204 */
[----:B------:R-:W-:Y:S01]  /*2d80*/  IMAD.WIDE.U32 R10, R38, R120, R100 ;  /* 0x00000078260a7225 */ /* 0x000fe200078e0064 */
[----:B------:R-:W-:-:S03]  /*2d90*/  LOP3.LUT R212, R212, 0xfffffffe, RZ, 0xc0, !PT ;  /* 0xfffffffed4d47812 */ /* 0x000fc600078ec0ff */
[----:B------:R-:W-:Y:S01]  /*2da0*/  IMAD.IADD R6, R11, 0x1, R4 ;  /* 0x000000010b067824 */ /* 0x000fe200078e0204 */
[----:B------:R-:W-:Y:S01]  /*2db0*/  @P2 LOP3.LUT R212, R212, 0x1, RZ, 0xfc, !PT ;  /* 0x00000001d4d42812 */ /* 0x000fe200078efcff */
[----:B------:R-:W-:Y:S01]  /*2dc0*/  IMAD R9, R14, c[0x0][0x280], RZ ;  /* 0x0000a0000e097a24 */ /* 0x000fe200078e02ff */
[----:B------:R-:W-:Y:S01]  /*2dd0*/  @P1 LEA R4, P0, R10, c[0x0][0x220], 0x1 ;  /* 0x000088000a041a11 */ /* 0x000fe200078008ff */
[----:B------:R-:W-:Y:S02]  /*2de0*/  IMAD R14, R14, c[0x0][0x290], RZ ;  /* 0x0000a4000e0e7a24 */ /* 0x000fe400078e02ff */
[C---:B------:R-:W-:Y:S01]  /*2df0*/  IMAD R9, R143.reuse, c[0x0][0x284], R9 ;  /* 0x0000a1008f097a24 */ /* 0x040fe200078e0209 */
[----:B------:R-:W-:Y:S01]  /*2e00*/  @P1 LEA.HI.X R5, R10, c[0x0][0x224], R6, 0x1, P0 ;  /* 0x000089000a051a11 */ /* 0x000fe200000f0c06 */
[----:B------:R-:W-:Y:S01]  /*2e10*/  IMAD.WIDE.U32 R16, R143, c[0x0][0x290], R140 ;  /* 0x0000a4008f107a25 */ /* 0x000fe200078e008c */
[----:B------:R-:W-:-:S03]  /*2e20*/  ISETP.GT.AND P0, PT, R3, 0x20, PT ;  /* 0x000000200300780c */ /* 0x000fc60003f04270 */
[----:B------:R-:W-:Y:S01]  /*2e30*/  @!PT LDS RZ, [RZ] ;  /* 0x00000000fffff984 */ /* 0x000fe20000000800 */
[----:B------:R-:W-:Y:S01]  /*2e40*/  @!PT LDS RZ, [RZ] ;  /* 0x00000000fffff984 */ /* 0x000fe20000000800 */
[----:B------:R-:W-:Y:S01]  /*2e50*/  @!PT LDS RZ, [RZ] ;  /* 0x00000000fffff984 */ /* 0x000fe20000000800 */
[----:B------:R1:W-:Y:S01]  /*2e60*/  @P1 LDGSTS.E.BYPASS.LTC128B.128 [R203+0xa080], [R4.64], !P6 ;  /* 0x0a08000004cb1fae */ /* 0x0003e2000f101d46 */
[----:B------:R-:W-:Y:S02]  /*2e70*/  IMAD.MOV.U32 R129, RZ, RZ, c[0x0][0x280] ;  /* 0x0000a000ff817624 */ /* 0x000fe400078e00ff */
[----:B------:R-:W-:Y:S01]  /*2e80*/  IMAD.MOV.U32 R137, RZ, RZ, c[0x0][0x290] ;  /* 0x0000a400ff897624 */ /* 0x000fe200078e00ff */
[----:B------:R1:W-:Y:S01]  /*2e90*/  @P1 LDGSTS.E.BYPASS.LTC128B.128 [R203+0xb880], [R4.64+0x80], !P5 ;  /* 0x0b88008004cb1fae */ /* 0x0003e2000e901d46 */
[C---:B------:R-:W-:Y:S02]  /*2ea0*/  IMAD R132, R124.reuse, c[0x0][0x284], RZ ;  /* 0x0000a1007c847a24 */ /* 0x040fe400078e02ff */
[C---:B------:R-:W-:Y:S01]  /*2eb0*/  IMAD R133, R124.reuse, c[0x0][0x294], RZ ;  /* 0x0000a5007c857a24 */ /* 0x040fe200078e02ff */
[----:B------:R1:W-:Y:S01]  /*2ec0*/  @P1 LDGSTS.E.BYPASS.LTC128B.128 [R203+0xd080], [R4.64+0x100], !P4 ;  /* 0x0d08010004cb1fae */ /* 0x0003e2000e101d46 */
[----:B------:R-:W-:-:S03]  /*2ed0*/  IMAD.WIDE.U32 R126, R124, c[0x0][0x280], RZ ;  /* 0x0000a0007c7e7a25 */ /* 0x000fc600078e00ff */
[----:B------:R1:W-:Y:S01]  /*2ee0*/  @P1 LDGSTS.E.BYPASS.LTC128B.128 [R203+0xe880], [R4.64+0x180], !P2 ;  /* 0x0e88018004cb1fae */ /* 0x0003e2000d101d46 */
[----:B------:R-:W-:Y:S01]  /*2ef0*/  @P0 IADD3 R3, P1, R139, R10, RZ ;  /* 0x0000000a8b030210 */ /* 0x000fe20007f3e0ff */
[----:B------:R-:W-:-:S04]  /*2f00*/  IMAD.WIDE.U32 R10, R143, c[0x0][0x280], R140 ;  /* 0x0000a0008f0a7a25 */ /* 0x000fc800078e008c */
[----:B------:R-:W-:Y:S01]  /*2f10*/  IMAD.MOV.U32 R18, RZ, RZ, R10 ;  /* 0x000000ffff127224 */ /* 0x000fe200078e000a */
[----:B------:R-:W-:Y:S01]  /*2f20*/  IADD3 R19, R9, R11, RZ ;  /* 0x0000000b09137210 */ /* 0x000fe20007ffe0ff */
[----:B------:R-:W-:Y:S01]  /*2f30*/  IMAD R11, R27, c[0x0][0x264], R13 ;  /* 0x000099001b0b7a24 */ /* 0x000fe200078e020d */
[----:B------:R-:W-:Y:S01]  /*2f40*/  MOV R10, R12 ;  /* 0x0000000c000a7202 */ /* 0x000fe20000000f00 */
[----:B------:R-:W-:-:S04]  /*2f50*/  IMAD.WIDE.U32 R12, R143, c[0x0][0x290], R144 ;  /* 0x0000a4008f0c7a25 */ /* 0x000fc800078e0090 */
[----:B------:R-:W-:-:S04]  /*2f60*/  IMAD.WIDE.U32 R82, R22, c[0x0][0x268], R10 ;  /* 0x00009a0016527a25 */ /* 0x000fc800078e000a */
[----:B-----5:R-:W-:-:S04]  /*2f70*/  IMAD.WIDE.U32 R90, R122, c[0x0][0x280], R18 ;  /* 0x0000a0007a5a7a25 */ /* 0x020fc800078e0012 */
[----:B------:R-:W-:-:S04]  /*2f80*/  IMAD.WIDE.U32 R124, R124, c[0x0][0x290], RZ ;  /* 0x0000a4007c7c7a25 */ /* 0x000fc800078e00ff */
[----:B------:R-:W-:-:S04]  /*2f90*/  IMAD.WIDE.U32 R108, R27, c[0x0][0x1e8], RZ ;  /* 0x00007a001b6c7a25 */ /* 0x000fc800078e00ff */
[----:B-1----:R-:W-:Y:S01]  /*2fa0*/  @P0 IMAD.X R5, R6, 0x1, R136, P1 ;  /* 0x0000000106050824 */ /* 0x002fe200008e0688 */
[----:B------:R-:W-:Y:S01]  /*2fb0*/  @P0 LEA R4, P1, R3, c[0x0][0x220], 0x1 ;  /* 0x0000880003040a11 */ /* 0x000fe200078208ff */
[C---:B------:R-:W-:Y:S02]  /*2fc0*/  IMAD R6, R143.reuse, c[0x0][0x294], R14 ;  /* 0x0000a5008f067a24 */ /* 0x040fe400078e020e */
[----:B------:R-:W-:Y:S01]  /*2fd0*/  IMAD.WIDE.U32 R14, R143, c[0x0][0x280], R144 ;  /* 0x0000a0008f0e7a25 */ /* 0x000fe200078e0090 */
[----:B------:R-:W-:Y:S02]  /*2fe0*/  @P0 LEA.HI.X R5, R3, c[0x0][0x224], R5, 0x1, P1 ;  /* 0x0000890003050a11 */ /* 0x000fe400008f0c05 */
[----:B------:R-:W-:Y:S01]  /*2ff0*/  ISETP.GE.AND P1, PT, R140, c[0x0][0x27c], PT ;  /* 0x00009f008c007a0c */ /* 0x000fe20003f26270 */
[----:B------:R-:W-:Y:S02]  /*3000*/  IMAD.IADD R17, R6, 0x1, R17 ;  /* 0x0000000106117824 */ /* 0x000fe400078e0211 */
[----:B------:R1:W-:Y:S01]  /*3010*/  @P0 LDGSTS.E.BYPASS.LTC128B.128 [R207+0xb080], [R4.64], !P6 ;  /* 0x0b08000004cf0fae */ /* 0x0003e2000f101d46 */
[----:B------:R-:W-:Y:S01]  /*3020*/  SEL R3, RZ, c[0x0][0x27c], !P1 ;  /* 0x00009f00ff037a07 */ /* 0x000fe20004800000 */
[----:B------:R-:W-:-:S02]  /*3030*/  IMAD.IADD R13, R13, 0x1, R6 ;  /* 0x000000010d0d7824 */ /* 0x000fc400078e0206 */
[----:B------:R1:W-:Y:S01]  /*3040*/  @P0 LDGSTS.E.BYPASS.LTC128B.128 [R207+0xc880], [R4.64+0x80], !P5 ;  /* 0x0c88008004cf0fae */ /* 0x0003e2000e901d46 */
[----:B------:R-:W-:Y:S01]  /*3050*/  IADD3 R3, R140, R3, RZ ;  /* 0x000000038c037210 */ /* 0x000fe20007ffe0ff */
[----:B------:R-:W-:Y:S02]  /*3060*/  IMAD.IADD R15, R15, 0x1, R9 ;  /* 0x000000010f0f7824 */ /* 0x000fe400078e0209 */
[----:B------:R1:W-:Y:S01]  /*3070*/  @P0 LDGSTS.E.BYPASS.LTC128B.128 [R207+0xe080], [R4.64+0x100], !P4 ;  /* 0x0e08010004cf0fae */ /* 0x0003e2000e101d46 */
[----:B------:R-:W-:-:S03]  /*3080*/  IMAD.WIDE.U32 R84, R122, c[0x0][0x290], R12 ;  /* 0x0000a4007a547a25 */ /* 0x000fc600078e000c */
[----:B------:R1:W-:Y:S01]  /*3090*/  @P0 LDGSTS.E.BYPASS.LTC128B.128 [R207+0xf880], [R4.64+0x180], !P2 ;  /* 0x0f88018004cf0fae */ /* 0x0003e2000d101d46 */
[----:B------:R-:W-:Y:S01]  /*30a0*/  ISETP.GE.AND P2, PT, R142, c[0x0][0x27c], PT ;  /* 0x00009f008e007a0c */ /* 0x000fe20003f46270 */
[----:B------:R-:W-:Y:S02]  /*30b0*/  IMAD.WIDE.U32 R106, R27, c[0x0][0x210], RZ ;  /* 0x000084001b6a7a25 */ /* 0x000fe400078e00ff */
[----:B------:R-:W0:Y:S01]  /*30c0*/  LDGDEPBAR ;  /* 0x00000000000079af */ /* 0x000e220000000000 */
[----:B------:R-:W-:Y:S01]  /*30d0*/  WARPSYNC 0xffffffff ;  /* 0xffffffff00007948 */ /* 0x000fe20003800000 */
[----:B------:R-:W-:-:S04]  /*30e0*/  IMAD.WIDE.U32 R88, R122, c[0x0][0x290], R16 ;  /* 0x0000a4007a587a25 */ /* 0x000fc800078e0010 */
[----:B------:R-:W-:-:S04]  /*30f0*/  IMAD.WIDE.U32 R86, R122, c[0x0][0x280], R14 ;  /* 0x0000a0007a567a25 */ /* 0x000fc800078e000e */
[C---:B------:R-:W-:Y:S01]  /*3100*/  IMAD.SHL.U32 R138, R129.reuse, 0x20, RZ ;  /* 0x00000020818a7824 */ /* 0x040fe200078e00ff */
[-C--:B------:R-:W-:Y:S01]  /*3110*/  SHF.L.U64.HI R129, R129, R130.reuse, c[0x0][0x284] ;  /* 0x0000a10081817619 */ /* 0x080fe20000010282 */
[----:B------:R-:W-:Y:S01]  /*3120*/  IMAD.IADD R132, R127, 0x1, R132 ;  /* 0x000000017f847824 */ /* 0x000fe200078e0284 */
[C---:B------:R-:W-:Y:S01]  /*3130*/  SHF.L.U64.HI R130, R137.reuse, R130, c[0x0][0x294] ;  /* 0x0000a50089827619 */ /* 0x040fe20000010282 */
[----:B------:R-:W-:Y:S02]  /*3140*/  IMAD.SHL.U32 R137, R137, 0x20, RZ ;  /* 0x0000002089897824 */ /* 0x000fe400078e00ff */
[----:B------:R-:W-:Y:S02]  /*3150*/  IMAD.IADD R133, R125, 0x1, R133 ;  /* 0x000000017d857824 */ /* 0x000fe400078e0285 */
[C---:B------:R-:W-:Y:S02]  /*3160*/  IMAD R117, R27.reuse, c[0x0][0x1ec], R109 ;  /* 0x00007b001b757a24 */ /* 0x040fe400078e026d */
[----:B------:R-:W-:Y:S01]  /*3170*/  IMAD R116, R27, c[0x0][0x214], R107 ;  /* 0x000085001b747a24 */ /* 0x000fe200078e026b */
[----:B-1----:R-:W-:Y:S01]  /*3180*/  SEL R5, RZ, c[0x0][0x27c], !P2 ;  /* 0x00009f00ff057a07 */ /* 0x002fe20005000000 */
[----:B------:R-:W-:-:S04]  /*3190*/  IMAD R4, R21, c[0x0][0x268], RZ ;  /* 0x00009a0015047a24 */ /* 0x000fc800078e02ff */
[----:B------:R-:W-:Y:S02]  /*31a0*/  IMAD.IADD R5, R142, 0x1, R5 ;  /* 0x000000018e057824 */ /* 0x000fe400078e0205 */
[----:B------:R-:W-:Y:S01]  /*31b0*/  IMAD R26, R22, c[0x0][0x26c], R4 ;  /* 0x00009b00161a7a24 */ /* 0x000fe200078e0204 */
[----:B------:R-:W-:Y:S02]  /*31c0*/  SHF.R.S32.HI R4, RZ, 0x1f, R3 ;  /* 0x0000001fff047819 */ /* 0x000fe40000011403 */
[----:B------:R-:W-:Y:S02]  /*31d0*/  SHF.R.S32.HI R6, RZ, 0x1f, R5 ;  /* 0x0000001fff067819 */ /* 0x000fe40000011405 */
[----:B------:R-:W-:Y:S02]  /*31e0*/  LEA.HI R9, R4, R3, RZ, 0x6 ;  /* 0x0000000304097211 */ /* 0x000fe400078f30ff */
[----:B------:R-:W-:Y:S02]  /*31f0*/  LEA.HI R10, R6, R5, RZ, 0x6 ;  /* 0x00000005060a7211 */ /* 0x000fe400078f30ff */
[----:B------:R-:W-:-:S02]  /*3200*/  LEA.HI R4, R4, R3, RZ, 0x3 ;  /* 0x0000000304047211 */ /* 0x000fc400078f18ff */
[----:B------:R-:W-:Y:S02]  /*3210*/  LEA.HI R3, R6, R5, RZ, 0x3 ;  /* 0x0000000506037211 */ /* 0x000fe400078f18ff */
[----:B------:R-:W-:Y:S02]  /*3220*/  SHF.R.S32.HI R5, RZ, 0x6, R10 ;  /* 0x00000006ff057819 */ /* 0x000fe4000001140a */
[----:B------:R-:W-:Y:S02]  /*3230*/  SHF.R.S32.HI R6, RZ, 0x6, R9 ;  /* 0x00000006ff067819 */ /* 0x000fe40000011409 */
[--C-:B------:R-:W-:Y:S01]  /*3240*/  LOP3.LUT R10, R222, 0x38, R4.reuse, 0xf8, !PT ;  /* 0x00000038de0a7812 */ /* 0x100fe200078ef804 */
[--C-:B------:R-:W-:Y:S01]  /*3250*/  IMAD R11, R5, 0xc00, R7.reuse ;  /* 0x00000c00050b7824 */ /* 0x100fe200078e0207 */
[C---:B------:R-:W-:Y:S01]  /*3260*/  LOP3.LUT R9, R219.reuse, 0x38, R4, 0xf8, !PT ;  /* 0x00000038db097812 */ /* 0x040fe200078ef804 */
[----:B------:R-:W-:Y:S01]  /*3270*/  IMAD R25, R6, 0xc00, R7 ;  /* 0x00000c0006197824 */ /* 0x000fe200078e0207 */
[--C-:B------:R-:W-:Y:S01]  /*3280*/  LOP3.LUT R21, R222, 0x38, R3.reuse, 0xf8, !PT ;  /* 0x00000038de157812 */ /* 0x100fe200078ef803 */
[--C-:B------:R-:W-:Y:S01]  /*3290*/  IMAD R24, R6, 0xc00, R8.reuse ;  /* 0x00000c0006187824 */ /* 0x100fe200078e0208 */
[----:B------:R-:W-:Y:S01]  /*32a0*/  LOP3.LUT R23, R219, 0x38, R3, 0xf8, !PT ;  /* 0x00000038db177812 */ /* 0x000fe200078ef803 */
[----:B------:R-:W-:Y:S01]  /*32b0*/  IMAD R6, R5, 0xc00, R8 ;  /* 0x00000c0005067824 */ /* 0x000fe200078e0208 */
[----:B------:R-:W-:-:S02]  /*32c0*/  LOP3.LUT R22, R10, R31, RZ, 0x3c, !PT ;  /* 0x0000001f0a167212 */ /* 0x000fc400078e3cff */
[-C--:B------:R-:W-:Y:S02]  /*32d0*/  LOP3.LUT R10, R9, R30.reuse, RZ, 0x3c, !PT ;  /* 0x0000001e090a7212 */ /* 0x080fe400078e3cff */
[----:B------:R-:W-:Y:S02]  /*32e0*/  LOP3.LUT R9, R21, R31, RZ, 0x3c, !PT ;  /* 0x0000001f15097212 */ /* 0x000fe400078e3cff */
[----:B------:R-:W-:Y:S02]  /*32f0*/  LOP3.LUT R5, R23, R30, RZ, 0x3c, !PT ;  /* 0x0000001e17057212 */ /* 0x000fe400078e3cff */
[----:B------:R-:W-:Y:S01]  /*3300*/  SHF.R.S32.HI R66, RZ, 0x3, R4 ;  /* 0x00000003ff427819 */ /* 0x000fe20000011404 */
[----:B------:R-:W-:Y:S01]  /*3310*/  IMAD.IADD R21, R11, 0x1, R9 ;  /* 0x000000010b157824 */ /* 0x000fe200078e0209 */
[----:B------:R-:W-:Y:S02]  /*3320*/  IADD3 R11, R6, R5, RZ ;  /* 0x00000005060b7210 */ /* 0x000fe40007ffe0ff */
[----:B------:R-:W-:-:S02]  /*3330*/  LOP3.LUT R78, R4, 0xfffffff8, RZ, 0xc0, !PT ;  /* 0xfffffff8044e7812 */ /* 0x000fc400078ec0ff */
[----:B------:R-:W-:Y:S01]  /*3340*/  SHF.R.S32.HI R6, RZ, 0x1f, R122 ;  /* 0x0000001fff067819 */ /* 0x000fe2000001147a */
[----:B------:R-:W-:Y:S01]  /*3350*/  IMAD.SHL.U32 R112, R11, 0x2, RZ ;  /* 0x000000020b707824 */ /* 0x000fe200078e00ff */
[----:B------:R-:W-:Y:S01]  /*3360*/  IADD3 R23, R25, R22, RZ ;  /* 0x0000001619177210 */ /* 0x000fe20007ffe0ff */
[----:B------:R-:W-:Y:S01]  /*3370*/  IMAD.IADD R22, R24, 0x1, R10 ;  /* 0x0000000118167824 */ /* 0x000fe200078e020a */
[----:B------:R-:W-:Y:S01]  /*3380*/  MOV R5, c[0x0][0x27c] ;  /* 0x00009f0000057a02 */ /* 0x000fe20000000f00 */
[C---:B------:R-:W-:Y:S01]  /*3390*/  IMAD R10, R6.reuse, c[0x0][0x280], RZ ;  /* 0x0000a000060a7a24 */ /* 0x040fe200078e02ff */
[----:B------:R-:W-:Y:S01]  /*33a0*/  SHF.R.S32.HI R65, RZ, 0x3, R3 ;  /* 0x00000003ff417819 */ /* 0x000fe20000011403 */
[----:B------:R-:W-:Y:S01]  /*33b0*/  IMAD R9, R6, c[0x0][0x290], RZ ;  /* 0x0000a40006097a24 */ /* 0x000fe200078e02ff */
[----:B------:R-:W-:Y:S01]  /*33c0*/  LOP3.LUT R77, R3, 0xfffffff8, RZ, 0xc0, !PT ;  /* 0xfffffff8034d7812 */ /* 0x000fe200078ec0ff */
[C---:B------:R-:W-:Y:S01]  /*33d0*/  IMAD R6, R122.reuse, c[0x0][0x284], R10 ;  /* 0x0000a1007a067a24 */ /* 0x040fe200078e020a */
[----:B------:R-:W-:Y:S01]  /*33e0*/  SHF.L.U32 R68, R5, 0x1, RZ ;  /* 0x0000000105447819 */ /* 0x000fe200000006ff */
[----:B------:R-:W-:Y:S01]  /*33f0*/  IMAD R5, R122, c[0x0][0x294], R9 ;  /* 0x0000a5007a057a24 */ /* 0x000fe200078e0209 */
[----:B------:R-:W-:Y:S01]  /*3400*/  IADD3 R81, R83, R26, RZ ;  /* 0x0000001a53517210 */ /* 0x000fe20007ffe0ff */
[----:B------:R-:W-:Y:S01]  /*3410*/  IMAD.IADD R95, R87, 0x1, R6 ;  /* 0x00000001575f7824 */ /* 0x000fe200078e0206 */
[----:B------:R-:W-:Y:S01]  /*3420*/  IADD3 R97, R6, R91, RZ ;  /* 0x0000005b06617210 */ /* 0x000fe20007ffe0ff */
[----:B------:R-:W-:Y:S01]  /*3430*/  IMAD.IADD R96, R5, 0x1, R89 ;  /* 0x0000000105607824 */ /* 0x000fe200078e0259 */
[----:B------:R-:W-:Y:S01]  /*3440*/  IADD3 R92, R85, R5, RZ ;  /* 0x00000005555c7210 */ /* 0x000fe20007ffe0ff */
[----:B------:R-:W-:Y:S01]  /*3450*/  IMAD.SHL.U32 R115, R23, 0x2, RZ ;  /* 0x0000000217737824 */ /* 0x000fe200078e00ff */
[----:B------:R-:W-:Y:S01]  /*3460*/  SHF.R.S32.HI R94, RZ, 0x1f, R78 ;  /* 0x0000001fff5e7819 */ /* 0x000fe2000001144e */
[----:B------:R-:W-:Y:S01]  /*3470*/  IMAD.SHL.U32 R114, R22, 0x2, RZ ;  /* 0x0000000216727824 */ /* 0x000fe200078e00ff */
[----:B------:R-:W-:-:S02]  /*3480*/  SHF.R.S32.HI R93, RZ, 0x1f, R77 ;  /* 0x0000001fff5d7819 */ /* 0x000fc4000001144d */
[----:B------:R-:W-:Y:S02]  /*3490*/  SHF.L.U32 R113, R21, 0x1, RZ ;  /* 0x0000000115717819 */ /* 0x000fe400000006ff */
[----:B---3--:R-:W-:Y:S01]  /*34a0*/  @P3 SHF.R.S32.HI R4, RZ, 0x1f, R20 ;  /* 0x0000001fff043819 */ /* 0x008fe20000011414 */
[----:B------:R-:W-:Y:S02]  /*34b0*/  @!P3 IMAD.MOV.U32 R4, RZ, RZ, R28 ;  /* 0x000000ffff04b224 */ /* 0x000fe400078e001c */
[----:B------:R-:W-:Y:S02]  /*34c0*/  @!P3 IMAD.MOV.U32 R20, RZ, RZ, R29 ;  /* 0x000000ffff14b224 */ /* 0x000fe400078e001d */
[----:B------:R-:W-:Y:S02]  /*34d0*/  IMAD R3, R4, c[0x0][0x2b0], RZ ;  /* 0x0000ac0004037a24 */ /* 0x000fe400078e02ff */
[----:B------:R-:W-:-:S04]  /*34e0*/  IMAD.WIDE.U32 R104, R20, c[0x0][0x2b0], RZ ;  /* 0x0000ac0014687a25 */ /* 0x000fc800078e00ff */
[----:B------:R-:W-:-:S05]  /*34f0*/  IMAD R3, R20, c[0x0][0x2b4], R3 ;  /* 0x0000ad0014037a24 */ /* 0x000fca00078e0203 */
[----:B------:R-:W-:Y:S01]  /*3500*/  IADD3 R111, R105, R3, RZ ;  /* 0x00000003696f7210 */ /* 0x000fe20007ffe0ff */
[----:B------:R-:W-:Y:S06]  /*3510*/  BAR.SYNC.DEFER_BLOCKING 0x0 ;  /* 0x0000000000007b1d */ /* 0x000fec0000010000 */
.L_x_1755:
[----:B------:R-:W-:Y:S01]  /*3520*/  MOV R75, RZ ;  /* 0x000000ff004b7202 */ /* 0x000fe20000000f00 */
[----:B-1----:R-:W-:Y:S01]  /*3530*/  IMAD.MOV.U32 R3, RZ, RZ, c[0x0][0x2b8] ;  /* 0x0000ae00ff037624 */ /* 0x002fe200078e00ff */
[----:B------:R-:W-:Y:S04]  /*3540*/  DEPBAR.LE SB0, 0x0 ;  /* 0x000080000000791a */ /* 0x000fe80000000000 */
[----:B------:R-:W-:Y:S01]  /*3550*/  ISETP.NE.AND P0, PT, R3, 0x1, PT ;  /* 0x000000010300780c */ /* 0x000fe20003f05270 */
[----:B------:R-:W-:Y:S01]  /*3560*/  IMAD R3, R38, 0x30, R0 ;  /* 0x0000003026037824 */ /* 0x000fe200078e0200 */
[----:B------:R-:W-:Y:S01]  /*3570*/  WARPSYNC 0xffffffff ;  /* 0xffffffff00007948 */ /* 0x000fe20003800000 */
[----:B------:R-:W-:Y:S02]  /*3580*/  BSSY B2, `(.L_x_1715) ;  /* 0x0000541000027945 */ /* 0x000fe40003800000 */
[----:B------:R-:W-:Y:S04]  /*3590*/  IMAD.IADD R5, R118, 0x1, R3 ;  /* 0x0000000176057824 */ /* 0x000fe800078e0203 */
[--C-:B----4-:R-:W-:Y:S04]  /*35a0*/  IMAD.MOV.U32 R4, RZ, RZ, R5.reuse ;  /* 0x000000ffff047224 */ /* 0x110fe800078e0005 */
[----:B--23--:R-:W-:Y:S05]  /*35b0*/  @P0 IMAD.HI.U32 R6, R5, c[0x0][0x2bc], RZ ;  /* 0x0000af0005060a27 */ /* 0x00cfea00078e00ff */
[----:B------:R-:W-:Y:S02]  /*35c0*/  @P0 SHF.R.U32.HI R4, RZ, c[0x0][0x2c0], R6 ;  /* 0x0000b000ff040a19 */ /* 0x000fe40000011606 */
[----:B------:R-:W-:Y:S04]  /*35d0*/  ISETP.GE.AND P0, PT, R3, R2, PT ;  /* 0x000000020300720c */ /* 0x000fe80003f06270 */
[----:B------:R-:W-:Y:S11]  /*35e0*/  ISETP.GT.OR P0, PT, R0, 0x2f, P0 ;  /* 0x0000002f0000780c */ /* 0x000ff60000704670 */
[----:B------:R-:W-:Y:S02]  /*35f0*/  @!UPT UIADD3 URZ, URZ, URZ, URZ ;  /* 0x0000003f3f3ff290 */ /* 0x000fe4000fffe03f */
[C---:B------:R-:W-:Y:S04]  /*3600*/  @!P0 IADD3 R3, P3, R4.reuse, R104, RZ ;  /* 0x0000006804038210 */ /* 0x040fe80007f7e0ff */
[----:B------:R-:W-:Y:S02]  /*3610*/  @!P0 LEA.HI.X.SX32 R6, R4, R111, 0x1, P3 ;  /* 0x0000006f04068211 */ /* 0x000fe400018f0eff */
[C---:B------:R-:W-:Y:S04]  /*3620*/  @!P0 LEA R10, P3, R3.reuse, c[0x0][0x2a0], 0x2 ;  /* 0x0000a800030a8a11 */ /* 0x040fe800078610ff */
[----:B------:R-:W-:Y:S01]  /*3630*/  @!P0 LEA.HI.X R11, R3, c[0x0][0x2a4], R6, 0x2, P3 ;  /* 0x0000a900030b8a11 */ /* 0x000fe200018f1406 */
[----:B------:R-:W-:Y:S04]  /*3640*/  IMAD.MOV R3, RZ, RZ, -R4 ;  /* 0x000000ffff037224 */ /* 0x000fe800078e0a04 */
[----:B------:R-:W-:Y:S01]  /*3650*/  IMAD R76, R3, c[0x0][0x2b8], R5 ;  /* 0x0000ae00034c7a24 */ /* 0x000fe200078e0205 */
[----:B------:R-:W2:Y:S03]  /*3660*/  @!P0 LDG.E R75, [R10.64] ;  /* 0x000000060a4b8981 */ /* 0x000ea6000c1e1900 */
[C---:B------:R-:W-:Y:S01]  /*3670*/  IMAD.WIDE.U32 R4, R76.reuse, c[0x0][0x1e0], RZ ;  /* 0x000078004c047a25 */ /* 0x040fe200078e00ff */
[----:B------:R-:W-:Y:S01]  /*3680*/  SHF.R.S32.HI R79, RZ, 0x1f, R76 ;  /* 0x0000001fff4f7819 */ /* 0x000fe2000001144c */
[----:B------:R-:W-:Y:S04]  /*3690*/  BAR.SYNC.DEFER_BLOCKING 0x0 ;  /* 0x0000000000007b1d */ /* 0x000fe80000010000 */
[----:B------:R-:W-:Y:S04]  /*36a0*/  IMAD R3, R79, c[0x0][0x1e0], RZ ;  /* 0x000078004f037a24 */ /* 0x000fe800078e02ff */
        /* <DEDUP_REMOVED lines=8> */
[C---:B------:R-:W-:Y:S02]  /*3730*/  LEA R73, P0, R3.reuse, c[0x0][0x1c8], 0x1 ;  /* 0x0000720003497a11 */ /* 0x040fe400078008ff */
[----:B------:R-:W-:Y:S02]  /*3740*/  MOV R5, c[0x0][0x27c] ;  /* 0x00009f0000057a02 */ /* 0x000fe40000000f00 */
[----:B------:R-:W-:Y:S02]  /*3750*/  LEA.HI.X R72, R3, c[0x0][0x1cc], R4, 0x1, P0 ;  /* 0x0000730003487a11 */ /* 0x000fe400000f0c04 */
[----:B------:R-:W-:Y:S11]  /*3760*/  ISETP.GE.AND P0, PT, R5, 0x1, PT ;  /* 0x000000010500780c */ /* 0x000ff60003f06270 */
[----:B------:R-:W-:Y:S02]  /*3770*/  @!UPT UIADD3 URZ, URZ, URZ, URZ ;  /* 0x0000003f3f3ff290 */ /* 0x000fe4000fffe03f */
[----:B------:R-:W-:-:S05]  /*3780*/  @!P0 BRA `(.L_x_1716) ;  /* 0x00004e8000008947 */ /* 0x000fca0003800000 */
[-C--:B------:R-:W-:Y:S01]  /*3790*/  IMAD R5, R132, R38.reuse, RZ ;  /* 0x0000002684057224 */ /* 0x080fe200078e02ff */
[----:B------:R-:W-:Y:S01]  /*37a0*/  ULDC.U8 UR4, c[0x0][0x298] ;  /* 0x0000a60000047ab9 */ /* 0x000fe20000000000 */
[-C--:B------:R-:W-:Y:S01]  /*37b0*/  IMAD R4, R133, R38.reuse, RZ ;  /* 0x0000002685047224 */ /* 0x080fe200078e02ff */
[----:B------:R-:W-:Y:S01]  /*37c0*/  ISETP.NE.AND P0, PT, RZ, UR4, PT ;  /* 0x00000004ff007c0c */ /* 0x000fe2000bf05270 */
[-C--:B------:R-:W-:Y:S01]  /*37d0*/  IMAD.WIDE.U32 R34, R126, R38.reuse, RZ ;  /* 0x000000267e227225 */ /* 0x080fe200078e00ff */
[----:B------:R-:W-:Y:S03]  /*37e0*/  SHF.R.S32.HI R3, RZ, 0x1f, R38 ;  /* 0x0000001fff037819 */ /* 0x000fe60000011426 */
[----:B------:R-:W-:Y:S04]  /*37f0*/  IMAD.WIDE.U32 R62, R124, R38, RZ ;  /* 0x000000267c3e7225 */ /* 0x000fe800078e00ff */
[C---:B------:R-:W-:Y:S02]  /*3800*/  IMAD R5, R3.reuse, R126, R5 ;  /* 0x0000007e03057224 */ /* 0x040fe400078e0205 */
[----:B------:R-:W-:Y:S02]  /*3810*/  IMAD R4, R3, R124, R4 ;  /* 0x0000007c03047224 */ /* 0x000fe400078e0204 */
[----:B------:R-:W-:Y:S01]  /*3820*/  IMAD R3, R38, -0x30, R2 ;  /* 0xffffffd026037824 */ /* 0x000fe200078e0202 */
[----:B------:R-:W-:Y:S02]  /*3830*/  IADD3 R61, R35, R5, RZ ;  /* 0x00000005233d7210 */ /* 0x000fe40007ffe0ff */
[----:B------:R-:W-:Y:S02]  /*3840*/  IADD3 R64, R63, R4, RZ ;  /* 0x000000043f407210 */ /* 0x000fe40007ffe0ff */
[----:B------:R-:W-:Y:S01]  /*3850*/  IMNMX R74, R3, 0x30, PT ;  /* 0x00000030034a7817 */ /* 0x000fe20003800200 */
        /* <DEDUP_REMOVED lines=11> */
[----:B------:R-:W-:Y:S03]  /*3910*/  CS2R R14, SRZ ;  /* 0x00000000000e7805 */ /* 0x000fe6000001ff00 */
        /* <DEDUP_REMOVED lines=33> */
.L_x_1719:
[----:B------:R-:W-:Y:S05]  /*3b30*/  BSYNC B0 ;  /* 0x0000000000007941 */ /* 0x000fea0003800000 */
.L_x_1718:
[----:B-1----:R-:W-:Y:S01]  /*3b40*/  IADD3 R13, R143, 0x20, RZ ;  /* 0x000000208f0d7810 */ /* 0x002fe20007ffe0ff */
[----:B-----5:R-:W-:Y:S01]  /*3b50*/  IMAD.MOV.U32 R12, RZ, RZ, R18 ;  /* 0x000000ffff0c7224 */ /* 0x020fe200078e0012 */
[----:B------:R-:W-:Y:S01]  /*3b60*/  BSSY B0, `(.L_x_1720) ;  /* 0x0000042000007945 */ /* 0x000fe20003800000 */
[----:B------:R-:W-:Y:S01]  /*3b70*/  IMAD.MOV.U32 R9, RZ, RZ, R19 ;  /* 0x000000ffff097224 */ /* 0x000fe200078e0013 */
[----:B------:R-:W-:Y:S01]  /*3b80*/  ISETP.GE.AND P5, PT, R13, R74, PT ;  /* 0x0000004a0d00720c */ /* 0x000fe20003fa6270 */
[----:B------:R-:W-:Y:S01]  /*3b90*/  IMAD.MOV.U32 R6, RZ, RZ, R16 ;  /* 0x000000ffff067224 */ /* 0x000fe200078e0010 */
[----:B------:R-:W-:Y:S01]  /*3ba0*/  CS2R R26, SRZ ;  /* 0x00000000001a7805 */ /* 0x000fe2000001ff00 */
[----:B------:R-:W-:Y:S01]  /*3bb0*/  IMAD.MOV.U32 R3, RZ, RZ, R17 ;  /* 0x000000ffff037224 */ /* 0x000fe200078e0011 */
[----:B------:R-:W-:Y:S01]  /*3bc0*/  PRMT R31, R9, 0x5410, R12 ;  /* 0x00005410091f7816 */ /* 0x000fe2000000000c */
[----:B------:R-:W-:Y:S01]  /*3bd0*/  IMAD.MOV.U32 R9, RZ, RZ, R11 ;  /* 0x000000ffff097224 */ /* 0x000fe200078e000b */
[----:B------:R-:W-:Y:S01]  /*3be0*/  MOV R12, R10 ;  /* 0x0000000a000c7202 */ /* 0x000fe20000000f00 */
[----:B------:R-:W-:Y:S01]  /*3bf0*/  CS2R R22, SRZ ;  /* 0x0000000000167805 */ /* 0x000fe2000001ff00 */
[----:B------:R-:W-:Y:S01]  /*3c00*/  PRMT R30, R3, 0x5410, R6 ;  /* 0x00005410031e7816 */ /* 0x000fe20000000006 */
[----:B------:R-:W-:Y:S01]  /*3c10*/  IMAD.MOV.U32 R6, RZ, RZ, R4 ;  /* 0x000000ffff067224 */ /* 0x000fe200078e0004 */
[----:B------:R-:W-:Y:S01]  /*3c20*/  PRMT R25, R9, 0x5410, R12 ;  /* 0x0000541009197816 */ /* 0x000fe2000000000c */
[----:B------:R-:W-:Y:S01]  /*3c30*/  IMAD.MOV.U32 R3, RZ, RZ, R5 ;  /* 0x000000ffff037224 */ /* 0x000fe200078e0005 */
[----:B------:R-:W-:Y:S01]  /*3c40*/  MOV R12, R42 ;  /* 0x0000002a000c7202 */ /* 0x000fe20000000f00 */
[----:B------:R-:W-:Y:S01]  /*3c50*/  IMAD.MOV.U32 R9, RZ, RZ, R43 ;  /* 0x000000ffff097224 */ /* 0x000fe200078e002b */
[----:B------:R-:W-:Y:S01]  /*3c60*/  CS2R R20, SRZ ;  /* 0x0000000000147805 */ /* 0x000fe2000001ff00 */
[----:B------:R-:W-:Y:S01]  /*3c70*/  CS2R R52, SRZ ;  /* 0x0000000000347805 */ /* 0x000fe2000001ff00 */
        /* <DEDUP_REMOVED lines=12> */
[----:B------:R-:W-:Y:S02]  /*3d40*/  PRMT R47, R12, 0x5410, R9 ;  /* 0x000054100c2f7816 */ /* 0x000fe40000000009 */
[----:B------:R-:W-:Y:S02]  /*3d50*/  PRMT R39, R6, 0x7610, R39 ;  /* 0x0000761006277816 */ /* 0x000fe40000000027 */
[----:B------:R-:W-:Y:S01]  /*3d60*/  PRMT R46, R3, 0x7610, R46 ;  /* 0x00007610032e7816 */ /* 0x000fe2000000002e */
[----:B------:R-:W-:-:S05]  /*3d70*/  @P5 BRA `(.L_x_1721) ;  /* 0x0000020000005947 */ /* 0x000fca0003800000 */
[----:B------:R-:W-:Y:S01]  /*3d80*/  IADD3 R3, P3, P0, R86, R34, R138 ;  /* 0x0000002256037210 */ /* 0x000fe2000787e08a */
[----:B------:R-:W-:Y:S01]  /*3d90*/  CS2R R20, SRZ ;  /* 0x0000000000147805 */ /* 0x000fe2000001ff00 */
[----:B------:R-:W-:Y:S01]  /*3da0*/  CS2R R44, SRZ ;  /* 0x00000000002c7805 */ /* 0x000fe2000001ff00 */
[----:B------:R-:W-:Y:S01]  /*3db0*/  CS2R R22, SRZ ;  /* 0x0000000000167805 */ /* 0x000fe2000001ff00 */
[----:B------:R-:W-:Y:S01]  /*3dc0*/  IADD3.X R9, R95, R61, R129, P3, P0 ;  /* 0x0000003d5f097210 */ /* 0x000fe20001fe0481 */
[----:B------:R-:W-:Y:S01]  /*3dd0*/  CS2R R48, SRZ ;  /* 0x0000000000307805 */ /* 0x000fe2000001ff00 */
[----:B------:R-:W-:Y:S01]  /*3de0*/  IADD3 R6, P3, P0, R84, R62, R137 ;  /* 0x0000003e54067210 */ /* 0x000fe2000787e089 */
[----:B------:R-:W-:Y:S01]  /*3df0*/  CS2R R26, SRZ ;  /* 0x00000000001a7805 */ /* 0x000fe2000001ff00 */
[----:B------:R-:W-:Y:S01]  /*3e00*/  CS2R R50, SRZ ;  /* 0x0000000000327805 */ /* 0x000fe2000001ff00 */
[----:B------:R-:W-:Y:S01]  /*3e10*/  CS2R R28, SRZ ;  /* 0x00000000001c7805 */ /* 0x000fe2000001ff00 */
[----:B------:R-:W-:Y:S01]  /*3e20*/  IADD3.X R13, R92, R64, R130, P3, P0 ;  /* 0x000000405c0d7210 */ /* 0x000fe20001fe0482 */
[----:B------:R-:W-:Y:S01]  /*3e30*/  CS2R R52, SRZ ;  /* 0x0000000000347805 */ /* 0x000fe2000001ff00 */
[C---:B------:R-:W-:Y:S04]  /*3e40*/  LEA R32, P0, R3.reuse, c[0x0][0x270], 0x1 ;  /* 0x00009c0003207a11 */ /* 0x040fe800078008ff */
[----:B------:R-:W-:Y:S02]  /*3e50*/  LEA.HI.X R33, R3, c[0x0][0x274], R9, 0x1, P0 ;  /* 0x00009d0003217a11 */ /* 0x000fe400000f0c09 */
[C---:B------:R-:W-:Y:S04]  /*3e60*/  LEA R12, P0, R6.reuse, c[0x0][0x288], 0x1 ;  /* 0x0000a200060c7a11 */ /* 0x040fe800078008ff */
[----:B------:R-:W-:Y:S02]  /*3e70*/  LEA.HI.X R13, R6, c[0x0][0x28c], R13, 0x1, P0 ;  /* 0x0000a300060d7a11 */ /* 0x000fe400000f0c0d */
[----:B------:R-:W-:Y:S11]  /*3e80*/  ISETP.GE.AND P0, PT, R144, c[0x0][0x27c], PT ;  /* 0x00009f0090007a0c */ /* 0x000ff60003f06270 */
[----:B------:R-:W-:Y:S02]  /*3e90*/  @!UPT UIADD3 URZ, URZ, URZ, URZ ;  /* 0x0000003f3f3ff290 */ /* 0x000fe4000fffe03f */
        /* <DEDUP_REMOVED lines=14> */
.L_x_1721:
[----:B------:R-:W-:Y:S05]  /*3f80*/  BSYNC B0 ;  /* 0x0000000000007941 */ /* 0x000fea0003800000 */
.L_x_1720:
[----:B-1---5:R-:W-:Y:S01]  /*3f90*/  MOV R13, R52 ;  /* 0x00000034000d7202 */ /* 0x022fe20000000f00 */
[----:B------:R-:W-:Y:S01]  /*3fa0*/  IMAD.MOV.U32 R6, RZ, RZ, R28 ;  /* 0x000000ffff067224 */ /* 0x000fe200078e001c */
[----:B------:R1:W2:Y:S01]  /*3fb0*/  SHFL.IDX PT, R63, R72, RZ, 0x181f ;  /* 0x00181fff483f7589 */ /* 0x0002a200000e0000 */
[----:B------:R-:W-:Y:S01]  /*3fc0*/  IMAD.MOV.U32 R3, RZ, RZ, R29 ;  /* 0x000000ffff037224 */ /* 0x000fe200078e001d */
[----:B------:R-:W-:Y:S01]  /*3fd0*/  BSSY B1, `(.L_x_1722) ;  /* 0x0000104000017945 */ /* 0x000fe20003800000 */
[----:B------:R-:W-:Y:S02]  /*3fe0*/  IMAD.MOV.U32 R12, RZ, RZ, R26 ;  /* 0x000000ffff0c7224 */ /* 0x000fe400078e001a */
[----:B------:R-:W-:Y:S01]  /*3ff0*/  IMAD.MOV.U32 R9, RZ, RZ, R27 ;  /* 0x000000ffff097224 */ /* 0x000fe200078e001b */
[----:B------:R-:W-:Y:S01]  /*4000*/  PRMT R34, R3, 0x5410, R6 ;  /* 0x0000541003227816 */ /* 0x000fe20000000006 */
[----:B------:R-:W-:Y:S01]  /*4010*/  IMAD.MOV.U32 R3, RZ, RZ, R23 ;  /* 0x000000ffff037224 */ /* 0x000fe200078e0017 */
[----:B------:R-:W-:Y:S01]  /*4020*/  MOV R6, R22 ;  /* 0x0000001600067202 */ /* 0x000fe20000000f00 */
[----:B------:R1:W3:Y:S01]  /*4030*/  SHFL.IDX PT, R62, R73, RZ, 0x181f ;  /* 0x00181fff493e7589 */ /* 0x0002e200000e0000 */
[----:B------:R-:W-:Y:S01]  /*4040*/  PRMT R33, R9, 0x5410, R12 ;  /* 0x0000541009217816 */ /* 0x000fe2000000000c */
[----:B------:R-:W-:Y:S01]  /*4050*/  IMAD.MOV.U32 R12, RZ, RZ, R53 ;  /* 0x000000ffff0c7224 */ /* 0x000fe200078e0035 */
[----:B------:R-:W-:Y:S01]  /*4060*/  PRMT R32, R6, 0x5410, R3 ;  /* 0x0000541006207816 */ /* 0x000fe20000000003 */
[----:B------:R-:W-:Y:S02]  /*4070*/  IMAD.MOV.U32 R6, RZ, RZ, R20 ;  /* 0x000000ffff067224 */ /* 0x000fe400078e0014 */
[----:B------:R-:W-:Y:S01]  /*4080*/  IMAD.MOV.U32 R3, RZ, RZ, R21 ;  /* 0x000000ffff037224 */ /* 0x000fe200078e0015 */
[----:B------:R-:W-:Y:S04]  /*4090*/  PRMT R59, R13, 0x5410, R12 ;  /* 0x000054100d3b7816 */ /* 0x000fe8000000000c */
[----:B------:R-:W-:Y:S01]  /*40a0*/  PRMT R9, R3, 0x5410, R6 ;  /* 0x0000541003097816 */ /* 0x000fe20000000006 */
[----:B------:R-:W-:Y:S01]  /*40b0*/  IMAD.MOV.U32 R6, RZ, RZ, R50 ;  /* 0x000000ffff067224 */ /* 0x000fe200078e0032 */
[----:B------:R-:W-:Y:S04]  /*40c0*/  MOV R3, R51 ;  /* 0x0000003300037202 */ /* 0x000fe80000000f00 */
[----:B------:R-:W-:Y:S01]  /*40d0*/  PRMT R58, R6, 0x5410, R3 ;  /* 0x00005410063a7816 */ /* 0x000fe20000000003 */
[----:B------:R-:W-:Y:S05]  /*40e0*/  IMAD.MOV.U32 R3, RZ, RZ, R48 ;  /* 0x000000ffff037224 */ /* 0x000fea00078e0030 */
[----:B------:R-:W-:Y:S01]  /*40f0*/  PRMT R57, R3, 0x7610, R57 ;  /* 0x0000761003397816 */ /* 0x000fe20000000039 */
[----:B------:R-:W-:Y:S05]  /*4100*/  IMAD.MOV.U32 R3, RZ, RZ, R49 ;  /* 0x000000ffff037224 */ /* 0x000fea00078e0031 */
[----:B------:R-:W-:Y:S02]  /*4110*/  PRMT R57, R57, 0x5410, R3 ;  /* 0x0000541039397816 */ /* 0x000fe40000000003 */
[----:B------:R-:W-:Y:S04]  /*4120*/  MOV R3, R44 ;  /* 0x0000002c00037202 */ /* 0x000fe80000000f00 */
[----:B------:R-:W-:Y:S01]  /*4130*/  PRMT R56, R3, 0x7610, R56 ;  /* 0x0000761003387816 */ /* 0x000fe20000000038 */
[----:B------:R-:W-:Y:S05]  /*4140*/  IMAD.MOV.U32 R3, RZ, RZ, R45 ;  /* 0x000000ffff037224 */ /* 0x000fea00078e002d */
[----:B------:R-:W-:Y:S01]  /*4150*/  PRMT R56, R56, 0x5410, R3 ;  /* 0x0000541038387816 */ /* 0x000fe20000000003 */
[----:B------:R-:W-:-:S05]  /*4160*/  @P4 BRA `(.L_x_1723) ;  /* 0x00000ea000004947 */ /* 0x000fca0003800000 */
[----:B-123--:R-:W-:Y:S01]  /*4170*/  ISETP.GE.AND P0, PT, R140, c[0x0][0x1d4], PT ;  /* 0x000075008c007a0c */ /* 0x00efe20003f06270 */
[----:B------:R-:W-:Y:S01]  /*4180*/  @!UPT UIADD3 URZ, URZ, URZ, URZ ;  /* 0x0000003f3f3ff290 */ /* 0x000fe2000fffe03f */
[----:B------:R-:W-:Y:S11]  /*4190*/  BSSY B0, `(.L_x_1724) ;  /* 0x0000038000007945 */ /* 0x000ff60003800000 */
[----:B------:R-:W-:-:S05]  /*41a0*/  @P0 BRA `(.L_x_1725) ;  /* 0x0000036000000947 */ /* 0x000fca0003800000 */
[----:B------:R-:W-:Y:S11]  /*41b0*/  ISETP.GE.AND P0, PT, R144, c[0x0][0x27c], PT ;  /* 0x00009f0090007a0c */ /* 0x000ff60003f06270 */
[----:B------:R-:W-:Y:S02]  /*41c0*/  @!UPT UIADD3 URZ, URZ, URZ, URZ ;  /* 0x0000003f3f3ff290 */ /* 0x000fe4000fffe03f */
[--C-:B------:R-:W-:Y:S02]  /*41d0*/  @!P0 SHF.R.U64 R6, R14, 0x10, R15.reuse ;  /* 0x000000100e068819 */ /* 0x100fe4000000120f */
[----:B------:R-:W-:Y:S02]  /*41e0*/  @!P0 SHF.R.U32.HI R35, RZ, 0x10, R15 ;  /* 0x00000010ff238819 */ /* 0x000fe4000001160f */
[--C-:B------:R-:W-:Y:S01]  /*41f0*/  @!P0 SHF.R.U64 R4, R4, 0x10, R5.reuse ;  /* 0x0000001004048819 */ /* 0x100fe20000001205 */
[----:B------:R-:W1:Y:S01]  /*4200*/  LDS.128 R12, [R203+0xa080] ;  /* 0x00a08000cb0c7984 */ /* 0x000e620000000c00 */
[----:B------:R-:W-:Y:S02]  /*4210*/  @!P0 SHF.R.U32.HI R3, RZ, 0x10, R5 ;  /* 0x00000010ff038819 */ /* 0x000fe40000011605 */
[----:B------:R-:W-:Y:S02]  /*4220*/  @!P0 PRMT R39, R39, 0x5410, R6 ;  /* 0x0000541027278816 */ /* 0x000fe40000000006 */
[C---:B------:R-:W-:Y:S02]  /*4230*/  @!P0 PRMT R4, R24.reuse, 0x5432, R4 ;  /* 0x0000543218048816 */ /* 0x040fe40000000004 */
[----:B------:R-:W-:Y:S01]  /*4240*/  @!P0 PRMT R5, R24, 0x5410, R3 ;  /* 0x0000541018058816 */ /* 0x000fe20000000003 */
[----:B------:R-:W-:Y:S01]  /*4250*/  @!P0 IMAD.U32 R24, R39, 0x10000, RZ ;  /* 0x0001000027188824 */ /* 0x000fe200078e00ff */
[----:B------:R-:W-:Y:S01]  /*4260*/  @!P0 PRMT R46, R46, 0x5410, R35 ;  /* 0x000054102e2e8816 */ /* 0x000fe20000000023 */
[C---:B------:R-:W-:Y:S01]  /*4270*/  @!P0 IMAD.U32 R6, R4.reuse, 0x10000, RZ ;  /* 0x0001000004068824 */ /* 0x040fe200078e00ff */
[----:B------:R-:W-:Y:S01]  /*4280*/  @!P0 LOP3.LUT R4, R4, 0xffff0000, RZ, 0xc0, !PT ;  /* 0xffff000004048812 */ /* 0x000fe200078ec0ff */
[C---:B-1----:R-:W-:Y:S01]  /*4290*/  @!P0 IMAD.U32 R35, R12.reuse, 0x10000, RZ ;  /* 0x000100000c238824 */ /* 0x042fe200078e00ff */
[----:B------:R-:W-:Y:S05]  /*42a0*/  @!P0 LOP3.LUT R3, R12, 0xffff0000, RZ, 0xc0, !PT ;  /* 0xffff00000c038812 */ /* 0x000fea00078ec0ff */
[C---:B------:R-:W-:Y:S02]  /*42b0*/  @!P0 FMUL.FTZ R60, R3.reuse, R24 ;  /* 0x00000018033c8220 */ /* 0x040fe40000410000 */
[-C--:B------:R-:W-:Y:S02]  /*42c0*/  @!P0 FMUL.FTZ R3, R3, R6.reuse ;  /* 0x0000000603038220 */ /* 0x080fe40000410000 */
[----:B------:R-:W-:Y:S01]  /*42d0*/  @!P0 FFMA.FTZ R60, R35, R6, -R60 ;  /* 0x00000006233c8223 */ /* 0x000fe2000001083c */
[----:B------:R-:W-:Y:S01]  /*42e0*/  @!P0 LOP3.LUT R6, R39, 0xffff0000, RZ, 0xc0, !PT ;  /* 0xffff000027068812 */ /* 0x000fe200078ec0ff */
[----:B------:R-:W-:Y:S01]  /*42f0*/  @!P0 FFMA.FTZ R3, R24, R35, R3 ;  /* 0x0000002318038223 */ /* 0x000fe20000010003 */
[----:B------:R-:W-:Y:S04]  /*4300*/  @!P0 SHF.L.U32 R24, R13, 0x10, RZ ;  /* 0x000000100d188819 */ /* 0x000fe800000006ff */
[----:B------:R-:W-:Y:S02]  /*4310*/  @!P0 F2FP.BF16.PACK_AB R35, R3, R60 ;  /* 0x0000003c0323823e */ /* 0x000fe400000010ff */
[----:B------:R-:W-:Y:S02]  /*4320*/  @!P0 LOP3.LUT R3, R13, 0xffff0000, RZ, 0xc0, !PT ;  /* 0xffff00000d038812 */ /* 0x000fe400078ec0ff */
[C---:B------:R-:W-:Y:S01]  /*4330*/  LEA R60, P3, R140.reuse, R62, 0x1 ;  /* 0x0000003e8c3c7211 */ /* 0x040fe200078608ff */
[----:B------:R-:W-:Y:S02]  /*4340*/  @!P0 IMAD.MOV.U32 R12, RZ, RZ, R35 ;  /* 0x000000ffff0c8224 */ /* 0x000fe400078e0023 */
[C---:B------:R-:W-:Y:S01]  /*4350*/  @!P0 FMUL.FTZ R39, R3.reuse, R6 ;  /* 0x0000000603278220 */ /* 0x040fe20000410000 */
[----:B------:R-:W-:Y:S01]  /*4360*/  LEA.HI.X R61, R140, R63, R141, 0x1, P3 ;  /* 0x0000003f8c3d7211 */ /* 0x000fe200018f0c8d */
[-C--:B------:R-:W-:Y:S02]  /*4370*/  @!P0 FMUL.FTZ R3, R3, R4.reuse ;  /* 0x0000000403038220 */ /* 0x080fe40000410000 */
[----:B------:R-:W-:Y:S02]  /*4380*/  @!P0 FFMA.FTZ R39, R24, R4, -R39 ;  /* 0x0000000418278223 */ /* 0x000fe40000010827 */
[----:B------:R-:W-:Y:S02]  /*4390*/  @!P0 FFMA.FTZ R3, R6, R24, R3 ;  /* 0x0000001806038223 */ /* 0x000fe40000010003 */
[----:B------:R-:W-:Y:S02]  /*43a0*/  @!P0 IMAD.U32 R6, R46, 0x10000, RZ ;  /* 0x000100002e068824 */ /* 0x000fe400078e00ff */
[C---:B------:R-:W-:Y:S01]  /*43b0*/  @!P0 IMAD.U32 R24, R14.reuse, 0x10000, RZ ;  /* 0x000100000e188824 */ /* 0x040fe200078e00ff */
[----:B------:R-:W-:Y:S02]  /*43c0*/  @!P0 F2FP.BF16.PACK_AB R4, R3, R39 ;  /* 0x000000270304823e */ /* 0x000fe400000010ff */
[----:B------:R-:W-:Y:S02]  /*43d0*/  @!P0 LOP3.LUT R3, R14, 0xffff0000, RZ, 0xc0, !PT ;  /* 0xffff00000e038812 */ /* 0x000fe400078ec0ff */
[----:B------:R-:W-:Y:S01]  /*43e0*/  @!P0 MOV R13, R4 ;  /* 0x00000004000d8202 */ /* 0x000fe20000000f00 */
[C---:B------:R-:W-:Y:S01]  /*43f0*/  @!P0 IMAD.U32 R4, R5.reuse, 0x10000, RZ ;  /* 0x0001000005048824 */ /* 0x040fe200078e00ff */
[----:B------:R-:W-:Y:S01]  /*4400*/  @!P0 LOP3.LUT R5, R5, 0xffff0000, RZ, 0xc0, !PT ;  /* 0xffff000005058812 */ /* 0x000fe200078ec0ff */
[C---:B------:R-:W-:Y:S02]  /*4410*/  @!P0 FMUL.FTZ R35, R3.reuse, R6 ;  /* 0x0000000603238220 */ /* 0x040fe40000410000 */
[-C--:B------:R-:W-:Y:S02]  /*4420*/  @!P0 FMUL.FTZ R3, R3, R4.reuse ;  /* 0x0000000403038220 */ /* 0x080fe40000410000 */
[----:B------:R-:W-:Y:S01]  /*4430*/  @!P0 FFMA.FTZ R39, R24, R4, -R35 ;  /* 0x0000000418278223 */ /* 0x000fe20000010823 */
[C---:B------:R-:W-:Y:S01]  /*4440*/  @!P0 LOP3.LUT R4, R15.reuse, 0xffff0000, RZ, 0xc0, !PT ;  /* 0xffff00000f048812 */ /* 0x040fe200078ec0ff */
[----:B------:R-:W-:Y:S01]  /*4450*/  @!P0 FFMA.FTZ R3, R6, R24, R3 ;  /* 0x0000001806038223 */ /* 0x000fe20000010003 */
[----:B------:R-:W-:Y:S02]  /*4460*/  @!P0 LOP3.LUT R6, R46, 0xffff0000, RZ, 0xc0, !PT ;  /* 0xffff00002e068812 */ /* 0x000fe400078ec0ff */
[----:B------:R-:W-:Y:S03]  /*4470*/  @!P0 SHF.L.U32 R24, R15, 0x10, RZ ;  /* 0x000000100f188819 */ /* 0x000fe600000006ff */
[C---:B------:R-:W-:Y:S02]  /*4480*/  @!P0 FMUL.FTZ R35, R4.reuse, R6 ;  /* 0x0000000604238220 */ /* 0x040fe40000410000 */
[-C--:B------:R-:W-:Y:S02]  /*4490*/  @!P0 FMUL.FTZ R4, R4, R5.reuse ;  /* 0x0000000504048220 */ /* 0x080fe40000410000 */
[----:B------:R-:W-:Y:S01]  /*44a0*/  @!P0 FFMA.FTZ R35, R24, R5, -R35 ;  /* 0x0000000518238223 */ /* 0x000fe20000010823 */
[----:B------:R-:W-:Y:S01]  /*44b0*/  @!P0 F2FP.BF16.PACK_AB R5, R3, R39 ;  /* 0x000000270305823e */ /* 0x000fe200000010ff */
[----:B------:R-:W-:Y:S04]  /*44c0*/  @!P0 FFMA.FTZ R4, R6, R24, R4 ;  /* 0x0000001806048223 */ /* 0x000fe80000010004 */
[----:B------:R-:W-:Y:S01]  /*44d0*/  @!P0 IMAD.MOV.U32 R14, RZ, RZ, R5 ;  /* 0x000000ffff0e8224 */ /* 0x000fe200078e0005 */
[----:B------:R-:W-:Y:S04]  /*44e0*/  @!P0 F2FP.BF16.PACK_AB R3, R4, R35 ;  /* 0x000000230403823e */ /* 0x000fe800000010ff */
[----:B------:R-:W-:Y:S05]  /*44f0*/  @!P0 MOV R15, R3 ;  /* 0x00000003000f8202 */ /* 0x000fea0000000f00 */
[----:B------:R1:W-:Y:S02]  /*4500*/  ST.E.128 [R60.64], R12 ;  /* 0x0000000c3c007985 */ /* 0x0003e4000c101d06 */
.L_x_1725:
[----:B------:R-:W-:Y:S05]  /*4510*/  BSYNC B0 ;  /* 0x0000000000007941 */ /* 0x000fea0003800000 */
.L_x_1724:
[----:B------:R-:W-:Y:S01]  /*4520*/  ISETP.GE.AND P0, PT, R142, c[0x0][0x1d4], PT ;  /* 0x000075008e007a0c */ /* 0x000fe20003f06270 */
[----:B------:R-:W-:Y:S01]  /*4530*/  @!UPT UIADD3 URZ, URZ, URZ, URZ ;  /* 0x0000003f3f3ff290 */ /* 0x000fe2000fffe03f */
[----:B------:R-:W-:Y:S11]  /*4540*/  BSSY B0, `(.L_x_1726) ;  /* 0x0000038000007945 */ /* 0x000ff60003800000 */
[----:B------:R-:W-:-:S05]  /*4550*/  @P0 BRA `(.L_x_1727) ;  /* 0x0000036000000947 */ /* 0x000fca0003800000 */
[----:B------:R-:W-:Y:S01]  /*4560*/  ISETP.GE.AND P0, PT, R148, c[0x0][0x27c], PT ;  /* 0x00009f0094007a0c */ /* 0x000fe20003f06270 */
[----:B-1----:R-:W1:Y:S11]  /*4570*/  LDS.128 R12, [R203+0xb880] ;  /* 0x00b88000cb0c7984 */ /* 0x002e760000000c00 */
[----:B------:R-:W-:Y:S01]  /*4580*/  @!UPT UIADD3 URZ, URZ, URZ, URZ ;  /* 0x0000003f3f3ff290 */ /* 0x000fe2000fffe03f */
[----:B------:R-:W-:Y:S02]  /*4590*/  @!P0 SHF.R.U64 R5, R36, 0x10, R37 ;  /* 0x0000001024058819 */ /* 0x000fe40000001225 */
[--C-:B------:R-:W-:Y:S02]  /*45a0*/  @!P0 SHF.R.U64 R4, R10, 0x10, R11.reuse ;  /* 0x000000100a048819 */ /* 0x100fe4000000120b */
[----:B------:R-:W-:Y:S02]  /*45b0*/  @!P0 SHF.R.U32.HI R3, RZ, 0x10, R11 ;  /* 0x00000010ff038819 */ /* 0x000fe4000001160b */
[----:B------:R-:W-:Y:S02]  /*45c0*/  @!P0 PRMT R24, R47, 0x5410, R5 ;  /* 0x000054102f188816 */ /* 0x000fe40000000005 */
[C---:B------:R-:W-:Y:S02]  /*45d0*/  @!P0 PRMT R4, R25.reuse, 0x5432, R4 ;  /* 0x0000543219048816 */ /* 0x040fe40000000004 */
[----:B------:R-:W-:Y:S01]  /*45e0*/  @!P0 SHF.R.U32.HI R6, RZ, 0x10, R37 ;  /* 0x00000010ff068819 */ /* 0x000fe20000011625 */
[----:B------:R-:W-:Y:S01]  /*45f0*/  @!P0 IMAD.U32 R10, R24, 0x10000, RZ ;  /* 0x00010000180a8824 */ /* 0x000fe200078e00ff */
[----:B------:R-:W-:Y:S02]  /*4600*/  @!P0 PRMT R5, R25, 0x5410, R3 ;  /* 0x0000541019058816 */ /* 0x000fe40000000003 */
        /* <DEDUP_REMOVED lines=12> */
[----:B------:R-:W-:Y:S03]  /*46d0*/  @!P0 LOP3.LUT R3, R13, 0xffff0000, RZ, 0xc0, !PT ;  /* 0xffff00000d038812 */ /* 0x000fe600078ec0ff */
[----:B------:R-:W-:Y:S02]  /*46e0*/  @!P0 IMAD.MOV.U32 R12, RZ, RZ, R11 ;  /* 0x000000ffff0c8224 */ /* 0x000fe400078e000b */
[C---:B------:R-:W-:Y:S02]  /*46f0*/  @!P0 FMUL.FTZ R24, R3.reuse, R6 ;  /* 0x0000000603188220 */ /* 0x040fe40000410000 */
[-C--:B------:R-:W-:Y:S02]  /*4700*/  @!P0 FMUL.FTZ R3, R3, R4.reuse ;  /* 0x0000000403038220 */ /* 0x080fe40000410000 */
[----:B------:R-:W-:Y:S02]  /*4710*/  @!P0 FFMA.FTZ R24, R10, R4, -R24 ;  /* 0x000000040a188223 */ /* 0x000fe40000010818 */
[----:B------:R-:W-:Y:S02]  /*4720*/  @!P0 FFMA.FTZ R3, R6, R10, R3 ;  /* 0x0000000a06038223 */ /* 0x000fe40000010003 */
[C---:B------:R-:W-:Y:S02]  /*4730*/  @!P0 IMAD.U32 R10, R14.reuse, 0x10000, RZ ;  /* 0x000100000e0a8824 */ /* 0x040fe400078e00ff */
[----:B------:R-:W-:Y:S01]  /*4740*/  @!P0 IMAD.U32 R6, R35, 0x10000, RZ ;  /* 0x0001000023068824 */ /* 0x000fe200078e00ff */
        /* <DEDUP_REMOVED lines=8> */
[----:B------:R-:W-:Y:S01]  /*47d0*/  @!P0 LOP3.LUT R4, R15, 0xffff0000, RZ, 0xc0, !PT ;  /* 0xffff00000f048812 */ /* 0x000fe200078ec0ff */
[----:B------:R-:W-:Y:S01]  /*47e0*/  @!P0 FFMA.FTZ R3, R6, R10, R3 ;  /* 0x0000000a06038223 */ /* 0x000fe20000010003 */
[----:B------:R-:W-:Y:S02]  /*47f0*/  @!P0 LOP3.LUT R6, R35, 0xffff0000, RZ, 0xc0, !PT ;  /* 0xffff000023068812 */ /* 0x000fe400078ec0ff */
[----:B------:R-:W-:Y:S03]  /*4800*/  @!P0 SHF.L.U32 R10, R15, 0x10, RZ ;  /* 0x000000100f0a8819 */ /* 0x000fe600000006ff */
[C---:B------:R-:W-:Y:S02]  /*4810*/  @!P0 FMUL.FTZ R11, R4.reuse, R6 ;  /* 0x00000006040b8220 */ /* 0x040fe40000410000 */
[-C--:B------:R-:W-:Y:S02]  /*4820*/  @!P0 FMUL.FTZ R4, R4, R5.reuse ;  /* 0x0000000504048220 */ /* 0x080fe40000410000 */
[----:B------:R-:W-:Y:S01]  /*4830*/  @!P0 FFMA.FTZ R24, R10, R5, -R11 ;  /* 0x000000050a188223 */ /* 0x000fe2000001080b */
[----:B------:R-:W-:Y:S01]  /*4840*/  @!P0 F2FP.BF16.PACK_AB R5, R3, R25 ;  /* 0x000000190305823e */ /* 0x000fe200000010ff */
[----:B------:R-:W-:Y:S01]  /*4850*/  @!P0 FFMA.FTZ R4, R6, R10, R4 ;  /* 0x0000000a06048223 */ /* 0x000fe20000010004 */
[----:B------:R-:W-:Y:S03]  /*4860*/  LEA R10, P3, R206, R62, 0x1 ;  /* 0x0000003ece0a7211 */ /* 0x000fe600078608ff */
[----:B------:R-:W-:Y:S01]  /*4870*/  @!P0 IMAD.MOV.U32 R14, RZ, RZ, R5 ;  /* 0x000000ffff0e8224 */ /* 0x000fe200078e0005 */
[----:B------:R-:W-:Y:S02]  /*4880*/  @!P0 F2FP.BF16.PACK_AB R3, R4, R24 ;  /* 0x000000180403823e */ /* 0x000fe400000010ff */
[----:B------:R-:W-:Y:S02]  /*4890*/  LEA.HI.X R11, R206, R63, R213, 0x1, P3 ;  /* 0x0000003fce0b7211 */ /* 0x000fe400018f0cd5 */
[----:B------:R-:W-:Y:S05]  /*48a0*/  @!P0 MOV R15, R3 ;  /* 0x00000003000f8202 */ /* 0x000fea0000000f00 */
[----:B------:R1:W-:Y:S02]  /*48b0*/  ST.E.128 [R10.64], R12 ;  /* 0x0000000c0a007985 */ /* 0x0003e4000c101d06 */
.L_x_1727:
[----:B------:R-:W-:Y:S05]  /*48c0*/  BSYNC B0 ;  /* 0x0000000000007941 */ /* 0x000fea0003800000 */
.L_x_1726:
        /* <DEDUP_REMOVED lines=8> */
[----:B------:R-:W-:Y:S02]  /*4950*/  @!P0 SHF.R.U64 R3, R16, 0x10, R17 ;  /* 0x0000001010038819 */ /* 0x000fe40000001211 */
[----:B------:R-:W-:Y:S02]  /*4960*/  @!P0 PRMT R16, R54, 0x5410, R4 ;  /* 0x0000541036108816 */ /* 0x000fe40000000004 */
[----:B------:R-:W-:Y:S02]  /*4970*/  @!P0 PRMT R4, R30, 0x5432, R3 ;  /* 0x000054321e048816 */ /* 0x000fe40000000003 */
[----:B------:R-:W-:Y:S01]  /*4980*/  @!P0 SHF.R.U32.HI R6, RZ, 0x10, R41 ;  /* 0x00000010ff068819 */ /* 0x000fe20000011629 */
[----:B------:R-:W-:Y:S01]  /*4990*/  @!P0 IMAD.U32 R10, R16, 0x10000, RZ ;  /* 0x00010000100a8824 */ /* 0x000fe200078e00ff */
[----:B------:R-:W-:Y:S02]  /*49a0*/  @!P0 SHF.R.U32.HI R5, RZ, 0x10, R17 ;  /* 0x00000010ff058819 */ /* 0x000fe40000011611 */
[----:B------:R-:W-:Y:S01]  /*49b0*/  @!P0 PRMT R17, R54, 0x5432, R6 ;  /* 0x0000543236118816 */ /* 0x000fe20000000006 */
[C---:B------:R-:W-:Y:S01]  /*49c0*/  @!P0 IMAD.U32 R6, R4.reuse, 0x10000, RZ ;  /* 0x0001000004068824 */ /* 0x040fe200078e00ff */
[----:B------:R-:W-:Y:S02]  /*49d0*/  @!P0 LOP3.LUT R4, R4, 0xffff0000, RZ, 0xc0, !PT ;  /* 0xffff000004048812 */ /* 0x000fe400078ec0ff */
[----:B------:R-:W-:Y:S01]  /*49e0*/  @!P0 PRMT R5, R30, 0x5410, R5 ;  /* 0x000054101e058816 */ /* 0x000fe20000000005 */
        /* <DEDUP_REMOVED lines=34> */
[C---:B------:R-:W-:Y:S03]  /*4c10*/  LEA R10, P3, R205.reuse, R62, 0x1 ;  /* 0x0000003ecd0a7211 */ /* 0x040fe600078608ff */
[----:B------:R-:W-:Y:S01]  /*4c20*/  @!P0 IMAD.MOV.U32 R14, RZ, RZ, R5 ;  /* 0x000000ffff0e8224 */ /* 0x000fe200078e0005 */
[----:B------:R-:W-:Y:S02]  /*4c30*/  @!P0 F2FP.BF16.PACK_AB R3, R4, R16 ;  /* 0x000000100403823e */ /* 0x000fe400000010ff */
[----:B------:R-:W-:Y:S02]  /*4c40*/  LEA.HI.X R11, R205, R63, R215, 0x1, P3 ;  /* 0x0000003fcd0b7211 */ /* 0x000fe400018f0cd7 */
[----:B------:R-:W-:Y:S05]  /*4c50*/  @!P0 MOV R15, R3 ;  /* 0x00000003000f8202 */ /* 0x000fea0000000f00 */
[----:B------:R1:W-:Y:S02]  /*4c60*/  ST.E.128 [R10.64], R12 ;  /* 0x0000000c0a007985 */ /* 0x0003e4000c101d06 */
.L_x_1729:
[----:B------:R-:W-:Y:S05]  /*4c70*/  BSYNC B0 ;  /* 0x0000000000007941 */ /* 0x000fea0003800000 */
.L_x_1728:
[----:B------:R-:W-:Y:S11]  /*4c80*/  ISETP.GE.AND P0, PT, R204, c[0x0][0x1d4], PT ;  /* 0x00007500cc007a0c */ /* 0x000ff60003f06270 */
[----:B------:R-:W-:Y:S02]  /*4c90*/  @!UPT UIADD3 URZ, URZ, URZ, URZ ;  /* 0x0000003f3f3ff290 */ /* 0x000fe4000fffe03f */
        /* <DEDUP_REMOVED lines=37> */
[C---:B------:R-:W-:Y:S01]  /*4ef0*/  @!P0 FMUL.FTZ R11, R3.reuse, R6 ;  /* 0x00000006030b8220 */ /* 0x040fe20000410000 */
[----:B------:R-:W-:Y:S01]  /*4f00*/  LEA R16, P3, R204, R62, 0x1 ;  /* 0x0000003ecc107211 */ /* 0x000fe200078608ff */
[-C--:B------:R-:W-:Y:S02]  /*4f10*/  @!P0 FMUL.FTZ R3, R3, R4.reuse ;  /* 0x0000000403038220 */ /* 0x080fe40000410000 */
[----:B------:R-:W-:Y:S01]  /*4f20*/  @!P0 FFMA.FTZ R18, R10, R4, -R11 ;  /* 0x000000040a128223 */ /* 0x000fe2000001080b */
[----:B------:R-:W-:Y:S01]  /*4f30*/  @!P0 LOP3.LUT R4, R15, 0xffff0000, RZ, 0xc0, !PT ;  /* 0xffff00000f048812 */ /* 0x000fe200078ec0ff */
[----:B------:R-:W-:Y:S01]  /*4f40*/  @!P0 FFMA.FTZ R3, R6, R10, R3 ;  /* 0x0000000a06038223 */ /* 0x000fe20000010003 */
[----:B------:R-:W-:Y:S02]  /*4f50*/  @!P0 LOP3.LUT R6, R17, 0xffff0000, RZ, 0xc0, !PT ;  /* 0xffff000011068812 */ /* 0x000fe400078ec0ff */
[----:B------:R-:W-:Y:S02]  /*4f60*/  @!P0 SHF.L.U32 R10, R15, 0x10, RZ ;  /* 0x000000100f0a8819 */ /* 0x000fe400000006ff */
[----:B------:R-:W-:Y:S01]  /*4f70*/  LEA.HI.X R17, R204, R63, R214, 0x1, P3 ;  /* 0x0000003fcc117211 */ /* 0x000fe200018f0cd6 */
        /* <DEDUP_REMOVED lines=9> */
.L_x_1723:
[----:B-123--:R-:W-:Y:S05]  /*5010*/  BSYNC B1 ;  /* 0x0000000000017941 */ /* 0x00efea0003800000 */
.L_x_1722:
[----:B------:R1:W2:Y:S04]  /*5020*/  SHFL.IDX PT, R31, R72, 0x1, 0x181f ;  /* 0x00381f00481f7f89 */ /* 0x0002a800000e0000 */
[----:B------:R1:W3:Y:S01]  /*5030*/  SHFL.IDX PT, R30, R73, 0x1, 0x181f ;  /* 0x00381f00491e7f89 */ /* 0x0002e200000e0000 */
[----:B------:R-:W-:-:S05]  /*5040*/  @P5 BRA `(.L_x_1730) ;  /* 0x0000394000005947 */ /* 0x000fca0003800000 */
[----:B------:R-:W-:Y:S01]  /*5050*/  ISETP.GE.AND P0, PT, R140, c[0x0][0x1d4], PT ;  /* 0x000075008c007a0c */ /* 0x000fe20003f06270 */
[----:B------:R-:W-:Y:S01]  /*5060*/  @!UPT UIADD3 URZ, URZ, URZ, URZ ;  /* 0x0000003f3f3ff290 */ /* 0x000fe2000fffe03f */
[----:B------:R-:W-:Y:S11]  /*5070*/  BSSY B0, `(.L_x_1731) ;  /* 0x0000038000007945 */ /* 0x000ff60003800000 */
[----:B------:R-:W-:-:S05]  /*5080*/  @P0 BRA `(.L_x_1732) ;  /* 0x0000036000000947 */ /* 0x000fca0003800000 */
[----:B------:R-:W-:Y:S01]  /*5090*/  ISETP.GE.AND P0, PT, R144, c[0x0][0x27c], PT ;  /* 0x00009f0090007a0c */ /* 0x000fe20003f06270 */
[----:B------:R-:W4:Y:S11]  /*50a0*/  LDS.128 R12, [R203+0xb080] ;  /* 0x00b08000cb0c7984 */ /* 0x000f360000000c00 */
[----:B------:R-:W-:Y:S01]  /*50b0*/  @!UPT UIADD3 URZ, URZ, URZ, URZ ;  /* 0x0000003f3f3ff290 */ /* 0x000fe2000fffe03f */
[----:B------:R-:W-:Y:S02]  /*50c0*/  @!P0 SHF.R.U64 R4, R44, 0x10, R45 ;  /* 0x000000102c048819 */ /* 0x000fe4000000122d */
[----:B------:R-:W-:Y:S02]  /*50d0*/  @!P0 SHF.R.U64 R3, R20, 0x10, R21 ;  /* 0x0000001014038819 */ /* 0x000fe40000001215 */
[C---:B------:R-:W-:Y:S02]  /*50e0*/  @!P0 PRMT R11, R56.reuse, 0x5410, R4 ;  /* 0x00005410380b8816 */ /* 0x040fe40000000004 */
[C---:B------:R-:W-:Y:S02]  /*50f0*/  @!P0 PRMT R4, R9.reuse, 0x5432, R3 ;  /* 0x0000543209048816 */ /* 0x040fe40000000003 */
[----:B------:R-:W-:Y:S02]  /*5100*/  @!P0 SHF.R.U32.HI R6, RZ, 0x10, R45 ;  /* 0x00000010ff068819 */ /* 0x000fe4000001162d */
[----:B------:R-:W-:Y:S02]  /*5110*/  @!P0 SHF.R.U32.HI R5, RZ, 0x10, R21 ;  /* 0x00000010ff058819 */ /* 0x000fe40000011615 */
[----:B------:R-:W-:Y:S01]  /*5120*/  @!P0 PRMT R16, R56, 0x5432, R6 ;  /* 0x0000543238108816 */ /* 0x000fe20000000006 */
[C---:B------:R-:W-:Y:S01]  /*5130*/  @!P0 IMAD.U32 R6, R4.reuse, 0x10000, RZ ;  /* 0x0001000004068824 */ /* 0x040fe200078e00ff */
[----:B------:R-:W-:Y:S01]  /*5140*/  @!P0 PRMT R5, R9, 0x5410, R5 ;  /* 0x0000541009058816 */ /* 0x000fe20000000005 */
[----:B------:R-:W-:Y:S01]  /*5150*/  @!P0 IMAD.U32 R9, R11, 0x10000, RZ ;  /* 0x000100000b098824 */ /* 0x000fe200078e00ff */
[----:B------:R-:W-:Y:S01]  /*5160*/  @!P0 LOP3.LUT R4, R4, 0xffff0000, RZ, 0xc0, !PT ;  /* 0xffff000004048812 */ /* 0x000fe200078ec0ff */
[C---:B----4-:R-:W-:Y:S01]  /*5170*/  @!P0 IMAD.U32 R10, R12.reuse, 0x10000, RZ ;  /* 0x000100000c0a8824 */ /* 0x050fe200078e00ff */
        /* <DEDUP_REMOVED lines=33> */
[----:B---3--:R-:W-:Y:S03]  /*5390*/  LEA R10, P3, R140, R30, 0x1 ;  /* 0x0000001e8c0a7211 */ /* 0x008fe600078608ff */
[----:B------:R-:W-:Y:S01]  /*53a0*/  @!P0 IMAD.MOV.U32 R14, RZ, RZ, R5 ;  /* 0x000000ffff0e8224 */ /* 0x000fe200078e0005 */
[----:B------:R-:W-:Y:S02]  /*53b0*/  @!P0 F2FP.BF16.PACK_AB R3, R4, R16 ;  /* 0x000000100403823e */ /* 0x000fe400000010ff */
[----:B--2---:R-:W-:Y:S02]  /*53c0*/  LEA.HI.X R11, R140, R31, R141, 0x1, P3 ;  /* 0x0000001f8c0b7211 */ /* 0x004fe400018f0c8d */
[----:B------:R-:W-:Y:S05]  /*53d0*/  @!P0 MOV R15, R3 ;  /* 0x00000003000f8202 */ /* 0x000fea0000000f00 */
[----:B------:R2:W-:Y:S02]  /*53e0*/  ST.E.128 [R10.64], R12 ;  /* 0x0000000c0a007985 */ /* 0x0005e4000c101d06 */
.L_x_1732:
[----:B------:R-:W-:Y:S05]  /*53f0*/  BSYNC B0 ;  /* 0x0000000000007941 */ /* 0x000fea0003800000 */
.L_x_1731:
[----:B------:R-:W-:Y:S01]  /*5400*/  ISETP.GE.AND P0, PT, R142, c[0x0][0x1d4], PT ;  /* 0x000075008e007a0c */ /* 0x000fe20003f06270 */
[----:B------:R-:W-:Y:S01]  /*5410*/  @!UPT UIADD3 URZ, URZ, URZ, URZ ;  /* 0x0000003f3f3ff290 */ /* 0x000fe2000fffe03f */
[----:B------:R-:W-:Y:S11]  /*5420*/  BSSY B0, `(.L_x_1733) ;  /* 0x0000038000007945 */ /* 0x000ff60003800000 */
[----:B------:R-:W-:-:S05]  /*5430*/  @P0 BRA `(.L_x_1734) ;  /* 0x0000036000000947 */ /* 0x000fca0003800000 */
[C---:B---3--:R-:W-:Y:S01]  /*5440*/  LEA R18, P0, R206.reuse, R30, 0x1 ;  /* 0x0000001ece127211 */ /* 0x048fe200078008ff */
[----:B--2---:R-:W2:Y:S03]  /*5450*/  LDS.128 R12, [R203+0xc880] ;  /* 0x00c88000cb0c7984 */ /* 0x004ea60000000c00 */
[----:B------:R-:W-:Y:S02]  /*5460*/  LEA.HI.X R19, R206, R31, R213, 0x1, P0 ;  /* 0x0000001fce137211 */ /* 0x000fe400000f0cd5 */
[----:B------:R-:W-:Y:S11]  /*5470*/  ISETP.GE.AND P0, PT, R148, c[0x0][0x27c], PT ;  /* 0x00009f0094007a0c */ /* 0x000ff60003f06270 */
[----:B------:R-:W-:Y:S02]  /*5480*/  @!UPT UIADD3 URZ, URZ, URZ, URZ ;  /* 0x0000003f3f3ff290 */ /* 0x000fe4000fffe03f */
[----:B------:R-:W-:Y:S02]  /*5490*/  @!P0 SHF.R.U64 R3, R48, 0x10, R49 ;  /* 0x0000001030038819 */ /* 0x000fe40000001231 */
[----:B------:R-:W-:Y:S02]  /*54a0*/  @!P0 SHF.R.U64 R5, R22, 0x10, R23 ;  /* 0x0000001016058819 */ /* 0x000fe40000001217 */
[----:B------:R-:W-:Y:S02]  /*54b0*/  @!P0 PRMT R11, R57, 0x5410, R3 ;  /* 0x00005410390b8816 */ /* 0x000fe40000000003 */
[----:B------:R-:W-:Y:S02]  /*54c0*/  @!P0 PRMT R5, R32, 0x5410, R5 ;  /* 0x0000541020058816 */ /* 0x000fe40000000005 */
[----:B------:R-:W-:Y:S01]  /*54d0*/  @!P0 SHF.R.U32.HI R6, RZ, 0x10, R23 ;  /* 0x00000010ff068819 */ /* 0x000fe20000011617 */
[C---:B------:R-:W-:Y:S01]  /*54e0*/  @!P0 IMAD.U32 R9, R11.reuse, 0x10000, RZ ;  /* 0x000100000b098824 */ /* 0x040fe200078e00ff */
[----:B------:R-:W-:Y:S01]  /*54f0*/  @!P0 LOP3.LUT R11, R11, 0xffff0000, RZ, 0xc0, !PT ;  /* 0xffff00000b0b8812 */ /* 0x000fe200078ec0ff */
[C---:B------:R-:W-:Y:S01]  /*5500*/  @!P0 IMAD.U32 R4, R5.reuse, 0x10000, RZ ;  /* 0x0001000005048824 */ /* 0x040fe200078e00ff */
[----:B------:R-:W-:Y:S02]  /*5510*/  @!P0 LOP3.LUT R5, R5, 0xffff0000, RZ, 0xc0, !PT ;  /* 0xffff000005058812 */ /* 0x000fe400078ec0ff */
[----:B------:R-:W-:Y:S04]  /*5520*/  @!P0 SHF.R.U32.HI R16, RZ, 0x10, R49 ;  /* 0x00000010ff108819 */ /* 0x000fe80000011631 */
[----:B------:R-:W-:Y:S01]  /*5530*/  @!P0 PRMT R16, R57, 0x5432, R16 ;  /* 0x0000543239108816 */ /* 0x000fe20000000010 */
[C---:B--2---:R-:W-:Y:S01]  /*5540*/  @!P0 IMAD.U32 R10, R12.reuse, 0x10000, RZ ;  /* 0x000100000c0a8824 */ /* 0x044fe200078e00ff */
[----:B------:R-:W-:Y:S05]  /*5550*/  @!P0 LOP3.LUT R3, R12, 0xffff0000, RZ, 0xc0, !PT ;  /* 0xffff00000c038812 */ /* 0x000fea00078ec0ff */
[C---:B------:R-:W-:Y:S02]  /*5560*/  @!P0 FMUL.FTZ R17, R3.reuse, R9 ;  /* 0x0000000903118220 */ /* 0x040fe40000410000 */
[-C--:B------:R-:W-:Y:S02]  /*5570*/  @!P0 FMUL.FTZ R3, R3, R4.reuse ;  /* 0x0000000403038220 */ /* 0x080fe40000410000 */
[----:B------:R-:W-:Y:S01]  /*5580*/  @!P0 FFMA.FTZ R21, R10, R4, -R17 ;  /* 0x000000040a158223 */ /* 0x000fe20000010811 */
[----:B------:R-:W-:Y:S01]  /*5590*/  @!P0 LOP3.LUT R4, R13, 0xffff0000, RZ, 0xc0, !PT ;  /* 0xffff00000d048812 */ /* 0x000fe200078ec0ff */
[----:B------:R-:W-:Y:S01]  /*55a0*/  @!P0 FFMA.FTZ R3, R9, R10, R3 ;  /* 0x0000000a09038223 */ /* 0x000fe20000010003 */
[----:B------:R-:W-:Y:S02]  /*55b0*/  @!P0 SHF.L.U32 R10, R13, 0x10, RZ ;  /* 0x000000100d0a8819 */ /* 0x000fe400000006ff */
[----:B------:R-:W-:Y:S01]  /*55c0*/  @!P0 PRMT R9, R32, 0x5432, R6 ;  /* 0x0000543220098816 */ /* 0x000fe20000000006 */
[C---:B------:R-:W-:Y:S02]  /*55d0*/  @!P0 FMUL.FTZ R17, R4.reuse, R11 ;  /* 0x0000000b04118220 */ /* 0x040fe40000410000 */
[-C--:B------:R-:W-:Y:S02]  /*55e0*/  @!P0 FMUL.FTZ R4, R4, R5.reuse ;  /* 0x0000000504048220 */ /* 0x080fe40000410000 */
[----:B------:R-:W-:Y:S01]  /*55f0*/  @!P0 FFMA.FTZ R20, R10, R5, -R17 ;  /* 0x000000050a148223 */ /* 0x000fe20000010811 */
[C---:B------:R-:W-:Y:S01]  /*5600*/  @!P0 LOP3.LUT R5, R14.reuse, 0xffff0000, RZ, 0xc0, !PT ;  /* 0xffff00000e058812 */ /* 0x040fe200078ec0ff */
[----:B------:R-:W-:Y:S01]  /*5610*/  @!P0 FFMA.FTZ R4, R11, R10, R4 ;  /* 0x0000000a0b048223 */ /* 0x000fe20000010004 */
[----:B------:R-:W-:Y:S01]  /*5620*/  @!P0 SHF.L.U32 R11, R14, 0x10, RZ ;  /* 0x000000100e0b8819 */ /* 0x000fe200000006ff */
[----:B------:R-:W-:Y:S02]  /*5630*/  @!P0 IMAD.U32 R10, R16, 0x10000, RZ ;  /* 0x00010000100a8824 */ /* 0x000fe400078e00ff */
[----:B------:R-:W-:Y:S01]  /*5640*/  @!P0 IMAD.U32 R6, R9, 0x10000, RZ ;  /* 0x0001000009068824 */ /* 0x000fe200078e00ff */
[----:B------:R-:W-:Y:S01]  /*5650*/  @!P0 F2FP.BF16.PACK_AB R4, R4, R20 ;  /* 0x000000140404823e */ /* 0x000fe200000010ff */
[----:B------:R-:W-:Y:S01]  /*5660*/  @!P0 FMUL.FTZ R17, R5, R10 ;  /* 0x0000000a05118220 */ /* 0x000fe20000410000 */
[----:B------:R-:W-:Y:S01]  /*5670*/  @!P0 LOP3.LUT R9, R9, 0xffff0000, RZ, 0xc0, !PT ;  /* 0xffff000009098812 */ /* 0x000fe200078ec0ff */
[----:B------:R-:W-:Y:S01]  /*5680*/  @!P0 FMUL.FTZ R5, R5, R6 ;  /* 0x0000000605058220 */ /* 0x000fe20000410000 */
[----:B------:R-:W-:Y:S01]  /*5690*/  @!P0 MOV R13, R4 ;  /* 0x00000004000d8202 */ /* 0x000fe20000000f00 */
[----:B------:R-:W-:Y:S01]  /*56a0*/  @!P0 FFMA.FTZ R17, R11, R6, -R17 ;  /* 0x000000060b118223 */ /* 0x000fe20000010811 */
[C---:B------:R-:W-:Y:S01]  /*56b0*/  @!P0 LOP3.LUT R6, R15.reuse, 0xffff0000, RZ, 0xc0, !PT ;  /* 0xffff00000f068812 */ /* 0x040fe200078ec0ff */
[----:B------:R-:W-:Y:S01]  /*56c0*/  @!P0 FFMA.FTZ R5, R10, R11, R5 ;  /* 0x0000000b0a058223 */ /* 0x000fe20000010005 */
[----:B------:R-:W-:Y:S01]  /*56d0*/  @!P0 LOP3.LUT R10, R16, 0xffff0000, RZ, 0xc0, !PT ;  /* 0xffff0000100a8812 */ /* 0x000fe200078ec0ff */
[----:B------:R-:W-:Y:S03]  /*56e0*/  @!P0 IMAD.U32 R11, R15, 0x10000, RZ ;  /* 0x000100000f0b8824 */ /* 0x000fe600078e00ff */
[----:B------:R-:W-:Y:S01]  /*56f0*/  @!P0 F2FP.BF16.PACK_AB R5, R5, R17 ;  /* 0x000000110505823e */ /* 0x000fe200000010ff */
[C---:B------:R-:W-:Y:S02]  /*5700*/  @!P0 FMUL.FTZ R16, R6.reuse, R10 ;  /* 0x0000000a06108220 */ /* 0x040fe40000410000 */
[-C--:B------:R-:W-:Y:S02]  /*5710*/  @!P0 FMUL.FTZ R6, R6, R9.reuse ;  /* 0x0000000906068220 */ /* 0x080fe40000410000 */
        /* <DEDUP_REMOVED lines=8> */
.L_x_1734:
[----:B------:R-:W-:Y:S05]  /*57a0*/  BSYNC B0 ;  /* 0x0000000000007941 */ /* 0x000fea0003800000 */
.L_x_1733:
        /* <DEDUP_REMOVED lines=10> */
[--C-:B------:R-:W-:Y:S02]  /*5850*/  @!P0 SHF.R.U64 R3, R26, 0x10, R27.reuse ;  /* 0x000000101a038819 */ /* 0x100fe4000000121b */
[----:B------:R-:W-:Y:S02]  /*5860*/  @!P0 SHF.R.U32.HI R4, RZ, 0x10, R27 ;  /* 0x00000010ff048819 */ /* 0x000fe4000001161b */
[----:B------:R-:W-:Y:S02]  /*5870*/  @!P0 PRMT R6, R58, 0x5410, R6 ;  /* 0x000054103a068816 */ /* 0x000fe40000000006 */
[C---:B------:R-:W-:Y:S02]  /*5880*/  @!P0 PRMT R3, R33.reuse, 0x5432, R3 ;  /* 0x0000543221038816 */ /* 0x040fe40000000003 */
[----:B------:R-:W-:Y:S01]  /*5890*/  @!P0 SHF.R.U32.HI R5, RZ, 0x10, R51 ;  /* 0x00000010ff058819 */ /* 0x000fe20000011633 */
[----:B------:R-:W-:Y:S01]  /*58a0*/  @!P0 IMAD.U32 R11, R6, 0x10000, RZ ;  /* 0x00010000060b8824 */ /* 0x000fe200078e00ff */
[----:B------:R-:W-:Y:S01]  /*58b0*/  @!P0 PRMT R9, R33, 0x5410, R4 ;  /* 0x0000541021098816 */ /* 0x000fe20000000004 */
[C---:B------:R-:W-:Y:S01]  /*58c0*/  @!P0 IMAD.U32 R10, R3.reuse, 0x10000, RZ ;  /* 0x00010000030a8824 */ /* 0x040fe200078e00ff */
[----:B------:R-:W-:Y:S02]  /*58d0*/  @!P0 PRMT R19, R58, 0x5432, R5 ;  /* 0x000054323a138816 */ /* 0x000fe40000000005 */
[----:B------:R-:W-:Y:S02]  /*58e0*/  @!P0 LOP3.LUT R17, R6, 0xffff0000, RZ, 0xc0, !PT ;  /* 0xffff000006118812 */ /* 0x000fe400078ec0ff */
[----:B------:R-:W-:Y:S01]  /*58f0*/  @!P0 LOP3.LUT R6, R3, 0xffff0000, RZ, 0xc0, !PT ;  /* 0xffff000003068812 */ /* 0x000fe200078ec0ff */
[C---:B--2---:R-:W-:Y:S01]  /*5900*/  @!P0 IMAD.U32 R16, R12.reuse, 0x10000, RZ ;  /* 0x000100000c108824 */ /* 0x044fe200078e00ff */
        /* <DEDUP_REMOVED lines=36> */
.L_x_1736:
[----:B------:R-:W-:Y:S05]  /*5b50*/  BSYNC B0 ;  /* 0x0000000000007941 */ /* 0x000fea0003800000 */
.L_x_1735:
[----:B------:R-:W-:Y:S11]  /*5b60*/  ISETP.GE.AND P0, PT, R204, c[0x0][0x1d4], PT ;  /* 0x00007500cc007a0c */ /* 0x000ff60003f06270 */
[----:B------:R-:W-:Y:S02]  /*5b70*/  @!UPT UIADD3 URZ, URZ, URZ, URZ ;  /* 0x0000003f3f3ff290 */ /* 0x000fe4000fffe03f */
        /* <DEDUP_REMOVED lines=10> */
[----:B------:R-:W-:Y:S02]  /*5c20*/  @!P0 PRMT R3, R34, 0x5432, R3 ;  /* 0x0000543222038816 */ /* 0x000fe40000000003 */
[----:B------:R-:W-:Y:S01]  /*5c30*/  @!P0 SHF.R.U32.HI R5, RZ, 0x10, R53 ;  /* 0x00000010ff058819 */ /* 0x000fe20000011635 */
[----:B------:R-:W-:Y:S01]  /*5c40*/  @!P0 IMAD.U32 R11, R6, 0x10000, RZ ;  /* 0x00010000060b8824 */ /* 0x000fe200078e00ff */
[----:B------:R-:W-:Y:S01]  /*5c50*/  @!P0 PRMT R9, R34, 0x5410, R4 ;  /* 0x0000541022098816 */ /* 0x000fe20000000004 */
[----:B------:R-:W-:Y:S01]  /*5c60*/  @!P0 IMAD.U32 R10, R3, 0x10000, RZ ;  /* 0x00010000030a8824 */ /* 0x000fe200078e00ff */
        /* <DEDUP_REMOVED lines=41> */
.L_x_1717:
        /* <DEDUP_REMOVED lines=21> */
[----:B------:R-:W-:Y:S01]  /*6050*/  CS2R R46, SRZ ;  /* 0x00000000002e7805 */ /* 0x000fe2000001ff00 */
[----:B------:R-:W-:Y:S01]  /*6060*/  CS2R R44, SRZ ;  /* 0x00000000002c7805 */ /* 0x000fe2000001ff00 */
        /* <DEDUP_REMOVED lines=13> */
.L_x_1738:
[----:B------:R-:W-:Y:S05]  /*6140*/  BSYNC B0 ;  /* 0x0000000000007941 */ /* 0x000fea0003800000 */
.L_x_1737:
[----:B------:R-:W-:Y:S01]  /*6150*/  IADD3 R36, R143, 0x20, RZ ;  /* 0x000000208f247810 */ /* 0x000fe20007ffe0ff */
[----:B-----5:R-:W-:Y:S01]  /*6160*/  IMAD.MOV.U32 R6, RZ, RZ, R22 ;  /* 0x000000ffff067224 */ /* 0x020fe200078e0016 */
[----:B------:R-:W-:Y:S01]  /*6170*/  BSSY B0, `(.L_x_1739) ;  /* 0x000003b000007945 */ /* 0x000fe20003800000 */
[----:B-1----:R-:W-:Y:S01]  /*6180*/  IMAD.MOV.U32 R5, RZ, RZ, R23 ;  /* 0x000000ffff057224 */ /* 0x002fe200078e0017 */
        /* <DEDUP_REMOVED lines=26> */
[----:B------:R-:W-:Y:S01]  /*6330*/  PRMT R54, R6, 0x5410, R5 ;  /* 0x0000541006367816 */ /* 0x000fe20000000005 */
[----:B------:R-:W-:Y:S01]  /*6340*/  IMAD.MOV.U32 R3, RZ, RZ, R17 ;  /* 0x000000ffff037224 */ /* 0x000fe200078e0011 */
[----:B------:R-:W-:Y:S01]  /*6350*/  CS2R R50, SRZ ;  /* 0x0000000000327805 */ /* 0x000fe2000001ff00 */
[----:B------:R-:W-:Y:S01]  /*6360*/  CS2R R48, SRZ ;  /* 0x0000000000307805 */ /* 0x000fe2000001ff00 */
        /* <DEDUP_REMOVED lines=13> */
[----:B------:R-:W-:Y:S02]  /*6440*/  IADD3.X R24, R96, R64, R130, P3, P0 ;  /* 0x0000004060187210 */ /* 0x000fe40001fe0482 */
[C---:B------:R-:W-:Y:S04]  /*6450*/  LEA R4, P0, R3.reuse, c[0x0][0x270], 0x1 ;  /* 0x00009c0003047a11 */ /* 0x040fe800078008ff */
[----:B------:R-:W-:Y:S02]  /*6460*/  LEA.HI.X R5, R3, c[0x0][0x274], R5, 0x1, P0 ;  /* 0x00009d0003057a11 */ /* 0x000fe400000f0c05 */
[C---:B------:R-:W-:Y:S04]  /*6470*/  LEA R34, P0, R6.reuse, c[0x0][0x288], 0x1 ;  /* 0x0000a20006227a11 */ /* 0x040fe800078008ff */
[----:B------:R-:W-:Y:S02]  /*6480*/  LEA.HI.X R35, R6, c[0x0][0x28c], R24, 0x1, P0 ;  /* 0x0000a30006237a11 */ /* 0x000fe400000f0c18 */
[----:B------:R-:W-:Y:S01]  /*6490*/  ISETP.GE.AND P0, PT, R140, c[0x0][0x27c], PT ;  /* 0x00009f008c007a0c */ /* 0x000fe20003f06270 */
[----:B------:R-:W-:Y:S11]  /*64a0*/  CS2R R24, SRZ ;  /* 0x0000000000187805 */ /* 0x000ff6000001ff00 */
[----:B------:R-:W-:Y:S01]  /*64b0*/  @!UPT UIADD3 URZ, URZ, URZ, URZ ;  /* 0x0000003f3f3ff290 */ /* 0x000fe2000fffe03f */
[----:B------:R1:W5:Y:S04]  /*64c0*/  @!P0 LDG.E.128 R24, [R4.64] ;  /* 0x0000000604188981 */ /* 0x000368000c1e1d00 */
[----:B------:R1:W5:Y:S01]  /*64d0*/  @!P0 LDG.E.128 R48, [R34.64] ;  /* 0x0000000622308981 */ /* 0x000362000c1e1d00 */
[----:B------:R-:W-:Y:S11]  /*64e0*/  ISETP.GE.AND P0, PT, R142, c[0x0][0x27c], PT ;  /* 0x00009f008e007a0c */ /* 0x000ff60003f06270 */
[----:B------:R-:W-:Y:S02]  /*64f0*/  @!UPT UIADD3 URZ, URZ, URZ, URZ ;  /* 0x0000003f3f3ff290 */ /* 0x000fe4000fffe03f */
[----:B------:R1:W5:Y:S04]  /*6500*/  @!P0 LDG.E.128 R28, [R4.64+0x80] ;  /* 0x00008006041c8981 */ /* 0x000368000c1e1d00 */
[----:B------:R1:W5:Y:S02]  /*6510*/  @!P0 LDG.E.128 R56, [R34.64+0x80] ;  /* 0x0000800622388981 */ /* 0x000364000c1e1d00 */
.L_x_1740:
[----:B------:R-:W-:Y:S05]  /*6520*/  BSYNC B0 ;  /* 0x0000000000007941 */ /* 0x000fea0003800000 */
.L_x_1739:
[----:B------:R-:W-:Y:S01]  /*6530*/  IADD3 R67, -R68, c[0x0][0x1d4], RZ ;  /* 0x0000750044437a10 */ /* 0x000fe20007ffe1ff */
[----:B-1---5:R-:W-:Y:S01]  /*6540*/  IMAD.MOV.U32 R4, RZ, RZ, R28 ;  /* 0x000000ffff047224 */ /* 0x022fe200078e001c */
[----:B------:R1:W2:Y:S01]  /*6550*/  SHFL.IDX PT, R71, R72, RZ, 0x181f ;  /* 0x00181fff48477589 */ /* 0x0002a200000e0000 */
[----:B------:R-:W-:Y:S01]  /*6560*/  IMAD.MOV.U32 R3, RZ, RZ, R29 ;  /* 0x000000ffff037224 */ /* 0x000fe200078e001d */
[----:B------:R-:W-:Y:S01]  /*6570*/  BSSY B1, `(.L_x_1741) ;  /* 0x000010e000017945 */ /* 0x000fe20003800000 */
[----:B------:R-:W-:Y:S02]  /*6580*/  IMAD.MOV.U32 R6, RZ, RZ, R30 ;  /* 0x000000ffff067224 */ /* 0x000fe400078e001e */
[----:B------:R-:W-:Y:S01]  /*6590*/  IMAD.MOV.U32 R5, RZ, RZ, R31 ;  /* 0x000000ffff057224 */ /* 0x000fe200078e001f */
[----:B------:R-:W-:Y:S01]  /*65a0*/  PRMT R36, R3, 0x5410, R4 ;  /* 0x0000541003247816 */ /* 0x000fe20000000004 */
[----:B------:R-:W-:Y:S01]  /*65b0*/  IMAD.MOV.U32 R4, RZ, RZ, R24 ;  /* 0x000000ffff047224 */ /* 0x000fe200078e0018 */
[----:B------:R1:W3:Y:S01]  /*65c0*/  SHFL.IDX PT, R70, R73, RZ, 0x181f ;  /* 0x00181fff49467589 */ /* 0x0002e200000e0000 */
[----:B------:R-:W-:Y:S01]  /*65d0*/  IMAD.MOV.U32 R3, RZ, RZ, R25 ;  /* 0x000000ffff037224 */ /* 0x000fe200078e0019 */
[----:B------:R-:W-:Y:S01]  /*65e0*/  PRMT R37, R5, 0x5410, R6 ;  /* 0x0000541005257816 */ /* 0x000fe20000000006 */
[----:B------:R-:W-:Y:S01]  /*65f0*/  IMAD.MOV.U32 R5, RZ, RZ, R27 ;  /* 0x000000ffff057224 */ /* 0x000fe200078e001b */
[----:B------:R-:W-:Y:S02]  /*6600*/  MOV R6, R26 ;  /* 0x0000001a00067202 */ /* 0x000fe40000000f00 */
[----:B------:R-:W-:Y:S01]  /*6610*/  PRMT R34, R3, 0x5410, R4 ;  /* 0x0000541003227816 */ /* 0x000fe20000000004 */
[----:B------:R-:W-:Y:S01]  /*6620*/  IMAD.MOV.U32 R4, RZ, RZ, R56 ;  /* 0x000000ffff047224 */ /* 0x000fe200078e0038 */
[----:B------:R-:W-:Y:S02]  /*6630*/  MOV R3, R57 ;  /* 0x0000003900037202 */ /* 0x000fe40000000f00 */
[----:B------:R-:W-:Y:S01]  /*6640*/  PRMT R35, R6, 0x5410, R5 ;  /* 0x0000541006237816 */ /* 0x000fe20000000005 */
[----:B------:R-:W-:Y:S01]  /*6650*/  IMAD.MOV.U32 R5, RZ, RZ, R59 ;  /* 0x000000ffff057224 */ /* 0x000fe200078e003b */
[----:B------:R-:W-:Y:S01]  /*6660*/  PRMT R63, R4, 0x5410, R3 ;  /* 0x00005410043f7816 */ /* 0x000fe20000000003 */
[----:B------:R-:W-:Y:S01]  /*6670*/  IMAD.MOV.U32 R4, RZ, RZ, R50 ;  /* 0x000000ffff047224 */ /* 0x000fe200078e0032 */
[----:B------:R-:W-:Y:S01]  /*6680*/  MOV R6, R58 ;  /* 0x0000003a00067202 */ /* 0x000fe20000000f00 */
[----:B------:R-:W-:Y:S03]  /*6690*/  IMAD.MOV.U32 R3, RZ, RZ, R51 ;  /* 0x000000ffff037224 */ /* 0x000fe600078e0033 */
[----:B------:R-:W-:Y:S02]  /*66a0*/  PRMT R64, R5, 0x5410, R6 ;  /* 0x0000541005407816 */ /* 0x000fe40000000006 */
[----:B------:R-:W-:Y:S02]  /*66b0*/  PRMT R62, R4, 0x5410, R3 ;  /* 0x00005410043e7816 */ /* 0x000fe40000000003 */
[----:B------:R-:W-:Y:S04]  /*66c0*/  MOV R3, R48 ;  /* 0x0000003000037202 */ /* 0x000fe80000000f00 */
[----:B------:R-:W-:Y:S01]  /*66d0*/  PRMT R61, R3, 0x7610, R61 ;  /* 0x00007610033d7816 */ /* 0x000fe2000000003d */
[----:B------:R-:W-:Y:S05]  /*66e0*/  IMAD.MOV.U32 R3, RZ, RZ, R49 ;  /* 0x000000ffff037224 */ /* 0x000fea00078e0031 */
[----:B------:R-:W-:Y:S01]  /*66f0*/  PRMT R61, R61, 0x5410, R3 ;  /* 0x000054103d3d7816 */ /* 0x000fe20000000003 */
[----:B------:R-:W-:-:S05]  /*6700*/  @P4 BRA `(.L_x_1742) ;  /* 0x00000f4000004947 */ /* 0x000fca0003800000 */
[----:B-123--:R-:W-:Y:S01]  /*6710*/  ISETP.GE.AND P0, PT, R140, c[0x0][0x1d4], PT ;  /* 0x000075008c007a0c */ /* 0x00efe20003f06270 */
[----:B------:R-:W-:Y:S01]  /*6720*/  BSSY B0, `(.L_x_1743) ;  /* 0x0000079000007945 */ /* 0x000fe20003800000 */
[----:B------:R-:W-:Y:S11]  /*6730*/  SHF.R.U32.HI R152, RZ, 0x3, R222 ;  /* 0x00000003ff987819 */ /* 0x000ff600000116de */
[----:B------:R-:W-:-:S05]  /*6740*/  @P0 BRA `(.L_x_1744) ;  /* 0x0000076000000947 */ /* 0x000fca0003800000 */
[----:B------:R-:W-:Y:S01]  /*6750*/  SEL R3, R68, R67, !P1 ;  /* 0x0000004344037207 */ /* 0x000fe20004800000 */
[----:B------:R-:W-:Y:S01]  /*6760*/  LDS.128 R40, [R115+0xa080] ;  /* 0x00a0800073287984 */ /* 0x000fe20000000c00 */
[----:B------:R-:W-:Y:S02]  /*6770*/  ISETP.GE.AND P0, PT, R140, c[0x0][0x27c], PT ;  /* 0x00009f008c007a0c */ /* 0x000fe40003f06270 */
[----:B------:R-:W-:Y:S04]  /*6780*/  SHF.R.S32.HI R4, RZ, 0x1f, R3 ;  /* 0x0000001fff047819 */ /* 0x000fe80000011403 */
[----:B------:R-:W-:Y:S04]  /*6790*/  LEA.HI R3, R4, R3, RZ, 0x4 ;  /* 0x0000000304037211 */ /* 0x000fe800078f20ff */
[----:B------:R-:W-:Y:S03]  /*67a0*/  LEA.HI.SX32 R3, R3, R66, 0x1c ;  /* 0x0000004203037211 */ /* 0x000fe600078fe2ff */
[----:B------:R-:W-:Y:S02]  /*67b0*/  @!P0 SHF.R.U64 R39, R16, 0x10, R17 ;  /* 0x0000001010278819 */ /* 0x000fe40000001211 */
[----:B------:R-:W-:Y:S01]  /*67c0*/  IMAD.SHL.U32 R69, R3, 0x8, RZ ;  /* 0x0000000803457824 */ /* 0x000fe200078e00ff */
[----:B------:R-:W-:Y:S02]  /*67d0*/  SHF.R.S32.HI R4, RZ, 0x1f, R3 ;  /* 0x0000001fff047819 */ /* 0x000fe40000011403 */
[----:B------:R-:W-:Y:S02]  /*67e0*/  @!P0 SHF.R.U32.HI R52, RZ, 0x10, R17 ;  /* 0x00000010ff348819 */ /* 0x000fe40000011611 */
[----:B------:R-:W-:Y:S02]  /*67f0*/  LEA.HI R4, R4, R3, RZ, 0x3 ;  /* 0x0000000304047211 */ /* 0x000fe400078f18ff */
[----:B------:R-:W-:Y:S02]  /*6800*/  @!P0 SHF.R.U32.HI R53, RZ, 0x10, R19 ;  /* 0x00000010ff358819 */ /* 0x000fe40000011613 */
[----:B------:R-:W-:Y:S02]  /*6810*/  SHF.R.S32.HI R3, RZ, 0x3, R4 ;  /* 0x00000003ff037819 */ /* 0x000fe40000011404 */
[----:B------:R-:W-:Y:S02]  /*6820*/  LOP3.LUT R4, R222, 0x38, R69, 0xf8, !PT ;  /* 0x00000038de047812 */ /* 0x000fe400078ef845 */
[----:B------:R-:W-:Y:S01]  /*6830*/  @!P0 SHF.R.U64 R5, R12, 0x10, R13 ;  /* 0x000000100c058819 */ /* 0x000fe2000000120d */
[----:B------:R-:W-:Y:S01]  /*6840*/  IMAD R3, R3, 0xc00, R7 ;  /* 0x00000c0003037824 */ /* 0x000fe200078e0207 */
[----:B------:R-:W-:Y:S02]  /*6850*/  LOP3.LUT R4, R4, R152, RZ, 0x3c, !PT ;  /* 0x0000009804047212 */ /* 0x000fe400078e3cff */
[----:B------:R-:W-:Y:S02]  /*6860*/  @!P0 SHF.R.U64 R12, R18, 0x10, R19 ;  /* 0x00000010120c8819 */ /* 0x000fe40000001213 */
[----:B------:R-:W-:Y:S01]  /*6870*/  @!P0 PRMT R5, R9, 0x5432, R5 ;  /* 0x0000543209058816 */ /* 0x000fe20000000005 */
[----:B------:R-:W-:Y:S01]  /*6880*/  IMAD.IADD R3, R3, 0x1, R4 ;  /* 0x0000000103037824 */ /* 0x000fe200078e0204 */
[----:B------:R-:W-:Y:S02]  /*6890*/  @!P0 SHF.R.U64 R6, R14, 0x10, R15 ;  /* 0x000000100e068819 */ /* 0x000fe4000000120f */
[----:B------:R-:W-:Y:S01]  /*68a0*/  @!P0 PRMT R14, R11, 0x5432, R52 ;  /* 0x000054320b0e8816 */ /* 0x000fe20000000034 */
[----:B------:R-:W-:Y:S01]  /*68b0*/  IMAD.SHL.U32 R4, R3, 0x2, RZ ;  /* 0x0000000203047824 */ /* 0x000fe200078e00ff */
[----:B------:R-:W-:Y:S02]  /*68c0*/  @!P0 SHF.R.U32.HI R3, RZ, 0x10, R13 ;  /* 0x00000010ff038819 */ /* 0x000fe4000001160d */
[----:B------:R-:W-:Y:S02]  /*68d0*/  @!P0 PRMT R13, R10, 0x5432, R39 ;  /* 0x000054320a0d8816 */ /* 0x000fe40000000027 */
[----:B------:R1:W2:Y:S01]  /*68e0*/  LDS.128 R16, [R4+0xa080] ;  /* 0x00a0800004107984 */ /* 0x0002a20000000c00 */
[----:B------:R-:W-:Y:S02]  /*68f0*/  @!P0 PRMT R9, R9, 0x5410, R3 ;  /* 0x0000541009098816 */ /* 0x000fe40000000003 */
[----:B------:R-:W-:Y:S01]  /*6900*/  @!P0 PRMT R11, R11, 0x5410, R6 ;  /* 0x000054100b0b8816 */ /* 0x000fe20000000006 */
[----:B------:R-:W-:Y:S01]  /*6910*/  @!P0 IMAD.U32 R6, R13, 0x10000, RZ ;  /* 0x000100000d068824 */ /* 0x000fe200078e00ff */
[C---:B------:R-:W-:Y:S02]  /*6920*/  @!P0 PRMT R39, R54.reuse, 0x5410, R12 ;  /* 0x0000541036278816 */ /* 0x040fe4000000000c */
[----:B-1----:R-:W-:Y:S02]  /*6930*/  @!P0 SHF.R.U32.HI R4, RZ, 0x10, R15 ;  /* 0x00000010ff048819 */ /* 0x002fe4000001160f */
[----:B------:R-:W-:Y:S02]  /*6940*/  @!P0 PRMT R15, R54, 0x5432, R53 ;  /* 0x00005432360f8816 */ /* 0x000fe40000000035 */
[----:B------:R-:W-:Y:S01]  /*6950*/  @!P0 PRMT R10, R10, 0x5410, R4 ;  /* 0x000054100a0a8816 */ /* 0x000fe20000000004 */
[C---:B------:R-:W-:Y:S01]  /*6960*/  @!P0 IMAD.U32 R4, R5.reuse, 0x10000, RZ ;  /* 0x0001000005048824 */ /* 0x040fe200078e00ff */
[----:B------:R-:W-:Y:S01]  /*6970*/  @!P0 LOP3.LUT R5, R5, 0xffff0000, RZ, 0xc0, !PT ;  /* 0xffff000005058812 */ /* 0x000fe200078ec0ff */
[----:B--2---:R-:W-:Y:S01]  /*6980*/  @!P0 IMAD.U32 R3, R16, 0x10000, RZ ;  /* 0x0001000010038824 */ /* 0x004fe200078e00ff */
[----:B------:R-:W-:Y:S03]  /*6990*/  @!P0 SHF.L.U32 R12, R40, 0x10, RZ ;  /* 0x00000010280c8819 */ /* 0x000fe600000006ff */
[C---:B------:R-:W-:Y:S02]  /*69a0*/  @!P0 FMUL.FTZ R52, R3.reuse, R6 ;  /* 0x0000000603348220 */ /* 0x040fe40000410000 */
[-C--:B------:R-:W-:Y:S02]  /*69b0*/  @!P0 FMUL.FTZ R3, R3, R4.reuse ;  /* 0x0000000403038220 */ /* 0x080fe40000410000 */
[----:B------:R-:W-:Y:S01]  /*69c0*/  @!P0 FFMA.FTZ R54, R12, R4, -R52 ;  /* 0x000000040c368223 */ /* 0x000fe20000010834 */
[----:B------:R-:W-:Y:S01]  /*69d0*/  @!P0 LOP3.LUT R4, R16, 0xffff0000, RZ, 0xc0, !PT ;  /* 0xffff000010048812 */ /* 0x000fe200078ec0ff */
[----:B------:R-:W-:Y:S01]  /*69e0*/  @!P0 FFMA.FTZ R3, R6, R12, R3 ;  /* 0x0000000c06038223 */ /* 0x000fe20000010003 */
[----:B------:R-:W-:Y:S02]  /*69f0*/  @!P0 LOP3.LUT R6, R13, 0xffff0000, RZ, 0xc0, !PT ;  /* 0xffff00000d068812 */ /* 0x000fe400078ec0ff */
[----:B------:R-:W-:Y:S03]  /*6a00*/  @!P0 LOP3.LUT R12, R40, 0xffff0000, RZ, 0xc0, !PT ;  /* 0xffff0000280c8812 */ /* 0x000fe600078ec0ff */
[C---:B------:R-:W-:Y:S02]  /*6a10*/  @!P0 FMUL.FTZ R13, R4.reuse, R6 ;  /* 0x00000006040d8220 */ /* 0x040fe40000410000 */
[-C--:B------:R-:W-:Y:S02]  /*6a20*/  @!P0 FMUL.FTZ R4, R4, R5.reuse ;  /* 0x0000000504048220 */ /* 0x080fe40000410000 */
[----:B------:R-:W-:Y:S02]  /*6a30*/  @!P0 FFMA.FTZ R53, R12, R5, -R13 ;  /* 0x000000050c358223 */ /* 0x000fe4000001080d */
[----:B------:R-:W-:Y:S01]  /*6a40*/  @!P0 FFMA.FTZ R4, R6, R12, R4 ;  /* 0x0000000c06048223 */ /* 0x000fe20000010004 */
[C---:B------:R-:W-:Y:S01]  /*6a50*/  @!P0 SHF.L.U32 R6, R9.reuse, 0x10, RZ ;  /* 0x0000001009068819 */ /* 0x040fe200000006ff */
[----:B------:R-:W-:Y:S01]  /*6a60*/  @!P0 IMAD.U32 R12, R14, 0x10000, RZ ;  /* 0x000100000e0c8824 */ /* 0x000fe200078e00ff */
[----:B------:R-:W-:Y:S01]  /*6a70*/  @!P0 LOP3.LUT R9, R9, 0xffff0000, RZ, 0xc0, !PT ;  /* 0xffff000009098812 */ /* 0x000fe200078ec0ff */
[----:B------:R-:W-:Y:S02]  /*6a80*/  @!P0 IMAD.U32 R5, R17, 0x10000, RZ ;  /* 0x0001000011058824 */ /* 0x000fe400078e00ff */
[----:B------:R-:W-:Y:S02]  /*6a90*/  @!P0 IMAD.U32 R13, R41, 0x10000, RZ ;  /* 0x00010000290d8824 */ /* 0x000fe400078e00ff */
        /* <DEDUP_REMOVED lines=11> */
[----:B------:R-:W-:Y:S01]  /*6b50*/  @!P0 F2FP.BF16.PACK_AB R13, R53, R54 ;  /* 0x00000036350d823e */ /* 0x000fe200000010ff */
[----:B------:R-:W-:Y:S01]  /*6b60*/  @!P0 IMAD.U32 R12, R39, 0x10000, RZ ;  /* 0x00010000270c8824 */ /* 0x000fe200078e00ff */
[----:B------:R-:W-:Y:S01]  /*6b70*/  @!P0 F2FP.BF16.PACK_AB R14, R14, R52 ;  /* 0x000000340e0e823e */ /* 0x000fe200000010ff */
[----:B------:R-:W-:Y:S01]  /*6b80*/  @!P0 IMAD.U32 R9, R18, 0x10000, RZ ;  /* 0x0001000012098824 */ /* 0x000fe200078e00ff */
[----:B------:R-:W-:Y:S01]  /*6b90*/  @!P0 F2FP.BF16.PACK_AB R52, R4, R3 ;  /* 0x000000030434823e */ /* 0x000fe200000010ff */
[----:B------:R-:W-:Y:S01]  /*6ba0*/  @!P0 IMAD.MOV.U32 R40, RZ, RZ, R13 ;  /* 0x000000ffff288224 */ /* 0x000fe200078e000d */
[C---:B------:R-:W-:Y:S01]  /*6bb0*/  @!P0 SHF.L.U32 R4, R11.reuse, 0x10, RZ ;  /* 0x000000100b048819 */ /* 0x040fe200000006ff */
[----:B------:R-:W-:Y:S01]  /*6bc0*/  @!P0 IMAD.MOV.U32 R41, RZ, RZ, R14 ;  /* 0x000000ffff298224 */ /* 0x000fe200078e000e */
[----:B------:R-:W-:Y:S01]  /*6bd0*/  @!P0 F2FP.BF16.PACK_AB R6, R6, R5 ;  /* 0x000000050606823e */ /* 0x000fe200000010ff */
[----:B------:R-:W-:Y:S01]  /*6be0*/  @!P0 IMAD.U32 R13, R42, 0x10000, RZ ;  /* 0x000100002a0d8824 */ /* 0x000fe200078e00ff */
[----:B------:R-:W-:Y:S01]  /*6bf0*/  @!P0 LOP3.LUT R11, R11, 0xffff0000, RZ, 0xc0, !PT ;  /* 0xffff00000b0b8812 */ /* 0x000fe200078ec0ff */
[C---:B------:R-:W-:Y:S01]  /*6c00*/  @!P0 FMUL.FTZ R14, R9.reuse, R12 ;  /* 0x0000000c090e8220 */ /* 0x040fe20000410000 */
[----:B------:R-:W-:Y:S01]  /*6c10*/  @!P0 MOV R17, R6 ;  /* 0x0000000600118202 */ /* 0x000fe20000000f00 */
[-C--:B------:R-:W-:Y:S01]  /*6c20*/  @!P0 FMUL.FTZ R3, R9, R4.reuse ;  /* 0x0000000409038220 */ /* 0x080fe20000410000 */
[----:B------:R-:W-:Y:S01]  /*6c30*/  @!P0 LOP3.LUT R6, R19, 0xffff0000, RZ, 0xc0, !PT ;  /* 0xffff000013068812 */ /* 0x000fe200078ec0ff */
[----:B------:R-:W-:Y:S02]  /*6c40*/  @!P0 FFMA.FTZ R53, R13, R4, -R14 ;  /* 0x000000040d358223 */ /* 0x000fe4000001080e */
[----:B------:R-:W-:Y:S02]  /*6c50*/  @!P0 IMAD.U32 R14, R15, 0x10000, RZ ;  /* 0x000100000f0e8824 */ /* 0x000fe400078e00ff */
[----:B------:R-:W-:Y:S02]  /*6c60*/  @!P0 IMAD.U32 R5, R19, 0x10000, RZ ;  /* 0x0001000013058824 */ /* 0x000fe400078e00ff */
[----:B------:R-:W-:Y:S01]  /*6c70*/  @!P0 FFMA.FTZ R3, R12, R13, R3 ;  /* 0x0000000d0c038223 */ /* 0x000fe20000010003 */
[----:B------:R-:W-:Y:S01]  /*6c80*/  @!P0 LOP3.LUT R13, R15, 0xffff0000, RZ, 0xc0, !PT ;  /* 0xffff00000f0d8812 */ /* 0x000fe200078ec0ff */
[----:B------:R-:W-:Y:S01]  /*6c90*/  @!P0 IMAD.U32 R4, R10, 0x10000, RZ ;  /* 0x000100000a048824 */ /* 0x000fe200078e00ff */
[C---:B------:R-:W-:Y:S01]  /*6ca0*/  @!P0 LOP3.LUT R15, R43.reuse, 0xffff0000, RZ, 0xc0, !PT ;  /* 0xffff00002b0f8812 */ /* 0x040fe200078ec0ff */
[----:B------:R-:W-:Y:S02]  /*6cb0*/  @!P0 IMAD.U32 R12, R43, 0x10000, RZ ;  /* 0x000100002b0c8824 */ /* 0x000fe400078e00ff */
[C---:B------:R-:W-:Y:S02]  /*6cc0*/  @!P0 FMUL.FTZ R9, R5.reuse, R14 ;  /* 0x0000000e05098220 */ /* 0x040fe40000410000 */
[----:B------:R-:W-:Y:S02]  /*6cd0*/  @!P0 IMAD.MOV.U32 R16, RZ, RZ, R52 ;  /* 0x000000ffff108224 */ /* 0x000fe400078e0034 */
[-C--:B------:R-:W-:Y:S02]  /*6ce0*/  @!P0 FMUL.FTZ R5, R5, R4.reuse ;  /* 0x0000000405058220 */ /* 0x080fe40000410000 */
[----:B------:R-:W-:Y:S01]  /*6cf0*/  @!P0 FFMA.FTZ R52, R12, R4, -R9 ;  /* 0x000000040c348223 */ /* 0x000fe20000010809 */
[----:B------:R-:W-:Y:S01]  /*6d00*/  @!P0 LOP3.LUT R4, R10, 0xffff0000, RZ, 0xc0, !PT ;  /* 0xffff00000a048812 */ /* 0x000fe200078ec0ff */
[----:B------:R-:W-:Y:S01]  /*6d10*/  @!P0 FMUL.FTZ R9, R6, R13 ;  /* 0x0000000d06098220 */ /* 0x000fe20000410000 */
[----:B------:R-:W-:Y:S03]  /*6d20*/  @!P0 LOP3.LUT R10, R42, 0xffff0000, RZ, 0xc0, !PT ;  /* 0xffff00002a0a8812 */ /* 0x000fe600078ec0ff */
[-C--:B------:R-:W-:Y:S02]  /*6d30*/  @!P0 FFMA.FTZ R9, R15, R4.reuse, -R9 ;  /* 0x000000040f098223 */ /* 0x080fe40000010809 */
[----:B------:R-:W-:Y:S01]  /*6d40*/  @!P0 FMUL.FTZ R6, R6, R4 ;  /* 0x0000000406068220 */ /* 0x000fe20000410000 */
[----:B------:R-:W-:Y:S02]  /*6d50*/  @!P0 LOP3.LUT R4, R18, 0xffff0000, RZ, 0xc0, !PT ;  /* 0xffff000012048812 */ /* 0x000fe400078ec0ff */
[----:B------:R-:W-:Y:S02]  /*6d60*/  @!P0 F2FP.BF16.PACK_AB R52, R9, R52 ;  /* 0x000000340934823e */ /* 0x000fe400000010ff */
[----:B------:R-:W-:Y:S02]  /*6d70*/  @!P0 LOP3.LUT R9, R39, 0xffff0000, RZ, 0xc0, !PT ;  /* 0xffff000027098812 */ /* 0x000fe400078ec0ff */
[----:B------:R-:W-:Y:S03]  /*6d80*/  @!P0 MOV R43, R52 ;  /* 0x00000034002b8202 */ /* 0x000fe60000000f00 */
[C---:B------:R-:W-:Y:S02]  /*6d90*/  @!P0 FMUL.FTZ R39, R4.reuse, R9 ;  /* 0x0000000904278220 */ /* 0x040fe40000410000 */
[-C--:B------:R-:W-:Y:S02]  /*6da0*/  @!P0 FMUL.FTZ R4, R4, R11.reuse ;  /* 0x0000000b04048220 */ /* 0x080fe40000410000 */
[----:B------:R-:W-:Y:S02]  /*6db0*/  @!P0 FFMA.FTZ R39, R10, R11, -R39 ;  /* 0x0000000b0a278223 */ /* 0x000fe40000010827 */
[----:B------:R-:W-:Y:S02]  /*6dc0*/  @!P0 FFMA.FTZ R4, R9, R10, R4 ;  /* 0x0000000a09048223 */ /* 0x000fe40000010004 */
[----:B------:R-:W-:Y:S01]  /*6dd0*/  @!P0 FFMA.FTZ R5, R14, R12, R5 ;  /* 0x0000000c0e058223 */ /* 0x000fe20000010005 */
[----:B------:R-:W-:Y:S01]  /*6de0*/  @!P0 F2FP.BF16.PACK_AB R9, R39, R53 ;  /* 0x000000352709823e */ /* 0x000fe200000010ff */
[----:B------:R-:W-:Y:S01]  /*6df0*/  @!P0 FFMA.FTZ R6, R13, R15, R6 ;  /* 0x0000000f0d068223 */ /* 0x000fe20000010006 */
[----:B------:R-:W-:Y:S03]  /*6e00*/  @!P0 F2FP.BF16.PACK_AB R4, R4, R3 ;  /* 0x000000030404823e */ /* 0x000fe600000010ff */
[----:B------:R-:W-:Y:S01]  /*6e10*/  @!P0 IMAD.MOV.U32 R42, RZ, RZ, R9 ;  /* 0x000000ffff2a8224 */ /* 0x000fe200078e0009 */
[----:B------:R-:W-:Y:S01]  /*6e20*/  @!P0 F2FP.BF16.PACK_AB R3, R6, R5 ;  /* 0x000000050603823e */ /* 0x000fe200000010ff */
[----:B------:R-:W-:Y:S04]  /*6e30*/  @!P0 IMAD.MOV.U32 R18, RZ, RZ, R4 ;  /* 0x000000ffff128224 */ /* 0x000fe800078e0004 */
[----:B------:R-:W-:Y:S01]  /*6e40*/  @!P0 IMAD.MOV.U32 R19, RZ, RZ, R3 ;  /* 0x000000ffff138224 */ /* 0x000fe200078e0003 */
[C---:B------:R-:W-:Y:S04]  /*6e50*/  LEA R4, P0, R78.reuse, R70, 0x1 ;  /* 0x000000464e047211 */ /* 0x040fe800078008ff */
[----:B------:R-:W-:Y:S02]  /*6e60*/  LEA.HI.X R5, R78, R71, R94, 0x1, P0 ;  /* 0x000000474e057211 */ /* 0x000fe400000f0c5e */
[C---:B------:R-:W-:Y:S03]  /*6e70*/  ISETP.GE.AND P0, PT, R69.reuse, c[0x0][0x1d4], PT ;  /* 0x0000750045007a0c */ /* 0x040fe60003f06270 */
[----:B------:R1:W-:Y:S10]  /*6e80*/  ST.E.128 [R4.64], R40 ;  /* 0x0000002804007985 */ /* 0x0003f4000c101d06 */
[----:B------:R-:W-:Y:S05]  /*6e90*/  @!P0 IMAD.WIDE R10, R69, 0x2, R70 ;  /* 0x00000002450a8825 */ /* 0x000fea00078e0246 */
[----:B------:R1:W-:Y:S02]  /*6ea0*/  @!P0 ST.E.128 [R10.64], R16 ;  /* 0x000000100a008985 */ /* 0x0003e4000c101d06 */
.L_x_1744:
[----:B------:R-:W-:Y:S05]  /*6eb0*/  BSYNC B0 ;  /* 0x0000000000007941 */ /* 0x000fea0003800000 */
.L_x_1743:
[----:B------:R-:W-:Y:S11]  /*6ec0*/  ISETP.GE.AND P0, PT, R142, c[0x0][0x1d4], PT ;  /* 0x000075008e007a0c */ /* 0x000ff60003f06270 */
[----:B------:R-:W-:Y:S02]  /*6ed0*/  @!UPT UIADD3 URZ, URZ, URZ, URZ ;  /* 0x0000003f3f3ff290 */ /* 0x000fe4000fffe03f */
[----:B------:R-:W-:-:S05]  /*6ee0*/  @P0 BRA `(.L_x_1742) ;  /* 0x0000076000000947 */ /* 0x000fca0003800000 */
[----:B------:R-:W-:Y:S01]  /*6ef0*/  SEL R3, R68, R67, !P2 ;  /* 0x0000004344037207 */ /* 0x000fe20005000000 */
[----:B-1----:R-:W-:Y:S01]  /*6f00*/  LDS.128 R40, [R113+0xa080] ;  /* 0x00a0800071287984 */ /* 0x002fe20000000c00 */
[----:B------:R-:W-:Y:S02]  /*6f10*/  ISETP.GE.AND P0, PT, R142, c[0x0][0x27c], PT ;  /* 0x00009f008e007a0c */ /* 0x000fe40003f06270 */
[----:B------:R-:W-:Y:S04]  /*6f20*/  SHF.R.S32.HI R4, RZ, 0x1f, R3 ;  /* 0x0000001fff047819 */ /* 0x000fe80000011403 */
[----:B------:R-:W-:Y:S04]  /*6f30*/  LEA.HI R3, R4, R3, RZ, 0x4 ;  /* 0x0000000304037211 */ /* 0x000fe800078f20ff */
[----:B------:R-:W-:Y:S03]  /*6f40*/  LEA.HI.SX32 R3, R3, R65, 0x1c ;  /* 0x0000004103037211 */ /* 0x000fe600078fe2ff */
[----:B------:R-:W-:Y:S02]  /*6f50*/  @!P0 SHF.R.U64 R9, R44, 0x10, R45 ;  /* 0x000000102c098819 */ /* 0x000fe4000000122d */
[----:B------:R-:W-:Y:S01]  /*6f60*/  IMAD.SHL.U32 R39, R3, 0x8, RZ ;  /* 0x0000000803277824 */ /* 0x000fe200078e00ff */
[----:B------:R-:W-:Y:S02]  /*6f70*/  SHF.R.S32.HI R4, RZ, 0x1f, R3 ;  /* 0x0000001fff047819 */ /* 0x000fe40000011403 */
[----:B------:R-:W-:Y:S02]  /*6f80*/  @!P0 SHF.R.U64 R5, R20, 0x10, R21 ;  /* 0x0000001014058819 */ /* 0x000fe40000001215 */
[----:B------:R-:W-:Y:S02]  /*6f90*/  LEA.HI R4, R4, R3, RZ, 0x3 ;  /* 0x0000000304047211 */ /* 0x000fe400078f18ff */
[----:B------:R-:W-:Y:S02]  /*6fa0*/  @!P0 PRMT R17, R55, 0x5410, R9 ;  /* 0x0000541037118816 */ /* 0x000fe40000000009 */
[----:B------:R-:W-:Y:S02]  /*6fb0*/  SHF.R.S32.HI R3, RZ, 0x3, R4 ;  /* 0x00000003ff037819 */ /* 0x000fe40000011404 */
[----:B------:R-:W-:Y:S02]  /*6fc0*/  LOP3.LUT R4, R222, 0x38, R39, 0xf8, !PT ;  /* 0x00000038de047812 */ /* 0x000fe400078ef827 */
[----:B------:R-:W-:Y:S01]  /*6fd0*/  @!P0 PRMT R5, R32, 0x5432, R5 ;  /* 0x0000543220058816 */ /* 0x000fe20000000005 */
[----:B------:R-:W-:Y:S01]  /*6fe0*/  IMAD R3, R3, 0xc00, R7 ;  /* 0x00000c0003037824 */ /* 0x000fe200078e0207 */
[----:B------:R-:W-:Y:S02]  /*6ff0*/  LOP3.LUT R4, R4, R152, RZ, 0x3c, !PT ;  /* 0x0000009804047212 */ /* 0x000fe400078e3cff */
[----:B------:R-:W-:Y:S02]  /*7000*/  @!P0 SHF.R.U32.HI R10, RZ, 0x10, R45 ;  /* 0x00000010ff0a8819 */ /* 0x000fe4000001162d */
[----:B------:R-:W-:Y:S01]  /*7010*/  @!P0 SHF.R.U64 R11, R46, 0x10, R47 ;  /* 0x000000102e0b8819 */ /* 0x000fe2000000122f */
        /* <DEDUP_REMOVED lines=10> */
[----:B------:R-:W-:Y:S04]  /*70c0*/  @!P0 SHF.R.U32.HI R19, RZ, 0x10, R47 ;  /* 0x00000010ff138819 */ /* 0x000fe8000001162f */
[----:B------:R-:W-:Y:S02]  /*70d0*/  @!P0 PRMT R19, R60, 0x5432, R19 ;  /* 0x000054323c138816 */ /* 0x000fe40000000013 */
[----:B-1----:R-:W-:Y:S04]  /*70e0*/  @!P0 SHF.R.U32.HI R4, RZ, 0x10, R23 ;  /* 0x00000010ff048819 */ /* 0x002fe80000011617 */
        /* <DEDUP_REMOVED lines=38> */
[----:B------:R-:W-:Y:S01]  /*7350*/  @!P0 SHF.L.U32 R4, R11, 0x10, RZ ;  /* 0x000000100b048819 */ /* 0x000fe200000006ff */
[----:B------:R-:W-:Y:S01]  /*7360*/  @!P0 IMAD.MOV.U32 R41, RZ, RZ, R18 ;  /* 0x000000ffff298224 */ /* 0x000fe200078e0012 */
[----:B------:R-:W-:Y:S01]  /*7370*/  @!P0 F2FP.BF16.PACK_AB R6, R6, R5 ;  /* 0x000000050606823e */ /* 0x000fe200000010ff */
[----:B------:R-:W-:Y:S02]  /*7380*/  @!P0 IMAD.U32 R17, R42, 0x10000, RZ ;  /* 0x000100002a118824 */ /* 0x000fe400078e00ff */
[C---:B------:R-:W-:Y:S01]  /*7390*/  @!P0 FMUL.FTZ R18, R9.reuse, R16 ;  /* 0x0000001009128220 */ /* 0x040fe20000410000 */
[----:B------:R-:W-:Y:S01]  /*73a0*/  @!P0 MOV R13, R6 ;  /* 0x00000006000d8202 */ /* 0x000fe20000000f00 */
[-C--:B------:R-:W-:Y:S01]  /*73b0*/  @!P0 FMUL.FTZ R3, R9, R4.reuse ;  /* 0x0000000409038220 */ /* 0x080fe20000410000 */
[----:B------:R-:W-:Y:S01]  /*73c0*/  @!P0 LOP3.LUT R6, R15, 0xffff0000, RZ, 0xc0, !PT ;  /* 0xffff00000f068812 */ /* 0x000fe200078ec0ff */
[----:B------:R-:W-:Y:S02]  /*73d0*/  @!P0 FFMA.FTZ R23, R17, R4, -R18 ;  /* 0x0000000411178223 */ /* 0x000fe40000010812 */
[C---:B------:R-:W-:Y:S01]  /*73e0*/  @!P0 IMAD.U32 R18, R19.reuse, 0x10000, RZ ;  /* 0x0001000013128824 */ /* 0x040fe200078e00ff */
[----:B------:R-:W-:Y:S01]  /*73f0*/  @!P0 LOP3.LUT R19, R19, 0xffff0000, RZ, 0xc0, !PT ;  /* 0xffff000013138812 */ /* 0x000fe200078ec0ff */
[----:B------:R-:W-:Y:S02]  /*7400*/  @!P0 IMAD.U32 R5, R15, 0x10000, RZ ;  /* 0x000100000f058824 */ /* 0x000fe400078e00ff */
[----:B------:R-:W-:Y:S02]  /*7410*/  @!P0 FFMA.FTZ R3, R16, R17, R3 ;  /* 0x0000001110038223 */ /* 0x000fe40000010003 */
[C---:B------:R-:W-:Y:S02]  /*7420*/  @!P0 IMAD.U32 R4, R10.reuse, 0x10000, RZ ;  /* 0x000100000a048824 */ /* 0x040fe400078e00ff */
[----:B------:R-:W-:Y:S02]  /*7430*/  @!P0 IMAD.U32 R17, R43, 0x10000, RZ ;  /* 0x000100002b118824 */ /* 0x000fe400078e00ff */
[----:B------:R-:W-:Y:S02]  /*7440*/  @!P0 FMUL.FTZ R9, R5, R18 ;  /* 0x0000001205098220 */ /* 0x000fe40000410000 */
[----:B------:R-:W-:Y:S01]  /*7450*/  @!P0 IMAD.MOV.U32 R12, RZ, RZ, R20 ;  /* 0x000000ffff0c8224 */ /* 0x000fe200078e0014 */
[----:B------:R-:W-:Y:S01]  /*7460*/  @!P0 LOP3.LUT R20, R43, 0xffff0000, RZ, 0xc0, !PT ;  /* 0xffff00002b148812 */ /* 0x000fe200078ec0ff */
        /* <DEDUP_REMOVED lines=9> */
[----:B------:R-:W-:Y:S01]  /*7500*/  @!P0 LOP3.LUT R9, R11, 0xffff0000, RZ, 0xc0, !PT ;  /* 0xffff00000b098812 */ /* 0x000fe200078ec0ff */
[----:B------:R-:W-:Y:S01]  /*7510*/  @!P0 FMUL.FTZ R11, R4, R10 ;  /* 0x0000000a040b8220 */ /* 0x000fe20000410000 */
[----:B------:R-:W-:Y:S02]  /*7520*/  @!P0 LOP3.LUT R16, R42, 0xffff0000, RZ, 0xc0, !PT ;  /* 0xffff00002a108812 */ /* 0x000fe400078ec0ff */
[----:B------:R-:W-:Y:S01]  /*7530*/  @!P0 MOV R43, R22 ;  /* 0x00000016002b8202 */ /* 0x000fe20000000f00 */
        /* <DEDUP_REMOVED lines=17> */
.L_x_1742:
[----:B-123--:R-:W-:Y:S05]  /*7650*/  BSYNC B1 ;  /* 0x0000000000017941 */ /* 0x00efea0003800000 */
.L_x_1741:
[----:B------:R1:W2:Y:S04]  /*7660*/  SHFL.IDX PT, R41, R72, 0x1, 0x181f ;  /* 0x00381f0048297f89 */ /* 0x0002a800000e0000 */
[----:B------:R1:W3:Y:S01]  /*7670*/  SHFL.IDX PT, R40, R73, 0x1, 0x181f ;  /* 0x00381f0049287f89 */ /* 0x0002e200000e0000 */
[----:B------:R-:W-:-:S05]  /*7680*/  @P5 BRA `(.L_x_1730) ;  /* 0x0000130000005947 */ /* 0x000fca0003800000 */
[----:B------:R-:W-:Y:S01]  /*7690*/  ISETP.GE.AND P0, PT, R140, c[0x0][0x1d4], PT ;  /* 0x000075008c007a0c */ /* 0x000fe20003f06270 */
[----:B------:R-:W-:Y:S01]  /*76a0*/  BSSY B0, `(.L_x_1745) ;  /* 0x0000079000007945 */ /* 0x000fe20003800000 */
[----:B------:R-:W-:Y:S11]  /*76b0*/  SHF.R.U32.HI R33, RZ, 0x3, R219 ;  /* 0x00000003ff217819 */ /* 0x000ff600000116db */
[----:B------:R-:W-:-:S05]  /*76c0*/  @P0 BRA `(.L_x_1746) ;  /* 0x0000076000000947 */ /* 0x000fca0003800000 */
[----:B------:R-:W-:Y:S02]  /*76d0*/  SEL R3, R68, R67, !P1 ;  /* 0x0000004344037207 */ /* 0x000fe40004800000 */
[----:B------:R-:W-:Y:S02]  /*76e0*/  ISETP.GE.AND P0, PT, R140, c[0x0][0x27c], PT ;  /* 0x00009f008c007a0c */ /* 0x000fe40003f06270 */
[----:B------:R-:W-:Y:S04]  /*76f0*/  SHF.R.S32.HI R4, RZ, 0x1f, R3 ;  /* 0x0000001fff047819 */ /* 0x000fe80000011403 */
[----:B------:R-:W-:Y:S04]  /*7700*/  LEA.HI R3, R4, R3, RZ, 0x4 ;  /* 0x0000000304037211 */ /* 0x000fe800078f20ff */
[----:B------:R-:W-:Y:S03]  /*7710*/  LEA.HI.SX32 R3, R3, R66, 0x1c ;  /* 0x0000004203037211 */ /* 0x000fe600078fe2ff */
[----:B------:R-:W-:Y:S02]  /*7720*/  @!P0 SHF.R.U32.HI R10, RZ, 0x10, R27 ;  /* 0x00000010ff0a8819 */ /* 0x000fe4000001161b */
[----:B------:R-:W-:Y:S01]  /*7730*/  IMAD.SHL.U32 R23, R3, 0x8, RZ ;  /* 0x0000000803177824 */ /* 0x000fe200078e00ff */
[----:B------:R-:W-:Y:S02]  /*7740*/  SHF.R.S32.HI R4, RZ, 0x1f, R3 ;  /* 0x0000001fff047819 */ /* 0x000fe40000011403 */
[----:B------:R-:W-:Y:S02]  /*7750*/  @!P0 SHF.R.U64 R5, R48, 0x10, R49 ;  /* 0x0000001030058819 */ /* 0x000fe40000001231 */
[----:B------:R-:W-:Y:S02]  /*7760*/  LEA.HI R4, R4, R3, RZ, 0x3 ;  /* 0x0000000304047211 */ /* 0x000fe400078f18ff */
[----:B------:R-:W-:Y:S02]  /*7770*/  @!P0 PRMT R17, R61, 0x5410, R5 ;  /* 0x000054103d118816 */ /* 0x000fe40000000005 */
[----:B------:R-:W-:Y:S02]  /*7780*/  SHF.R.S32.HI R3, RZ, 0x3, R4 ;  /* 0x00000003ff037819 */ /* 0x000fe40000011404 */
[----:B------:R-:W-:Y:S02]  /*7790*/  LOP3.LUT R4, R219, 0x38, R23, 0xf8, !PT ;  /* 0x00000038db047812 */ /* 0x000fe400078ef817 */
[----:B------:R-:W-:Y:S01]  /*77a0*/  @!P0 SHF.R.U32.HI R9, RZ, 0x10, R49 ;  /* 0x00000010ff098819 */ /* 0x000fe20000011631 */
[----:B------:R-:W-:Y:S01]  /*77b0*/  IMAD R3, R3, 0xc00, R8 ;  /* 0x00000c0003037824 */ /* 0x000fe200078e0208 */
[----:B------:R-:W-:Y:S02]  /*77c0*/  LOP3.LUT R4, R4, R33, RZ, 0x3c, !PT ;  /* 0x0000002104047212 */ /* 0x000fe400078e3cff */
[----:B------:R-:W-:Y:S02]  /*77d0*/  @!P0 SHF.R.U64 R11, R50, 0x10, R51 ;  /* 0x00000010320b8819 */ /* 0x000fe40000001233 */
[----:B------:R-:W-:Y:S01]  /*77e0*/  @!P0 PRMT R18, R61, 0x5432, R9 ;  /* 0x000054323d128816 */ /* 0x000fe20000000009 */
[----:B------:R-:W-:Y:S01]  /*77f0*/  IMAD.IADD R3, R3, 0x1, R4 ;  /* 0x0000000103037824 */ /* 0x000fe200078e0204 */
[----:B------:R-:W-:Y:S02]  /*7800*/  @!P0 SHF.R.U32.HI R4, RZ, 0x10, R25 ;  /* 0x00000010ff048819 */ /* 0x000fe40000011619 */
[----:B------:R-:W-:Y:S01]  /*7810*/  @!P0 PRMT R21, R62, 0x5410, R11 ;  /* 0x000054103e158816 */ /* 0x000fe2000000000b */
[----:B------:R-:W-:Y:S01]  /*7820*/  IMAD.SHL.U32 R6, R3, 0x2, RZ ;  /* 0x0000000203067824 */ /* 0x000fe200078e00ff */
[----:B------:R-:W-:Y:S02]  /*7830*/  @!P0 SHF.R.U64 R3, R24, 0x10, R25 ;  /* 0x0000001018038819 */ /* 0x000fe40000001219 */
[C---:B------:R-:W-:Y:S02]  /*7840*/  @!P0 PRMT R9, R34.reuse, 0x5410, R4 ;  /* 0x0000541022098816 */ /* 0x040fe40000000004 */
[----:B------:R4:W5:Y:S01]  /*7850*/  LDS.128 R12, [R6+0xa080] ;  /* 0x00a08000060c7984 */ /* 0x0009620000000c00 */
[----:B------:R-:W-:Y:S02]  /*7860*/  @!P0 PRMT R5, R34, 0x5432, R3 ;  /* 0x0000543222058816 */ /* 0x000fe40000000003 */
[----:B------:R-:W-:Y:S02]  /*7870*/  @!P0 SHF.R.U32.HI R19, RZ, 0x10, R51 ;  /* 0x00000010ff138819 */ /* 0x000fe40000011633 */
[----:B------:R-:W-:Y:S01]  /*7880*/  @!P0 PRMT R10, R35, 0x5432, R10 ;  /* 0x00005432230a8816 */ /* 0x000fe2000000000a */
[C---:B------:R-:W-:Y:S01]  /*7890*/  @!P0 IMAD.U32 R4, R5.reuse, 0x10000, RZ ;  /* 0x0001000005048824 */ /* 0x040fe200078e00ff */
[----:B------:R-:W-:Y:S02]  /*78a0*/  @!P0 LOP3.LUT R5, R5, 0xffff0000, RZ, 0xc0, !PT ;  /* 0xffff000005058812 */ /* 0x000fe400078ec0ff */
[----:B------:R-:W-:Y:S02]  /*78b0*/  @!P0 PRMT R19, R62, 0x5432, R19 ;  /* 0x000054323e138816 */ /* 0x000fe40000000013 */
[----:B----4-:R-:W-:Y:S02]  /*78c0*/  @!P0 SHF.R.U64 R6, R26, 0x10, R27 ;  /* 0x000000101a068819 */ /* 0x010fe4000000121b */
[----:B------:R-:W4:Y:S02]  /*78d0*/  LDS.128 R24, [R114+0xa080] ;  /* 0x00a0800072187984 */ /* 0x000f240000000c00 */
[----:B------:R-:W-:Y:S01]  /*78e0*/  @!P0 PRMT R11, R35, 0x5410, R6 ;  /* 0x00005410230b8816 */ /* 0x000fe20000000006 */
[----:B------:R-:W-:Y:S02]  /*78f0*/  @!P0 IMAD.U32 R6, R17, 0x10000, RZ ;  /* 0x0001000011068824 */ /* 0x000fe400078e00ff */
[----:B-----5:R-:W-:Y:S04]  /*7900*/  @!P0 IMAD.U32 R3, R12, 0x10000, RZ ;  /* 0x000100000c038824 */ /* 0x020fe800078e00ff */
[C---:B------:R-:W-:Y:S02]  /*7910*/  @!P0 FMUL.FTZ R20, R3.reuse, R6 ;  /* 0x0000000603148220 */ /* 0x040fe40000410000 */
[-C--:B------:R-:W-:Y:S01]  /*7920*/  @!P0 FMUL.FTZ R3, R3, R4.reuse ;  /* 0x0000000403038220 */ /* 0x080fe20000410000 */
[----:B----4-:R-:W-:Y:S05]  /*7930*/  @!P0 SHF.L.U32 R16, R24, 0x10, RZ ;  /* 0x0000001018108819 */ /* 0x010fea00000006ff */
        /* <DEDUP_REMOVED lines=73> */
[C---:B---3--:R-:W-:Y:S04]  /*7dd0*/  LEA R4, P0, R78.reuse, R40, 0x1 ;  /* 0x000000284e047211 */ /* 0x048fe800078008ff */
[----:B--2---:R-:W-:Y:S02]  /*7de0*/  LEA.HI.X R5, R78, R41, R94, 0x1, P0 ;  /* 0x000000294e057211 */ /* 0x004fe400000f0c5e */
[C---:B------:R-:W-:Y:S03]  /*7df0*/  ISETP.GE.AND P0, PT, R23.reuse, c[0x0][0x1d4], PT ;  /* 0x0000750017007a0c */ /* 0x040fe60003f06270 */
[----:B------:R2:W-:Y:S10]  /*7e00*/  ST.E.128 [R4.64], R24 ;  /* 0x0000001804007985 */ /* 0x0005f4000c101d06 */
[----:B------:R-:W-:Y:S05]  /*7e10*/  @!P0 IMAD.WIDE R10, R23, 0x2, R40 ;  /* 0x00000002170a8825 */ /* 0x000fea00078e0228 */
[----:B------:R2:W-:Y:S02]  /*7e20*/  @!P0 ST.E.128 [R10.64], R12 ;  /* 0x0000000c0a008985 */ /* 0x0005e4000c101d06 */
.L_x_1746:
[----:B------:R-:W-:Y:S05]  /*7e30*/  BSYNC B0 ;  /* 0x0000000000007941 */ /* 0x000fea0003800000 */
.L_x_1745:
[----:B------:R-:W-:Y:S11]  /*7e40*/  ISETP.GE.AND P0, PT, R142, c[0x0][0x1d4], PT ;  /* 0x000075008e007a0c */ /* 0x000ff60003f06270 */
[----:B------:R-:W-:Y:S02]  /*7e50*/  @!UPT UIADD3 URZ, URZ, URZ, URZ ;  /* 0x0000003f3f3ff290 */ /* 0x000fe4000fffe03f */
[----:B------:R-:W-:-:S05]  /*7e60*/  @P0 BRA `(.L_x_1730) ;  /* 0x00000b2000000947 */ /* 0x000fca0003800000 */
[----:B------:R-:W-:Y:S02]  /*7e70*/  SEL R3, R68, R67, !P2 ;  /* 0x0000004344037207 */ /* 0x000fe40005000000 */
[----:B------:R-:W-:Y:S02]  /*7e80*/  ISETP.GE.AND P0, PT, R142, c[0x0][0x27c], PT ;  /* 0x00009f008e007a0c */ /* 0x000fe40003f06270 */
[----:B--2---:R-:W-:Y:S04]  /*7e90*/  SHF.R.S32.HI R4, RZ, 0x1f, R3 ;  /* 0x0000001fff047819 */ /* 0x004fe80000011403 */
[----:B------:R-:W-:Y:S04]  /*7ea0*/  LEA.HI R3, R4, R3, RZ, 0x4 ;  /* 0x0000000304037211 */ /* 0x000fe800078f20ff */
[----:B------:R-:W-:Y:S03]  /*7eb0*/  LEA.HI.SX32 R3, R3, R65, 0x1c ;  /* 0x0000004103037211 */ /* 0x000fe600078fe2ff */
[----:B------:R-:W-:Y:S02]  /*7ec0*/  @!P0 SHF.R.U32.HI R10, RZ, 0x10, R31 ;  /* 0x00000010ff0a8819 */ /* 0x000fe4000001161f */
[----:B------:R-:W-:Y:S01]  /*7ed0*/  IMAD.SHL.U32 R39, R3, 0x8, RZ ;  /* 0x0000000803277824 */ /* 0x000fe200078e00ff */
[----:B------:R-:W-:Y:S02]  /*7ee0*/  SHF.R.S32.HI R4, RZ, 0x1f, R3 ;  /* 0x0000001fff047819 */ /* 0x000fe40000011403 */
[----:B------:R-:W-:Y:S02]  /*7ef0*/  @!P0 PRMT R14, R37, 0x5410, R10 ;  /* 0x00005410250e8816 */ /* 0x000fe4000000000a */
[----:B------:R-:W-:Y:S02]  /*7f00*/  LEA.HI R4, R4, R3, RZ, 0x3 ;  /* 0x0000000304047211 */ /* 0x000fe400078f18ff */
[----:B------:R-:W-:Y:S02]  /*7f10*/  @!P0 SHF.R.U64 R11, R58, 0x10, R59 ;  /* 0x000000103a0b8819 */ /* 0x000fe4000000123b */
[----:B------:R-:W-:Y:S02]  /*7f20*/  SHF.R.S32.HI R3, RZ, 0x3, R4 ;  /* 0x00000003ff037819 */ /* 0x000fe40000011404 */
[----:B------:R-:W-:Y:S02]  /*7f30*/  LOP3.LUT R4, R219, 0x38, R39, 0xf8, !PT ;  /* 0x00000038db047812 */ /* 0x000fe400078ef827 */
[----:B------:R-:W-:Y:S01]  /*7f40*/  @!P0 PRMT R25, R64, 0x5432, R11 ;  /* 0x0000543240198816 */ /* 0x000fe2000000000b */
[----:B------:R-:W-:Y:S01]  /*7f50*/  IMAD R3, R3, 0xc00, R8 ;  /* 0x00000c0003037824 */ /* 0x000fe200078e0208 */
[----:B------:R-:W-:Y:S02]  /*7f60*/  LOP3.LUT R4, R4, R33, RZ, 0x3c, !PT ;  /* 0x0000002104047212 */ /* 0x000fe400078e3cff */
[----:B------:R-:W2:Y:S01]  /*7f70*/  LDS.128 R32, [R112+0xa080] ;  /* 0x00a0800070207984 */ /* 0x000ea20000000c00 */
[--C-:B------:R-:W-:Y:S02]  /*7f80*/  @!P0 SHF.R.U32.HI R9, RZ, 0x10, R57.reuse ;  /* 0x00000010ff098819 */ /* 0x100fe40000011639 */
[----:B------:R-:W-:Y:S01]  /*7f90*/  IMAD.IADD R3, R3, 0x1, R4 ;  /* 0x0000000103037824 */ /* 0x000fe200078e0204 */
[----:B------:R-:W-:Y:S02]  /*7fa0*/  @!P0 SHF.R.U64 R4, R56, 0x10, R57 ;  /* 0x0000001038048819 */ /* 0x000fe40000001239 */
[----:B------:R-:W-:Y:S01]  /*7fb0*/  @!P0 PRMT R20, R63, 0x5432, R9 ;  /* 0x000054323f148816 */ /* 0x000fe20000000009 */
[----:B------:R-:W-:Y:S01]  /*7fc0*/  IMAD.SHL.U32 R3, R3, 0x2, RZ ;  /* 0x0000000203037824 */ /* 0x000fe200078e00ff */
[----:B------:R-:W-:Y:S02]  /*7fd0*/  @!P0 PRMT R12, R63, 0x5410, R4 ;  /* 0x000054103f0c8816 */ /* 0x000fe40000000004 */
[----:B------:R-:W-:Y:S02]  /*7fe0*/  @!P0 SHF.R.U32.HI R5, RZ, 0x10, R29 ;  /* 0x00000010ff058819 */ /* 0x000fe4000001161d */
[----:B------:R4:W5:Y:S01]  /*7ff0*/  LDS.128 R16, [R3+0xa080] ;  /* 0x00a0800003107984 */ /* 0x0009620000000c00 */
[----:B------:R-:W-:Y:S01]  /*8000*/  @!P0 IMAD.U32 R11, R12, 0x10000, RZ ;  /* 0x000100000c0b8824 */ /* 0x000fe200078e00ff */
[----:B------:R-:W-:Y:S02]  /*8010*/  @!P0 PRMT R9, R36, 0x5410, R5 ;  /* 0x0000541024098816 */ /* 0x000fe40000000005 */
[----:B------:R-:W-:Y:S02]  /*8020*/  @!P0 SHF.R.U32.HI R13, RZ, 0x10, R59 ;  /* 0x00000010ff0d8819 */ /* 0x000fe4000001163b */
[----:B------:R-:W-:Y:S02]  /*8030*/  @!P0 SHF.R.U64 R6, R30, 0x10, R31 ;  /* 0x000000101e068819 */ /* 0x000fe4000000121f */
[----:B------:R-:W-:Y:S02]  /*8040*/  @!P0 LOP3.LUT R12, R12, 0xffff0000, RZ, 0xc0, !PT ;  /* 0xffff00000c0c8812 */ /* 0x000fe400078ec0ff */
[----:B------:R-:W-:Y:S02]  /*8050*/  @!P0 PRMT R23, R64, 0x5410, R13 ;  /* 0x0000541040178816 */ /* 0x000fe4000000000d */
[----:B------:R-:W-:Y:S02]  /*8060*/  @!P0 PRMT R13, R37, 0x5432, R6 ;  /* 0x00005432250d8816 */ /* 0x000fe40000000006 */
[----:B----4-:R-:W-:Y:S04]  /*8070*/  @!P0 SHF.R.U64 R3, R28, 0x10, R29 ;  /* 0x000000101c038819 */ /* 0x010fe8000000121d */
[----:B------:R-:W-:Y:S01]  /*8080*/  @!P0 PRMT R4, R36, 0x5432, R3 ;  /* 0x0000543224048816 */ /* 0x000fe20000000003 */
[----:B--2---:R-:W-:Y:S03]  /*8090*/  @!P0 IMAD.U32 R10, R32, 0x10000, RZ ;  /* 0x00010000200a8824 */ /* 0x004fe600078e00ff */
[----:B------:R-:W-:Y:S01]  /*80a0*/  @!P0 SHF.L.U32 R5, R4, 0x10, RZ ;  /* 0x0000001004058819 */ /* 0x000fe200000006ff */
[C---:B-----5:R-:W-:Y:S01]  /*80b0*/  @!P0 IMAD.U32 R3, R16.reuse, 0x10000, RZ ;  /* 0x0001000010038824 */ /* 0x060fe200078e00ff */
[----:B------:R-:W-:Y:S03]  /*80c0*/  @!P0 LOP3.LUT R6, R16, 0xffff0000, RZ, 0xc0, !PT ;  /* 0xffff000010068812 */ /* 0x000fe600078ec0ff */
[C---:B------:R-:W-:Y:S02]  /*80d0*/  @!P0 FMUL.FTZ R15, R3.reuse, R11 ;  /* 0x0000000b030f8220 */ /* 0x040fe40000410000 */
[-C--:B------:R-:W-:Y:S02]  /*80e0*/  @!P0 FMUL.FTZ R3, R3, R5.reuse ;  /* 0x0000000503038220 */ /* 0x080fe40000410000 */
[----:B------:R-:W-:Y:S02]  /*80f0*/  @!P0 FFMA.FTZ R24, R10, R5, -R15 ;  /* 0x000000050a188223 */ /* 0x000fe4000001080f */
[----:B------:R-:W-:Y:S01]  /*8100*/  @!P0 FFMA.FTZ R3, R11, R10, R3 ;  /* 0x0000000a0b038223 */ /* 0x000fe20000010003 */
[----:B------:R-:W-:Y:S01]  /*8110*/  @!P0 LOP3.LUT R11, R32, 0xffff0000, RZ, 0xc0, !PT ;  /* 0xffff0000200b8812 */ /* 0x000fe200078ec0ff */
[----:B------:R-:W-:Y:S01]  /*8120*/  @!P0 FMUL.FTZ R21, R6, R12 ;  /* 0x0000000c06158220 */ /* 0x000fe20000410000 */
[----:B------:R-:W-:Y:S01]  /*8130*/  @!P0 LOP3.LUT R10, R4, 0xffff0000, RZ, 0xc0, !PT ;  /* 0xffff0000040a8812 */ /* 0x000fe200078ec0ff */
[C---:B------:R-:W-:Y:S01]  /*8140*/  @!P0 IMAD.U32 R15, R20.reuse, 0x10000, RZ ;  /* 0x00010000140f8824 */ /* 0x040fe200078e00ff */
[----:B------:R-:W-:Y:S01]  /*8150*/  @!P0 LOP3.LUT R20, R20, 0xffff0000, RZ, 0xc0, !PT ;  /* 0xffff000014148812 */ /* 0x000fe200078ec0ff */
[----:B------:R-:W-:Y:S02]  /*8160*/  @!P0 IMAD.U32 R5, R17, 0x10000, RZ ;  /* 0x0001000011058824 */ /* 0x000fe400078e00ff */
[-C--:B------:R-:W-:Y:S02]  /*8170*/  @!P0 FMUL.FTZ R4, R6, R10.reuse ;  /* 0x0000000a06048220 */ /* 0x080fe40000410000 */
[----:B------:R-:W-:Y:S01]  /*8180*/  @!P0 FFMA.FTZ R22, R11, R10, -R21 ;  /* 0x0000000a0b168223 */ /* 0x000fe20000010815 */
[----:B------:R-:W-:Y:S01]  /*8190*/  @!P0 SHF.L.U32 R10, R33, 0x10, RZ ;  /* 0x00000010210a8819 */ /* 0x000fe200000006ff */
        /* <DEDUP_REMOVED lines=8> */
[----:B------:R-:W-:Y:S02]  /*8220*/  @!P0 FFMA.FTZ R5, R15, R10, R5 ;  /* 0x0000000a0f058223 */ /* 0x000fe40000010005 */
[C---:B------:R-:W-:Y:S02]  /*8230*/  @!P0 FMUL.FTZ R12, R6.reuse, R20 ;  /* 0x00000014060c8220 */ /* 0x040fe40000410000 */
[-C--:B------:R-:W-:Y:S02]  /*8240*/  @!P0 FMUL.FTZ R6, R6, R9.reuse ;  /* 0x0000000906068220 */ /* 0x080fe40000410000 */
[----:B------:R-:W-:Y:S02]  /*8250*/  @!P0 FFMA.FTZ R12, R11, R9, -R12 ;  /* 0x000000090b0c8223 */ /* 0x000fe4000001080c */
[----:B------:R-:W-:Y:S02]  /*8260*/  @!P0 IMAD.U32 R15, R25, 0x10000, RZ ;  /* 0x00010000190f8824 */ /* 0x000fe400078e00ff */
[----:B------:R-:W-:Y:S01]  /*8270*/  @!P0 IMAD.U32 R9, R18, 0x10000, RZ ;  /* 0x0001000012098824 */ /* 0x000fe200078e00ff */
[----:B------:R-:W-:Y:S01]  /*8280*/  @!P0 F2FP.BF16.PACK_AB R21, R12, R21 ;  /* 0x000000150c15823e */ /* 0x000fe200000010ff */
[----:B------:R-:W-:Y:S01]  /*8290*/  @!P0 FFMA.FTZ R6, R20, R11, R6 ;  /* 0x0000000b14068223 */ /* 0x000fe20000010006 */
[----:B------:R-:W-:Y:S01]  /*82a0*/  @!P0 F2FP.BF16.PACK_AB R12, R22, R24 ;  /* 0x00000018160c823e */ /* 0x000fe200000010ff */
[----:B------:R-:W-:Y:S01]  /*82b0*/  @!P0 IMAD.U32 R11, R19, 0x10000, RZ ;  /* 0x00010000130b8824 */ /* 0x000fe200078e00ff */
[----:B------:R-:W-:Y:S01]  /*82c0*/  @!P0 SHF.L.U32 R20, R34, 0x10, RZ ;  /* 0x0000001022148819 */ /* 0x000fe200000006ff */
[----:B------:R-:W-:Y:S01]  /*82d0*/  @!P0 IMAD.MOV.U32 R33, RZ, RZ, R21 ;  /* 0x000000ffff218224 */ /* 0x000fe200078e0015 */
[----:B------:R-:W-:Y:S01]  /*82e0*/  @!P0 SHF.L.U32 R22, R35, 0x10, RZ ;  /* 0x0000001023168819 */ /* 0x000fe200000006ff */
[----:B------:R-:W-:Y:S01]  /*82f0*/  @!P0 IMAD.MOV.U32 R32, RZ, RZ, R12 ;  /* 0x000000ffff208224 */ /* 0x000fe200078e000c */
[----:B------:R-:W-:Y:S01]  /*8300*/  @!P0 F2FP.BF16.PACK_AB R5, R6, R5 ;  /* 0x000000050605823e */ /* 0x000fe200000010ff */
[C---:B------:R-:W-:Y:S01]  /*8310*/  @!P0 IMAD.U32 R21, R23.reuse, 0x10000, RZ ;  /* 0x0001000017158824 */ /* 0x040fe200078e00ff */
[----:B------:R-:W-:Y:S01]  /*8320*/  @!P0 LOP3.LUT R23, R23, 0xffff0000, RZ, 0xc0, !PT ;  /* 0xffff000017178812 */ /* 0x000fe200078ec0ff */
[C---:B------:R-:W-:Y:S01]  /*8330*/  @!P0 IMAD.U32 R12, R13.reuse, 0x10000, RZ ;  /* 0x000100000d0c8824 */ /* 0x040fe200078e00ff */
[----:B------:R-:W-:Y:S01]  /*8340*/  @!P0 LOP3.LUT R13, R13, 0xffff0000, RZ, 0xc0, !PT ;  /* 0xffff00000d0d8812 */ /* 0x000fe200078ec0ff */
[----:B------:R-:W-:Y:S01]  /*8350*/  @!P0 FMUL.FTZ R26, R9, R15 ;  /* 0x0000000f091a8220 */ /* 0x000fe20000410000 */
[----:B------:R-:W-:Y:S01]  /*8360*/  @!P0 MOV R17, R5 ;  /* 0x0000000500118202 */ /* 0x000fe20000000f00 */
[C---:B------:R-:W-:Y:S01]  /*8370*/  @!P0 IMAD.U32 R10, R14.reuse, 0x10000, RZ ;  /* 0x000100000e0a8824 */ /* 0x040fe200078e00ff */
[----:B------:R-:W-:Y:S01]  /*8380*/  @!P0 LOP3.LUT R14, R14, 0xffff0000, RZ, 0xc0, !PT ;  /* 0xffff00000e0e8812 */ /* 0x000fe200078ec0ff */
[----:B------:R-:W-:Y:S02]  /*8390*/  @!P0 FMUL.FTZ R24, R11, R21 ;  /* 0x000000150b188220 */ /* 0x000fe40000410000 */
[-C--:B------:R-:W-:Y:S02]  /*83a0*/  @!P0 FMUL.FTZ R9, R9, R12.reuse ;  /* 0x0000000c09098220 */ /* 0x080fe40000410000 */
[----:B------:R-:W-:Y:S01]  /*83b0*/  @!P0 FFMA.FTZ R26, R20, R12, -R26 ;  /* 0x0000000c141a8223 */ /* 0x000fe2000001081a */
[----:B------:R-:W-:Y:S01]  /*83c0*/  @!P0 LOP3.LUT R12, R19, 0xffff0000, RZ, 0xc0, !PT ;  /* 0xffff0000130c8812 */ /* 0x000fe200078ec0ff */
[-C--:B------:R-:W-:Y:S01]  /*83d0*/  @!P0 FFMA.FTZ R27, R22, R10.reuse, -R24 ;  /* 0x0000000a161b8223 */ /* 0x080fe20000010818 */
[----:B------:R-:W-:Y:S01]  /*83e0*/  @!P0 LOP3.LUT R24, R35, 0xffff0000, RZ, 0xc0, !PT ;  /* 0xffff000023188812 */ /* 0x000fe200078ec0ff */
[----:B------:R-:W-:Y:S02]  /*83f0*/  @!P0 FMUL.FTZ R11, R11, R10 ;  /* 0x0000000a0b0b8220 */ /* 0x000fe40000410000 */
[----:B------:R-:W-:Y:S02]  /*8400*/  @!P0 FMUL.FTZ R10, R12, R23 ;  /* 0x000000170c0a8220 */ /* 0x000fe40000410000 */
[----:B------:R-:W-:Y:S01]  /*8410*/  @!P0 FFMA.FTZ R9, R15, R20, R9 ;  /* 0x000000140f098223 */ /* 0x000fe20000010009 */
[----:B------:R-:W-:Y:S01]  /*8420*/  @!P0 LOP3.LUT R20, R34, 0xffff0000, RZ, 0xc0, !PT ;  /* 0xffff000022148812 */ /* 0x000fe200078ec0ff */
[-C--:B------:R-:W-:Y:S01]  /*8430*/  @!P0 FFMA.FTZ R10, R24, R14.reuse, -R10 ;  /* 0x0000000e180a8223 */ /* 0x080fe2000001080a */
[----:B------:R-:W-:Y:S01]  /*8440*/  @!P0 LOP3.LUT R15, R25, 0xffff0000, RZ, 0xc0, !PT ;  /* 0xffff0000190f8812 */ /* 0x000fe200078ec0ff */
[----:B------:R-:W-:Y:S03]  /*8450*/  @!P0 FMUL.FTZ R12, R12, R14 ;  /* 0x0000000e0c0c8220 */ /* 0x000fe60000410000 */
[----:B------:R-:W-:Y:S02]  /*8460*/  @!P0 F2FP.BF16.PACK_AB R28, R10, R27 ;  /* 0x0000001b0a1c823e */ /* 0x000fe400000010ff */
[----:B------:R-:W-:Y:S03]  /*8470*/  @!P0 LOP3.LUT R10, R18, 0xffff0000, RZ, 0xc0, !PT ;  /* 0xffff0000120a8812 */ /* 0x000fe600078ec0ff */
[----:B------:R-:W-:Y:S02]  /*8480*/  @!P0 IMAD.MOV.U32 R35, RZ, RZ, R28 ;  /* 0x000000ffff238224 */ /* 0x000fe400078e001c */
[C---:B------:R-:W-:Y:S02]  /*8490*/  @!P0 FMUL.FTZ R25, R10.reuse, R15 ;  /* 0x0000000f0a198220 */ /* 0x040fe40000410000 */
[-C--:B------:R-:W-:Y:S02]  /*84a0*/  @!P0 FMUL.FTZ R10, R10, R13.reuse ;  /* 0x0000000d0a0a8220 */ /* 0x080fe40000410000 */
[----:B------:R-:W-:Y:S02]  /*84b0*/  @!P0 FFMA.FTZ R25, R20, R13, -R25 ;  /* 0x0000000d14198223 */ /* 0x000fe40000010819 */
[----:B------:R-:W-:Y:S02]  /*84c0*/  @!P0 FFMA.FTZ R10, R15, R20, R10 ;  /* 0x000000140f0a8223 */ /* 0x000fe4000001000a */
[----:B------:R-:W-:Y:S01]  /*84d0*/  @!P0 FFMA.FTZ R11, R21, R22, R11 ;  /* 0x00000016150b8223 */ /* 0x000fe2000001000b */
[----:B------:R-:W-:Y:S01]  /*84e0*/  @!P0 F2FP.BF16.PACK_AB R13, R25, R26 ;  /* 0x0000001a190d823e */ /* 0x000fe200000010ff */
[----:B------:R-:W-:Y:S01]  /*84f0*/  @!P0 FFMA.FTZ R12, R23, R24, R12 ;  /* 0x00000018170c8223 */ /* 0x000fe2000001000c */
[C---:B---3--:R-:W-:Y:S03]  /*8500*/  LEA R26, P3, R77.reuse, R40, 0x1 ;  /* 0x000000284d1a7211 */ /* 0x048fe600078608ff */
[----:B------:R-:W-:Y:S01]  /*8510*/  @!P0 IMAD.MOV.U32 R34, RZ, RZ, R13 ;  /* 0x000000ffff228224 */ /* 0x000fe200078e000d */
[----:B------:R-:W-:Y:S02]  /*8520*/  LEA.HI.X R27, R77, R41, R93, 0x1, P3 ;  /* 0x000000294d1b7211 */ /* 0x000fe400018f0c5d */
[----:B------:R-:W-:Y:S02]  /*8530*/  @!P0 F2FP.BF16.PACK_AB R13, R4, R3 ;  /* 0x00000003040d823e */ /* 0x000fe400000010ff */
[----:B------:R-:W-:Y:S01]  /*8540*/  @!P0 F2FP.BF16.PACK_AB R4, R10, R9 ;  /* 0x000000090a04823e */ /* 0x000fe200000010ff */
[----:B------:R2:W-:Y:S01]  /*8550*/  ST.E.128 [R26.64], R32 ;  /* 0x000000201a007985 */ /* 0x0005e2000c101d06 */
[----:B------:R-:W-:Y:S01]  /*8560*/  @!P0 F2FP.BF16.PACK_AB R3, R12, R11 ;  /* 0x0000000b0c03823e */ /* 0x000fe200000010ff */
[----:B------:R-:W-:Y:S02]  /*8570*/  @!P0 IMAD.MOV.U32 R16, RZ, RZ, R13 ;  /* 0x000000ffff108224 */ /* 0x000fe400078e000d */
        /* <DEDUP_REMOVED lines=9> */
.L_x_1716:
[----:B------:R1:W2:Y:S01]  /*8610*/  SHFL.IDX PT, R5, R72, RZ, 0x181f ;  /* 0x00181fff48057589 */ /* 0x0002a200000e0000 */
[----:B------:R-:W-:Y:S01]  /*8620*/  IMAD R3, R38, -0x30, R2 ;  /* 0xffffffd026037824 */ /* 0x000fe200078e0202 */
[----:B------:R-:W-:Y:S02]  /*8630*/  BSSY B0, `(.L_x_1747) ;  /* 0x000001c000007945 */ /* 0x000fe40003800000 */
[----:B------:R1:W3:Y:S02]  /*8640*/  SHFL.IDX PT, R4, R73, RZ, 0x181f ;  /* 0x00181fff49047589 */ /* 0x0002e400000e0000 */
[----:B------:R-:W-:Y:S04]  /*8650*/  IMNMX R74, R3, 0x30, PT ;  /* 0x00000030034a7817 */ /* 0x000fe80003800200 */
[----:B------:R-:W-:Y:S04]  /*8660*/  IADD3 R6, -R143, R74, RZ ;  /* 0x0000004a8f067210 */ /* 0x000fe80007ffe1ff */
[----:B------:R-:W-:Y:S11]  /*8670*/  ISETP.GE.AND P0, PT, R6, 0x1, PT ;  /* 0x000000010600780c */ /* 0x000ff60003f06270 */
[----:B------:R-:W-:Y:S02]  /*8680*/  @!UPT UIADD3 URZ, URZ, URZ, URZ ;  /* 0x0000003f3f3ff290 */ /* 0x000fe4000fffe03f */
[----:B------:R-:W-:-:S05]  /*8690*/  @!P0 BRA `(.L_x_1748) ;  /* 0x0000015000008947 */ /* 0x000fca0003800000 */
[----:B-12---:R-:W-:Y:S02]  /*86a0*/  ISETP.GE.AND P0, PT, R140, c[0x0][0x1d4], PT ;  /* 0x000075008c007a0c */ /* 0x006fe40003f06270 */
[----:B------:R-:W-:Y:S11]  /*86b0*/  ISETP.GE.AND P4, PT, R142, c[0x0][0x1d4], PT ;  /* 0x000075008e007a0c */ /* 0x000ff60003f86270 */
[----:B------:R-:W1:Y:S01]  /*86c0*/  @!P0 LDS.128 R20, [R203+0xa080] ;  /* 0x00a08000cb148984 */ /* 0x000e620000000c00 */
[CC--:B---3--:R-:W-:Y:S04]  /*86d0*/  @!P0 LEA R10, P3, R140.reuse, R4.reuse, 0x1 ;  /* 0x000000048c0a8211 */ /* 0x0c8fe800078608ff */
[-C--:B------:R-:W-:Y:S02]  /*86e0*/  @!P0 LEA.HI.X R11, R140, R5.reuse, R141, 0x1, P3 ;  /* 0x000000058c0b8211 */ /* 0x080fe400018f0c8d */
[CC--:B------:R-:W-:Y:S04]  /*86f0*/  @!P4 LEA R14, P3, R206.reuse, R4.reuse, 0x1 ;  /* 0x00000004ce0ec211 */ /* 0x0c0fe800078608ff */
[-C--:B------:R-:W-:Y:S02]  /*8700*/  @!P4 LEA.HI.X R15, R206, R5.reuse, R213, 0x1, P3 ;  /* 0x00000005ce0fc211 */ /* 0x080fe400018f0cd5 */
[C---:B------:R-:W-:Y:S11]  /*8710*/  ISETP.GE.AND P3, PT, R205.reuse, c[0x0][0x1d4], PT ;  /* 0x00007500cd007a0c */ /* 0x040ff60003f66270 */
[----:B------:R-:W-:Y:S02]  /*8720*/  @!UPT UIADD3 URZ, URZ, URZ, URZ ;  /* 0x0000003f3f3ff290 */ /* 0x000fe4000fffe03f */
[CC--:B------:R-:W-:Y:S04]  /*8730*/  @!P3 LEA R12, P5, R205.reuse, R4.reuse, 0x1 ;  /* 0x00000004cd0cb211 */ /* 0x0c0fe800078a08ff */
[-C--:B------:R-:W-:Y:S01]  /*8740*/  @!P3 LEA.HI.X R13, R205, R5.reuse, R215, 0x1, P5 ;  /* 0x00000005cd0db211 */ /* 0x080fe200028f0cd7 */
[----:B-1----:R-:W-:Y:S01]  /*8750*/  @!P0 ST.E.128 [R10.64], R20 ;  /* 0x000000140a008985 */ /* 0x002fe2000c101d06 */
[C---:B------:R-:W-:Y:S03]  /*8760*/  ISETP.GE.AND P0, PT, R204.reuse, c[0x0][0x1d4], PT ;  /* 0x00007500cc007a0c */ /* 0x040fe60003f06270 */
[----:B------:R-:W1:Y:S10]  /*8770*/  @!P4 LDS.128 R16, [R203+0xb880] ;  /* 0x00b88000cb10c984 */ /* 0x000e740000000c00 */
[C---:B------:R-:W-:Y:S04]  /*8780*/  @!P0 LEA R4, P5, R204.reuse, R4, 0x1 ;  /* 0x00000004cc048211 */ /* 0x040fe800078a08ff */
[----:B------:R-:W-:Y:S01]  /*8790*/  @!P0 LEA.HI.X R5, R204, R5, R214, 0x1, P5 ;  /* 0x00000005cc058211 */ /* 0x000fe200028f0cd6 */
[----:B-1----:R-:W-:Y:S04]  /*87a0*/  @!P4 ST.E.128 [R14.64], R16 ;  /* 0x000000100e00c985 */ /* 0x002fe8000c101d06 */
[----:B------:R-:W1:Y:S04]  /*87b0*/  @!P3 LDS.128 R16, [R203+0xd080] ;  /* 0x00d08000cb10b984 */ /* 0x000e680000000c00 */
[----:B-1----:R-:W-:Y:S04]  /*87c0*/  @!P3 ST.E.128 [R12.64], R16 ;  /* 0x000000100c00b985 */ /* 0x002fe8000c101d06 */
[----:B------:R-:W1:Y:S04]  /*87d0*/  @!P0 LDS.128 R12, [R203+0xe880] ;  /* 0x00e88000cb0c8984 */ /* 0x000e680000000c00 */
[----:B-1----:R1:W-:Y:S02]  /*87e0*/  @!P0 ST.E.128 [R4.64], R12 ;  /* 0x0000000c04008985 */ /* 0x0023e4000c101d06 */
.L_x_1748:
[----:B-12---:R-:W-:Y:S05]  /*87f0*/  BSYNC B0 ;  /* 0x0000000000007941 */ /* 0x006fea0003800000 */
.L_x_1747:
[----:B---3--:R1:W2:Y:S01]  /*8800*/  SHFL.IDX PT, R4, R72, 0x1, 0x181f ;  /* 0x00381f0048047f89 */ /* 0x0082a200000e0000 */
[----:B------:R-:W-:Y:S03]  /*8810*/  ISETP.GE.AND P0, PT, R6, 0x21, PT ;  /* 0x000000210600780c */ /* 0x000fe60003f06270 */
[----:B------:R1:W3:Y:S10]  /*8820*/  SHFL.IDX PT, R3, R73, 0x1, 0x181f ;  /* 0x00381f0049037f89 */ /* 0x0002f400000e0000 */
[----:B------:R-:W-:-:S05]  /*8830*/  @!P0 BRA `(.L_x_1730) ;  /* 0x0000015000008947 */ /* 0x000fca0003800000 */
[----:B------:R-:W-:Y:S02]  /*8840*/  ISETP.GE.AND P0, PT, R140, c[0x0][0x1d4], PT ;  /* 0x000075008c007a0c */ /* 0x000fe40003f06270 */
[----:B------:R-:W-:Y:S11]  /*8850*/  ISETP.GE.AND P4, PT, R142, c[0x0][0x1d4], PT ;  /* 0x000075008e007a0c */ /* 0x000ff60003f86270 */
[----:B------:R-:W4:Y:S01]  /*8860*/  @!P0 LDS.128 R20, [R203+0xb080] ;  /* 0x00b08000cb148984 */ /* 0x000f220000000c00 */
[CC--:B---3--:R-:W-:Y:S04]  /*8870*/  @!P0 LEA R10, P3, R140.reuse, R3.reuse, 0x1 ;  /* 0x000000038c0a8211 */ /* 0x0c8fe800078608ff */
[-C--:B--2---:R-:W-:Y:S02]  /*8880*/  @!P0 LEA.HI.X R11, R140, R4.reuse, R141, 0x1, P3 ;  /* 0x000000048c0b8211 */ /* 0x084fe400018f0c8d */
[CC--:B------:R-:W-:Y:S04]  /*8890*/  @!P4 LEA R14, P3, R206.reuse, R3.reuse, 0x1 ;  /* 0x00000003ce0ec211 */ /* 0x0c0fe800078608ff */
[-C--:B------:R-:W-:Y:S02]  /*88a0*/  @!P4 LEA.HI.X R15, R206, R4.reuse, R213, 0x1, P3 ;  /* 0x00000004ce0fc211 */ /* 0x080fe400018f0cd5 */
[C---:B------:R-:W-:Y:S11]  /*88b0*/  ISETP.GE.AND P3, PT, R205.reuse, c[0x0][0x1d4], PT ;  /* 0x00007500cd007a0c */ /* 0x040ff60003f66270 */
[----:B------:R-:W-:Y:S02]  /*88c0*/  @!UPT UIADD3 URZ, URZ, URZ, URZ ;  /* 0x0000003f3f3ff290 */ /* 0x000fe4000fffe03f */
[CC--:B------:R-:W-:Y:S04]  /*88d0*/  @!P3 LEA R12, P5, R205.reuse, R3.reuse, 0x1 ;  /* 0x00000003cd0cb211 */ /* 0x0c0fe800078a08ff */
[-C--:B------:R-:W-:Y:S01]  /*88e0*/  @!P3 LEA.HI.X R13, R205, R4.reuse, R215, 0x1, P5 ;  /* 0x00000004cd0db211 */ /* 0x080fe200028f0cd7 */
[----:B----4-:R2:W-:Y:S01]  /*88f0*/  @!P0 ST.E.128 [R10.64], R20 ;  /* 0x000000140a008985 */ /* 0x0105e2000c101d06 */
[C---:B------:R-:W-:Y:S03]  /*8900*/  ISETP.GE.AND P0, PT, R204.reuse, c[0x0][0x1d4], PT ;  /* 0x00007500cc007a0c */ /* 0x040fe60003f06270 */
[----:B------:R-:W3:Y:S10]  /*8910*/  @!P4 LDS.128 R16, [R203+0xc880] ;  /* 0x00c88000cb10c984 */ /* 0x000ef40000000c00 */
[C---:B--2---:R-:W-:Y:S04]  /*8920*/  @!P0 LEA R10, P5, R204.reuse, R3, 0x1 ;  /* 0x00000003cc0a8211 */ /* 0x044fe800078a08ff */
[----:B------:R-:W-:Y:S01]  /*8930*/  @!P0 LEA.HI.X R11, R204, R4, R214, 0x1, P5 ;  /* 0x00000004cc0b8211 */ /* 0x000fe200028f0cd6 */
[----:B---3--:R-:W-:Y:S04]  /*8940*/  @!P4 ST.E.128 [R14.64], R16 ;  /* 0x000000100e00c985 */ /* 0x008fe8000c101d06 */
[----:B------:R-:W2:Y:S04]  /*8950*/  @!P3 LDS.128 R16, [R203+0xe080] ;  /* 0x00e08000cb10b984 */ /* 0x000ea80000000c00 */
[----:B--2---:R-:W-:Y:S04]  /*8960*/  @!P3 ST.E.128 [R12.64], R16 ;  /* 0x000000100c00b985 */ /* 0x004fe8000c101d06 */
[----:B------:R-:W2:Y:S04]  /*8970*/  @!P0 LDS.128 R12, [R203+0xf880] ;  /* 0x00f88000cb0c8984 */ /* 0x000ea80000000c00 */
[----:B--2---:R2:W-:Y:S02]  /*8980*/  @!P0 ST.E.128 [R10.64], R12 ;  /* 0x0000000c0a008985 */ /* 0x0045e4000c101d06 */
.L_x_1730:
[----:B------:R-:W-:Y:S05]  /*8990*/  BSYNC B2 ;  /* 0x0000000000027941 */ /* 0x000fea0003800000 */
.L_x_1715:
[----:B---3--:R-:W-:Y:S01]  /*89a0*/  IMAD.IADD R3, R74, 0x1, -R143 ;  /* 0x000000014a037824 */ /* 0x008fe200078e0a8f */
[----:B--2---:R-:W-:Y:S01]  /*89b0*/  P2R R15, PR, RZ, 0x2 ;  /* 0x00000002ff0f7803 */ /* 0x004fe20000000000 */
[----:B------:R-:W-:Y:S01]  /*89c0*/  IMAD.WIDE R10, R38, 0x30, R98 ;  /* 0x00000030260a7825 */ /* 0x000fe200078e0262 */
[----:B------:R-:W-:Y:S01]  /*89d0*/  LOP3.LUT P1, RZ, R212, 0x8, RZ, 0xc0, !PT ;  /* 0x00000008d4ff7812 */ /* 0x000fe2000782c0ff */
[----:B------:R-:W-:Y:S01]  /*89e0*/  BSSY B0, `(.L_x_1749) ;  /* 0x000004c000007945 */ /* 0x000fe20003800000 */
[----:B------:R-:W-:Y:S01]  /*89f0*/  ISETP.GE.AND P3, PT, R3, 0x21, PT ;  /* 0x000000210300780c */ /* 0x000fe20003f66270 */
[----:B------:R-:W-:Y:S01]  /*8a00*/  IMAD R6, R80, c[0x0][0x218], RZ ;  /* 0x0000860050067a24 */ /* 0x000fe200078e02ff */
[C---:B------:R-:W-:Y:S02]  /*8a10*/  LOP3.LUT P6, RZ, R212.reuse, 0x2, RZ, 0xc0, !PT ;  /* 0x00000002d4ff7812 */ /* 0x040fe400078cc0ff */
[----:B------:R-:W-:Y:S01]  /*8a20*/  LOP3.LUT P5, RZ, R212, 0x1, RZ, 0xc0, !PT ;  /* 0x00000001d4ff7812 */ /* 0x000fe200078ac0ff */
[----:B------:R-:W-:Y:S08]  /*8a30*/  IMAD R6, R75, c[0x0][0x21c], R6 ;  /* 0x000087004b067a24 */ /* 0x000ff000078e0206 */
[C---:B------:R-:W-:Y:S05]  /*8a40*/  @P3 IADD3 R9, P0, R10.reuse, 0x20, RZ ;  /* 0x000000200a093810 */ /* 0x040fea0007f1e0ff */
[----:B------:R-:W-:Y:S01]  /*8a50*/  @P3 IMAD.X R14, RZ, RZ, R11, P0 ;  /* 0x000000ffff0e3224 */ /* 0x000fe200000e060b */
[----:B------:R-:W-:Y:S11]  /*8a60*/  ISETP.GE.AND P0, PT, R3, 0x1, PT ;  /* 0x000000010300780c */ /* 0x000ff60003f06270 */
[----:B------:R-:W-:Y:S02]  /*8a70*/  @!UPT UIADD3 URZ, URZ, URZ, URZ ;  /* 0x0000003f3f3ff290 */ /* 0x000fe4000fffe03f */
[-C--:B------:R-:W-:Y:S01]  /*8a80*/  @P0 MOV R4, R82.reuse ;  /* 0x0000005200040202 */ /* 0x080fe20000000f00 */
[----:B------:R-:W-:Y:S02]  /*8a90*/  @P0 IMAD.MOV.U32 R5, RZ, RZ, R81 ;  /* 0x000000ffff050224 */ /* 0x000fe400078e0051 */
[----:B------:R-:W-:Y:S02]  /*8aa0*/  @P0 IMAD R3, R11, c[0x0][0x258], RZ ;  /* 0x000096000b030a24 */ /* 0x000fe400078e02ff */
[C---:B------:R-:W-:Y:S04]  /*8ab0*/  @P0 IMAD.WIDE.U32 R4, R10.reuse, c[0x0][0x258], R4 ;  /* 0x000096000a040a25 */ /* 0x040fe800078e0004 */
[----:B------:R-:W-:Y:S01]  /*8ac0*/  @P0 IMAD R3, R10, c[0x0][0x25c], R3 ;  /* 0x000097000a030a24 */ /* 0x000fe200078e0203 */
[C---:B------:R-:W-:Y:S01]  /*8ad0*/  @P0 LEA R12, P4, R4.reuse, c[0x0][0x250], 0x1 ;  /* 0x00009400040c0a11 */ /* 0x040fe200078808ff */
[----:B------:R-:W-:Y:S01]  /*8ae0*/  @P3 IMAD.MOV.U32 R11, RZ, RZ, R81 ;  /* 0x000000ffff0b3224 */ /* 0x000fe200078e0051 */
[----:B------:R-:W-:Y:S02]  /*8af0*/  @P3 MOV R10, R82 ;  /* 0x00000052000a3202 */ /* 0x000fe40000000f00 */
[----:B------:R-:W-:Y:S03]  /*8b00*/  @P0 IADD3 R3, R5, R3, RZ ;  /* 0x0000000305030210 */ /* 0x000fe60007ffe0ff */
[----:B------:R-:W-:Y:S01]  /*8b10*/  @P3 IMAD.WIDE.U32 R10, R9, c[0x0][0x258], R10 ;  /* 0x00009600090a3a25 */ /* 0x000fe200078e000a */
[----:B------:R-:W-:Y:S03]  /*8b20*/  @P0 LEA.HI.X R13, R4, c[0x0][0x254], R3, 0x1, P4 ;  /* 0x00009500040d0a11 */ /* 0x000fe600020f0c03 */
[----:B------:R-:W-:Y:S02]  /*8b30*/  IMAD R3, R79, c[0x0][0x208], RZ ;  /* 0x000082004f037a24 */ /* 0x000fe400078e02ff */
[----:B------:R-:W-:Y:S01]  /*8b40*/  @!PT LDS RZ, [RZ] ;  /* 0x00000000fffff984 */ /* 0x000fe20000000800 */
[----:B------:R-:W-:Y:S01]  /*8b50*/  @!PT LDS RZ, [RZ] ;  /* 0x00000000fffff984 */ /* 0x000fe20000000800 */
[----:B------:R-:W-:Y:S01]  /*8b60*/  @!PT LDS RZ, [RZ] ;  /* 0x00000000fffff984 */ /* 0x000fe20000000800 */
[----:B------:R2:W-:Y:S01]  /*8b70*/  @P0 LDGSTS.E.BYPASS.LTC128B.128 [R203+0x4080], [R12.64], !P1 ;  /* 0x040800000ccb0fae */ /* 0x0005e2000c901d46 */
[C---:B------:R-:W-:Y:S04]  /*8b80*/  IMAD.WIDE.U32 R4, R76.reuse, c[0x0][0x208], RZ ;  /* 0x000082004c047a25 */ /* 0x040fe800078e00ff */
[----:B------:R-:W-:Y:S04]  /*8b90*/  IMAD R3, R76, c[0x0][0x20c], R3 ;  /* 0x000083004c037a24 */ /* 0x000fe800078e0203 */
[----:B------:R-:W-:Y:S04]  /*8ba0*/  IMAD.IADD R5, R5, 0x1, R3 ;  /* 0x0000000105057824 */ /* 0x000fe800078e0203 */
[----:B------:R-:W-:Y:S05]  /*8bb0*/  IMAD.WIDE.U32 R4, R75, c[0x0][0x218], R4 ;  /* 0x000086004b047a25 */ /* 0x000fea00078e0004 */
[----:B------:R-:W-:Y:S01]  /*8bc0*/  IADD3 R3, P4, R106, R4, RZ ;  /* 0x000000046a037210 */ /* 0x000fe20007f9e0ff */
[----:B------:R-:W-:Y:S03]  /*8bd0*/  @P3 IMAD R4, R14, c[0x0][0x258], RZ ;  /* 0x000096000e043a24 */ /* 0x000fe600078e02ff */
[----:B------:R-:W-:Y:S01]  /*8be0*/  IADD3.X R6, R116, R5, R6, P4, !PT ;  /* 0x0000000574067210 */ /* 0x000fe200027fe406 */
[----:B------:R-:W-:Y:S05]  /*8bf0*/  @P3 IMAD R4, R9, c[0x0][0x25c], R4 ;  /* 0x0000970009043a24 */ /* 0x000fea00078e0204 */
[----:B------:R-:W-:Y:S02]  /*8c00*/  @P3 IADD3 R5, R11, R4, RZ ;  /* 0x000000040b053210 */ /* 0x000fe40007ffe0ff */
[C---:B------:R-:W-:Y:S04]  /*8c10*/  @P3 LEA R4, P4, R10.reuse, c[0x0][0x250], 0x1 ;  /* 0x000094000a043a11 */ /* 0x040fe800078808ff */
[----:B------:R-:W-:Y:S02]  /*8c20*/  @P3 LEA.HI.X R5, R10, c[0x0][0x254], R5, 0x1, P4 ;  /* 0x000095000a053a11 */ /* 0x000fe400020f0c05 */
[C---:B------:R-:W-:Y:S04]  /*8c30*/  LEA R9, P4, R3.reuse, c[0x0][0x1f8], 0x1 ;  /* 0x00007e0003097a11 */ /* 0x040fe800078808ff */
[----:B------:R-:W-:Y:S02]  /*8c40*/  LEA.HI.X R6, R3, c[0x0][0x1fc], R6, 0x1, P4 ;  /* 0x00007f0003067a11 */ /* 0x000fe400020f0c06 */
[----:B------:R2:W3:Y:S01]  /*8c50*/  SHFL.IDX PT, R3, R9, RZ, 0x181f ;  /* 0x00181fff09037589 */ /* 0x0004e200000e0000 */
[----:B------:R-:W-:Y:S11]  /*8c60*/  LOP3.LUT P4, RZ, R212, 0x4, RZ, 0xc0, !PT ;  /* 0x00000004d4ff7812 */ /* 0x000ff6000788c0ff */
[----:B------:R-:W-:Y:S02]  /*8c70*/  @!UPT UIADD3 URZ, URZ, URZ, URZ ;  /* 0x0000003f3f3ff290 */ /* 0x000fe4000fffe03f */
[----:B------:R2:W-:Y:S04]  /*8c80*/  @P0 LDGSTS.E.BYPASS.LTC128B.128 [R203+0x5880], [R12.64+0x80], !P4 ;  /* 0x058800800ccb0fae */ /* 0x0005e8000e101d46 */
[----:B------:R2:W-:Y:S04]  /*8c90*/  @P0 LDGSTS.E.BYPASS.LTC128B.128 [R203+0x7080], [R12.64+0x100], !P6 ;  /* 0x070801000ccb0fae */ /* 0x0005e8000f101d46 */
[----:B------:R2:W-:Y:S04]  /*8ca0*/  @P0 LDGSTS.E.BYPASS.LTC128B.128 [R203+0x8880], [R12.64+0x180], !P5 ;  /* 0x088801800ccb0fae */ /* 0x0005e8000e901d46 */
[----:B------:R4:W-:Y:S01]  /*8cb0*/  @P3 LDGSTS.E.BYPASS.LTC128B.128 [R207+0x5080], [R4.64], !P1 ;  /* 0x0508000004cf3fae */ /* 0x0009e2000c901d46 */
[----:B------:R-:W-:Y:S03]  /*8cc0*/  ISETP.NE.AND P1, PT, R15, RZ, PT ;  /* 0x000000ff0f00720c */ /* 0x000fe60003f25270 */
[----:B------:R4:W-:Y:S04]  /*8cd0*/  @P3 LDGSTS.E.BYPASS.LTC128B.128 [R207+0x6880], [R4.64+0x80], !P4 ;  /* 0x0688008004cf3fae */ /* 0x0009e8000e101d46 */
[----:B------:R4:W-:Y:S04]  /*8ce0*/  @P3 LDGSTS.E.BYPASS.LTC128B.128 [R207+0x8080], [R4.64+0x100], !P6 ;  /* 0x0808010004cf3fae */ /* 0x0009e8000f101d46 */
[----:B------:R4:W-:Y:S04]  /*8cf0*/  @P3 LDGSTS.E.BYPASS.LTC128B.128 [R207+0x9880], [R4.64+0x180], !P5 ;  /* 0x0988018004cf3fae */ /* 0x0009e8000e901d46 */
[----:B------:R-:W0:Y:S04]  /*8d00*/  LDGDEPBAR ;  /* 0x00000000000079af */ /* 0x000e280000000000 */
[----:B----4-:R2:W4:Y:S01]  /*8d10*/  SHFL.IDX PT, R4, R6, RZ, 0x181f ;  /* 0x00181fff06047589 */ /* 0x01052200000e0000 */
[----:B------:R-:W-:Y:S04]  /*8d20*/  DEPBAR.LE SB0, 0x0 ;  /* 0x000080000000791a */ /* 0x000fe80000000000 */
[----:B------:R-:W-:Y:S06]  /*8d30*/  BAR.SYNC.DEFER_BLOCKING 0x0 ;  /* 0x0000000000007b1d */ /* 0x000fec0000010000 */
[----:B------:R-:W-:-:S05]  /*8d40*/  @!P0 BRA `(.L_x_1750) ;  /* 0x0000015000008947 */ /* 0x000fca0003800000 */
[----:B---3--:R-:W-:Y:S02]  /*8d50*/  ISETP.GE.AND P0, PT, R140, c[0x0][0x1d4], PT ;  /* 0x000075008c007a0c */ /* 0x008fe40003f06270 */
[----:B------:R-:W-:Y:S11]  /*8d60*/  ISETP.GE.AND P5, PT, R142, c[0x0][0x1d4], PT ;  /* 0x000075008e007a0c */ /* 0x000ff60003fa6270 */
[----:B------:R-:W3:Y:S01]  /*8d70*/  @!P0 LDS.128 R20, [R203+0x4080] ;  /* 0x00408000cb148984 */ /* 0x000ee20000000c00 */
[CC--:B------:R-:W-:Y:S04]  /*8d80*/  @!P0 LEA R10, P4, R140.reuse, R3.reuse, 0x1 ;  /* 0x000000038c0a8211 */ /* 0x0c0fe800078808ff */
[-C--:B----4-:R-:W-:Y:S02]  /*8d90*/  @!P0 LEA.HI.X R11, R140, R4.reuse, R141, 0x1, P4 ;  /* 0x000000048c0b8211 */ /* 0x090fe400020f0c8d */
[CC--:B------:R-:W-:Y:S04]  /*8da0*/  @!P5 LEA R14, P4, R206.reuse, R3.reuse, 0x1 ;  /* 0x00000003ce0ed211 */ /* 0x0c0fe800078808ff */
[-C--:B------:R-:W-:Y:S02]  /*8db0*/  @!P5 LEA.HI.X R15, R206, R4.reuse, R213, 0x1, P4 ;  /* 0x00000004ce0fd211 */ /* 0x080fe400020f0cd5 */
[C---:B------:R-:W-:Y:S11]  /*8dc0*/  ISETP.GE.AND P4, PT, R205.reuse, c[0x0][0x1d4], PT ;  /* 0x00007500cd007a0c */ /* 0x040ff60003f86270 */
[----:B------:R-:W-:Y:S02]  /*8dd0*/  @!UPT UIADD3 URZ, URZ, URZ, URZ ;  /* 0x0000003f3f3ff290 */ /* 0x000fe4000fffe03f */
[CC--:B--2---:R-:W-:Y:S04]  /*8de0*/  @!P4 LEA R12, P6, R205.reuse, R3.reuse, 0x1 ;  /* 0x00000003cd0cc211 */ /* 0x0c4fe800078c08ff */
[-C--:B------:R-:W-:Y:S01]  /*8df0*/  @!P4 LEA.HI.X R13, R205, R4.reuse, R215, 0x1, P6 ;  /* 0x00000004cd0dc211 */ /* 0x080fe200030f0cd7 */
[----:B---3--:R2:W-:Y:S01]  /*8e00*/  @!P0 ST.E.128 [R10.64], R20 ;  /* 0x000000140a008985 */ /* 0x0085e2000c101d06 */
        /* <DEDUP_REMOVED lines=9> */
.L_x_1750:
[----:B---3--:R-:W-:Y:S05]  /*8ea0*/  BSYNC B0 ;  /* 0x0000000000007941 */ /* 0x008fea0003800000 */
.L_x_1749:
[----:B----4-:R3:W4:Y:S01]  /*8eb0*/  SHFL.IDX PT, R4, R6, 0x1, 0x181f ;  /* 0x00381f0006047f89 */ /* 0x01072200000e0000 */
[----:B------:R-:W-:Y:S03]  /*8ec0*/  BSSY B0, `(.L_x_1751) ;  /* 0x0000018000007945 */ /* 0x000fe60003800000 */
[----:B------:R3:W1:Y:S01]  /*8ed0*/  SHFL.IDX PT, R3, R9, 0x1, 0x181f ;  /* 0x00381f0009037f89 */ /* 0x00066200000e0000 */
[----:B------:R-:W-:-:S05]  /*8ee0*/  @!P3 BRA `(.L_x_1752) ;  /* 0x000001500000b947 */ /* 0x000fca0003800000 */
[----:B------:R-:W-:Y:S02]  /*8ef0*/  ISETP.GE.AND P0, PT, R140, c[0x0][0x1d4], PT ;  /* 0x000075008c007a0c */ /* 0x000fe40003f06270 */
[----:B------:R-:W-:Y:S11]  /*8f00*/  ISETP.GE.AND P4, PT, R142, c[0x0][0x1d4], PT ;  /* 0x000075008e007a0c */ /* 0x000ff60003f86270 */
[----:B------:R-:W5:Y:S01]  /*8f10*/  @!P0 LDS.128 R20, [R203+0x5080] ;  /* 0x00508000cb148984 */ /* 0x000f620000000c00 */
[CC--:B-12---:R-:W-:Y:S04]  /*8f20*/  @!P0 LEA R10, P3, R140.reuse, R3.reuse, 0x1 ;  /* 0x000000038c0a8211 */ /* 0x0c6fe800078608ff */
[-C--:B----4-:R-:W-:Y:S02]  /*8f30*/  @!P0 LEA.HI.X R11, R140, R4.reuse, R141, 0x1, P3 ;  /* 0x000000048c0b8211 */ /* 0x090fe400018f0c8d */
[CC--:B------:R-:W-:Y:S04]  /*8f40*/  @!P4 LEA R14, P3, R206.reuse, R3.reuse, 0x1 ;  /* 0x00000003ce0ec211 */ /* 0x0c0fe800078608ff */
[-C--:B------:R-:W-:Y:S02]  /*8f50*/  @!P4 LEA.HI.X R15, R206, R4.reuse, R213, 0x1, P3 ;  /* 0x00000004ce0fc211 */ /* 0x080fe400018f0cd5 */
[C---:B------:R-:W-:Y:S11]  /*8f60*/  ISETP.GE.AND P3, PT, R205.reuse, c[0x0][0x1d4], PT ;  /* 0x00007500cd007a0c */ /* 0x040ff60003f66270 */
[----:B------:R-:W-:Y:S02]  /*8f70*/  @!UPT UIADD3 URZ, URZ, URZ, URZ ;  /* 0x0000003f3f3ff290 */ /* 0x000fe4000fffe03f */
[CC--:B------:R-:W-:Y:S04]  /*8f80*/  @!P3 LEA R12, P5, R205.reuse, R3.reuse, 0x1 ;  /* 0x00000003cd0cb211 */ /* 0x0c0fe800078a08ff */
[-C--:B------:R-:W-:Y:S01]  /*8f90*/  @!P3 LEA.HI.X R13, R205, R4.reuse, R215, 0x1, P5 ;  /* 0x00000004cd0db211 */ /* 0x080fe200028f0cd7 */
[----:B-----5:R1:W-:Y:S01]  /*8fa0*/  @!P0 ST.E.128 [R10.64], R20 ;  /* 0x000000140a008985 */ /* 0x0203e2000c101d06 */
[C---:B------:R-:W-:Y:S03]  /*8fb0*/  ISETP.GE.AND P0, PT, R204.reuse, c[0x0][0x1d4], PT ;  /* 0x00007500cc007a0c */ /* 0x040fe60003f06270 */
[----:B------:R-:W2:Y:S10]  /*8fc0*/  @!P4 LDS.128 R16, [R203+0x6880] ;  /* 0x00688000cb10c984 */ /* 0x000eb40000000c00 */
[C---:B-1----:R-:W-:Y:S04]  /*8fd0*/  @!P0 LEA R10, P5, R204.reuse, R3, 0x1 ;  /* 0x00000003cc0a8211 */ /* 0x042fe800078a08ff */
[----:B------:R-:W-:Y:S01]  /*8fe0*/  @!P0 LEA.HI.X R11, R204, R4, R214, 0x1, P5 ;  /* 0x00000004cc0b8211 */ /* 0x000fe200028f0cd6 */
[----:B--2---:R-:W-:Y:S04]  /*8ff0*/  @!P4 ST.E.128 [R14.64], R16 ;  /* 0x000000100e00c985 */ /* 0x004fe8000c101d06 */
[----:B------:R-:W1:Y:S04]  /*9000*/  @!P3 LDS.128 R16, [R203+0x8080] ;  /* 0x00808000cb10b984 */ /* 0x000e680000000c00 */
[----:B-1----:R-:W-:Y:S04]  /*9010*/  @!P3 ST.E.128 [R12.64], R16 ;  /* 0x000000100c00b985 */ /* 0x002fe8000c101d06 */
[----:B------:R-:W1:Y:S04]  /*9020*/  @!P0 LDS.128 R12, [R203+0x9880] ;  /* 0x00988000cb0c8984 */ /* 0x000e680000000c00 */
[----:B-1----:R1:W-:Y:S02]  /*9030*/  @!P0 ST.E.128 [R10.64], R12 ;  /* 0x0000000c0a008985 */ /* 0x0023e4000c101d06 */
.L_x_1752:
[----:B------:R-:W-:Y:S05]  /*9040*/  BSYNC B0 ;  /* 0x0000000000007941 */ /* 0x000fea0003800000 */
.L_x_1751:
[----:B------:R-:W-:Y:S01]  /*9050*/  ISETP.GT.AND P4, PT, R38, R110, PT ;  /* 0x0000006e2600720c */ /* 0x000fe20003f84270 */
[----:B------:R-:W-:Y:S01]  /*9060*/  @!UPT UIADD3 URZ, URZ, URZ, URZ ;  /* 0x0000003f3f3ff290 */ /* 0x000fe2000fffe03f */
[----:B------:R-:W-:Y:S11]  /*9070*/  BSSY B0, `(.L_x_1753) ;  /* 0x000002a000007945 */ /* 0x000ff60003800000 */
[----:B------:R-:W-:-:S05]  /*9080*/  @!P4 BRA `(.L_x_1754) ;  /* 0x000002800000c947 */ /* 0x000fca0003800000 */
[----:B-1----:R-:W-:Y:S01]  /*9090*/  IADD3 R3, R38, -0x1, RZ ;  /* 0xffffffff26037810 */ /* 0x002fe20007ffe0ff */
[----:B----4-:R-:W-:Y:S01]  /*90a0*/  IMAD.MOV.U32 R4, RZ, RZ, R102 ;  /* 0x000000ffff047224 */ /* 0x010fe200078e0066 */
[----:B--2---:R-:W-:Y:S01]  /*90b0*/  P2R R12, PR, RZ, 0x4 ;  /* 0x00000004ff0c7803 */ /* 0x004fe20000000000 */
[----:B------:R-:W-:Y:S01]  /*90c0*/  IMAD.MOV.U32 R5, RZ, RZ, R101 ;  /* 0x000000ffff057224 */ /* 0x000fe200078e0065 */
[----:B------:R-:W-:Y:S01]  /*90d0*/  SHF.R.S32.HI R10, RZ, 0x1f, R3 ;  /* 0x0000001fff0a7819 */ /* 0x000fe20000011403 */
[----:B---3--:R-:W-:Y:S01]  /*90e0*/  IMAD R6, R135, R3, RZ ;  /* 0x0000000387067224 */ /* 0x008fe200078e02ff */
[C---:B------:R-:W-:Y:S01]  /*90f0*/  LOP3.LUT P2, RZ, R212.reuse, 0x8, RZ, 0xc0, !PT ;  /* 0x00000008d4ff7812 */ /* 0x040fe2000784c0ff */
[-C--:B------:R-:W-:Y:S01]  /*9100*/  IMAD.WIDE.U32 R4, R3, R120.reuse, R4 ;  /* 0x0000007803047225 */ /* 0x080fe200078e0004 */
[----:B------:R-:W-:Y:S02]  /*9110*/  P2R R9, PR, RZ, 0x2 ;  /* 0x00000002ff097803 */ /* 0x000fe40000000000 */
[----:B------:R-:W-:Y:S01]  /*9120*/  LOP3.LUT P1, RZ, R212, 0x4, RZ, 0xc0, !PT ;  /* 0x00000004d4ff7812 */ /* 0x000fe2000782c0ff */
[----:B------:R-:W-:Y:S01]  /*9130*/  IMAD R3, R10, R120, R6 ;  /* 0x000000780a037224 */ /* 0x000fe200078e0206 */
[----:B------:R-:W-:Y:S02]  /*9140*/  IADD3 R6, -R143, 0x30, RZ ;  /* 0x000000308f067810 */ /* 0x000fe40007ffe1ff */
[----:B------:R-:W-:Y:S01]  /*9150*/  LOP3.LUT P6, RZ, R212, 0x1, RZ, 0xc0, !PT ;  /* 0x00000001d4ff7812 */ /* 0x000fe200078cc0ff */
[----:B------:R-:W-:Y:S01]  /*9160*/  IMAD.IADD R3, R5, 0x1, R3 ;  /* 0x0000000105037824 */ /* 0x000fe200078e0203 */
[----:B------:R-:W-:Y:S11]  /*9170*/  ISETP.GE.AND P3, PT, R6, 0x1, PT ;  /* 0x000000010600780c */ /* 0x000ff60003f66270 */
[----:B------:R-:W-:Y:S02]  /*9180*/  @!UPT UIADD3 URZ, URZ, URZ, URZ ;  /* 0x0000003f3f3ff290 */ /* 0x000fe4000fffe03f */
[C---:B------:R-:W-:Y:S04]  /*9190*/  @P3 LEA R10, P0, R4.reuse, c[0x0][0x220], 0x1 ;  /* 0x00008800040a3a11 */ /* 0x040fe800078008ff */
[----:B------:R-:W-:Y:S02]  /*91a0*/  @P3 LEA.HI.X R11, R4, c[0x0][0x224], R3, 0x1, P0 ;  /* 0x00008900040b3a11 */ /* 0x000fe400000f0c03 */
[----:B------:R-:W-:Y:S03]  /*91b0*/  ISETP.GE.AND P0, PT, R6, 0x21, PT ;  /* 0x000000210600780c */ /* 0x000fe60003f06270 */
[----:B------:R-:W-:Y:S01]  /*91c0*/  @!PT LDS RZ, [RZ] ;  /* 0x00000000fffff984 */ /* 0x000fe20000000800 */
[----:B------:R-:W-:Y:S01]  /*91d0*/  @!PT LDS RZ, [RZ] ;  /* 0x00000000fffff984 */ /* 0x000fe20000000800 */
[----:B------:R-:W-:Y:S01]  /*91e0*/  @!PT LDS RZ, [RZ] ;  /* 0x00000000fffff984 */ /* 0x000fe20000000800 */
[----:B------:R1:W-:Y:S01]  /*91f0*/  @P3 LDGSTS.E.BYPASS.LTC128B.128 [R203+0xa080], [R10.64], !P2 ;  /* 0x0a0800000acb3fae */ /* 0x0003e2000d101d46 */
[----:B------:R-:W-:Y:S03]  /*9200*/  ISETP.NE.AND P2, PT, R12, RZ, PT ;  /* 0x000000ff0c00720c */ /* 0x000fe60003f45270 */
[----:B------:R1:W-:Y:S06]  /*9210*/  @P3 LDGSTS.E.BYPASS.LTC128B.128 [R203+0xb880], [R10.64+0x80], !P1 ;  /* 0x0b8800800acb3fae */ /* 0x0003ec000c901d46 */
[----:B------:R-:W-:Y:S05]  /*9220*/  @P0 IADD3 R5, P5, R139, R4, RZ ;  /* 0x000000048b050210 */ /* 0x000fea0007fbe0ff */
[----:B------:R-:W-:Y:S01]  /*9230*/  @P0 IMAD.X R3, R3, 0x1, R136, P5 ;  /* 0x0000000103030824 */ /* 0x000fe200028e0688 */
[C---:B------:R-:W-:Y:S04]  /*9240*/  @P0 LEA R4, P5, R5.reuse, c[0x0][0x220], 0x1 ;  /* 0x0000880005040a11 */ /* 0x040fe800078a08ff */
[----:B------:R-:W-:Y:S02]  /*9250*/  @P0 LEA.HI.X R5, R5, c[0x0][0x224], R3, 0x1, P5 ;  /* 0x0000890005050a11 */ /* 0x000fe400028f0c03 */
[C---:B------:R-:W-:Y:S11]  /*9260*/  LOP3.LUT P5, RZ, R212.reuse, 0x2, RZ, 0xc0, !PT ;  /* 0x00000002d4ff7812 */ /* 0x040ff600078ac0ff */
[----:B------:R-:W-:Y:S02]  /*9270*/  @!UPT UIADD3 URZ, URZ, URZ, URZ ;  /* 0x0000003f3f3ff290 */ /* 0x000fe4000fffe03f */
[----:B------:R1:W-:Y:S04]  /*9280*/  @P3 LDGSTS.E.BYPASS.LTC128B.128 [R203+0xd080], [R10.64+0x100], !P5 ;  /* 0x0d0801000acb3fae */ /* 0x0003e8000e901d46 */
[----:B------:R1:W-:Y:S01]  /*9290*/  @P3 LDGSTS.E.BYPASS.LTC128B.128 [R203+0xe880], [R10.64+0x180], !P6 ;  /* 0x0e8801800acb3fae */ /* 0x0003e2000f101d46 */
[----:B------:R-:W-:Y:S11]  /*92a0*/  LOP3.LUT P3, RZ, R212, 0x8, RZ, 0xc0, !PT ;  /* 0x00000008d4ff7812 */ /* 0x000ff6000786c0ff */
[----:B------:R-:W-:Y:S02]  /*92b0*/  @!UPT UIADD3 URZ, URZ, URZ, URZ ;  /* 0x0000003f3f3ff290 */ /* 0x000fe4000fffe03f */
[----:B------:R1:W-:Y:S04]  /*92c0*/  @P0 LDGSTS.E.BYPASS.LTC128B.128 [R207+0xb080], [R4.64], !P3 ;  /* 0x0b08000004cf0fae */ /* 0x0003e8000d901d46 */
[----:B------:R1:W-:Y:S01]  /*92d0*/  @P0 LDGSTS.E.BYPASS.LTC128B.128 [R207+0xc880], [R4.64+0x80], !P1 ;  /* 0x0c88008004cf0fae */ /* 0x0003e2000c901d46 */
[----:B------:R-:W-:Y:S03]  /*92e0*/  ISETP.NE.AND P1, PT, R9, RZ, PT ;  /* 0x000000ff0900720c */ /* 0x000fe60003f25270 */
[----:B------:R1:W-:Y:S04]  /*92f0*/  @P0 LDGSTS.E.BYPASS.LTC128B.128 [R207+0xe080], [R4.64+0x100], !P5 ;  /* 0x0e08010004cf0fae */ /* 0x0003e8000e901d46 */
[----:B------:R1:W-:Y:S04]  /*9300*/  @P0 LDGSTS.E.BYPASS.LTC128B.128 [R207+0xf880], [R4.64+0x180], !P6 ;  /* 0x0f88018004cf0fae */ /* 0x0003e8000f101d46 */
.L_x_1754:
[----:B------:R-:W-:Y:S05]  /*9310*/  BSYNC B0 ;  /* 0x0000000000007941 */ /* 0x000fea0003800000 */
.L_x_1753:
[----:B------:R-:W0:Y:S01]  /*9320*/  LDGDEPBAR ;  /* 0x00000000000079af */ /* 0x000e220000000000 */
[----:B------:R-:W-:Y:S01]  /*9330*/  IADD3 R38, R38, -0x1, RZ ;  /* 0xffffffff26267810 */ /* 0x000fe20007ffe0ff */
[----:B------:R-:W-:-:S05]  /*9340*/  @P4 BRA `(.L_x_1755) ;  /* 0xffffa1d000004947 */ /* 0x000fca000383ffff */
[----:B------:R-:W-:Y:S01]  /*9350*/  WARPSYNC 0xffffffff ;  /* 0xffffffff00007948 */ /* 0x000fe20003800000 */
[----:B------:R-:W-:Y:S06]  /*9360*/  BAR.SYNC.DEFER_BLOCKING 0x0 ;  /* 0x0000000000007b1d */ /* 0x000fec0000010000 */
.L_x_1714:
[----:B------:R-:W-:Y:S01]  /*9370*/  ISETP.GE.AND P0, PT, R123, 0x1, PT ;  /* 0x000000017b00780c */ /* 0x000fe20003f06270 */
[----:B------:R-:W-:Y:S01]  /*9380*/  BSSY B0, `(.L_x_1756) ;  /* 0x000001f000007945 */ /* 0x000fe20003800000 */
[----:B------:R-:W-:-:S11]  /*9390*/  MOV R2, RZ ;  /* 0x000000ff00027202 */ /* 0x000fd60000000f00 */
[----:B------:R-:W-:Y:S05]  /*93a0*/  @!P0 BRA `(.L_x_1757) ;  /* 0x000001c000008947 */ /* 0x000fea0003800000 */
[----:B-1----:R-:W-:Y:S02]  /*93b0*/  IABS R3, R119 ;  /* 0x0000007700037213 */ /* 0x002fe40000000000 */
[----:B--23--:R-:W-:Y:S02]  /*93c0*/  IADD3 R6, R128, -0x1, R119 ;  /* 0xffffffff80067810 */ /* 0x00cfe40007ffe077 */
[----:B------:R-:W1:Y:S02]  /*93d0*/  I2F.RP R2, R3 ;  /* 0x0000000300027306 */ /* 0x000e640000209400 */
[----:B------:R-:W-:-:S06]  /*93e0*/  IABS R11, R6 ;  /* 0x00000006000b7213 */ /* 0x000fcc0000000000 */
[----:B-1----:R-:W1:Y:S02]  /*93f0*/  MUFU.RCP R2, R2 ;  /* 0x0000000200027308 */ /* 0x002e640000001000 */
[----:B-1----:R-:W-:-:S06]  /*9400*/  IADD3 R2, R2, 0xffffffe, RZ ;  /* 0x0ffffffe02027810 */ /* 0x002fcc0007ffe0ff */
[----:B------:R-:W1:Y:S02]  /*9410*/  F2I.FTZ.U32.TRUNC.NTZ R5, R2 ;  /* 0x0000000200057305 */ /* 0x000e64000021f000 */
[----:B-1----:R-:W-:-:S04]  /*9420*/  IMAD.MOV R2, RZ, RZ, -R5 ;  /* 0x000000ffff027224 */ /* 0x002fc800078e0a05 */
[----:B----4-:R-:W-:Y:S01]  /*9430*/  IMAD.MOV.U32 R4, RZ, RZ, R2 ;  /* 0x000000ffff047224 */ /* 0x010fe200078e0002 */
        /* <DEDUP_REMOVED lines=19> */
.L_x_1757:
[----:B------:R-:W-:Y:S05]  /*9570*/  BSYNC B0 ;  /* 0x0000000000007941 */ /* 0x000fea0003800000 */
.L_x_1756:
[----:B-12---:R-:W2:Y:S01]  /*9580*/  LDL R3, [R1+0x4c] ;  /* 0x00004c0001037983 */ /* 0x006ea20000100800 */
        /* <DEDUP_REMOVED lines=64> */
[----:B--2---:R-:W-:-:S04]  /*9990*/  IMAD R218, R3, R2, RZ ;  /* 0x0000000203da7224 */ /* 0x004fc800078e02ff */
[--C-:B------:R-:W-:Y:S01]  /*99a0*/  IMAD.IADD R3, R218, 0x1, R2.reuse ;  /* 0x00000001da037824 */ /* 0x100fe200078e0202 */
[----:B------:R-:W-:-:S04]  /*99b0*/  PRMT R2, RZ, 0x7610, R2 ;  /* 0x00007610ff027816 */ /* 0x000fc80000000002 */
[----:B------:R-:W-:Y:S02]  /*99c0*/  IMNMX R209, R128, R3, PT ;  /* 0x0000000380d17217 */ /* 0x000fe40003800200 */
[----:B------:R-:W-:Y:S02]  /*99d0*/  CS2R R128, SRZ ;  /* 0x0000000000807805 */ /* 0x000fe4000001ff00 */
[----:B------:R-:W-:-:S13]  /*99e0*/  ISETP.GT.AND P0, PT, R209, R218, PT ;  /* 0x000000dad100720c */ /* 0x000fda0003f04270 */
[----:B------:R-:W-:Y:S05]  /*99f0*/  @!P0 BRA `(.L_x_1758) ;  /* 0x0000db7000008947 */ /* 0x000fea0003800000 */
[----:B------:R-:W2:Y:S04]  /*9a00*/  LDL R5, [R1+0x8] ;  /* 0x0000080001057983 */ /* 0x000ea80000100800 */
[----:B----4-:R-:W4:Y:S04]  /*9a10*/  LDL R4, [R1+0xc] ;  /* 0x00000c0001047983 */ /* 0x010f280000100800 */
[----:B---3--:R-:W3:Y:S04]  /*9a20*/  LDL R6, [R1+0x18] ;  /* 0x0000180001067983 */ /* 0x008ee80000100800 */
[----:B------:R-:W3:Y:S04]  /*9a30*/  LDL R12, [R1+0x14] ;  /* 0x00001400010c7983 */ /* 0x000ee80000100800 */
[----:B------:R-:W3:Y:S04]  /*9a40*/  LDL R9, [R1+0x24] ;  /* 0x0000240001097983 */ /* 0x000ee80000100800 */
[----:B------:R-:W3:Y:S01]  /*9a50*/  LDL R11, [R1+0x20] ;  /* 0x00002000010b7983 */ /* 0x000ee20000100800 */
[----:B------:R-:W-:-:S04]  /*9a60*/  ISETP.NE.U32.AND P0, PT, RZ, c[0x0][0x340], PT ;  /* 0x0000d000ff007a0c */ /* 0x000fc80003f05070 */
[----:B------:R-:W-:-:S13]  /*9a70*/  ISETP.NE.AND.EX P2, PT, RZ, c[0x0][0x344], PT, P0 ;  /* 0x0000d100ff007a0c */ /* 0x000fda0003f45300 */
[----:B--2---:R-:W-:-:S04]  /*9a80*/  @P2 IADD3 R2, P0, R5, c[0x0][0x340], RZ ;  /* 0x0000d00005022a10 */ /* 0x004fc80007f1e0ff */
[----:B----4-:R-:W-:-:S05]  /*9a90*/  @P2 IADD3.X R3, R4, c[0x0][0x344], RZ, P0, !PT ;  /* 0x0000d10004032a10 */ /* 0x010fca00007fe4ff */
[----:B------:R1:W5:Y:S01]  /*9aa0*/  @P2 LDG.E R16, [R2.64] ;  /* 0x0000000602102981 */ /* 0x000362000c1e1900 */
[----:B------:R-:W-:-:S05]  /*9ab0*/  IMAD.MOV.U32 R5, RZ, RZ, c[0x0][0x2c4] ;  /* 0x0000b100ff057624 */ /* 0x000fca00078e00ff */
[----:B------:R-:W-:Y:S02]  /*9ac0*/  ISETP.NE.AND P1, PT, R5, 0x1, PT ;  /* 0x000000010500780c */ /* 0x000fe40003f25270 */
[----:B------:R-:W-:Y:S02]  /*9ad0*/  ISETP.NE.U32.AND P0, PT, RZ, c[0x0][0x348], PT ;  /* 0x0000d200ff007a0c */ /* 0x000fe40003f05070 */
[----:B---3--:R-:W-:Y:S01]  /*9ae0*/  LOP3.LUT R49, R6, 0xffff, RZ, 0xc0, !PT ;  /* 0x0000ffff06317812 */ /* 0x008fe200078ec0ff */
[----:B------:R-:W-:Y:S01]  /*9af0*/  IMAD R6, R12, 0x80, R0 ;  /* 0x000000800c067824 */ /* 0x000fe200078e0200 */
[----:B------:R-:W-:Y:S02]  /*9b00*/  ISETP.NE.AND.EX P0, PT, RZ, c[0x0][0x34c], PT, P0 ;  /* 0x0000d300ff007a0c */ /* 0x000fe40003f05300 */
[----:B-1----:R-:W-:-:S05]  /*9b10*/  SHF.R.S32.HI R2, RZ, 0x1f, R131 ;  /* 0x0000001fff027819 */ /* 0x002fca0000011483 */
[----:B------:R-:W-:-:S04]  /*9b20*/  IMAD R2, R2, c[0x0][0x178], RZ ;  /* 0x00005e0002027a24 */ /* 0x000fc800078e02ff */
[C---:B------:R-:W-:Y:S02]  /*9b30*/  IMAD R4, R131.reuse, c[0x0][0x17c], R2 ;  /* 0x00005f0083047a24 */ /* 0x040fe400078e0202 */
[----:B------:R-:W-:Y:S01]  /*9b40*/  IMAD.WIDE.U32 R2, R131, c[0x0][0x178], RZ ;  /* 0x00005e0083027a25 */ /* 0x000fe200078e00ff */
[----:B------:R-:W-:-:S03]  /*9b50*/  SEL R9, R9, RZ, !P0 ;  /* 0x000000ff09097207 */ /* 0x000fc60004000000 */
[----:B------:R-:W-:Y:S02]  /*9b60*/  IMAD.IADD R3, R3, 0x1, R4 ;  /* 0x0000000103037824 */ /* 0x000fe400078e0204 */
[----:B------:R-:W-:-:S04]  /*9b70*/  @P1 IMAD.HI.U32 R10, R6, c[0x0][0x2c8], RZ ;  /* 0x0000b200060a1a27 */ /* 0x000fc800078e00ff */
[----:B------:R-:W-:Y:S01]  /*9b80*/  IMAD.WIDE.U32 R4, R49, c[0x0][0x1b8], R2 ;  /* 0x00006e0031047a25 */ /* 0x000fe200078e0002 */
[----:B------:R-:W-:Y:S02]  /*9b90*/  MOV R2, R6 ;  /* 0x0000000600027202 */ /* 0x000fe40000000f00 */
[----:B------:R-:W-:Y:S01]  /*9ba0*/  SEL R3, R11, RZ, !P0 ;  /* 0x000000ff0b037207 */ /* 0x000fe20004000000 */
[----:B------:R-:W-:Y:S01]  /*9bb0*/  IMAD R5, R49, c[0x0][0x1bc], R5 ;  /* 0x00006f0031057a24 */ /* 0x000fe200078e0205 */
[----:B------:R-:W-:Y:S01]  /*9bc0*/  @P1 SHF.R.U32.HI R2, RZ, c[0x0][0x2cc], R10 ;  /* 0x0000b300ff021a19 */ /* 0x000fe2000001160a */
[----:B------:R-:W-:Y:S02]  /*9bd0*/  IMAD R9, R9, c[0x0][0x1c0], RZ ;  /* 0x0000700009097a24 */ /* 0x000fe400078e02ff */
[----:B------:R-:W-:Y:S01]  /*9be0*/  IMAD.WIDE.U32 R4, R3, c[0x0][0x1c0], R4 ;  /* 0x0000700003047a25 */ /* 0x000fe200078e0004 */
[----:B------:R-:W-:-:S03]  /*9bf0*/  SHF.R.S32.HI R10, RZ, 0x1f, R2 ;  /* 0x0000001fff0a7819 */ /* 0x000fc60000011402 */
[----:B------:R-:W-:Y:S02]  /*9c00*/  IMAD R9, R3, c[0x0][0x1c4], R9 ;  /* 0x0000710003097a24 */ /* 0x000fe400078e0209 */
[----:B------:R-:W-:Y:S02]  /*9c10*/  IMAD.MOV R3, RZ, RZ, -R2 ;  /* 0x000000ffff037224 */ /* 0x000fe400078e0a02 */
[----:B------:R-:W-:Y:S02]  /*9c20*/  IMAD.IADD R5, R5, 0x1, R9 ;  /* 0x0000000105057824 */ /* 0x000fe400078e0209 */
[----:B------:R-:W-:Y:S02]  /*9c30*/  IMAD R6, R3, c[0x0][0x2c4], R6 ;  /* 0x0000b10003067a24 */ /* 0x000fe400078e0206 */
[----:B------:R-:W-:-:S04]  /*9c40*/  IMAD R3, R10, c[0x0][0x1b0], RZ ;  /* 0x00006c000a037a24 */ /* 0x000fc800078e02ff */
[C---:B------:R-:W-:Y:S01]  /*9c50*/  IMAD R10, R2.reuse, c[0x0][0x1b4], R3 ;  /* 0x00006d00020a7a24 */ /* 0x040fe200078e0203 */
[----:B------:R-:W-:Y:S01]  /*9c60*/  SHF.R.S32.HI R9, RZ, 0x1f, R6 ;  /* 0x0000001fff097819 */ /* 0x000fe20000011406 */
[----:B------:R-:W-:Y:S01]  /*9c70*/  IMAD.WIDE.U32 R2, R2, c[0x0][0x1b0], R4 ;  /* 0x00006c0002027a25 */ /* 0x000fe200078e0004 */
[----:B------:R-:W-:-:S03]  /*9c80*/  ISETP.GE.AND P1, PT, R205, c[0x0][0x198], PT ;  /* 0x00006600cd007a0c */ /* 0x000fc60003f26270 */
[----:B------:R-:W-:Y:S01]  /*9c90*/  IMAD R4, R9, c[0x0][0x1a8], RZ ;  /* 0x00006a0009047a24 */ /* 0x000fe200078e02ff */
[----:B------:R-:W-:-:S03]  /*9ca0*/  IADD3 R3, R3, R10, RZ ;  /* 0x0000000a03037210 */ /* 0x000fc60007ffe0ff */
[C---:B------:R-:W-:Y:S02]  /*9cb0*/  IMAD R4, R6.reuse, c[0x0][0x1ac], R4 ;  /* 0x00006b0006047a24 */ /* 0x040fe400078e0204 */
[----:B------:R-:W-:Y:S01]  /*9cc0*/  IMAD.WIDE.U32 R2, R6, c[0x0][0x1a8], R2 ;  /* 0x00006a0006027a25 */ /* 0x000fe200078e0002 */
[----:B------:R-:W-:-:S03]  /*9cd0*/  LOP3.LUT R212, R212, 0xfffffffe, RZ, 0xc0, !PT ;  /* 0xfffffffed4d47812 */ /* 0x000fc600078ec0ff */
[----:B------:R-:W-:Y:S01]  /*9ce0*/  IMAD.IADD R3, R3, 0x1, R4 ;  /* 0x0000000103037824 */ /* 0x000fe200078e0204 */
[----:B------:R-:W-:Y:S01]  /*9cf0*/  LEA R9, P0, R2, c[0x0][0x160], 0x1 ;  /* 0x0000580002097a11 */ /* 0x000fe200078008ff */
[----:B------:R-:W-:Y:S01]  /*9d00*/  IMAD R6, R12, 0x80, R143 ;  /* 0x000000800c067824 */ /* 0x000fe200078e028f */
[----:B------:R-:W-:Y:S02]  /*9d10*/  ISETP.GE.AND P4, PT, R140, c[0x0][0x198], PT ;  /* 0x000066008c007a0c */ /* 0x000fe40003f86270 */
[----:B------:R-:W-:Y:S02]  /*9d20*/  ISETP.GE.AND P5, PT, R142, c[0x0][0x198], PT ;  /* 0x000066008e007a0c */ /* 0x000fe40003fa6270 */
[----:B------:R-:W-:Y:S02]  /*9d30*/  @P1 LOP3.LUT R212, R212, 0x1, RZ, 0xfc, !PT ;  /* 0x00000001d4d41812 */ /* 0x000fe400078efcff */
[----:B------:R-:W-:Y:S02]  /*9d40*/  ISETP.GE.AND P6, PT, R204, c[0x0][0x198], PT ;  /* 0x00006600cc007a0c */ /* 0x000fe40003fc6270 */
[----:B------:R-:W-:-:S02]  /*9d50*/  LEA.HI.X R5, R2, c[0x0][0x164], R3, 0x1, P0 ;  /* 0x0000590002057a11 */ /* 0x000fc400000f0c03 */
[----:B------:R-:W-:Y:S02]  /*9d60*/  IADD3 R97, R209, -0x1, RZ ;  /* 0xffffffffd1617810 */ /* 0x000fe40007ffe0ff */
[----:B------:R-:W-:Y:S01]  /*9d70*/  @!P2 MOV R16, R11 ;  /* 0x0000000b0010a202 */ /* 0x000fe20000000f00 */
[----:B------:R-:W-:Y:S05]  /*9d80*/  BRA.DIV ~URZ, `(.L_x_1759) ;  /* 0x00012ae27f007947 */ /* 0x000fea000b800000 */
[----:B------:R1:W2:Y:S02]  /*9d90*/  SHFL.IDX PT, R4, R5, RZ, 0x181f ;  /* 0x00181fff05047589 */ /* 0x0002a400000e0000 */
.L_x_1913:
[----:B------:R-:W-:Y:S05]  /*9da0*/  BRA.DIV ~URZ, `(.L_x_1760) ;  /* 0x00012b327f007947 */ /* 0x000fea000b800000 */
[----:B------:R3:W4:Y:S02]  /*9db0*/  SHFL.IDX PT, R2, R9, RZ, 0x181f ;  /* 0x00181fff09027589 */ /* 0x00072400000e0000 */
.L_x_1914:
[----:B------:R-:W-:Y:S01]  /*9dc0*/  IMAD R40, R134, c[0x0][0x2c4], RZ ;  /* 0x0000b10086287a24 */ /* 0x000fe200078e02ff */
[----:B------:R-:W-:Y:S01]  /*9dd0*/  LOP3.LUT R212, R212, 0xfffffffd, RZ, 0xc0, !PT ;  /* 0xfffffffdd4d47812 */ /* 0x000fe200078ec0ff */
[----:B------:R-:W-:Y:S03]  /*9de0*/  BSSY B0, `(.L_x_1761) ;  /* 0x0000014000007945 */ /* 0x000fe60003800000 */
[----:B------:R-:W-:-:S13]  /*9df0*/  ISETP.GE.AND P0, PT, R6, R40, PT ;  /* 0x000000280600720c */ /* 0x000fda0003f06270 */
[----:B------:R-:W-:Y:S01]  /*9e00*/  @P0 LOP3.LUT R212, R212, 0x2, RZ, 0xfc, !PT ;  /* 0x00000002d4d40812 */ /* 0x000fe200078efcff */
[----:B------:R-:W-:Y:S05]  /*9e10*/  @P0 BRA `(.L_x_1762) ;  /* 0x0000010000000947 */ /* 0x000fea0003800000 */
[----:B------:R-:W-:Y:S02]  /*9e20*/  LOP3.LUT P3, RZ, R212, 0x1, RZ, 0xc0, !PT ;  /* 0x00000001d4ff7812 */ /* 0x000fe4000786c0ff */
        /* <DEDUP_REMOVED lines=15> */
.L_x_1762:
[----:B------:R-:W-:Y:S05]  /*9f20*/  BSYNC B0 ;  /* 0x0000000000007941 */ /* 0x000fea0003800000 */
.L_x_1761:
[----:B------:R-:W-:Y:S05]  /*9f30*/  BRA.DIV ~URZ, `(.L_x_1763) ;  /* 0x00012a127f007947 */ /* 0x000fea000b800000 */
[----:B--2---:R2:W1:Y:S04]  /*9f40*/  SHFL.IDX PT, R4, R5, 0x1, 0x181f ;  /* 0x00381f0005047f89 */ /* 0x00446800000e0000 */
[----:B----4-:R2:W4:Y:S02]  /*9f50*/  SHFL.IDX PT, R2, R9, 0x1, 0x181f ;  /* 0x00381f0009027f89 */ /* 0x01052400000e0000 */
.L_x_1915:
[----:B------:R-:W-:Y:S01]  /*9f60*/  IADD3 R3, R6, 0x20, RZ ;  /* 0x0000002006037810 */ /* 0x000fe20007ffe0ff */
[----:B------:R-:W-:Y:S03]  /*9f70*/  BSSY B0, `(.L_x_1764) ;  /* 0x0000013000007945 */ /* 0x000fe60003800000 */
[----:B------:R-:W-:-:S13]  /*9f80*/  ISETP.GE.AND P0, PT, R3, R40, PT ;  /* 0x000000280300720c */ /* 0x000fda0003f06270 */
[----:B------:R-:W-:Y:S05]  /*9f90*/  @P0 BRA `(.L_x_1765) ;  /* 0x0000010000000947 */ /* 0x000fea0003800000 */
[----:B------:R-:W-:Y:S02]  /*9fa0*/  LOP3.LUT P3, RZ, R212, 0x1, RZ, 0xc0, !PT ;  /* 0x00000001d4ff7812 */ /* 0x000fe4000786c0ff */
        /* <DEDUP_REMOVED lines=15> */
.L_x_1765:
[----:B------:R-:W-:Y:S05]  /*a0a0*/  BSYNC B0 ;  /* 0x0000000000007941 */ /* 0x000fea0003800000 */
.L_x_1764:
[----:B------:R-:W-:Y:S05]  /*a0b0*/  BRA.DIV ~URZ, `(.L_x_1766) ;  /* 0x000129627f007947 */ /* 0x000fea000b800000 */
[----:B-1----:R1:W2:Y:S02]  /*a0c0*/  SHFL.IDX PT, R4, R5, 0x2, 0x181f ;  /* 0x00581f0005047f89 */ /* 0x0022a400000e0000 */
.L_x_1916:
[----:B------:R-:W-:Y:S05]  /*a0d0*/  BRA.DIV ~URZ, `(.L_x_1767) ;  /* 0x000129b27f007947 */ /* 0x000fea000b800000 */
[----:B----4-:R4:W1:Y:S02]  /*a0e0*/  SHFL.IDX PT, R2, R9, 0x2, 0x181f ;  /* 0x00581f0009027f89 */ /* 0x01086400000e0000 */
.L_x_1917:
[----:B------:R-:W-:Y:S01]  /*a0f0*/  IADD3 R3, R6, 0x40, RZ ;  /* 0x0000004006037810 */ /* 0x000fe20007ffe0ff */
[----:B------:R-:W-:Y:S03]  /*a100*/  BSSY B0, `(.L_x_1768) ;  /* 0x0000013000007945 */ /* 0x000fe60003800000 */
[----:B------:R-:W-:-:S13]  /*a110*/  ISETP.GE.AND P0, PT, R3, R40, PT ;  /* 0x000000280300720c */ /* 0x000fda0003f06270 */
[----:B------:R-:W-:Y:S05]  /*a120*/  @P0 BRA `(.L_x_1769) ;  /* 0x0000010000000947 */ /* 0x000fea0003800000 */
[----:B------:R-:W-:Y:S02]  /*a130*/  LOP3.LUT P3, RZ, R212, 0x1, RZ, 0xc0, !PT ;  /* 0x00000001d4ff7812 */ /* 0x000fe4000786c0ff */
        /* <DEDUP_REMOVED lines=15> */
.L_x_1769:
[----:B------:R-:W-:Y:S05]  /*a230*/  BSYNC B0 ;  /* 0x0000000000007941 */ /* 0x000fea0003800000 */
.L_x_1768:
[----:B------:R-:W-:Y:S05]  /*a240*/  BRA.DIV ~URZ, `(.L_x_1770) ;  /* 0x000128b27f007947 */ /* 0x000fea000b800000 */
[----:B--2---:R2:W3:Y:S04]  /*a250*/  SHFL.IDX PT, R4, R5, 0x3, 0x181f ;  /* 0x00781f0005047f89 */ /* 0x0044e800000e0000 */
[----:B-1----:R2:W1:Y:S02]  /*a260*/  SHFL.IDX PT, R2, R9, 0x3, 0x181f ;  /* 0x00781f0009027f89 */ /* 0x00246400000e0000 */
.L_x_1918:
[----:B--234-:R-:W2:Y:S01]  /*a270*/  LDL R9, [R1+0x4] ;  /* 0x0000040001097983 */ /* 0x01cea20000100800 */
[----:B------:R-:W-:Y:S01]  /*a280*/  IADD3 R3, R6, 0x60, RZ ;  /* 0x0000006006037810 */ /* 0x000fe20007ffe0ff */
[----:B------:R-:W-:Y:S01]  /*a290*/  IMAD.MOV.U32 R96, RZ, RZ, 0x30 ;  /* 0x00000030ff607424 */ /* 0x000fe200078e00ff */
[----:B-----5:R-:W-:Y:S01]  /*a2a0*/  SHF.R.S32.HI R5, RZ, 0x1f, R16 ;  /* 0x0000001fff057819 */ /* 0x020fe20000011410 */
[----:B------:R-:W-:Y:S01]  /*a2b0*/  IMAD.WIDE.U32 R238, R16, c[0x0][0x2b0], RZ ;  /* 0x0000ac0010ee7a25 */ /* 0x000fe200078e00ff */
[----:B------:R-:W-:-:S03]  /*a2c0*/  ISETP.GE.AND P0, PT, R3, R40, PT ;  /* 0x000000280300720c */ /* 0x000fc60003f06270 */
[----:B------:R-:W-:Y:S02]  /*a2d0*/  IMAD.MOV.U32 R3, RZ, RZ, c[0x0][0x2b8] ;  /* 0x0000ae00ff037624 */ /* 0x000fe400078e00ff */
[----:B------:R-:W-:Y:S02]  /*a2e0*/  IMAD R96, R209, R96, -0x30 ;  /* 0xffffffd0d1607424 */ /* 0x000fe400078e0260 */
[----:B------:R-:W-:Y:S01]  /*a2f0*/  IMAD R6, R5, c[0x0][0x2b0], RZ ;  /* 0x0000ac0005067a24 */ /* 0x000fe200078e02ff */
[----:B------:R-:W-:Y:S01]  /*a300*/  ISETP.NE.AND P3, PT, R3, 0x1, PT ;  /* 0x000000010300780c */ /* 0x000fe20003f65270 */
[----:B------:R-:W-:Y:S02]  /*a310*/  IMAD.IADD R3, R0, 0x1, R96 ;  /* 0x0000000100037824 */ /* 0x000fe400078e0260 */
[----:B------:R-:W-:Y:S02]  /*a320*/  IMAD.MOV.U32 R210, RZ, RZ, RZ ;  /* 0x000000ffffd27224 */ /* 0x000fe400078e00ff */
[----:B-1----:R-:W-:-:S02]  /*a330*/  @!P0 LEA R10, P1, R140, R2, 0x1 ;  /* 0x000000028c0a8211 */ /* 0x002fc400078208ff */
[C---:B------:R-:W-:Y:S02]  /*a340*/  @!P0 LEA R14, P2, R205.reuse, R2, 0x1 ;  /* 0x00000002cd0e8211 */ /* 0x040fe400078408ff */
[-C--:B------:R-:W-:Y:S02]  /*a350*/  @!P0 LEA.HI.X R11, R140, R4.reuse, R141, 0x1, P1 ;  /* 0x000000048c0b8211 */ /* 0x080fe400008f0c8d */
[----:B------:R-:W-:-:S03]  /*a360*/  @!P0 LEA.HI.X R15, R205, R4, R215, 0x1, P2 ;  /* 0x00000004cd0f8211 */ /* 0x000fc600010f0cd7 */
[----:B------:R-:W-:Y:S01]  /*a370*/  @!PT LDS RZ, [RZ] ;  /* 0x00000000fffff984 */ /* 0x000fe20000000800 */
[----:B------:R-:W-:Y:S01]  /*a380*/  @!PT LDS RZ, [RZ] ;  /* 0x00000000fffff984 */ /* 0x000fe20000000800 */
[----:B------:R-:W-:Y:S01]  /*a390*/  @!PT LDS RZ, [RZ] ;  /* 0x00000000fffff984 */ /* 0x000fe20000000800 */
[----:B------:R1:W-:Y:S01]  /*a3a0*/  @!P0 LDGSTS.E.BYPASS.LTC128B.128 [R207+0x13080], [R10.64], !P4 ;  /* 0x130800000acf8fae */ /* 0x0003e2000e101d46 */
[----:B------:R-:W-:Y:S02]  /*a3b0*/  LOP3.LUT P4, RZ, R212, 0x1, RZ, 0xc0, !PT ;  /* 0x00000001d4ff7812 */ /* 0x000fe4000788c0ff */
[----:B-1----:R-:W-:-:S04]  /*a3c0*/  @!P0 LEA R10, P1, R206, R2, 0x1 ;  /* 0x00000002ce0a8211 */ /* 0x002fc800078208ff */
[----:B------:R-:W-:Y:S02]  /*a3d0*/  @!P0 LEA.HI.X R11, R206, R4, R213, 0x1, P1 ;  /* 0x00000004ce0b8211 */ /* 0x000fe400008f0cd5 */
[----:B------:R-:W-:-:S03]  /*a3e0*/  ISETP.GE.AND P1, PT, R3, R123, PT ;  /* 0x0000007b0300720c */ /* 0x000fc60003f26270 */
[----:B------:R1:W-:Y:S01]  /*a3f0*/  @!P0 LDGSTS.E.BYPASS.LTC128B.128 [R207+0x17080], [R10.64], !P5 ;  /* 0x170800000acf8fae */ /* 0x0003e2000e901d46 */
[----:B------:R-:W-:-:S03]  /*a400*/  ISETP.GT.OR P1, PT, R0, 0x2f, P1 ;  /* 0x0000002f0000780c */ /* 0x000fc60000f24670 */
[----:B------:R3:W-:Y:S01]  /*a410*/  @!P0 LDGSTS.E.BYPASS.LTC128B.128 [R207+0x1b080], [R14.64], !P4 ;  /* 0x1b0800000ecf8fae */ /* 0x0007e2000e101d46 */
[----:B--2---:R-:W-:Y:S02]  /*a420*/  IMAD.IADD R5, R3, 0x1, R9 ;  /* 0x0000000103057824 */ /* 0x004fe400078e0209 */
[----:B------:R-:W-:Y:S02]  /*a430*/  IMAD R9, R16, c[0x0][0x2b4], R6 ;  /* 0x0000ad0010097a24 */ /* 0x000fe400078e0206 */
[----:B------:R-:W-:-:S04]  /*a440*/  @P3 IMAD.HI.U32 R6, R5, c[0x0][0x2bc], RZ ;  /* 0x0000af0005063a27 */ /* 0x000fc800078e00ff */
[----:B------:R-:W-:Y:S01]  /*a450*/  IMAD.MOV.U32 R3, RZ, RZ, R5 ;  /* 0x000000ffff037224 */ /* 0x000fe200078e0005 */
[----:B------:R-:W-:Y:S01]  /*a460*/  @P3 SHF.R.U32.HI R3, RZ, c[0x0][0x2c0], R6 ;  /* 0x0000b000ff033a19 */ /* 0x000fe20000011606 */
[----:B------:R-:W-:Y:S01]  /*a470*/  IMAD.IADD R17, R239, 0x1, R9 ;  /* 0x00000001ef117824 */ /* 0x000fe200078e0209 */
[C---:B------:R-:W-:Y:S02]  /*a480*/  @!P0 LEA R12, P3, R204.reuse, R2, 0x1 ;  /* 0x00000002cc0c8211 */ /* 0x040fe400078608ff */
[----:B------:R-:W-:Y:S02]  /*a490*/  @!P1 IADD3 R2, P2, R3, R238, RZ ;  /* 0x000000ee03029210 */ /* 0x000fe40007f5e0ff */
[----:B------:R-:W-:Y:S01]  /*a4a0*/  @!P0 LEA.HI.X R13, R204, R4, R214, 0x1, P3 ;  /* 0x00000004cc0d8211 */ /* 0x000fe200018f0cd6 */
[----:B------:R-:W-:Y:S01]  /*a4b0*/  IMAD.WIDE.U32 R236, R49, c[0x0][0x1e8], RZ ;  /* 0x00007a0031ec7a25 */ /* 0x000fe200078e00ff */
[----:B------:R-:W-:Y:S01]  /*a4c0*/  @!P1 LEA.HI.X.SX32 R4, R3, R17, 0x1, P2 ;  /* 0x0000001103049211 */ /* 0x000fe200010f0eff */
[----:B------:R-:W-:Y:S01]  /*a4d0*/  STL [R1], R17 ;  /* 0x0000001101007387 */ /* 0x000fe20000100800 */
[----:B-1----:R-:W-:-:S03]  /*a4e0*/  @!P1 LEA R10, P2, R2, c[0x0][0x2a0], 0x2 ;  /* 0x0000a800020a9a11 */ /* 0x002fc600078410ff */
[----:B------:R1:W-:Y:S01]  /*a4f0*/  @!P0 LDGSTS.E.BYPASS.LTC128B.128 [R207+0x1f080], [R12.64], !P6 ;  /* 0x1f0800000ccf8fae */ /* 0x0003e2000f101d46 */
[----:B------:R-:W-:-:S03]  /*a500*/  @!P1 LEA.HI.X R11, R2, c[0x0][0x2a4], R4, 0x2, P2 ;  /* 0x0000a900020b9a11 */ /* 0x000fc600010f1404 */
[----:B------:R-:W0:Y:S01]  /*a510*/  LDGDEPBAR ;  /* 0x00000000000079af */ /* 0x000e220000000000 */
[----:B------:R-:W-:Y:S03]  /*a520*/  WARPSYNC 0xffffffff ;  /* 0xffffffff00007948 */ /* 0x000fe60003800000 */
[----:B------:R-:W-:Y:S06]  /*a530*/  BAR.SYNC.DEFER_BLOCKING 0x0 ;  /* 0x0000000000007b1d */ /* 0x000fec0000010000 */
[----:B------:R-:W2:Y:S01]  /*a540*/  @!P1 LDG.E R210, [R10.64] ;  /* 0x000000060ad29981 */ /* 0x000ea2000c1e1900 */
[----:B------:R-:W-:Y:S01]  /*a550*/  IMAD.MOV R2, RZ, RZ, -R3 ;  /* 0x000000ffff027224 */ /* 0x000fe200078e0a03 */
[----:B------:R-:W-:Y:S01]  /*a560*/  ISETP.GE.AND P5, PT, R140, c[0x0][0x1d4], PT ;  /* 0x000075008c007a0c */ /* 0x000fe20003fa6270 */
[----:B------:R-:W-:Y:S01]  /*a570*/  IMAD R252, R49, c[0x0][0x1ec], R237 ;  /* 0x00007b0031fc7a24 */ /* 0x000fe200078e02ed */
[----:B------:R-:W-:Y:S01]  /*a580*/  ISETP.GE.AND P4, PT, R142, c[0x0][0x1d4], PT ;  /* 0x000075008e007a0c */ /* 0x000fe20003f86270 */
[----:B------:R-:W-:Y:S01]  /*a590*/  IMAD R211, R2, c[0x0][0x2b8], R5 ;  /* 0x0000ae0002d37a24 */ /* 0x000fe200078e0205 */
[----:B------:R-:W-:Y:S01]  /*a5a0*/  ISETP.GE.AND P3, PT, R205, c[0x0][0x1d4], PT ;  /* 0x00007500cd007a0c */ /* 0x000fe20003f66270 */
[----:B------:R-:W-:Y:S01]  /*a5b0*/  IMAD R123, R97, -0x30, R123 ;  /* 0xffffffd0617b7824 */ /* 0x000fe200078e027b */
[----:B------:R-:W-:Y:S01]  /*a5c0*/  ISETP.GE.AND P6, PT, R204, c[0x0][0x1d4], PT ;  /* 0x00007500cc007a0c */ /* 0x000fe20003fc6270 */
[----:B------:R-:W-:Y:S01]  /*a5d0*/  IMAD.WIDE.U32 R2, R211, c[0x0][0x1e0], RZ ;  /* 0x00007800d3027a25 */ /* 0x000fe200078e00ff */
[----:B------:R-:W-:Y:S01]  /*a5e0*/  SHF.R.S32.HI R50, RZ, 0x1f, R211 ;  /* 0x0000001fff327819 */ /* 0x000fe200000114d3 */
[----:B------:R-:W-:Y:S01]  /*a5f0*/  BSSY B0, `(.L_x_1771) ;  /* 0x0000030000007945 */ /* 0x000fe20003800000 */
[----:B------:R-:W-:-:S02]  /*a600*/  IMNMX R6, R123, 0x30, PT ;  /* 0x000000307b067817 */ /* 0x000fc40003800200 */
[----:B------:R-:W-:Y:S01]  /*a610*/  LOP3.LUT R212, R212, 0xfffffffb, RZ, 0xc0, !PT ;  /* 0xfffffffbd4d47812 */ /* 0x000fe200078ec0ff */
[----:B------:R-:W-:Y:S02]  /*a620*/  IMAD R4, R50, c[0x0][0x1e0], RZ ;  /* 0x0000780032047a24 */ /* 0x000fe400078e02ff */
[----:B------:R-:W-:Y:S02]  /*a630*/  IMAD.IADD R6, R6, 0x1, -R143 ;  /* 0x0000000106067824 */ /* 0x000fe400078e0a8f */
[----:B------:R-:W-:Y:S02]  /*a640*/  IMAD R4, R211, c[0x0][0x1e4], R4 ;  /* 0x00007900d3047a24 */ /* 0x000fe400078e0204 */
[----:B------:R-:W-:Y:S02]  /*a650*/  @P6 LOP3.LUT R212, R212, 0x4, RZ, 0xfc, !PT ;  /* 0x00000004d4d46812 */ /* 0x000fe400078efcff */
        /* <DEDUP_REMOVED lines=8> */
[----:B------:R-:W-:Y:S02]  /*a6e0*/  LEA.HI.X R16, R2, c[0x0][0x1cc], R3, 0x1, P0 ;  /* 0x0000730002107a11 */ /* 0x000fe400000f0c03 */
[----:B------:R-:W1:Y:S01]  /*a6f0*/  SHFL.IDX PT, R2, R9, RZ, 0x181f ;  /* 0x00181fff09027589 */ /* 0x000e6200000e0000 */
[----:B------:R-:W-:-:S03]  /*a700*/  ISETP.GE.AND P0, PT, R6, 0x1, PT ;  /* 0x000000010600780c */ /* 0x000fc60003f06270 */
[----:B------:R-:W2:Y:S10]  /*a710*/  SHFL.IDX PT, R3, R16, RZ, 0x181f ;  /* 0x00181fff10037589 */ /* 0x000eb400000e0000 */
[----:B-1----:R-:W-:-:S02]  /*a720*/  @P0 LEA R12, P1, R140, R2, 0x1 ;  /* 0x000000028c0c0211 */ /* 0x002fc400078208ff */
[-C--:B------:R-:W-:Y:S02]  /*a730*/  @P0 LEA R10, P2, R206, R2.reuse, 0x1 ;  /* 0x00000002ce0a0211 */ /* 0x080fe400078408ff */
[-C--:B--2---:R-:W-:Y:S02]  /*a740*/  @P0 LEA.HI.X R13, R140, R3.reuse, R141, 0x1, P1 ;  /* 0x000000038c0d0211 */ /* 0x084fe400008f0c8d */
[CC--:B------:R-:W-:Y:S02]  /*a750*/  @P0 LEA R4, P1, R205.reuse, R2.reuse, 0x1 ;  /* 0x00000002cd040211 */ /* 0x0c0fe400078208ff */
[-C--:B------:R-:W-:Y:S01]  /*a760*/  @P0 LEA.HI.X R11, R206, R3.reuse, R213, 0x1, P2 ;  /* 0x00000003ce0b0211 */ /* 0x080fe200010f0cd5 */
[----:B------:R-:W-:Y:S01]  /*a770*/  @!PT LDS RZ, [RZ] ;  /* 0x00000000fffff984 */ /* 0x000fe20000000800 */
[----:B------:R1:W-:Y:S01]  /*a780*/  @P0 LDGSTS.E.BYPASS.LTC128B.128 [R203+0xa080], [R12.64], !P5 ;  /* 0x0a0800000ccb0fae */ /* 0x0003e2000e901d46 */
[-C--:B------:R-:W-:Y:S02]  /*a790*/  @P0 LEA.HI.X R5, R205, R3.reuse, R215, 0x1, P1 ;  /* 0x00000003cd050211 */ /* 0x080fe400008f0cd7 */
[C---:B---3--:R-:W-:Y:S01]  /*a7a0*/  @P0 LEA R14, P1, R204.reuse, R2, 0x1 ;  /* 0x00000002cc0e0211 */ /* 0x048fe200078208ff */
[----:B------:R1:W-:Y:S03]  /*a7b0*/  @P0 LDGSTS.E.BYPASS.LTC128B.128 [R203+0xb880], [R10.64], !P4 ;  /* 0x0b8800000acb0fae */ /* 0x0003e6000e101d46 */
[----:B------:R-:W-:Y:S01]  /*a7c0*/  @P0 LEA.HI.X R15, R204, R3, R214, 0x1, P1 ;  /* 0x00000003cc0f0211 */ /* 0x000fe200008f0cd6 */
[----:B------:R1:W-:Y:S04]  /*a7d0*/  @P0 LDGSTS.E.BYPASS.LTC128B.128 [R203+0xd080], [R4.64], !P3 ;  /* 0x0d08000004cb0fae */ /* 0x0003e8000d901d46 */
[----:B------:R1:W-:Y:S01]  /*a7e0*/  @P0 LDGSTS.E.BYPASS.LTC128B.128 [R203+0xe880], [R14.64], !P6 ;  /* 0x0e8800000ecb0fae */ /* 0x0003e2000f101d46 */
[----:B------:R-:W-:-:S03]  /*a7f0*/  ISETP.GE.AND P0, PT, R6, 0x21, PT ;  /* 0x000000210600780c */ /* 0x000fc60003f06270 */
[----:B------:R1:W2:Y:S04]  /*a800*/  SHFL.IDX PT, R2, R9, 0x1, 0x181f ;  /* 0x00381f0009027f89 */ /* 0x0002a800000e0000 */
[----:B------:R1:W3:Y:S06]  /*a810*/  SHFL.IDX PT, R3, R16, 0x1, 0x181f ;  /* 0x00381f0010037f89 */ /* 0x0002ec00000e0000 */
[----:B------:R-:W-:Y:S05]  /*a820*/  @!P0 BRA `(.L_x_1772) ;  /* 0x000000c000008947 */ /* 0x000fea0003800000 */
[-C--:B-12---:R-:W-:Y:S02]  /*a830*/  LEA R12, P0, R140, R2.reuse, 0x1 ;  /* 0x000000028c0c7211 */ /* 0x086fe400078008ff */
[----:B------:R-:W-:-:S02]  /*a840*/  LEA R10, P2, R206, R2, 0x1 ;  /* 0x00000002ce0a7211 */ /* 0x000fc400078408ff */
[-C--:B---3--:R-:W-:Y:S02]  /*a850*/  LEA.HI.X R13, R140, R3.reuse, R141, 0x1, P0 ;  /* 0x000000038c0d7211 */ /* 0x088fe400000f0c8d */
[CC--:B------:R-:W-:Y:S02]  /*a860*/  LEA R4, P1, R205.reuse, R2.reuse, 0x1 ;  /* 0x00000002cd047211 */ /* 0x0c0fe400078208ff */
[----:B------:R-:W-:Y:S01]  /*a870*/  LEA R2, P0, R204, R2, 0x1 ;  /* 0x00000002cc027211 */ /* 0x000fe200078008ff */
[----:B------:R1:W-:Y:S01]  /*a880*/  LDGSTS.E.BYPASS.LTC128B.128 [R207+0xb080], [R12.64], !P5 ;  /* 0x0b0800000ccf7fae */ /* 0x0003e2000e901d46 */
[-C--:B------:R-:W-:Y:S02]  /*a890*/  LEA.HI.X R11, R206, R3.reuse, R213, 0x1, P2 ;  /* 0x00000003ce0b7211 */ /* 0x080fe400010f0cd5 */
[-C--:B------:R-:W-:Y:S02]  /*a8a0*/  LEA.HI.X R5, R205, R3.reuse, R215, 0x1, P1 ;  /* 0x00000003cd057211 */ /* 0x080fe400008f0cd7 */
[----:B------:R-:W-:Y:S01]  /*a8b0*/  LEA.HI.X R3, R204, R3, R214, 0x1, P0 ;  /* 0x00000003cc037211 */ /* 0x000fe200000f0cd6 */
[----:B------:R1:W-:Y:S04]  /*a8c0*/  LDGSTS.E.BYPASS.LTC128B.128 [R207+0xc880], [R10.64], !P4 ;  /* 0x0c8800000acf7fae */ /* 0x0003e8000e101d46 */
[----:B------:R1:W-:Y:S04]  /*a8d0*/  LDGSTS.E.BYPASS.LTC128B.128 [R207+0xe080], [R4.64], !P3 ;  /* 0x0e08000004cf7fae */ /* 0x0003e8000d901d46 */
[----:B------:R1:W-:Y:S02]  /*a8e0*/  LDGSTS.E.BYPASS.LTC128B.128 [R207+0xf880], [R2.64], !P6 ;  /* 0x0f88000002cf7fae */ /* 0x0003e4000f101d46 */
.L_x_1772:
[----:B------:R-:W-:Y:S05]  /*a8f0*/  BSYNC B0 ;  /* 0x0000000000007941 */ /* 0x000fea0003800000 */
.L_x_1771:
[----:B------:R-:W-:Y:S01]  /*a900*/  ISETP.LT.AND P0, PT, RZ, c[0x0][0x27c], PT ;  /* 0x00009f00ff007a0c */ /* 0x000fe20003f01270 */
[----:B------:R-:W0:-:S12]  /*a910*/  LDGDEPBAR ;  /* 0x00000000000079af */ /* 0x000e180000000000 */
[----:B------:R-:W-:Y:S05]  /*a920*/  @P0 BRA `(.L_x_1773) ;  /* 0x0000002000000947 */ /* 0x000fea0003800000 */
[----:B------:R-:W-:-:S04]  /*a930*/  DEPBAR.LE SB0, 0x1 ;  /* 0x000080400000791a */ /* 0x000fc80000000000 */
[----:B------:R-:W-:Y:S05]  /*a940*/  BRA `(.L_x_1774) ;  /* 0x0000682000007947 */ /* 0x000fea0003800000 */
.L_x_1773:
[----:B-12---:R-:W-:Y:S01]  /*a950*/  SHF.R.S32.HI R2, RZ, 0x1f, R122 ;  /* 0x0000001fff027819 */ /* 0x006fe2000001147a */
[----:B------:R-:W-:Y:S01]  /*a960*/  ULDC.U8 UR4, c[0x0][0x298] ;  /* 0x0000a60000047ab9 */ /* 0x000fe20000000000 */
[----:B------:R-:W-:Y:S01]  /*a970*/  IMAD.WIDE.U32 R4, R122, c[0x0][0x280], RZ ;  /* 0x0000a0007a047a25 */ /* 0x000fe200078e00ff */
[----:B------:R-:W-:Y:S01]  /*a980*/  ISETP.NE.AND P1, PT, RZ, UR4, PT ;  /* 0x00000004ff007c0c */ /* 0x000fe2000bf25270 */
[----:B------:R-:W-:Y:S02]  /*a990*/  BSSY B2, `(.L_x_1774) ;  /* 0x000067d000027945 */ /* 0x000fe40003800000 */
[----:B---3--:R-:W-:Y:S01]  /*a9a0*/  IMAD R3, R2, c[0x0][0x280], RZ ;  /* 0x0000a00002037a24 */ /* 0x008fe200078e02ff */
[----:B------:R-:W-:Y:S01]  /*a9b0*/  LEA R9, P0, R4, c[0x0][0x270], 0x1 ;  /* 0x00009c0004097a11 */ /* 0x000fe200078008ff */
[----:B------:R-:W-:Y:S02]  /*a9c0*/  IMAD R6, R2, c[0x0][0x290], RZ ;  /* 0x0000a40002067a24 */ /* 0x000fe400078e02ff */
[----:B------:R-:W-:-:S05]  /*a9d0*/  IMAD R3, R122, c[0x0][0x284], R3 ;  /* 0x0000a1007a037a24 */ /* 0x000fca00078e0203 */
[----:B------:R-:W-:Y:S01]  /*a9e0*/  IADD3 R10, R3, R5, RZ ;  /* 0x00000005030a7210 */ /* 0x000fe20007ffe0ff */
[----:B------:R-:W-:-:S03]  /*a9f0*/  IMAD.WIDE.U32 R2, R122, c[0x0][0x290], RZ ;  /* 0x0000a4007a027a25 */ /* 0x000fc600078e00ff */
[----:B------:R-:W-:Y:S01]  /*aa00*/  LEA.HI.X R4, R4, c[0x0][0x274], R10, 0x1, P0 ;  /* 0x00009d0004047a11 */ /* 0x000fe200000f0c0a */
[----:B------:R-:W-:Y:S01]  /*aa10*/  IMAD R5, R122, c[0x0][0x294], R6 ;  /* 0x0000a5007a057a24 */ /* 0x000fe200078e0206 */
[----:B------:R-:W-:-:S04]  /*aa20*/  LEA R6, P0, R2, c[0x0][0x288], 0x1 ;  /* 0x0000a20002067a11 */ /* 0x000fc800078008ff */
[----:B------:R-:W-:-:S04]  /*aa30*/  IADD3 R3, R5, R3, RZ ;  /* 0x0000000305037210 */ /* 0x000fc80007ffe0ff */
[----:B------:R-:W-:Y:S01]  /*aa40*/  LEA.HI.X R2, R2, c[0x0][0x28c], R3, 0x1, P0 ;  /* 0x0000a30002027a11 */ /* 0x000fe200000f0c03 */
[----:B------:R-:W-:Y:S05]  /*aa50*/  @!P1 BRA `(.L_x_1775) ;  /* 0x0000317000009947 */ /* 0x000fea0003800000 */
[----:B------:R-:W-:Y:S01]  /*aa60*/  LOP3.LUT P2, RZ, R212, 0x2, RZ, 0xc0, !PT ;  /* 0x00000002d4ff7812 */ /* 0x000fe2000784c0ff */
[----:B------:R1:W2:Y:S01]  /*aa70*/  SHFL.IDX PT, R5, R4, RZ, 0x181f ;  /* 0x00181fff04057589 */ /* 0x0002a200000e0000 */
[----:B------:R-:W-:Y:S01]  /*aa80*/  BSSY B0, `(.L_x_1776) ;  /* 0x0000035000007945 */ /* 0x000fe20003800000 */
[----:B------:R-:W-:Y:S01]  /*aa90*/  CS2R R24, SRZ ;  /* 0x0000000000187805 */ /* 0x000fe2000001ff00 */
[----:B------:R-:W-:Y:S01]  /*aaa0*/  CS2R R22, SRZ ;  /* 0x0000000000167805 */ /* 0x000fe2000001ff00 */
[----:B------:R1:W3:Y:S01]  /*aab0*/  SHFL.IDX PT, R3, R2, RZ, 0x181f ;  /* 0x00181fff02037589 */ /* 0x0002e200000e0000 */
[----:B------:R-:W-:Y:S01]  /*aac0*/  CS2R R20, SRZ ;  /* 0x0000000000147805 */ /* 0x000fe2000001ff00 */
[----:B------:R-:W-:Y:S01]  /*aad0*/  CS2R R18, SRZ ;  /* 0x0000000000127805 */ /* 0x000fe2000001ff00 */
[----:B------:R-:W-:Y:S01]  /*aae0*/  CS2R R16, SRZ ;  /* 0x0000000000107805 */ /* 0x000fe2000001ff00 */
[----:B------:R1:W4:Y:S01]  /*aaf0*/  SHFL.IDX PT, R4, R9, RZ, 0x181f ;  /* 0x00181fff09047589 */ /* 0x00032200000e0000 */
[----:B------:R-:W-:Y:S01]  /*ab00*/  CS2R R14, SRZ ;  /* 0x00000000000e7805 */ /* 0x000fe2000001ff00 */
[----:B------:R-:W-:Y:S01]  /*ab10*/  CS2R R12, SRZ ;  /* 0x00000000000c7805 */ /* 0x000fe2000001ff00 */
[----:B------:R-:W-:Y:S01]  /*ab20*/  CS2R R10, SRZ ;  /* 0x00000000000a7805 */ /* 0x000fe2000001ff00 */
[----:B------:R1:W1:Y:S01]  /*ab30*/  SHFL.IDX PT, R2, R6, RZ, 0x181f ;  /* 0x00181fff06027589 */ /* 0x00026200000e0000 */
[----:B------:R-:W-:Y:S05]  /*ab40*/  @P2 BRA `(.L_x_1777) ;  /* 0x0000028000002947 */ /* 0x000fea0003800000 */
[----:B----4-:R-:W4:Y:S04]  /*ab50*/  LDL R31, [R1+0x180] ;  /* 0x00018000011f7983 */ /* 0x010f280000100800 */
[----:B---3--:R-:W3:Y:S04]  /*ab60*/  LDL R27, [R1+0x17c] ;  /* 0x00017c00011b7983 */ /* 0x008ee80000100800 */
[----:B--2---:R-:W2:Y:S04]  /*ab70*/  LDL R26, [R1+0x184] ;  /* 0x00018400011a7983 */ /* 0x004ea80000100800 */
[----:B------:R-:W2:Y:S04]  /*ab80*/  LDL R30, [R1+0x178] ;  /* 0x00017800011e7983 */ /* 0x000ea80000100800 */
[----:B------:R-:W2:Y:S04]  /*ab90*/  LDL R29, [R1+0x188] ;  /* 0x00018800011d7983 */ /* 0x000ea80000100800 */
[----:B------:R-:W2:Y:S01]  /*aba0*/  LDL R28, [R1+0x174] ;  /* 0x00017400011c7983 */ /* 0x000ea20000100800 */
[----:B------:R-:W-:Y:S01]  /*abb0*/  ISETP.GE.AND P0, PT, R144, c[0x0][0x27c], PT ;  /* 0x00009f0090007a0c */ /* 0x000fe20003f06270 */
[----:B------:R-:W-:Y:S01]  /*abc0*/  CS2R R18, SRZ ;  /* 0x0000000000127805 */ /* 0x000fe2000001ff00 */
[----:B------:R-:W-:Y:S01]  /*abd0*/  ISETP.GE.AND P2, PT, R148, c[0x0][0x27c], PT ;  /* 0x00009f0094007a0c */ /* 0x000fe20003f46270 */
[----:B------:R-:W-:Y:S01]  /*abe0*/  CS2R R10, SRZ ;  /* 0x00000000000a7805 */ /* 0x000fe2000001ff00 */
[----:B------:R-:W-:-:S09]  /*abf0*/  ISETP.GE.AND P1, PT, R146, c[0x0][0x27c], PT ;  /* 0x00009f0092007a0c */ /* 0x000fd20003f26270 */
[----:B------:R-:W-:-:S04]  /*ac00*/  @!P0 IMAD.WIDE R14, R144, 0x2, R4 ;  /* 0x00000002900e8825 */ /* 0x000fc800078e0204 */
[----:B-1----:R-:W-:Y:S01]  /*ac10*/  @!P0 IMAD.WIDE R12, R144, 0x2, R2 ;  /* 0x00000002900c8825 */ /* 0x002fe200078e0202 */
[----:B------:R1:W5:Y:S04]  /*ac20*/  @!P0 LD.E.64 R18, [R14.64] ;  /* 0x000000060e128980 */ /* 0x000368000c101b00 */
[----:B------:R1:W5:Y:S01]  /*ac30*/  @!P0 LD.E.64 R10, [R12.64] ;  /* 0x000000060c0a8980 */ /* 0x000362000c101b00 */
[----:B------:R-:W-:Y:S01]  /*ac40*/  CS2R R20, SRZ ;  /* 0x0000000000147805 */ /* 0x000fe2000001ff00 */
[----:B------:R-:W-:Y:S01]  /*ac50*/  CS2R R22, SRZ ;  /* 0x0000000000167805 */ /* 0x000fe2000001ff00 */
[----:B-1----:R-:W-:Y:S01]  /*ac60*/  CS2R R12, SRZ ;  /* 0x00000000000c7805 */ /* 0x002fe2000001ff00 */
[----:B------:R-:W-:Y:S01]  /*ac70*/  CS2R R24, SRZ ;  /* 0x0000000000187805 */ /* 0x000fe2000001ff00 */
[----:B----4-:R-:W-:-:S02]  /*ac80*/  @!P2 IADD3 R16, P6, R4, R31, RZ ;  /* 0x0000001f0410a210 */ /* 0x010fc40007fde0ff */
[----:B------:R-:W-:-:S03]  /*ac90*/  @!P2 IADD3 R14, P0, R2, R31, RZ ;  /* 0x0000001f020ea210 */ /* 0x000fc60007f1e0ff */
[--C-:B---3--:R-:W-:Y:S02]  /*aca0*/  @!P2 IMAD.X R17, R5, 0x1, R27.reuse, P6 ;  /* 0x000000010511a824 */ /* 0x108fe400030e061b */
[----:B------:R-:W-:Y:S01]  /*acb0*/  @!P2 IMAD.X R15, R3, 0x1, R27, P0 ;  /* 0x00000001030fa824 */ /* 0x000fe200000e061b */
[----:B------:R-:W-:Y:S02]  /*acc0*/  ISETP.GE.AND P0, PT, R147, c[0x0][0x27c], PT ;  /* 0x00009f0093007a0c */ /* 0x000fe40003f06270 */
[----:B------:R1:W5:Y:S04]  /*acd0*/  @!P2 LD.E.64 R20, [R16.64] ;  /* 0x000000061014a980 */ /* 0x000368000c101b00 */
[----:B------:R2:W5:Y:S02]  /*ace0*/  @!P2 LD.E.64 R12, [R14.64] ;  /* 0x000000060e0ca980 */ /* 0x000564000c101b00 */
[----:B--2---:R-:W-:-:S05]  /*acf0*/  @!P1 IADD3 R14, P2, R4, R26, RZ ;  /* 0x0000001a040e9210 */ /* 0x004fca0007f5e0ff */
[----:B------:R-:W-:Y:S01]  /*ad00*/  @!P1 IMAD.X R15, R5, 0x1, R30, P2 ;  /* 0x00000001050f9824 */ /* 0x000fe200010e061e */
[----:B------:R-:W-:Y:S01]  /*ad10*/  @!P1 IADD3 R26, P2, R2, R26, RZ ;  /* 0x0000001a021a9210 */ /* 0x000fe20007f5e0ff */
[----:B-1----:R-:W-:-:S03]  /*ad20*/  CS2R R16, SRZ ;  /* 0x0000000000107805 */ /* 0x002fc6000001ff00 */
[----:B------:R1:W5:Y:S01]  /*ad30*/  @!P1 LD.E.64 R22, [R14.64] ;  /* 0x000000060e169980 */ /* 0x000362000c101b00 */
[----:B------:R-:W-:Y:S01]  /*ad40*/  @!P1 IMAD.X R27, R3, 0x1, R30, P2 ;  /* 0x00000001031b9824 */ /* 0x000fe200010e061e */
[----:B------:R-:W-:-:S05]  /*ad50*/  @!P0 IADD3 R4, P2, R4, R29, RZ ;  /* 0x0000001d04048210 */ /* 0x000fca0007f5e0ff */
[----:B------:R-:W-:Y:S01]  /*ad60*/  @!P0 IMAD.X R5, R5, 0x1, R28, P2 ;  /* 0x0000000105058824 */ /* 0x000fe200010e061c */
[----:B------:R-:W-:-:S04]  /*ad70*/  @!P0 IADD3 R2, P2, R2, R29, RZ ;  /* 0x0000001d02028210 */ /* 0x000fc80007f5e0ff */
[----:B------:R2:W5:Y:S01]  /*ad80*/  @!P0 LD.E.64 R24, [R4.64] ;  /* 0x0000000604188980 */ /* 0x000562000c101b00 */
[----:B------:R-:W-:-:S05]  /*ad90*/  @!P0 IMAD.X R3, R3, 0x1, R28, P2 ;  /* 0x0000000103038824 */ /* 0x000fca00010e061c */
[----:B------:R2:W5:Y:S01]  /*ada0*/  @!P0 LD.E.64 R16, [R2.64] ;  /* 0x0000000602108980 */ /* 0x000562000c101b00 */
[----:B-1----:R-:W-:-:S06]  /*adb0*/  CS2R R14, SRZ ;  /* 0x00000000000e7805 */ /* 0x002fcc000001ff00 */
[----:B------:R2:W5:Y:S02]  /*adc0*/  @!P1 LD.E.64 R14, [R26.64] ;  /* 0x000000061a0e9980 */ /* 0x000564000c101b00 */
.L_x_1777:
[----:B------:R-:W-:Y:S05]  /*add0*/  BSYNC B0 ;  /* 0x0000000000007941 */ /* 0x000fea0003800000 */
.L_x_1776:
[----:B----4-:R-:W4:Y:S01]  /*ade0*/  LDL R41, [R1+0x14] ;  /* 0x0000140001297983 */ /* 0x010f220000100800 */
[----:B-----5:R-:W-:Y:S01]  /*adf0*/  IMAD.MOV.U32 R38, RZ, RZ, R18 ;  /* 0x000000ffff267224 */ /* 0x020fe200078e0012 */
[----:B--23--:R-:W-:Y:S01]  /*ae00*/  SHF.R.U64 R3, R18, 0x10, R19 ;  /* 0x0000001012037819 */ /* 0x00cfe20000001213 */
[----:B------:R-:W-:Y:S01]  /*ae10*/  IMAD.MOV.U32 R33, RZ, RZ, R22 ;  /* 0x000000ffff217224 */ /* 0x000fe200078e0016 */
[--C-:B------:R-:W-:Y:S01]  /*ae20*/  SHF.R.U64 R31, R22, 0x10, R23.reuse ;  /* 0x00000010161f7819 */ /* 0x100fe20000001217 */
[----:B------:R-:W-:Y:S01]  /*ae30*/  IMAD.MOV.U32 R32, RZ, RZ, R23 ;  /* 0x000000ffff207224 */ /* 0x000fe200078e0017 */
[----:B------:R-:W-:Y:S01]  /*ae40*/  PRMT R38, R38, 0x5410, R3 ;  /* 0x0000541026267816 */ /* 0x000fe20000000003 */
[----:B------:R-:W-:Y:S01]  /*ae50*/  IMAD.MOV.U32 R28, RZ, RZ, R25 ;  /* 0x000000ffff1c7224 */ /* 0x000fe200078e0019 */
[----:B------:R-:W-:Y:S01]  /*ae60*/  PRMT R31, R33, 0x5410, R31 ;  /* 0x00005410211f7816 */ /* 0x000fe2000000001f */
[----:B------:R-:W-:Y:S01]  /*ae70*/  IMAD.MOV.U32 R39, RZ, RZ, R19 ;  /* 0x000000ffff277224 */ /* 0x000fe200078e0013 */
[----:B------:R-:W-:Y:S01]  /*ae80*/  SHF.R.U32.HI R26, RZ, 0x10, R23 ;  /* 0x00000010ff1a7819 */ /* 0x000fe20000011617 */
[----:B------:R-:W-:Y:S01]  /*ae90*/  IMAD.MOV.U32 R37, RZ, RZ, R20 ;  /* 0x000000ffff257224 */ /* 0x000fe200078e0014 */
[----:B------:R-:W-:Y:S01]  /*aea0*/  SHF.R.U64 R27, R24, 0x10, R25 ;  /* 0x00000010181b7819 */ /* 0x000fe20000001219 */
        /* <DEDUP_REMOVED lines=8> */
[----:B------:R-:W-:Y:S01]  /*af30*/  IMAD.MOV.U32 R21, RZ, RZ, R12 ;  /* 0x000000ffff157224 */ /* 0x000fe200078e000c */
[----:B------:R-:W-:Y:S01]  /*af40*/  SHF.R.U64 R23, R10, 0x10, R11 ;  /* 0x000000100a177819 */ /* 0x000fe2000000120b */
[--C-:B------:R-:W-:Y:S01]  /*af50*/  IMAD.MOV.U32 R20, RZ, RZ, R13.reuse ;  /* 0x000000ffff147224 */ /* 0x100fe200078e000d */
[----:B------:R-:W-:Y:S01]  /*af60*/  SHF.R.U64 R19, R12, 0x10, R13 ;  /* 0x000000100c137819 */ /* 0x000fe2000000120d */
[----:B------:R-:W-:Y:S01]  /*af70*/  IMAD.MOV.U32 R12, RZ, RZ, R15 ;  /* 0x000000ffff0c7224 */ /* 0x000fe200078e000f */
[----:B------:R-:W-:Y:S01]  /*af80*/  SHF.R.U32.HI R10, RZ, 0x10, R13 ;  /* 0x00000010ff0a7819 */ /* 0x000fe2000001160d */
[----:B------:R-:W-:Y:S01]  /*af90*/  IMAD.MOV.U32 R13, RZ, RZ, R14 ;  /* 0x000000ffff0d7224 */ /* 0x000fe200078e000e */
[----:B------:R-:W-:Y:S01]  /*afa0*/  SHF.R.U32.HI R18, RZ, 0x10, R11 ;  /* 0x00000010ff127819 */ /* 0x000fe2000001160b */
[----:B-1----:R-:W-:Y:S01]  /*afb0*/  IMAD.MOV.U32 R9, RZ, RZ, R16 ;  /* 0x000000ffff097224 */ /* 0x002fe200078e0010 */
        /* <DEDUP_REMOVED lines=20> */
[----:B------:R-:W-:Y:S01]  /*b100*/  PRMT R28, R6, 0x5410, R2 ;  /* 0x00005410061c7816 */ /* 0x000fe20000000002 */
[----:B------:R-:W-:Y:S01]  /*b110*/  BAR.SYNC.DEFER_BLOCKING 0x0 ;  /* 0x0000000000007b1d */ /* 0x000fe20000010000 */
[----:B----4-:R-:W-:-:S05]  /*b120*/  IMAD R3, R41, -0x80, R40 ;  /* 0xffffff8029037824 */ /* 0x010fca00078e0228 */
[----:B------:R-:W-:-:S04]  /*b130*/  IMNMX R33, R3, 0x80, PT ;  /* 0x0000008003217817 */ /* 0x000fc80003800200 */
[----:B------:R-:W-:-:S13]  /*b140*/  ISETP.GE.AND P0, PT, R143, R33, PT ;  /* 0x000000218f00720c */ /* 0x000fda0003f06270 */
[----:B------:R-:W-:Y:S05]  /*b150*/  @P0 BRA `(.L_x_1779) ;  /* 0x00000a6000000947 */ /* 0x000fea0003800000 */
[----:B------:R-:W-:Y:S01]  /*b160*/  ISETP.GE.AND P0, PT, R144, c[0x0][0x27c], PT ;  /* 0x00009f0090007a0c */ /* 0x000fe20003f06270 */
[----:B------:R-:W-:-:S12]  /*b170*/  BSSY B0, `(.L_x_1780) ;  /* 0x0000028000007945 */ /* 0x000fd80003800000 */
[----:B------:R-:W-:Y:S05]  /*b180*/  @P0 BRA `(.L_x_1781) ;  /* 0x0000026000000947 */ /* 0x000fea0003800000 */
[----:B------:R-:W1:Y:S01]  /*b190*/  LDS.128 R12, [R203+0x10080] ;  /* 0x01008000cb0c7984 */ /* 0x000e620000000c00 */
[C---:B------:R-:W-:Y:S01]  /*b1a0*/  SHF.L.U32 R4, R38.reuse, 0x10, RZ ;  /* 0x0000001026047819 */ /* 0x040fe200000006ff */
[C---:B------:R-:W-:Y:S01]  /*b1b0*/  IMAD.U32 R2, R23.reuse, 0x10000, RZ ;  /* 0x0001000017027824 */ /* 0x040fe200078e00ff */
[----:B------:R-:W-:Y:S02]  /*b1c0*/  LOP3.LUT R10, R23, 0xffff0000, RZ, 0xc0, !PT ;  /* 0xffff0000170a7812 */ /* 0x000fe400078ec0ff */
[----:B------:R-:W-:Y:S02]  /*b1d0*/  LOP3.LUT R3, R38, 0xffff0000, RZ, 0xc0, !PT ;  /* 0xffff000026037812 */ /* 0x000fe400078ec0ff */
[C---:B-1----:R-:W-:Y:S01]  /*b1e0*/  LOP3.LUT R6, R12.reuse, 0xffff0000, RZ, 0xc0, !PT ;  /* 0xffff00000c067812 */ /* 0x042fe200078ec0ff */
[----:B------:R-:W-:Y:S01]  /*b1f0*/  IMAD.U32 R11, R15, 0x10000, RZ ;  /* 0x000100000f0b7824 */ /* 0x000fe200078e00ff */
[C---:B------:R-:W-:Y:S02]  /*b200*/  LOP3.LUT R5, R13.reuse, 0xffff0000, RZ, 0xc0, !PT ;  /* 0xffff00000d057812 */ /* 0x040fe400078ec0ff */
[----:B------:R-:W-:Y:S01]  /*b210*/  SHF.L.U32 R9, R12, 0x10, RZ ;  /* 0x000000100c097819 */ /* 0x000fe200000006ff */
[C---:B------:R-:W-:Y:S01]  /*b220*/  FMUL.FTZ R18, R6.reuse, R2 ;  /* 0x0000000206127220 */ /* 0x040fe20000410000 */
[----:B------:R-:W-:Y:S01]  /*b230*/  SHF.L.U32 R16, R13, 0x10, RZ ;  /* 0x000000100d107819 */ /* 0x000fe200000006ff */
[-C--:B------:R-:W-:Y:S01]  /*b240*/  FMUL.FTZ R17, R6, R4.reuse ;  /* 0x0000000406117220 */ /* 0x080fe20000410000 */
[C---:B------:R-:W-:Y:S01]  /*b250*/  SHF.L.U32 R13, R14.reuse, 0x10, RZ ;  /* 0x000000100e0d7819 */ /* 0x040fe200000006ff */
[----:B------:R-:W-:Y:S01]  /*b260*/  FFMA.FTZ R19, R9, R4, -R18 ;  /* 0x0000000409137223 */ /* 0x000fe20000010812 */
[----:B------:R-:W-:Y:S01]  /*b270*/  LOP3.LUT R12, R14, 0xffff0000, RZ, 0xc0, !PT ;  /* 0xffff00000e0c7812 */ /* 0x000fe200078ec0ff */
[----:B------:R-:W-:Y:S01]  /*b280*/  FMUL.FTZ R14, R5, R10 ;  /* 0x0000000a050e7220 */ /* 0x000fe20000410000 */
[----:B------:R-:W-:Y:S01]  /*b290*/  LOP3.LUT R6, R15, 0xffff0000, RZ, 0xc0, !PT ;  /* 0xffff00000f067812 */ /* 0x000fe200078ec0ff */
[----:B------:R-:W-:Y:S01]  /*b2a0*/  FFMA.FTZ R18, R9, R2, R17 ;  /* 0x0000000209127223 */ /* 0x000fe20000010011 */
[----:B------:R-:W-:Y:S01]  /*b2b0*/  LOP3.LUT R2, R22, 0xffff0000, RZ, 0xc0, !PT ;  /* 0xffff000016027812 */ /* 0x000fe200078ec0ff */
[-C--:B------:R-:W-:Y:S01]  /*b2c0*/  FMUL.FTZ R9, R5, R3.reuse ;  /* 0x0000000305097220 */ /* 0x080fe20000410000 */
[----:B------:R-:W-:Y:S01]  /*b2d0*/  SHF.L.U32 R5, R34, 0x10, RZ ;  /* 0x0000001022057819 */ /* 0x000fe200000006ff */
[----:B------:R-:W-:Y:S01]  /*b2e0*/  FFMA.FTZ R17, R16, R3, -R14 ;  /* 0x0000000310117223 */ /* 0x000fe2000001080e */
[----:B------:R-:W-:Y:S01]  /*b2f0*/  SHF.L.U32 R3, R22, 0x10, RZ ;  /* 0x0000001016037819 */ /* 0x000fe200000006ff */
[----:B------:R-:W-:Y:S01]  /*b300*/  FFMA.FTZ R15, R16, R10, R9 ;  /* 0x0000000a100f7223 */ /* 0x000fe20000010009 */
[----:B------:R-:W-:Y:S01]  /*b310*/  LOP3.LUT R4, R34, 0xffff0000, RZ, 0xc0, !PT ;  /* 0xffff000022047812 */ /* 0x000fe200078ec0ff */
[----:B------:R-:W-:-:S02]  /*b320*/  FMUL.FTZ R9, R12, R5 ;  /* 0x000000050c097220 */ /* 0x000fc40000410000 */
[----:B------:R-:W-:Y:S01]  /*b330*/  FMUL.FTZ R14, R12, R3 ;  /* 0x000000030c0e7220 */ /* 0x000fe20000410000 */
[----:B------:R-:W-:Y:S01]  /*b340*/  F2FP.BF16.PACK_AB R12, R18, R19 ;  /* 0x00000013120c723e */ /* 0x000fe200000010ff */
[C---:B------:R-:W-:Y:S02]  /*b350*/  FMUL.FTZ R10, R6.reuse, R2 ;  /* 0x00000002060a7220 */ /* 0x040fe40000410000 */
[-C--:B------:R-:W-:Y:S02]  /*b360*/  FMUL.FTZ R6, R6, R4.reuse ;  /* 0x0000000406067220 */ /* 0x080fe40000410000 */
        /* <DEDUP_REMOVED lines=8> */
.L_x_1781:
[----:B------:R-:W-:Y:S05]  /*b3f0*/  BSYNC B0 ;  /* 0x0000000000007941 */ /* 0x000fea0003800000 */
.L_x_1780:
[----:B------:R-:W-:Y:S01]  /*b400*/  ISETP.GE.AND P0, PT, R148, c[0x0][0x27c], PT ;  /* 0x00009f0094007a0c */ /* 0x000fe20003f06270 */
[----:B------:R-:W-:-:S12]  /*b410*/  BSSY B0, `(.L_x_1782) ;  /* 0x0000028000007945 */ /* 0x000fd80003800000 */
[----:B------:R-:W-:Y:S05]  /*b420*/  @P0 BRA `(.L_x_1783) ;  /* 0x0000026000000947 */ /* 0x000fea0003800000 */
[----:B-1----:R-:W1:Y:S01]  /*b430*/  LDS.128 R12, [R203+0x14080] ;  /* 0x01408000cb0c7984 */ /* 0x002e620000000c00 */
[----:B------:R-:W-:Y:S01]  /*b440*/  SHF.L.U32 R4, R35, 0x10, RZ ;  /* 0x0000001023047819 */ /* 0x000fe200000006ff */
        /* <DEDUP_REMOVED lines=36> */
.L_x_1783:
[----:B------:R-:W-:Y:S05]  /*b690*/  BSYNC B0 ;  /* 0x0000000000007941 */ /* 0x000fea0003800000 */
.L_x_1782:
[----:B------:R-:W-:Y:S01]  /*b6a0*/  ISETP.GE.AND P0, PT, R146, c[0x0][0x27c], PT ;  /* 0x00009f0092007a0c */ /* 0x000fe20003f06270 */
[----:B------:R-:W-:-:S12]  /*b6b0*/  BSSY B0, `(.L_x_1784) ;  /* 0x0000028000007945 */ /* 0x000fd80003800000 */
[----:B------:R-:W-:Y:S05]  /*b6c0*/  @P0 BRA `(.L_x_1785) ;  /* 0x0000026000000947 */ /* 0x000fea0003800000 */
[----:B-1----:R-:W1:Y:S01]  /*b6d0*/  LDS.128 R12, [R203+0x18080] ;  /* 0x01808000cb0c7984 */ /* 0x002e620000000c00 */
        /* <DEDUP_REMOVED lines=37> */
.L_x_1785:
[----:B------:R-:W-:Y:S05]  /*b930*/  BSYNC B0 ;  /* 0x0000000000007941 */ /* 0x000fea0003800000 */
.L_x_1784:
[----:B------:R-:W-:-:S13]  /*b940*/  ISETP.GE.AND P0, PT, R147, c[0x0][0x27c], PT ;  /* 0x00009f0093007a0c */ /* 0x000fda0003f06270 */
        /* <DEDUP_REMOVED lines=39> */
.L_x_1779:
[----:B------:R-:W-:Y:S05]  /*bbc0*/  BSYNC B1 ;  /* 0x0000000000017941 */ /* 0x000fea0003800000 */
.L_x_1778:
        /* <DEDUP_REMOVED lines=16> */
[-C--:B------:R-:W-:Y:S01]  /*bcd0*/  FMUL.FTZ R18, R2, R6.reuse ;  /* 0x0000000602127220 */ /* 0x080fe20000410000 */
[----:B------:R-:W-:Y:S01]  /*bce0*/  SHF.L.U32 R16, R13, 0x10, RZ ;  /* 0x000000100d107819 */ /* 0x000fe200000006ff */
[----:B------:R-:W-:Y:S01]  /*bcf0*/  FMUL.FTZ R17, R4, R6 ;  /* 0x0000000604117220 */ /* 0x000fe20000410000 */
[----:B------:R-:W-:Y:S01]  /*bd00*/  SHF.L.U32 R13, R14, 0x10, RZ ;  /* 0x000000100e0d7819 */ /* 0x000fe200000006ff */
[----:B------:R-:W-:Y:S01]  /*bd10*/  FFMA.FTZ R19, R4, R9, -R18 ;  /* 0x0000000904137223 */ /* 0x000fe20000010812 */
[----:B------:R-:W-:Y:S01]  /*bd20*/  LOP3.LUT R12, R14, 0xffff0000, RZ, 0xc0, !PT ;  /* 0xffff00000e0c7812 */ /* 0x000fe200078ec0ff */
[----:B------:R-:W-:Y:S01]  /*bd30*/  FMUL.FTZ R14, R10, R5 ;  /* 0x000000050a0e7220 */ /* 0x000fe20000410000 */
        /* <DEDUP_REMOVED lines=10> */
[----:B------:R-:W-:Y:S01]  /*bde0*/  FMUL.FTZ R14, R3, R12 ;  /* 0x0000000c030e7220 */ /* 0x000fe20000410000 */
[----:B------:R-:W-:Y:S01]  /*bdf0*/  F2FP.BF16.PACK_AB R12, R18, R19 ;  /* 0x00000013120c723e */ /* 0x000fe200000010ff */
[-C--:B------:R-:W-:Y:S02]  /*be00*/  FMUL.FTZ R10, R2, R6.reuse ;  /* 0x00000006020a7220 */ /* 0x080fe40000410000 */
[C---:B------:R-:W-:Y:S02]  /*be10*/  FMUL.FTZ R6, R4.reuse, R6 ;  /* 0x0000000604067220 */ /* 0x040fe40000410000 */
[-C--:B------:R-:W-:Y:S02]  /*be20*/  FFMA.FTZ R14, R5, R13.reuse, -R14 ;  /* 0x0000000d050e7223 */ /* 0x080fe4000001080e */
[----:B------:R-:W-:Y:S01]  /*be30*/  FFMA.FTZ R5, R3, R13, R9 ;  /* 0x0000000d03057223 */ /* 0x000fe20000010009 */
[----:B------:R-:W-:Y:S01]  /*be40*/  F2FP.BF16.PACK_AB R13, R15, R17 ;  /* 0x000000110f0d723e */ /* 0x000fe200000010ff */
[----:B------:R-:W-:-:S02]  /*be50*/  FFMA.FTZ R3, R4, R11, -R10 ;  /* 0x0000000b04037223 */ /* 0x000fc4000001080a */
[----:B------:R-:W-:Y:S01]  /*be60*/  FFMA.FTZ R2, R2, R11, R6 ;  /* 0x0000000b02027223 */ /* 0x000fe20000010006 */
[----:B------:R-:W-:-:S04]  /*be70*/  F2FP.BF16.PACK_AB R14, R5, R14 ;  /* 0x0000000e050e723e */ /* 0x000fc800000010ff */
[----:B------:R-:W-:-:S05]  /*be80*/  F2FP.BF16.PACK_AB R15, R2, R3 ;  /* 0x00000003020f723e */ /* 0x000fca00000010ff */
[----:B------:R1:W-:Y:S02]  /*be90*/  STS.128 [R203+0x11080], R12 ;  /* 0x0110800ccb007388 */ /* 0x0003e40000000c00 */
.L_x_1789:
[----:B------:R-:W-:Y:S05]  /*bea0*/  BSYNC B0 ;  /* 0x0000000000007941 */ /* 0x000fea0003800000 */
.L_x_1788:
        /* <DEDUP_REMOVED lines=41> */
.L_x_1791:
[----:B------:R-:W-:Y:S05]  /*c140*/  BSYNC B0 ;  /* 0x0000000000007941 */ /* 0x000fea0003800000 */
.L_x_1790:
        /* <DEDUP_REMOVED lines=41> */
.L_x_1793:
[----:B------:R-:W-:Y:S05]  /*c3e0*/  BSYNC B0 ;  /* 0x0000000000007941 */ /* 0x000fea0003800000 */
.L_x_1792:
        /* <DEDUP_REMOVED lines=40> */
.L_x_1787:
[----:B------:R-:W-:Y:S05]  /*c670*/  BSYNC B1 ;  /* 0x0000000000017941 */ /* 0x000fea0003800000 */
.L_x_1786:
        /* <DEDUP_REMOVED lines=45> */
.L_x_1797:
[----:B------:R-:W-:Y:S05]  /*c950*/  BSYNC B0 ;  /* 0x0000000000007941 */ /* 0x000fea0003800000 */
.L_x_1796:
        /* <DEDUP_REMOVED lines=41> */
.L_x_1799:
[----:B------:R-:W-:Y:S05]  /*cbf0*/  BSYNC B0 ;  /* 0x0000000000007941 */ /* 0x000fea0003800000 */
.L_x_1798:
        /* <DEDUP_REMOVED lines=41> */
.L_x_1801:
[----:B------:R-:W-:Y:S05]  /*ce90*/  BSYNC B0 ;  /* 0x0000000000007941 */ /* 0x000fea0003800000 */
.L_x_1800:
        /* <DEDUP_REMOVED lines=40> */
.L_x_1795:
[----:B------:R-:W-:Y:S05]  /*d120*/  BSYNC B1 ;  /* 0x0000000000017941 */ /* 0x000fea0003800000 */
.L_x_1794:
[----:B------:R-:W-:-:S04]  /*d130*/  IADD3 R2, R143, 0x60, RZ ;  /* 0x000000608f027810 */ /* 0x000fc80007ffe0ff */
        /* <DEDUP_REMOVED lines=43> */
.L_x_1804:
[----:B------:R-:W-:Y:S05]  /*d3f0*/  BSYNC B0 ;  /* 0x0000000000007941 */ /* 0x000fea0003800000 */
.L_x_1803:
        /* <DEDUP_REMOVED lines=41> */
.L_x_1806:
[----:B------:R-:W-:Y:S05]  /*d690*/  BSYNC B0 ;  /* 0x0000000000007941 */ /* 0x000fea0003800000 */
.L_x_1805:
        /* <DEDUP_REMOVED lines=41> */
.L_x_1808:
[----:B------:R-:W-:Y:S05]  /*d930*/  BSYNC B0 ;  /* 0x0000000000007941 */ /* 0x000fea0003800000 */
.L_x_1807:
        /* <DEDUP_REMOVED lines=41> */
.L_x_1775:
        /* <DEDUP_REMOVED lines=15> */
[----:B------:R-:W-:Y:S02]  /*dcc0*/  ISETP.GE.AND P1, PT, R140, c[0x0][0x27c], PT ;  /* 0x00009f008c007a0c */ /* 0x000fe40003f26270 */
[----:B------:R-:W-:-:S11]  /*dcd0*/  ISETP.GE.AND P0, PT, R142, c[0x0][0x27c], PT ;  /* 0x00009f008e007a0c */ /* 0x000fd60003f06270 */
[C---:B-1----:R-:W-:Y:S01]  /*dce0*/  @!P1 IMAD.SHL.U32 R4, R140.reuse, 0x2, RZ ;  /* 0x000000028c049824 */ /* 0x042fe200078e00ff */
[----:B------:R-:W-:Y:S02]  /*dcf0*/  @!P1 SHF.L.U64.HI R5, R140, 0x1, R141 ;  /* 0x000000018c059819 */ /* 0x000fe4000001028d */
[----:B------:R-:W-:Y:S02]  /*dd00*/  @!P0 SHF.L.U64.HI R6, R206, 0x1, R213 ;  /* 0x00000001ce068819 */ /* 0x000fe400000102d5 */
[----:B--2---:R-:W-:-:S05]  /*dd10*/  @!P1 IADD3 R2, P2, R10, R4, RZ ;  /* 0x000000040a029210 */ /* 0x004fca0007f5e0ff */
[--C-:B---3--:R-:W-:Y:S01]  /*dd20*/  @!P1 IMAD.X R3, R11, 0x1, R5.reuse, P2 ;  /* 0x000000010b039824 */ /* 0x108fe200010e0605 */
[----:B------:R-:W-:Y:S01]  /*dd30*/  @!P1 IADD3 R28, P2, R9, R4, RZ ;  /* 0x00000004091c9210 */ /* 0x000fe20007f5e0ff */
[----:B------:R-:W-:Y:S01]  /*dd40*/  @!P0 IMAD.SHL.U32 R4, R206, 0x2, RZ ;  /* 0x00000002ce048824 */ /* 0x000fe200078e00ff */
[----:B------:R-:W-:Y:S01]  /*dd50*/  CS2R R18, SRZ ;  /* 0x0000000000127805 */ /* 0x000fe2000001ff00 */
[----:B------:R-:W-:Y:S01]  /*dd60*/  CS2R R16, SRZ ;  /* 0x0000000000107805 */ /* 0x000fe2000001ff00 */
[----:B------:R-:W-:Y:S01]  /*dd70*/  CS2R R14, SRZ ;  /* 0x00000000000e7805 */ /* 0x000fe2000001ff00 */
[----:B----4-:R-:W-:Y:S01]  /*dd80*/  @!P1 IMAD.X R29, R30, 0x1, R5, P2 ;  /* 0x000000011e1d9824 */ /* 0x010fe200010e0605 */
[-C--:B------:R-:W-:Y:S01]  /*dd90*/  @!P0 IADD3 R10, P2, R10, R4.reuse, RZ ;  /* 0x000000040a0a8210 */ /* 0x080fe20007f5e0ff */
[----:B------:R-:W-:Y:S01]  /*dda0*/  CS2R R12, SRZ ;  /* 0x00000000000c7805 */ /* 0x000fe2000001ff00 */
[----:B------:R1:W5:Y:S03]  /*ddb0*/  @!P1 LD.E.128 R24, [R2.64] ;  /* 0x0000000602189980 */ /* 0x000366000c101d00 */
[--C-:B------:R-:W-:Y:S01]  /*ddc0*/  @!P0 IMAD.X R11, R11, 0x1, R6.reuse, P2 ;  /* 0x000000010b0b8824 */ /* 0x100fe200010e0606 */
[----:B------:R-:W-:Y:S01]  /*ddd0*/  @!P0 IADD3 R4, P2, R9, R4, RZ ;  /* 0x0000000409048210 */ /* 0x000fe20007f5e0ff */
[----:B------:R1:W5:Y:S04]  /*dde0*/  @!P1 LD.E.128 R20, [R28.64] ;  /* 0x000000061c149980 */ /* 0x000368000c101d00 */
[----:B------:R-:W-:Y:S01]  /*ddf0*/  @!P0 IMAD.X R5, R30, 0x1, R6, P2 ;  /* 0x000000011e058824 */ /* 0x000fe200010e0606 */
[----:B------:R1:W5:Y:S04]  /*de00*/  @!P0 LD.E.128 R16, [R10.64] ;  /* 0x000000060a108980 */ /* 0x000368000c101d00 */
[----:B------:R1:W5:Y:S03]  /*de10*/  @!P0 LD.E.128 R12, [R4.64] ;  /* 0x00000006040c8980 */ /* 0x000366000c101d00 */
.L_x_1810:
[----:B------:R-:W-:Y:S05]  /*de20*/  BSYNC B0 ;  /* 0x0000000000007941 */ /* 0x000fea0003800000 */
.L_x_1809:
[----:B----4-:R-:W4:Y:S01]  /*de30*/  LDL R43, [R1+0x14] ;  /* 0x00001400012b7983 */ /* 0x010f220000100800 */
[----:B-----5:R-:W-:Y:S01]  /*de40*/  IMAD.MOV.U32 R41, RZ, RZ, R24 ;  /* 0x000000ffff297224 */ /* 0x020fe200078e0018 */
[--C-:B-1----:R-:W-:Y:S01]  /*de50*/  SHF.R.U64 R2, R24, 0x10, R25.reuse ;  /* 0x0000001018027819 */ /* 0x102fe20000001219 */
[--C-:B------:R-:W-:Y:S01]  /*de60*/  IMAD.MOV.U32 R42, RZ, RZ, R25.reuse ;  /* 0x000000ffff2a7224 */ /* 0x100fe200078e0019 */
[----:B------:R-:W-:Y:S01]  /*de70*/  SHF.R.U32.HI R36, RZ, 0x10, R25 ;  /* 0x00000010ff247819 */ /* 0x000fe20000011619 */
[--C-:B------:R-:W-:Y:S01]  /*de80*/  IMAD.MOV.U32 R38, RZ, RZ, R27.reuse ;  /* 0x000000ffff267224 */ /* 0x100fe200078e001b */
[----:B------:R-:W-:Y:S01]  /*de90*/  PRMT R41, R41, 0x5410, R2 ;  /* 0x0000541029297816 */ /* 0x000fe20000000002 */
[----:B------:R-:W-:Y:S01]  /*dea0*/  IMAD.MOV.U32 R35, RZ, RZ, R16 ;  /* 0x000000ffff237224 */ /* 0x000fe200078e0010 */
[--C-:B------:R-:W-:Y:S01]  /*deb0*/  SHF.R.U64 R37, R26, 0x10, R27.reuse ;  /* 0x000000101a257819 */ /* 0x100fe2000000121b */
[----:B------:R-:W-:Y:S01]  /*dec0*/  IMAD.MOV.U32 R39, RZ, RZ, R26 ;  /* 0x000000ffff277224 */ /* 0x000fe200078e001a */
[----:B------:R-:W-:Y:S01]  /*ded0*/  SHF.R.U32.HI R32, RZ, 0x10, R27 ;  /* 0x00000010ff207819 */ /* 0x000fe2000001161b */
[--C-:B------:R-:W-:Y:S01]  /*dee0*/  IMAD.MOV.U32 R34, RZ, RZ, R17.reuse ;  /* 0x000000ffff227224 */ /* 0x100fe200078e0011 */
[----:B------:R-:W-:Y:S01]  /*def0*/  SHF.R.U64 R33, R16, 0x10, R17 ;  /* 0x0000001010217819 */ /* 0x000fe20000001211 */
[--C-:B------:R-:W-:Y:S01]  /*df00*/  IMAD.MOV.U32 R30, RZ, RZ, R19.reuse ;  /* 0x000000ffff1e7224 */ /* 0x100fe200078e0013 */
[--C-:B------:R-:W-:Y:S01]  /*df10*/  SHF.R.U64 R29, R18, 0x10, R19.reuse ;  /* 0x00000010121d7819 */ /* 0x100fe20000001213 */
[----:B------:R-:W-:Y:S01]  /*df20*/  IMAD.MOV.U32 R27, RZ, RZ, R20 ;  /* 0x000000ffff1b7224 */ /* 0x000fe200078e0014 */
[----:B------:R-:W-:Y:S01]  /*df30*/  SHF.R.U32.HI R24, RZ, 0x10, R19 ;  /* 0x00000010ff187819 */ /* 0x000fe20000011613 */
[----:B------:R-:W-:Y:S01]  /*df40*/  IMAD.MOV.U32 R16, RZ, RZ, R12 ;  /* 0x000000ffff107224 */ /* 0x000fe200078e000c */
[----:B------:R-:W-:Y:S01]  /*df50*/  SHF.R.U64 R25, R20, 0x10, R21 ;  /* 0x0000001014197819 */ /* 0x000fe20000001215 */
[----:B------:R-:W-:Y:S01]  /*df60*/  IMAD.MOV.U32 R31, RZ, RZ, R18 ;  /* 0x000000ffff1f7224 */ /* 0x000fe200078e0012 */
[----:B---3--:R-:W-:Y:S01]  /*df70*/  SHF.R.U64 R11, R12, 0x10, R13 ;  /* 0x000000100c0b7819 */ /* 0x008fe2000000120d */
[----:B------:R-:W-:Y:S01]  /*df80*/  IMAD.MOV.U32 R26, RZ, RZ, R21 ;  /* 0x000000ffff1a7224 */ /* 0x000fe200078e0015 */
[----:B------:R-:W-:Y:S01]  /*df90*/  SHF.R.U32.HI R28, RZ, 0x10, R17 ;  /* 0x00000010ff1c7819 */ /* 0x000fe20000011611 */
[----:B------:R-:W-:Y:S01]  /*dfa0*/  IMAD.MOV.U32 R20, RZ, RZ, R22 ;  /* 0x000000ffff147224 */ /* 0x000fe200078e0016 */
[----:B------:R-:W-:Y:S01]  /*dfb0*/  SHF.R.U32.HI R17, RZ, 0x10, R21 ;  /* 0x00000010ff117819 */ /* 0x000fe20000011615 */
[--C-:B------:R-:W-:Y:S01]  /*dfc0*/  IMAD.MOV.U32 R19, RZ, RZ, R23.reuse ;  /* 0x000000ffff137224 */ /* 0x100fe200078e0017 */
[----:B------:R-:W-:Y:S01]  /*dfd0*/  SHF.R.U64 R18, R22, 0x10, R23 ;  /* 0x0000001016127819 */ /* 0x000fe20000001217 */
[----:B------:R-:W-:Y:S01]  /*dfe0*/  IMAD.MOV.U32 R12, RZ, RZ, R13 ;  /* 0x000000ffff0c7224 */ /* 0x000fe200078e000d */
[----:B--2---:R-:W-:Y:S01]  /*dff0*/  SHF.R.U32.HI R10, RZ, 0x10, R23 ;  /* 0x00000010ff0a7819 */ /* 0x004fe20000011617 */
[----:B------:R-:W-:Y:S01]  /*e000*/  IMAD.MOV.U32 R9, RZ, RZ, R14 ;  /* 0x000000ffff097224 */ /* 0x000fe200078e000e */
[----:B------:R-:W-:Y:S01]  /*e010*/  SHF.R.U32.HI R4, RZ, 0x10, R13 ;  /* 0x00000010ff047819 */ /* 0x000fe2000001160d */
[--C-:B------:R-:W-:Y:S01]  /*e020*/  IMAD.MOV.U32 R6, RZ, RZ, R15.reuse ;  /* 0x000000ffff067224 */ /* 0x100fe200078e000f */
[----:B------:R-:W-:Y:S01]  /*e030*/  SHF.R.U64 R5, R14, 0x10, R15 ;  /* 0x000000100e057819 */ /* 0x000fe2000000120f */
[----:B------:R-:W-:-:S04]  /*e040*/  DEPBAR.LE SB0, 0x1 ;  /* 0x000080400000791a */ /* 0x000fc80000000000 */
[----:B------:R-:W-:Y:S01]  /*e050*/  SHF.R.U32.HI R3, RZ, 0x10, R15 ;  /* 0x00000010ff037819 */ /* 0x000fe2000001160f */
[----:B------:R-:W-:Y:S01]  /*e060*/  BSSY B1, `(.L_x_1811) ;  /* 0x00000cc000017945 */ /* 0x000fe20003800000 */
        /* <DEDUP_REMOVED lines=10> */
[----:B------:R-:W-:Y:S01]  /*e110*/  PRMT R44, R6, 0x5410, R3 ;  /* 0x00005410062c7816 */ /* 0x000fe20000000003 */
[----:B------:R-:W-:Y:S01]  /*e120*/  BAR.SYNC.DEFER_BLOCKING 0x0 ;  /* 0x0000000000007b1d */ /* 0x000fe20000010000 */
[----:B----4-:R-:W-:Y:S01]  /*e130*/  IMAD R2, R43, -0x80, R40 ;  /* 0xffffff802b027824 */ /* 0x010fe200078e0228 */
[----:B------:R-:W-:-:S02]  /*e140*/  PRMT R40, R35, 0x5410, R33 ;  /* 0x0000541023287816 */ /* 0x000fc40000000021 */
[----:B------:R-:W-:Y:S02]  /*e150*/  PRMT R33, R20, 0x5410, R18 ;  /* 0x0000541014217816 */ /* 0x000fe40000000012 */
[----:B------:R-:W-:Y:S02]  /*e160*/  IMNMX R48, R2, 0x80, PT ;  /* 0x0000008002307817 */ /* 0x000fe40003800200 */
[----:B------:R-:W-:Y:S02]  /*e170*/  PRMT R35, R19, 0x5410, R10 ;  /* 0x0000541013237816 */ /* 0x000fe4000000000a */
[----:B------:R-:W-:Y:S02]  /*e180*/  ISETP.GE.AND P0, PT, R143, R48, PT ;  /* 0x000000308f00720c */ /* 0x000fe40003f06270 */
[----:B------:R-:W-:-:S11]  /*e190*/  PRMT R43, R12, 0x5410, R4 ;  /* 0x000054100c2b7816 */ /* 0x000fd60000000004 */
[----:B------:R-:W-:Y:S05]  /*e1a0*/  @P0 BRA `(.L_x_1812) ;  /* 0x00000b7000000947 */ /* 0x000fea0003800000 */
[----:B------:R-:W-:Y:S01]  /*e1b0*/  ISETP.GE.AND P0, PT, R140, c[0x0][0x27c], PT ;  /* 0x00009f008c007a0c */ /* 0x000fe20003f06270 */
[----:B------:R-:W-:Y:S01]  /*e1c0*/  BSSY B0, `(.L_x_1813) ;  /* 0x000005a000007945 */ /* 0x000fe20003800000 */
[----:B------:R-:W-:-:S11]  /*e1d0*/  SHF.R.U32.HI R53, RZ, 0x3, R222 ;  /* 0x00000003ff357819 */ /* 0x000fd600000116de */
[----:B------:R-:W-:Y:S05]  /*e1e0*/  @P0 BRA `(.L_x_1814) ;  /* 0x0000057000000947 */ /* 0x000fea0003800000 */
[----:B------:R-:W-:Y:S01]  /*e1f0*/  MOV R2, c[0x0][0x27c] ;  /* 0x00009f0000027a02 */ /* 0x000fe20000000f00 */
[----:B------:R-:W1:Y:S01]  /*e200*/  LDS.128 R16, [R203+0x10080] ;  /* 0x01008000cb107984 */ /* 0x000e620000000c00 */
[----:B------:R-:W-:Y:S02]  /*e210*/  LOP3.LUT R5, R32, 0xffff0000, RZ, 0xc0, !PT ;  /* 0xffff000020057812 */ /* 0x000fe400078ec0ff */
        /* <DEDUP_REMOVED lines=14> */
[C---:B------:R-:W-:Y:S01]  /*e300*/  IMAD.U32 R23, R19.reuse, 0x10000, RZ ;  /* 0x0001000013177824 */ /* 0x040fe200078e00ff */
[----:B------:R-:W-:Y:S01]  /*e310*/  LOP3.LUT R24, R19, 0xffff0000, RZ, 0xc0, !PT ;  /* 0xffff000013187812 */ /* 0x000fe200078ec0ff */
[C---:B------:R-:W-:Y:S01]  /*e320*/  IMAD.U32 R20, R17.reuse, 0x10000, RZ ;  /* 0x0001000011147824 */ /* 0x040fe200078e00ff */
[----:B------:R-:W-:Y:S02]  /*e330*/  LOP3.LUT R16, R16, 0xffff0000, RZ, 0xc0, !PT ;  /* 0xffff000010107812 */ /* 0x000fe400078ec0ff */
[----:B------:R-:W-:Y:S02]  /*e340*/  LOP3.LUT R25, R17, 0xffff0000, RZ, 0xc0, !PT ;  /* 0xffff000011197812 */ /* 0x000fe400078ec0ff */
[C---:B------:R-:W-:Y:S02]  /*e350*/  SHF.L.U32 R17, R18.reuse, 0x10, RZ ;  /* 0x0000001012117819 */ /* 0x040fe400000006ff */
[----:B------:R-:W-:-:S02]  /*e360*/  LOP3.LUT R18, R18, 0xffff0000, RZ, 0xc0, !PT ;  /* 0xffff000012127812 */ /* 0x000fc400078ec0ff */
[C---:B--2---:R-:W-:Y:S01]  /*e370*/  SHF.L.U32 R4, R12.reuse, 0x10, RZ ;  /* 0x000000100c047819 */ /* 0x044fe200000006ff */
[----:B------:R-:W-:Y:S01]  /*e380*/  IMAD.U32 R10, R13, 0x10000, RZ ;  /* 0x000100000d0a7824 */ /* 0x000fe200078e00ff */
[----:B------:R-:W-:Y:S02]  /*e390*/  LOP3.LUT R6, R12, 0xffff0000, RZ, 0xc0, !PT ;  /* 0xffff00000c067812 */ /* 0x000fe400078ec0ff */
[----:B------:R-:W-:Y:S01]  /*e3a0*/  SHF.L.U32 R11, R14, 0x10, RZ ;  /* 0x000000100e0b7819 */ /* 0x000fe200000006ff */
[-C--:B------:R-:W-:Y:S01]  /*e3b0*/  FMUL.FTZ R19, R4, R3.reuse ;  /* 0x0000000304137220 */ /* 0x080fe20000410000 */
[----:B------:R-:W-:Y:S01]  /*e3c0*/  LOP3.LUT R12, R14, 0xffff0000, RZ, 0xc0, !PT ;  /* 0xffff00000e0c7812 */ /* 0x000fe200078ec0ff */
[-C--:B------:R-:W-:Y:S01]  /*e3d0*/  FMUL.FTZ R14, R4, R2.reuse ;  /* 0x00000002040e7220 */ /* 0x080fe20000410000 */
[----:B------:R-:W-:Y:S01]  /*e3e0*/  LOP3.LUT R4, R41, 0xffff0000, RZ, 0xc0, !PT ;  /* 0xffff000029047812 */ /* 0x000fe200078ec0ff */
[C---:B------:R-:W-:Y:S01]  /*e3f0*/  FFMA.FTZ R31, R9.reuse, R2, -R19 ;  /* 0x00000002091f7223 */ /* 0x040fe20000010813 */
[----:B------:R-:W-:Y:S01]  /*e400*/  SHF.L.U32 R2, R34, 0x10, RZ ;  /* 0x0000001022027819 */ /* 0x000fe200000006ff */
[----:B------:R-:W-:Y:S01]  /*e410*/  FFMA.FTZ R30, R9, R3, R14 ;  /* 0x00000003091e7223 */ /* 0x000fe2000001000e */
[----:B------:R-:W-:Y:S01]  /*e420*/  LOP3.LUT R22, R13, 0xffff0000, RZ, 0xc0, !PT ;  /* 0xffff00000d167812 */ /* 0x000fe200078ec0ff */
[C---:B------:R-:W-:Y:S01]  /*e430*/  IMAD.U32 R13, R15.reuse, 0x10000, RZ ;  /* 0x000100000f0d7824 */ /* 0x040fe200078e00ff */
[----:B------:R-:W-:Y:S01]  /*e440*/  LOP3.LUT R21, R15, 0xffff0000, RZ, 0xc0, !PT ;  /* 0xffff00000f157812 */ /* 0x000fe200078ec0ff */
[----:B------:R-:W-:Y:S01]  /*e450*/  FMUL.FTZ R15, R6, R5 ;  /* 0x00000005060f7220 */ /* 0x000fe20000410000 */
[----:B------:R-:W-:Y:S01]  /*e460*/  SHF.L.U32 R9, R33, 0x10, RZ ;  /* 0x0000001021097819 */ /* 0x000fe200000006ff */
[----:B------:R-:W-:-:S02]  /*e470*/  IMAD.U32 R3, R36, 0x10000, RZ ;  /* 0x0001000024037824 */ /* 0x000fc400078e00ff */
[----:B------:R-:W-:Y:S02]  /*e480*/  FMUL.FTZ R14, R6, R4 ;  /* 0x00000004060e7220 */ /* 0x000fe40000410000 */
[----:B------:R-:W-:Y:S02]  /*e490*/  FMUL.FTZ R6, R10, R2 ;  /* 0x000000020a067220 */ /* 0x000fe40000410000 */
[----:B------:R-:W-:Y:S02]  /*e4a0*/  FFMA.FTZ R29, R16, R4, -R15 ;  /* 0x00000004101d7223 */ /* 0x000fe4000001080f */
[----:B------:R-:W-:Y:S02]  /*e4b0*/  FMUL.FTZ R4, R10, R3 ;  /* 0x000000030a047220 */ /* 0x000fe40000410000 */
[----:B------:R-:W-:Y:S02]  /*e4c0*/  FFMA.FTZ R28, R16, R5, R14 ;  /* 0x00000005101c7223 */ /* 0x000fe4000001000e */
[----:B------:R-:W-:Y:S01]  /*e4d0*/  FFMA.FTZ R27, R20, R3, -R6 ;  /* 0x00000003141b7223 */ /* 0x000fe20000010806 */
[----:B------:R-:W-:Y:S01]  /*e4e0*/  SHF.L.U32 R6, R35, 0x10, RZ ;  /* 0x0000001023067819 */ /* 0x000fe200000006ff */
[----:B------:R-:W-:-:S02]  /*e4f0*/  IMAD.U32 R3, R37, 0x10000, RZ ;  /* 0x0001000025037824 */ /* 0x000fc400078e00ff */
[----:B------:R-:W-:Y:S02]  /*e500*/  FMUL.FTZ R5, R11, R9 ;  /* 0x000000090b057220 */ /* 0x000fe40000410000 */
[----:B------:R-:W-:Y:S01]  /*e510*/  FFMA.FTZ R20, R20, R2, R4 ;  /* 0x0000000214147223 */ /* 0x000fe20000010004 */
[----:B------:R-:W-:Y:S01]  /*e520*/  LOP3.LUT R4, R37, 0xffff0000, RZ, 0xc0, !PT ;  /* 0xffff000025047812 */ /* 0x000fe200078ec0ff */
[-C--:B------:R-:W-:Y:S01]  /*e530*/  FMUL.FTZ R14, R11, R3.reuse ;  /* 0x000000030b0e7220 */ /* 0x080fe20000410000 */
[----:B------:R-:W-:Y:S01]  /*e540*/  LOP3.LUT R2, R33, 0xffff0000, RZ, 0xc0, !PT ;  /* 0xffff000021027812 */ /* 0x000fe200078ec0ff */
[----:B------:R-:W-:Y:S01]  /*e550*/  FFMA.FTZ R16, R17, R3, -R5 ;  /* 0x0000000311107223 */ /* 0x000fe20000010805 */
[----:B------:R-:W-:Y:S01]  /*e560*/  SHF.L.U32 R3, R38, 0x10, RZ ;  /* 0x0000001026037819 */ /* 0x000fe200000006ff */
[----:B------:R-:W-:Y:S02]  /*e570*/  FMUL.FTZ R5, R13, R6 ;  /* 0x000000060d057220 */ /* 0x000fe40000410000 */
[----:B------:R-:W-:-:S02]  /*e580*/  FMUL.FTZ R10, R12, R4 ;  /* 0x000000040c0a7220 */ /* 0x000fc40000410000 */
[-C--:B------:R-:W-:Y:S02]  /*e590*/  FMUL.FTZ R11, R12, R2.reuse ;  /* 0x000000020c0b7220 */ /* 0x080fe40000410000 */
[----:B------:R-:W-:Y:S02]  /*e5a0*/  FFMA.FTZ R17, R17, R9, R14 ;  /* 0x0000000911117223 */ /* 0x000fe4000001000e */
[-C--:B------:R-:W-:Y:S02]  /*e5b0*/  FMUL.FTZ R9, R13, R3.reuse ;  /* 0x000000030d097220 */ /* 0x080fe40000410000 */
[----:B------:R-:W-:Y:S01]  /*e5c0*/  FFMA.FTZ R19, R23, R3, -R5 ;  /* 0x0000000317137223 */ /* 0x000fe20000010805 */
[----:B------:R-:W-:Y:S01]  /*e5d0*/  LOP3.LUT R3, R34, 0xffff0000, RZ, 0xc0, !PT ;  /* 0xffff000022037812 */ /* 0x000fe200078ec0ff */
[----:B------:R-:W-:Y:S01]  /*e5e0*/  FFMA.FTZ R14, R18, R2, R10 ;  /* 0x00000002120e7223 */ /* 0x000fe2000001000a */
[----:B------:R-:W-:Y:S01]  /*e5f0*/  LOP3.LUT R5, R36, 0xffff0000, RZ, 0xc0, !PT ;  /* 0xffff000024057812 */ /* 0x000fe200078ec0ff */
[----:B------:R-:W-:Y:S01]  /*e600*/  FFMA.FTZ R12, R18, R4, -R11 ;  /* 0x00000004120c7223 */ /* 0x000fe2000001080b */
[----:B------:R-:W-:Y:S01]  /*e610*/  LOP3.LUT R2, R35, 0xffff0000, RZ, 0xc0, !PT ;  /* 0xffff000023027812 */ /* 0x000fe200078ec0ff */
[----:B------:R-:W-:Y:S01]  /*e620*/  FMUL.FTZ R11, R22, R3 ;  /* 0x00000003160b7220 */ /* 0x000fe20000410000 */
[----:B------:R-:W-:Y:S01]  /*e630*/  LOP3.LUT R4, R38, 0xffff0000, RZ, 0xc0, !PT ;  /* 0xffff000026047812 */ /* 0x000fe200078ec0ff */
[----:B------:R-:W-:Y:S01]  /*e640*/  FFMA.FTZ R15, R23, R6, R9 ;  /* 0x00000006170f7223 */ /* 0x000fe20000010009 */
[----:B------:R-:W-:Y:S01]  /*e650*/  F2FP.BF16.PACK_AB R18, R12, R16 ;  /* 0x000000100c12723e */ /* 0x000fe200000010ff */
[----:B------:R-:W-:Y:S01]  /*e660*/  FMUL.FTZ R10, R22, R5 ;  /* 0x00000005160a7220 */ /* 0x000fe20000410000 */
[----:B------:R-:W-:Y:S01]  /*e670*/  F2FP.BF16.PACK_AB R14, R14, R17 ;  /* 0x000000110e0e723e */ /* 0x000fe200000010ff */
[----:B------:R-:W-:Y:S01]  /*e680*/  FMUL.FTZ R9, R21, R2 ;  /* 0x0000000215097220 */ /* 0x000fe20000410000 */
[----:B------:R-:W-:Y:S01]  /*e690*/  F2FP.BF16.PACK_AB R16, R29, R31 ;  /* 0x0000001f1d10723e */ /* 0x000fe200000010ff */
[----:B------:R-:W-:Y:S01]  /*e6a0*/  FMUL.FTZ R6, R21, R4 ;  /* 0x0000000415067220 */ /* 0x000fe20000410000 */
[----:B------:R-:W-:Y:S01]  /*e6b0*/  F2FP.BF16.PACK_AB R12, R28, R30 ;  /* 0x0000001e1c0c723e */ /* 0x000fe200000010ff */
[----:B------:R-:W-:-:S02]  /*e6c0*/  FFMA.FTZ R11, R25, R5, -R11 ;  /* 0x00000005190b7223 */ /* 0x000fc4000001080b */
[----:B------:R-:W-:Y:S02]  /*e6d0*/  FFMA.FTZ R5, R25, R3, R10 ;  /* 0x0000000319057223 */ /* 0x000fe4000001000a */
[C---:B------:R-:W-:Y:S01]  /*e6e0*/  FFMA.FTZ R3, R24.reuse, R4, -R9 ;  /* 0x0000000418037223 */ /* 0x040fe20000010809 */
[----:B------:R-:W-:Y:S01]  /*e6f0*/  F2FP.BF16.PACK_AB R17, R11, R27 ;  /* 0x0000001b0b11723e */ /* 0x000fe200000010ff */
[----:B------:R-:W-:Y:S01]  /*e700*/  FFMA.FTZ R2, R24, R2, R6 ;  /* 0x0000000218027223 */ /* 0x000fe20000010006 */
[----:B------:R-:W-:Y:S02]  /*e710*/  F2FP.BF16.PACK_AB R13, R5, R20 ;  /* 0x00000014050d723e */ /* 0x000fe400000010ff */
[----:B------:R-:W-:Y:S02]  /*e720*/  F2FP.BF16.PACK_AB R19, R3, R19 ;  /* 0x000000130313723e */ /* 0x000fe400000010ff */
[----:B------:R-:W-:-:S03]  /*e730*/  F2FP.BF16.PACK_AB R15, R2, R15 ;  /* 0x0000000f020f723e */ /* 0x000fc600000010ff */
[----:B------:R1:W-:Y:S04]  /*e740*/  STS.128 [R203+0x10080], R16 ;  /* 0x01008010cb007388 */ /* 0x0003e80000000c00 */
[----:B------:R1:W-:Y:S02]  /*e750*/  STS.128 [R26+0x10080], R12 ;  /* 0x0100800c1a007388 */ /* 0x0003e40000000c00 */
.L_x_1814:
[----:B------:R-:W-:Y:S05]  /*e760*/  BSYNC B0 ;  /* 0x0000000000007941 */ /* 0x000fea0003800000 */
.L_x_1813:
[----:B------:R-:W-:-:S13]  /*e770*/  ISETP.GE.AND P0, PT, R142, c[0x0][0x27c], PT ;  /* 0x00009f008e007a0c */ /* 0x000fda0003f06270 */
[----:B------:R-:W-:Y:S05]  /*e780*/  @P0 BRA `(.L_x_1812) ;  /* 0x0000059000000947 */ /* 0x000fea0003800000 */
[----:B------:R-:W2:Y:S04]  /*e790*/  LDL R3, [R1+0xd0] ;  /* 0x0000d00001037983 */ /* 0x000ea80000100800 */
[----:B------:R-:W3:Y:S01]  /*e7a0*/  LDL R52, [R1+0xe8] ;  /* 0x0000e80001347983 */ /* 0x000ee20000100800 */
[----:B------:R-:W-:Y:S02]  /*e7b0*/  MOV R2, c[0x0][0x27c] ;  /* 0x00009f0000027a02 */ /* 0x000fe40000000f00 */
[----:B------:R-:W-:Y:S02]  /*e7c0*/  LOP3.LUT R5, R39, 0xffff0000, RZ, 0xc0, !PT ;  /* 0xffff000027057812 */ /* 0x000fe400078ec0ff */
        /* <DEDUP_REMOVED lines=30> */
[----:B------:R-:W-:Y:S01]  /*e9b0*/  FFMA.FTZ R31, R9, R2, -R19 ;  /* 0x00000002091f7223 */ /* 0x000fe20000010813 */
        /* <DEDUP_REMOVED lines=30> */
[C---:B------:R-:W-:Y:S01]  /*eba0*/  FFMA.FTZ R14, R18.reuse, R2, R10 ;  /* 0x00000002120e7223 */ /* 0x040fe2000001000a */
        /* <DEDUP_REMOVED lines=21> */
[----:B------:R1:W-:Y:S04]  /*ed00*/  STS.128 [R52], R16 ;  /* 0x0000001034007388 */ /* 0x0003e80000000c00 */
[----:B------:R1:W-:Y:S02]  /*ed10*/  STS.128 [R26+0x10080], R12 ;  /* 0x0100800c1a007388 */ /* 0x0003e40000000c00 */
.L_x_1812:
[----:B------:R-:W-:Y:S05]  /*ed20*/  BSYNC B1 ;  /* 0x0000000000017941 */ /* 0x000fea0003800000 */
.L_x_1811:
[----:B------:R-:W-:Y:S01]  /*ed30*/  IADD3 R2, R143, 0x20, RZ ;  /* 0x000000208f027810 */ /* 0x000fe20007ffe0ff */
[----:B------:R-:W-:Y:S03]  /*ed40*/  BSSY B1, `(.L_x_1815) ;  /* 0x00000bb000017945 */ /* 0x000fe60003800000 */
[----:B------:R-:W-:-:S13]  /*ed50*/  ISETP.GE.AND P0, PT, R2, R48, PT ;  /* 0x000000300200720c */ /* 0x000fda0003f06270 */
[----:B------:R-:W-:Y:S05]  /*ed60*/  @P0 BRA `(.L_x_1816) ;  /* 0x00000b8000000947 */ /* 0x000fea0003800000 */
[----:B------:R-:W-:Y:S01]  /*ed70*/  ISETP.GE.AND P0, PT, R140, c[0x0][0x27c], PT ;  /* 0x00009f008c007a0c */ /* 0x000fe20003f06270 */
[----:B------:R-:W-:Y:S01]  /*ed80*/  BSSY B0, `(.L_x_1817) ;  /* 0x000005b000007945 */ /* 0x000fe20003800000 */
[----:B------:R-:W-:-:S11]  /*ed90*/  SHF.R.U32.HI R53, RZ, 0x3, R219 ;  /* 0x00000003ff357819 */ /* 0x000fd600000116db */
[----:B------:R-:W-:Y:S05]  /*eda0*/  @P0 BRA `(.L_x_1818) ;  /* 0x0000058000000947 */ /* 0x000fea0003800000 */
[----:B-1----:R-:W2:Y:S01]  /*edb0*/  LDL R52, [R1+0x170] ;  /* 0x0001700001347983 */ /* 0x002ea20000100800 */
[----:B------:R-:W-:Y:S02]  /*edc0*/  MOV R2, c[0x0][0x27c] ;  /* 0x00009f0000027a02 */ /* 0x000fe40000000f00 */
        /* <DEDUP_REMOVED lines=13> */
[----:B------:R-:W1:Y:S02]  /*eea0*/  LDS.128 R12, [R26+0x10080] ;  /* 0x010080001a0c7984 */ /* 0x000e640000000c00 */
[C---:B-1----:R-:W-:Y:S01]  /*eeb0*/  SHF.L.U32 R4, R12.reuse, 0x10, RZ ;  /* 0x000000100c047819 */ /* 0x042fe200000006ff */
[C---:B------:R-:W-:Y:S01]  /*eec0*/  IMAD.U32 R10, R13.reuse, 0x10000, RZ ;  /* 0x000100000d0a7824 */ /* 0x040fe200078e00ff */
[----:B------:R-:W-:Y:S02]  /*eed0*/  LOP3.LUT R6, R12, 0xffff0000, RZ, 0xc0, !PT ;  /* 0xffff00000c067812 */ /* 0x000fe400078ec0ff */
[C---:B------:R-:W-:Y:S02]  /*eee0*/  SHF.L.U32 R11, R14.reuse, 0x10, RZ ;  /* 0x000000100e0b7819 */ /* 0x040fe400000006ff */
[----:B------:R-:W-:Y:S01]  /*eef0*/  LOP3.LUT R12, R14, 0xffff0000, RZ, 0xc0, !PT ;  /* 0xffff00000e0c7812 */ /* 0x000fe200078ec0ff */
[----:B------:R-:W-:Y:S01]  /*ef00*/  FMUL.FTZ R14, R2, R4 ;  /* 0x00000004020e7220 */ /* 0x000fe20000410000 */
[----:B------:R-:W-:Y:S01]  /*ef10*/  LOP3.LUT R22, R13, 0xffff0000, RZ, 0xc0, !PT ;  /* 0xffff00000d167812 */ /* 0x000fe200078ec0ff */
[C---:B------:R-:W-:Y:S01]  /*ef20*/  IMAD.U32 R13, R15.reuse, 0x10000, RZ ;  /* 0x000100000f0d7824 */ /* 0x040fe200078e00ff */
[----:B------:R-:W-:Y:S01]  /*ef30*/  LOP3.LUT R21, R15, 0xffff0000, RZ, 0xc0, !PT ;  /* 0xffff00000f157812 */ /* 0x000fe200078ec0ff */
[----:B------:R-:W-:Y:S01]  /*ef40*/  FMUL.FTZ R15, R5, R6 ;  /* 0x00000006050f7220 */ /* 0x000fe20000410000 */
[----:B--2---:R-:W1:Y:S02]  /*ef50*/  LDS.128 R16, [R52] ;  /* 0x0000000034107984 */ /* 0x004e640000000c00 */
[C---:B-1----:R-:W-:Y:S01]  /*ef60*/  SHF.L.U32 R9, R16.reuse, 0x10, RZ ;  /* 0x0000001010097819 */ /* 0x042fe200000006ff */
[C---:B------:R-:W-:Y:S01]  /*ef70*/  IMAD.U32 R23, R19.reuse, 0x10000, RZ ;  /* 0x0001000013177824 */ /* 0x040fe200078e00ff */
[----:B------:R-:W-:Y:S01]  /*ef80*/  LOP3.LUT R24, R19, 0xffff0000, RZ, 0xc0, !PT ;  /* 0xffff000013187812 */ /* 0x000fe200078ec0ff */
[----:B------:R-:W-:Y:S01]  /*ef90*/  FMUL.FTZ R19, R3, R4 ;  /* 0x0000000403137220 */ /* 0x000fe20000410000 */
[----:B------:R-:W-:Y:S01]  /*efa0*/  LOP3.LUT R4, R41, 0xffff0000, RZ, 0xc0, !PT ;  /* 0xffff000029047812 */ /* 0x000fe200078ec0ff */
[-C--:B------:R-:W-:Y:S01]  /*efb0*/  FFMA.FTZ R30, R3, R9.reuse, R14 ;  /* 0x00000009031e7223 */ /* 0x080fe2000001000e */
[----:B------:R-:W-:Y:S01]  /*efc0*/  LOP3.LUT R16, R16, 0xffff0000, RZ, 0xc0, !PT ;  /* 0xffff000010107812 */ /* 0x000fe200078ec0ff */
[----:B------:R-:W-:Y:S01]  /*efd0*/  FFMA.FTZ R31, R2, R9, -R19 ;  /* 0x00000009021f7223 */ /* 0x000fe20000010813 */
[----:B------:R-:W-:Y:S01]  /*efe0*/  SHF.L.U32 R2, R34, 0x10, RZ ;  /* 0x0000001022027819 */ /* 0x000fe200000006ff */
[----:B------:R-:W-:Y:S01]  /*eff0*/  IMAD.U32 R3, R36, 0x10000, RZ ;  /* 0x0001000024037824 */ /* 0x000fe200078e00ff */
[----:B------:R-:W-:Y:S01]  /*f000*/  SHF.L.U32 R9, R33, 0x10, RZ ;  /* 0x0000001021097819 */ /* 0x000fe200000006ff */
[----:B------:R-:W-:Y:S01]  /*f010*/  FMUL.FTZ R14, R4, R6 ;  /* 0x00000006040e7220 */ /* 0x000fe20000410000 */
[C---:B------:R-:W-:Y:S01]  /*f020*/  LOP3.LUT R25, R17.reuse, 0xffff0000, RZ, 0xc0, !PT ;  /* 0xffff000011197812 */ /* 0x040fe200078ec0ff */
[----:B------:R-:W-:Y:S01]  /*f030*/  IMAD.U32 R20, R17, 0x10000, RZ ;  /* 0x0001000011147824 */ /* 0x000fe200078e00ff */
[----:B------:R-:W-:Y:S01]  /*f040*/  SHF.L.U32 R17, R18, 0x10, RZ ;  /* 0x0000001012117819 */ /* 0x000fe200000006ff */
[----:B------:R-:W-:Y:S01]  /*f050*/  FMUL.FTZ R6, R2, R10 ;  /* 0x0000000a02067220 */ /* 0x000fe20000410000 */
[----:B------:R-:W-:Y:S01]  /*f060*/  LOP3.LUT R18, R18, 0xffff0000, RZ, 0xc0, !PT ;  /* 0xffff000012127812 */ /* 0x000fe200078ec0ff */
[----:B------:R-:W-:-:S02]  /*f070*/  FFMA.FTZ R29, R4, R16, -R15 ;  /* 0x00000010041d7223 */ /* 0x000fc4000001080f */
[----:B------:R-:W-:Y:S02]  /*f080*/  FMUL.FTZ R4, R3, R10 ;  /* 0x0000000a03047220 */ /* 0x000fe40000410000 */
[----:B------:R-:W-:Y:S02]  /*f090*/  FFMA.FTZ R28, R5, R16, R14 ;  /* 0x00000010051c7223 */ /* 0x000fe4000001000e */
[-C--:B------:R-:W-:Y:S01]  /*f0a0*/  FFMA.FTZ R27, R3, R20.reuse, -R6 ;  /* 0x00000014031b7223 */ /* 0x080fe20000010806 */
[----:B------:R-:W-:Y:S01]  /*f0b0*/  SHF.L.U32 R6, R35, 0x10, RZ ;  /* 0x0000001023067819 */ /* 0x000fe200000006ff */
[----:B------:R-:W-:Y:S02]  /*f0c0*/  IMAD.U32 R3, R37, 0x10000, RZ ;  /* 0x0001000025037824 */ /* 0x000fe400078e00ff */
[-C--:B------:R-:W-:Y:S02]  /*f0d0*/  FMUL.FTZ R5, R9, R11.reuse ;  /* 0x0000000b09057220 */ /* 0x080fe40000410000 */
[----:B------:R-:W-:Y:S01]  /*f0e0*/  FFMA.FTZ R20, R2, R20, R4 ;  /* 0x0000001402147223 */ /* 0x000fe20000010004 */
[----:B------:R-:W-:Y:S01]  /*f0f0*/  LOP3.LUT R4, R37, 0xffff0000, RZ, 0xc0, !PT ;  /* 0xffff000025047812 */ /* 0x000fe200078ec0ff */
[----:B------:R-:W-:Y:S01]  /*f100*/  FMUL.FTZ R14, R3, R11 ;  /* 0x0000000b030e7220 */ /* 0x000fe20000410000 */
[----:B------:R-:W-:Y:S01]  /*f110*/  LOP3.LUT R2, R33, 0xffff0000, RZ, 0xc0, !PT ;  /* 0xffff000021027812 */ /* 0x000fe200078ec0ff */
[----:B------:R-:W-:Y:S01]  /*f120*/  FFMA.FTZ R16, R3, R17, -R5 ;  /* 0x0000001103107223 */ /* 0x000fe20000010805 */
[----:B------:R-:W-:Y:S01]  /*f130*/  SHF.L.U32 R3, R38, 0x10, RZ ;  /* 0x0000001026037819 */ /* 0x000fe200000006ff */
[----:B------:R-:W-:-:S02]  /*f140*/  FMUL.FTZ R5, R6, R13 ;  /* 0x0000000d06057220 */ /* 0x000fc40000410000 */
[-C--:B------:R-:W-:Y:S02]  /*f150*/  FMUL.FTZ R10, R4, R12.reuse ;  /* 0x0000000c040a7220 */ /* 0x080fe40000410000 */
[----:B------:R-:W-:Y:S02]  /*f160*/  FMUL.FTZ R11, R2, R12 ;  /* 0x0000000c020b7220 */ /* 0x000fe40000410000 */
[----:B------:R-:W-:Y:S02]  /*f170*/  FFMA.FTZ R17, R9, R17, R14 ;  /* 0x0000001109117223 */ /* 0x000fe4000001000e */
[C---:B------:R-:W-:Y:S02]  /*f180*/  FMUL.FTZ R9, R3.reuse, R13 ;  /* 0x0000000d03097220 */ /* 0x040fe40000410000 */
[-C--:B------:R-:W-:Y:S01]  /*f190*/  FFMA.FTZ R19, R3, R23.reuse, -R5 ;  /* 0x0000001703137223 */ /* 0x080fe20000010805 */
[----:B------:R-:W-:Y:S01]  /*f1a0*/  LOP3.LUT R3, R34, 0xffff0000, RZ, 0xc0, !PT ;  /* 0xffff000022037812 */ /* 0x000fe200078ec0ff */
[-C--:B------:R-:W-:Y:S01]  /*f1b0*/  FFMA.FTZ R14, R2, R18.reuse, R10 ;  /* 0x00000012020e7223 */ /* 0x080fe2000001000a */
        /* <DEDUP_REMOVED lines=15> */
[-C--:B------:R-:W-:Y:S01]  /*f2b0*/  FFMA.FTZ R3, R4, R24.reuse, -R9 ;  /* 0x0000001804037223 */ /* 0x080fe20000010809 */
[----:B------:R-:W-:Y:S01]  /*f2c0*/  F2FP.BF16.PACK_AB R17, R11, R27 ;  /* 0x0000001b0b11723e */ /* 0x000fe200000010ff */
[----:B------:R-:W-:Y:S01]  /*f2d0*/  FFMA.FTZ R2, R2, R24, R6 ;  /* 0x0000001802027223 */ /* 0x000fe20000010006 */
[----:B------:R-:W-:Y:S02]  /*f2e0*/  F2FP.BF16.PACK_AB R13, R5, R20 ;  /* 0x00000014050d723e */ /* 0x000fe400000010ff */
[----:B------:R-:W-:Y:S02]  /*f2f0*/  F2FP.BF16.PACK_AB R19, R3, R19 ;  /* 0x000000130313723e */ /* 0x000fe400000010ff */
[----:B------:R-:W-:-:S03]  /*f300*/  F2FP.BF16.PACK_AB R15, R2, R15 ;  /* 0x0000000f020f723e */ /* 0x000fc600000010ff */
[----:B------:R1:W-:Y:S04]  /*f310*/  STS.128 [R52], R16 ;  /* 0x0000001034007388 */ /* 0x0003e80000000c00 */
[----:B------:R1:W-:Y:S02]  /*f320*/  STS.128 [R26+0x10080], R12 ;  /* 0x0100800c1a007388 */ /* 0x0003e40000000c00 */
.L_x_1818:
[----:B------:R-:W-:Y:S05]  /*f330*/  BSYNC B0 ;  /* 0x0000000000007941 */ /* 0x000fea0003800000 */
.L_x_1817:
[----:B------:R-:W-:-:S13]  /*f340*/  ISETP.GE.AND P0, PT, R142, c[0x0][0x27c], PT ;  /* 0x00009f008e007a0c */ /* 0x000fda0003f06270 */
[----:B------:R-:W-:Y:S05]  /*f350*/  @P0 BRA `(.L_x_1816) ;  /* 0x0000059000000947 */ /* 0x000fea0003800000 */
[----:B------:R-:W2:Y:S04]  /*f360*/  LDL R3, [R1+0xd0] ;  /* 0x0000d00001037983 */ /* 0x000ea80000100800 */
[----:B-1----:R-:W3:Y:S01]  /*f370*/  LDL R52, [R1+0xe4] ;  /* 0x0000e40001347983 */ /* 0x002ee20000100800 */
[----:B------:R-:W-:Y:S02]  /*f380*/  MOV R2, c[0x0][0x27c] ;  /* 0x00009f0000027a02 */ /* 0x000fe40000000f00 */
[----:B------:R-:W-:Y:S02]  /*f390*/  LOP3.LUT R5, R39, 0xffff0000, RZ, 0xc0, !PT ;  /* 0xffff000027057812 */ /* 0x000fe400078ec0ff */
[----:B--2---:R-:W-:-:S04]  /*f3a0*/  LEA.HI R2, R2, R3, RZ, 0x1d ;  /* 0x0000000302027211 */ /* 0x004fc800078fe8ff */
[----:B------:R-:W-:Y:S01]  /*f3b0*/  SHF.R.S32.HI R3, RZ, 0x1f, R2 ;  /* 0x0000001fff037819 */ /* 0x000fe20000011402 */
[----:B------:R-:W-:Y:S01]  /*f3c0*/  IMAD.SHL.U32 R4, R2, 0x8, RZ ;  /* 0x0000000802047824 */ /* 0x000fe200078e00ff */
[----:B---3--:R-:W1:Y:S02]  /*f3d0*/  LDS.128 R16, [R52] ;  /* 0x0000000034107984 */ /* 0x008e640000000c00 */
        /* <DEDUP_REMOVED lines=21> */
[C---:B------:R-:W-:Y:S01]  /*f530*/  SHF.L.U32 R11, R14.reuse, 0x10, RZ ;  /* 0x000000100e0b7819 */ /* 0x040fe200000006ff */
[-C--:B------:R-:W-:Y:S01]  /*f540*/  FMUL.FTZ R19, R3, R4.reuse ;  /* 0x0000000403137220 */ /* 0x080fe20000410000 */
[----:B------:R-:W-:Y:S01]  /*f550*/  LOP3.LUT R12, R14, 0xffff0000, RZ, 0xc0, !PT ;  /* 0xffff00000e0c7812 */ /* 0x000fe200078ec0ff */
[----:B------:R-:W-:Y:S01]  /*f560*/  FMUL.FTZ R14, R2, R4 ;  /* 0x00000004020e7220 */ /* 0x000fe20000410000 */
[----:B------:R-:W-:Y:S01]  /*f570*/  LOP3.LUT R4, R40, 0xffff0000, RZ, 0xc0, !PT ;  /* 0xffff000028047812 */ /* 0x000fe200078ec0ff */
[-C--:B------:R-:W-:Y:S01]  /*f580*/  FFMA.FTZ R31, R2, R9.reuse, -R19 ;  /* 0x00000009021f7223 */ /* 0x080fe20000010813 */
        /* <DEDUP_REMOVED lines=16> */
[-C--:B------:R-:W-:Y:S02]  /*f690*/  FMUL.FTZ R5, R9, R11.reuse ;  /* 0x0000000b09057220 */ /* 0x080fe40000410000 */
[----:B------:R-:W-:Y:S01]  /*f6a0*/  FFMA.FTZ R20, R2, R20, R4 ;  /* 0x0000001402147223 */ /* 0x000fe20000010004 */
[----:B------:R-:W-:Y:S01]  /*f6b0*/  LOP3.LUT R4, R45, 0xffff0000, RZ, 0xc0, !PT ;  /* 0xffff00002d047812 */ /* 0x000fe200078ec0ff */
[C---:B------:R-:W-:Y:S01]  /*f6c0*/  FMUL.FTZ R14, R3.reuse, R11 ;  /* 0x0000000b030e7220 */ /* 0x040fe20000410000 */
[----:B------:R-:W-:Y:S01]  /*f6d0*/  LOP3.LUT R2, R42, 0xffff0000, RZ, 0xc0, !PT ;  /* 0xffff00002a027812 */ /* 0x000fe200078ec0ff */
[----:B------:R-:W-:Y:S01]  /*f6e0*/  FFMA.FTZ R16, R3, R17, -R5 ;  /* 0x0000001103107223 */ /* 0x000fe20000010805 */
[----:B------:R-:W-:Y:S01]  /*f6f0*/  SHF.L.U32 R3, R46, 0x10, RZ ;  /* 0x000000102e037819 */ /* 0x000fe200000006ff */
[----:B------:R-:W-:Y:S02]  /*f700*/  FMUL.FTZ R5, R6, R13 ;  /* 0x0000000d06057220 */ /* 0x000fe40000410000 */
[----:B------:R-:W-:-:S02]  /*f710*/  FMUL.FTZ R10, R4, R12 ;  /* 0x0000000c040a7220 */ /* 0x000fc40000410000 */
[C---:B------:R-:W-:Y:S02]  /*f720*/  FMUL.FTZ R11, R2.reuse, R12 ;  /* 0x0000000c020b7220 */ /* 0x040fe40000410000 */
        /* <DEDUP_REMOVED lines=28> */
.L_x_1816:
[----:B------:R-:W-:Y:S05]  /*f8f0*/  BSYNC B1 ;  /* 0x0000000000017941 */ /* 0x000fea0003800000 */
.L_x_1815:
        /* <DEDUP_REMOVED lines=41> */
[----:B---3--:R-:W1:Y:S02]  /*fb90*/  LDS.128 R16, [R52] ;  /* 0x0000000034107984 */ /* 0x008e640000000c00 */
        /* <DEDUP_REMOVED lines=61> */
.L_x_1822:
[----:B------:R-:W-:Y:S05]  /*ff70*/  BSYNC B0 ;  /* 0x0000000000007941 */ /* 0x000fea0003800000 */
.L_x_1821:
[----:B------:R-:W-:-:S13]  /*ff80*/  ISETP.GE.AND P0, PT, R142, c[0x0][0x27c], PT ;  /* 0x00009f008e007a0c */ /* 0x000fda0003f06270 */
[----:B------:R-:W-:Y:S05]  /*ff90*/  @P0 BRA `(.L_x_1820) ;  /* 0x0000059000000947 */ /* 0x000fea0003800000 */
[----:B------:R-:W3:Y:S04]  /*ffa0*/  LDL R3, [R1+0xd0] ;  /* 0x0000d00001037983 */ /* 0x000ee80000100800 */
[----:B-1----:R-:W4:Y:S01]  /*ffb0*/  LDL R52, [R1+0xe0] ;  /* 0x0000e00001347983 */ /* 0x002f220000100800 */
[----:B------:R-:W-:Y:S02]  /*ffc0*/  MOV R2, c[0x0][0x27c] ;  /* 0x00009f0000027a02 */ /* 0x000fe40000000f00 */
[----:B------:R-:W-:Y:S02]  /*ffd0*/  LOP3.LUT R5, R39, 0xffff0000, RZ, 0xc0, !PT ;  /* 0xffff000027057812 */ /* 0x000fe400078ec0ff */
        /* <DEDUP_REMOVED lines=22> */
[C---:B---3--:R-:W-:Y:S01]  /*10140*/  SHF.L.U32 R4, R12.reuse, 0x10, RZ ;  /* 0x000000100c047819 */ /* 0x048fe200000006ff */
        /* <DEDUP_REMOVED lines=62> */
.L_x_1820:
[----:B------:R-:W-:Y:S05]  /*10530*/  BSYNC B1 ;  /* 0x0000000000017941 */ /* 0x000fea0003800000 */
.L_x_1819:
        /* <DEDUP_REMOVED lines=29> */
[----:B------:R-:W4:Y:S02]  /*10710*/  LDS.128 R12, [R26+0x10080] ;  /* 0x010080001a0c7984 */ /* 0x000f240000000c00 */
[C---:B----4-:R-:W-:Y:S01]  /*10720*/  SHF.L.U32 R4, R12.reuse, 0x10, RZ ;  /* 0x000000100c047819 */ /* 0x050fe200000006ff */
        /* <DEDUP_REMOVED lines=9> */
[----:B---3--:R-:W3:Y:S02]  /*107c0*/  LDS.128 R16, [R55] ;  /* 0x0000000037107984 */ /* 0x008ee40000000c00 */
[C---:B---3--:R-:W-:Y:S01]  /*107d0*/  SHF.L.U32 R9, R16.reuse, 0x10, RZ ;  /* 0x0000001010097819 */ /* 0x048fe200000006ff */
        /* <DEDUP_REMOVED lines=60> */
.L_x_1824:
[----:B------:R-:W-:Y:S05]  /*10ba0*/  BSYNC B0 ;  /* 0x0000000000007941 */ /* 0x000fea0003800000 */
.L_x_1823:
[----:B------:R-:W-:-:S13]  /*10bb0*/  ISETP.GE.AND P0, PT, R142, c[0x0][0x27c], PT ;  /* 0x00009f008e007a0c */ /* 0x000fda0003f06270 */
[----:B------:R-:W-:Y:S05]  /*10bc0*/  @P0 BRA `(.L_x_1802) ;  /* 0x0000059000000947 */ /* 0x000fea0003800000 */
[----:B------:R-:W4:Y:S04]  /*10bd0*/  LDL R3, [R1+0xd0] ;  /* 0x0000d00001037983 */ /* 0x000f280000100800 */
[----:B------:R-:W5:Y:S01]  /*10be0*/  LDL R32, [R1+0xdc] ;  /* 0x0000dc0001207983 */ /* 0x000f620000100800 */
[----:B------:R-:W-:Y:S02]  /*10bf0*/  MOV R2, c[0x0][0x27c] ;  /* 0x00009f0000027a02 */ /* 0x000fe40000000f00 */
[----:B------:R-:W-:Y:S02]  /*10c00*/  LOP3.LUT R5, R39, 0xffff0000, RZ, 0xc0, !PT ;  /* 0xffff000027057812 */ /* 0x000fe400078ec0ff */
[----:B----4-:R-:W-:-:S04]  /*10c10*/  LEA.HI R2, R2, R3, RZ, 0x1d ;  /* 0x0000000302027211 */ /* 0x010fc800078fe8ff */
[----:B------:R-:W-:Y:S01]  /*10c20*/  SHF.R.S32.HI R3, RZ, 0x1f, R2 ;  /* 0x0000001fff037819 */ /* 0x000fe20000011402 */
[----:B------:R-:W-:Y:S01]  /*10c30*/  IMAD.SHL.U32 R4, R2, 0x8, RZ ;  /* 0x0000000802047824 */ /* 0x000fe200078e00ff */
[----:B---3-5:R-:W3:Y:S02]  /*10c40*/  LDS.128 R16, [R32] ;  /* 0x0000000020107984 */ /* 0x028ee40000000c00 */
        /* <DEDUP_REMOVED lines=10> */
[C---:B---3--:R-:W-:Y:S01]  /*10cf0*/  SHF.L.U32 R9, R16.reuse, 0x10, RZ ;  /* 0x0000001010097819 */ /* 0x048fe200000006ff */
[C---:B------:R-:W-:Y:S01]  /*10d00*/  IMAD.U32 R23, R19.reuse, 0x10000, RZ ;  /* 0x0001000013177824 */ /* 0x040fe200078e00ff */
[----:B------:R-:W-:Y:S01]  /*10d10*/  LOP3.LUT R24, R19, 0xffff0000, RZ, 0xc0, !PT ;  /* 0xffff000013187812 */ /* 0x000fe200078ec0ff */
[C---:B------:R-:W-:Y:S01]  /*10d20*/  IMAD.U32 R20, R17.reuse, 0x10000, RZ ;  /* 0x0001000011147824 */ /* 0x040fe200078e00ff */
[----:B------:R-:W-:Y:S02]  /*10d30*/  LOP3.LUT R16, R16, 0xffff0000, RZ, 0xc0, !PT ;  /* 0xffff000010107812 */ /* 0x000fe400078ec0ff */
[----:B------:R-:W-:Y:S02]  /*10d40*/  LOP3.LUT R25, R17, 0xffff0000, RZ, 0xc0, !PT ;  /* 0xffff000011197812 */ /* 0x000fe400078ec0ff */
[C---:B------:R-:W-:Y:S02]  /*10d50*/  SHF.L.U32 R17, R18.reuse, 0x10, RZ ;  /* 0x0000001012117819 */ /* 0x040fe400000006ff */
[----:B------:R-:W-:-:S02]  /*10d60*/  LOP3.LUT R18, R18, 0xffff0000, RZ, 0xc0, !PT ;  /* 0xffff000012127812 */ /* 0x000fc400078ec0ff */
[C---:B----4-:R-:W-:Y:S01]  /*10d70*/  SHF.L.U32 R4, R12.reuse, 0x10, RZ ;  /* 0x000000100c047819 */ /* 0x050fe200000006ff */
        /* <DEDUP_REMOVED lines=62> */
.L_x_1802:
[----:B------:R-:W-:Y:S05]  /*11160*/  BSYNC B2 ;  /* 0x0000000000027941 */ /* 0x000fea0003800000 */
.L_x_1774:
[----:B-1----:R-:W-:Y:S01]  /*11170*/  IMAD R4, R50, c[0x0][0x208], RZ ;  /* 0x0000820032047a24 */ /* 0x002fe200078e02ff */
[----:B------:R-:W-:Y:S01]  /*11180*/  ISETP.GE.AND P1, PT, R140, c[0x0][0x1d4], PT ;  /* 0x000075008c007a0c */ /* 0x000fe20003f26270 */
[----:B--23--:R-:W-:Y:S01]  /*11190*/  IMAD.WIDE.U32 R2, R211, c[0x0][0x208], RZ ;  /* 0x00008200d3027a25 */ /* 0x00cfe200078e00ff */
[----:B------:R-:W-:-:S04]  /*111a0*/  DEPBAR.LE SB0, 0x0 ;  /* 0x000080000000791a */ /* 0x000fc80000000000 */
[----:B------:R-:W-:Y:S01]  /*111b0*/  IMAD R4, R211, c[0x0][0x20c], R4 ;  /* 0x00008300d3047a24 */ /* 0x000fe200078e0204 */
[----:B------:R-:W-:Y:S01]  /*111c0*/  BAR.SYNC.DEFER_BLOCKING 0x0 ;  /* 0x0000000000007b1d */ /* 0x000fe20000010000 */
[----:B------:R-:W-:Y:S01]  /*111d0*/  IMAD.WIDE.U32 R220, R49, c[0x0][0x210], RZ ;  /* 0x0000840031dc7a25 */ /* 0x000fe200078e00ff */
[----:B------:R-:W-:Y:S02]  /*111e0*/  IADD3 R5, R150, 0x20, RZ ;  /* 0x0000002096057810 */ /* 0x000fe40007ffe0ff */
[----:B------:R-:W-:Y:S01]  /*111f0*/  LOP3.LUT R212, R212, 0xfffffffe, RZ, 0xc0, !PT ;  /* 0xfffffffed4d47812 */ /* 0x000fe200078ec0ff */
[----:B------:R-:W-:Y:S01]  /*11200*/  IMAD.IADD R3, R3, 0x1, R4 ;  /* 0x0000000103037824 */ /* 0x000fe200078e0204 */
[----:B------:R-:W-:Y:S01]  /*11210*/  ISETP.GE.AND P6, PT, R142, c[0x0][0x1d4], PT ;  /* 0x000075008e007a0c */ /* 0x000fe20003fc6270 */
[----:B------:R-:W-:Y:S01]  /*11220*/  IMAD R4, R51, c[0x0][0x218], RZ ;  /* 0x0000860033047a24 */ /* 0x000fe200078e02ff */
[----:B------:R-:W-:Y:S01]  /*11230*/  @P1 LOP3.LUT R212, R212, 0x1, RZ, 0xfc, !PT ;  /* 0x00000001d4d41812 */ /* 0x000fe200078efcff */
[C---:B------:R-:W-:Y:S01]  /*11240*/  IMAD.WIDE.U32 R2, R210.reuse, c[0x0][0x218], R2 ;  /* 0x00008600d2027a25 */ /* 0x040fe200078e0002 */
[----:B------:R-:W-:Y:S01]  /*11250*/  ISETP.GE.AND P2, PT, R205, c[0x0][0x1d4], PT ;  /* 0x00007500cd007a0c */ /* 0x000fe20003f46270 */
[----:B------:R-:W1:Y:S01]  /*11260*/  S2R R14, SR_TID.X ;  /* 0x00000000000e7919 */ /* 0x000e620000002100 */
[----:B------:R-:W-:Y:S01]  /*11270*/  BSSY B0, `(.L_x_1825) ;  /* 0x0000041000007945 */ /* 0x000fe20003800000 */
[----:B------:R-:W-:Y:S01]  /*11280*/  IMAD R4, R210, c[0x0][0x21c], R4 ;  /* 0x00008700d2047a24 */ /* 0x000fe200078e0204 */
[----:B------:R-:W-:Y:S01]  /*11290*/  IADD3 R2, P0, R2, R220, RZ ;  /* 0x000000dc02027210 */ /* 0x000fe20007f1e0ff */
[----:B------:R-:W-:-:S05]  /*112a0*/  IMAD R223, R49, c[0x0][0x214], R221 ;  /* 0x0000850031df7a24 */ /* 0x000fca00078e02dd */
[----:B------:R-:W-:Y:S01]  /*112b0*/  IADD3.X R3, R223, R3, R4, P0, !PT ;  /* 0x00000003df037210 */ /* 0x000fe200007fe404 */
[----:B------:R-:W-:Y:S01]  /*112c0*/  IMAD.IADD R4, R123, 0x1, -R143 ;  /* 0x000000017b047824 */ /* 0x000fe200078e0a8f */
[C---:B------:R-:W-:Y:S01]  /*112d0*/  LEA R9, P0, R2.reuse, c[0x0][0x1f8], 0x1 ;  /* 0x00007e0002097a11 */ /* 0x040fe200078008ff */
[----:B------:R-:W-:Y:S03]  /*112e0*/  LDSM.16.M88.4 R20, [R199] ;  /* 0x00000000c714783b */ /* 0x000fe60000000200 */
[----:B------:R-:W-:Y:S02]  /*112f0*/  LEA.HI.X R6, R2, c[0x0][0x1fc], R3, 0x1, P0 ;  /* 0x00007f0002067a11 */ /* 0x000fe400000f0c03 */
[----:B------:R-:W2:Y:S01]  /*11300*/  SHFL.IDX PT, R2, R9, RZ, 0x181f ;  /* 0x00181fff09027589 */ /* 0x000ea200000e0000 */
[----:B------:R-:W-:Y:S02]  /*11310*/  LOP3.LUT P0, RZ, R149, 0x2, RZ, 0xc0, !PT ;  /* 0x0000000295ff7812 */ /* 0x000fe4000780c0ff */
[----:B------:R-:W-:Y:S01]  /*11320*/  ISETP.LT.OR P1, PT, R4, 0x1, P1 ;  /* 0x000000010400780c */ /* 0x000fe20000f21670 */
[----:B------:R-:W3:Y:S04]  /*11330*/  SHFL.IDX PT, R3, R6, RZ, 0x181f ;  /* 0x00181fff06037589 */ /* 0x000ee800000e0000 */
[----:B------:R4:W1:Y:S04]  /*11340*/  LDSM.16.M88.4 R24, [R150] ;  /* 0x000000009618783b */ /* 0x0008680000000200 */
[----:B------:R4:W1:Y:S02]  /*11350*/  LDSM.16.M88.4 R44, [R150+0x800] ;  /* 0x00080000962c783b */ /* 0x0008640000000200 */
[----:B------:R-:W-:-:S02]  /*11360*/  @P0 IADD3 R5, R150, -0x20, RZ ;  /* 0xffffffe096050810 */ /* 0x000fc40007ffe0ff */
[----:B------:R4:W1:Y:S04]  /*11370*/  LDSM.16.M88.4 R48, [R150+0x1000] ;  /* 0x001000009630783b */ /* 0x0008680000000200 */
[----:B------:R4:W1:Y:S01]  /*11380*/  LDSM.16.M88.4 R56, [R5] ;  /* 0x000000000538783b */ /* 0x0008620000000200 */
[----:B--2---:R-:W-:-:S03]  /*11390*/  LEA R12, P0, R140, R2, 0x1 ;  /* 0x000000028c0c7211 */ /* 0x004fc600078008ff */
[----:B------:R4:W2:Y:S01]  /*113a0*/  LDSM.16.M88.4 R60, [R5+0x800] ;  /* 0x00080000053c783b */ /* 0x0008a20000000200 */
[----:B---3--:R-:W-:-:S03]  /*113b0*/  LEA.HI.X R13, R140, R3, R141, 0x1, P0 ;  /* 0x000000038c0d7211 */ /* 0x008fc600000f0c8d */
[----:B------:R4:W3:Y:S01]  /*113c0*/  LDSM.16.M88.4 R72, [R5+0x1000] ;  /* 0x001000000548783b */ /* 0x0008e20000000200 */
[----:B------:R-:W-:-:S03]  /*113d0*/  LEA R10, P0, R206, R2, 0x1 ;  /* 0x00000002ce0a7211 */ /* 0x000fc600078008ff */
[----:B------:R4:W1:Y:S01]  /*113e0*/  LDSM.16.M88.4 R28, [R200] ;  /* 0x00000000c81c783b */ /* 0x0008620000000200 */
[----:B------:R-:W-:Y:S02]  /*113f0*/  LEA.HI.X R11, R206, R3, R213, 0x1, P0 ;  /* 0x00000003ce0b7211 */ /* 0x000fe400000f0cd5 */
[----:B------:R-:W-:Y:S01]  /*11400*/  ISETP.LT.OR P0, PT, R4, 0x1, P6 ;  /* 0x000000010400780c */ /* 0x000fe20003701670 */
[----:B------:R-:W-:Y:S01]  /*11410*/  @!PT LDS RZ, [RZ] ;  /* 0x00000000fffff984 */ /* 0x000fe20000000800 */
[----:B------:R-:W-:Y:S01]  /*11420*/  @!PT LDS RZ, [RZ] ;  /* 0x00000000fffff984 */ /* 0x000fe20000000800 */
[----:B------:R-:W-:Y:S01]  /*11430*/  @!PT LDS RZ, [RZ] ;  /* 0x00000000fffff984 */ /* 0x000fe20000000800 */
[----:B------:R4:W-:Y:S01]  /*11440*/  LDGSTS.E.BYPASS.LTC128B.128 [R203+0x4080], [R12.64], !P1 ;  /* 0x040800000ccb7fae */ /* 0x0009e2000c901d46 */
[----:B------:R-:W-:-:S11]  /*11450*/  ISETP.GE.AND P1, PT, R204, c[0x0][0x1d4], PT ;  /* 0x00007500cc007a0c */ /* 0x000fd60003f26270 */
[----:B------:R1:W-:Y:S02]  /*11460*/  LDGSTS.E.BYPASS.LTC128B.128 [R203+0x5880], [R10.64], !P0 ;  /* 0x058800000acb7fae */ /* 0x0003e4000c101d46 */
[----:B-1----:R-:W-:-:S04]  /*11470*/  LEA R10, P0, R205, R2, 0x1 ;  /* 0x00000002cd0a7211 */ /* 0x002fc800078008ff */
[----:B------:R-:W-:Y:S02]  /*11480*/  LEA.HI.X R11, R205, R3, R215, 0x1, P0 ;  /* 0x00000003cd0b7211 */ /* 0x000fe400000f0cd7 */
[----:B------:R-:W-:-:S04]  /*11490*/  LEA R2, P0, R204, R2, 0x1 ;  /* 0x00000002cc027211 */ /* 0x000fc800078008ff */
[----:B------:R-:W-:Y:S02]  /*114a0*/  LEA.HI.X R3, R204, R3, R214, 0x1, P0 ;  /* 0x00000003cc037211 */ /* 0x000fe400000f0cd6 */
[----:B------:R-:W-:-:S13]  /*114b0*/  ISETP.LT.OR P0, PT, R4, 0x1, P2 ;  /* 0x000000010400780c */ /* 0x000fda0001701670 */
[----:B------:R4:W-:Y:S01]  /*114c0*/  LDGSTS.E.BYPASS.LTC128B.128 [R203+0x7080], [R10.64], !P0 ;  /* 0x070800000acb7fae */ /* 0x0009e2000c101d46 */
[----:B------:R-:W-:-:S13]  /*114d0*/  ISETP.LT.OR P0, PT, R4, 0x1, P1 ;  /* 0x000000010400780c */ /* 0x000fda0000f01670 */
[----:B------:R4:W-:Y:S01]  /*114e0*/  LDGSTS.E.BYPASS.LTC128B.128 [R203+0x8880], [R2.64], !P0 ;  /* 0x0888000002cb7fae */ /* 0x0009e2000c101d46 */
[----:B------:R-:W-:-:S13]  /*114f0*/  ISETP.GT.AND P0, PT, R14, 0x7f, PT ;  /* 0x0000007f0e00780c */ /* 0x000fda0003f04270 */
[----:B------:R-:W-:Y:S05]  /*11500*/  @P0 BRA `(.L_x_1826) ;  /* 0x0000017000000947 */ /* 0x000fea0003800000 */
[----:B--23--:R-:W-:Y:S05]  /*11510*/  BRA.DIV ~URZ, `(.L_x_1827) ;  /* 0x0000b6b27f007947 */ /* 0x00cfea000b800000 */
[----:B----4-:R1:W2:Y:S04]  /*11520*/  SHFL.IDX PT, R5, R6, 0x1, 0x181f ;  /* 0x00381f0006057f89 */ /* 0x0102a800000e0000 */
[----:B------:R1:W3:Y:S02]  /*11530*/  SHFL.IDX PT, R2, R9, 0x1, 0x181f ;  /* 0x00381f0009027f89 */ /* 0x0002e400000e0000 */
.L_x_1919:
[-C--:B---3--:R-:W-:Y:S02]  /*11540*/  LEA R10, P0, R206, R2.reuse, 0x1 ;  /* 0x00000002ce0a7211 */ /* 0x088fe400078008ff */
[----:B------:R-:W-:Y:S02]  /*11550*/  ISETP.LT.OR P2, PT, R4, 0x21, P2 ;  /* 0x000000210400780c */ /* 0x000fe40001741670 */
[----:B--2---:R-:W-:Y:S02]  /*11560*/  LEA.HI.X R11, R206, R5, R213, 0x1, P0 ;  /* 0x00000005ce0b7211 */ /* 0x004fe400000f0cd5 */
[----:B------:R-:W-:-:S02]  /*11570*/  LEA R14, P0, R205, R2, 0x1 ;  /* 0x00000002cd0e7211 */ /* 0x000fc400078008ff */
[----:B------:R-:W-:Y:S02]  /*11580*/  ISETP.LT.OR P1, PT, R4, 0x21, P1 ;  /* 0x000000210400780c */ /* 0x000fe40000f21670 */
[----:B------:R-:W-:Y:S02]  /*11590*/  LEA.HI.X R15, R205, R5, R215, 0x1, P0 ;  /* 0x00000005cd0f7211 */ /* 0x000fe400000f0cd7 */
[----:B------:R-:W-:-:S04]  /*115a0*/  LEA R12, P0, R140, R2, 0x1 ;  /* 0x000000028c0c7211 */ /* 0x000fc800078008ff */
[----:B------:R-:W-:Y:S02]  /*115b0*/  LEA.HI.X R13, R140, R5, R141, 0x1, P0 ;  /* 0x000000058c0d7211 */ /* 0x000fe400000f0c8d */
[----:B------:R-:W-:-:S04]  /*115c0*/  LOP3.LUT P0, RZ, R212, 0x1, RZ, 0xc0, !PT ;  /* 0x00000001d4ff7812 */ /* 0x000fc8000780c0ff */
[----:B------:R-:W-:-:S13]  /*115d0*/  ISETP.LT.OR P0, PT, R4, 0x21, P0 ;  /* 0x000000210400780c */ /* 0x000fda0000701670 */
[----:B------:R-:W-:Y:S01]  /*115e0*/  @!PT LDS RZ, [RZ] ;  /* 0x00000000fffff984 */ /* 0x000fe20000000800 */
[----:B------:R-:W-:Y:S01]  /*115f0*/  @!PT LDS RZ, [RZ] ;  /* 0x00000000fffff984 */ /* 0x000fe20000000800 */
[----:B------:R-:W-:Y:S01]  /*11600*/  @!PT LDS RZ, [RZ] ;  /* 0x00000000fffff984 */ /* 0x000fe20000000800 */
[----:B------:R2:W-:Y:S01]  /*11610*/  LDGSTS.E.BYPASS.LTC128B.128 [R207+0x5080], [R12.64], !P0 ;  /* 0x050800000ccf7fae */ /* 0x0005e2000c101d46 */
[----:B------:R-:W-:-:S13]  /*11620*/  ISETP.LT.OR P0, PT, R4, 0x21, P6 ;  /* 0x000000210400780c */ /* 0x000fda0003701670 */
[----:B------:R2:W-:Y:S01]  /*11630*/  LDGSTS.E.BYPASS.LTC128B.128 [R207+0x6880], [R10.64], !P0 ;  /* 0x068800000acf7fae */ /* 0x0005e2000c101d46 */
[----:B------:R-:W-:-:S03]  /*11640*/  LEA R2, P0, R204, R2, 0x1 ;  /* 0x00000002cc027211 */ /* 0x000fc600078008ff */
[----:B------:R2:W-:Y:S01]  /*11650*/  LDGSTS.E.BYPASS.LTC128B.128 [R207+0x8080], [R14.64], !P2 ;  /* 0x080800000ecf7fae */ /* 0x0005e2000d101d46 */
[----:B------:R-:W-:-:S05]  /*11660*/  LEA.HI.X R3, R204, R5, R214, 0x1, P0 ;  /* 0x00000005cc037211 */ /* 0x000fca00000f0cd6 */
[----:B------:R2:W-:Y:S04]  /*11670*/  LDGSTS.E.BYPASS.LTC128B.128 [R207+0x9880], [R2.64], !P1 ;  /* 0x0988000002cf7fae */ /* 0x0005e8000c901d46 */
.L_x_1826:
[----:B--23--:R-:W-:Y:S05]  /*11680*/  BSYNC B0 ;  /* 0x0000000000007941 */ /* 0x00cfea0003800000 */
.L_x_1825:
[----:B------:R-:W-:Y:S01]  /*11690*/  R2P PR, R149, 0x6 ;  /* 0x0000000695007804 */ /* 0x000fe20000000000 */
[C---:B----4-:R-:W-:Y:S01]  /*116a0*/  HMMA.16816.F32.BF16 R12, R20.reuse, R24, RZ ;  /* 0x00000018140c723c */ /* 0x050fe200000418ff */
[----:B------:R-:W-:Y:S01]  /*116b0*/  MOV R2, 0x40 ;  /* 0x0000004000027802 */ /* 0x000fe20000000f00 */
[----:B------:R-:W-:Y:S01]  /*116c0*/  LDSM.16.M88.4 R16, [R202] ;  /* 0x00000000ca10783b */ /* 0x000fe20000000200 */
[----:B------:R-:W-:Y:S01]  /*116d0*/  IADD3 R11, R150, 0x20, RZ ;  /* 0x00000020960b7810 */ /* 0x000fe20007ffe0ff */
[----:B------:R-:W-:Y:S01]  /*116e0*/  BSSY B1, `(.L_x_1828) ;  /* 0x000011d000017945 */ /* 0x000fe20003800000 */
[----:B------:R-:W-:Y:S01]  /*116f0*/  SEL R2, R2, 0xffffffc0, !P2 ;  /* 0xffffffc002027807 */ /* 0x000fe20005000000 */
[----:B------:R-:W-:Y:S01]  /*11700*/  LDSM.16.M88.4 R80, [R150+0x1800] ;  /* 0x001800009650783b */ /* 0x000fe20000000200 */
[----:B------:R-:W-:Y:S01]  /*11710*/  ISETP.GT.AND P0, PT, R97, R218, PT ;  /* 0x000000da6100720c */ /* 0x000fe20003f04270 */
[----:B------:R-:W-:Y:S01]  /*11720*/  HMMA.16816.F32.BF16 R24, R20, R26, RZ ;  /* 0x0000001a1418723c */ /* 0x000fe200000418ff */
[C---:B------:R-:W-:Y:S01]  /*11730*/  IADD3 R3, R150.reuse, R2, RZ ;  /* 0x0000000296037210 */ /* 0x040fe20007ffe0ff */
[----:B------:R-:W-:Y:S02]  /*11740*/  LDSM.16.M88.4 R88, [R150+0x3000] ;  /* 0x003000009658783b */ /* 0x000fe40000000200 */
[----:B------:R-:W-:-:S02]  /*11750*/  @P1 IADD3 R11, R150, -0x20, RZ ;  /* 0xffffffe0960b1810 */ /* 0x000fc40007ffe0ff */
[----:B-----5:R-:W2:Y:S02]  /*11760*/  LDSM.16.M88.4 R52, [R3] ;  /* 0x000000000334783b */ /* 0x020ea40000000200 */
[----:B------:R-:W-:Y:S01]  /*11770*/  HMMA.16816.F32.BF16 R32, R20, R44, RZ ;  /* 0x0000002c1420723c */ /* 0x000fe200000418ff */
[----:B------:R-:W-:Y:S01]  /*11780*/  IADD3 R10, R2, R11, RZ ;  /* 0x0000000b020a7210 */ /* 0x000fe20007ffe0ff */
[----:B------:R-:W3:Y:S04]  /*11790*/  LDSM.16.M88.4 R64, [R3+0x800] ;  /* 0x000800000340783b */ /* 0x000ee80000000200 */
[----:B------:R-:W-:Y:S02]  /*117a0*/  LDSM.16.M88.4 R76, [R10] ;  /* 0x000000000a4c783b */ /* 0x000fe40000000200 */
[----:B------:R-:W-:Y:S02]  /*117b0*/  HMMA.16816.F32.BF16 R40, R28, R56, R12 ;  /* 0x000000381c28723c */ /* 0x000fe4000004180c */
[----:B------:R-:W4:Y:S04]  /*117c0*/  LDSM.16.M88.4 R12, [R201] ;  /* 0x00000000c90c783b */ /* 0x000f280000000200 */
[----:B------:R-:W-:Y:S02]  /*117d0*/  LDSM.16.M88.4 R68, [R10+0x800] ;  /* 0x000800000a44783b */ /* 0x000fe40000000200 */
[C---:B------:R-:W-:Y:S02]  /*117e0*/  HMMA.16816.F32.BF16 R44, R20.reuse, R46, RZ ;  /* 0x0000002e142c723c */ /* 0x040fe400000418ff */
[----:B------:R-:W-:Y:S04]  /*117f0*/  LDSM.16.M88.4 R84, [R11+0x1800] ;  /* 0x001800000b54783b */ /* 0x000fe80000000200 */
[----:B------:R-:W0:Y:S02]  /*11800*/  LDGDEPBAR ;  /* 0x00000000000079af */ /* 0x000e240000000000 */
[C---:B------:R-:W-:Y:S08]  /*11810*/  HMMA.16816.F32.BF16 R36, R20.reuse, R48, RZ ;  /* 0x000000301424723c */ /* 0x040ff000000418ff */
[----:B------:R-:W-:Y:S08]  /*11820*/  HMMA.16816.F32.BF16 R48, R20, R50, RZ ;  /* 0x000000321430723c */ /* 0x000ff000000418ff */
[C---:B------:R-:W-:Y:S01]  /*11830*/  HMMA.16816.F32.BF16 R20, R28.reuse, R58, R24 ;  /* 0x0000003a1c14723c */ /* 0x040fe20000041818 */
[----:B------:R-:W1:Y:S04]  /*11840*/  LDSM.16.M88.4 R56, [R3+0x1000] ;  /* 0x001000000338783b */ /* 0x000e680000000200 */
[----:B------:R-:W1:Y:S03]  /*11850*/  LDSM.16.M88.4 R24, [R199+0x4000] ;  /* 0x00400000c718783b */ /* 0x000e660000000200 */
[----:B------:R-:W-:Y:S08]  /*11860*/  HMMA.16816.F32.BF16 R32, R28, R60, R32 ;  /* 0x0000003c1c20723c */ /* 0x000ff00000041820 */
[----:B--2---:R-:W-:Y:S08]  /*11870*/  HMMA.16816.F32.BF16 R40, R16, R52, R40 ;  /* 0x000000341028723c */ /* 0x004ff00000041828 */
[C---:B------:R-:W-:Y:S01]  /*11880*/  HMMA.16816.F32.BF16 R44, R28.reuse, R62, R44 ;  /* 0x0000003e1c2c723c */ /* 0x040fe2000004182c */
[----:B------:R-:W2:Y:S07]  /*11890*/  LDSM.16.M88.4 R60, [R10+0x1000] ;  /* 0x001000000a3c783b */ /* 0x000eae0000000200 */
[C---:B------:R-:W-:Y:S08]  /*118a0*/  HMMA.16816.F32.BF16 R36, R28.reuse, R72, R36 ;  /* 0x000000481c24723c */ /* 0x040ff00000041824 */
[----:B------:R-:W-:Y:S01]  /*118b0*/  HMMA.16816.F32.BF16 R48, R28, R74, R48 ;  /* 0x0000004a1c30723c */ /* 0x000fe20000041830 */
[----:B------:R-:W2:Y:S07]  /*118c0*/  LDSM.16.M88.4 R72, [R150+0x2000] ;  /* 0x002000009648783b */ /* 0x000eae0000000200 */
[C---:B------:R-:W-:Y:S08]  /*118d0*/  HMMA.16816.F32.BF16 R20, R16.reuse, R54, R20 ;  /* 0x000000361014723c */ /* 0x040ff00000041814 */
[----:B---3--:R-:W-:Y:S01]  /*118e0*/  HMMA.16816.F32.BF16 R28, R16, R64, R32 ;  /* 0x00000040101c723c */ /* 0x008fe20000041820 */
[----:B------:R-:W3:Y:S07]  /*118f0*/  LDSM.16.M88.4 R32, [R200+0x4000] ;  /* 0x00400000c820783b */ /* 0x000eee0000000200 */
[----:B----4-:R-:W-:Y:S08]  /*11900*/  HMMA.16816.F32.BF16 R40, R12, R76, R40 ;  /* 0x0000004c0c28723c */ /* 0x010ff00000041828 */
[C---:B------:R-:W-:Y:S01]  /*11910*/  HMMA.16816.F32.BF16 R44, R16.reuse, R66, R44 ;  /* 0x00000042102c723c */ /* 0x040fe2000004182c */
[----:B------:R-:W-:Y:S07]  /*11920*/  LDSM.16.M88.4 R64, [R11+0x2000] ;  /* 0x002000000b40783b */ /* 0x000fee0000000200 */
[C---:B-1----:R-:W-:Y:S01]  /*11930*/  HMMA.16816.F32.BF16 R52, R16.reuse, R56, R36 ;  /* 0x000000381034723c */ /* 0x042fe20000041824 */
[----:B------:R-:W1:Y:S07]  /*11940*/  LDSM.16.M88.4 R36, [R150+0x2800] ;  /* 0x002800009624783b */ /* 0x000e6e0000000200 */
[----:B------:R-:W-:Y:S01]  /*11950*/  HMMA.16816.F32.BF16 R48, R16, R58, R48 ;  /* 0x0000003a1030723c */ /* 0x000fe20000041830 */
[----:B------:R-:W-:Y:S07]  /*11960*/  LDSM.16.M88.4 R56, [R11+0x2800] ;  /* 0x002800000b38783b */ /* 0x000fee0000000200 */
[C---:B------:R-:W-:Y:S01]  /*11970*/  HMMA.16816.F32.BF16 R16, R12.reuse, R78, R20 ;  /* 0x0000004e0c10723c */ /* 0x040fe20000041814 */
[----:B------:R-:W-:Y:S07]  /*11980*/  LDSM.16.M88.4 R76, [R3+0x1800] ;  /* 0x00180000034c783b */ /* 0x000fee0000000200 */
[----:B------:R-:W-:Y:S01]  /*11990*/  HMMA.16816.F32.BF16 R20, R12, R68, R28 ;  /* 0x000000440c14723c */ /* 0x000fe2000004181c */
[----:B------:R-:W4:Y:S07]  /*119a0*/  LDSM.16.M88.4 R28, [R202+0x4000] ;  /* 0x00400000ca1c783b */ /* 0x000f2e0000000200 */
[----:B------:R-:W-:Y:S08]  /*119b0*/  HMMA.16816.F32.BF16 R40, R24, R80, R40 ;  /* 0x000000501828723c */ /* 0x000ff00000041828 */
[C---:B------:R-:W-:Y:S01]  /*119c0*/  HMMA.16816.F32.BF16 R44, R12.reuse, R70, R44 ;  /* 0x000000460c2c723c */ /* 0x040fe2000004182c */
[----:B------:R-:W-:Y:S07]  /*119d0*/  LDSM.16.M88.4 R68, [R10+0x1800] ;  /* 0x001800000a44783b */ /* 0x000fee0000000200 */
[C---:B--2---:R-:W-:Y:S08]  /*119e0*/  HMMA.16816.F32.BF16 R52, R12.reuse, R60, R52 ;  /* 0x0000003c0c34723c */ /* 0x044ff00000041834 */
[----:B------:R-:W-:Y:S01]  /*119f0*/  HMMA.16816.F32.BF16 R48, R12, R62, R48 ;  /* 0x0000003e0c30723c */ /* 0x000fe20000041830 */
[----:B------:R-:W2:Y:S07]  /*11a00*/  LDSM.16.M88.4 R60, [R3+0x2000] ;  /* 0x00200000033c783b */ /* 0x000eae0000000200 */
[C---:B------:R-:W-:Y:S01]  /*11a10*/  HMMA.16816.F32.BF16 R12, R24.reuse, R82, R16 ;  /* 0x00000052180c723c */ /* 0x040fe20000041810 */
[----:B------:R-:W-:Y:S07]  /*11a20*/  LDSM.16.M88.4 R80, [R3+0x3000] ;  /* 0x003000000350783b */ /* 0x000fee0000000200 */
[----:B------:R-:W-:Y:S01]  /*11a30*/  HMMA.16816.F32.BF16 R16, R24, R72, R20 ;  /* 0x000000481810723c */ /* 0x000fe20000041814 */
[----:B------:R-:W2:Y:S07]  /*11a40*/  LDSM.16.M88.4 R20, [R201+0x4000] ;  /* 0x00400000c914783b */ /* 0x000eae0000000200 */
[----:B---3--:R-:W-:Y:S08]  /*11a50*/  HMMA.16816.F32.BF16 R40, R32, R84, R40 ;  /* 0x000000542028723c */ /* 0x008ff00000041828 */
[C---:B------:R-:W-:Y:S01]  /*11a60*/  HMMA.16816.F32.BF16 R44, R24.reuse, R74, R44 ;  /* 0x0000004a182c723c */ /* 0x040fe2000004182c */
[----:B------:R-:W-:Y:S07]  /*11a70*/  LDSM.16.M88.4 R72, [R150+0x3800] ;  /* 0x003800009648783b */ /* 0x000fee0000000200 */
[C---:B-1----:R-:W-:Y:S08]  /*11a80*/  HMMA.16816.F32.BF16 R52, R24.reuse, R36, R52 ;  /* 0x000000241834723c */ /* 0x042ff00000041834 */
[----:B------:R-:W-:Y:S01]  /*11a90*/  HMMA.16816.F32.BF16 R48, R24, R38, R48 ;  /* 0x000000261830723c */ /* 0x000fe20000041830 */
[----:B------:R-:W1:Y:S07]  /*11aa0*/  LDSM.16.M88.4 R36, [R3+0x2800] ;  /* 0x002800000324783b */ /* 0x000e6e0000000200 */
[C---:B------:R-:W-:Y:S01]  /*11ab0*/  HMMA.16816.F32.BF16 R12, R32.reuse, R86, R12 ;  /* 0x00000056200c723c */ /* 0x040fe2000004180c */
[----:B------:R-:W-:Y:S07]  /*11ac0*/  LDSM.16.M88.4 R84, [R11+0x3000] ;  /* 0x003000000b54783b */ /* 0x000fee0000000200 */
[----:B------:R-:W-:Y:S01]  /*11ad0*/  HMMA.16816.F32.BF16 R24, R32, R64, R16 ;  /* 0x000000402018723c */ /* 0x000fe20000041810 */
[----:B------:R-:W-:Y:S07]  /*11ae0*/  LDSM.16.M88.4 R16, [R199+0x8000] ;  /* 0x00800000c710783b */ /* 0x000fee0000000200 */
[----:B----4-:R-:W-:Y:S08]  /*11af0*/  HMMA.16816.F32.BF16 R40, R28, R76, R40 ;  /* 0x0000004c1c28723c */ /* 0x010ff00000041828 */
[C---:B------:R-:W-:Y:S01]  /*11b00*/  HMMA.16816.F32.BF16 R44, R32.reuse, R66, R44 ;  /* 0x00000042202c723c */ /* 0x040fe2000004182c */
[----:B------:R-:W3:Y:S07]  /*11b10*/  LDSM.16.M88.4 R64, [R10+0x2000] ;  /* 0x002000000a40783b */ /* 0x000eee0000000200 */
[C---:B------:R-:W-:Y:S08]  /*11b20*/  HMMA.16816.F32.BF16 R52, R32.reuse, R56, R52 ;  /* 0x000000382034723c */ /* 0x040ff00000041834 */
[----:B------:R-:W-:Y:S01]  /*11b30*/  HMMA.16816.F32.BF16 R48, R32, R58, R48 ;  /* 0x0000003a2030723c */ /* 0x000fe20000041830 */
[----:B------:R-:W4:Y:S07]  /*11b40*/  LDSM.16.M88.4 R56, [R10+0x2800] ;  /* 0x002800000a38783b */ /* 0x000f2e0000000200 */
[C---:B------:R-:W-:Y:S01]  /*11b50*/  HMMA.16816.F32.BF16 R32, R28.reuse, R78, R12 ;  /* 0x0000004e1c20723c */ /* 0x040fe2000004180c */
[----:B------:R-:W3:Y:S04]  /*11b60*/  LDSM.16.M88.4 R12, [R200+0x8000] ;  /* 0x00800000c80c783b */ /* 0x000ee80000000200 */
[----:B------:R-:W-:Y:S03]  /*11b70*/  LDSM.16.M88.4 R76, [R10+0x3000] ;  /* 0x003000000a4c783b */ /* 0x000fe60000000200 */
[----:B--2---:R-:W-:Y:S08]  /*11b80*/  HMMA.16816.F32.BF16 R24, R28, R60, R24 ;  /* 0x0000003c1c18723c */ /* 0x004ff00000041818 */
[----:B------:R-:W-:Y:S08]  /*11b90*/  HMMA.16816.F32.BF16 R40, R20, R68, R40 ;  /* 0x000000441428723c */ /* 0x000ff00000041828 */
[C---:B------:R-:W-:Y:S01]  /*11ba0*/  HMMA.16816.F32.BF16 R44, R28.reuse, R62, R44 ;  /* 0x0000003e1c2c723c */ /* 0x040fe2000004182c */
[----:B------:R-:W2:Y:S07]  /*11bb0*/  LDSM.16.M88.4 R60, [R150+0x4000] ;  /* 0x00400000963c783b */ /* 0x000eae0000000200 */
[C---:B-1----:R-:W-:Y:S08]  /*11bc0*/  HMMA.16816.F32.BF16 R52, R28.reuse, R36, R52 ;  /* 0x000000241c34723c */ /* 0x042ff00000041834 */
[----:B------:R-:W-:Y:S08]  /*11bd0*/  HMMA.16816.F32.BF16 R48, R28, R38, R48 ;  /* 0x000000261c30723c */ /* 0x000ff00000041830 */
[C---:B------:R-:W-:Y:S01]  /*11be0*/  HMMA.16816.F32.BF16 R36, R20.reuse, R70, R32 ;  /* 0x000000461424723c */ /* 0x040fe20000041820 */
[----:B------:R-:W1:Y:S04]  /*11bf0*/  LDSM.16.M88.4 R32, [R202+0x8000] ;  /* 0x00800000ca20783b */ /* 0x000e680000000200 */
[----:B------:R-:W-:Y:S03]  /*11c00*/  LDSM.16.M88.4 R68, [R11+0x4000] ;  /* 0x004000000b44783b */ /* 0x000fe60000000200 */
[----:B---3--:R-:W-:Y:S08]  /*11c10*/  HMMA.16816.F32.BF16 R28, R20, R64, R24 ;  /* 0x00000040141c723c */ /* 0x008ff00000041818 */
[----:B------:R-:W-:Y:S08]  /*11c20*/  HMMA.16816.F32.BF16 R24, R16, R88, R40 ;  /* 0x000000581018723c */ /* 0x000ff00000041828 */
[----:B------:R-:W-:Y:S01]  /*11c30*/  HMMA.16816.F32.BF16 R40, R20, R66, R44 ;  /* 0x000000421428723c */ /* 0x000fe2000004182c */
[----:B------:R-:W3:Y:S07]  /*11c40*/  LDSM.16.M88.4 R64, [R11+0x3800] ;  /* 0x003800000b40783b */ /* 0x000eee0000000200 */
[----:B------:R-:W-:Y:S01]  /*11c50*/  HMMA.16816.F32.BF16 R44, R16, R90, R36 ;  /* 0x0000005a102c723c */ /* 0x000fe20000041824 */
[----:B------:R-:W-:Y:S07]  /*11c60*/  LDSM.16.M88.4 R88, [R3+0x4000] ;  /* 0x004000000358783b */ /* 0x000fee0000000200 */
[C---:B----4-:R-:W-:Y:S08]  /*11c70*/  HMMA.16816.F32.BF16 R52, R20.reuse, R56, R52 ;  /* 0x000000381434723c */ /* 0x050ff00000041834 */
[----:B------:R-:W-:Y:S08]  /*11c80*/  HMMA.16816.F32.BF16 R48, R20, R58, R48 ;  /* 0x0000003a1430723c */ /* 0x000ff00000041830 */
[----:B------:R-:W-:Y:S08]  /*11c90*/  HMMA.16816.F32.BF16 R20, R12, R84, R24 ;  /* 0x000000540c14723c */ /* 0x000ff00000041818 */
[C---:B------:R-:W-:Y:S01]  /*11ca0*/  HMMA.16816.F32.BF16 R36, R16.reuse, R72, R28 ;  /* 0x000000481024723c */ /* 0x040fe2000004181c */
[----:B------:R-:W4:Y:S07]  /*11cb0*/  LDSM.16.M88.4 R28, [R201+0x8000] ;  /* 0x00800000c91c783b */ /* 0x000f2e0000000200 */
[----:B------:R-:W-:Y:S01]  /*11cc0*/  HMMA.16816.F32.BF16 R24, R16, R74, R40 ;  /* 0x0000004a1018723c */ /* 0x000fe20000041828 */
[----:B------:R-:W4:Y:S07]  /*11cd0*/  LDSM.16.M88.4 R40, [R3+0x3800] ;  /* 0x003800000328783b */ /* 0x000f2e0000000200 */
[----:B------:R-:W-:Y:S01]  /*11ce0*/  HMMA.16816.F32.BF16 R44, R12, R86, R44 ;  /* 0x000000560c2c723c */ /* 0x000fe2000004182c */
[----:B------:R-:W-:Y:S07]  /*11cf0*/  LDSM.16.M88.4 R84, [R3+0x4800] ;  /* 0x004800000354783b */ /* 0x000fee0000000200 */
[C---:B--2---:R-:W-:Y:S08]  /*11d00*/  HMMA.16816.F32.BF16 R52, R16.reuse, R60, R52 ;  /* 0x0000003c1034723c */ /* 0x044ff00000041834 */
[----:B------:R-:W-:Y:S08]  /*11d10*/  HMMA.16816.F32.BF16 R60, R16, R62, R48 ;  /* 0x0000003e103c723c */ /* 0x000ff00000041830 */
[----:B-1----:R-:W-:Y:S01]  /*11d20*/  HMMA.16816.F32.BF16 R16, R32, R80, R20 ;  /* 0x000000502010723c */ /* 0x002fe20000041814 */
[----:B------:R-:W-:Y:S07]  /*11d30*/  LDSM.16.M88.4 R20, [R200+0xc000] ;  /* 0x00c00000c814783b */ /* 0x000fee0000000200 */
[C---:B---3--:R-:W-:Y:S08]  /*11d40*/  HMMA.16816.F32.BF16 R48, R12.reuse, R64, R36 ;  /* 0x000000400c30723c */ /* 0x048ff00000041824 */
[----:B------:R-:W-:Y:S01]  /*11d50*/  HMMA.16816.F32.BF16 R36, R12, R66, R24 ;  /* 0x000000420c24723c */ /* 0x000fe20000041818 */
[----:B------:R-:W-:Y:S04]  /*11d60*/  LDSM.16.M88.4 R24, [R199+0xc000] ;  /* 0x00c00000c718783b */ /* 0x000fe80000000200 */
[----:B------:R-:W1:Y:S03]  /*11d70*/  LDSM.16.M88.4 R64, [R150+0x4800] ;  /* 0x004800009640783b */ /* 0x000e660000000200 */
[----:B------:R-:W-:Y:S01]  /*11d80*/  HMMA.16816.F32.BF16 R44, R32, R82, R44 ;  /* 0x00000052202c723c */ /* 0x000fe2000004182c */
[----:B------:R-:W-:Y:S07]  /*11d90*/  LDSM.16.M88.4 R80, [R11+0x4800] ;  /* 0x004800000b50783b */ /* 0x000fee0000000200 */
[----:B------:R-:W-:Y:S01]  /*11da0*/  HMMA.16816.F32.BF16 R56, R12, R68, R52 ;  /* 0x000000440c38723c */ /* 0x000fe20000041834 */
[----:B------:R-:W2:Y:S07]  /*11db0*/  LDSM.16.M88.4 R52, [R10+0x3800] ;  /* 0x003800000a34783b */ /* 0x000eae0000000200 */
[----:B----4-:R-:W-:Y:S08]  /*11dc0*/  HMMA.16816.F32.BF16 R16, R28, R76, R16 ;  /* 0x0000004c1c10723c */ /* 0x010ff00000041810 */
[C---:B------:R-:W-:Y:S08]  /*11dd0*/  HMMA.16816.F32.BF16 R48, R32.reuse, R40, R48 ;  /* 0x000000282030723c */ /* 0x040ff00000041830 */
[----:B------:R-:W-:Y:S08]  /*11de0*/  HMMA.16816.F32.BF16 R40, R32, R42, R36 ;  /* 0x0000002a2028723c */ /* 0x000ff00000041824 */
[----:B------:R-:W-:Y:S01]  /*11df0*/  HMMA.16816.F32.BF16 R36, R28, R78, R44 ;  /* 0x0000004e1c24723c */ /* 0x000fe2000004182c */
[----:B------:R-:W-:Y:S07]  /*11e00*/  LDSM.16.M88.4 R76, [R10+0x4800] ;  /* 0x004800000a4c783b */ /* 0x000fee0000000200 */
[----:B------:R-:W-:Y:S01]  /*11e10*/  HMMA.16816.F32.BF16 R72, R12, R70, R60 ;  /* 0x000000460c48723c */ /* 0x000fe2000004183c */
[----:B------:R-:W3:Y:S04]  /*11e20*/  LDSM.16.M88.4 R60, [R150+0x5000] ;  /* 0x00500000963c783b */ /* 0x000ee80000000200 */
[----:B------:R-:W-:Y:S03]  /*11e30*/  LDSM.16.M88.4 R68, [R11+0x5000] ;  /* 0x005000000b44783b */ /* 0x000fe60000000200 */
[----:B-1----:R-:W-:Y:S01]  /*11e40*/  HMMA.16816.F32.BF16 R12, R24, R64, R16 ;  /* 0x00000040180c723c */ /* 0x002fe20000041810 */
[----:B------:R-:W1:Y:S07]  /*11e50*/  LDSM.16.M88.4 R16, [R202+0xc000] ;  /* 0x00c00000ca10783b */ /* 0x000e6e0000000200 */
[----:B--2---:R-:W-:Y:S08]  /*11e60*/  HMMA.16816.F32.BF16 R44, R28, R52, R48 ;  /* 0x000000341c2c723c */ /* 0x004ff00000041830 */
[----:B------:R-:W-:Y:S01]  /*11e70*/  HMMA.16816.F32.BF16 R36, R24, R66, R36 ;  /* 0x000000421824723c */ /* 0x000fe20000041824 */
[----:B------:R-:W2:Y:S07]  /*11e80*/  LDSM.16.M88.4 R64, [R10+0x4000] ;  /* 0x004000000a40783b */ /* 0x000eae0000000200 */
[----:B------:R-:W-:Y:S08]  /*11e90*/  HMMA.16816.F32.BF16 R52, R28, R54, R40 ;  /* 0x000000361c34723c */ /* 0x000ff00000041828 */
[----:B------:R-:W-:Y:S01]  /*11ea0*/  HMMA.16816.F32.BF16 R40, R20, R80, R12 ;  /* 0x000000501428723c */ /* 0x000fe2000004180c */
[----:B------:R-:W4:Y:S07]  /*11eb0*/  LDSM.16.M88.4 R12, [R201+0xc000] ;  /* 0x00c00000c90c783b */ /* 0x000f2e0000000200 */
[----:B------:R-:W-:Y:S08]  /*11ec0*/  HMMA.16816.F32.BF16 R92, R32, R88, R56 ;  /* 0x00000058205c723c */ /* 0x000ff00000041838 */
[----:B---3--:R-:W-:Y:S08]  /*11ed0*/  HMMA.16816.F32.BF16 R44, R24, R60, R44 ;  /* 0x0000003c182c723c */ /* 0x008ff0000004182c */
[----:B------:R-:W-:Y:S01]  /*11ee0*/  HMMA.16816.F32.BF16 R36, R20, R82, R36 ;  /* 0x000000521424723c */ /* 0x000fe20000041824 */
[----:B------:R-:W3:Y:S07]  /*11ef0*/  LDSM.16.M88.4 R80, [R150+0x5800] ;  /* 0x005800009650783b */ /* 0x000eee0000000200 */
[----:B------:R-:W-:Y:S01]  /*11f00*/  HMMA.16816.F32.BF16 R56, R32, R90, R72 ;  /* 0x0000005a2038723c */ /* 0x000fe20000041848 */
[----:B------:R-:W3:Y:S07]  /*11f10*/  LDSM.16.M88.4 R72, [R3+0x5000] ;  /* 0x005000000348783b */ /* 0x000eee0000000200 */
[----:B-1----:R-:W-:Y:S08]  /*11f20*/  HMMA.16816.F32.BF16 R32, R16, R84, R40 ;  /* 0x000000541020723c */ /* 0x002ff00000041828 */
[----:B--2---:R-:W-:Y:S08]  /*11f30*/  HMMA.16816.F32.BF16 R40, R28, R64, R92 ;  /* 0x000000401c28723c */ /* 0x004ff0000004185c */
[----:B------:R-:W-:Y:S08]  /*11f40*/  HMMA.16816.F32.BF16 R52, R24, R62, R52 ;  /* 0x0000003e1834723c */ /* 0x000ff00000041834 */
[----:B------:R-:W-:Y:S08]  /*11f50*/  HMMA.16816.F32.BF16 R48, R20, R68, R44 ;  /* 0x000000441430723c */ /* 0x000ff0000004182c */
[----:B------:R-:W-:Y:S01]  /*11f60*/  HMMA.16816.F32.BF16 R44, R16, R86, R36 ;  /* 0x00000056102c723c */ /* 0x000fe20000041824 */
[----:B------:R-:W1:Y:S07]  /*11f70*/  LDSM.16.M88.4 R84, [R11+0x5800] ;  /* 0x005800000b54783b */ /* 0x000e6e0000000200 */
[----:B------:R-:W-:Y:S01]  /*11f80*/  HMMA.16816.F32.BF16 R28, R28, R66, R56 ;  /* 0x000000421c1c723c */ /* 0x000fe20000041838 */
[----:B------:R-:W2:Y:S07]  /*11f90*/  LDSM.16.M88.4 R56, [R10+0x5000] ;  /* 0x005000000a38783b */ /* 0x000eae0000000200 */
[----:B----4-:R-:W-:Y:S08]  /*11fa0*/  HMMA.16816.F32.BF16 R60, R12, R76, R32 ;  /* 0x0000004c0c3c723c */ /* 0x010ff00000041820 */
[----:B---3--:R-:W-:Y:S08]  /*11fb0*/  HMMA.16816.F32.BF16 R32, R24, R80, R40 ;  /* 0x000000501820723c */ /* 0x008ff00000041828 */
[----:B------:R-:W-:Y:S08]  /*11fc0*/  HMMA.16816.F32.BF16 R36, R20, R70, R52 ;  /* 0x000000461424723c */ /* 0x000ff00000041834 */
[----:B------:R-:W-:Y:S01]  /*11fd0*/  HMMA.16816.F32.BF16 R40, R16, R72, R48 ;  /* 0x000000481028723c */ /* 0x000fe20000041830 */
[----:B------:R-:W3:Y:S01]  /*11fe0*/  LDSM.16.M88.4 R48, [R3+0x5800] ;  /* 0x005800000330783b */ /* 0x000ee20000000200 */
[----:B------:R-:W-:-:S04]  /*11ff0*/  FMUL.FTZ R2, R60, c[0x0][0x320] ;  /* 0x0000c8003c027a20 */ /* 0x000fc80000410000 */
[----:B------:R4:W1:Y:S02]  /*12000*/  MUFU.TANH R64, R2 ;  /* 0x0000000200407308 */ /* 0x0008640000002400 */
[----:B------:R-:W-:Y:S08]  /*12010*/  HMMA.16816.F32.BF16 R44, R12, R78, R44 ;  /* 0x0000004e0c2c723c */ /* 0x000ff0000004182c */
[----:B------:R-:W-:Y:S01]  /*12020*/  HMMA.16816.F32.BF16 R24, R24, R82, R28 ;  /* 0x000000521818723c */ /* 0x000fe2000004181c */
[----:B----4-:R-:W-:-:S07]  /*12030*/  FMUL.FTZ R2, R61, c[0x0][0x320] ;  /* 0x0000c8003d027a20 */ /* 0x010fce0000410000 */
[----:B-1----:R-:W-:Y:S01]  /*12040*/  HMMA.16816.F32.BF16 R28, R20, R84, R32 ;  /* 0x00000054141c723c */ /* 0x002fe20000041820 */
[----:B------:R1:W4:Y:S07]  /*12050*/  MUFU.TANH R61, R2 ;  /* 0x00000002003d7308 */ /* 0x00032e0000002400 */
[----:B------:R-:W-:Y:S08]  /*12060*/  HMMA.16816.F32.BF16 R32, R16, R74, R36 ;  /* 0x0000004a1020723c */ /* 0x000ff00000041824 */
[----:B--2---:R-:W-:Y:S01]  /*12070*/  HMMA.16816.F32.BF16 R36, R12, R56, R40 ;  /* 0x000000380c24723c */ /* 0x004fe20000041828 */
[----:B------:R-:W2:Y:S01]  /*12080*/  LDSM.16.M88.4 R40, [R10+0x5800] ;  /* 0x005800000a28783b */ /* 0x000ea20000000200 */
[----:B-1----:R-:W-:Y:S01]  /*12090*/  FMUL.FTZ R2, R62, c[0x0][0x320] ;  /* 0x0000c8003e027a20 */ /* 0x002fe20000410000 */
[----:B------:R-:W-:-:S04]  /*120a0*/  DEPBAR.LE SB0, 0x0 ;  /* 0x000080000000791a */ /* 0x000fc80000000000 */
[----:B------:R1:W1:Y:S01]  /*120b0*/  MUFU.TANH R60, R2 ;  /* 0x00000002003c7308 */ /* 0x0002620000002400 */
[----:B------:R-:W-:Y:S08]  /*120c0*/  HMMA.16816.F32.BF16 R20, R20, R86, R24 ;  /* 0x000000561414723c */ /* 0x000ff00000041818 */
[----:B---3--:R-:W-:Y:S01]  /*120d0*/  HMMA.16816.F32.BF16 R24, R16, R48, R28 ;  /* 0x000000301018723c */ /* 0x008fe2000004181c */
[----:B-1----:R-:W-:-:S07]  /*120e0*/  FMUL.FTZ R2, R63, c[0x0][0x320] ;  /* 0x0000c8003f027a20 */ /* 0x002fce0000410000 */
[----:B------:R-:W-:Y:S01]  /*120f0*/  HMMA.16816.F32.BF16 R28, R12, R58, R32 ;  /* 0x0000003a0c1c723c */ /* 0x000fe20000041820 */
[----:B------:R1:W3:Y:S07]  /*12100*/  MUFU.TANH R55, R2 ;  /* 0x0000000200377308 */ /* 0x0002ee0000002400 */
[----:B------:R-:W-:Y:S08]  /*12110*/  HMMA.16816.F32.BF16 R16, R16, R50, R20 ;  /* 0x000000321010723c */ /* 0x000ff00000041814 */
[----:B--2---:R-:W-:Y:S01]  /*12120*/  HMMA.16816.F32.BF16 R20, R12, R40, R24 ;  /* 0x000000280c14723c */ /* 0x004fe20000041818 */
[----:B-1----:R-:W-:-:S04]  /*12130*/  FMUL.FTZ R2, R44, c[0x0][0x320] ;  /* 0x0000c8002c027a20 */ /* 0x002fc80000410000 */
[----:B------:R1:W2:Y:S11]  /*12140*/  MUFU.TANH R54, R2 ;  /* 0x0000000200367308 */ /* 0x0002b60000002400 */
        /* <DEDUP_REMOVED lines=42> */
[----:B------:R-:W3:Y:S01]  /*123f0*/  LDL R6, [R1] ;  /* 0x0000000001067983 */ /* 0x000ee20000100800 */
[----:B-1----:R-:W-:Y:S01]  /*12400*/  IMAD.MOV.U32 R2, RZ, RZ, 0x1 ;  /* 0x00000001ff027424 */ /* 0x002fe200078e00ff */
[----:B------:R-:W-:Y:S01]  /*12410*/  ISETP.GT.AND P0, PT, R0, 0x2f, PT ;  /* 0x0000002f0000780c */ /* 0x000fe20003f04270 */
[----:B------:R-:W-:-:S03]  /*12420*/  IMAD.MOV.U32 R210, RZ, RZ, RZ ;  /* 0x000000ffffd27224 */ /* 0x000fc600078e00ff */
[----:B------:R-:W-:Y:S02]  /*12430*/  ISETP.NE.AND P1, PT, R2, c[0x0][0x2b8], PT ;  /* 0x0000ae0002007a0c */ /* 0x000fe40003f25270 */
[----:B--2---:R-:W-:-:S04]  /*12440*/  IADD3 R3, R0, R96, R4 ;  /* 0x0000006000037210 */ /* 0x004fc80007ffe004 */
[----:B------:R-:W-:-:S07]  /*12450*/  IADD3 R3, R3, -0x30, RZ ;  /* 0xffffffd003037810 */ /* 0x000fce0007ffe0ff */
[----:B------:R-:W-:-:S04]  /*12460*/  @P1 IMAD.HI.U32 R4, R3, c[0x0][0x2bc], RZ ;  /* 0x0000af0003041a27 */ /* 0x000fc800078e00ff */
[----:B------:R-:W-:Y:S01]  /*12470*/  IMAD.MOV.U32 R2, RZ, RZ, R3 ;  /* 0x000000ffff027224 */ /* 0x000fe200078e0003 */
[----:B------:R-:W-:-:S04]  /*12480*/  @P1 SHF.R.U32.HI R2, RZ, c[0x0][0x2c0], R4 ;  /* 0x0000b000ff021a19 */ /* 0x000fc80000011604 */
[----:B------:R-:W-:-:S04]  /*12490*/  @!P0 IADD3 R5, P1, R2, R238, RZ ;  /* 0x000000ee02058210 */ /* 0x000fc80007f3e0ff */
[----:B---3--:R-:W-:Y:S02]  /*124a0*/  @!P0 LEA.HI.X.SX32 R6, R2, R6, 0x1, P1 ;  /* 0x0000000602068211 */ /* 0x008fe400008f0eff */
[----:B------:R-:W-:-:S04]  /*124b0*/  @!P0 LEA R4, P1, R5, c[0x0][0x2a0], 0x2 ;  /* 0x0000a80005048a11 */ /* 0x000fc800078210ff */
[----:B------:R-:W-:-:S05]  /*124c0*/  @!P0 LEA.HI.X R5, R5, c[0x0][0x2a4], R6, 0x2, P1 ;  /* 0x0000a90005058a11 */ /* 0x000fca00008f1406 */
[----:B------:R1:W2:Y:S01]  /*124d0*/  @!P0 LDG.E R210, [R4.64] ;  /* 0x0000000604d28981 */ /* 0x0002a2000c1e1900 */
[----:B------:R-:W-:Y:S01]  /*124e0*/  IMAD.MOV R2, RZ, RZ, -R2 ;  /* 0x000000ffff027224 */ /* 0x000fe200078e0a02 */
[----:B------:R-:W-:-:S03]  /*124f0*/  IADD3 R9, -R143, 0x30, RZ ;  /* 0x000000308f097810 */ /* 0x000fc60007ffe1ff */
[----:B------:R-:W-:Y:S01]  /*12500*/  IMAD R211, R2, c[0x0][0x2b8], R3 ;  /* 0x0000ae0002d37a24 */ /* 0x000fe200078e0203 */
[----:B------:R-:W-:-:S04]  /*12510*/  ISETP.GE.AND P0, PT, R9, 0x1, PT ;  /* 0x000000010900780c */ /* 0x000fc80003f06270 */
[----:B------:R-:W-:-:S05]  /*12520*/  SHF.R.S32.HI R2, RZ, 0x1f, R211 ;  /* 0x0000001fff027819 */ /* 0x000fca00000114d3 */
[----:B-1----:R-:W-:Y:S02]  /*12530*/  IMAD R4, R2, c[0x0][0x1e0], RZ ;  /* 0x0000780002047a24 */ /* 0x002fe400078e02ff */
[----:B------:R-:W-:-:S04]  /*12540*/  IMAD.WIDE.U32 R2, R211, c[0x0][0x1e0], RZ ;  /* 0x00007800d3027a25 */ /* 0x000fc800078e00ff */
        /* <DEDUP_REMOVED lines=12> */
.L_x_1920:
[----:B------:R-:W-:Y:S05]  /*12610*/  BRA.DIV ~URZ, `(.L_x_1831) ;  /* 0x0000a6f27f007947 */ /* 0x000fea000b800000 */
[----:B------:R3:W4:Y:S02]  /*12620*/  SHFL.IDX PT, R2, R6, RZ, 0x181f ;  /* 0x00181fff06027589 */ /* 0x00072400000e0000 */
.L_x_1921:
[----:B------:R-:W-:Y:S01]  /*12630*/  BSSY B0, `(.L_x_1832) ;  /* 0x0000012000007945 */ /* 0x000fe20003800000 */
[----:B------:R-:W-:Y:S05]  /*12640*/  @!P0 BRA `(.L_x_1833) ;  /* 0x0000010000008947 */ /* 0x000fea0003800000 */
[-C--:B----4-:R-:W-:Y:S02]  /*12650*/  LEA R16, P0, R140, R2.reuse, 0x1 ;  /* 0x000000028c107211 */ /* 0x090fe400078008ff */
[----:B------:R-:W-:Y:S02]  /*12660*/  LOP3.LUT P6, RZ, R212, 0x4, RZ, 0xc0, !PT ;  /* 0x00000004d4ff7812 */ /* 0x000fe400078cc0ff */
[-C--:B------:R-:W-:Y:S02]  /*12670*/  LEA R14, P2, R206, R2.reuse, 0x1 ;  /* 0x00000002ce0e7211 */ /* 0x080fe400078408ff */
[----:B------:R-:W-:Y:S02]  /*12680*/  LEA R12, P1, R205, R2, 0x1 ;  /* 0x00000002cd0c7211 */ /* 0x000fe400078208ff */
[----:B--2---:R-:W-:-:S02]  /*12690*/  LEA.HI.X R17, R140, R4, R141, 0x1, P0 ;  /* 0x000000048c117211 */ /* 0x004fc400000f0c8d */
[----:B------:R-:W-:Y:S02]  /*126a0*/  LEA R2, P0, R204, R2, 0x1 ;  /* 0x00000002cc027211 */ /* 0x000fe400078008ff */
        /* <DEDUP_REMOVED lines=10> */
.L_x_1833:
[----:B------:R-:W-:Y:S05]  /*12750*/  BSYNC B0 ;  /* 0x0000000000007941 */ /* 0x000fea0003800000 */
.L_x_1832:
[----:B------:R-:W-:Y:S01]  /*12760*/  ISETP.GE.AND P0, PT, R9, 0x21, PT ;  /* 0x000000210900780c */ /* 0x000fe20003f06270 */
[----:B------:R-:W-:Y:S06]  /*12770*/  BRA.DIV ~URZ, `(.L_x_1834) ;  /* 0x0000a6027f007947 */ /* 0x000fec000b800000 */
[----:B--2---:R2:W1:Y:S04]  /*12780*/  SHFL.IDX PT, R4, R5, 0x1, 0x181f ;  /* 0x00381f0005047f89 */ /* 0x00446800000e0000 */
[----:B----4-:R2:W4:Y:S02]  /*12790*/  SHFL.IDX PT, R2, R6, 0x1, 0x181f ;  /* 0x00381f0006027f89 */ /* 0x01052400000e0000 */
.L_x_1922:
[----:B------:R-:W-:Y:S05]  /*127a0*/  @!P0 BRA `(.L_x_1829) ;  /* 0x0000010000008947 */ /* 0x000fea0003800000 */
[----:B----4-:R-:W-:Y:S02]  /*127b0*/  LEA R16, P0, R140, R2, 0x1 ;  /* 0x000000028c107211 */ /* 0x010fe400078008ff */
[----:B------:R-:W-:-:S02]  /*127c0*/  LOP3.LUT P6, RZ, R212, 0x4, RZ, 0xc0, !PT ;  /* 0x00000004d4ff7812 */ /* 0x000fc400078cc0ff */
[-C--:B------:R-:W-:Y:S02]  /*127d0*/  LEA R14, P2, R206, R2.reuse, 0x1 ;  /* 0x00000002ce0e7211 */ /* 0x080fe400078408ff */
[C---:B------:R-:W-:Y:S02]  /*127e0*/  LEA R12, P1, R205.reuse, R2, 0x1 ;  /* 0x00000002cd0c7211 */ /* 0x040fe400078208ff */
[----:B-1----:R-:W-:Y:S02]  /*127f0*/  LEA.HI.X R17, R140, R4, R141, 0x1, P0 ;  /* 0x000000048c117211 */ /* 0x002fe400000f0c8d */
[----:B------:R-:W-:Y:S02]  /*12800*/  LEA R2, P0, R204, R2, 0x1 ;  /* 0x00000002cc027211 */ /* 0x000fe400078008ff */
[-C--:B------:R-:W-:Y:S01]  /*12810*/  LEA.HI.X R15, R206, R4.reuse, R213, 0x1, P2 ;  /* 0x00000004ce0f7211 */ /* 0x080fe200010f0cd5 */
[----:B------:R-:W-:Y:S01]  /*12820*/  @!PT LDS RZ, [RZ] ;  /* 0x00000000fffff984 */ /* 0x000fe20000000800 */
[----:B------:R-:W-:Y:S01]  /*12830*/  @!PT LDS RZ, [RZ] ;  /* 0x00000000fffff984 */ /* 0x000fe20000000800 */
[----:B------:R-:W-:Y:S01]  /*12840*/  @!PT LDS RZ, [RZ] ;  /* 0x00000000fffff984 */ /* 0x000fe20000000800 */
[----:B------:R1:W-:Y:S01]  /*12850*/  LDGSTS.E.BYPASS.LTC128B.128 [R207+0xb080], [R16.64], !P5 ;  /* 0x0b08000010cf7fae */ /* 0x0003e2000e901d46 */
[----:B------:R-:W-:-:S02]  /*12860*/  LEA.HI.X R13, R205, R4, R215, 0x1, P1 ;  /* 0x00000004cd0d7211 */ /* 0x000fc400008f0cd7 */
[----:B------:R-:W-:Y:S01]  /*12870*/  LEA.HI.X R3, R204, R4, R214, 0x1, P0 ;  /* 0x00000004cc037211 */ /* 0x000fe200000f0cd6 */
[----:B------:R1:W-:Y:S04]  /*12880*/  LDGSTS.E.BYPASS.LTC128B.128 [R207+0xc880], [R14.64], !P4 ;  /* 0x0c8800000ecf7fae */ /* 0x0003e8000e101d46 */
[----:B------:R1:W-:Y:S04]  /*12890*/  LDGSTS.E.BYPASS.LTC128B.128 [R207+0xe080], [R12.64], !P3 ;  /* 0x0e0800000ccf7fae */ /* 0x0003e8000d901d46 */
[----:B------:R1:W-:Y:S02]  /*128a0*/  LDGSTS.E.BYPASS.LTC128B.128 [R207+0xf880], [R2.64], !P6 ;  /* 0x0f88000002cf7fae */ /* 0x0003e4000f101d46 */
.L_x_1829:
[----:B--234-:R-:W-:Y:S05]  /*128b0*/  BSYNC B1 ;  /* 0x0000000000017941 */ /* 0x01cfea0003800000 */
.L_x_1828:
        /* <DEDUP_REMOVED lines=10> */
[----:B------:R-:W-:Y:S02]  /*12960*/  FSEL R18, R52, -INF , P6 ;  /* 0xff80000034127808 */ /* 0x000fe40003000000 */
[----:B------:R-:W-:Y:S02]  /*12970*/  FSEL R14, R54, -INF , P6 ;  /* 0xff800000360e7808 */ /* 0x000fe40003000000 */
[----:B------:R-:W-:Y:S02]  /*12980*/  ISETP.GT.AND P6, PT, R2, 0x9, PT ;  /* 0x000000090200780c */ /* 0x000fe40003fc4270 */
[----:B------:R-:W-:Y:S02]  /*12990*/  FMNMX.FTZ R3, R9, R12, !PT ;  /* 0x0000000c09037209 */ /* 0x000fe40007810000 */
        /* <DEDUP_REMOVED lines=15> */
[----:B------:R-:W-:Y:S02]  /*12a90*/  FSEL R31, R25, -INF , P0 ;  /* 0xff800000191f7808 */ /* 0x000fe40000000000 */
[----:B------:R-:W-:Y:S02]  /*12aa0*/  FSEL R27, R27, -INF , P0 ;  /* 0xff8000001b1b7808 */ /* 0x000fe40000000000 */
[----:B------:R-:W-:Y:S02]  /*12ab0*/  FMNMX.FTZ R4, R28, R4, !PT ;  /* 0x000000041c047209 */ /* 0x000fe40007810000 */
[----:B------:R-:W-:-:S02]  /*12ac0*/  ISETP.GT.AND P0, PT, R2, 0x19, PT ;  /* 0x000000190200780c */ /* 0x000fc40003f04270 */
[----:B------:R-:W-:Y:S02]  /*12ad0*/  FMNMX.FTZ R3, R26, R3, !PT ;  /* 0x000000031a037209 */ /* 0x000fe40007810000 */
[----:B------:R-:W-:Y:S02]  /*12ae0*/  FMNMX.FTZ R4, R29, R4, !PT ;  /* 0x000000041d047209 */ /* 0x000fe40007810000 */
[----:B------:R-:W-:Y:S02]  /*12af0*/  FSEL R30, R30, -INF , P0 ;  /* 0xff8000001e1e7808 */ /* 0x000fe40000000000 */
[----:B------:R-:W-:Y:S02]  /*12b00*/  FSEL R25, R37, -INF , P0 ;  /* 0xff80000025197808 */ /* 0x000fe40000000000 */
[C---:B------:R-:W-:Y:S02]  /*12b10*/  ISETP.GT.AND P6, PT, R2.reuse, 0x20, PT ;  /* 0x000000200200780c */ /* 0x040fe40003fc4270 */
[----:B------:R-:W-:-:S02]  /*12b20*/  ISETP.GT.AND P2, PT, R2, 0x21, PT ;  /* 0x000000210200780c */ /* 0x000fc40003f44270 */
[C---:B------:R-:W-:Y:S02]  /*12b30*/  ISETP.GT.AND P1, PT, R2.reuse, 0x28, PT ;  /* 0x000000280200780c */ /* 0x040fe40003f24270 */
[----:B------:R-:W-:Y:S02]  /*12b40*/  ISETP.GT.AND P0, PT, R2, 0x29, PT ;  /* 0x000000290200780c */ /* 0x000fe40003f04270 */
        /* <DEDUP_REMOVED lines=22> */
.L_x_1923:
[----:B-12---:R-:W-:Y:S01]  /*12cb0*/  FMNMX.FTZ R6, R6, R2, !PT ;  /* 0x0000000206067209 */ /* 0x006fe20007810000 */
[----:B------:R-:W-:Y:S05]  /*12cc0*/  BRA.DIV ~URZ, `(.L_x_1836) ;  /* 0x0000a1e27f007947 */ /* 0x000fea000b800000 */
[----:B------:R-:W1:Y:S04]  /*12cd0*/  SHFL.BFLY PT, R2, R5, 0x2, 0x1f ;  /* 0x0c401f0005027f89 */ /* 0x000e6800000e0000 */
[----:B------:R-:W2:Y:S01]  /*12ce0*/  SHFL.BFLY PT, R3, R6, 0x1, 0x1f ;  /* 0x0c201f0006037f89 */ /* 0x000ea200000e0000 */
[----:B-1----:R-:W-:-:S02]  /*12cf0*/  FMNMX.FTZ R5, R5, R2, !PT ;  /* 0x0000000205057209 */ /* 0x002fc40007810000 */
[----:B--2---:R-:W-:-:S03]  /*12d00*/  FMNMX.FTZ R6, R6, R3, !PT ;  /* 0x0000000306067209 */ /* 0x004fc60007810000 */
[----:B------:R1:W2:Y:S04]  /*12d10*/  SHFL.BFLY PT, R4, R5, 0x1, 0x1f ;  /* 0x0c201f0005047f89 */ /* 0x0002a800000e0000 */
.L_x_1924:
[C---:B------:R-:W-:Y:S01]  /*12d20*/  FMUL.FTZ R3, R6.reuse, c[0x0][0x2d0] ;  /* 0x0000b40006037a20 */ /* 0x040fe20000410000 */
[----:B------:R-:W-:Y:S01]  /*12d30*/  FSETP.NEU.FTZ.AND P0, PT, R6, -INF , PT ;  /* 0xff8000000600780b */ /* 0x000fe20003f1d000 */
[----:B------:R-:W-:Y:S01]  /*12d40*/  WARPSYNC 0xffffffff ;  /* 0xffffffff00007948 */ /* 0x000fe20003800000 */
[----:B-12---:R-:W-:Y:S01]  /*12d50*/  FMNMX.FTZ R5, R4, R5, !PT ;  /* 0x0000000504057209 */ /* 0x006fe20007810000 */
[----:B------:R-:W1:Y:S01]  /*12d60*/  LDSM.16.MT88.4 R20, [R151] ;  /* 0x000000009714783b */ /* 0x000e620000004200 */
[----:B------:R-:W-:Y:S02]  /*12d70*/  FSEL R3, R3, RZ, P0 ;  /* 0x000000ff03037208 */ /* 0x000fe40000000000 */
[----:B------:R-:W-:Y:S01]  /*12d80*/  FSETP.NEU.FTZ.AND P0, PT, R5, -INF , PT ;  /* 0xff8000000500780b */ /* 0x000fe20003f1d000 */
[----:B------:R-:W-:Y:S01]  /*12d90*/  LDSM.16.MT88.4 R48, [R198] ;  /* 0x00000000c630783b */ /* 0x000fe20000004200 */
[----:B------:R-:W-:Y:S01]  /*12da0*/  IADD3 R209, R209, -0x2, RZ ;  /* 0xfffffffed1d17810 */ /* 0x000fe20007ffe0ff */
[----:B------:R-:W-:-:S02]  /*12db0*/  FFMA.FTZ R2, R9, c[0x0][0x2d0], -R3 ;  /* 0x0000b40009027a23 */ /* 0x000fc40000010803 */
[--C-:B------:R-:W-:Y:S01]  /*12dc0*/  FFMA.FTZ R4, R14, c[0x0][0x2d0], -R3.reuse ;  /* 0x0000b4000e047a23 */ /* 0x100fe20000010803 */
[----:B------:R-:W-:Y:S01]  /*12dd0*/  LDSM.16.MT88.4 R44, [R151+0x800] ;  /* 0x00080000972c783b */ /* 0x000fe20000004200 */
[----:B------:R2:W-:Y:S03]  /*12de0*/  MUFU.EX2 R108, R2 ;  /* 0x00000002006c7308 */ /* 0x0005e60000000800 */
[----:B------:R-:W-:Y:S04]  /*12df0*/  LDSM.16.MT88.4 R40, [R196+0x800] ;  /* 0x00080000c428783b */ /* 0x000fe80000004200 */
[----:B------:R-:W-:Y:S01]  /*12e00*/  LDSM.16.MT88.4 R36, [R198+0x800] ;  /* 0x00080000c624783b */ /* 0x000fe20000004200 */
[----:B------:R3:W-:Y:S03]  /*12e10*/  MUFU.EX2 R120, R4 ;  /* 0x0000000400787308 */ /* 0x0007e60000000800 */
[----:B------:R-:W-:Y:S04]  /*12e20*/  LDSM.16.MT88.4 R60, [R197] ;  /* 0x00000000c53c783b */ /* 0x000fe80000004200 */
[----:B------:R-:W-:Y:S01]  /*12e30*/  LDSM.16.MT88.4 R68, [R151+0x1800] ;  /* 0x001800009744783b */ /* 0x000fe20000004200 */
[----:B--2---:R-:W-:-:S03]  /*12e40*/  FFMA.FTZ R2, R12, c[0x0][0x2d0], -R3 ;  /* 0x0000b4000c027a23 */ /* 0x004fc60000010803 */
[----:B------:R-:W-:Y:S01]  /*12e50*/  LDSM.16.MT88.4 R76, [R196+0x1800] ;  /* 0x00180000c44c783b */ /* 0x000fe20000004200 */
[----:B------:R2:W4:Y:S03]  /*12e60*/  MUFU.EX2 R9, R2 ;  /* 0x0000000200097308 */ /* 0x0005260000000800 */
[----:B------:R-:W-:Y:S01]  /*12e70*/  LDSM.16.MT88.4 R72, [R197+0x800] ;  /* 0x00080000c548783b */ /* 0x000fe20000004200 */
[----:B---3--:R-:W-:-:S03]  /*12e80*/  FFMA.FTZ R4, R15, c[0x0][0x2d0], -R3 ;  /* 0x0000b4000f047a23 */ /* 0x008fc60000010803 */
[----:B------:R-:W3:Y:S01]  /*12e90*/  LDSM.16.MT88.4 R12, [R196] ;  /* 0x00000000c40c783b */ /* 0x000ee20000004200 */
[----:B------:R5:W1:Y:S03]  /*12ea0*/  MUFU.EX2 R119, R4 ;  /* 0x0000000400777308 */ /* 0x000a660000000800 */
[----:B------:R-:W-:Y:S01]  /*12eb0*/  LDSM.16.MT88.4 R168, [R151+0x1000] ;  /* 0x0010000097a8783b */ /* 0x000fe20000004200 */
[----:B--2---:R-:W-:-:S05]  /*12ec0*/  FMUL.FTZ R2, R5, c[0x0][0x2d0] ;  /* 0x0000b40005027a20 */ /* 0x004fca0000410000 */
[----:B------:R-:W-:Y:S02]  /*12ed0*/  FSEL R2, R2, RZ, P0 ;  /* 0x000000ff02027208 */ /* 0x000fe40000000000 */
[----:B------:R-:W-:-:S03]  /*12ee0*/  ISETP.GE.AND P0, PT, R209, R218, PT ;  /* 0x000000dad100720c */ /* 0x000fc60003f06270 */
[----:B-----5:R-:W-:Y:S01]  /*12ef0*/  FFMA.FTZ R4, R16, c[0x0][0x2d0], -R2 ;  /* 0x0000b40010047a23 */ /* 0x020fe20000010802 */
[----:B----4-:R-:W-:-:S03]  /*12f00*/  F2FP.BF16.PACK_AB R16, R9, R108 ;  /* 0x0000006c0910723e */ /* 0x010fc600000010ff */
[----:B------:R2:W-:Y:S02]  /*12f10*/  MUFU.EX2 R118, R4 ;  /* 0x0000000400767308 */ /* 0x0005e40000000800 */
[----:B--2---:R-:W-:-:S06]  /*12f20*/  FFMA.FTZ R4, R17, c[0x0][0x2d0], -R2 ;  /* 0x0000b40011047a23 */ /* 0x004fcc0000010802 */
[----:B------:R2:W4:Y:S02]  /*12f30*/  MUFU.EX2 R117, R4 ;  /* 0x0000000400757308 */ /* 0x0005240000000800 */
[----:B--2---:R-:W-:Y:S01]  /*12f40*/  FFMA.FTZ R4, R18, c[0x0][0x2d0], -R2 ;  /* 0x0000b40012047a23 */ /* 0x004fe20000010802 */
[----:B-1----:R-:W-:Y:S02]  /*12f50*/  F2FP.BF16.PACK_AB R18, R119, R120 ;  /* 0x000000787712723e */ /* 0x002fe400000010ff */
[----:B----4-:R-:W-:-:S03]  /*12f60*/  F2FP.BF16.PACK_AB R17, R117, R118 ;  /* 0x000000767511723e */ /* 0x010fc600000010ff */
[----:B------:R1:W-:Y:S02]  /*12f70*/  MUFU.EX2 R116, R4 ;  /* 0x0000000400747308 */ /* 0x0003e40000000800 */
[----:B-1----:R-:W-:-:S06]  /*12f80*/  FFMA.FTZ R4, R19, c[0x0][0x2d0], -R2 ;  /* 0x0000b40013047a23 */ /* 0x002fcc0000010802 */
[----:B------:R1:W2:Y:S02]  /*12f90*/  MUFU.EX2 R125, R4 ;  /* 0x00000004007d7308 */ /* 0x0002a40000000800 */
[----:B-1----:R-:W-:Y:S01]  /*12fa0*/  FFMA.FTZ R4, R24, c[0x0][0x2d0], -R3 ;  /* 0x0000b40018047a23 */ /* 0x002fe20000010803 */
[----:B--2---:R-:W-:-:S05]  /*12fb0*/  F2FP.BF16.PACK_AB R19, R125, R116 ;  /* 0x000000747d13723e */ /* 0x004fca00000010ff */
[----:B------:R1:W-:Y:S02]  /*12fc0*/  MUFU.EX2 R124, R4 ;  /* 0x00000004007c7308 */ /* 0x0003e40000000800 */
[C---:B------:R-:W-:Y:S08]  /*12fd0*/  HMMA.16816.F32.BF16 R64, R16.reuse, R20, RZ ;  /* 0x000000141040723c */ /* 0x040ff000000418ff */
[----:B------:R-:W-:Y:S01]  /*12fe0*/  HMMA.16816.F32.BF16 R56, R16, R22, RZ ;  /* 0x000000161038723c */ /* 0x000fe200000418ff */
[----:B-1----:R-:W-:-:S04]  /*12ff0*/  FFMA.FTZ R4, R26, c[0x0][0x2d0], -R3 ;  /* 0x0000b4001a047a23 */ /* 0x002fc80000010803 */
[----:B------:R1:W2:Y:S03]  /*13000*/  MUFU.EX2 R137, R4 ;  /* 0x0000000400897308 */ /* 0x0002a60000000800 */
[C---:B---3--:R-:W-:Y:S08]  /*13010*/  HMMA.16816.F32.BF16 R52, R16.reuse, R12, RZ ;  /* 0x0000000c1034723c */ /* 0x048ff000000418ff */
[----:B------:R-:W-:Y:S01]  /*13020*/  HMMA.16816.F32.BF16 R32, R16, R14, RZ ;  /* 0x0000000e1020723c */ /* 0x000fe200000418ff */
[----:B-1----:R-:W-:Y:S01]  /*13030*/  FFMA.FTZ R4, R27, c[0x0][0x2d0], -R3 ;  /* 0x0000b4001b047a23 */ /* 0x002fe20000010803 */
[----:B--2---:R-:W-:-:S06]  /*13040*/  F2FP.BF16.PACK_AB R12, R137, R124 ;  /* 0x0000007c890c723e */ /* 0x004fcc00000010ff */
[----:B------:R-:W-:Y:S01]  /*13050*/  HMMA.16816.F32.BF16 R20, R16, R60, RZ ;  /* 0x0000003c1014723c */ /* 0x000fe200000418ff */
[----:B------:R1:W-:Y:S02]  /*13060*/  MUFU.EX2 R138, R4 ;  /* 0x00000004008a7308 */ /* 0x0003e40000000800 */
[----:B-1----:R-:W-:-:S05]  /*13070*/  FFMA.FTZ R4, R25, c[0x0][0x2d0], -R3 ;  /* 0x0000b40019047a23 */ /* 0x002fca0000010803 */
[----:B------:R-:W-:Y:S01]  /*13080*/  HMMA.16816.F32.BF16 R24, R16, R50, RZ ;  /* 0x000000321018723c */ /* 0x000fe200000418ff */
[----:B------:R1:W2:Y:S02]  /*13090*/  MUFU.EX2 R139, R4 ;  /* 0x00000004008b7308 */ /* 0x0002a40000000800 */
[----:B-1----:R-:W-:Y:S01]  /*130a0*/  FFMA.FTZ R4, R28, c[0x0][0x2d0], -R2 ;  /* 0x0000b4001c047a23 */ /* 0x002fe20000010802 */
[----:B--2---:R-:W-:-:S05]  /*130b0*/  F2FP.BF16.PACK_AB R14, R139, R138 ;  /* 0x0000008a8b0e723e */ /* 0x004fca00000010ff */
[----:B------:R1:W-:Y:S02]  /*130c0*/  MUFU.EX2 R126, R4 ;  /* 0x00000004007e7308 */ /* 0x0003e40000000800 */
[----:B-1----:R-:W-:-:S06]  /*130d0*/  FFMA.FTZ R4, R29, c[0x0][0x2d0], -R2 ;  /* 0x0000b4001d047a23 */ /* 0x002fcc0000010802 */
[----:B------:R1:W2:Y:S02]  /*130e0*/  MUFU.EX2 R127, R4 ;  /* 0x00000004007f7308 */ /* 0x0002a40000000800 */
[----:B-1----:R-:W-:Y:S01]  /*130f0*/  FFMA.FTZ R4, R31, c[0x0][0x2d0], -R2 ;  /* 0x0000b4001f047a23 */ /* 0x002fe20000010802 */
[----:B--2---:R-:W-:-:S05]  /*13100*/  F2FP.BF16.PACK_AB R13, R127, R126 ;  /* 0x0000007e7f0d723e */ /* 0x004fca00000010ff */
[----:B------:R1:W-:Y:S02]  /*13110*/  MUFU.EX2 R136, R4 ;  /* 0x0000000400887308 */ /* 0x0003e40000000800 */
[----:B-1----:R-:W-:Y:S02]  /*13120*/  FFMA.FTZ R4, R30, c[0x0][0x2d0], -R2 ;  /* 0x0000b4001e047a23 */ /* 0x002fe40000010802 */
[----:B------:R-:W-:Y:S01]  /*13130*/  HMMA.16816.F32.BF16 R28, R16, R48, RZ ;  /* 0x00000030101c723c */ /* 0x000fe200000418ff */
[----:B------:R-:W1:Y:S03]  /*13140*/  LDSM.16.MT88.4 R48, [R151+0x2000] ;  /* 0x002000009730783b */ /* 0x000e660000004200 */
[----:B------:R-:W2:Y:S02]  /*13150*/  MUFU.EX2 R160, R4 ;  /* 0x0000000400a07308 */ /* 0x000ea40000000800 */
[----:B--2---:R-:W-:Y:S01]  /*13160*/  F2FP.BF16.PACK_AB R15, R160, R136 ;  /* 0x00000088a00f723e */ /* 0x004fe200000010ff */
[----:B------:R-:W-:-:S02]  /*13170*/  FADD.FTZ R4, R108, R9 ;  /* 0x000000096c047221 */ /* 0x000fc40000010000 */
[----:B------:R-:W-:Y:S02]  /*13180*/  FADD.FTZ R9, R118, R117 ;  /* 0x0000007576097221 */ /* 0x000fe40000010000 */
[----:B------:R-:W-:Y:S02]  /*13190*/  FADD.FTZ R4, R120, R4 ;  /* 0x0000000478047221 */ /* 0x000fe40000010000 */
[----:B------:R-:W-:Y:S01]  /*131a0*/  HMMA.16816.F32.BF16 R172, R12, R44, R64 ;  /* 0x0000002c0cac723c */ /* 0x000fe20000041840 */
[----:B------:R-:W-:Y:S01]  /*131b0*/  LDSM.16.MT88.4 R64, [R151+0x3000] ;  /* 0x003000009740783b */ /* 0x000fe20000004200 */
[----:B------:R-:W-:Y:S02]  /*131c0*/  FADD.FTZ R4, R119, R4 ;  /* 0x0000000477047221 */ /* 0x000fe40000010000 */
[----:B------:R-:W-:Y:S02]  /*131d0*/  FADD.FTZ R9, R116, R9 ;  /* 0x0000000974097221 */ /* 0x000fe40000010000 */
[----:B------:R-:W-:-:S02]  /*131e0*/  FADD.FTZ R4, R124, R4 ;  /* 0x000000047c047221 */ /* 0x000fc40000010000 */
[C---:B------:R-:W-:Y:S01]  /*131f0*/  HMMA.16816.F32.BF16 R156, R12.reuse, R46, R56 ;  /* 0x0000002e0c9c723c */ /* 0x040fe20000041838 */
[----:B------:R-:W2:Y:S01]  /*13200*/  LDSM.16.MT88.4 R44, [R198+0x1800] ;  /* 0x00180000c62c783b */ /* 0x000ea20000004200 */
[----:B------:R-:W-:Y:S02]  /*13210*/  FADD.FTZ R9, R125, R9 ;  /* 0x000000097d097221 */ /* 0x000fe40000010000 */
[----:B------:R-:W-:Y:S01]  /*13220*/  FADD.FTZ R4, R137, R4 ;  /* 0x0000000489047221 */ /* 0x000fe20000010000 */
[----:B------:R-:W-:Y:S01]  /*13230*/  LDSM.16.MT88.4 R56, [R197+0x2000] ;  /* 0x00200000c538783b */ /* 0x000fe20000004200 */
[----:B------:R-:W-:Y:S02]  /*13240*/  FADD.FTZ R9, R126, R9 ;  /* 0x000000097e097221 */ /* 0x000fe40000010000 */
[C---:B------:R-:W-:Y:S01]  /*13250*/  HMMA.16816.F32.BF16 R164, R12.reuse, R40, R52 ;  /* 0x000000280ca4723c */ /* 0x040fe20000041834 */
[----:B------:R-:W-:Y:S07]  /*13260*/  LDSM.16.MT88.4 R52, [R197+0x1800] ;  /* 0x00180000c534783b */ /* 0x000fee0000004200 */
[C---:B------:R-:W-:Y:S01]  /*13270*/  HMMA.16816.F32.BF16 R152, R12.reuse, R42, R32 ;  /* 0x0000002a0c98723c */ /* 0x040fe20000041820 */
[----:B------:R-:W3:Y:S07]  /*13280*/  LDSM.16.MT88.4 R40, [R196+0x2000] ;  /* 0x00200000c428783b */ /* 0x000eee0000004200 */
[C---:B------:R-:W-:Y:S08]  /*13290*/  HMMA.16816.F32.BF16 R248, R12.reuse, R36, R28 ;  /* 0x000000240cf8723c */ /* 0x040ff0000004181c */
[----:B------:R-:W-:Y:S08]  /*132a0*/  HMMA.16816.F32.BF16 R240, R12, R38, R24 ;  /* 0x000000260cf0723c */ /* 0x000ff00000041818 */
[C---:B------:R-:W-:Y:S01]  /*132b0*/  HMMA.16816.F32.BF16 R36, R16.reuse, R62, RZ ;  /* 0x0000003e1024723c */ /* 0x040fe200000418ff */
[----:B------:R-:W4:Y:S07]  /*132c0*/  LDSM.16.MT88.4 R60, [R198+0x2000] ;  /* 0x00200000c63c783b */ /* 0x000f2e0000004200 */
[C---:B------:R-:W-:Y:S08]  /*132d0*/  HMMA.16816.F32.BF16 R32, R16.reuse, R68, RZ ;  /* 0x000000441020723c */ /* 0x040ff000000418ff */
[C---:B------:R-:W-:Y:S01]  /*132e0*/  HMMA.16816.F32.BF16 R28, R16.reuse, R70, RZ ;  /* 0x00000046101c723c */ /* 0x040fe200000418ff */
[----:B------:R-:W-:Y:S07]  /*132f0*/  LDSM.16.MT88.4 R68, [R151+0x3800] ;  /* 0x003800009744783b */ /* 0x000fee0000004200 */
[----:B------:R-:W-:Y:S08]  /*13300*/  HMMA.16816.F32.BF16 R24, R16, R76, RZ ;  /* 0x0000004c1018723c */ /* 0x000ff000000418ff */
[C---:B------:R-:W-:Y:S08]  /*13310*/  HMMA.16816.F32.BF16 R224, R12.reuse, R74, R36 ;  /* 0x0000004a0ce0723c */ /* 0x040ff00000041824 */
[----:B-1----:R-:W-:Y:S08]  /*13320*/  HMMA.16816.F32.BF16 R232, R12, R48, R32 ;  /* 0x000000300ce8723c */ /* 0x002ff00000041820 */
[C---:B--2---:R-:W-:Y:S08]  /*13330*/  HMMA.16816.F32.BF16 R36, R16.reuse, R44, RZ ;  /* 0x0000002c1024723c */ /* 0x044ff000000418ff */
[----:B------:R-:W-:Y:S01]  /*13340*/  HMMA.16816.F32.BF16 R32, R16, R46, RZ ;  /* 0x0000002e1020723c */ /* 0x000fe200000418ff */
[----:B------:R-:W1:Y:S07]  /*13350*/  LDSM.16.MT88.4 R44, [R196+0x3000] ;  /* 0x00300000c42c783b */ /* 0x000e6e0000004200 */
[C---:B------:R-:W-:Y:S08]  /*13360*/  HMMA.16816.F32.BF16 R244, R12.reuse, R72, R20 ;  /* 0x000000480cf4723c */ /* 0x040ff00000041814 */
[C---:B------:R-:W-:Y:S01]  /*13370*/  HMMA.16816.F32.BF16 R192, R12.reuse, R50, R28 ;  /* 0x000000320cc0723c */ /* 0x040fe2000004181c */
[----:B------:R-:W-:Y:S07]  /*13380*/  LDSM.16.MT88.4 R48, [R196+0x3800] ;  /* 0x00380000c430783b */ /* 0x000fee0000004200 */
[----:B---3--:R-:W-:Y:S08]  /*13390*/  HMMA.16816.F32.BF16 R228, R12, R40, R24 ;  /* 0x000000280ce4723c */ /* 0x008ff00000041818 */
[C---:B------:R-:W-:Y:S08]  /*133a0*/  HMMA.16816.F32.BF16 R20, R16.reuse, R78, RZ ;  /* 0x0000004e1014723c */ /* 0x040ff000000418ff */
[C---:B------:R-:W-:Y:S08]  /*133b0*/  HMMA.16816.F32.BF16 R28, R16.reuse, R52, RZ ;  /* 0x00000034101c723c */ /* 0x040ff000000418ff */
[----:B------:R-:W-:Y:S01]  /*133c0*/  HMMA.16816.F32.BF16 R24, R16, R54, RZ ;  /* 0x000000361018723c */ /* 0x000fe200000418ff */
[----:B------:R-:W2:Y:S07]  /*133d0*/  LDSM.16.MT88.4 R52, [R198+0x3000] ;  /* 0x00300000c634783b */ /* 0x000eae0000004200 */
[C---:B------:R-:W-:Y:S01]  /*133e0*/  HMMA.16816.F32.BF16 R188, R12.reuse, R42, R20 ;  /* 0x0000002a0cbc723c */ /* 0x040fe20000041814 */
[----:B------:R-:W3:Y:S07]  /*133f0*/  LDSM.16.MT88.4 R40, [R198+0x3800] ;  /* 0x00380000c628783b */ /* 0x000eee0000004200 */
[C---:B----4-:R-:W-:Y:S08]  /*13400*/  HMMA.16816.F32.BF16 R72, R12.reuse, R62, R32 ;  /* 0x0000003e0c48723c */ /* 0x050ff00000041820 */
[----:B------:R-:W-:Y:S08]  /*13410*/  HMMA.16816.F32.BF16 R180, R12, R56, R28 ;  /* 0x000000380cb4723c */ /* 0x000ff0000004181c */
[C---:B-1----:R-:W-:Y:S08]  /*13420*/  HMMA.16816.F32.BF16 R32, R16.reuse, R44, RZ ;  /* 0x0000002c1020723c */ /* 0x042ff000000418ff */
[C---:B------:R-:W-:Y:S01]  /*13430*/  HMMA.16816.F32.BF16 R28, R16.reuse, R46, RZ ;  /* 0x0000002e101c723c */ /* 0x040fe200000418ff */
[----:B------:R-:W1:Y:S07]  /*13440*/  LDSM.16.MT88.4 R44, [R197+0x3000] ;  /* 0x00300000c52c783b */ /* 0x000e6e0000004200 */
[----:B------:R-:W-:Y:S08]  /*13450*/  HMMA.16816.F32.BF16 R20, R16, R64, RZ ;  /* 0x000000401014723c */ /* 0x000ff000000418ff */
[----:B------:R-:W-:Y:S01]  /*13460*/  HMMA.16816.F32.BF16 R76, R12, R58, R24 ;  /* 0x0000003a0c4c723c */ /* 0x000fe20000041818 */
[----:B------:R-:W-:Y:S07]  /*13470*/  LDSM.16.MT88.4 R56, [R196+0x2800] ;  /* 0x00280000c438783b */ /* 0x000fee0000004200 */
[----:B--2---:R-:W-:Y:S08]  /*13480*/  HMMA.16816.F32.BF16 R24, R16, R52, RZ ;  /* 0x000000341018723c */ /* 0x004ff000000418ff */
[C---:B------:R-:W-:Y:S01]  /*13490*/  HMMA.16816.F32.BF16 R92, R12.reuse, R50, R28 ;  /* 0x000000320c5c723c */ /* 0x040fe2000004181c */
[----:B------:R-:W2:Y:S07]  /*134a0*/  LDSM.16.MT88.4 R28, [R197+0x3800] ;  /* 0x00380000c51c783b */ /* 0x000eae0000004200 */
[----:B------:R-:W-:Y:S08]  /*134b0*/  HMMA.16816.F32.BF16 R176, R12, R68, R20 ;  /* 0x000000440cb0723c */ /* 0x000ff00000041814 */
[----:B------:R-:W-:Y:S08]  /*134c0*/  HMMA.16816.F32.BF16 R20, R16, R54, RZ ;  /* 0x000000361014723c */ /* 0x000ff000000418ff */
[C---:B---3--:R-:W-:Y:S08]  /*134d0*/  HMMA.16816.F32.BF16 R132, R12.reuse, R40, R24 ;  /* 0x000000280c84723c */ /* 0x048ff00000041818 */
[----:B------:R-:W-:Y:S01]  /*134e0*/  HMMA.16816.F32.BF16 R96, R12, R48, R32 ;  /* 0x000000300c60723c */ /* 0x000fe20000041820 */
[----:B------:R-:W3:Y:S04]  /*134f0*/  LDSM.16.MT88.4 R32, [R151+0x4800] ;  /* 0x004800009720783b */ /* 0x000ee80000004200 */
[----:B------:R-:W-:Y:S03]  /*13500*/  LDSM.16.MT88.4 R48, [R151+0x2800] ;  /* 0x002800009730783b */ /* 0x000fe60000004200 */
[----:B-1----:R-:W-:Y:S08]  /*13510*/  HMMA.16816.F32.BF16 R24, R16, R44, RZ ;  /* 0x0000002c1018723c */ /* 0x002ff000000418ff */
[----:B------:R-:W-:Y:S01]  /*13520*/  HMMA.16816.F32.BF16 R104, R12, R42, R20 ;  /* 0x0000002a0c68723c */ /* 0x000fe20000041814 */
[----:B------:R-:W-:Y:S07]  /*13530*/  LDSM.16.MT88.4 R40, [R197+0x1000] ;  /* 0x00100000c528783b */ /* 0x000fee0000004200 */
[----:B------:R-:W-:Y:S08]  /*13540*/  HMMA.16816.F32.BF16 R20, R16, R46, RZ ;  /* 0x0000002e1014723c */ /* 0x000ff000000418ff */
[C---:B--2---:R-:W-:Y:S01]  /*13550*/  HMMA.16816.F32.BF16 R100, R12.reuse, R28, R24 ;  /* 0x0000001c0c64723c */ /* 0x044fe20000041818 */
[----:B------:R-:W1:Y:S07]  /*13560*/  LDSM.16.MT88.4 R24, [R151+0x5000] ;  /* 0x005000009718783b */ /* 0x000e6e0000004200 */
[C---:B------:R-:W-:Y:S08]  /*13570*/  HMMA.16816.F32.BF16 R184, R12.reuse, R60, R36 ;  /* 0x0000003c0cb8723c */ /* 0x040ff00000041824 */
[----:B------:R-:W-:Y:S01]  /*13580*/  HMMA.16816.F32.BF16 R112, R12, R30, R20 ;  /* 0x0000001e0c70723c */ /* 0x000fe20000041814 */
[----:B------:R-:W2:Y:S07]  /*13590*/  LDSM.16.MT88.4 R28, [R196+0x4800] ;  /* 0x00480000c41c783b */ /* 0x000eae0000004200 */
[C---:B---3--:R-:W-:Y:S07]  /*135a0*/  HMMA.16816.F32.BF16 R20, R16.reuse, R32, RZ ;  /* 0x000000201014723c */ /* 0x048fee00000418ff */
[--C-:B------:R-:W-:Y:S01]  /*135b0*/  FFMA.FTZ R33, R80, c[0x0][0x2d0], -R3.reuse ;  /* 0x0000b40050217a23 */ /* 0x100fe20000010803 */
[----:B------:R-:W-:Y:S01]  /*135c0*/  HMMA.16816.F32.BF16 R36, R16, R66, RZ ;  /* 0x000000421024723c */ /* 0x000fe200000418ff */
[----:B------:R-:W-:Y:S01]  /*135d0*/  FFMA.FTZ R32, R87, c[0x0][0x2d0], -R2 ;  /* 0x0000b40057207a23 */ /* 0x000fe20000010802 */
[----:B------:R-:W-:Y:S11]  /*135e0*/  LDSM.16.MT88.4 R64, [R198+0x2800] ;  /* 0x00280000c640783b */ /* 0x000ff60000004200 */
[----:B------:R-:W-:Y:S03]  /*135f0*/  @!UPT UIADD3 URZ, URZ, URZ, URZ ;  /* 0x0000003f3f3ff290 */ /* 0x000fe6000fffe03f */
[----:B-1----:R-:W-:Y:S08]  /*13600*/  HMMA.16816.F32.BF16 R108, R12, R24, R20 ;  /* 0x000000180c6c723c */ /* 0x002ff00000041814 */
[----:B------:R-:W-:Y:S07]  /*13610*/  HMMA.16816.F32.BF16 R20, R16, R34, RZ ;  /* 0x000000221014723c */ /* 0x000fee00000418ff */
[--C-:B------:R-:W-:Y:S01]  /*13620*/  FFMA.FTZ R35, R82, c[0x0][0x2d0], -R3.reuse ;  /* 0x0000b40052237a23 */ /* 0x100fe20000010803 */
[----:B------:R-:W-:Y:S01]  /*13630*/  HMMA.16816.F32.BF16 R88, R12, R70, R36 ;  /* 0x000000460c58723c */ /* 0x000fe20000041824 */
[----:B------:R-:W-:-:S06]  /*13640*/  FFMA.FTZ R34, R81, c[0x0][0x2d0], -R3 ;  /* 0x0000b40051227a23 */ /* 0x000fcc0000010803 */
[----:B------:R-:W-:Y:S02]  /*13650*/  FFMA.FTZ R36, R83, c[0x0][0x2d0], -R3 ;  /* 0x0000b40053247a23 */ /* 0x000fe40000010803 */
[----:B------:R-:W-:Y:S01]  /*13660*/  FADD.FTZ R3, R138, R4 ;  /* 0x000000048a037221 */ /* 0x000fe20000010000 */
[----:B------:R-:W-:Y:S01]  /*13670*/  LDSM.16.MT88.4 R80, [R151+0x4000] ;  /* 0x004000009750783b */ /* 0x000fe20000004200 */
[----:B------:R-:W-:Y:S02]  /*13680*/  FADD.FTZ R4, R127, R9 ;  /* 0x000000097f047221 */ /* 0x000fe40000010000 */
[--C-:B------:R-:W-:Y:S02]  /*13690*/  FFMA.FTZ R9, R86, c[0x0][0x2d0], -R2.reuse ;  /* 0x0000b40056097a23 */ /* 0x100fe40000010802 */
[--C-:B------:R-:W-:Y:S01]  /*136a0*/  FFMA.FTZ R38, R85, c[0x0][0x2d0], -R2.reuse ;  /* 0x0000b40055267a23 */ /* 0x100fe20000010802 */
[----:B------:R-:W-:Y:S01]  /*136b0*/  HMMA.16816.F32.BF16 R120, R12, R26, R20 ;  /* 0x0000001a0c78723c */ /* 0x000fe20000041814 */
[----:B------:R-:W1:Y:S01]  /*136c0*/  LDSM.16.MT88.4 R24, [R196+0x5000] ;  /* 0x00500000c418783b */ /* 0x000e620000004200 */
[----:B------:R-:W-:-:S02]  /*136d0*/  FFMA.FTZ R37, R84, c[0x0][0x2d0], -R2 ;  /* 0x0000b40054257a23 */ /* 0x000fc40000010802 */
[----:B------:R-:W-:Y:S02]  /*136e0*/  FADD.FTZ R2, R139, R3 ;  /* 0x000000038b027221 */ /* 0x000fe40000010000 */
[----:B------:R-:W-:Y:S02]  /*136f0*/  FADD.FTZ R3, R136, R4 ;  /* 0x0000000488037221 */ /* 0x000fe40000010000 */
[----:B--2---:R-:W-:Y:S01]  /*13700*/  HMMA.16816.F32.BF16 R20, R16, R28, RZ ;  /* 0x0000001c1014723c */ /* 0x004fe200000418ff */
[----:B------:R-:W-:Y:S01]  /*13710*/  MUFU.EX2 R4, R9 ;  /* 0x0000000900047308 */ /* 0x000fe20000000800 */
[----:B------:R-:W-:Y:S02]  /*13720*/  FADD.FTZ R3, R160, R3 ;  /* 0x00000003a0037221 */ /* 0x000fe40000010000 */
[----:B------:R-:W-:Y:S11]  /*13730*/  LDSM.16.MT88.4 R160, [R196+0x1000] ;  /* 0x00100000c4a0783b */ /* 0x000ff60000004200 */
[----:B------:R-:W-:Y:S09]  /*13740*/  @!UPT UIADD3 URZ, URZ, URZ, URZ ;  /* 0x0000003f3f3ff290 */ /* 0x000ff2000fffe03f */
        /* <DEDUP_REMOVED lines=9> */
[----:B------:R-:W-:Y:S01]  /*137e0*/  MUFU.EX2 R28, R33 ;  /* 0x00000021001c7308 */ /* 0x000fe20000000800 */
[----:B-1----:R-:W-:Y:S01]  /*137f0*/  FADD.FTZ R3, R29, R3 ;  /* 0x000000031d037221 */ /* 0x002fe20000010000 */
[----:B------:R-:W-:Y:S11]  /*13800*/  F2FP.BF16.PACK_AB R137, R4, R29 ;  /* 0x0000001d0489723e */ /* 0x000ff600000010ff */
[----:B------:R-:W-:Y:S02]  /*13810*/  @!UPT UIADD3 URZ, URZ, URZ, URZ ;  /* 0x0000003f3f3ff290 */ /* 0x000fe4000fffe03f */
[----:B--2---:R-:W-:Y:S01]  /*13820*/  HMMA.16816.F32.BF16 R124, R12, R24, R20 ;  /* 0x000000180c7c723c */ /* 0x004fe20000041814 */
[----:B------:R-:W1:Y:S07]  /*13830*/  MUFU.EX2 R25, R36 ;  /* 0x0000002400197308 */ /* 0x000e6e0000000800 */
[----:B------:R-:W-:Y:S01]  /*13840*/  HMMA.16816.F32.BF16 R20, R16, R30, RZ ;  /* 0x0000001e1014723c */ /* 0x000fe200000418ff */
[----:B------:R-:W2:Y:S08]  /*13850*/  MUFU.EX2 R24, R35 ;  /* 0x0000002300187308 */ /* 0x000eb00000000800 */
[----:B------:R-:W3:Y:S01]  /*13860*/  MUFU.EX2 R30, R34 ;  /* 0x00000022001e7308 */ /* 0x000ee20000000800 */
[----:B-1----:R-:W-:-:S04]  /*13870*/  FADD.FTZ R2, R25, R2 ;  /* 0x0000000219027221 */ /* 0x002fc80000010000 */
[C---:B--2---:R-:W-:Y:S01]  /*13880*/  FADD.FTZ R2, R24.reuse, R2 ;  /* 0x0000000218027221 */ /* 0x044fe20000010000 */
[----:B------:R-:W-:-:S03]  /*13890*/  F2FP.BF16.PACK_AB R136, R24, R25 ;  /* 0x000000191888723e */ /* 0x000fc600000010ff */
[----:B---3--:R-:W-:Y:S01]  /*138a0*/  FADD.FTZ R2, R30, R2 ;  /* 0x000000021e027221 */ /* 0x008fe20000010000 */
[----:B------:R-:W-:-:S05]  /*138b0*/  F2FP.BF16.PACK_AB R138, R28, R30 ;  /* 0x0000001e1c8a723e */ /* 0x000fca00000010ff */
[----:B------:R-:W-:Y:S01]  /*138c0*/  HMMA.16816.F32.BF16 R32, R12, R26, R20 ;  /* 0x0000001a0c20723c */ /* 0x000fe20000041814 */
[----:B------:R-:W1:Y:S01]  /*138d0*/  LDSM.16.MT88.4 R20, [R197+0x4800] ;  /* 0x00480000c514783b */ /* 0x000e620000004200 */
[----:B------:R-:W-:Y:S02]  /*138e0*/  FADD.FTZ R217, R28, R2 ;  /* 0x000000021cd97221 */ /* 0x000fe40000010000 */
[----:B------:R-:W-:Y:S02]  /*138f0*/  FADD.FTZ R2, R4, R3 ;  /* 0x0000000304027221 */ /* 0x000fe40000010000 */
[----:B------:R-:W2:Y:S08]  /*13900*/  MUFU.EX2 R4, R38 ;  /* 0x0000002600047308 */ /* 0x000eb00000000800 */
[----:B------:R-:W3:Y:S01]  /*13910*/  MUFU.EX2 R3, R37 ;  /* 0x0000002500037308 */ /* 0x000ee20000000800 */
[----:B--2---:R-:W-:Y:S01]  /*13920*/  FADD.FTZ R2, R4, R2 ;  /* 0x0000000204027221 */ /* 0x004fe20000010000 */
[----:B---3--:R-:W-:-:S03]  /*13930*/  F2FP.BF16.PACK_AB R139, R3, R4 ;  /* 0x00000004038b723e */ /* 0x008fc600000010ff */
[----:B------:R-:W-:-:S04]  /*13940*/  FADD.FTZ R216, R3, R2 ;  /* 0x0000000203d87221 */ /* 0x000fc80000010000 */
[C---:B------:R-:W-:Y:S08]  /*13950*/  HMMA.16816.F32.BF16 R60, R136.reuse, R64, R184 ;  /* 0x00000040883c723c */ /* 0x040ff000000418b8 */
[----:B------:R-:W-:Y:S01]  /*13960*/  HMMA.16816.F32.BF16 R64, R136, R66, R72 ;  /* 0x000000428840723c */ /* 0x000fe20000041848 */
[----:B------:R-:W2:Y:S07]  /*13970*/  LDSM.16.MT88.4 R72, [R197+0x2800] ;  /* 0x00280000c548783b */ /* 0x000eae0000004200 */
[C---:B-1----:R-:W-:Y:S08]  /*13980*/  HMMA.16816.F32.BF16 R24, R16.reuse, R20, RZ ;  /* 0x000000141018723c */ /* 0x042ff000000418ff */
[----:B------:R-:W-:Y:S01]  /*13990*/  HMMA.16816.F32.BF16 R16, R16, R22, RZ ;  /* 0x000000161010723c */ /* 0x000fe200000418ff */
[----:B------:R-:W1:Y:S07]  /*139a0*/  LDSM.16.MT88.4 R20, [R197+0x5000] ;  /* 0x00500000c514783b */ /* 0x000e6e0000004200 */
[C---:B------:R-:W-:Y:S08]  /*139b0*/  HMMA.16816.F32.BF16 R164, R136.reuse, R160, R164 ;  /* 0x000000a088a4723c */ /* 0x040ff000000418a4 */
[C---:B------:R-:W-:Y:S01]  /*139c0*/  HMMA.16816.F32.BF16 R160, R136.reuse, R162, R152 ;  /* 0x000000a288a0723c */ /* 0x040fe20000041898 */
[----:B------:R-:W3:Y:S07]  /*139d0*/  LDSM.16.MT88.4 R152, [R198+0x1000] ;  /* 0x00100000c698783b */ /* 0x000eee0000004200 */
[C---:B------:R-:W-:Y:S08]  /*139e0*/  HMMA.16816.F32.BF16 R172, R136.reuse, R168, R172 ;  /* 0x000000a888ac723c */ /* 0x040ff000000418ac */
[C---:B--2---:R-:W-:Y:S08]  /*139f0*/  HMMA.16816.F32.BF16 R68, R136.reuse, R72, R180 ;  /* 0x000000488844723c */ /* 0x044ff000000418b4 */
[C---:B------:R-:W-:Y:S08]  /*13a00*/  HMMA.16816.F32.BF16 R72, R136.reuse, R74, R76 ;  /* 0x0000004a8848723c */ /* 0x040ff0000004184c */
[C---:B------:R-:W-:Y:S08]  /*13a10*/  HMMA.16816.F32.BF16 R76, R136.reuse, R80, R176 ;  /* 0x00000050884c723c */ /* 0x040ff000000418b0 */
[----:B------:R-:W-:Y:S01]  /*13a20*/  HMMA.16816.F32.BF16 R80, R136, R82, R88 ;  /* 0x000000528850723c */ /* 0x000fe20000041858 */
[----:B------:R-:W2:Y:S07]  /*13a30*/  LDSM.16.MT88.4 R88, [R196+0x4000] ;  /* 0x00400000c458783b */ /* 0x000eae0000004200 */
[C---:B-1----:R-:W-:Y:S08]  /*13a40*/  HMMA.16816.F32.BF16 R24, R12.reuse, R20, R24 ;  /* 0x000000140c18723c */ /* 0x042ff00000041818 */
[----:B------:R-:W-:Y:S01]  /*13a50*/  HMMA.16816.F32.BF16 R16, R12, R22, R16 ;  /* 0x000000160c10723c */ /* 0x000fe20000041810 */
[----:B------:R-:W-:Y:S07]  /*13a60*/  LDSM.16.MT88.4 R12, [R197+0x5800] ;  /* 0x00580000c50c783b */ /* 0x000fee0000004200 */
[C---:B------:R-:W-:Y:S08]  /*13a70*/  HMMA.16816.F32.BF16 R168, R136.reuse, R170, R156 ;  /* 0x000000aa88a8723c */ /* 0x040ff0000004189c */
[C---:B---3--:R-:W-:Y:S08]  /*13a80*/  HMMA.16816.F32.BF16 R156, R136.reuse, R152, R248 ;  /* 0x00000098889c723c */ /* 0x048ff000000418f8 */
[C---:B------:R-:W-:Y:S08]  /*13a90*/  HMMA.16816.F32.BF16 R36, R136.reuse, R40, R244 ;  /* 0x000000288824723c */ /* 0x040ff000000418f4 */
[C---:B--2---:R-:W-:Y:S01]  /*13aa0*/  HMMA.16816.F32.BF16 R84, R136.reuse, R88, R96 ;  /* 0x000000588854723c */ /* 0x044fe20000041860 */
[----:B------:R-:W1:Y:S07]  /*13ab0*/  LDSM.16.MT88.4 R96, [R198+0x4000] ;  /* 0x00400000c660783b */ /* 0x000e6e0000004200 */
[C---:B------:R-:W-:Y:S08]  /*13ac0*/  HMMA.16816.F32.BF16 R88, R136.reuse, R90, R92 ;  /* 0x0000005a8858723c */ /* 0x040ff0000004185c */
[C---:B------:R-:W-:Y:S08]  /*13ad0*/  HMMA.16816.F32.BF16 R44, R136.reuse, R48, R232 ;  /* 0x00000030882c723c */ /* 0x040ff000000418e8 */
[C---:B------:R-:W-:Y:S08]  /*13ae0*/  HMMA.16816.F32.BF16 R52, R136.reuse, R56, R228 ;  /* 0x000000388834723c */ /* 0x040ff000000418e4 */
[C---:B------:R-:W-:Y:S08]  /*13af0*/  HMMA.16816.F32.BF16 R152, R136.reuse, R154, R240 ;  /* 0x0000009a8898723c */ /* 0x040ff000000418f0 */
[C---:B------:R-:W-:Y:S08]  /*13b00*/  HMMA.16816.F32.BF16 R40, R136.reuse, R42, R224 ;  /* 0x0000002a8828723c */ /* 0x040ff000000418e0 */
[C---:B-1----:R-:W-:Y:S08]  /*13b10*/  HMMA.16816.F32.BF16 R92, R136.reuse, R96, R132 ;  /* 0x00000060885c723c */ /* 0x042ff00000041884 */
[C---:B------:R-:W-:Y:S01]  /*13b20*/  HMMA.16816.F32.BF16 R96, R136.reuse, R98, R104 ;  /* 0x000000628860723c */ /* 0x040fe20000041868 */
[----:B------:R-:W1:Y:S07]  /*13b30*/  LDSM.16.MT88.4 R104, [R197+0x4000] ;  /* 0x00400000c568783b */ /* 0x000e6e0000004200 */
[C---:B------:R-:W-:Y:S08]  /*13b40*/  HMMA.16816.F32.BF16 R48, R136.reuse, R50, R192 ;  /* 0x000000328830723c */ /* 0x040ff000000418c0 */
[C---:B------:R-:W-:Y:S08]  /*13b50*/  HMMA.16816.F32.BF16 R56, R136.reuse, R58, R188 ;  /* 0x0000003a8838723c */ /* 0x040ff000000418bc */
[C---:B------:R-:W-:Y:S08]  /*13b60*/  HMMA.16816.F32.BF16 R132, R136.reuse, R12, R24 ;  /* 0x0000000c8884723c */ /* 0x040ff00000041818 */
        /* <DEDUP_REMOVED lines=10> */
[C---:B------:R-:W-:Y:S08]  /*13c10*/  HMMA.16816.F32.BF16 R128, R136.reuse, R130, R32 ;  /* 0x000000828880723c */ /* 0x040ff00000041820 */
[----:B------:R-:W-:Y:S01]  /*13c20*/  HMMA.16816.F32.BF16 R136, R136, R14, R16 ;  /* 0x0000000e8888723c */ /* 0x000fe20000041810 */
[----:B------:R-:W-:Y:S07]  /*13c30*/  @!UPT UIADD3 URZ, URZ, URZ, URZ ;  /* 0x0000003f3f3ff290 */ /* 0x000fee000fffe03f */
[----:B------:R-:W-:Y:S11]  /*13c40*/  @!P0 BRA `(.L_x_1837) ;  /* 0x00002f6000008947 */ /* 0x000ff60003800000 */
.L_x_1849:
[----:B------:R-:W-:Y:S04]  /*13c50*/  DEPBAR.LE SB0, 0x0 ;  /* 0x000080000000791a */ /* 0x000fe80000000000 */
[----:B------:R-:W-:Y:S01]  /*13c60*/  WARPSYNC 0xffffffff ;  /* 0xffffffff00007948 */ /* 0x000fe20003800000 */
[----:B------:R-:W-:Y:S01]  /*13c70*/  BAR.SYNC.DEFER_BLOCKING 0x0 ;  /* 0x0000000000007b1d */ /* 0x000fe20000010000 */
[----:B------:R-:W-:Y:S02]  /*13c80*/  SHF.R.S32.HI R2, RZ, 0x1f, R211 ;  /* 0x0000001fff027819 */ /* 0x000fe400000114d3 */
[----:B------:R-:W-:Y:S02]  /*13c90*/  LOP3.LUT P0, RZ, R149, 0x2, RZ, 0xc0, !PT ;  /* 0x0000000295ff7812 */ /* 0x000fe4000780c0ff */
[----:B------:R-:W-:Y:S01]  /*13ca0*/  SHF.R.S32.HI R9, RZ, 0x1f, R210 ;  /* 0x0000001fff097819 */ /* 0x000fe200000114d2 */
[----:B------:R-:W-:Y:S01]  /*13cb0*/  IMAD R4, R2, c[0x0][0x208], RZ ;  /* 0x0000820002047a24 */ /* 0x000fe200078e02ff */
[----:B------:R-:W-:Y:S01]  /*13cc0*/  ISETP.GE.AND P2, PT, R204, c[0x0][0x1d4], PT ;  /* 0x00007500cc007a0c */ /* 0x000fe20003f46270 */
[C---:B------:R-:W-:Y:S04]  /*13cd0*/  IMAD.WIDE.U32 R2, R211.reuse, c[0x0][0x208], RZ ;  /* 0x00008200d3027a25 */ /* 0x040fe800078e00ff */
[----:B------:R-:W-:Y:S04]  /*13ce0*/  IMAD R4, R211, c[0x0][0x20c], R4 ;  /* 0x00008300d3047a24 */ /* 0x000fe800078e0204 */
[----:B------:R-:W-:Y:S02]  /*13cf0*/  IMAD.IADD R3, R3, 0x1, R4 ;  /* 0x0000000103037824 */ /* 0x000fe400078e0204 */
[----:B------:R-:W-:Y:S02]  /*13d00*/  IMAD R4, R9, c[0x0][0x218], RZ ;  /* 0x0000860009047a24 */ /* 0x000fe400078e02ff */
[----:B------:R-:W-:Y:S01]  /*13d10*/  IMAD.WIDE.U32 R12, R210, c[0x0][0x218], R2 ;  /* 0x00008600d20c7a25 */ /* 0x000fe200078e0002 */
[C---:B------:R-:W-:Y:S02]  /*13d20*/  IADD3 R2, R150.reuse, 0x20, RZ ;  /* 0x0000002096027810 */ /* 0x040fe40007ffe0ff */
[----:B------:R-:W-:Y:S01]  /*13d30*/  @P0 IADD3 R2, R150, -0x20, RZ ;  /* 0xffffffe096020810 */ /* 0x000fe20007ffe0ff */
[----:B------:R1:W2:Y:S01]  /*13d40*/  LDSM.16.M88.4 R32, [R199] ;  /* 0x00000000c720783b */ /* 0x0002a20000000200 */
[----:B------:R-:W-:Y:S01]  /*13d50*/  IMAD R4, R210, c[0x0][0x21c], R4 ;  /* 0x00008700d2047a24 */ /* 0x000fe200078e0204 */
[----:B------:R-:W-:Y:S01]  /*13d60*/  IADD3 R3, P1, R220, R12, RZ ;  /* 0x0000000cdc037210 */ /* 0x000fe20007f3e0ff */
[----:B------:R-:W-:Y:S01]  /*13d70*/  IMAD.MOV.U32 R9, RZ, RZ, R6 ;  /* 0x000000ffff097224 */ /* 0x000fe200078e0006 */
[----:B------:R1:W3:Y:S02]  /*13d80*/  LDSM.16.M88.4 R184, [R2] ;  /* 0x0000000002b8783b */ /* 0x0002e40000000200 */
[----:B------:R-:W-:Y:S02]  /*13d90*/  IADD3.X R4, R223, R13, R4, P1, !PT ;  /* 0x0000000ddf047210 */ /* 0x000fe40000ffe404 */
[----:B------:R1:W4:Y:S01]  /*13da0*/  LDSM.16.M88.4 R188, [R2+0x800] ;  /* 0x0008000002bc783b */ /* 0x0003220000000200 */
[C---:B------:R-:W-:Y:S03]  /*13db0*/  LEA R20, P0, R3.reuse, c[0x0][0x1f8], 0x1 ;  /* 0x00007e0003147a11 */ /* 0x040fe600078008ff */
[----:B------:R1:W1:Y:S01]  /*13dc0*/  LDSM.16.M88.4 R192, [R2+0x1000] ;  /* 0x0010000002c0783b */ /* 0x0002620000000200 */
[----:B------:R-:W-:Y:S03]  /*13dd0*/  LEA.HI.X R4, R3, c[0x0][0x1fc], R4, 0x1, P0 ;  /* 0x00007f0003047a11 */ /* 0x000fe600000f0c04 */
[----:B------:R1:W1:Y:S04]  /*13de0*/  LDSM.16.M88.4 R16, [R150] ;  /* 0x000000009610783b */ /* 0x0002680000000200 */
[----:B------:R1:W1:Y:S04]  /*13df0*/  LDSM.16.M88.4 R24, [R150+0x800] ;  /* 0x000800009618783b */ /* 0x0002680000000200 */
[----:B------:R1:W1:Y:S04]  /*13e00*/  LDSM.16.M88.4 R176, [R150+0x1000] ;  /* 0x0010000096b0783b */ /* 0x0002680000000200 */
[----:B------:R1:W1:Y:S01]  /*13e10*/  LDSM.16.M88.4 R180, [R200] ;  /* 0x00000000c8b4783b */ /* 0x0002620000000200 */
[----:B------:R-:W-:-:S05]  /*13e20*/  BRA.DIV ~URZ, `(.L_x_1838) ;  /* 0x000091827f007947 */ /* 0x000fca000b800000 */
[----:B-1----:R1:W4:Y:S02]  /*13e30*/  SHFL.IDX PT, R2, R4, RZ, 0x181f ;  /* 0x00181fff04027589 */ /* 0x00232400000e0000 */
.L_x_1925:
[----:B------:R-:W5:Y:S01]  /*13e40*/  SHFL.IDX PT, R3, R20, RZ, 0x181f ;  /* 0x00181fff14037589 */ /* 0x000f6200000e0000 */
[----:B------:R-:W-:Y:S03]  /*13e50*/  BSSY B0, `(.L_x_1839) ;  /* 0x0000024000007945 */ /* 0x000fe60003800000 */
[----:B------:R-:W1:Y:S01]  /*13e60*/  S2R R21, SR_TID.X ;  /* 0x0000000000157919 */ /* 0x000e620000002100 */
[CC--:B-----5:R-:W-:Y:S04]  /*13e70*/  LEA R12, P0, R140.reuse, R3.reuse, 0x1 ;  /* 0x000000038c0c7211 */ /* 0x0e0fe800078008ff */
[-C--:B----4-:R-:W-:Y:S05]  /*13e80*/  LEA.HI.X R13, R140, R2.reuse, R141, 0x1, P0 ;  /* 0x000000028c0d7211 */ /* 0x090fea00000f0c8d */
[----:B------:R-:W-:Y:S01]  /*13e90*/  @!PT LDS RZ, [RZ] ;  /* 0x00000000fffff984 */ /* 0x000fe20000000800 */
[----:B------:R-:W-:Y:S01]  /*13ea0*/  @!PT LDS RZ, [RZ] ;  /* 0x00000000fffff984 */ /* 0x000fe20000000800 */
[----:B------:R4:W-:Y:S02]  /*13eb0*/  LDGSTS.E.BYPASS.LTC128B.128 [R203+0x4080], [R12.64], !P5 ;  /* 0x040800000ccb7fae */ /* 0x0009e4000e901d46 */
[CC--:B----4-:R-:W-:Y:S04]  /*13ec0*/  LEA R12, P0, R206.reuse, R3.reuse, 0x1 ;  /* 0x00000003ce0c7211 */ /* 0x0d0fe800078008ff */
[-C--:B------:R-:W-:Y:S02]  /*13ed0*/  LEA.HI.X R13, R206, R2.reuse, R213, 0x1, P0 ;  /* 0x00000002ce0d7211 */ /* 0x080fe400000f0cd5 */
[CC--:B------:R-:W-:Y:S03]  /*13ee0*/  LEA R14, P0, R205.reuse, R3.reuse, 0x1 ;  /* 0x00000003cd0e7211 */ /* 0x0c0fe600078008ff */
[----:B------:R4:W-:Y:S01]  /*13ef0*/  LDGSTS.E.BYPASS.LTC128B.128 [R203+0x5880], [R12.64], !P4 ;  /* 0x058800000ccb7fae */ /* 0x0009e2000e101d46 */
[-C--:B------:R-:W-:Y:S05]  /*13f00*/  LEA.HI.X R15, R205, R2.reuse, R215, 0x1, P0 ;  /* 0x00000002cd0f7211 */ /* 0x080fea00000f0cd7 */
[----:B------:R3:W-:Y:S01]  /*13f10*/  LDGSTS.E.BYPASS.LTC128B.128 [R203+0x7080], [R14.64], !P3 ;  /* 0x070800000ecb7fae */ /* 0x0007e2000d901d46 */
[C---:B----4-:R-:W-:Y:S04]  /*13f20*/  LEA R12, P0, R204.reuse, R3, 0x1 ;  /* 0x00000003cc0c7211 */ /* 0x050fe800078008ff */
[----:B------:R-:W-:Y:S02]  /*13f30*/  LEA.HI.X R13, R204, R2, R214, 0x1, P0 ;  /* 0x00000002cc0d7211 */ /* 0x000fe400000f0cd6 */
[----:B-1----:R-:W-:Y:S03]  /*13f40*/  ISETP.GT.AND P0, PT, R21, 0x7f, PT ;  /* 0x0000007f1500780c */ /* 0x002fe60003f04270 */
[----:B------:R3:W-:Y:S10]  /*13f50*/  LDGSTS.E.BYPASS.LTC128B.128 [R203+0x8880], [R12.64], !P2 ;  /* 0x088800000ccb7fae */ /* 0x0007f4000d101d46 */
[----:B------:R-:W-:-:S05]  /*13f60*/  @P0 BRA `(.L_x_1840) ;  /* 0x0000012000000947 */ /* 0x000fca0003800000 */
[----:B------:R-:W-:-:S05]  /*13f70*/  BRA.DIV ~URZ, `(.L_x_1841) ;  /* 0x000090a27f007947 */ /* 0x000fca000b800000 */
[----:B------:R-:W1:Y:S04]  /*13f80*/  SHFL.IDX PT, R4, R4, 0x1, 0x181f ;  /* 0x00381f0004047f89 */ /* 0x000e6800000e0000 */
[----:B------:R4:W3:Y:S02]  /*13f90*/  SHFL.IDX PT, R2, R20, 0x1, 0x181f ;  /* 0x00381f0014027f89 */ /* 0x0008e400000e0000 */
.L_x_1926:
[C---:B---3--:R-:W-:Y:S04]  /*13fa0*/  LEA R12, P0, R140.reuse, R2, 0x1 ;  /* 0x000000028c0c7211 */ /* 0x048fe800078008ff */
[----:B-1----:R-:W-:Y:S05]  /*13fb0*/  LEA.HI.X R13, R140, R4, R141, 0x1, P0 ;  /* 0x000000048c0d7211 */ /* 0x002fea00000f0c8d */
[----:B------:R-:W-:Y:S01]  /*13fc0*/  @!PT LDS RZ, [RZ] ;  /* 0x00000000fffff984 */ /* 0x000fe20000000800 */
[----:B------:R-:W-:Y:S01]  /*13fd0*/  @!PT LDS RZ, [RZ] ;  /* 0x00000000fffff984 */ /* 0x000fe20000000800 */
[----:B------:R-:W-:Y:S01]  /*13fe0*/  @!PT LDS RZ, [RZ] ;  /* 0x00000000fffff984 */ /* 0x000fe20000000800 */
[----:B------:R1:W-:Y:S02]  /*13ff0*/  LDGSTS.E.BYPASS.LTC128B.128 [R207+0x5080], [R12.64], !P5 ;  /* 0x050800000ccf7fae */ /* 0x0003e4000e901d46 */
[C---:B-1----:R-:W-:Y:S04]  /*14000*/  LEA R12, P0, R206.reuse, R2, 0x1 ;  /* 0x00000002ce0c7211 */ /* 0x042fe800078008ff */
[----:B------:R-:W-:Y:S05]  /*14010*/  LEA.HI.X R13, R206, R4, R213, 0x1, P0 ;  /* 0x00000004ce0d7211 */ /* 0x000fea00000f0cd5 */
[----:B------:R1:W-:Y:S02]  /*14020*/  LDGSTS.E.BYPASS.LTC128B.128 [R207+0x6880], [R12.64], !P4 ;  /* 0x068800000ccf7fae */ /* 0x0003e4000e101d46 */
[C---:B-1----:R-:W-:Y:S04]  /*14030*/  LEA R12, P0, R205.reuse, R2, 0x1 ;  /* 0x00000002cd0c7211 */ /* 0x042fe800078008ff */
[----:B------:R-:W-:Y:S02]  /*14040*/  LEA.HI.X R13, R205, R4, R215, 0x1, P0 ;  /* 0x00000004cd0d7211 */ /* 0x000fe400000f0cd7 */
[C---:B------:R-:W-:Y:S03]  /*14050*/  LEA R2, P0, R204.reuse, R2, 0x1 ;  /* 0x00000002cc027211 */ /* 0x040fe600078008ff */
[----:B------:R1:W-:Y:S01]  /*14060*/  LDGSTS.E.BYPASS.LTC128B.128 [R207+0x8080], [R12.64], !P3 ;  /* 0x080800000ccf7fae */ /* 0x0003e2000d901d46 */
[----:B------:R-:W-:Y:S05]  /*14070*/  LEA.HI.X R3, R204, R4, R214, 0x1, P0 ;  /* 0x00000004cc037211 */ /* 0x000fea00000f0cd6 */
[----:B------:R1:W-:Y:S04]  /*14080*/  LDGSTS.E.BYPASS.LTC128B.128 [R207+0x9880], [R2.64], !P2 ;  /* 0x0988000002cf7fae */ /* 0x0003e8000d101d46 */
.L_x_1840:
[----:B------:R-:W-:Y:S05]  /*14090*/  BSYNC B0 ;  /* 0x0000000000007941 */ /* 0x000fea0003800000 */
.L_x_1839:
[----:B------:R-:W0:Y:S01]  /*140a0*/  LDGDEPBAR ;  /* 0x00000000000079af */ /* 0x000e220000000000 */
[----:B------:R-:W-:Y:S01]  /*140b0*/  WARPSYNC 0xffffffff ;  /* 0xffffffff00007948 */ /* 0x000fe20003800000 */
[C---:B-123--:R-:W-:Y:S01]  /*140c0*/  HMMA.16816.F32.BF16 R12, R32.reuse, R16, RZ ;  /* 0x00000010200c723c */ /* 0x04efe200000418ff */
[----:B------:R-:W-:Y:S02]  /*140d0*/  BSSY B0, `(.L_x_1842) ;  /* 0x0000117000007945 */ /* 0x000fe40003800000 */
[----:B------:R-:W-:Y:S02]  /*140e0*/  LOP3.LUT P0, RZ, R149, 0x4, RZ, 0xc0, !PT ;  /* 0x0000000495ff7812 */ /* 0x000fe4000780c0ff */
[C---:B------:R-:W-:Y:S03]  /*140f0*/  IADD3 R2, R150.reuse, 0x40, RZ ;  /* 0x0000004096027810 */ /* 0x040fe60007ffe0ff */
[C---:B------:R-:W-:Y:S08]  /*14100*/  HMMA.16816.F32.BF16 R16, R32.reuse, R18, RZ ;  /* 0x000000122010723c */ /* 0x040ff000000418ff */
[C---:B----4-:R-:W-:Y:S01]  /*14110*/  HMMA.16816.F32.BF16 R20, R32.reuse, R24, RZ ;  /* 0x000000182014723c */ /* 0x050fe200000418ff */
[----:B------:R-:W-:Y:S02]  /*14120*/  @P0 IADD3 R2, R150, -0x40, RZ ;  /* 0xffffffc096020810 */ /* 0x000fe40007ffe0ff */
[----:B------:R-:W-:Y:S05]  /*14130*/  ISETP.GT.AND P0, PT, R209, R218, PT ;  /* 0x000000dad100720c */ /* 0x000fea0003f04270 */
        /* <DEDUP_REMOVED lines=16> */
[C---:B--2---:R-:W-:Y:S08]  /*14240*/  HMMA.16816.F32.BF16 R20, R176.reuse, R180, R20 ;  /* 0x000000b4b014723c */ /* 0x044ff00000041814 */
[C---:B------:R-:W-:Y:S01]  /*14250*/  HMMA.16816.F32.BF16 R24, R176.reuse, R182, R24 ;  /* 0x000000b6b018723c */ /* 0x040fe20000041818 */
[----:B------:R-:W1:Y:S07]  /*14260*/  LDSM.16.M88.4 R180, [R201] ;  /* 0x00000000c9b4783b */ /* 0x000e6e0000000200 */
[C---:B------:R-:W-:Y:S08]  /*14270*/  HMMA.16816.F32.BF16 R28, R176.reuse, R188, R28 ;  /* 0x000000bcb01c723c */ /* 0x040ff0000004181c */
[----:B------:R-:W-:Y:S01]  /*14280*/  HMMA.16816.F32.BF16 R32, R176, R190, R32 ;  /* 0x000000beb020723c */ /* 0x000fe20000041820 */
[----:B------:R-:W2:Y:S07]  /*14290*/  LDSM.16.M88.4 R176, [R10+0x800] ;  /* 0x000800000ab0783b */ /* 0x000eae0000000200 */
[----:B------:R-:W3:Y:S01]  /*142a0*/  LDSM.16.M88.4 R188, [R10+0x1000] ;  /* 0x001000000abc783b */ /* 0x000ee20000000200 */
[C---:B-1----:R-:W-:Y:S08]  /*142b0*/  HMMA.16816.F32.BF16 R12, R180.reuse, R184, R12 ;  /* 0x000000b8b40c723c */ /* 0x042ff0000004180c */
[C---:B------:R-:W-:Y:S01]  /*142c0*/  HMMA.16816.F32.BF16 R16, R180.reuse, R186, R16 ;  /* 0x000000bab410723c */ /* 0x040fe20000041810 */
[----:B------:R-:W-:Y:S07]  /*142d0*/  LDSM.16.M88.4 R184, [R150+0x1800] ;  /* 0x0018000096b8783b */ /* 0x000fee0000000200 */
[C---:B--2---:R-:W-:Y:S08]  /*142e0*/  HMMA.16816.F32.BF16 R20, R180.reuse, R176, R20 ;  /* 0x000000b0b414723c */ /* 0x044ff00000041814 */
[C---:B------:R-:W-:Y:S01]  /*142f0*/  HMMA.16816.F32.BF16 R24, R180.reuse, R178, R24 ;  /* 0x000000b2b418723c */ /* 0x040fe20000041818 */
[----:B------:R-:W1:Y:S07]  /*14300*/  LDSM.16.M88.4 R176, [R199+0x4000] ;  /* 0x00400000c7b0783b */ /* 0x000e6e0000000200 */
[C---:B---3--:R-:W-:Y:S08]  /*14310*/  HMMA.16816.F32.BF16 R28, R180.reuse, R188, R28 ;  /* 0x000000bcb41c723c */ /* 0x048ff0000004181c */
        /* <DEDUP_REMOVED lines=102> */
[----:B------:R-:W-:Y:S01]  /*14980*/  LDSM.16.M88.4 R188, [R201+0xc000] ;  /* 0x00c00000c9bc783b */ /* 0x000fe20000000200 */
        /* <DEDUP_REMOVED lines=33> */
[C---:B--2---:R-:W-:Y:S08]  /*14ba0*/  HMMA.16816.F32.BF16 R28, R188.reuse, R12, R28 ;  /* 0x0000000cbc1c723c */ /* 0x044ff0000004181c */
[----:B------:R-:W-:Y:S04]  /*14bb0*/  HMMA.16816.F32.BF16 R32, R188, R14, R32 ;  /* 0x0000000ebc20723c */ /* 0x000fe80000041820 */
[----:B-----5:R-:W-:Y:S04]  /*14bc0*/  FMUL.FTZ R2, R17, c[0x0][0x320] ;  /* 0x0000c80011027a20 */ /* 0x020fe80000410000 */
        /* <DEDUP_REMOVED lines=32> */
[----:B--234-:R-:W-:Y:S01]  /*14dd0*/  IMAD.MOV.U32 R2, RZ, RZ, 0x1 ;  /* 0x00000001ff027424 */ /* 0x01cfe200078e00ff */
[----:B------:R-:W-:Y:S01]  /*14de0*/  ISETP.GT.AND P0, PT, R0, 0x2f, PT ;  /* 0x0000002f0000780c */ /* 0x000fe20003f04270 */
[----:B------:R-:W-:Y:S01]  /*14df0*/  IMAD.MOV.U32 R210, RZ, RZ, RZ ;  /* 0x000000ffffd27224 */ /* 0x000fe200078e00ff */
[----:B------:R-:W2:Y:S02]  /*14e00*/  LDL R224, [R1+0x4] ;  /* 0x0000040001e07983 */ /* 0x000ea40000100800 */
[----:B------:R-:W-:Y:S02]  /*14e10*/  ISETP.NE.AND P1, PT, R2, c[0x0][0x2b8], PT ;  /* 0x0000ae0002007a0c */ /* 0x000fe40003f25270 */
[----:B------:R-:W3:Y:S01]  /*14e20*/  LDL R208, [R1] ;  /* 0x0000000001d07983 */ /* 0x000ee20000100800 */
[----:B--2---:R-:W-:Y:S05]  /*14e30*/  IMAD R3, R209, 0x30, R224 ;  /* 0x00000030d1037824 */ /* 0x004fea00078e02e0 */
[----:B------:R-:W-:Y:S05]  /*14e40*/  IADD3 R3, R3, -0x30, R0 ;  /* 0xffffffd003037810 */ /* 0x000fea0007ffe000 */
[----:B------:R-:W-:Y:S04]  /*14e50*/  @P1 IMAD.HI.U32 R4, R3, c[0x0][0x2bc], RZ ;  /* 0x0000af0003041a27 */ /* 0x000fe800078e00ff */
[--C-:B------:R-:W-:Y:S01]  /*14e60*/  IMAD.MOV.U32 R2, RZ, RZ, R3.reuse ;  /* 0x000000ffff027224 */ /* 0x100fe200078e0003 */
[----:B------:R-:W-:Y:S04]  /*14e70*/  @P1 SHF.R.U32.HI R2, RZ, c[0x0][0x2c0], R4 ;  /* 0x0000b000ff021a19 */ /* 0x000fe80000011604 */
[----:B------:R-:W-:Y:S01]  /*14e80*/  @!P0 IADD3 R4, P1, R2, R238, RZ ;  /* 0x000000ee02048210 */ /* 0x000fe20007f3e0ff */
[----:B------:R-:W-:Y:S04]  /*14e90*/  IMAD.MOV R12, RZ, RZ, -R2 ;  /* 0x000000ffff0c7224 */ /* 0x000fe800078e0a02 */
[----:B------:R-:W-:Y:S01]  /*14ea0*/  IMAD R211, R12, c[0x0][0x2b8], R3 ;  /* 0x0000ae000cd37a24 */ /* 0x000fe200078e0203 */
[----:B---3--:R-:W-:Y:S02]  /*14eb0*/  @!P0 LEA.HI.X.SX32 R3, R2, R208, 0x1, P1 ;  /* 0x000000d002038211 */ /* 0x008fe400008f0eff */
[C---:B------:R-:W-:Y:S02]  /*14ec0*/  @!P0 LEA R2, P1, R4.reuse, c[0x0][0x2a0], 0x2 ;  /* 0x0000a80004028a11 */ /* 0x040fe400078210ff */
[----:B------:R-:W-:Y:S02]  /*14ed0*/  IADD3 R12, -R143, 0x30, RZ ;  /* 0x000000308f0c7810 */ /* 0x000fe40007ffe1ff */
[----:B------:R-:W-:Y:S05]  /*14ee0*/  @!P0 LEA.HI.X R3, R4, c[0x0][0x2a4], R3, 0x2, P1 ;  /* 0x0000a90004038a11 */ /* 0x000fea00008f1403 */
[----:B------:R2:W3:Y:S02]  /*14ef0*/  @!P0 LDG.E R210, [R2.64] ;  /* 0x0000000602d28981 */ /* 0x0004e4000c1e1900 */
[----:B--2---:R-:W-:Y:S05]  /*14f00*/  SHF.R.S32.HI R2, RZ, 0x1f, R211 ;  /* 0x0000001fff027819 */ /* 0x004fea00000114d3 */
[----:B------:R-:W-:Y:S02]  /*14f10*/  IMAD R4, R2, c[0x0][0x1e0], RZ ;  /* 0x0000780002047a24 */ /* 0x000fe400078e02ff */
[C---:B------:R-:W-:Y:S04]  /*14f20*/  IMAD.WIDE.U32 R2, R211.reuse, c[0x0][0x1e0], RZ ;  /* 0x00007800d3027a25 */ /* 0x040fe800078e00ff */
[----:B------:R-:W-:Y:S04]  /*14f30*/  IMAD R4, R211, c[0x0][0x1e4], R4 ;  /* 0x00007900d3047a24 */ /* 0x000fe800078e0204 */
[----:B------:R-:W-:Y:S01]  /*14f40*/  IMAD.IADD R3, R3, 0x1, R4 ;  /* 0x0000000103037824 */ /* 0x000fe200078e0204 */
[----:B---3--:R-:W-:Y:S03]  /*14f50*/  SHF.R.S32.HI R4, RZ, 0x1f, R210 ;  /* 0x0000001fff047819 */ /* 0x008fe600000114d2 */
[----:B------:R-:W-:Y:S04]  /*14f60*/  IMAD.WIDE.U32 R2, R210, c[0x0][0x1f0], R2 ;  /* 0x00007c00d2027a25 */ /* 0x000fe800078e0002 */
[----:B------:R-:W-:Y:S01]  /*14f70*/  IMAD R4, R4, c[0x0][0x1f0], RZ ;  /* 0x00007c0004047a24 */ /* 0x000fe200078e02ff */
[----:B------:R-:W-:Y:S03]  /*14f80*/  IADD3 R2, P0, R236, R2, RZ ;  /* 0x00000002ec027210 */ /* 0x000fe60007f1e0ff */
[----:B------:R-:W-:Y:S05]  /*14f90*/  IMAD R4, R210, c[0x0][0x1f4], R4 ;  /* 0x00007d00d2047a24 */ /* 0x000fea00078e0204 */
[----:B------:R-:W-:Y:S02]  /*14fa0*/  IADD3.X R3, R252, R3, R4, P0, !PT ;  /* 0x00000003fc037210 */ /* 0x000fe400007fe404 */
[C---:B------:R-:W-:Y:S04]  /*14fb0*/  LEA R16, P0, R2.reuse, c[0x0][0x1c8], 0x1 ;  /* 0x0000720002107a11 */ /* 0x040fe800078008ff */
[----:B------:R-:W-:Y:S02]  /*14fc0*/  LEA.HI.X R13, R2, c[0x0][0x1cc], R3, 0x1, P0 ;  /* 0x00007300020d7a11 */ /* 0x000fe400000f0c03 */
[----:B------:R-:W-:Y:S01]  /*14fd0*/  ISETP.GE.AND P0, PT, R12, 0x1, PT ;  /* 0x000000010c00780c */ /* 0x000fe20003f06270 */
[----:B------:R-:W-:-:S10]  /*14fe0*/  BRA.DIV ~URZ, `(.L_x_1844) ;  /* 0x000081027f007947 */ /* 0x000fd4000b800000 */
[----:B------:R2:W3:Y:S02]  /*14ff0*/  SHFL.IDX PT, R4, R13, RZ, 0x181f ;  /* 0x00181fff0d047589 */ /* 0x0004e400000e0000 */
.L_x_1927:
[----:B------:R-:W-:-:S05]  /*15000*/  BRA.DIV ~URZ, `(.L_x_1845) ;  /* 0x000081527f007947 */ /* 0x000fca000b800000 */
[----:B------:R4:W2:Y:S02]  /*15010*/  SHFL.IDX PT, R2, R16, RZ, 0x181f ;  /* 0x00181fff10027589 */ /* 0x0008a400000e0000 */
.L_x_1928:
[C---:B--2---:R-:W-:Y:S04]  /*15020*/  @P0 LEA R14, P1, R140.reuse, R2, 0x1 ;  /* 0x000000028c0e0211 */ /* 0x044fe800078208ff */
[----:B---3--:R-:W-:Y:S05]  /*15030*/  @P0 LEA.HI.X R15, R140, R4, R141, 0x1, P1 ;  /* 0x000000048c0f0211 */ /* 0x008fea00008f0c8d */
[----:B------:R-:W-:Y:S01]  /*15040*/  @!PT LDS RZ, [RZ] ;  /* 0x00000000fffff984 */ /* 0x000fe20000000800 */
[----:B------:R-:W-:Y:S01]  /*15050*/  @!PT LDS RZ, [RZ] ;  /* 0x00000000fffff984 */ /* 0x000fe20000000800 */
[----:B------:R-:W-:Y:S01]  /*15060*/  @!PT LDS RZ, [RZ] ;  /* 0x00000000fffff984 */ /* 0x000fe20000000800 */
[----:B------:R2:W-:Y:S02]  /*15070*/  @P0 LDGSTS.E.BYPASS.LTC128B.128 [R203+0xa080], [R14.64], !P5 ;  /* 0x0a0800000ecb0fae */ /* 0x0005e4000e901d46 */
[C---:B--2---:R-:W-:Y:S04]  /*15080*/  @P0 LEA R14, P1, R206.reuse, R2, 0x1 ;  /* 0x00000002ce0e0211 */ /* 0x044fe800078208ff */
[----:B------:R-:W-:Y:S05]  /*15090*/  @P0 LEA.HI.X R15, R206, R4, R213, 0x1, P1 ;  /* 0x00000004ce0f0211 */ /* 0x000fea00008f0cd5 */
[----:B------:R2:W-:Y:S02]  /*150a0*/  @P0 LDGSTS.E.BYPASS.LTC128B.128 [R203+0xb880], [R14.64], !P4 ;  /* 0x0b8800000ecb0fae */ /* 0x0005e4000e101d46 */
[C---:B--2---:R-:W-:Y:S04]  /*150b0*/  @P0 LEA R14, P1, R205.reuse, R2, 0x1 ;  /* 0x00000002cd0e0211 */ /* 0x044fe800078208ff */
[----:B------:R-:W-:Y:S02]  /*150c0*/  @P0 LEA.HI.X R15, R205, R4, R215, 0x1, P1 ;  /* 0x00000004cd0f0211 */ /* 0x000fe400008f0cd7 */
[C---:B------:R-:W-:Y:S03]  /*150d0*/  @P0 LEA R2, P1, R204.reuse, R2, 0x1 ;  /* 0x00000002cc020211 */ /* 0x040fe600078208ff */
[----:B------:R2:W-:Y:S01]  /*150e0*/  @P0 LDGSTS.E.BYPASS.LTC128B.128 [R203+0xd080], [R14.64], !P3 ;  /* 0x0d0800000ecb0fae */ /* 0x0005e2000d901d46 */
[----:B------:R-:W-:Y:S05]  /*150f0*/  @P0 LEA.HI.X R3, R204, R4, R214, 0x1, P1 ;  /* 0x00000004cc030211 */ /* 0x000fea00008f0cd6 */
[----:B------:R2:W-:Y:S01]  /*15100*/  @P0 LDGSTS.E.BYPASS.LTC128B.128 [R203+0xe880], [R2.64], !P2 ;  /* 0x0e88000002cb0fae */ /* 0x0005e2000d101d46 */
[----:B------:R-:W-:Y:S01]  /*15110*/  ISETP.GE.AND P0, PT, R12, 0x21, PT ;  /* 0x000000210c00780c */ /* 0x000fe20003f06270 */
[----:B------:R-:W-:-:S06]  /*15120*/  BRA.DIV ~URZ, `(.L_x_1846) ;  /* 0x000080a27f007947 */ /* 0x000fcc000b800000 */
[----:B------:R3:W2:Y:S04]  /*15130*/  SHFL.IDX PT, R4, R13, 0x1, 0x181f ;  /* 0x00381f000d047f89 */ /* 0x0006a800000e0000 */
[----:B--2---:R3:W2:Y:S02]  /*15140*/  SHFL.IDX PT, R2, R16, 0x1, 0x181f ;  /* 0x00381f0010027f89 */ /* 0x0046a400000e0000 */
.L_x_1929:
        /* <DEDUP_REMOVED lines=14> */
[----:B------:R2:W-:Y:S04]  /*15230*/  @P0 LDGSTS.E.BYPASS.LTC128B.128 [R207+0xf880], [R2.64], !P2 ;  /* 0x0f88000002cf0fae */ /* 0x0005e8000d101d46 */
.L_x_1843:
[----:B---34-:R-:W-:Y:S05]  /*15240*/  BSYNC B0 ;  /* 0x0000000000007941 */ /* 0x018fea0003800000 */
.L_x_1842:
[----:B--2---:R-:W-:Y:S01]  /*15250*/  FMNMX.FTZ R3, R187, R6, !PT ;  /* 0x00000006bb037209 */ /* 0x004fe20007810000 */
[----:B------:R-:W0:Y:S01]  /*15260*/  LDGDEPBAR ;  /* 0x00000000000079af */ /* 0x000e220000000000 */
[----:B------:R-:W-:Y:S02]  /*15270*/  FMNMX.FTZ R2, R192, R5, !PT ;  /* 0x00000005c0027209 */ /* 0x000fe40007810000 */
        /* <DEDUP_REMOVED lines=24> */
.L_x_1930:
[----:B-12---:R-:W-:Y:S01]  /*15400*/  FMNMX.FTZ R4, R4, R2, !PT ;  /* 0x0000000204047209 */ /* 0x006fe20007810000 */
[----:B------:R-:W-:-:S05]  /*15410*/  BRA.DIV ~URZ, `(.L_x_1848) ;  /* 0x00007ed27f007947 */ /* 0x000fca000b800000 */
[----:B------:R-:W1:Y:S02]  /*15420*/  SHFL.BFLY PT, R2, R4, 0x1, 0x1f ;  /* 0x0c201f0004027f89 */ /* 0x000e6400000e0000 */
[----:B-1----:R-:W-:Y:S02]  /*15430*/  FMNMX.FTZ R6, R4, R2, !PT ;  /* 0x0000000204067209 */ /* 0x002fe40007810000 */
[----:B------:R-:W1:Y:S02]  /*15440*/  SHFL.BFLY PT, R2, R12, 0x2, 0x1f ;  /* 0x0c401f000c027f89 */ /* 0x000e6400000e0000 */
[----:B-1----:R-:W-:Y:S05]  /*15450*/  FMNMX.FTZ R4, R12, R2, !PT ;  /* 0x000000020c047209 */ /* 0x002fea0007810000 */
[----:B------:R1:W2:Y:S02]  /*15460*/  SHFL.BFLY PT, R2, R4, 0x1, 0x1f ;  /* 0x0c201f0004027f89 */ /* 0x0002a400000e0000 */
.L_x_1931:
[----:B-12---:R-:W-:Y:S01]  /*15470*/  FMNMX.FTZ R4, R2, R4, !PT ;  /* 0x0000000402047209 */ /* 0x006fe20007810000 */
[C---:B------:R-:W-:Y:S01]  /*15480*/  FADD.FTZ R2, -R6.reuse, R9 ;  /* 0x0000000906027221 */ /* 0x040fe20000010100 */
[----:B------:R-:W-:Y:S01]  /*15490*/  WARPSYNC 0xffffffff ;  /* 0xffffffff00007948 */ /* 0x000fe20003800000 */
[----:B------:R-:W-:Y:S01]  /*154a0*/  FMUL.FTZ R9, R6, c[0x0][0x2d0] ;  /* 0x0000b40006097a20 */ /* 0x000fe20000410000 */
[----:B------:R-:W-:Y:S01]  /*154b0*/  ISETP.GT.AND P0, PT, R209, R218, PT ;  /* 0x000000dad100720c */ /* 0x000fe20003f04270 */
        /* <DEDUP_REMOVED lines=15> */
[----:B------:R-:W2:Y:S10]  /*155b0*/  MUFU.EX2 R14, R14 ;  /* 0x0000000e000e7308 */ /* 0x000eb40000000800 */
[----:B------:R3:W-:Y:S10]  /*155c0*/  MUFU.EX2 R17, R13 ;  /* 0x0000000d00117308 */ /* 0x0007f40000000800 */
[----:B------:R-:W4:Y:S10]  /*155d0*/  MUFU.EX2 R16, R12 ;  /* 0x0000000c00107308 */ /* 0x000f340000000800 */
[----:B------:R-:W-:Y:S01]  /*155e0*/  MUFU.EX2 R9, R9 ;  /* 0x0000000900097308 */ /* 0x000fe20000000800 */
[C---:B-1----:R-:W-:Y:S01]  /*155f0*/  FFMA.FTZ R2, R3.reuse, R217, R15 ;  /* 0x000000d903027223 */ /* 0x042fe2000001000f */
[C---:B--2---:R-:W-:Y:S01]  /*15600*/  F2FP.BF16.PACK_AB R176, R14.reuse, R15 ;  /* 0x0000000f0eb0723e */ /* 0x044fe200000010ff */
[----:B------:R-:W-:Y:S02]  /*15610*/  FMUL.FTZ R32, R3, R152 ;  /* 0x0000009803207220 */ /* 0x000fe40000410000 */
[----:B---3--:R-:W-:Y:S02]  /*15620*/  FADD.FTZ R13, R14, R2 ;  /* 0x000000020e0d7221 */ /* 0x008fe40000010000 */
[C---:B------:R-:W-:Y:S02]  /*15630*/  FADD.FTZ R2, -R4.reuse, R5 ;  /* 0x0000000504027221 */ /* 0x040fe40000010100 */
[----:B------:R-:W-:Y:S02]  /*15640*/  FMUL.FTZ R5, R4, c[0x0][0x2d0] ;  /* 0x0000b40004057a20 */ /* 0x000fe40000410000 */
[----:B------:R-:W-:Y:S02]  /*15650*/  FMUL.FTZ R2, R2, c[0x0][0x2d0] ;  /* 0x0000b40002027a20 */ /* 0x000fe40000410000 */
[--C-:B------:R-:W-:Y:S01]  /*15660*/  FFMA.FTZ R182, R177, c[0x0][0x2d0], -R5.reuse ;  /* 0x0000b400b1b67a23 */ /* 0x100fe20000010805 */
[----:B----4-:R-:W-:Y:S01]  /*15670*/  F2FP.BF16.PACK_AB R178, R16, R17 ;  /* 0x0000001110b2723e */ /* 0x010fe200000010ff */
[--C-:B------:R-:W-:Y:S02]  /*15680*/  FFMA.FTZ R12, R192, c[0x0][0x2d0], -R5.reuse ;  /* 0x0000b400c00c7a23 */ /* 0x100fe40000010805 */
[----:B------:R-:W1:Y:S01]  /*15690*/  MUFU.EX2 R2, R2 ;  /* 0x0000000200027308 */ /* 0x000e620000000800 */
[----:B------:R-:W-:Y:S02]  /*156a0*/  FMUL.FTZ R33, R3, R153 ;  /* 0x0000009903217220 */ /* 0x000fe40000410000 */
[--C-:B------:R-:W-:Y:S02]  /*156b0*/  FFMA.FTZ R14, R193, c[0x0][0x2d0], -R5.reuse ;  /* 0x0000b400c10e7a23 */ /* 0x100fe40000010805 */
[--C-:B------:R-:W-:Y:S02]  /*156c0*/  FFMA.FTZ R179, R185, c[0x0][0x2d0], -R5.reuse ;  /* 0x0000b400b9b37a23 */ /* 0x100fe40000010805 */
[----:B------:R-:W-:Y:S02]  /*156d0*/  FFMA.FTZ R183, R183, c[0x0][0x2d0], -R5 ;  /* 0x0000b400b7b77a23 */ /* 0x000fe40000010805 */
[----:B------:R-:W-:Y:S01]  /*156e0*/  FMUL.FTZ R21, R3, R165 ;  /* 0x000000a503157220 */ /* 0x000fe20000410000 */
[----:B------:R2:W3:Y:S01]  /*156f0*/  MUFU.EX2 R177, R12 ;  /* 0x0000000c00b17308 */ /* 0x0004e20000000800 */
[----:B------:R-:W-:Y:S02]  /*15700*/  FADD.FTZ R13, R17, R13 ;  /* 0x0000000d110d7221 */ /* 0x000fe40000010000 */
[----:B------:R-:W-:Y:S02]  /*15710*/  FFMA.FTZ R181, R181, c[0x0][0x2d0], -R5 ;  /* 0x0000b400b5b57a23 */ /* 0x000fe40000010805 */
[----:B------:R-:W-:Y:S02]  /*15720*/  FADD.FTZ R185, R16, R13 ;  /* 0x0000000d10b97221 */ /* 0x000fe40000010000 */
[----:B------:R-:W-:Y:S02]  /*15730*/  FMUL.FTZ R13, R3, R173 ;  /* 0x000000ad030d7220 */ /* 0x000fe40000410000 */
[--C-:B------:R-:W-:Y:S01]  /*15740*/  FFMA.FTZ R180, R180, c[0x0][0x2d0], -R5.reuse ;  /* 0x0000b400b4b47a23 */ /* 0x100fe20000010805 */
[----:B------:R-:W-:Y:S01]  /*15750*/  MUFU.EX2 R165, R179 ;  /* 0x000000b300a57308 */ /* 0x000fe20000000800 */
[--C-:B------:R-:W-:Y:S02]  /*15760*/  FFMA.FTZ R184, R26, c[0x0][0x2d0], -R5.reuse ;  /* 0x0000b4001ab87a23 */ /* 0x100fe40000010805 */
[--C-:B------:R-:W-:Y:S02]  /*15770*/  FFMA.FTZ R191, R24, c[0x0][0x2d0], -R5.reuse ;  /* 0x0000b40018bf7a23 */ /* 0x100fe40000010805 */
[C---:B-1----:R-:W-:Y:S02]  /*15780*/  FMUL.FTZ R34, R2.reuse, R154 ;  /* 0x0000009a02227220 */ /* 0x042fe40000410000 */
[C---:B------:R-:W-:Y:S02]  /*15790*/  FMUL.FTZ R35, R2.reuse, R155 ;  /* 0x0000009b02237220 */ /* 0x040fe40000410000 */
[----:B------:R-:W1:Y:S01]  /*157a0*/  LDSM.16.MT88.4 R152, [R151] ;  /* 0x000000009798783b */ /* 0x000e620000004200 */
[----:B------:R-:W4:Y:S01]  /*157b0*/  MUFU.EX2 R193, R183 ;  /* 0x000000b700c17308 */ /* 0x000f220000000800 */
[----:B------:R-:W-:Y:S02]  /*157c0*/  FMUL.FTZ R15, R2, R175 ;  /* 0x000000af020f7220 */ /* 0x000fe40000410000 */
[--C-:B------:R-:W-:Y:S02]  /*157d0*/  FFMA.FTZ R190, R23, c[0x0][0x2d0], -R5.reuse ;  /* 0x0000b40017be7a23 */ /* 0x100fe40000010805 */
[C---:B--2---:R-:W-:Y:S02]  /*157e0*/  FMUL.FTZ R12, R3.reuse, R172 ;  /* 0x000000ac030c7220 */ /* 0x044fe40000410000 */
[--C-:B------:R-:W-:Y:S02]  /*157f0*/  FFMA.FTZ R192, R22, c[0x0][0x2d0], -R5.reuse ;  /* 0x0000b40016c07a23 */ /* 0x100fe40000010805 */
[----:B------:R-:W-:Y:S01]  /*15800*/  FFMA.FTZ R5, R20, c[0x0][0x2d0], -R5 ;  /* 0x0000b40014057a23 */ /* 0x000fe20000010805 */
[----:B------:R-:W2:Y:S01]  /*15810*/  MUFU.EX2 R172, R14 ;  /* 0x0000000e00ac7308 */ /* 0x000ea20000000800 */
[C---:B------:R-:W-:Y:S02]  /*15820*/  FMUL.FTZ R20, R3.reuse, R164 ;  /* 0x000000a403147220 */ /* 0x040fe40000410000 */
[C---:B---3--:R-:W-:Y:S02]  /*15830*/  FFMA.FTZ R164, R2.reuse, R216, R177 ;  /* 0x000000d802a47223 */ /* 0x048fe400000100b1 */
[C---:B------:R-:W-:Y:S02]  /*15840*/  FMUL.FTZ R16, R3.reuse, R168 ;  /* 0x000000a803107220 */ /* 0x040fe40000410000 */
[----:B------:R-:W-:Y:S02]  /*15850*/  FMUL.FTZ R17, R3, R169 ;  /* 0x000000a903117220 */ /* 0x000fe40000410000 */
[C---:B------:R-:W-:Y:S01]  /*15860*/  FMUL.FTZ R18, R2.reuse, R170 ;  /* 0x000000aa02127220 */ /* 0x040fe20000410000 */
[----:B------:R-:W-:Y:S01]  /*15870*/  MUFU.EX2 R183, R184 ;  /* 0x000000b800b77308 */ /* 0x000fe20000000800 */
[C---:B------:R-:W-:Y:S02]  /*15880*/  FMUL.FTZ R19, R2.reuse, R171 ;  /* 0x000000ab02137220 */ /* 0x040fe40000410000 */
[C---:B------:R-:W-:Y:S01]  /*15890*/  FMUL.FTZ R22, R2.reuse, R166 ;  /* 0x000000a602167220 */ /* 0x040fe20000410000 */
[----:B----4-:R-:W-:Y:S01]  /*158a0*/  F2FP.BF16.PACK_AB R179, R193, R165 ;  /* 0x000000a5c1b3723e */ /* 0x010fe200000010ff */
[C---:B------:R-:W-:Y:S01]  /*158b0*/  FMUL.FTZ R23, R2.reuse, R167 ;  /* 0x000000a702177220 */ /* 0x040fe20000410000 */
[----:B------:R-:W-:Y:S01]  /*158c0*/  LDSM.16.MT88.4 R168, [R151+0x1000] ;  /* 0x0010000097a8783b */ /* 0x000fe20000004200 */
[C---:B------:R-:W-:Y:S02]  /*158d0*/  FMUL.FTZ R27, R2.reuse, R163 ;  /* 0x000000a3021b7220 */ /* 0x040fe40000410000 */
[C---:B------:R-:W-:Y:S01]  /*158e0*/  FMUL.FTZ R24, R3.reuse, R160 ;  /* 0x000000a003187220 */ /* 0x040fe20000410000 */
[----:B------:R-:W-:Y:S01]  /*158f0*/  MUFU.EX2 R5, R5 ;  /* 0x0000000500057308 */ /* 0x000fe20000000800 */
[C---:B------:R-:W-:Y:S02]  /*15900*/  FMUL.FTZ R25, R3.reuse, R161 ;  /* 0x000000a103197220 */ /* 0x040fe40000410000 */
[----:B------:R-:W-:Y:S01]  /*15910*/  FMUL.FTZ R26, R2, R162 ;  /* 0x000000a2021a7220 */ /* 0x000fe20000410000 */
[----:B--2---:R-:W-:Y:S01]  /*15920*/  F2FP.BF16.PACK_AB R177, R172, R177 ;  /* 0x000000b1acb1723e */ /* 0x004fe200000010ff */
[C---:B------:R-:W-:Y:S02]  /*15930*/  FMUL.FTZ R14, R2.reuse, R174 ;  /* 0x000000ae020e7220 */ /* 0x040fe40000410000 */
[C---:B------:R-:W-:Y:S02]  /*15940*/  FMUL.FTZ R28, R3.reuse, R156 ;  /* 0x0000009c031c7220 */ /* 0x040fe40000410000 */
[C---:B------:R-:W-:Y:S01]  /*15950*/  FMUL.FTZ R29, R3.reuse, R157 ;  /* 0x0000009d031d7220 */ /* 0x040fe20000410000 */
[----:B------:R-:W2:Y:S01]  /*15960*/  MUFU.EX2 R160, R189 ;  /* 0x000000bd00a07308 */ /* 0x000ea20000000800 */
[C---:B------:R-:W-:Y:S01]  /*15970*/  FMUL.FTZ R30, R2.reuse, R158 ;  /* 0x0000009e021e7220 */ /* 0x040fe20000410000 */
[C---:B-1----:R-:W-:Y:S05]  /*15980*/  HMMA.16816.F32.BF16 R12, R176.reuse, R152, R12 ;  /* 0x00000098b00c723c */ /* 0x042fea000004180c */
[C---:B------:R-:W-:Y:S02]  /*15990*/  FMUL.FTZ R31, R2.reuse, R159 ;  /* 0x0000009f021f7220 */ /* 0x040fe40000410000 */
[----:B------:R-:W-:Y:S01]  /*159a0*/  LDSM.16.MT88.4 R156, [R151+0x800] ;  /* 0x00080000979c783b */ /* 0x000fe20000004200 */
[C---:B------:R-:W-:Y:S01]  /*159b0*/  HMMA.16816.F32.BF16 R16, R176.reuse, R154, R16 ;  /* 0x0000009ab010723c */ /* 0x040fe20000041810 */
[----:B------:R-:W-:Y:S03]  /*159c0*/  MUFU.EX2 R162, R187 ;  /* 0x000000bb00a27308 */ /* 0x000fe60000000800 */
[C---:B------:R-:W-:Y:S02]  /*159d0*/  FMUL.FTZ R36, R3.reuse, R36 ;  /* 0x0000002403247220 */ /* 0x040fe40000410000 */
[C---:B------:R-:W-:Y:S01]  /*159e0*/  FMUL.FTZ R37, R3.reuse, R37 ;  /* 0x0000002503257220 */ /* 0x040fe20000410000 */
[----:B------:R-:W1:Y:S01]  /*159f0*/  LDSM.16.MT88.4 R152, [R196] ;  /* 0x00000000c498783b */ /* 0x000e620000004200 */
[C---:B------:R-:W-:Y:S03]  /*15a00*/  FMUL.FTZ R38, R2.reuse, R38 ;  /* 0x0000002602267220 */ /* 0x040fe60000410000 */
        /* <DEDUP_REMOVED lines=21> */
[C---:B------:R-:W-:Y:S01]  /*15b60*/  FMUL.FTZ R56, R3.reuse, R56 ;  /* 0x0000003803387220 */ /* 0x040fe20000410000 */
[C---:B-1----:R-:W-:Y:S03]  /*15b70*/  HMMA.16816.F32.BF16 R20, R176.reuse, R152, R20 ;  /* 0x00000098b014723c */ /* 0x042fe60000041814 */
[C---:B------:R-:W-:Y:S01]  /*15b80*/  FMUL.FTZ R57, R3.reuse, R57 ;  /* 0x0000003903397220 */ /* 0x040fe20000410000 */
[----:B------:R-:W-:Y:S01]  /*15b90*/  MUFU.EX2 R180, R192 ;  /* 0x000000c000b47308 */ /* 0x000fe20000000800 */
[C---:B------:R-:W-:Y:S02]  /*15ba0*/  FMUL.FTZ R58, R2.reuse, R58 ;  /* 0x0000003a023a7220 */ /* 0x040fe40000410000 */
[C---:B------:R-:W-:Y:S01]  /*15bb0*/  FMUL.FTZ R59, R2.reuse, R59 ;  /* 0x0000003b023b7220 */ /* 0x040fe20000410000 */
[C---:B------:R-:W-:Y:S01]  /*15bc0*/  HMMA.16816.F32.BF16 R24, R176.reuse, R154, R24 ;  /* 0x0000009ab018723c */ /* 0x040fe20000041818 */
[----:B------:R-:W1:Y:S03]  /*15bd0*/  LDSM.16.MT88.4 R152, [R198] ;  /* 0x00000000c698783b */ /* 0x000e660000004200 */
[C---:B------:R-:W-:Y:S02]  /*15be0*/  FMUL.FTZ R60, R3.reuse, R60 ;  /* 0x0000003c033c7220 */ /* 0x040fe40000410000 */
[C---:B------:R-:W-:Y:S02]  /*15bf0*/  FMUL.FTZ R61, R3.reuse, R61 ;  /* 0x0000003d033d7220 */ /* 0x040fe40000410000 */
[C---:B------:R-:W-:Y:S04]  /*15c00*/  FMUL.FTZ R62, R2.reuse, R62 ;  /* 0x0000003e023e7220 */ /* 0x040fe80000410000 */
        /* <DEDUP_REMOVED lines=82> */
[----:B--2---:R-:W-:Y:S02]  /*16130*/  FADD.FTZ R2, R160, R185 ;  /* 0x000000b9a0027221 */ /* 0x004fe40000010000 */
[C---:B------:R-:W-:Y:S02]  /*16140*/  FMUL.FTZ R132, R3.reuse, R132 ;  /* 0x0000008403847220 */ /* 0x040fe40000410000 */
[C---:B------:R-:W-:Y:S02]  /*16150*/  FMUL.FTZ R133, R3.reuse, R133 ;  /* 0x0000008503857220 */ /* 0x040fe40000410000 */
[C---:B------:R-:W-:Y:S02]  /*16160*/  FMUL.FTZ R136, R3.reuse, R136 ;  /* 0x0000008803887220 */ /* 0x040fe40000410000 */
[----:B------:R-:W-:Y:S01]  /*16170*/  FMUL.FTZ R137, R3, R137 ;  /* 0x0000008903897220 */ /* 0x000fe20000410000 */
[C---:B-1----:R-:W-:Y:S01]  /*16180*/  HMMA.16816.F32.BF16 R52, R176.reuse, R152, R52 ;  /* 0x00000098b034723c */ /* 0x042fe20000041834 */
[----:B------:R-:W1:Y:S07]  /*16190*/  MUFU.EX2 R3, R188 ;  /* 0x000000bc00037308 */ /* 0x000e6e0000000800 */
[C---:B------:R-:W-:Y:S01]  /*161a0*/  HMMA.16816.F32.BF16 R56, R176.reuse, R154, R56 ;  /* 0x0000009ab038723c */ /* 0x040fe20000041838 */
[----:B------:R-:W2:Y:S02]  /*161b0*/  LDSM.16.MT88.4 R152, [R198+0x1800] ;  /* 0x00180000c698783b */ /* 0x000ea40000004200 */
[----:B------:R-:W3:Y:S10]  /*161c0*/  MUFU.EX2 R188, R181 ;  /* 0x000000b500bc7308 */ /* 0x000ef40000000800 */
[----:B------:R-:W4:Y:S01]  /*161d0*/  MUFU.EX2 R181, R191 ;  /* 0x000000bf00b57308 */ /* 0x000f220000000800 */
        /* <DEDUP_REMOVED lines=33> */
[----:B------:R-:W-:Y:S03]  /*163f0*/  MUFU.EX2 R3, R195 ;  /* 0x000000c300037308 */ /* 0x000fe60000000800 */
[----:B---3--:R-:W-:Y:S03]  /*16400*/  F2FP.BF16.PACK_AB R153, R187, R188 ;  /* 0x000000bcbb99723e */ /* 0x008fe600000010ff */
[----:B------:R-:W-:Y:S02]  /*16410*/  F2FP.BF16.PACK_AB R154, R161, R162 ;  /* 0x000000a2a19a723e */ /* 0x000fe400000010ff */
[----:B------:R-:W1:Y:S03]  /*16420*/  LDSM.16.MT88.4 R160, [R196+0x800] ;  /* 0x00080000c4a0783b */ /* 0x000e660000004200 */
[----:B------:R-:W-:Y:S02]  /*16430*/  F2FP.BF16.PACK_AB R155, R183, R186 ;  /* 0x000000bab79b723e */ /* 0x000fe400000010ff */
[----:B----4-:R-:W-:Y:S02]  /*16440*/  F2FP.BF16.PACK_AB R177, R182, R181 ;  /* 0x000000b5b6b1723e */ /* 0x010fe400000010ff */
[----:B------:R-:W-:Y:S03]  /*16450*/  F2FP.BF16.PACK_AB R179, R5, R180 ;  /* 0x000000b405b3723e */ /* 0x000fe600000010ff */
        /* <DEDUP_REMOVED lines=43> */
[----:B------:R-:W2:Y:S07]  /*16710*/  MUFU.EX2 R156, R208 ;  /* 0x000000d0009c7308 */ /* 0x000eae0000000800 */
[C---:B------:R-:W-:Y:S03]  /*16720*/  HMMA.16816.F32.BF16 R128, R152.reuse, R158, R128 ;  /* 0x0000009e9880723c */ /* 0x040fe60000041880 */
[----:B------:R-:W3:Y:S01]  /*16730*/  MUFU.EX2 R157, R194 ;  /* 0x000000c2009d7308 */ /* 0x000ee20000000800 */
[C---:B--2---:R-:W-:Y:S01]  /*16740*/  F2FP.BF16.PACK_AB R176, R3.reuse, R156 ;  /* 0x0000009c03b0723e */ /* 0x044fe200000010ff */
[----:B------:R-:W-:Y:S03]  /*16750*/  FADD.FTZ R2, R156, R2 ;  /* 0x000000029c027221 */ /* 0x000fe60000010000 */
[C---:B-1----:R-:W-:Y:S04]  /*16760*/  HMMA.16816.F32.BF16 R132, R152.reuse, R160, R132 ;  /* 0x000000a09884723c */ /* 0x042fe80000041884 */
[----:B------:R-:W-:Y:S01]  /*16770*/  FADD.FTZ R2, R3, R2 ;  /* 0x0000000203027221 */ /* 0x000fe20000010000 */
[----:B---3--:R-:W-:Y:S01]  /*16780*/  F2FP.BF16.PACK_AB R178, R9, R157 ;  /* 0x0000009d09b2723e */ /* 0x008fe200000010ff */
[----:B------:R-:W-:Y:S02]  /*16790*/  FADD.FTZ R3, R172, R164 ;  /* 0x000000a4ac037221 */ /* 0x000fe40000010000 */
[----:B------:R-:W-:Y:S01]  /*167a0*/  HMMA.16816.F32.BF16 R136, R152, R162, R136 ;  /* 0x000000a29888723c */ /* 0x000fe20000041888 */
[----:B------:R-:W1:Y:S03]  /*167b0*/  LDSM.16.MT88.4 R160, [R196+0x1000] ;  /* 0x00100000c4a0783b */ /* 0x000e660000004200 */
[----:B------:R-:W-:Y:S04]  /*167c0*/  FADD.FTZ R2, R157, R2 ;  /* 0x000000029d027221 */ /* 0x000fe80000010000 */
[C---:B------:R-:W-:Y:S01]  /*167d0*/  HMMA.16816.F32.BF16 R172, R176.reuse, R168, R12 ;  /* 0x000000a8b0ac723c */ /* 0x040fe2000004180c */
[----:B------:R-:W2:Y:S04]  /*167e0*/  LDSM.16.MT88.4 R152, [R198+0x1000] ;  /* 0x00100000c698783b */ /* 0x000ea80000004200 */
[----:B------:R-:W-:Y:S02]  /*167f0*/  FADD.FTZ R217, R9, R2 ;  /* 0x0000000209d97221 */ /* 0x000fe40000010000 */
[----:B------:R-:W-:Y:S01]  /*16800*/  FADD.FTZ R2, R165, R3 ;  /* 0x00000003a5027221 */ /* 0x000fe20000010000 */
[C---:B------:R-:W-:Y:S01]  /*16810*/  HMMA.16816.F32.BF16 R168, R176.reuse, R170, R16 ;  /* 0x000000aab0a8723c */ /* 0x040fe20000041810 */
[----:B------:R-:W3:Y:S03]  /*16820*/  LDSM.16.MT88.4 R12, [R197+0x1000] ;  /* 0x00100000c50c783b */ /* 0x000ee60000004200 */
[----:B------:R-:W-:Y:S04]  /*16830*/  FADD.FTZ R2, R193, R2 ;  /* 0x00000002c1027221 */ /* 0x000fe80000010000 */
[----:B------:R-:W-:Y:S01]  /*16840*/  FADD.FTZ R2, R188, R2 ;  /* 0x00000002bc027221 */ /* 0x000fe20000010000 */
[----:B------:R-:W4:Y:S03]  /*16850*/  LDSM.16.MT88.4 R16, [R151+0x2800] ;  /* 0x002800009710783b */ /* 0x000f260000004200 */
[----:B------:R-:W-:Y:S04]  /*16860*/  FADD.FTZ R2, R187, R2 ;  /* 0x00000002bb027221 */ /* 0x000fe80000010000 */
[----:B------:R-:W-:Y:S04]  /*16870*/  FADD.FTZ R2, R186, R2 ;  /* 0x00000002ba027221 */ /* 0x000fe80000010000 */
[----:B------:R-:W-:Y:S04]  /*16880*/  FADD.FTZ R2, R183, R2 ;  /* 0x00000002b7027221 */ /* 0x000fe80000010000 */
[----:B------:R-:W-:Y:S01]  /*16890*/  FADD.FTZ R2, R181, R2 ;  /* 0x00000002b5027221 */ /* 0x000fe20000010000 */
[C---:B-1----:R-:W-:Y:S01]  /*168a0*/  HMMA.16816.F32.BF16 R164, R176.reuse, R160, R20 ;  /* 0x000000a0b0a4723c */ /* 0x042fe20000041814 */
[----:B------:R-:W1:Y:S02]  /*168b0*/  LDSM.16.MT88.4 R20, [R196+0x2800] ;  /* 0x00280000c414783b */ /* 0x000e640000004200 */
[----:B------:R-:W-:Y:S04]  /*168c0*/  FADD.FTZ R2, R182, R2 ;  /* 0x00000002b6027221 */ /* 0x000fe80000010000 */
[----:B------:R-:W-:Y:S01]  /*168d0*/  FADD.FTZ R3, R180, R2 ;  /* 0x00000002b4037221 */ /* 0x000fe20000010000 */
[C---:B------:R-:W-:Y:S04]  /*168e0*/  HMMA.16816.F32.BF16 R160, R176.reuse, R162, R24 ;  /* 0x000000a2b0a0723c */ /* 0x040fe80000041818 */
[----:B------:R-:W-:Y:S01]  /*168f0*/  IADD3 R2, R209, -0x1, RZ ;  /* 0xffffffffd1027810 */ /* 0x000fe20007ffe0ff */
[----:B------:R-:W-:Y:S01]  /*16900*/  FADD.FTZ R216, R5, R3 ;  /* 0x0000000305d87221 */ /* 0x000fe20000010000 */
[----:B------:R-:W-:Y:S02]  /*16910*/  MOV R5, R4 ;  /* 0x0000000400057202 */ /* 0x000fe40000000f00 */
[C---:B--2---:R-:W-:Y:S04]  /*16920*/  HMMA.16816.F32.BF16 R156, R176.reuse, R152, R28 ;  /* 0x00000098b09c723c */ /* 0x044fe8000004181c */
[----:B------:R-:W-:Y:S04]  /*16930*/  MOV R209, R2 ;  /* 0x0000000200d17202 */ /* 0x000fe80000000f00 */
        /* <DEDUP_REMOVED lines=39> */
.L_x_1837:
[----:B------:R-:W-:Y:S05]  /*16bb0*/  BRA.DIV ~URZ, `(.L_x_1850) ;  /* 0x000068127f007947 */ /* 0x000fea000b800000 */
[----:B------:R-:W1:Y:S02]  /*16bc0*/  SHFL.BFLY PT, R2, R217, 0x2, 0x1f ;  /* 0x0c401f00d9027f89 */ /* 0x000e6400000e0000 */
[----:B-1----:R-:W-:-:S05]  /*16bd0*/  FADD.FTZ R2, R2, R217 ;  /* 0x000000d902027221 */ /* 0x002fca0000010000 */
[----:B------:R-:W1:Y:S02]  /*16be0*/  SHFL.BFLY PT, R3, R2, 0x1, 0x1f ;  /* 0x0c201f0002037f89 */ /* 0x000e6400000e0000 */
[----:B-1----:R-:W-:Y:S02]  /*16bf0*/  FADD.FTZ R9, R2, R3 ;  /* 0x0000000302097221 */ /* 0x002fe40000010000 */
[----:B------:R-:W1:Y:S02]  /*16c00*/  SHFL.BFLY PT, R2, R216, 0x2, 0x1f ;  /* 0x0c401f00d8027f89 */ /* 0x000e6400000e0000 */
[----:B-1----:R-:W-:-:S05]  /*16c10*/  FADD.FTZ R4, R2, R216 ;  /* 0x000000d802047221 */ /* 0x002fca0000010000 */
[----:B------:R1:W2:Y:S02]  /*16c20*/  SHFL.BFLY PT, R2, R4, 0x1, 0x1f ;  /* 0x0c201f0004027f89 */ /* 0x0002a400000e0000 */
.L_x_1932:
[----:B------:R-:W-:Y:S01]  /*16c30*/  FSETP.NE.FTZ.AND P0, PT, R9, RZ, PT ;  /* 0x000000ff0900720b */ /* 0x000fe20003f15000 */
[----:B-12---:R-:W-:Y:S01]  /*16c40*/  FADD.FTZ R4, R2, R4 ;  /* 0x0000000402047221 */ /* 0x006fe20000010000 */
[----:B------:R-:W-:Y:S02]  /*16c50*/  MOV R3, RZ ;  /* 0x000000ff00037202 */ /* 0x000fe40000000f00 */
[----:B------:R-:W-:Y:S02]  /*16c60*/  MOV R21, 0xff800000 ;  /* 0xff80000000157802 */ /* 0x000fe40000000f00 */
[----:B------:R-:W-:-:S07]  /*16c70*/  MOV R20, 0xff800000 ;  /* 0xff80000000147802 */ /* 0x000fce0000000f00 */
[----:B------:R-:W1:Y:S01]  /*16c80*/  @P0 MUFU.LG2 R2, R9 ;  /* 0x0000000900020308 */ /* 0x000e620000000c00 */
[----:B------:R-:W-:-:S07]  /*16c90*/  @P0 MOV R10, 0x3f317218 ;  /* 0x3f317218000a0802 */ /* 0x000fce0000000f00 */
[----:B------:R1:W2:Y:S02]  /*16ca0*/  @P0 MUFU.RCP R3, R9 ;  /* 0x0000000900030308 */ /* 0x0002a40000001000 */
[----:B-1----:R-:W-:Y:S02]  /*16cb0*/  @P0 FMUL.FTZ R9, R2, 0.69314718246459960938 ;  /* 0x3f31721802090820 */ /* 0x002fe40000410000 */
[----:B------:R-:W-:Y:S02]  /*16cc0*/  @P0 FMUL.FTZ R2, R10, c[0x0][0x2d0] ;  /* 0x0000b4000a020a20 */ /* 0x000fe40000410000 */
[C---:B--2---:R-:W-:Y:S02]  /*16cd0*/  FMUL.FTZ R34, R3.reuse, R152 ;  /* 0x0000009803227220 */ /* 0x044fe40000410000 */
        /* <DEDUP_REMOVED lines=9> */
[----:B------:R-:W1:Y:S01]  /*16d70*/  @P0 MUFU.RCP R2, R4 ;  /* 0x0000000400020308 */ /* 0x000e620000001000 */
[----:B------:R-:W-:Y:S01]  /*16d80*/  @P0 MOV R6, 0x3f317218 ;  /* 0x3f31721800060802 */ /* 0x000fe20000000f00 */
[----:B------:R-:W-:-:S02]  /*16d90*/  FMUL.FTZ R33, R3, R157 ;  /* 0x0000009d03217220 */ /* 0x000fc40000410000 */
[C---:B------:R-:W-:Y:S02]  /*16da0*/  FMUL.FTZ R112, R3.reuse, R116 ;  /* 0x0000007403707220 */ /* 0x040fe40000410000 */
[C---:B------:R-:W-:Y:S02]  /*16db0*/  FMUL.FTZ R113, R3.reuse, R117 ;  /* 0x0000007503717220 */ /* 0x040fe40000410000 */
[----:B------:R-:W2:Y:S01]  /*16dc0*/  @P0 MUFU.LG2 R4, R4 ;  /* 0x0000000400040308 */ /* 0x000ea20000000c00 */
[C---:B------:R-:W-:Y:S02]  /*16dd0*/  FMUL.FTZ R22, R3.reuse, R136 ;  /* 0x0000008803167220 */ /* 0x040fe40000410000 */
[C---:B------:R-:W-:Y:S02]  /*16de0*/  FMUL.FTZ R23, R3.reuse, R137 ;  /* 0x0000008903177220 */ /* 0x040fe40000410000 */
[C---:B------:R-:W-:Y:S02]  /*16df0*/  FMUL.FTZ R116, R3.reuse, R120 ;  /* 0x0000007803747220 */ /* 0x040fe40000410000 */
[----:B------:R-:W-:-:S02]  /*16e00*/  FMUL.FTZ R117, R3, R121 ;  /* 0x0000007903757220 */ /* 0x000fc40000410000 */
[C---:B------:R-:W-:Y:S02]  /*16e10*/  FMUL.FTZ R156, R3.reuse, R128 ;  /* 0x00000080039c7220 */ /* 0x040fe40000410000 */
[C---:B------:R-:W-:Y:S02]  /*16e20*/  FMUL.FTZ R157, R3.reuse, R129 ;  /* 0x00000081039d7220 */ /* 0x040fe40000410000 */
[C---:B-1----:R-:W-:Y:S02]  /*16e30*/  FMUL.FTZ R136, R2.reuse, R154 ;  /* 0x0000009a02887220 */ /* 0x042fe40000410000 */
[----:B------:R-:W-:Y:S02]  /*16e40*/  FMUL.FTZ R137, R2, R155 ;  /* 0x0000009b02897220 */ /* 0x000fe40000410000 */
        /* <DEDUP_REMOVED lines=14> */
[----:B--2---:R-:W-:Y:S02]  /*16f30*/  @P0 FMUL.FTZ R4, R4, 0.69314718246459960938 ;  /* 0x3f31721804040820 */ /* 0x004fe40000410000 */
        /* <DEDUP_REMOVED lines=99> */
.L_x_1758:
[----:B------:R1:W5:Y:S04]  /*17570*/  LDL R5, [R1+0x10] ;  /* 0x0000100001057983 */ /* 0x0003680000100800 */
[----:B------:R-:W2:Y:S01]  /*17580*/  S2R R3, SR_TID.X ;  /* 0x0000000000037919 */ /* 0x000ea20000002100 */
[----:B------:R-:W-:Y:S01]  /*17590*/  BSSY B0, `(.L_x_1851) ;  /* 0x0000011000007945 */ /* 0x000fe20003800000 */
[----:B--2---:R-:W-:-:S13]  /*175a0*/  LOP3.LUT P0, RZ, R3, 0xff, RZ, 0xc0, !PT ;  /* 0x000000ff03ff7812 */ /* 0x004fda000780c0ff */
[----:B------:R-:W-:Y:S05]  /*175b0*/  @P0 BRA `(.L_x_1852) ;  /* 0x000000e000000947 */ /* 0x000fea0003800000 */
[----:B-1----:R-:W1:Y:S01]  /*175c0*/  S2R R3, SR_LANEID ;  /* 0x0000000000037919 */ /* 0x002e620000000000 */
[----:B------:R-:W-:Y:S01]  /*175d0*/  VOTEU.ANY UR4, UPT, PT ;  /* 0x0000000000047886 */ /* 0x000fe200038e0100 */
[----:B------:R-:W-:Y:S01]  /*175e0*/  IMAD.MOV.U32 R10, RZ, RZ, c[0x0][0x560] ;  /* 0x00015800ff0a7624 */ /* 0x000fe200078e00ff */
[----:B----4-:R-:W1:Y:S01]  /*175f0*/  FLO.U32 R4, UR4 ;  /* 0x0000000400047d00 */ /* 0x010e6200080e0000 */
[----:B------:R-:W-:Y:S01]  /*17600*/  IMAD.MOV.U32 R11, RZ, RZ, c[0x0][0x564] ;  /* 0x00015900ff0b7624 */ /* 0x000fe200078e00ff */
[----:B-1----:R-:W-:-:S06]  /*17610*/  ISETP.EQ.U32.AND P0, PT, R4, R3, PT ;  /* 0x000000030400720c */ /* 0x002fcc0003f02070 */
[----:B------:R-:W1:Y:S07]  /*17620*/  POPC R3, UR4 ;  /* 0x0000000400037d09 */ /* 0x000e6e0008000000 */
[----:B-1----:R-:W2:Y:S04]  /*17630*/  @P0 ATOMG.E.ADD.STRONG.GPU PT, R3, [R10.64], R3 ;  /* 0x000000030a0309a8 */ /* 0x002ea800081ee1c6 */
[----:B--2---:R1:W2:Y:S04]  /*17640*/  SHFL.IDX PT, R4, R3, R4, 0x1f ;  /* 0x00001f0403047589 */ /* 0x0042a800000e0000 */
[----:B-1----:R-:W1:Y:S02]  /*17650*/  S2R R3, SR_LTMASK ;  /* 0x0000000000037919 */ /* 0x002e640000003900 */
[----:B-1----:R-:W-:-:S06]  /*17660*/  LOP3.LUT R3, R3, UR4, RZ, 0xc0, !PT ;  /* 0x0000000403037c12 */ /* 0x002fcc000f8ec0ff */
[----:B------:R-:W2:Y:S02]  /*17670*/  POPC R3, R3 ;  /* 0x0000000300037309 */ /* 0x000ea40000000000 */
[----:B--2--5:R-:W-:-:S05]  /*17680*/  IADD3 R5, R4, c[0x0][0xc], R3 ;  /* 0x0000030004057a10 */ /* 0x024fca0007ffe003 */
[----:B------:R1:W-:Y:S02]  /*17690*/  STL [R1+0x10], R5 ;  /* 0x0000100501007387 */ /* 0x0003e40000100800 */
.L_x_1852:
[----:B-1----:R-:W-:Y:S05]  /*176a0*/  BSYNC B0 ;  /* 0x0000000000007941 */ /* 0x002fea0003800000 */
.L_x_1851:
[----:B------:R-:W-:Y:S01]  /*176b0*/  PRMT R2, R2, 0x9910, RZ ;  /* 0x0000991002027816 */ /* 0x000fe200000000ff */
[----:B------:R-:W-:Y:S01]  /*176c0*/  BSSY B1, `(.L_x_1853) ;  /* 0x0000414000017945 */ /* 0x000fe20003800000 */
[----:B-----5:R-:W-:Y:S02]  /*176d0*/  IMAD.MOV.U32 R114, RZ, RZ, R5 ;  /* 0x000000ffff727224 */ /* 0x020fe400078e0005 */
[----:B------:R-:W-:-:S13]  /*176e0*/  ISETP.NE.AND P0, PT, R2, RZ, PT ;  /* 0x000000ff0200720c */ /* 0x000fda0003f05270 */
[----:B------:R-:W-:Y:S05]  /*176f0*/  @!P0 BRA `(.L_x_1854) ;  /* 0x000033b000008947 */ /* 0x000fea0003800000 */
[----:B----4-:R-:W2:Y:S04]  /*17700*/  LDL R4, [R1+0x28] ;  /* 0x0000280001047983 */ /* 0x010ea80000100800 */
[----:B------:R-:W4:Y:S04]  /*17710*/  LDL R14, [R1+0x2c] ;  /* 0x00002c00010e7983 */ /* 0x000f280000100800 */
[----:B---3--:R-:W3:Y:S04]  /*17720*/  LDL R13, [R1+0x34] ;  /* 0x00003400010d7983 */ /* 0x008ee80000100800 */
        /* <DEDUP_REMOVED lines=9> */
[----:B--2---:R1:W-:Y:S04]  /*177c0*/  STS [R4+0x80], R3 ;  /* 0x0000800304007388 */ /* 0x0043e80000000800 */
[----:B------:R2:W-:Y:S01]  /*177d0*/  STS [R4+0x480], R2 ;  /* 0x0004800204007388 */ /* 0x0005e20000000800 */
[----:B-1----:R-:W-:Y:S02]  /*177e0*/  F2FP.BF16.PACK_AB R3, R27, R26 ;  /* 0x0000001a1b03723e */ /* 0x002fe400000010ff */
[----:B--2---:R-:W-:-:S03]  /*177f0*/  F2FP.BF16.PACK_AB R2, R165, R164 ;  /* 0x000000a4a502723e */ /* 0x004fc600000010ff */
[----:B----4-:R1:W-:Y:S04]  /*17800*/  STS [R14], R3 ;  /* 0x000000030e007388 */ /* 0x0103e80000000800 */
[----:B------:R2:W-:Y:S01]  /*17810*/  STS [R14+0x400], R2 ;  /* 0x000400020e007388 */ /* 0x0005e20000000800 */
[----:B-1----:R-:W-:Y:S02]  /*17820*/  F2FP.BF16.PACK_AB R3, R29, R28 ;  /* 0x0000001c1d03723e */ /* 0x002fe400000010ff */
[----:B--2---:R-:W-:-:S03]  /*17830*/  F2FP.BF16.PACK_AB R2, R133, R132 ;  /* 0x000000848502723e */ /* 0x004fc600000010ff */
[----:B---3--:R1:W-:Y:S04]  /*17840*/  STS [R13+0x80], R3 ;  /* 0x000080030d007388 */ /* 0x0083e80000000800 */
        /* <DEDUP_REMOVED lines=89> */
[----:B-1----:R-:W2:Y:S04]  /*17de0*/  LDL.LU R4, [R1+0x8] ;  /* 0x0000080001047983 */ /* 0x002ea80000300800 */
[----:B------:R-:W2:Y:S01]  /*17df0*/  LDL.LU R10, [R1+0xc] ;  /* 0x00000c00010a7983 */ /* 0x000ea20000300800 */
[----:B------:R-:W-:-:S02]  /*17e00*/  F2FP.BF16.PACK_AB R3, R109, R108 ;  /* 0x0000006c6d03723e */ /* 0x000fc400000010ff */
[----:B------:R-:W-:-:S03]  /*17e10*/  F2FP.BF16.PACK_AB R2, R95, R94 ;  /* 0x0000005e5f02723e */ /* 0x000fc600000010ff */
[----:B------:R1:W-:Y:S04]  /*17e20*/  STS [R14+0xc000], R3 ;  /* 0x00c000030e007388 */ /* 0x0003e80000000800 */
[----:B------:R4:W-:Y:S01]  /*17e30*/  STS [R14+0xc400], R2 ;  /* 0x00c400020e007388 */ /* 0x0009e20000000800 */
[----:B-1----:R-:W-:Y:S02]  /*17e40*/  F2FP.BF16.PACK_AB R3, R113, R112 ;  /* 0x000000707103723e */ /* 0x002fe400000010ff */
[----:B----4-:R-:W-:-:S03]  /*17e50*/  F2FP.BF16.PACK_AB R2, R99, R98 ;  /* 0x000000626302723e */ /* 0x010fc600000010ff */
        /* <DEDUP_REMOVED lines=10> */
[----:B------:R-:W-:Y:S02]  /*17f00*/  ISETP.NE.U32.AND P0, PT, RZ, c[0x0][0x508], PT ;  /* 0x00014200ff007a0c */ /* 0x000fe40003f05070 */
[----:B------:R-:W-:Y:S01]  /*17f10*/  ISETP.NE.U32.AND P2, PT, RZ, c[0x0][0x500], PT ;  /* 0x00014000ff007a0c */ /* 0x000fe20003f45070 */
[----:B------:R-:W3:Y:S01]  /*17f20*/  LDL.LU R6, [R1+0x48] ;  /* 0x0000480001067983 */ /* 0x000ee20000300800 */
[----:B------:R-:W-:Y:S02]  /*17f30*/  ISETP.NE.AND.EX P1, PT, RZ, c[0x0][0x50c], PT, P0 ;  /* 0x00014300ff007a0c */ /* 0x000fe40003f25300 */
[----:B-1----:R-:W-:-:S02]  /*17f40*/  F2FP.BF16.PACK_AB R3, R157, R156 ;  /* 0x0000009c9d03723e */ /* 0x002fc400000010ff */
        /* <DEDUP_REMOVED lines=9> */
[----:B------:R-:W-:Y:S01]  /*17fe0*/  STS [R5+0xc000], R3 ;  /* 0x00c0000305007388 */ /* 0x000fe20000000800 */
[----:B------:R-:W-:-:S03]  /*17ff0*/  IMAD.MOV.U32 R9, RZ, RZ, c[0x0][0x388] ;  /* 0x0000e200ff097624 */ /* 0x000fc600078e00ff */
        /* <DEDUP_REMOVED lines=8> */
[----:B-1----:R-:W-:-:S06]  /*18080*/  IMAD.MOV.U32 R3, RZ, RZ, RZ ;  /* 0x000000ffff037224 */ /* 0x002fcc00078e00ff */
[----:B------:R1:W5:Y:S01]  /*18090*/  @P2 LDG.E R3, [R4.64] ;  /* 0x0000000604032981 */ /* 0x000362000c1e1900 */
[----:B---3--:R-:W-:-:S04]  /*180a0*/  ISETP.NE.AND P0, PT, R6, RZ, PT ;  /* 0x000000ff0600720c */ /* 0x008fc80003f05270 */
[----:B------:R-:W-:Y:S01]  /*180b0*/  SEL R2, R6, c[0x0][0x3d4], P0 ;  /* 0x0000f50006027a07 */ /* 0x000fe20000000000 */
[----:B------:R-:W-:Y:S05]  /*180c0*/  @P1 BRA `(.L_x_1855) ;  /* 0x0000004000001947 */ /* 0x000fea0003800000 */
[----:B-1----:R-:W-:Y:S05]  /*180d0*/  @!P2 BRA `(.L_x_1855) ;  /* 0x000000300000a947 */ /* 0x002fea0003800000 */
[----:B-----5:R1:W2:Y:S04]  /*180e0*/  LDG.E R9, [R4.64] ;  /* 0x0000000604097981 */ /* 0x0202a8000c1e1900 */
[----:B-1----:R-:W2:Y:S02]  /*180f0*/  LDG.E R4, [R4.64+0x4] ;  /* 0x0000040604047981 */ /* 0x002ea4000c1e1900 */
[----:B--2---:R-:W-:Y:S02]  /*18100*/  IADD3 R9, -R9, R4, RZ ;  /* 0x0000000409097210 */ /* 0x004fe40007ffe1ff */
.L_x_1855:
        /* <DEDUP_REMOVED lines=18> */
[----:B------:R-:W-:Y:S01]  /*18230*/  IMAD.WIDE.U32 R12, R14, R5, RZ ;  /* 0x000000050e0c7225 */ /* 0x000fe200078e00ff */
[----:B-----5:R-:W-:-:S03]  /*18240*/  SHF.R.S32.HI R14, RZ, 0x1f, R3 ;  /* 0x0000001fff0e7819 */ /* 0x020fc60000011403 */
[C---:B------:R-:W-:Y:S02]  /*18250*/  IMAD R6, R10.reuse, R6, R4 ;  /* 0x000000060a067224 */ /* 0x040fe400078e0204 */
[----:B------:R-:W-:-:S04]  /*18260*/  IMAD.WIDE.U32 R10, R10, R2, RZ ;  /* 0x000000020a0a7225 */ /* 0x000fc800078e00ff */
[----:B------:R-:W-:Y:S01]  /*18270*/  IMAD R4, R15, R5, RZ ;  /* 0x000000050f047224 */ /* 0x000fe200078e02ff */
[----:B------:R-:W-:Y:S01]  /*18280*/  IADD3 R16, P1, P0, R10, R12, R3 ;  /* 0x0000000c0a107210 */ /* 0x000fe2000783e003 */
[----:B------:R-:W-:Y:S01]  /*18290*/  IMAD.IADD R6, R11, 0x1, R6 ;  /* 0x000000010b067824 */ /* 0x000fe200078e0206 */
[----:B------:R-:W-:Y:S01]  /*182a0*/  SEL R10, R119, RZ, P2 ;  /* 0x000000ff770a7207 */ /* 0x000fe20001000000 */
[----:B------:R-:W-:Y:S02]  /*182b0*/  IMAD.IADD R12, R13, 0x1, R4 ;  /* 0x000000010d0c7824 */ /* 0x000fe400078e0204 */
[----:B------:R-:W-:Y:S02]  /*182c0*/  IMAD.MOV.U32 R4, RZ, RZ, c[0x0][0x4e8] ;  /* 0x00013a00ff047624 */ /* 0x000fe400078e00ff */
[----:B------:R-:W-:Y:S01]  /*182d0*/  IMAD R13, R19, R10, RZ ;  /* 0x0000000a130d7224 */ /* 0x000fe200078e02ff */
[----:B------:R-:W-:Y:S01]  /*182e0*/  IADD3.X R15, R6, R12, R14, P1, P0 ;  /* 0x0000000c060f7210 */ /* 0x000fe20000fe040e */
[----:B------:R-:W-:Y:S01]  /*182f0*/  IMAD.WIDE.U32 R10, R18, R10, RZ ;  /* 0x0000000a120a7225 */ /* 0x000fe200078e00ff */
[----:B------:R-:W-:Y:S01]  /*18300*/  ISETP.NE.AND P3, PT, R4, 0x1, PT ;  /* 0x000000010400780c */ /* 0x000fe20003f65270 */
[----:B------:R-:W2:Y:S02]  /*18310*/  LDL R18, [R1+0x194] ;  /* 0x0001940001127983 */ /* 0x000ea40000100800 */
[----:B------:R-:W-:-:S04]  /*18320*/  IMAD R6, R115, 0x80, R118 ;  /* 0x0000008073067824 */ /* 0x000fc800078e0276 */
[----:B------:R-:W-:-:S06]  /*18330*/  IMAD.MOV.U32 R4, RZ, RZ, R6 ;  /* 0x000000ffff047224 */ /* 0x000fcc00078e0006 */
[----:B------:R-:W-:-:S05]  /*18340*/  @P3 IMAD.HI.U32 R12, R6, c[0x0][0x4ec], RZ ;  /* 0x00013b00060c3a27 */ /* 0x000fca00078e00ff */
[----:B------:R-:W-:Y:S01]  /*18350*/  @P3 SHF.R.U32.HI R4, RZ, c[0x0][0x4f0], R12 ;  /* 0x00013c00ff043a19 */ /* 0x000fe2000001160c */
[----:B------:R-:W-:-:S03]  /*18360*/  IMAD.IADD R13, R11, 0x1, R13 ;  /* 0x000000010b0d7824 */ /* 0x000fc600078e020d */
[----:B------:R-:W-:Y:S02]  /*18370*/  IADD3 R10, P1, P0, R4, R16, R10 ;  /* 0x00000010040a7210 */ /* 0x000fe4000783e00a */
[----:B------:R-:W-:-:S04]  /*18380*/  SHF.R.S32.HI R11, RZ, 0x1f, R4 ;  /* 0x0000001fff0b7819 */ /* 0x000fc80000011404 */
[----:B------:R-:W-:Y:S02]  /*18390*/  IADD3.X R11, R11, R15, R13, P1, P0 ;  /* 0x0000000f0b0b7210 */ /* 0x000fe40000fe040d */
[----:B------:R-:W1:Y:S01]  /*183a0*/  LDC.64 R12, c[0x0][R17+0x160] ;  /* 0x00005800110c7b82 */ /* 0x000e620000000a00 */
[----:B------:R-:W3:Y:S01]  /*183b0*/  S2R R119, SR_TID.X ;  /* 0x0000000000777919 */ /* 0x000ee20000002100 */
[----:B------:R-:W-:-:S04]  /*183c0*/  IMAD.MOV R4, RZ, RZ, -R4 ;  /* 0x000000ffff047224 */ /* 0x000fc800078e0a04 */
[----:B------:R-:W-:-:S05]  /*183d0*/  IMAD R4, R4, c[0x0][0x4e8], R6 ;  /* 0x00013a0004047a24 */ /* 0x000fca00078e0206 */
[----:B------:R-:W-:Y:S02]  /*183e0*/  SHF.R.S32.HI R15, RZ, 0x1f, R4 ;  /* 0x0000001fff0f7819 */ /* 0x000fe40000011404 */
[----:B---3--:R-:W-:-:S04]  /*183f0*/  SHF.R.S32.HI R118, RZ, 0x1f, R119 ;  /* 0x0000001fff767819 */ /* 0x008fc80000011477 */
[----:B------:R-:W-:Y:S01]  /*18400*/  LEA.HI R118, R118, R119, RZ, 0x5 ;  /* 0x0000007776767211 */ /* 0x000fe200078f28ff */
        /* <DEDUP_REMOVED lines=8> */
[----:B------:R-:W-:Y:S02]  /*18490*/  LEA R4, P0, R10, R12, 0x2 ;  /* 0x0000000c0a047211 */ /* 0x000fe400078010ff */
[----:B------:R-:W-:Y:S02]  /*184a0*/  LOP3.LUT R118, R118, 0xffffffe0, RZ, 0xc0, !PT ;  /* 0xffffffe076767812 */ /* 0x000fe400078ec0ff */
[----:B------:R-:W-:Y:S01]  /*184b0*/  LEA.HI.X R11, R10, R13, R11, 0x2, P0 ;  /* 0x0000000d0a0b7211 */ /* 0x000fe200000f140b */
[----:B------:R-:W-:Y:S02]  /*184c0*/  SHFL.IDX PT, R12, R4, RZ, 0x1c1f ;  /* 0x001c1fff040c7589 */ /* 0x000fe400000e0000 */
[----:B------:R-:W-:-:S02]  /*184d0*/  IMAD.IADD R118, R119, 0x1, -R118 ;  /* 0x0000000177767824 */ /* 0x000fc400078e0a76 */
[----:B------:R-:W1:Y:S04]  /*184e0*/  SHFL.IDX PT, R13, R11, RZ, 0x1c1f ;  /* 0x001c1fff0b0d7589 */ /* 0x000e6800000e0000 */
[----:B------:R3:W-:Y:S04]  /*184f0*/  SHFL.IDX PT, R10, R4, 0x1, 0x1c1f ;  /* 0x003c1f00040a7f89 */ /* 0x0007e800000e0000 */
[----:B------:R-:W4:Y:S01]  /*18500*/  SHFL.IDX PT, R11, R11, 0x1, 0x1c1f ;  /* 0x003c1f000b0b7f89 */ /* 0x000f2200000e0000 */
[----:B------:R-:W-:Y:S01]  /*18510*/  LOP3.LUT P0, RZ, R118, 0x3, RZ, 0xc0, !PT ;  /* 0x0000000376ff7812 */ /* 0x000fe2000780c0ff */
[----:B---3--:R-:W-:-:S02]  /*18520*/  IMAD R4, R9, c[0x0][0x4e8], RZ ;  /* 0x00013a0009047a24 */ /* 0x008fc400078e02ff */
[----:B--2---:R-:W-:-:S05]  /*18530*/  IMAD R9, R115, 0x80, R18 ;  /* 0x0000008073097824 */ /* 0x004fca00078e0212 */
[C---:B------:R-:W-:Y:S02]  /*18540*/  IADD3 R15, R9.reuse, 0x8, RZ ;  /* 0x00000008090f7810 */ /* 0x040fe40007ffe0ff */
[-C--:B------:R-:W-:Y:S02]  /*18550*/  ISETP.GE.OR P1, PT, R9, R4.reuse, P0 ;  /* 0x000000040900720c */ /* 0x080fe40000726670 */
[----:B------:R-:W-:-:S11]  /*18560*/  ISETP.GE.OR P0, PT, R15, R4, P0 ;  /* 0x000000040f00720c */ /* 0x000fd60000706670 */
[----:B-1----:R1:W-:Y:S01]  /*18570*/  @!P1 ST.E [R12.64], R21 ;  /* 0x000000150c009985 */ /* 0x0023e2000c101906 */
[----:B------:R-:W-:-:S03]  /*18580*/  ISETP.GE.AND P1, PT, R15, R4, PT ;  /* 0x000000040f00720c */ /* 0x000fc60003f26270 */
[----:B----4-:R1:W-:Y:S01]  /*18590*/  @!P0 ST.E [R10.64], R20 ;  /* 0x000000140a008985 */ /* 0x0103e2000c101906 */
[----:B------:R-:W-:Y:S02]  /*185a0*/  ISETP.GE.AND P0, PT, R9, R4, PT ;  /* 0x000000040900720c */ /* 0x000fe40003f06270 */
[----:B------:R-:W-:Y:S01]  /*185b0*/  P2R R9, PR, RZ, 0x2 ;  /* 0x00000002ff097803 */ /* 0x000fe20000000000 */
[----:B------:R-:W-:Y:S05]  /*185c0*/  @P2 BRA `(.L_x_1856) ;  /* 0x000008f000002947 */ /* 0x000fea0003800000 */
[----:B------:R-:W-:Y:S01]  /*185d0*/  IMAD R14, R14, c[0x0][0x3a0], RZ ;  /* 0x0000e8000e0e7a24 */ /* 0x000fe200078e02ff */
[----:B------:R-:W-:Y:S01]  /*185e0*/  LEA R6, R115, R0, 0x7 ;  /* 0x0000000073067211 */ /* 0x000fe200078e38ff */
[C---:B-1----:R-:W-:Y:S01]  /*185f0*/  IMAD.WIDE.U32 R10, R3.reuse, c[0x0][0x3a0], RZ ;  /* 0x0000e800030a7a25 */ /* 0x042fe200078e00ff */
[----:B------:R-:W-:Y:S01]  /*18600*/  SHF.R.S32.HI R9, RZ, 0x1f, R2 ;  /* 0x0000001fff097819 */ /* 0x000fe20000011402 */
[----:B------:R1:W2:Y:S02]  /*18610*/  LDS.128 R32, [R203+0x80] ;  /* 0x00008000cb207984 */ /* 0x0002a40000000c00 */
[----:B------:R-:W-:-:S02]  /*18620*/  IMAD R3, R3, c[0x0][0x3a4], R14 ;  /* 0x0000e90003037a24 */ /* 0x000fc400078e020e */
[----:B------:R-:W-:Y:S01]  /*18630*/  @P3 IMAD.HI.U32 R12, R6, c[0x0][0x4ec], RZ ;  /* 0x00013b00060c3a27 */ /* 0x000fe200078e00ff */
[----:B------:R1:W3:Y:S02]  /*18640*/  LDS.128 R48, [R203+0x1080] ;  /* 0x00108000cb307984 */ /* 0x0002e40000000c00 */
[----:B------:R-:W-:Y:S01]  /*18650*/  IADD3 R11, R11, R3, RZ ;  /* 0x000000030b0b7210 */ /* 0x000fe20007ffe0ff */
[----:B------:R-:W-:Y:S01]  /*18660*/  IMAD R9, R9, c[0x0][0x3f0], RZ ;  /* 0x0000fc0009097a24 */ /* 0x000fe200078e02ff */
        /* <DEDUP_REMOVED lines=11> */
[----:B------:R-:W-:-:S03]  /*18720*/  IADD3 R2, -R3, RZ, RZ ;  /* 0x000000ff03027210 */ /* 0x000fc60007ffe1ff */
        /* <DEDUP_REMOVED lines=9> */
[----:B------:R1:W1:Y:S02]  /*187c0*/  LDS.128 R40, [R203+0x9080] ;  /* 0x00908000cb287984 */ /* 0x0002640000000c00 */
[----:B------:R-:W-:Y:S01]  /*187d0*/  IADD3 R3, R3, R9, RZ ;  /* 0x0000000903037210 */ /* 0x000fe20007ffe0ff */
[----:B------:R-:W-:Y:S01]  /*187e0*/  IMAD R6, R6, c[0x0][0x3d8], RZ ;  /* 0x0000f60006067a24 */ /* 0x000fe200078e02ff */
[----:B------:R1:W1:Y:S03]  /*187f0*/  LDS.128 R56, [R203+0xa080] ;  /* 0x00a08000cb387984 */ /* 0x0002660000000c00 */
[C---:B------:R-:W-:Y:S01]  /*18800*/  IMAD.WIDE.U32 R2, R5.reuse, c[0x0][0x3d8], R2 ;  /* 0x0000f60005027a25 */ /* 0x040fe200078e0002 */
[----:B------:R1:W1:Y:S03]  /*18810*/  LDS.128 R72, [R203+0xb080] ;  /* 0x00b08000cb487984 */ /* 0x0002660000000c00 */
[----:B------:R-:W-:Y:S01]  /*18820*/  IMAD R5, R5, c[0x0][0x3dc], R6 ;  /* 0x0000f70005057a24 */ /* 0x000fe200078e0206 */
[----:B------:R1:W1:Y:S01]  /*18830*/  LDS.128 R20, [R203+0xc080] ;  /* 0x00c08000cb147984 */ /* 0x0002620000000c00 */
[----:B------:R-:W-:-:S02]  /*18840*/  LEA R16, P0, R2, c[0x0][0x380], 0x1 ;  /* 0x0000e00002107a11 */ /* 0x000fc400078008ff */
[----:B------:R-:W-:Y:S01]  /*18850*/  LEA R6, R115, R143, 0x7 ;  /* 0x0000008f73067211 */ /* 0x000fe200078e38ff */
[----:B------:R1:W1:Y:S01]  /*18860*/  LDS.128 R36, [R203+0xd080] ;  /* 0x00d08000cb247984 */ /* 0x0002620000000c00 */
[----:B------:R-:W-:-:S03]  /*18870*/  IADD3 R3, R3, R5, RZ ;  /* 0x0000000503037210 */ /* 0x000fc60007ffe0ff */
[----:B------:R1:W1:Y:S01]  /*18880*/  LDS.128 R52, [R203+0xe080] ;  /* 0x00e08000cb347984 */ /* 0x0002620000000c00 */
[----:B------:R-:W-:-:S03]  /*18890*/  LEA.HI.X R9, R2, c[0x0][0x384], R3, 0x1, P0 ;  /* 0x0000e10002097a11 */ /* 0x000fc600000f0c03 */
[----:B------:R1:W1:Y:S01]  /*188a0*/  LDS.128 R68, [R203+0xf080] ;  /* 0x00f08000cb447984 */ /* 0x0002620000000c00 */
[----:B------:R-:W-:Y:S05]  /*188b0*/  BRA.DIV ~URZ, `(.L_x_1857) ;  /* 0x00004c427f007947 */ /* 0x000fea000b800000 */
[----:B--234-:R2:W3:Y:S02]  /*188c0*/  SHFL.IDX PT, R5, R9, RZ, 0x181f ;  /* 0x00181fff09057589 */ /* 0x01c4e400000e0000 */
.L_x_1933:
[----:B------:R-:W-:Y:S05]  /*188d0*/  BRA.DIV ~URZ, `(.L_x_1858) ;  /* 0x00004c927f007947 */ /* 0x000fea000b800000 */
[----:B------:R4:W2:Y:S02]  /*188e0*/  SHFL.IDX PT, R2, R16, RZ, 0x181f ;  /* 0x00181fff10027589 */ /* 0x0008a400000e0000 */
.L_x_1934:
        /* <DEDUP_REMOVED lines=9> */
[CC--:B------:R-:W-:Y:S02]  /*18980*/  @!P1 LEA R10, P5, R205.reuse, R2.reuse, 0x1 ;  /* 0x00000002cd0a9211 */ /* 0x0c0fe400078a08ff */
[-C--:B---3--:R-:W-:Y:S02]  /*18990*/  @!P3 LEA.HI.X R15, R140, R5.reuse, R141, 0x1, P4 ;  /* 0x000000058c0fb211 */ /* 0x088fe400020f0c8d */
        /* <DEDUP_REMOVED lines=8> */
.L_x_1860:
[----:B------:R-:W-:Y:S05]  /*18a20*/  BSYNC B0 ;  /* 0x0000000000007941 */ /* 0x000fea0003800000 */
.L_x_1859:
[----:B------:R-:W-:Y:S05]  /*18a30*/  BRA.DIV ~URZ, `(.L_x_1861) ;  /* 0x00004ba27f007947 */ /* 0x000fea000b800000 */
[----:B---3--:R3:W4:Y:S04]  /*18a40*/  SHFL.IDX PT, R5, R9, 0x1, 0x181f ;  /* 0x00381f0009057f89 */ /* 0x00872800000e0000 */
[----:B--2---:R3:W2:Y:S02]  /*18a50*/  SHFL.IDX PT, R2, R16, 0x1, 0x181f ;  /* 0x00381f0010027f89 */ /* 0x0046a400000e0000 */
.L_x_1935:
        /* <DEDUP_REMOVED lines=11> */
[-C--:B----4-:R-:W-:Y:S02]  /*18b10*/  @!P3 LEA.HI.X R15, R140, R5.reuse, R141, 0x1, P4 ;  /* 0x000000058c0fb211 */ /* 0x090fe400020f0c8d */
        /* <DEDUP_REMOVED lines=8> */
.L_x_1863:
[----:B------:R-:W-:Y:S05]  /*18ba0*/  BSYNC B0 ;  /* 0x0000000000007941 */ /* 0x000fea0003800000 */
.L_x_1862:
[----:B------:R-:W-:Y:S05]  /*18bb0*/  BRA.DIV ~URZ, `(.L_x_1864) ;  /* 0x00004af27f007947 */ /* 0x000fea000b800000 */
[----:B----4-:R4:W3:Y:S02]  /*18bc0*/  SHFL.IDX PT, R5, R9, 0x2, 0x181f ;  /* 0x00581f0009057f89 */ /* 0x0108e400000e0000 */
.L_x_1936:
[----:B------:R-:W-:Y:S05]  /*18bd0*/  BRA.DIV ~URZ, `(.L_x_1865) ;  /* 0x00004b427f007947 */ /* 0x000fea000b800000 */
[----:B--2---:R2:W4:Y:S02]  /*18be0*/  SHFL.IDX PT, R2, R16, 0x2, 0x181f ;  /* 0x00581f0010027f89 */ /* 0x00452400000e0000 */
.L_x_1937:
        /* <DEDUP_REMOVED lines=20> */
.L_x_1867:
[----:B------:R-:W-:Y:S05]  /*18d30*/  BSYNC B0 ;  /* 0x0000000000007941 */ /* 0x000fea0003800000 */
.L_x_1866:
[----:B------:R-:W-:Y:S05]  /*18d40*/  BRA.DIV ~URZ, `(.L_x_1868) ;  /* 0x00004a427f007947 */ /* 0x000fea000b800000 */
[----:B---3--:R3:W2:Y:S04]  /*18d50*/  SHFL.IDX PT, R5, R9, 0x3, 0x181f ;  /* 0x00781f0009057f89 */ /* 0x0086a800000e0000 */
[----:B----4-:R3:W4:Y:S02]  /*18d60*/  SHFL.IDX PT, R2, R16, 0x3, 0x181f ;  /* 0x00781f0010027f89 */ /* 0x01072400000e0000 */
.L_x_1938:
        /* <DEDUP_REMOVED lines=17> */
[----:B------:R-:W-:-:S04]  /*18e80*/  LEA R2, P0, R204, R2, 0x1 ;  /* 0x00000002cc027211 */ /* 0x000fc800078008ff */
[----:B------:R-:W-:-:S05]  /*18e90*/  LEA.HI.X R3, R204, R5, R214, 0x1, P0 ;  /* 0x00000005cc037211 */ /* 0x000fca00000f0cd6 */
[----:B------:R2:W-:Y:S01]  /*18ea0*/  ST.E.128 [R2.64], R68 ;  /* 0x0000004402007985 */ /* 0x0005e2000c101d06 */
[----:B------:R-:W-:Y:S05]  /*18eb0*/  BRA `(.L_x_1869) ;  /* 0x0000294000007947 */ /* 0x000fea0003800000 */
.L_x_1856:
[----:B-1----:R-:W2:Y:S01]  /*18ec0*/  LDL.LU R12, [R1+0x4c] ;  /* 0x00004c00010c7983 */ /* 0x002ea20000300800 */
[----:B------:R-:W-:Y:S02]  /*18ed0*/  IMAD R14, R14, c[0x0][0x408], RZ ;  /* 0x000102000e0e7a24 */ /* 0x000fe400078e02ff */
[----:B------:R-:W-:-:S04]  /*18ee0*/  IMAD.WIDE.U32 R10, R3, c[0x0][0x408], RZ ;  /* 0x00010200030a7a25 */ /* 0x000fc800078e00ff */
        /* <DEDUP_REMOVED lines=8> */
[----:B------:R-:W-:-:S05]  /*18f70*/  IMAD R2, R2, c[0x0][0x444], R3 ;  /* 0x0001110002027a24 */ /* 0x000fca00078e0203 */
[----:B------:R-:W-:Y:S02]  /*18f80*/  IADD3 R3, R5, R2, RZ ;  /* 0x0000000205037210 */ /* 0x000fe40007ffe0ff */
[----:B------:R-:W-:-:S05]  /*18f90*/  MOV R2, R4 ;  /* 0x0000000400027202 */ /* 0x000fca0000000f00 */
[----:B--2---:R-:W-:-:S04]  /*18fa0*/  IMAD.WIDE.U32 R2, R12, c[0x0][0x448], R2 ;  /* 0x000112000c027a25 */ /* 0x004fc800078e0002 */
[----:B------:R-:W-:Y:S01]  /*18fb0*/  IMAD R5, R12, c[0x0][0x44c], R3 ;  /* 0x000113000c057a24 */ /* 0x000fe200078e0203 */
[----:B------:R-:W-:Y:S01]  /*18fc0*/  MOV R4, R2 ;  /* 0x0000000200047202 */ /* 0x000fe20000000f00 */
[----:B------:R-:W-:Y:S01]  /*18fd0*/  @P3 IMAD.HI.U32 R3, R6, c[0x0][0x4ec], RZ ;  /* 0x00013b0006033a27 */ /* 0x000fe200078e00ff */
[----:B------:R-:W-:-:S04]  /*18fe0*/  MOV R2, R6 ;  /* 0x0000000600027202 */ /* 0x000fc80000000f00 */
[----:B------:R-:W-:-:S04]  /*18ff0*/  @P3 SHF.R.U32.HI R2, RZ, c[0x0][0x4f0], R3 ;  /* 0x00013c00ff023a19 */ /* 0x000fc80000011603 */
[C---:B------:R-:W-:Y:S01]  /*19000*/  IADD3 R3, -R2.reuse, RZ, RZ ;  /* 0x000000ff02037210 */ /* 0x040fe20007ffe1ff */
[----:B------:R-:W-:-:S04]  /*19010*/  IMAD.WIDE.U32 R4, R2, c[0x0][0x430], R4 ;  /* 0x00010c0002047a25 */ /* 0x000fc800078e0004 */
[----:B------:R-:W-:Y:S01]  /*19020*/  IMAD R6, R3, c[0x0][0x4e8], R6 ;  /* 0x00013a0003067a24 */ /* 0x000fe200078e0206 */
[----:B------:R-:W-:-:S05]  /*19030*/  SHF.R.S32.HI R3, RZ, 0x1f, R2 ;  /* 0x0000001fff037819 */ /* 0x000fca0000011402 */
[----:B------:R-:W-:-:S04]  /*19040*/  IMAD R3, R3, c[0x0][0x430], RZ ;  /* 0x00010c0003037a24 */ /* 0x000fc800078e02ff */
[----:B------:R-:W-:-:S05]  /*19050*/  IMAD R2, R2, c[0x0][0x434], R3 ;  /* 0x00010d0002027a24 */ /* 0x000fca00078e0203 */
[----:B------:R-:W-:Y:S02]  /*19060*/  IADD3 R3, R5, R2, RZ ;  /* 0x0000000205037210 */ /* 0x000fe40007ffe0ff */
[----:B------:R-:W-:Y:S02]  /*19070*/  MOV R2, R4 ;  /* 0x0000000400027202 */ /* 0x000fe40000000f00 */
        /* <DEDUP_REMOVED lines=9> */
.L_x_1939:
[----:B------:R-:W-:Y:S05]  /*19110*/  BRA.DIV ~URZ, `(.L_x_1871) ;  /* 0x000047b27f007947 */ /* 0x000fea000b800000 */
[----:B------:R3:W4:Y:S02]  /*19120*/  SHFL.IDX PT, R2, R5, RZ, 0x1c1f ;  /* 0x001c1fff05027589 */ /* 0x00072400000e0000 */
.L_x_1940:
[----:B------:R-:W-:Y:S01]  /*19130*/  BSSY B0, `(.L_x_1872) ;  /* 0x00000c1000007945 */ /* 0x000fe20003800000 */
[----:B------:R-:W-:Y:S05]  /*19140*/  @P0 BRA `(.L_x_1873) ;  /* 0x00000bf000000947 */ /* 0x000fea0003800000 */
[----:B------:R-:W5:Y:S04]  /*19150*/  LDL R10, [R1+0x58] ;  /* 0x00005800010a7983 */ /* 0x000f680000100800 */
[----:B---3--:R-:W3:Y:S04]  /*19160*/  LDL R14, [R1+0xcc] ;  /* 0x0000cc00010e7983 */ /* 0x008ee80000100800 */
[----:B----4-:R-:W4:Y:S04]  /*19170*/  LDL R20, [R1+0x164] ;  /* 0x0001640001147983 */ /* 0x010f280000100800 */
[----:B--2---:R-:W2:Y:S04]  /*19180*/  LDL R17, [R1+0xc8] ;  /* 0x0000c80001117983 */ /* 0x004ea80000100800 */
[----:B------:R-:W2:Y:S04]  /*19190*/  LDL R21, [R1+0xc4] ;  /* 0x0000c40001157983 */ /* 0x000ea80000100800 */
        /* <DEDUP_REMOVED lines=8> */
[----:B-----5:R-:W-:-:S13]  /*19220*/  ISETP.GE.AND P0, PT, R10, c[0x0][0x3c8], PT ;  /* 0x0000f2000a007a0c */ /* 0x020fda0003f06270 */
[----:B------:R-:W-:-:S04]  /*19230*/  @!P0 IMAD.MOV.U32 R3, RZ, RZ, R4 ;  /* 0x000000ffff038224 */ /* 0x000fc800078e0004 */
[----:B------:R-:W-:Y:S01]  /*19240*/  @!P0 IMAD.WIDE R10, R10, 0x4, R2 ;  /* 0x000000040a0a8825 */ /* 0x000fe200078e0202 */
[----:B--2---:R-:W-:Y:S01]  /*19250*/  ISETP.GE.AND P2, PT, R21, c[0x0][0x3c8], PT ;  /* 0x0000f20015007a0c */ /* 0x004fe20003f46270 */
[----:B------:R-:W2:Y:S04]  /*19260*/  LDL R3, [R1+0xb0] ;  /* 0x0000b00001037983 */ /* 0x000ea80000100800 */
[----:B------:R5:W-:Y:S01]  /*19270*/  @!P0 ST.E.64 [R10.64], R24 ;  /* 0x000000180a008985 */ /* 0x000be2000c101b06 */
[----:B---3--:R-:W-:-:S13]  /*19280*/  ISETP.GE.AND P0, PT, R14, c[0x0][0x3c8], PT ;  /* 0x0000f2000e007a0c */ /* 0x008fda0003f06270 */
[C---:B-----5:R-:W-:Y:S01]  /*19290*/  @!P0 LEA R10, P1, R14.reuse, R2, 0x2 ;  /* 0x000000020e0a8211 */ /* 0x060fe200078210ff */
[----:B------:R-:W3:Y:S03]  /*192a0*/  LDL R25, [R1+0x14c] ;  /* 0x00014c0001197983 */ /* 0x000ee60000100800 */
[----:B----4-:R-:W-:Y:S01]  /*192b0*/  @!P0 LEA.HI.X R11, R14, R4, R20, 0x2, P1 ;  /* 0x000000040e0b8211 */ /* 0x010fe200008f1414 */
[----:B------:R-:W4:Y:S04]  /*192c0*/  LDL R24, [R1+0xa0] ;  /* 0x0000a00001187983 */ /* 0x000f280000100800 */
[----:B------:R-:W5:Y:S04]  /*192d0*/  LDL R14, [R1+0x150] ;  /* 0x00015000010e7983 */ /* 0x000f680000100800 */
[----:B------:R1:W-:Y:S01]  /*192e0*/  @!P0 ST.E.64 [R10.64], R26 ;  /* 0x0000001a0a008985 */ /* 0x0003e2000c101b06 */
[----:B------:R-:W-:-:S03]  /*192f0*/  ISETP.GE.AND P0, PT, R17, c[0x0][0x3c8], PT ;  /* 0x0000f20011007a0c */ /* 0x000fc60003f06270 */
[----:B------:R-:W2:Y:S10]  /*19300*/  LDL R20, [R1+0xb8] ;  /* 0x0000b80001147983 */ /* 0x000eb40000100800 */
[C---:B-1----:R-:W-:Y:S01]  /*19310*/  @!P0 LEA R10, P1, R17.reuse, R2, 0x2 ;  /* 0x00000002110a8211 */ /* 0x042fe200078210ff */
[----:B------:R-:W3:Y:S03]  /*19320*/  LDL R26, [R1+0x98] ;  /* 0x00009800011a7983 */ /* 0x000ee60000100800 */
[----:B------:R-:W-:Y:S01]  /*19330*/  @!P0 LEA.HI.X R11, R17, R4, R118, 0x2, P1 ;  /* 0x00000004110b8211 */ /* 0x000fe200008f1476 */
[----:B------:R-:W3:Y:S01]  /*19340*/  LDL R27, [R1+0x128] ;  /* 0x00012800011b7983 */ /* 0x000ee20000100800 */
[----:B------:R-:W-:-:S03]  /*19350*/  ISETP.GE.AND P1, PT, R12, c[0x0][0x3c8], PT ;  /* 0x0000f2000c007a0c */ /* 0x000fc60003f26270 */
[----:B------:R-:W4:Y:S04]  /*19360*/  LDL R17, [R1+0xb4] ;  /* 0x0000b40001117983 */ /* 0x000f280000100800 */
[----:B------:R1:W-:Y:S02]  /*19370*/  @!P0 ST.E.64 [R10.64], R28 ;  /* 0x0000001c0a008985 */ /* 0x0003e4000c101b06 */
[C---:B-1----:R-:W-:Y:S02]  /*19380*/  @!P2 LEA R10, P0, R21.reuse, R2, 0x2 ;  /* 0x00000002150aa211 */ /* 0x042fe400078010ff */
[----:B------:R-:W4:Y:S02]  /*19390*/  LDL R29, [R1+0xa8] ;  /* 0x0000a800011d7983 */ /* 0x000f240000100800 */
[----:B------:R-:W-:-:S02]  /*193a0*/  @!P2 LEA.HI.X R11, R21, R4, R115, 0x2, P0 ;  /* 0x00000004150ba211 */ /* 0x000fc400000f1473 */
[----:B------:R-:W4:Y:S04]  /*193b0*/  LDL R28, [R1+0x130] ;  /* 0x00013000011c7983 */ /* 0x000f280000100800 */
[----:B------:R-:W4:Y:S04]  /*193c0*/  LDL R21, [R1+0x148] ;  /* 0x0001480001157983 */ /* 0x000f280000100800 */
[----:B------:R1:W-:Y:S02]  /*193d0*/  @!P2 ST.E.64 [R10.64], R30 ;  /* 0x0000001e0a00a985 */ /* 0x0003e4000c101b06 */
[----:B-1----:R-:W-:-:S02]  /*193e0*/  @!P1 LEA R10, P0, R12, R2, 0x2 ;  /* 0x000000020c0a9211 */ /* 0x002fc400078010ff */
[----:B------:R-:W4:Y:S02]  /*193f0*/  LDL R30, [R1+0x138] ;  /* 0x00013800011e7983 */ /* 0x000f240000100800 */
[----:B------:R-:W-:Y:S02]  /*19400*/  @!P1 LEA.HI.X R11, R12, R4, R19, 0x2, P0 ;  /* 0x000000040c0b9211 */ /* 0x000fe400000f1413 */
[----:B------:R-:W4:Y:S04]  /*19410*/  LDL R31, [R1+0x78] ;  /* 0x00007800011f7983 */ /* 0x000f280000100800 */
[----:B------:R-:W4:Y:S01]  /*19420*/  LDL R19, [R1+0x144] ;  /* 0x0001440001137983 */ /* 0x000f220000100800 */
[----:B------:R-:W-:-:S03]  /*19430*/  ISETP.GE.AND P2, PT, R15, c[0x0][0x3c8], PT ;  /* 0x0000f2000f007a0c */ /* 0x000fc60003f46270 */
[----:B------:R1:W-:Y:S01]  /*19440*/  @!P1 ST.E.64 [R10.64], R32 ;  /* 0x000000200a009985 */ /* 0x0003e2000c101b06 */
[----:B------:R-:W-:-:S03]  /*19450*/  ISETP.GE.AND P1, PT, R13, c[0x0][0x3c8], PT ;  /* 0x0000f2000d007a0c */ /* 0x000fc60003f26270 */
[----:B------:R-:W4:Y:S06]  /*19460*/  LDL R12, [R1+0xac] ;  /* 0x0000ac00010c7983 */ /* 0x000f2c0000100800 */
[C---:B-1----:R-:W-:Y:S01]  /*19470*/  @!P2 LEA R10, P0, R15.reuse, R2, 0x2 ;  /* 0x000000020f0aa211 */ /* 0x042fe200078010ff */
[----:B------:R-:W4:Y:S03]  /*19480*/  LDL R33, [R1+0x80] ;  /* 0x0000800001217983 */ /* 0x000f260000100800 */
[----:B------:R-:W-:Y:S01]  /*19490*/  @!P2 LEA.HI.X R11, R15, R4, R16, 0x2, P0 ;  /* 0x000000040f0ba211 */ /* 0x000fe200000f1410 */
[----:B------:R-:W4:Y:S04]  /*194a0*/  LDL R32, [R1+0x108] ;  /* 0x0001080001207983 */ /* 0x000f280000100800 */
[----:B------:R-:W4:Y:S04]  /*194b0*/  LDL R15, [R1+0x140] ;  /* 0x00014000010f7983 */ /* 0x000f280000100800 */
[----:B------:R1:W-:Y:S01]  /*194c0*/  @!P2 ST.E.64 [R10.64], R34 ;  /* 0x000000220a00a985 */ /* 0x0003e2000c101b06 */
[----:B------:R-:W-:-:S03]  /*194d0*/  ISETP.GE.AND P2, PT, R18, c[0x0][0x3c8], PT ;  /* 0x0000f20012007a0c */ /* 0x000fc60003f46270 */
[----:B------:R-:W4:Y:S01]  /*194e0*/  LDL R16, [R1+0xa4] ;  /* 0x0000a40001107983 */ /* 0x000f220000100800 */
[----:B-1----:R-:W-:-:S03]  /*194f0*/  @!P1 LEA R10, P0, R13, R2, 0x2 ;  /* 0x000000020d0a9211 */ /* 0x002fc600078010ff */
[----:B------:R-:W4:Y:S01]  /*19500*/  LDL R34, [R1+0x110] ;  /* 0x0001100001227983 */ /* 0x000f220000100800 */
[----:B-----5:R-:W-:-:S03]  /*19510*/  @!P1 LEA.HI.X R11, R13, R4, R14, 0x2, P0 ;  /* 0x000000040d0b9211 */ /* 0x020fc600000f140e */
[----:B------:R-:W5:Y:S04]  /*19520*/  LDL R13, [R1+0x13c] ;  /* 0x00013c00010d7983 */ /* 0x000f680000100800 */
[----:B------:R1:W-:Y:S01]  /*19530*/  @!P1 ST.E.64 [R10.64], R36 ;  /* 0x000000240a009985 */ /* 0x0003e2000c101b06 */
[----:B--2---:R-:W-:-:S03]  /*19540*/  ISETP.GE.AND P1, PT, R20, c[0x0][0x3c8], PT ;  /* 0x0000f20014007a0c */ /* 0x004fc60003f26270 */
[----:B------:R-:W2:Y:S01]  /*19550*/  LDL R14, [R1+0x9c] ;  /* 0x00009c00010e7983 */ /* 0x000ea20000100800 */
[----:B-1----:R-:W-:-:S04]  /*19560*/  @!P2 LEA R10, P0, R18, R2, 0x2 ;  /* 0x00000002120aa211 */ /* 0x002fc800078010ff */
[----:B---3--:R-:W-:Y:S02]  /*19570*/  @!P2 LEA.HI.X R11, R18, R4, R25, 0x2, P0 ;  /* 0x00000004120ba211 */ /* 0x008fe400000f1419 */
[----:B------:R-:W3:Y:S04]  /*19580*/  LDL R18, [R1+0x134] ;  /* 0x0001340001127983 */ /* 0x000ee80000100800 */
[----:B------:R1:W-:Y:S01]  /*19590*/  @!P2 ST.E.64 [R10.64], R40 ;  /* 0x000000280a00a985 */ /* 0x0003e2000c101b06 */
[----:B----4-:R-:W-:-:S03]  /*195a0*/  ISETP.GE.AND P2, PT, R17, c[0x0][0x3c8], PT ;  /* 0x0000f20011007a0c */ /* 0x010fc60003f46270 */
[----:B------:R-:W4:Y:S01]  /*195b0*/  LDL R25, [R1+0x124] ;  /* 0x0001240001197983 */ /* 0x000f220000100800 */
[----:B-1----:R-:W-:-:S04]  /*195c0*/  @!P1 LEA R10, P0, R20, R2, 0x2 ;  /* 0x00000002140a9211 */ /* 0x002fc800078010ff */
[----:B------:R-:W-:Y:S02]  /*195d0*/  @!P1 LEA.HI.X R11, R20, R4, R21, 0x2, P0 ;  /* 0x00000004140b9211 */ /* 0x000fe400000f1415 */
[----:B------:R-:W4:Y:S04]  /*195e0*/  LDL R21, [R1+0x94] ;  /* 0x0000940001157983 */ /* 0x000f280000100800 */
[----:B------:R1:W-:Y:S01]  /*195f0*/  @!P1 ST.E.64 [R10.64], R44 ;  /* 0x0000002c0a009985 */ /* 0x0003e2000c101b06 */
[----:B------:R-:W-:Y:S02]  /*19600*/  ISETP.GE.AND P3, PT, R29, c[0x0][0x3c8], PT ;  /* 0x0000f2001d007a0c */ /* 0x000fe40003f66270 */
[----:B------:R-:W-:Y:S01]  /*19610*/  ISETP.GE.AND P4, PT, R24, c[0x0][0x3c8], PT ;  /* 0x0000f20018007a0c */ /* 0x000fe20003f86270 */
[----:B------:R-:W4:Y:S01]  /*19620*/  LDL R20, [R1+0x88] ;  /* 0x0000880001147983 */ /* 0x000f220000100800 */
[----:B-1----:R-:W-:-:S04]  /*19630*/  @!P2 LEA R10, P0, R17, R2, 0x2 ;  /* 0x00000002110aa211 */ /* 0x002fc800078010ff */
[----:B------:R-:W-:Y:S02]  /*19640*/  @!P2 LEA.HI.X R11, R17, R4, R19, 0x2, P0 ;  /* 0x00000004110ba211 */ /* 0x000fe400000f1413 */
[----:B------:R-:W4:Y:S01]  /*19650*/  LDL R19, [R1+0x12c] ;  /* 0x00012c0001137983 */ /* 0x000f220000100800 */
[----:B------:R-:W-:-:S03]  /*19660*/  ISETP.GE.AND P1, PT, R3, c[0x0][0x3c8], PT ;  /* 0x0000f20003007a0c */ /* 0x000fc60003f26270 */
[----:B------:R1:W-:Y:S01]  /*19670*/  @!P2 ST.E.64 [R10.64], R48 ;  /* 0x000000300a00a985 */ /* 0x0003e2000c101b06 */
[----:B------:R-:W-:-:S03]  /*19680*/  ISETP.GE.AND P2, PT, R12, c[0x0][0x3c8], PT ;  /* 0x0000f2000c007a0c */ /* 0x000fc60003f46270 */
[----:B------:R-:W4:Y:S06]  /*19690*/  LDL R17, [R1+0x84] ;  /* 0x0000840001117983 */ /* 0x000f2c0000100800 */
[----:B-1----:R-:W-:-:S04]  /*196a0*/  @!P1 LEA R10, P0, R3, R2, 0x2 ;  /* 0x00000002030a9211 */ /* 0x002fc800078010ff */
[----:B------:R-:W-:Y:S02]  /*196b0*/  @!P1 LEA.HI.X R11, R3, R4, R15, 0x2, P0 ;  /* 0x00000004030b9211 */ /* 0x000fe400000f140f */
[----:B------:R-:W4:Y:S04]  /*196c0*/  LDL R15, [R1+0x90] ;  /* 0x00009000010f7983 */ /* 0x000f280000100800 */
[----:B------:R1:W-:Y:S01]  /*196d0*/  @!P1 ST.E.64 [R10.64], R52 ;  /* 0x000000340a009985 */ /* 0x0003e2000c101b06 */
[----:B------:R-:W-:-:S03]  /*196e0*/  ISETP.GE.AND P1, PT, R16, c[0x0][0x3c8], PT ;  /* 0x0000f20010007a0c */ /* 0x000fc60003f26270 */
[----:B------:R-:W4:Y:S01]  /*196f0*/  LDL R3, [R1+0x8c] ;  /* 0x00008c0001037983 */ /* 0x000f220000100800 */
[----:B-1----:R-:W-:-:S04]  /*19700*/  @!P2 LEA R10, P0, R12, R2, 0x2 ;  /* 0x000000020c0aa211 */ /* 0x002fc800078010ff */
[----:B-----5:R-:W-:-:S05]  /*19710*/  @!P2 LEA.HI.X R11, R12, R4, R13, 0x2, P0 ;  /* 0x000000040c0ba211 */ /* 0x020fca00000f140d */
[----:B------:R1:W-:Y:S01]  /*19720*/  @!P2 ST.E.64 [R10.64], R56 ;  /* 0x000000380a00a985 */ /* 0x0003e2000c101b06 */
[C---:B------:R-:W-:Y:S02]  /*19730*/  @!P3 LEA R12, P5, R29.reuse, R2, 0x2 ;  /* 0x000000021d0cb211 */ /* 0x040fe400078a10ff */
[----:B--2---:R-:W-:Y:S02]  /*19740*/  ISETP.GE.AND P2, PT, R14, c[0x0][0x3c8], PT ;  /* 0x0000f2000e007a0c */ /* 0x004fe40003f46270 */
[----:B------:R-:W-:Y:S02]  /*19750*/  @!P3 LEA.HI.X R13, R29, R4, R30, 0x2, P5 ;  /* 0x000000041d0db211 */ /* 0x000fe400028f141e */
[----:B------:R-:W2:Y:S01]  /*19760*/  LDL R29, [R1+0x74] ;  /* 0x00007400011d7983 */ /* 0x000ea20000100800 */
[----:B-1----:R-:W-:-:S03]  /*19770*/  @!P1 LEA R10, P0, R16, R2, 0x2 ;  /* 0x00000002100a9211 */ /* 0x002fc600078010ff */
[----:B------:R-:W5:Y:S01]  /*19780*/  LDL R30, [R1+0x104] ;  /* 0x00010400011e7983 */ /* 0x000f620000100800 */
[----:B---3--:R-:W-:-:S03]  /*19790*/  @!P1 LEA.HI.X R11, R16, R4, R18, 0x2, P0 ;  /* 0x00000004100b9211 */ /* 0x008fc600000f1412 */
[----:B------:R-:W3:Y:S04]  /*197a0*/  LDL R18, [R1+0x120] ;  /* 0x0001200001127983 */ /* 0x000ee80000100800 */
[----:B------:R-:W2:Y:S04]  /*197b0*/  LDL R16, [R1+0x11c] ;  /* 0x00011c0001107983 */ /* 0x000ea80000100800 */
[----:B------:R1:W-:Y:S04]  /*197c0*/  @!P3 ST.E.64 [R12.64], R60 ;  /* 0x0000003c0c00b985 */ /* 0x0003e8000c101b06 */
[----:B------:R1:W-:Y:S02]  /*197d0*/  @!P1 ST.E.64 [R10.64], R64 ;  /* 0x000000400a009985 */ /* 0x0003e4000c101b06 */
[----:B-1----:R-:W-:-:S02]  /*197e0*/  @!P4 LEA R12, P5, R24, R2, 0x2 ;  /* 0x00000002180cc211 */ /* 0x002fc400078a10ff */
[----:B------:R-:W-:Y:S02]  /*197f0*/  @!P2 LEA R10, P0, R14, R2, 0x2 ;  /* 0x000000020e0aa211 */ /* 0x000fe400078010ff */
[-C--:B------:R-:W-:Y:S02]  /*19800*/  @!P4 LEA.HI.X R13, R24, R4.reuse, R28, 0x2, P5 ;  /* 0x00000004180dc211 */ /* 0x080fe400028f141c */
[----:B------:R-:W5:Y:S01]  /*19810*/  LDL R24, [R1+0x118] ;  /* 0x0001180001187983 */ /* 0x000f620000100800 */
[----:B----4-:R-:W-:-:S03]  /*19820*/  @!P2 LEA.HI.X R11, R14, R4, R19, 0x2, P0 ;  /* 0x000000040e0ba211 */ /* 0x010fc600000f1413 */
[----:B------:R-:W4:Y:S04]  /*19830*/  LDL R28, [R1+0x100] ;  /* 0x00010000011c7983 */ /* 0x000f280000100800 */
[----:B------:R-:W4:Y:S01]  /*19840*/  LDL R19, [R1+0x114] ;  /* 0x0001140001137983 */ /* 0x000f220000100800 */
[----:B------:R-:W-:-:S03]  /*19850*/  ISETP.GE.AND P3, PT, R26, c[0x0][0x3c8], PT ;  /* 0x0000f2001a007a0c */ /* 0x000fc60003f66270 */
[----:B------:R1:W-:Y:S01]  /*19860*/  @!P4 ST.E.64 [R12.64], R68 ;  /* 0x000000440c00c985 */ /* 0x0003e2000c101b06 */
[----:B------:R-:W-:-:S03]  /*19870*/  ISETP.GE.AND P1, PT, R21, c[0x0][0x3c8], PT ;  /* 0x0000f20015007a0c */ /* 0x000fc60003f26270 */
[----:B------:R-:W4:Y:S04]  /*19880*/  LDL R14, [R1+0x7c] ;  /* 0x00007c00010e7983 */ /* 0x000f280000100800 */
[----:B------:R1:W-:Y:S02]  /*19890*/  @!P2 ST.E.64 [R10.64], R72 ;  /* 0x000000480a00a985 */ /* 0x0003e4000c101b06 */
[C---:B-1----:R-:W-:Y:S02]  /*198a0*/  @!P3 LEA R12, P5, R26.reuse, R2, 0x2 ;  /* 0x000000021a0cb211 */ /* 0x042fe400078a10ff */
[----:B------:R-:W-:Y:S02]  /*198b0*/  ISETP.GE.AND P4, PT, R15, c[0x0][0x3c8], PT ;  /* 0x0000f2000f007a0c */ /* 0x000fe40003f86270 */
[----:B------:R-:W-:-:S02]  /*198c0*/  @!P3 LEA.HI.X R13, R26, R4, R27, 0x2, P5 ;  /* 0x000000041a0db211 */ /* 0x000fc400028f141b */
[----:B------:R-:W-:Y:S01]  /*198d0*/  @!P1 LEA R10, P0, R21, R2, 0x2 ;  /* 0x00000002150a9211 */ /* 0x000fe200078010ff */
[----:B------:R-:W4:Y:S01]  /*198e0*/  LDL R27, [R1+0x70] ;  /* 0x00007000011b7983 */ /* 0x000f220000100800 */
[----:B------:R-:W-:-:S03]  /*198f0*/  ISETP.GE.AND P2, PT, R3, c[0x0][0x3c8], PT ;  /* 0x0000f20003007a0c */ /* 0x000fc60003f46270 */
[----:B------:R1:W-:Y:S01]  /*19900*/  @!P3 ST.E.64 [R12.64], R76 ;  /* 0x0000004c0c00b985 */ /* 0x0003e2000c101b06 */
[----:B------:R-:W-:-:S03]  /*19910*/  @!P1 LEA.HI.X R11, R21, R4, R25, 0x2, P0 ;  /* 0x00000004150b9211 */ /* 0x000fc600000f1419 */
[----:B------:R-:W4:Y:S04]  /*19920*/  LDL R25, [R1+0x6c] ;  /* 0x00006c0001197983 */ /* 0x000f280000100800 */
[----:B------:R1:W-:Y:S01]  /*19930*/  @!P1 ST.E.64 [R10.64], R80 ;  /* 0x000000500a009985 */ /* 0x0003e2000c101b06 */
[----:B------:R-:W-:-:S03]  /*19940*/  ISETP.GE.AND P3, PT, R20, c[0x0][0x3c8], PT ;  /* 0x0000f20014007a0c */ /* 0x000fc60003f66270 */
[----:B------:R-:W4:Y:S01]  /*19950*/  LDL R26, [R1+0xfc] ;  /* 0x0000fc00011a7983 */ /* 0x000f220000100800 */
[----:B-1----:R-:W-:-:S03]  /*19960*/  @!P4 LEA R12, P5, R15, R2, 0x2 ;  /* 0x000000020f0cc211 */ /* 0x002fc600078a10ff */
[----:B------:R-:W4:Y:S01]  /*19970*/  LDL R21, [R1+0x68] ;  /* 0x0000680001157983 */ /* 0x000f220000100800 */
[----:B------:R-:W-:Y:S02]  /*19980*/  @!P2 LEA R10, P0, R3, R2, 0x2 ;  /* 0x00000002030aa211 */ /* 0x000fe400078010ff */
[----:B------:R-:W-:Y:S02]  /*19990*/  ISETP.GE.AND P1, PT, R17, c[0x0][0x3c8], PT ;  /* 0x0000f20011007a0c */ /* 0x000fe40003f26270 */
[-C--:B---3--:R-:W-:Y:S02]  /*199a0*/  @!P4 LEA.HI.X R13, R15, R4.reuse, R18, 0x2, P5 ;  /* 0x000000040f0dc211 */ /* 0x088fe400028f1412 */
[----:B------:R-:W3:Y:S01]  /*199b0*/  LDL R15, [R1+0x10c] ;  /* 0x00010c00010f7983 */ /* 0x000ee20000100800 */
[----:B--2---:R-:W-:-:S03]  /*199c0*/  @!P2 LEA.HI.X R11, R3, R4, R16, 0x2, P0 ;  /* 0x00000004030ba211 */ /* 0x004fc600000f1410 */
[----:B------:R-:W2:Y:S04]  /*199d0*/  LDL R3, [R1+0x64] ;  /* 0x0000640001037983 */ /* 0x000ea80000100800 */
[----:B------:R-:W2:Y:S04]  /*199e0*/  LDL R18, [R1+0x60] ;  /* 0x0000600001127983 */ /* 0x000ea80000100800 */
[----:B------:R-:W2:Y:S04]  /*199f0*/  LDL R16, [R1+0x5c] ;  /* 0x00005c0001107983 */ /* 0x000ea80000100800 */
[----:B------:R1:W-:Y:S04]  /*19a00*/  @!P4 ST.E.64 [R12.64], R84 ;  /* 0x000000540c00c985 */ /* 0x0003e8000c101b06 */
[----:B------:R5:W-:Y:S01]  /*19a10*/  @!P2 ST.E.64 [R10.64], R88 ;  /* 0x000000580a00a985 */ /* 0x000be2000c101b06 */
[----:B-1----:R-:W-:-:S02]  /*19a20*/  @!P3 LEA R12, P5, R20, R2, 0x2 ;  /* 0x00000002140cb211 */ /* 0x002fc400078a10ff */
[C---:B-----5:R-:W-:Y:S02]  /*19a30*/  @!P1 LEA R10, P0, R17.reuse, R2, 0x2 ;  /* 0x00000002110a9211 */ /* 0x060fe400078010ff */
[-C--:B------:R-:W-:Y:S02]  /*19a40*/  @!P3 LEA.HI.X R13, R20, R4.reuse, R24, 0x2, P5 ;  /* 0x00000004140db211 */ /* 0x080fe400028f1418 */
[----:B------:R-:W5:Y:S04]  /*19a50*/  LDL R20, [R1+0xf4] ;  /* 0x0000f40001147983 */ /* 0x000f680000100800 */
[----:B------:R-:W5:Y:S01]  /*19a60*/  LDL R24, [R1+0xf8] ;  /* 0x0000f80001187983 */ /* 0x000f620000100800 */
[----:B----4-:R-:W-:-:S03]  /*19a70*/  @!P1 LEA.HI.X R11, R17, R4, R19, 0x2, P0 ;  /* 0x00000004110b9211 */ /* 0x010fc600000f1413 */
[----:B------:R-:W4:Y:S04]  /*19a80*/  LDL R19, [R1+0xf0] ;  /* 0x0000f00001137983 */ /* 0x000f280000100800 */
[----:B------:R-:W4:Y:S01]  /*19a90*/  LDL R17, [R1+0xec] ;  /* 0x0000ec0001117983 */ /* 0x000f220000100800 */
[----:B------:R-:W-:Y:S02]  /*19aa0*/  ISETP.GE.AND P4, PT, R33, c[0x0][0x3c8], PT ;  /* 0x0000f20021007a0c */ /* 0x000fe40003f86270 */
[----:B------:R-:W-:Y:S01]  /*19ab0*/  ISETP.GE.AND P2, PT, R14, c[0x0][0x3c8], PT ;  /* 0x0000f2000e007a0c */ /* 0x000fe20003f46270 */
[----:B------:R1:W-:Y:S01]  /*19ac0*/  @!P3 ST.E.64 [R12.64], R92 ;  /* 0x0000005c0c00b985 */ /* 0x0003e2000c101b06 */
[----:B------:R-:W-:-:S03]  /*19ad0*/  ISETP.GE.AND P3, PT, R31, c[0x0][0x3c8], PT ;  /* 0x0000f2001f007a0c */ /* 0x000fc60003f66270 */
[----:B------:R1:W-:Y:S01]  /*19ae0*/  @!P1 ST.E.64 [R10.64], R96 ;  /* 0x000000600a009985 */ /* 0x0003e2000c101b06 */
[----:B------:R-:W-:-:S05]  /*19af0*/  ISETP.GE.AND P1, PT, R29, c[0x0][0x3c8], PT ;  /* 0x0000f2001d007a0c */ /* 0x000fca0003f26270 */
[CC--:B-1----:R-:W-:Y:S02]  /*19b00*/  @!P4 LEA R12, P5, R33.reuse, R2.reuse, 0x2 ;  /* 0x00000002210cc211 */ /* 0x0c2fe400078a10ff */
[----:B------:R-:W-:Y:S02]  /*19b10*/  @!P2 LEA R10, P0, R14, R2, 0x2 ;  /* 0x000000020e0aa211 */ /* 0x000fe400078010ff */
[----:B------:R-:W-:Y:S02]  /*19b20*/  @!P4 LEA.HI.X R13, R33, R4, R34, 0x2, P5 ;  /* 0x00000004210dc211 */ /* 0x000fe400028f1422 */
[----:B------:R-:W-:-:S03]  /*19b30*/  ISETP.GE.AND P6, PT, R27, c[0x0][0x3c8], PT ;  /* 0x0000f2001b007a0c */ /* 0x000fc60003fc6270 */
[----:B------:R1:W-:Y:S01]  /*19b40*/  @!P4 ST.E.64 [R12.64], R100 ;  /* 0x000000640c00c985 */ /* 0x0003e2000c101b06 */
[----:B------:R-:W-:Y:S02]  /*19b50*/  ISETP.GE.AND P5, PT, R25, c[0x0][0x3c8], PT ;  /* 0x0000f20019007a0c */ /* 0x000fe40003fa6270 */
[----:B------:R-:W-:Y:S02]  /*19b60*/  ISETP.GE.AND P4, PT, R21, c[0x0][0x3c8], PT ;  /* 0x0000f20015007a0c */ /* 0x000fe40003f86270 */
[----:B---3--:R-:W-:Y:S02]  /*19b70*/  @!P2 LEA.HI.X R11, R14, R4, R15, 0x2, P0 ;  /* 0x000000040e0ba211 */ /* 0x008fe400000f140f */
[----:B------:R-:W-:-:S03]  /*19b80*/  @!P3 LEA R14, P0, R31, R2, 0x2 ;  /* 0x000000021f0eb211 */ /* 0x000fc600078010ff */
[----:B------:R3:W-:Y:S01]  /*19b90*/  @!P2 ST.E.64 [R10.64], R104 ;  /* 0x000000680a00a985 */ /* 0x0007e2000c101b06 */
[----:B------:R-:W-:Y:S02]  /*19ba0*/  @!P3 LEA.HI.X R15, R31, R4, R32, 0x2, P0 ;  /* 0x000000041f0fb211 */ /* 0x000fe400000f1420 */
[----:B-1----:R-:W-:-:S03]  /*19bb0*/  @!P6 LEA R12, P0, R27, R2, 0x2 ;  /* 0x000000021b0ce211 */ /* 0x002fc600078010ff */
[----:B------:R1:W-:Y:S01]  /*19bc0*/  @!P3 ST.E.64 [R14.64], R152 ;  /* 0x000000980e00b985 */ /* 0x0003e2000c101b06 */
[----:B------:R-:W-:Y:S02]  /*19bd0*/  @!P6 LEA.HI.X R13, R27, R4, R28, 0x2, P0 ;  /* 0x000000041b0de211 */ /* 0x000fe400000f141c */
[----:B--2---:R-:W-:Y:S02]  /*19be0*/  ISETP.GE.AND P0, PT, R16, c[0x0][0x3c8], PT ;  /* 0x0000f20010007a0c */ /* 0x004fe40003f06270 */
[----:B---3--:R-:W-:-:S04]  /*19bf0*/  @!P1 LEA R10, P2, R29, R2, 0x2 ;  /* 0x000000021d0a9211 */ /* 0x008fc800078410ff */
[----:B------:R-:W-:Y:S02]  /*19c00*/  @!P1 LEA.HI.X R11, R29, R4, R30, 0x2, P2 ;  /* 0x000000041d0b9211 */ /* 0x000fe400010f141e */
[----:B------:R-:W-:-:S03]  /*19c10*/  ISETP.GE.AND P2, PT, R3, c[0x0][0x3c8], PT ;  /* 0x0000f20003007a0c */ /* 0x000fc60003f46270 */
[----:B------:R2:W-:Y:S01]  /*19c20*/  @!P1 ST.E.64 [R10.64], R108 ;  /* 0x0000006c0a009985 */ /* 0x0005e2000c101b06 */
[----:B------:R-:W-:-:S03]  /*19c30*/  ISETP.GE.AND P1, PT, R18, c[0x0][0x3c8], PT ;  /* 0x0000f20012007a0c */ /* 0x000fc60003f26270 */
[----:B------:R3:W-:Y:S01]  /*19c40*/  @!P6 ST.E.64 [R12.64], R112 ;  /* 0x000000700c00e985 */ /* 0x0007e2000c101b06 */
[----:B-1----:R-:W-:-:S04]  /*19c50*/  @!P4 LEA R14, P6, R21, R2, 0x2 ;  /* 0x00000002150ec211 */ /* 0x002fc800078c10ff */
[----:B-----5:R-:W-:Y:S02]  /*19c60*/  @!P4 LEA.HI.X R15, R21, R4, R24, 0x2, P6 ;  /* 0x00000004150fc211 */ /* 0x020fe400030f1418 */
[----:B--2---:R-:W-:-:S04]  /*19c70*/  @!P5 LEA R10, P3, R25, R2, 0x2 ;  /* 0x00000002190ad211 */ /* 0x004fc800078610ff */
[----:B------:R-:W-:Y:S02]  /*19c80*/  @!P5 LEA.HI.X R11, R25, R4, R26, 0x2, P3 ;  /* 0x00000004190bd211 */ /* 0x000fe400018f141a */
[----:B---3--:R-:W-:-:S03]  /*19c90*/  @!P2 LEA R12, P3, R3, R2, 0x2 ;  /* 0x00000002030ca211 */ /* 0x008fc600078610ff */
[----:B------:R1:W-:Y:S01]  /*19ca0*/  @!P5 ST.E.64 [R10.64], R116 ;  /* 0x000000740a00d985 */ /* 0x0003e2000c101b06 */
[----:B------:R-:W-:-:S03]  /*19cb0*/  @!P2 LEA.HI.X R13, R3, R4, R20, 0x2, P3 ;  /* 0x00000004030da211 */ /* 0x000fc600018f1414 */
[----:B------:R2:W-:Y:S04]  /*19cc0*/  @!P4 ST.E.64 [R14.64], R160 ;  /* 0x000000a00e00c985 */ /* 0x0005e8000c101b06 */
[----:B------:R2:W-:Y:S01]  /*19cd0*/  @!P2 ST.E.64 [R12.64], R156 ;  /* 0x0000009c0c00a985 */ /* 0x0005e2000c101b06 */
[-C--:B-1----:R-:W-:Y:S02]  /*19ce0*/  @!P1 LEA R10, P5, R18, R2.reuse, 0x2 ;  /* 0x00000002120a9211 */ /* 0x082fe400078a10ff */
[----:B------:R-:W-:Y:S02]  /*19cf0*/  @!P0 LEA R2, P3, R16, R2, 0x2 ;  /* 0x0000000210028211 */ /* 0x000fe400078610ff */
[-C--:B----4-:R-:W-:Y:S02]  /*19d00*/  @!P1 LEA.HI.X R11, R18, R4.reuse, R19, 0x2, P5 ;  /* 0x00000004120b9211 */ /* 0x090fe400028f1413 */
[----:B------:R-:W-:-:S03]  /*19d10*/  @!P0 LEA.HI.X R3, R16, R4, R17, 0x2, P3 ;  /* 0x0000000410038211 */ /* 0x000fc600018f1411 */
[----:B------:R2:W-:Y:S04]  /*19d20*/  @!P1 ST.E.64 [R10.64], R120 ;  /* 0x000000780a009985 */ /* 0x0005e8000c101b06 */
[----:B------:R2:W-:Y:S02]  /*19d30*/  @!P0 ST.E.64 [R2.64], R22 ;  /* 0x0000001602008985 */ /* 0x0005e4000c101b06 */
.L_x_1873:
[----:B------:R-:W-:Y:S05]  /*19d40*/  BSYNC B0 ;  /* 0x0000000000007941 */ /* 0x000fea0003800000 */
.L_x_1872:
[----:B------:R-:W-:Y:S05]  /*19d50*/  BRA.DIV ~URZ, `(.L_x_1874) ;  /* 0x00003be27f007947 */ /* 0x000fea000b800000 */
[----:B--2---:R2:W1:Y:S04]  /*19d60*/  SHFL.IDX PT, R4, R6, 0x1, 0x1c1f ;  /* 0x003c1f0006047f89 */ /* 0x00446800000e0000 */
[----:B----4-:R2:W4:Y:S02]  /*19d70*/  SHFL.IDX PT, R2, R5, 0x1, 0x1c1f ;  /* 0x003c1f0005027f89 */ /* 0x01052400000e0000 */
.L_x_1941:
[----:B------:R-:W-:-:S13]  /*19d80*/  ISETP.NE.AND P0, PT, R9, RZ, PT ;  /* 0x000000ff0900720c */ /* 0x000fda0003f05270 */
[----:B------:R-:W-:Y:S05]  /*19d90*/  @P0 BRA `(.L_x_1869) ;  /* 0x00001a6000000947 */ /* 0x000fea0003800000 */
[----:B------:R-:W5:Y:S04]  /*19da0*/  LDL R10, [R1+0x58] ;  /* 0x00005800010a7983 */ /* 0x000f680000100800 */
[----:B-12---:R-:W2:Y:S04]  /*19db0*/  LDL R6, [R1+0xcc] ;  /* 0x0000cc0001067983 */ /* 0x006ea80000100800 */
        /* <DEDUP_REMOVED lines=20> */
[----:B------:R-:W-:Y:S01]  /*19f00*/  @!P3 IMAD.MOV.U32 R3, RZ, RZ, R4 ;  /* 0x000000ffff03b224 */ /* 0x000fe200078e0004 */
[----:B----4-:R-:W-:-:S03]  /*19f10*/  ISETP.GE.AND P1, PT, R26, c[0x0][0x3c8], PT ;  /* 0x0000f2001a007a0c */ /* 0x010fc60003f26270 */
[----:B------:R-:W-:Y:S02]  /*19f20*/  @!P3 IMAD.WIDE R10, R10, 0x4, R2 ;  /* 0x000000040a0ab825 */ /* 0x000fe400078e0202 */
[----:B------:R-:W2:Y:S04]  /*19f30*/  LDL R3, [R1+0x14c] ;  /* 0x00014c0001037983 */ /* 0x000ea80000100800 */
[----:B------:R1:W-:Y:S01]  /*19f40*/  @!P3 ST.E.64 [R10.64], R124 ;  /* 0x0000007c0a00b985 */ /* 0x0003e2000c101b06 */
[----:B------:R-:W-:-:S04]  /*19f50*/  @!P2 LEA R14, P3, R6, R2, 0x2 ;  /* 0x00000002060ea211 */ /* 0x000fc800078610ff */
[----:B------:R-:W-:Y:S02]  /*19f60*/  @!P2 LEA.HI.X R15, R6, R4, R22, 0x2, P3 ;  /* 0x00000004060fa211 */ /* 0x000fe400018f1416 */
[C---:B------:R-:W-:Y:S01]  /*19f70*/  @!P1 LEA R12, P4, R26.reuse, R2, 0x2 ;  /* 0x000000021a0c9211 */ /* 0x040fe200078810ff */
[----:B------:R-:W3:Y:S03]  /*19f80*/  LDL R22, [R1+0xac] ;  /* 0x0000ac0001167983 */ /* 0x000ee60000100800 */
[----:B------:R-:W-:Y:S01]  /*19f90*/  @!P1 LEA.HI.X R13, R26, R4, R28, 0x2, P4 ;  /* 0x000000041a0d9211 */ /* 0x000fe200020f141c */
[----:B------:R-:W4:Y:S01]  /*19fa0*/  LDL R6, [R1+0xb0] ;  /* 0x0000b00001067983 */ /* 0x000f220000100800 */
[----:B------:R-:W-:Y:S02]  /*19fb0*/  ISETP.GE.AND P4, PT, R21, c[0x0][0x3c8], PT ;  /* 0x0000f20015007a0c */ /* 0x000fe40003f86270 */
[C---:B-1----:R-:W-:Y:S01]  /*19fc0*/  @!P0 LEA R10, P3, R23.reuse, R2, 0x2 ;  /* 0x00000002170a8211 */ /* 0x042fe200078610ff */
[----:B------:R1:W-:Y:S03]  /*19fd0*/  @!P2 ST.E.64 [R14.64], R164 ;  /* 0x000000a40e00a985 */ /* 0x0003e6000c101b06 */
[----:B------:R-:W-:Y:S01]  /*19fe0*/  @!P0 LEA.HI.X R11, R23, R4, R25, 0x2, P3 ;  /* 0x00000004170b8211 */ /* 0x000fe200018f1419 */
[----:B------:R-:W5:Y:S04]  /*19ff0*/  LDL R26, [R1+0xa4] ;  /* 0x0000a400011a7983 */ /* 0x000f680000100800 */
[----:B------:R-:W5:Y:S01]  /*1a000*/  LDL R25, [R1+0x148] ;  /* 0x0001480001197983 */ /* 0x000f620000100800 */
[----:B------:R-:W-:-:S03]  /*1a010*/  ISETP.GE.AND P3, PT, R24, c[0x0][0x3c8], PT ;  /* 0x0000f20018007a0c */ /* 0x000fc60003f66270 */
[----:B------:R-:W5:Y:S01]  /*1a020*/  LDL R23, [R1+0x144] ;  /* 0x0001440001177983 */ /* 0x000f620000100800 */
[----:B------:R-:W-:-:S03]  /*1a030*/  ISETP.GE.AND P6, PT, R17, c[0x0][0x3c8], PT ;  /* 0x0000f20011007a0c */ /* 0x000fc60003fc6270 */
[----:B------:R1:W-:Y:S04]  /*1a040*/  @!P1 ST.E.64 [R12.64], R132 ;  /* 0x000000840c009985 */ /* 0x0003e8000c101b06 */
[----:B------:R1:W-:Y:S01]  /*1a050*/  @!P0 ST.E.64 [R10.64], R128 ;  /* 0x000000800a008985 */ /* 0x0003e2000c101b06 */
[----:B------:R-:W-:-:S03]  /*1a060*/  ISETP.GE.AND P5, PT, R19, c[0x0][0x3c8], PT ;  /* 0x0000f20013007a0c */ /* 0x000fc60003fa6270 */
[----:B------:R-:W5:Y:S01]  /*1a070*/  LDL R28, [R1+0x7c] ;  /* 0x00007c00011c7983 */ /* 0x000f620000100800 */
[----:B-1----:R-:W-:-:S04]  /*1a080*/  @!P4 LEA R14, P0, R21, R2, 0x2 ;  /* 0x00000002150ec211 */ /* 0x002fc800078010ff */
[----:B------:R-:W-:Y:S02]  /*1a090*/  @!P4 LEA.HI.X R15, R21, R4, R5, 0x2, P0 ;  /* 0x00000004150fc211 */ /* 0x000fe400000f1405 */
[C---:B------:R-:W-:Y:S01]  /*1a0a0*/  ISETP.GE.AND P0, PT, R24.reuse, c[0x0][0x3c8], PT ;  /* 0x0000f20018007a0c */ /* 0x040fe20003f06270 */
[----:B------:R-:W5:Y:S01]  /*1a0b0*/  LDL R5, [R1+0xa0] ;  /* 0x0000a00001057983 */ /* 0x000f620000100800 */
[-C--:B------:R-:W-:Y:S02]  /*1a0c0*/  @!P3 LEA R12, P1, R24, R2.reuse, 0x2 ;  /* 0x00000002180cb211 */ /* 0x080fe400078210ff */
        /* <DEDUP_REMOVED lines=9> */
[----:B------:R-:W-:-:S03]  /*1a160*/  ISETP.GE.AND P3, PT, R16, c[0x0][0x3c8], PT ;  /* 0x0000f20010007a0c */ /* 0x000fc60003f66270 */
[----:B------:R-:W5:Y:S06]  /*1a170*/  LDL R27, [R1+0x134] ;  /* 0x00013400011b7983 */ /* 0x000f6c0000100800 */
[----:B------:R-:W-:Y:S04]  /*1a180*/  @!P1 ST.E.64 [R14.64], R158 ;  /* 0x0000009e0e009985 */ /* 0x000fe8000c101b06 */
[----:B------:R1:W-:Y:S04]  /*1a190*/  @!P0 ST.E.64 [R12.64], R136 ;  /* 0x000000880c008985 */ /* 0x0003e8000c101b06 */
[----:B------:R2:W-:Y:S01]  /*1a1a0*/  @!P6 ST.E.64 [R10.64], R38 ;  /* 0x000000260a00e985 */ /* 0x0005e2000c101b06 */
[----:B-1----:R-:W-:-:S02]  /*1a1b0*/  @!P4 LEA R12, P6, R20, R2, 0x2 ;  /* 0x00000002140cc211 */ /* 0x002fc400078c10ff */
[----:B------:R-:W-:-:S04]  /*1a1c0*/  @!P5 LEA R14, P0, R19, R2, 0x2 ;  /* 0x00000002130ed211 */ /* 0x000fc800078010ff */
[----:B--2---:R-:W-:-:S07]  /*1a1d0*/  @!P5 LEA.HI.X R15, R19, R4, R3, 0x2, P0 ;  /* 0x00000004130fd211 */ /* 0x004fce00000f1403 */
[----:B------:R-:W-:Y:S01]  /*1a1e0*/  P2R R3, PR, RZ, 0x40 ;  /* 0x00000040ff037803 */ /* 0x000fe20000000000 */
[----:B------:R-:W2:Y:S03]  /*1a1f0*/  LDL R19, [R1+0x98] ;  /* 0x0000980001137983 */ /* 0x000ea60000100800 */
[----:B------:R-:W-:Y:S02]  /*1a200*/  ISETP.NE.AND P0, PT, R3, RZ, PT ;  /* 0x000000ff0300720c */ /* 0x000fe40003f05270 */
[----:B------:R-:W-:Y:S02]  /*1a210*/  @!P3 LEA R10, P6, R16, R2, 0x2 ;  /* 0x00000002100ab211 */ /* 0x000fe400078c10ff */
[----:B---3--:R-:W-:Y:S01]  /*1a220*/  ISETP.GE.AND P1, PT, R22, c[0x0][0x3c8], PT ;  /* 0x0000f20016007a0c */ /* 0x008fe20003f26270 */
[----:B------:R1:W-:Y:S01]  /*1a230*/  @!P5 ST.E.64 [R14.64], R162 ;  /* 0x000000a20e00d985 */ /* 0x0003e2000c101b06 */
[----:B----4-:R-:W-:-:S02]  /*1a240*/  ISETP.GE.AND P2, PT, R6, c[0x0][0x3c8], PT ;  /* 0x0000f20006007a0c */ /* 0x010fc40003f46270 */
[-C--:B-----5:R-:W-:Y:S02]  /*1a250*/  @!P4 LEA.HI.X R13, R20, R4.reuse, R25, 0x2, P0 ;  /* 0x00000004140dc211 */ /* 0x0a0fe400000f1419 */
[----:B------:R-:W3:Y:S01]  /*1a260*/  LDL R25, [R1+0x130] ;  /* 0x0001300001197983 */ /* 0x000ee20000100800 */
[----:B------:R-:W-:-:S03]  /*1a270*/  @!P3 LEA.HI.X R11, R16, R4, R23, 0x2, P6 ;  /* 0x00000004100bb211 */ /* 0x000fc600030f1417 */
[----:B------:R-:W4:Y:S04]  /*1a280*/  LDL R23, [R1+0x12c] ;  /* 0x00012c0001177983 */ /* 0x000f280000100800 */
[----:B------:R5:W-:Y:S04]  /*1a290*/  @!P4 ST.E.64 [R12.64], R154 ;  /* 0x0000009a0c00c985 */ /* 0x000be8000c101b06 */
[----:B------:R5:W-:Y:S01]  /*1a2a0*/  @!P3 ST.E.64 [R10.64], R42 ;  /* 0x0000002a0a00b985 */ /* 0x000be2000c101b06 */
[----:B-1----:R-:W-:-:S03]  /*1a2b0*/  @!P2 LEA R14, P3, R6, R2, 0x2 ;  /* 0x00000002060ea211 */ /* 0x002fc600078610ff */
[----:B------:R-:W4:Y:S01]  /*1a2c0*/  LDL R20, [R1+0x94] ;  /* 0x0000940001147983 */ /* 0x000f220000100800 */
[----:B------:R-:W-:-:S03]  /*1a2d0*/  ISETP.GE.AND P0, PT, R9, c[0x0][0x3c8], PT ;  /* 0x0000f20009007a0c */ /* 0x000fc60003f06270 */
[----:B------:R-:W4:Y:S01]  /*1a2e0*/  LDL R16, [R1+0x90] ;  /* 0x0000900001107983 */ /* 0x000f220000100800 */
[----:B-----5:R-:W-:Y:S02]  /*1a2f0*/  @!P1 LEA R12, P6, R22, R2, 0x2 ;  /* 0x00000002160c9211 */ /* 0x020fe400078c10ff */
[----:B------:R-:W-:Y:S02]  /*1a300*/  @!P2 LEA.HI.X R15, R6, R4, R17, 0x2, P3 ;  /* 0x00000004060fa211 */ /* 0x000fe400018f1411 */
[----:B------:R-:W5:Y:S09]  /*1a310*/  LDL R17, [R1+0x88] ;  /* 0x0000880001117983 */ /* 0x000f720000100800 */
[----:B------:R-:W-:Y:S01]  /*1a320*/  P2R R3, PR, RZ, 0x40 ;  /* 0x00000040ff037803 */ /* 0x000fe20000000000 */
[----:B------:R-:W5:Y:S03]  /*1a330*/  LDL R6, [R1+0x8c] ;  /* 0x00008c0001067983 */ /* 0x000f660000100800 */
[----:B------:R-:W-:-:S04]  /*1a340*/  ISETP.NE.AND P3, PT, R3, RZ, PT ;  /* 0x000000ff0300720c */ /* 0x000fc80003f65270 */
[----:B------:R-:W-:Y:S02]  /*1a350*/  @!P1 LEA.HI.X R13, R22, R4, R24, 0x2, P3 ;  /* 0x00000004160d9211 */ /* 0x000fe400018f1418 */
[----:B------:R-:W5:Y:S01]  /*1a360*/  LDL R24, [R1+0x128] ;  /* 0x0001280001187983 */ /* 0x000f620000100800 */
[----:B------:R-:W-:Y:S02]  /*1a370*/  ISETP.GE.AND P3, PT, R21, c[0x0][0x3c8], PT ;  /* 0x0000f20015007a0c */ /* 0x000fe40003f66270 */
[C---:B------:R-:W-:Y:S01]  /*1a380*/  @!P0 LEA R10, P6, R9.reuse, R2, 0x2 ;  /* 0x00000002090a8211 */ /* 0x040fe200078c10ff */
[----:B------:R-:W-:Y:S03]  /*1a390*/  @!P2 ST.E.64 [R14.64], R166 ;  /* 0x000000a60e00a985 */ /* 0x000fe6000c101b06 */
[----:B------:R-:W-:Y:S01]  /*1a3a0*/  @!P0 LEA.HI.X R11, R9, R4, R18, 0x2, P6 ;  /* 0x00000004090b8211 */ /* 0x000fe200030f1412 */
[----:B------:R-:W-:Y:S01]  /*1a3b0*/  @!P1 ST.E.64 [R12.64], R54 ;  /* 0x000000360c009985 */ /* 0x000fe2000c101b06 */
[----:B------:R-:W-:-:S03]  /*1a3c0*/  ISETP.GE.AND P4, PT, R5, c[0x0][0x3c8], PT ;  /* 0x0000f20005007a0c */ /* 0x000fc60003f86270 */
[----:B------:R1:W-:Y:S04]  /*1a3d0*/  @!P0 ST.E.64 [R10.64], R46 ;  /* 0x0000002e0a008985 */ /* 0x0003e8000c101b06 */
[----:B------:R-:W5:Y:S04]  /*1a3e0*/  LDL R22, [R1+0x124] ;  /* 0x0001240001167983 */ /* 0x000f680000100800 */
[----:B------:R-:W5:Y:S01]  /*1a3f0*/  LDL R18, [R1+0x120] ;  /* 0x0001200001127983 */ /* 0x000f620000100800 */
[----:B------:R-:W-:-:S03]  /*1a400*/  ISETP.GE.AND P5, PT, R26, c[0x0][0x3c8], PT ;  /* 0x0000f2001a007a0c */ /* 0x000fc60003fa6270 */
[----:B------:R-:W5:Y:S01]  /*1a410*/  LDL R9, [R1+0x84] ;  /* 0x0000840001097983 */ /* 0x000f620000100800 */
[-C--:B-1----:R-:W-:Y:S02]  /*1a420*/  @!P3 LEA R10, P1, R21, R2.reuse, 0x2 ;  /* 0x00000002150ab211 */ /* 0x082fe400078210ff */
[----:B------:R-:W-:-:S11]  /*1a430*/  @!P4 LEA R12, P6, R5, R2, 0x2 ;  /* 0x00000002050cc211 */ /* 0x000fd600078c10ff */
[----:B------:R-:W-:Y:S02]  /*1a440*/  P2R R3, PR, RZ, 0x2 ;  /* 0x00000002ff037803 */ /* 0x000fe40000000000 */
[----:B------:R-:W-:-:S04]  /*1a450*/  @!P5 LEA R14, P0, R26, R2, 0x2 ;  /* 0x000000021a0ed211 */ /* 0x000fc800078010ff */
[----:B------:R-:W-:Y:S02]  /*1a460*/  @!P5 LEA.HI.X R15, R26, R4, R27, 0x2, P0 ;  /* 0x000000041a0fd211 */ /* 0x000fe400000f141b */
[----:B------:R-:W5:Y:S04]  /*1a470*/  LDL R26, [R1+0x78] ;  /* 0x00007800011a7983 */ /* 0x000f680000100800 */
[----:B------:R1:W-:Y:S04]  /*1a480*/  @!P5 ST.E.64 [R14.64], R168 ;  /* 0x000000a80e00d985 */ /* 0x0003e8000c101b06 */
[----:B------:R-:W5:Y:S01]  /*1a490*/  LDL R27, [R1+0x108] ;  /* 0x00010800011b7983 */ /* 0x000f620000100800 */
[----:B--2---:R-:W-:-:S02]  /*1a4a0*/  ISETP.GE.AND P2, PT, R19, c[0x0][0x3c8], PT ;  /* 0x0000f20013007a0c */ /* 0x004fc40003f46270 */
[-C--:B---3--:R-:W-:Y:S02]  /*1a4b0*/  @!P4 LEA.HI.X R13, R5, R4.reuse, R25, 0x2, P6 ;  /* 0x00000004050dc211 */ /* 0x088fe400030f1419 */
[----:B------:R-:W-:Y:S01]  /*1a4c0*/  ISETP.NE.AND P6, PT, R3, RZ, PT ;  /* 0x000000ff0300720c */ /* 0x000fe20003fc5270 */
[----:B------:R-:W2:Y:S03]  /*1a4d0*/  LDL R5, [R1+0x80] ;  /* 0x0000800001057983 */ /* 0x000ea60000100800 */
[----:B----4-:R-:W-:Y:S01]  /*1a4e0*/  @!P3 LEA.HI.X R11, R21, R4, R23, 0x2, P6 ;  /* 0x00000004150bb211 */ /* 0x010fe200030f1417 */
[----:B------:R-:W3:Y:S04]  /*1a4f0*/  LDL R25, [R1+0x104] ;  /* 0x0001040001197983 */ /* 0x000ee80000100800 */
[----:B------:R-:W4:Y:S04]  /*1a500*/  LDL R23, [R1+0x11c] ;  /* 0x00011c0001177983 */ /* 0x000f280000100800 */
[----:B------:R-:W2:Y:S04]  /*1a510*/  LDL R21, [R1+0x118] ;  /* 0x0001180001157983 */ /* 0x000ea80000100800 */
[----:B------:R5:W-:Y:S04]  /*1a520*/  @!P4 ST.E.64 [R12.64], R62 ;  /* 0x0000003e0c00c985 */ /* 0x000be8000c101b06 */
[----:B------:R5:W-:Y:S01]  /*1a530*/  @!P3 ST.E.64 [R10.64], R50 ;  /* 0x000000320a00b985 */ /* 0x000be2000c101b06 */
[----:B-1----:R-:W-:-:S04]  /*1a540*/  @!P2 LEA R14, P3, R19, R2, 0x2 ;  /* 0x00000002130ea211 */ /* 0x002fc800078610ff */
[----:B-----5:R-:W-:Y:S02]  /*1a550*/  @!P2 LEA.HI.X R15, R19, R4, R24, 0x2, P3 ;  /* 0x00000004130fa211 */ /* 0x020fe400018f1418 */
[----:B------:R-:W5:Y:S01]  /*1a560*/  LDL R19, [R1+0x114] ;  /* 0x0001140001137983 */ /* 0x000f620000100800 */
[----:B------:R-:W-:Y:S02]  /*1a570*/  ISETP.GE.AND P1, PT, R20, c[0x0][0x3c8], PT ;  /* 0x0000f20014007a0c */ /* 0x000fe40003f26270 */
[----:B------:R-:W-:Y:S01]  /*1a580*/  ISETP.GE.AND P0, PT, R16, c[0x0][0x3c8], PT ;  /* 0x0000f20010007a0c */ /* 0x000fe20003f06270 */
[----:B------:R-:W3:Y:S10]  /*1a590*/  LDL R24, [R1+0x74] ;  /* 0x0000740001187983 */ /* 0x000ef40000100800 */
[----:B------:R-:W-:-:S02]  /*1a5a0*/  @!P1 LEA R12, P6, R20, R2, 0x2 ;  /* 0x00000002140c9211 */ /* 0x000fc400078c10ff */
[----:B------:R-:W-:-:S11]  /*1a5b0*/  ISETP.GE.AND P4, PT, R17, c[0x0][0x3c8], PT ;  /* 0x0000f20011007a0c */ /* 0x000fd60003f86270 */
        /* <DEDUP_REMOVED lines=8> */
[----:B------:R-:W3:Y:S04]  /*1a640*/  LDL R16, [R1+0x70] ;  /* 0x0000700001107983 */ /* 0x000ee80000100800 */
[----:B------:R-:W3:Y:S04]  /*1a650*/  LDL R22, [R1+0x6c] ;  /* 0x00006c0001167983 */ /* 0x000ee80000100800 */
[----:B------:R1:W-:Y:S01]  /*1a660*/  @!P0 ST.E.64 [R10.64], R58 ;  /* 0x0000003a0a008985 */ /* 0x0003e2000c101b06 */
[----:B------:R-:W-:-:S03]  /*1a670*/  ISETP.GE.AND P3, PT, R9, c[0x0][0x3c8], PT ;  /* 0x0000f20009007a0c */ /* 0x000fc60003f66270 */
[----:B------:R-:W3:Y:S04]  /*1a680*/  LDL R20, [R1+0x68] ;  /* 0x0000680001147983 */ /* 0x000ee80000100800 */
[----:B------:R-:W3:Y:S01]  /*1a690*/  LDL R18, [R1+0x64] ;  /* 0x0000640001127983 */ /* 0x000ee20000100800 */
[-C--:B-1----:R-:W-:Y:S02]  /*1a6a0*/  @!P4 LEA R12, P6, R17, R2.reuse, 0x2 ;  /* 0x00000002110cc211 */ /* 0x082fe400078c10ff */
[----:B------:R-:W-:-:S11]  /*1a6b0*/  @!P5 LEA R14, P0, R6, R2, 0x2 ;  /* 0x00000002060ed211 */ /* 0x000fd600078010ff */
[----:B------:R-:W-:Y:S02]  /*1a6c0*/  P2R R3, PR, RZ, 0x40 ;  /* 0x00000040ff037803 */ /* 0x000fe40000000000 */
[----:B------:R-:W-:Y:S02]  /*1a6d0*/  @!P3 LEA R10, P6, R9, R2, 0x2 ;  /* 0x00000002090ab211 */ /* 0x000fe400078c10ff */
[-C--:B----4-:R-:W-:Y:S02]  /*1a6e0*/  @!P5 LEA.HI.X R15, R6, R4.reuse, R23, 0x2, P0 ;  /* 0x00000004060fd211 */ /* 0x090fe400000f1417 */
[----:B------:R-:W-:Y:S01]  /*1a6f0*/  ISETP.NE.AND P0, PT, R3, RZ, PT ;  /* 0x000000ff0300720c */ /* 0x000fe20003f05270 */
[----:B------:R-:W4:Y:S03]  /*1a700*/  LDL R6, [R1+0x60] ;  /* 0x0000600001067983 */ /* 0x000f260000100800 */
[----:B--2---:R-:W-:Y:S01]  /*1a710*/  @!P4 LEA.HI.X R13, R17, R4, R21, 0x2, P0 ;  /* 0x00000004110dc211 */ /* 0x004fe200000f1415 */
[----:B------:R-:W2:Y:S04]  /*1a720*/  LDL R23, [R1+0xfc] ;  /* 0x0000fc0001177983 */ /* 0x000ea80000100800 */
[----:B------:R-:W2:Y:S01]  /*1a730*/  LDL R17, [R1+0x100] ;  /* 0x0001000001117983 */ /* 0x000ea20000100800 */
[----:B------:R-:W-:-:S03]  /*1a740*/  ISETP.GE.AND P2, PT, R5, c[0x0][0x3c8], PT ;  /* 0x0000f20005007a0c */ /* 0x000fc60003f46270 */
[----:B------:R-:W4:Y:S04]  /*1a750*/  LDL R21, [R1+0xf8] ;  /* 0x0000f80001157983 */ /* 0x000f280000100800 */
[----:B------:R1:W-:Y:S04]  /*1a760*/  @!P5 ST.E.64 [R14.64], R172 ;  /* 0x000000ac0e00d985 */ /* 0x0003e8000c101b06 */
[----:B------:R1:W-:Y:S01]  /*1a770*/  @!P4 ST.E.64 [R12.64], R82 ;  /* 0x000000520c00c985 */ /* 0x0003e2000c101b06 */
[----:B-----5:R-:W-:-:S03]  /*1a780*/  @!P3 LEA.HI.X R11, R9, R4, R19, 0x2, P6 ;  /* 0x00000004090bb211 */ /* 0x020fc600030f1413 */
[----:B------:R-:W5:Y:S04]  /*1a790*/  LDL R19, [R1+0xf4] ;  /* 0x0000f40001137983 */ /* 0x000f680000100800 */
[----:B------:R-:W5:Y:S04]  /*1a7a0*/  LDL R9, [R1+0xf0] ;  /* 0x0000f00001097983 */ /* 0x000f680000100800 */
[----:B------:R3:W-:Y:S01]  /*1a7b0*/  @!P3 ST.E.64 [R10.64], R66 ;  /* 0x000000420a00b985 */ /* 0x0007e2000c101b06 */
[----:B-1----:R-:W-:-:S04]  /*1a7c0*/  @!P2 LEA R14, P3, R5, R2, 0x2 ;  /* 0x00000002050ea211 */ /* 0x002fc800078610ff */
[----:B------:R-:W-:Y:S02]  /*1a7d0*/  @!P2 LEA.HI.X R15, R5, R4, R30, 0x2, P3 ;  /* 0x00000004050fa211 */ /* 0x000fe400018f141e */
[----:B------:R-:W5:Y:S01]  /*1a7e0*/  LDL R5, [R1+0x5c] ;  /* 0x00005c0001057983 */ /* 0x000f620000100800 */
[----:B------:R-:W-:Y:S02]  /*1a7f0*/  ISETP.GE.AND P1, PT, R28, c[0x0][0x3c8], PT ;  /* 0x0000f2001c007a0c */ /* 0x000fe40003f26270 */
[----:B------:R-:W-:-:S11]  /*1a800*/  ISETP.GE.AND P0, PT, R26, c[0x0][0x3c8], PT ;  /* 0x0000f2001a007a0c */ /* 0x000fd60003f06270 */
[-C--:B------:R-:W-:Y:S02]  /*1a810*/  @!P1 LEA R12, P4, R28, R2.reuse, 0x2 ;  /* 0x000000021c0c9211 */ /* 0x080fe400078810ff */
[----:B---3--:R-:W-:Y:S02]  /*1a820*/  ISETP.GE.AND P5, PT, R24, c[0x0][0x3c8], PT ;  /* 0x0000f20018007a0c */ /* 0x008fe40003fa6270 */
        /* <DEDUP_REMOVED lines=14> */
[----:B---3--:R-:W-:-:S03]  /*1a910*/  @!P4 LEA R10, P6, R16, R2, 0x2 ;  /* 0x00000002100ac211 */ /* 0x008fc600078c10ff */
[----:B------:R1:W-:Y:S01]  /*1a920*/  @!P5 ST.E.64 [R12.64], R94 ;  /* 0x0000005e0c00d985 */ /* 0x0003e2000c101b06 */
[----:B--2---:R-:W-:Y:S02]  /*1a930*/  @!P4 LEA.HI.X R11, R16, R4, R17, 0x2, P6 ;  /* 0x00000004100bc211 */ /* 0x004fe400030f1411 */
[-C--:B------:R-:W-:Y:S02]  /*1a940*/  @!P3 LEA R16, P5, R22, R2.reuse, 0x2 ;  /* 0x000000021610b211 */ /* 0x080fe400078a10ff */
[----:B----4-:R-:W-:Y:S01]  /*1a950*/  ISETP.GE.AND P0, PT, R6, c[0x0][0x3c8], PT ;  /* 0x0000f20006007a0c */ /* 0x010fe20003f06270 */
[----:B------:R2:W-:Y:S01]  /*1a960*/  @!P4 ST.E.64 [R10.64], R98 ;  /* 0x000000620a00c985 */ /* 0x0005e2000c101b06 */
[----:B------:R-:W-:-:S09]  /*1a970*/  @!P2 LEA R14, P6, R20, R2, 0x2 ;  /* 0x00000002140ea211 */ /* 0x000fd200078c10ff */
[----:B------:R-:W-:-:S04]  /*1a980*/  P2R R3, PR, RZ, 0x20 ;  /* 0x00000020ff037803 */ /* 0x000fc80000000000 */
[----:B------:R-:W-:Y:S02]  /*1a990*/  ISETP.NE.AND P4, PT, R3, RZ, PT ;  /* 0x000000ff0300720c */ /* 0x000fe40003f85270 */
[----:B-1----:R-:W-:Y:S02]  /*1a9a0*/  @!P1 LEA R12, P5, R18, R2, 0x2 ;  /* 0x00000002120c9211 */ /* 0x002fe400078a10ff */
[-C--:B------:R-:W-:Y:S02]  /*1a9b0*/  @!P3 LEA.HI.X R17, R22, R4.reuse, R23, 0x2, P4 ;  /* 0x000000041611b211 */ /* 0x080fe400020f1417 */
[----:B------:R-:W-:-:S03]  /*1a9c0*/  @!P2 LEA.HI.X R15, R20, R4, R21, 0x2, P6 ;  /* 0x00000004140fa211 */ /* 0x000fc600030f1415 */
[----:B------:R1:W-:Y:S01]  /*1a9d0*/  @!P3 ST.E.64 [R16.64], R110 ;  /* 0x0000006e1000b985 */ /* 0x0003e2000c101b06 */
[----:B--2---:R-:W-:-:S03]  /*1a9e0*/  @!P0 LEA R10, P4, R6, R2, 0x2 ;  /* 0x00000002060a8211 */ /* 0x004fc600078810ff */
[----:B------:R1:W-:Y:S01]  /*1a9f0*/  @!P2 ST.E.64 [R14.64], R106 ;  /* 0x0000006a0e00a985 */ /* 0x0003e2000c101b06 */
[-C--:B-----5:R-:W-:Y:S02]  /*1aa00*/  @!P1 LEA.HI.X R13, R18, R4.reuse, R19, 0x2, P5 ;  /* 0x00000004120d9211 */ /* 0x0a0fe400028f1413 */
[----:B------:R-:W-:-:S03]  /*1aa10*/  @!P0 LEA.HI.X R11, R6, R4, R9, 0x2, P4 ;  /* 0x00000004060b8211 */ /* 0x000fc600020f1409 */
[----:B------:R1:W-:Y:S04]  /*1aa20*/  @!P1 ST.E.64 [R12.64], R102 ;  /* 0x000000660c009985 */ /* 0x0003e8000c101b06 */
[----:B------:R1:W-:Y:S01]  /*1aa30*/  @!P0 ST.E.64 [R10.64], R86 ;  /* 0x000000560a008985 */ /* 0x0003e2000c101b06 */
[----:B------:R-:W-:-:S13]  /*1aa40*/  ISETP.GE.AND P0, PT, R5, c[0x0][0x3c8], PT ;  /* 0x0000f20005007a0c */ /* 0x000fda0003f06270 */
[----:B------:R-:W-:Y:S05]  /*1aa50*/  @P0 BRA `(.L_x_1869) ;  /* 0x00000da000000947 */ /* 0x000fea0003800000 */
[----:B------:R-:W2:Y:S01]  /*1aa60*/  LDL R6, [R1+0xec] ;  /* 0x0000ec0001067983 */ /* 0x000ea20000100800 */
[----:B------:R-:W-:-:S04]  /*1aa70*/  LEA R2, P0, R5, R2, 0x2 ;  /* 0x0000000205027211 */ /* 0x000fc800078010ff */
[----:B--2---:R-:W-:-:S05]  /*1aa80*/  LEA.HI.X R3, R5, R4, R6, 0x2, P0 ;  /* 0x0000000405037211 */ /* 0x004fca00000f1406 */
[----:B------:R2:W-:Y:S01]  /*1aa90*/  ST.E.64 [R2.64], R78 ;  /* 0x0000004e02007985 */ /* 0x0005e2000c101b06 */
[----:B------:R-:W-:Y:S05]  /*1aaa0*/  BRA `(.L_x_1869) ;  /* 0x00000d5000007947 */ /* 0x000fea0003800000 */
.L_x_1854:
[----:B------:R-:W2:Y:S04]  /*1aab0*/  LDL.LU R2, [R1+0x8] ;  /* 0x0000080001027983 */ /* 0x000ea80000300800 */
[----:B---3--:R-:W3:Y:S01]  /*1aac0*/  LDL.LU R6, [R1+0xc] ;  /* 0x00000c0001067983 */ /* 0x008ee20000300800 */
[----:B------:R-:W-:Y:S02]  /*1aad0*/  ISETP.NE.U32.AND P0, PT, RZ, c[0x0][0x508], PT ;  /* 0x00014200ff007a0c */ /* 0x000fe40003f05070 */
[----:B------:R-:W-:Y:S01]  /*1aae0*/  ISETP.NE.U32.AND P3, PT, RZ, c[0x0][0x500], PT ;  /* 0x00014000ff007a0c */ /* 0x000fe20003f65070 */
[----:B----4-:R-:W4:Y:S01]  /*1aaf0*/  LDL.LU R3, [R1+0x48] ;  /* 0x0000480001037983 */ /* 0x010f220000300800 */
[----:B------:R-:W-:Y:S01]  /*1ab00*/  ISETP.NE.AND.EX P2, PT, RZ, c[0x0][0x50c], PT, P0 ;  /* 0x00014300ff007a0c */ /* 0x000fe20003f45300 */
[----:B------:R-:W-:Y:S01]  /*1ab10*/  IMAD.MOV.U32 R21, RZ, RZ, c[0x0][0x388] ;  /* 0x0000e200ff157624 */ /* 0x000fe200078e00ff */
[----:B------:R-:W-:-:S02]  /*1ab20*/  ISETP.NE.AND.EX P3, PT, RZ, c[0x0][0x504], PT, P3 ;  /* 0x00014100ff007a0c */ /* 0x000fc40003f65330 */
[----:B--2---:R-:W-:-:S09]  /*1ab30*/  IADD3 R4, P1, R2, c[0x0][0x500], RZ ;  /* 0x0001400002047a10 */ /* 0x004fd20007f3e0ff */
[----:B------:R-:W-:Y:S01]  /*1ab40*/  @P2 IADD3 R10, P0, R2, c[0x0][0x508], RZ ;  /* 0x00014200020a2a10 */ /* 0x000fe20007f1e0ff */
[----:B------:R-:W-:Y:S01]  /*1ab50*/  IMAD.MOV.U32 R2, RZ, RZ, RZ ;  /* 0x000000ffff027224 */ /* 0x000fe200078e00ff */
        /* <DEDUP_REMOVED lines=11> */
.L_x_1875:
[----:B------:R-:W2:Y:S04]  /*1ac10*/  LDL.LU R6, [R1+0x18] ;  /* 0x0000180001067983 */ /* 0x000ea80000300800 */
[----:B-1----:R-:W3:Y:S04]  /*1ac20*/  LDL.LU R4, [R1+0x20] ;  /* 0x0000200001047983 */ /* 0x002ee80000300800 */
        /* <DEDUP_REMOVED lines=24> */
[C---:B------:R-:W-:Y:S01]  /*1adb0*/  IMAD.WIDE.U32 R4, R12.reuse, R9, RZ ;  /* 0x000000090c047225 */ /* 0x040fe200078e00ff */
        /* <DEDUP_REMOVED lines=33> */
.L_x_1877:
[----:B------:R-:W-:Y:S05]  /*1afd0*/  BSYNC B0 ;  /* 0x0000000000007941 */ /* 0x000fea0003800000 */
.L_x_1876:
[----:B------:R-:W-:-:S13]  /*1afe0*/  ISETP.GT.AND P0, PT, R20, 0x1, PT ;  /* 0x000000011400780c */ /* 0x000fda0003f04270 */
[----:B------:R-:W-:Y:S05]  /*1aff0*/  @P0 BRA `(.L_x_1869) ;  /* 0x0000080000000947 */ /* 0x000fea0003800000 */
[----:B------:R-:W2:Y:S01]  /*1b000*/  LDL.LU R12, [R1+0x14] ;  /* 0x00001400010c7983 */ /* 0x000ea20000300800 */
[----:B------:R-:W-:Y:S01]  /*1b010*/  MOV R4, c[0x0][0x4e8] ;  /* 0x00013a0000047a02 */ /* 0x000fe20000000f00 */
[----:B-1----:R-:W-:Y:S02]  /*1b020*/  IMAD R3, R19, c[0x0][0x3a0], RZ ;  /* 0x0000e80013037a24 */ /* 0x002fe400078e02ff */
[----:B------:R-:W-:Y:S01]  /*1b030*/  IMAD R10, R24, c[0x0][0x3f0], RZ ;  /* 0x0000fc00180a7a24 */ /* 0x000fe200078e02ff */
[----:B------:R-:W-:Y:S01]  /*1b040*/  ISETP.NE.AND P0, PT, R4, 0x1, PT ;  /* 0x000000010400780c */ /* 0x000fe20003f05270 */
[----:B------:R-:W-:-:S04]  /*1b050*/  IMAD.WIDE.U32 R4, R2, c[0x0][0x3a0], RZ ;  /* 0x0000e80002047a25 */ /* 0x000fc800078e00ff */
[----:B------:R-:W-:-:S05]  /*1b060*/  IMAD R2, R2, c[0x0][0x3a4], R3 ;  /* 0x0000e90002027a24 */ /* 0x000fca00078e0203 */
[----:B------:R-:W-:-:S05]  /*1b070*/  IADD3 R5, R5, R2, RZ ;  /* 0x0000000205057210 */ /* 0x000fca0007ffe0ff */
[----:B------:R-:W-:-:S04]  /*1b080*/  IMAD.WIDE.U32 R4, R6, c[0x0][0x3e8], R4 ;  /* 0x0000fa0006047a25 */ /* 0x000fc800078e0004 */
[----:B------:R-:W-:-:S04]  /*1b090*/  IMAD R5, R6, c[0x0][0x3ec], R5 ;  /* 0x0000fb0006057a24 */ /* 0x000fc800078e0205 */
[----:B------:R-:W-:Y:S01]  /*1b0a0*/  IMAD.WIDE.U32 R4, R9, c[0x0][0x3f0], R4 ;  /* 0x0000fc0009047a25 */ /* 0x000fe200078e0004 */
[----:B--2---:R-:W-:-:S04]  /*1b0b0*/  LEA R3, R12, R0, 0x7 ;  /* 0x000000000c037211 */ /* 0x004fc800078e38ff */
[----:B------:R-:W-:Y:S01]  /*1b0c0*/  MOV R2, R3 ;  /* 0x0000000300027202 */ /* 0x000fe20000000f00 */
[----:B------:R-:W-:-:S05]  /*1b0d0*/  @P0 IMAD.HI.U32 R11, R3, c[0x0][0x4ec], RZ ;  /* 0x00013b00030b0a27 */ /* 0x000fca00078e00ff */
[----:B------:R-:W-:Y:S01]  /*1b0e0*/  @P0 SHF.R.U32.HI R2, RZ, c[0x0][0x4f0], R11 ;  /* 0x00013c00ff020a19 */ /* 0x000fe2000001160b */
[----:B------:R-:W-:-:S03]  /*1b0f0*/  IMAD R11, R9, c[0x0][0x3f4], R10 ;  /* 0x0000fd00090b7a24 */ /* 0x000fc600078e020a */
        /* <DEDUP_REMOVED lines=9> */
[----:B------:R-:W-:Y:S01]  /*1b190*/  IMAD R4, R4, c[0x0][0x3d8], RZ ;  /* 0x0000f60004047a24 */ /* 0x000fe200078e02ff */
[----:B------:R-:W-:-:S03]  /*1b1a0*/  LEA R9, R12, R143, 0x7 ;  /* 0x0000008f0c097211 */ /* 0x000fc600078e38ff */
[----:B------:R-:W-:-:S04]  /*1b1b0*/  IMAD.WIDE.U32 R2, R6, c[0x0][0x3d8], R2 ;  /* 0x0000f60006027a25 */ /* 0x000fc800078e0002 */
[----:B------:R-:W-:Y:S01]  /*1b1c0*/  IMAD R6, R6, c[0x0][0x3dc], R4 ;  /* 0x0000f70006067a24 */ /* 0x000fe200078e0204 */
[----:B------:R-:W-:-:S04]  /*1b1d0*/  LEA R16, P0, R2, c[0x0][0x380], 0x1 ;  /* 0x0000e00002107a11 */ /* 0x000fc800078008ff */
[----:B------:R-:W-:-:S04]  /*1b1e0*/  IADD3 R5, R3, R6, RZ ;  /* 0x0000000603057210 */ /* 0x000fc80007ffe0ff */
[----:B------:R-:W-:Y:S01]  /*1b1f0*/  LEA.HI.X R5, R2, c[0x0][0x384], R5, 0x1, P0 ;  /* 0x0000e10002057a11 */ /* 0x000fe200000f0c05 */
[----:B------:R-:W-:Y:S05]  /*1b200*/  BRA.DIV ~URZ, `(.L_x_1878) ;  /* 0x000028027f007947 */ /* 0x000fea000b800000 */
[----:B------:R1:W2:Y:S02]  /*1b210*/  SHFL.IDX PT, R4, R5, RZ, 0x181f ;  /* 0x00181fff05047589 */ /* 0x0002a400000e0000 */
.L_x_1942:
[----:B------:R-:W-:Y:S05]  /*1b220*/  BRA.DIV ~URZ, `(.L_x_1879) ;  /* 0x000028527f007947 */ /* 0x000fea000b800000 */
[----:B------:R3:W4:Y:S02]  /*1b230*/  SHFL.IDX PT, R2, R16, RZ, 0x181f ;  /* 0x00181fff10027589 */ /* 0x00072400000e0000 */
.L_x_1943:
        /* <DEDUP_REMOVED lines=20> */
.L_x_1881:
[----:B------:R-:W-:Y:S05]  /*1b380*/  BSYNC B0 ;  /* 0x0000000000007941 */ /* 0x000fea0003800000 */
.L_x_1880:
[----:B------:R-:W-:Y:S05]  /*1b390*/  BRA.DIV ~URZ, `(.L_x_1882) ;  /* 0x000027527f007947 */ /* 0x000fea000b800000 */
[----:B--2---:R2:W1:Y:S04]  /*1b3a0*/  SHFL.IDX PT, R4, R5, 0x1, 0x181f ;  /* 0x00381f0005047f89 */ /* 0x00446800000e0000 */
[----:B----4-:R2:W4:Y:S02]  /*1b3b0*/  SHFL.IDX PT, R2, R16, 0x1, 0x181f ;  /* 0x00381f0010027f89 */ /* 0x01052400000e0000 */
.L_x_1944:
        /* <DEDUP_REMOVED lines=20> */
.L_x_1884:
[----:B------:R-:W-:Y:S05]  /*1b500*/  BSYNC B0 ;  /* 0x0000000000007941 */ /* 0x000fea0003800000 */
.L_x_1883:
[----:B------:R-:W-:Y:S05]  /*1b510*/  BRA.DIV ~URZ, `(.L_x_1885) ;  /* 0x000026a27f007947 */ /* 0x000fea000b800000 */
[----:B-1----:R1:W2:Y:S02]  /*1b520*/  SHFL.IDX PT, R4, R5, 0x2, 0x181f ;  /* 0x00581f0005047f89 */ /* 0x0022a400000e0000 */
.L_x_1945:
[----:B------:R-:W-:Y:S05]  /*1b530*/  BRA.DIV ~URZ, `(.L_x_1886) ;  /* 0x000026f27f007947 */ /* 0x000fea000b800000 */
[----:B----4-:R4:W1:Y:S02]  /*1b540*/  SHFL.IDX PT, R2, R16, 0x2, 0x181f ;  /* 0x00581f0010027f89 */ /* 0x01086400000e0000 */
.L_x_1946:
        /* <DEDUP_REMOVED lines=20> */
.L_x_1888:
[----:B------:R-:W-:Y:S05]  /*1b690*/  BSYNC B0 ;  /* 0x0000000000007941 */ /* 0x000fea0003800000 */
.L_x_1887:
[----:B------:R-:W-:Y:S05]  /*1b6a0*/  BRA.DIV ~URZ, `(.L_x_1889) ;  /* 0x000025f27f007947 */ /* 0x000fea000b800000 */
[----:B--2---:R2:W3:Y:S04]  /*1b6b0*/  SHFL.IDX PT, R4, R5, 0x3, 0x181f ;  /* 0x00781f0005047f89 */ /* 0x0044e800000e0000 */
[----:B-1----:R2:W1:Y:S02]  /*1b6c0*/  SHFL.IDX PT, R2, R16, 0x3, 0x181f ;  /* 0x00781f0010027f89 */ /* 0x00246400000e0000 */
.L_x_1947:
        /* <DEDUP_REMOVED lines=19> */
.L_x_1869:
[----:B------:R-:W-:Y:S05]  /*1b800*/  BSYNC B1 ;  /* 0x0000000000017941 */ /* 0x000fea0003800000 */
.L_x_1853:
[----:B-12-4-:R-:W2:Y:S02]  /*1b810*/  LDL R2, [R1+0x18c] ;  /* 0x00018c0001027983 */ /* 0x016ea40000100800 */
[----:B--2---:R-:W-:-:S13]  /*1b820*/  ISETP.NE.AND P0, PT, R2, RZ, PT ;  /* 0x000000ff0200720c */ /* 0x004fda0003f05270 */
[----:B------:R-:W-:Y:S01]  /*1b830*/  @P0 WARPSYNC 0xffffffff ;  /* 0xffffffff00000948 */ /* 0x000fe20003800000 */
[----:B------:R-:W-:Y:S06]  /*1b840*/  @P0 BAR.SYNC.DEFER_BLOCKING 0x5, 0x100 ;  /* 0x0144000000000b1d */ /* 0x000fec0000010000 */
[----:B------:R-:W1:Y:S04]  /*1b850*/  @P0 LDS.128 R12, [0x20080] ;  /* 0x02008000ff0c0984 */ /* 0x000e680000000c00 */
[----:B-1----:R1:W-:Y:S04]  /*1b860*/  @P0 STL.64 [R1+0x10], R12 ;  /* 0x0000100c01000387 */ /* 0x0023e80000100a00 */
[----:B------:R1:W-:Y:S04]  /*1b870*/  @P0 STL.64 [R1+0x18], R14 ;  /* 0x0000180e01000387 */ /* 0x0003e80000100a00 */
[----:B------:R-:W-:Y:S06]  /*1b880*/  @P0 BAR.ARV 0x4, 0x100 ;  /* 0x0104000000000b1d */ /* 0x000fec0000002000 */
[----:B------:R-:W-:Y:S05]  /*1b890*/  @P0 BRA `(.L_x_1890) ;  /* 0x00000bb000000947 */ /* 0x000fea0003800000 */
[----:B------:R-:W2:Y:S01]  /*1b8a0*/  S2R R2, SR_TID.X ;  /* 0x0000000000027919 */ /* 0x000ea20000002100 */
[----:B------:R-:W-:Y:S01]  /*1b8b0*/  IMAD.MOV.U32 R10, RZ, RZ, RZ ;  /* 0x000000ffff0a7224 */ /* 0x000fe200078e00ff */
[----:B--2---:R-:W-:-:S04]  /*1b8c0*/  LOP3.LUT R18, R2, 0x1f, RZ, 0xc0, !PT ;  /* 0x0000001f02127812 */ /* 0x004fc800078ec0ff */
[----:B------:R-:W-:Y:S01]  /*1b8d0*/  ISETP.NE.AND P6, PT, R18, 0x1f, PT ;  /* 0x0000001f1200780c */ /* 0x000fe20003fc5270 */
[----:B------:R-:W-:Y:S10]  /*1b8e0*/  BRA.DIV ~URZ, `(.L_x_1891) ;  /* 0x000024827f007947 */ /* 0x000ff4000b800000 */
[----:B------:R2:W4:Y:S02]  /*1b8f0*/  SHFL.IDX PT, R11, R114, RZ, 0x1f ;  /* 0x00001fff720b7589 */ /* 0x00052400000e0000 */
.L_x_1948:
[----:B------:R-:W-:Y:S05]  /*1b900*/  BRA.DIV ~URZ, `(.L_x_1892) ;  /* 0x000024d27f007947 */ /* 0x000fea000b800000 */
[----:B------:R1:W2:Y:S02]  /*1b910*/  SHFL.IDX PT, R6, R114, 0x1, 0x1f ;  /* 0x00201f0072067f89 */ /* 0x0002a400000e0000 */
.L_x_1949:
[----:B------:R-:W5:Y:S01]  /*1b920*/  LDL R2, [R1+0x1c] ;  /* 0x00001c0001027983 */ /* 0x000f620000100800 */
[----:B---3--:R-:W-:Y:S02]  /*1b930*/  IMAD.MOV.U32 R9, RZ, RZ, RZ ;  /* 0x000000ffff097224 */ /* 0x008fe400078e00ff */
[----:B-----5:R-:W-:-:S05]  /*1b940*/  IMAD.IADD R2, R2, 0x1, R18 ;  /* 0x0000000102027824 */ /* 0x020fca00078e0212 */
[----:B------:R-:W-:-:S13]  /*1b950*/  ISETP.GE.OR P0, PT, R2, c[0x0][0x53c], !P6 ;  /* 0x00014f0002007a0c */ /* 0x000fda0007706670 */
[----:B------:R-:W-:Y:S01]  /*1b960*/  @!P0 IMAD.MOV.U32 R4, RZ, RZ, 0x4 ;  /* 0x00000004ff048424 */ /* 0x000fe200078e00ff */
[----:B------:R-:W-:-:S03]  /*1b970*/  @!P0 MOV R3, 0x4 ;  /* 0x0000000400038802 */ /* 0x000fc60000000f00 */
[----:B------:R-:W-:-:S04]  /*1b980*/  @!P0 IMAD.WIDE R4, R2, R4, c[0x0][0x580] ;  /* 0x0001600002048625 */ /* 0x000fc800078e0204 */
[----:B------:R-:W-:Y:S01]  /*1b990*/  @!P0 IMAD.WIDE R2, R2, R3, c[0x0][0x578] ;  /* 0x00015e0002028625 */ /* 0x000fe200078e0203 */
[----:B------:R-:W3:Y:S04]  /*1b9a0*/  @!P0 LDG.E R9, [R4.64] ;  /* 0x0000000604098981 */ /* 0x000ee8000c1e1900 */
[----:B------:R-:W3:Y:S01]  /*1b9b0*/  @!P0 LDG.E R10, [R2.64] ;  /* 0x00000006020a8981 */ /* 0x000ee2000c1e1900 */
[C---:B------:R-:W-:Y:S02]  /*1b9c0*/  ISETP.GE.U32.AND P4, PT, R18.reuse, 0x10, PT ;  /* 0x000000101200780c */ /* 0x040fe40003f86070 */
[C---:B------:R-:W-:Y:S02]  /*1b9d0*/  ISETP.GE.U32.AND P3, PT, R18.reuse, 0x8, PT ;  /* 0x000000081200780c */ /* 0x040fe40003f66070 */
[----:B------:R-:W-:-:S02]  /*1b9e0*/  ISETP.GE.U32.AND P2, PT, R18, 0x4, PT ;  /* 0x000000041200780c */ /* 0x000fc40003f46070 */
[C---:B------:R-:W-:Y:S02]  /*1b9f0*/  ISETP.GE.U32.AND P1, PT, R18.reuse, 0x2, PT ;  /* 0x000000021200780c */ /* 0x040fe40003f26070 */
[----:B------:R-:W-:Y:S02]  /*1ba00*/  ISETP.NE.AND P5, PT, R18, RZ, PT ;  /* 0x000000ff1200720c */ /* 0x000fe40003fa5270 */
[----:B------:R-:W-:Y:S01]  /*1ba10*/  MOV R17, RZ ;  /* 0x000000ff00117202 */ /* 0x000fe20000000f00 */
[----:B---3--:R-:W-:Y:S01]  /*1ba20*/  IMAD R4, R10, R9, RZ ;  /* 0x000000090a047224 */ /* 0x008fe200078e02ff */
[----:B------:R-:W-:Y:S07]  /*1ba30*/  BRA.DIV ~URZ, `(.L_x_1893) ;  /* 0x000024127f007947 */ /* 0x000fee000b800000 */
[----:B------:R3:W1:Y:S02]  /*1ba40*/  SHFL.UP PT, R5, R4, 0x1, RZ ;  /* 0x0420000004057989 */ /* 0x00066400000e00ff */
.L_x_1950:
[----:B-1----:R-:W-:-:S04]  /*1ba50*/  SEL R5, R5, RZ, P5 ;  /* 0x000000ff05057207 */ /* 0x002fc80002800000 */
[----:B---3--:R-:W-:Y:S01]  /*1ba60*/  IADD3 R4, R4, R5, RZ ;  /* 0x0000000504047210 */ /* 0x008fe20007ffe0ff */
        /* <DEDUP_REMOVED lines=14> */
.L_x_1951:
[----:B---3--:R-:W-:Y:S01]  /*1bb50*/  IMAD R2, R2, c[0x0][0x538], RZ ;  /* 0x00014e0002027a24 */ /* 0x008fe200078e02ff */
[----:B------:R-:W-:Y:S04]  /*1bb60*/  BSSY B1, `(.L_x_1895) ;  /* 0x0000085000017945 */ /* 0x000fe80003800000 */
[----:B--2---:R-:W-:-:S04]  /*1bb70*/  IADD3 R6, R2, R6, RZ ;  /* 0x0000000602067210 */ /* 0x004fc80007ffe0ff */
[----:B----4-:R-:W-:-:S13]  /*1bb80*/  ISETP.GT.AND P0, PT, R6, R11, PT ;  /* 0x0000000b0600720c */ /* 0x010fda0003f04270 */
[----:B------:R-:W-:Y:S05]  /*1bb90*/  @P0 BRA `(.L_x_1896) ;  /* 0x0000026000000947 */ /* 0x000fea0003800000 */
.L_x_1900:
[----:B------:R-:W2:Y:S02]  /*1bba0*/  LDL.LU R2, [R1+0x1c] ;  /* 0x00001c0001027983 */ /* 0x000ea40000300800 */
[----:B--2---:R-:W-:-:S04]  /*1bbb0*/  IADD3 R2, R2, 0x1f, RZ ;  /* 0x0000001f02027810 */ /* 0x004fc80007ffe0ff */
[----:B------:R-:W-:-:S13]  /*1bbc0*/  ISETP.GE.AND P0, PT, R2, c[0x0][0x53c], PT ;  /* 0x00014f0002007a0c */ /* 0x000fda0003f06270 */
[----:B------:R-:W-:Y:S05]  /*1bbd0*/  @P0 BRA `(.L_x_1897) ;  /* 0x0000078000000947 */ /* 0x000fea0003800000 */
[----:B------:R2:W-:Y:S01]  /*1bbe0*/  STL [R1+0x1c], R2 ;  /* 0x00001c0201007387 */ /* 0x0005e20000100800 */
[----:B------:R-:W-:Y:S02]  /*1bbf0*/  MOV R9, RZ ;  /* 0x000000ff00097202 */ /* 0x000fe40000000f00 */
[----:B------:R-:W-:Y:S02]  /*1bc00*/  MOV R10, RZ ;  /* 0x000000ff000a7202 */ /* 0x000fe40000000f00 */
[----:B--2---:R-:W-:-:S04]  /*1bc10*/  IADD3 R2, R2, R18, RZ ;  /* 0x0000001202027210 */ /* 0x004fc80007ffe0ff */
[----:B------:R-:W-:-:S13]  /*1bc20*/  ISETP.GE.OR P0, PT, R2, c[0x0][0x53c], !P6 ;  /* 0x00014f0002007a0c */ /* 0x000fda0007706670 */
[----:B-1----:R-:W-:Y:S02]  /*1bc30*/  @!P0 MOV R4, 0x4 ;  /* 0x0000000400048802 */ /* 0x002fe40000000f00 */
        /* <DEDUP_REMOVED lines=8> */
.L_x_1952:
        /* <DEDUP_REMOVED lines=16> */
.L_x_1953:
[----:B--2---:R-:W-:-:S05]  /*1bdc0*/  IMAD R2, R2, c[0x0][0x538], RZ ;  /* 0x00014e0002027a24 */ /* 0x004fca00078e02ff */
[----:B------:R-:W-:-:S04]  /*1bdd0*/  IADD3 R6, R2, R6, RZ ;  /* 0x0000000602067210 */ /* 0x000fc80007ffe0ff */
[----:B------:R-:W-:-:S13]  /*1bde0*/  ISETP.GT.AND P0, PT, R6, R11, PT ;  /* 0x0000000b0600720c */ /* 0x000fda0003f04270 */
[----:B-1----:R-:W-:Y:S05]  /*1bdf0*/  @!P0 BRA `(.L_x_1900) ;  /* 0xfffffda000008947 */ /* 0x002fea000383ffff */
.L_x_1896:
[----:B------:R-:W-:-:S05]  /*1be00*/  IADD3 R16, -R2, R6, RZ ;  /* 0x0000000602107210 */ /* 0x000fca0007ffe1ff */
[----:B------:R-:W-:-:S05]  /*1be10*/  IMAD R2, R4, c[0x0][0x538], R16 ;  /* 0x00014e0004027a24 */ /* 0x000fca00078e0210 */
[----:B------:R-:W-:Y:S01]  /*1be20*/  ISETP.GT.AND P0, PT, R2, R11, PT ;  /* 0x0000000b0200720c */ /* 0x000fe20003f04270 */
[----:B------:R-:W-:-:S12]  /*1be30*/  BRA.DIV ~URZ, `(.L_x_1901) ;  /* 0x000024a27f007947 */ /* 0x000fd8000b800000 */
[----:B------:R-:W-:-:S04]  /*1be40*/  VOTE.ANY R12, PT, !P0 ;  /* 0x00000000000c7806 */ /* 0x000fc800040e0100 */
.L_x_1954:
[----:B------:R2:W3:Y:S01]  /*1be50*/  POPC R14, R12 ;  /* 0x0000000c000e7309 */ /* 0x0004e20000000000 */
[----:B------:R-:W-:Y:S05]  /*1be60*/  BRA.DIV ~URZ, `(.L_x_1902) ;  /* 0x000024b27f007947 */ /* 0x000fea000b800000 */
[----:B---3--:R3:W4:Y:S04]  /*1be70*/  SHFL.IDX PT, R6, R9, R14, 0x1f ;  /* 0x00001f0e09067589 */ /* 0x00872800000e0000 */
[----:B------:R3:W1:Y:S02]  /*1be80*/  SHFL.IDX PT, R5, R10, R14, 0x1f ;  /* 0x00001f0e0a057589 */ /* 0x00066400000e0000 */
.L_x_1955:
[----:B------:R-:W-:Y:S01]  /*1be90*/  ISETP.NE.AND P0, PT, R12, RZ, PT ;  /* 0x000000ff0c00720c */ /* 0x000fe20003f05270 */
[----:B------:R-:W-:-:S12]  /*1bea0*/  BSSY B0, `(.L_x_1903) ;  /* 0x0000005000007945 */ /* 0x000fd80003800000 */
[----:B------:R-:W-:Y:S05]  /*1beb0*/  @!P0 BRA `(.L_x_1904) ;  /* 0x0000003000008947 */ /* 0x000fea0003800000 */
[----:B------:R-:W-:Y:S01]  /*1bec0*/  IADD3 R2, R14, -0x1, RZ ;  /* 0xffffffff0e027810 */ /* 0x000fe20007ffe0ff */
[----:B------:R-:W-:Y:S05]  /*1bed0*/  BRA.DIV ~URZ, `(.L_x_1905) ;  /* 0x000025127f007947 */ /* 0x000fea000b800000 */
[----:B------:R2:W3:Y:S02]  /*1bee0*/  SHFL.IDX PT, R17, R4, R2, 0x1f ;  /* 0x00001f0204117589 */ /* 0x0004e400000e0000 */
.L_x_1904:
[----:B------:R-:W-:Y:S05]  /*1bef0*/  BSYNC B0 ;  /* 0x0000000000007941 */ /* 0x000fea0003800000 */
.L_x_1903:
[----:B---3--:R-:W-:Y:S01]  /*1bf00*/  IMAD R9, R17, c[0x0][0x538], R16 ;  /* 0x00014e0011097a24 */ /* 0x008fe200078e0210 */
[----:B----4-:R-:W-:Y:S02]  /*1bf10*/  IABS R3, R6 ;  /* 0x0000000600037213 */ /* 0x010fe40000000000 */
[----:B-12---:R-:W-:Y:S01]  /*1bf20*/  IABS R4, R5 ;  /* 0x0000000500047213 */ /* 0x006fe20000000000 */
[----:B------:R-:W-:Y:S01]  /*1bf30*/  IMAD.IADD R15, R11, 0x1, -R9 ;  /* 0x000000010b0f7824 */ /* 0x000fe200078e0a09 */
[----:B------:R1:W-:Y:S01]  /*1bf40*/  STL [R1+0x10], R9 ;  /* 0x0000100901007387 */ /* 0x0003e20000100800 */
[----:B------:R-:W2:Y:S03]  /*1bf50*/  I2F.RP R12, R3 ;  /* 0x00000003000c7306 */ /* 0x000ea60000209400 */
[----:B------:R-:W3:Y:S05]  /*1bf60*/  LDL.LU R17, [R1+0x1c] ;  /* 0x00001c0001117983 */ /* 0x000eea0000300800 */
[----:B--2---:R-:W2:Y:S02]  /*1bf70*/  MUFU.RCP R12, R12 ;  /* 0x0000000c000c7308 */ /* 0x004ea40000001000 */
[----:B--2---:R-:W-:-:S06]  /*1bf80*/  IADD3 R12, R12, 0xffffffe, RZ ;  /* 0x0ffffffe0c0c7810 */ /* 0x004fcc0007ffe0ff */
[----:B------:R-:W2:Y:S01]  /*1bf90*/  F2I.FTZ.U32.TRUNC.NTZ R13, R12 ;  /* 0x0000000c000d7305 */ /* 0x000ea2000021f000 */
[----:B-1----:R-:W-:-:S07]  /*1bfa0*/  MOV R9, R4 ;  /* 0x0000000400097202 */ /* 0x002fce0000000f00 */
[----:B------:R-:W1:Y:S01]  /*1bfb0*/  I2F.RP R16, R9 ;  /* 0x0000000900107306 */ /* 0x000e620000209400 */
[----:B--2---:R-:W-:-:S04]  /*1bfc0*/  IMAD.MOV R2, RZ, RZ, -R13 ;  /* 0x000000ffff027224 */ /* 0x004fc800078e0a0d */
[----:B------:R-:W-:Y:S01]  /*1bfd0*/  IMAD.MOV.U32 R10, RZ, RZ, R2 ;  /* 0x000000ffff0a7224 */ /* 0x000fe200078e0002 */
[----:B------:R-:W-:Y:S01]  /*1bfe0*/  IABS R2, R6 ;  /* 0x0000000600027213 */ /* 0x000fe20000000000 */
[----:B------:R-:W-:Y:S02]  /*1bff0*/  IMAD.MOV.U32 R12, RZ, RZ, RZ ;  /* 0x000000ffff0c7224 */ /* 0x000fe400078e00ff */
[----:B------:R-:W-:Y:S01]  /*1c000*/  IMAD R4, R10, R3, RZ ;  /* 0x000000030a047224 */ /* 0x000fe200078e02ff */
[----:B------:R-:W-:Y:S01]  /*1c010*/  IABS R10, R15 ;  /* 0x0000000f000a7213 */ /* 0x000fe20000000000 */
[----:B------:R-:W-:Y:S02]  /*1c020*/  IMAD.MOV R2, RZ, RZ, -R2 ;  /* 0x000000ffff027224 */ /* 0x000fe400078e0a02 */
[----:B------:R-:W-:-:S04]  /*1c030*/  IMAD.HI.U32 R11, R13, R4, R12 ;  /* 0x000000040d0b7227 */ /* 0x000fc800078e000c */
[----:B------:R-:W-:Y:S01]  /*1c040*/  IMAD.MOV.U32 R4, RZ, RZ, R10 ;  /* 0x000000ffff047224 */ /* 0x000fe200078e000a */
[----:B------:R-:W-:-:S03]  /*1c050*/  MOV R10, R2 ;  /* 0x00000002000a7202 */ /* 0x000fc60000000f00 */
[----:B------:R-:W-:-:S04]  /*1c060*/  IMAD.HI.U32 R2, R11, R4, RZ ;  /* 0x000000040b027227 */ /* 0x000fc800078e00ff */
[----:B------:R-:W-:Y:S02]  /*1c070*/  IMAD R4, R2, R10, R4 ;  /* 0x0000000a02047224 */ /* 0x000fe400078e0204 */
[----:B-1----:R-:W1:Y:S03]  /*1c080*/  MUFU.RCP R10, R16 ;  /* 0x00000010000a7308 */ /* 0x002e660000001000 */
[----:B------:R-:W-:Y:S02]  /*1c090*/  ISETP.GT.U32.AND P0, PT, R3, R4, PT ;  /* 0x000000040300720c */ /* 0x000fe40003f04070 */
[----:B-1----:R-:W-:-:S11]  /*1c0a0*/  IADD3 R10, R10, 0xffffffe, RZ ;  /* 0x0ffffffe0a0a7810 */ /* 0x002fd60007ffe0ff */
[----:B------:R-:W-:Y:S01]  /*1c0b0*/  @!P0 IMAD.IADD R4, R4, 0x1, -R3 ;  /* 0x0000000104048824 */ /* 0x000fe200078e0a03 */
[----:B------:R-:W1:Y:S04]  /*1c0c0*/  F2I.FTZ.U32.TRUNC.NTZ R11, R10 ;  /* 0x0000000a000b7305 */ /* 0x000e68000021f000 */
[----:B------:R-:W-:Y:S02]  /*1c0d0*/  ISETP.GE.U32.AND P2, PT, R4, R3, PT ;  /* 0x000000030400720c */ /* 0x000fe40003f46070 */
[----:B------:R-:W-:Y:S02]  /*1c0e0*/  LOP3.LUT R3, R15, R6, RZ, 0x3c, !PT ;  /* 0x000000060f037212 */ /* 0x000fe400078e3cff */
[----:B------:R-:W-:Y:S02]  /*1c0f0*/  @!P0 IADD3 R2, R2, 0x1, RZ ;  /* 0x0000000102028810 */ /* 0x000fe40007ffe0ff */
[----:B------:R-:W-:-:S02]  /*1c100*/  ISETP.GE.AND P1, PT, R3, RZ, PT ;  /* 0x000000ff0300720c */ /* 0x000fc40003f26270 */
[----:B------:R-:W-:-:S05]  /*1c110*/  ISETP.NE.AND P0, PT, R6, RZ, PT ;  /* 0x000000ff0600720c */ /* 0x000fca0003f05270 */
[----:B------:R-:W-:Y:S01]  /*1c120*/  @P2 IADD3 R2, R2, 0x1, RZ ;  /* 0x0000000102022810 */ /* 0x000fe20007ffe0ff */
[----:B-1----:R-:W-:-:S05]  /*1c130*/  IMAD.MOV R3, RZ, RZ, -R11 ;  /* 0x000000ffff037224 */ /* 0x002fca00078e0a0b */
[----:B------:R-:W-:Y:S01]  /*1c140*/  MOV R4, R3 ;  /* 0x0000000300047202 */ /* 0x000fe20000000f00 */
[----:B------:R-:W-:Y:S01]  /*1c150*/  @!P1 IMAD.MOV R2, RZ, RZ, -R2 ;  /* 0x000000ffff029224 */ /* 0x000fe200078e0a02 */
[----:B------:R-:W-:Y:S02]  /*1c160*/  @!P0 LOP3.LUT R2, RZ, R6, RZ, 0x33, !PT ;  /* 0x00000006ff028212 */ /* 0x000fe400078e33ff */
[----:B------:R-:W-:Y:S01]  /*1c170*/  IABS R3, R5 ;  /* 0x0000000500037213 */ /* 0x000fe20000000000 */
[----:B------:R-:W-:Y:S01]  /*1c180*/  IMAD R4, R4, R9, RZ ;  /* 0x0000000904047224 */ /* 0x000fe200078e02ff */
[----:B------:R-:W-:Y:S01]  /*1c190*/  IABS R13, R2 ;  /* 0x00000002000d7213 */ /* 0x000fe20000000000 */
[----:B------:R-:W-:Y:S02]  /*1c1a0*/  IMAD.MOV.U32 R10, RZ, RZ, RZ ;  /* 0x000000ffff0a7224 */ /* 0x000fe400078e00ff */
[----:B------:R-:W-:Y:S02]  /*1c1b0*/  IMAD.MOV R12, RZ, RZ, -R3 ;  /* 0x000000ffff0c7224 */ /* 0x000fe400078e0a03 */
[----:B------:R-:W-:-:S04]  /*1c1c0*/  IMAD.HI.U32 R3, R11, R4, R10 ;  /* 0x000000040b037227 */ /* 0x000fc800078e000a */
[----:B------:R-:W-:Y:S01]  /*1c1d0*/  IMAD.MOV.U32 R4, RZ, RZ, R13 ;  /* 0x000000ffff047224 */ /* 0x000fe200078e000d */
[----:B------:R-:W-:-:S03]  /*1c1e0*/  MOV R10, R12 ;  /* 0x0000000c000a7202 */ /* 0x000fc60000000f00 */
        /* <DEDUP_REMOVED lines=23> */
.L_x_1897:
[----:B------:R-:W-:Y:S01]  /*1c360*/  MOV R2, c[0x0][0x53c] ;  /* 0x00014f0000027a02 */ /* 0x000fe20000000f00 */
[----:B------:R2:W-:Y:S04]  /*1c370*/  STL [R1+0x10], R11 ;  /* 0x0000100b01007387 */ /* 0x0005e80000100800 */
[----:B------:R2:W-:Y:S04]  /*1c380*/  STL [R1+0x14], RZ ;  /* 0x000014ff01007387 */ /* 0x0005e80000100800 */
[----:B------:R2:W-:Y:S04]  /*1c390*/  STL [R1+0x18], RZ ;  /* 0x000018ff01007387 */ /* 0x0005e80000100800 */
[----:B------:R2:W-:Y:S02]  /*1c3a0*/  STL [R1+0x1c], R2 ;  /* 0x00001c0201007387 */ /* 0x0005e40000100800 */
.L_x_1906:
[----:B------:R-:W-:Y:S05]  /*1c3b0*/  BSYNC B1 ;  /* 0x0000000000017941 */ /* 0x000fea0003800000 */
.L_x_1895:
[----:B------:R-:W3:Y:S04]  /*1c3c0*/  LDL R12, [R1+0x10] ;  /* 0x00001000010c7983 */ /* 0x000ee80000100800 */
        /* <DEDUP_REMOVED lines=8> */
.L_x_1890:
[----:B-12---:R-:W2:Y:S02]  /*1c450*/  LDL R2, [R1+0x1c] ;  /* 0x00001c0001027983 */ /* 0x006ea40000100800 */
[----:B--2---:R-:W-:-:S13]  /*1c460*/  ISETP.GE.AND P0, PT, R2, c[0x0][0x53c], PT ;  /* 0x00014f0002007a0c */ /* 0x004fda0003f06270 */
[----:B---3--:R-:W-:Y:S01]  /*1c470*/  @P0 CALL.REL.NOINC `(.L_x_1907) ;  /* 0x0000001000000944 */ /* 0x008fe20003c00000 */
[----:B------:R-:W-:Y:S05]  /*1c480*/  BRA `(.L_x_1908) ;  /* 0xfffe5cd000007947 */ /* 0x000fea000383ffff */
.L_x_1907:
[----:B------:R-:W-:Y:S05]  /*1c490*/  EXIT ;  /* 0x000000000000794d */ /* 0x000fea0003800000 */
.L_x_1700:
[----:B------:R-:W-:Y:S01]  /*1c4a0*/  IMAD.MOV.U32 R2, RZ, RZ, R4 ;  /* 0x000000ffff027224 */ /* 0x000fe200078e0004 */
[----:B------:R-:W-:Y:S02]  /*1c4b0*/  MOV R5, 0x1 ;  /* 0x0000000100057802 */ /* 0x000fe40000000f00 */
[----:B------:R-:W-:Y:S02]  /*1c4c0*/  MOV R3, 0x1c4e0 ;  /* 0x0001c4e000037802 */ /* 0x000fe40000000f00 */
[----:B------:R-:W-:Y:S05]  /*1c4d0*/  CALL.REL.NOINC `($__internal_33_$__cuda_sm70_shflsync_up_p) ;  /* 0x0000203000007944 */ /* 0x000fea0003c00000 */
[----:B------:R-:W-:Y:S01]  /*1c4e0*/  MOV R0, R5 ;  /* 0x0000000500007202 */ /* 0x000fe20000000f00 */
[----:B------:R-:W-:Y:S05]  /*1c4f0*/  BRA `(.L_x_1909) ;  /* 0xfffe3f7000007947 */ /* 0x000fea000383ffff */
.L_x_1701:
[----:B------:R-:W-:Y:S01]  /*1c500*/  IMAD.MOV.U32 R2, RZ, RZ, R4 ;  /* 0x000000ffff027224 */ /* 0x000fe200078e0004 */
[----:B------:R-:W-:Y:S02]  /*1c510*/  MOV R5, 0x2 ;  /* 0x0000000200057802 */ /* 0x000fe40000000f00 */
[----:B------:R-:W-:Y:S02]  /*1c520*/  MOV R3, 0x1c540 ;  /* 0x0001c54000037802 */ /* 0x000fe40000000f00 */
[----:B------:R-:W-:Y:S05]  /*1c530*/  CALL.REL.NOINC `($__internal_33_$__cuda_sm70_shflsync_up_p) ;  /* 0x00001fd000007944 */ /* 0x000fea0003c00000 */
[----:B------:R-:W-:Y:S02]  /*1c540*/  SEL R5, R5, RZ, P4 ;  /* 0x000000ff05057207 */ /* 0x000fe40002000000 */
[----:B------:R-:W-:-:S03]  /*1c550*/  MOV R3, 0x1c5a0 ;  /* 0x0001c5a000037802 */ /* 0x000fc60000000f00 */
[----:B------:R-:W-:Y:S01]  /*1c560*/  IMAD.IADD R0, R4, 0x1, R5 ;  /* 0x0000000104007824 */ /* 0x000fe200078e0205 */
[----:B------:R-:W-:-:S03]  /*1c570*/  MOV R5, 0x4 ;  /* 0x0000000400057802 */ /* 0x000fc60000000f00 */
[----:B------:R-:W-:Y:S02]  /*1c580*/  IMAD.MOV.U32 R2, RZ, RZ, R0 ;  /* 0x000000ffff027224 */ /* 0x000fe400078e0000 */
        /* <DEDUP_REMOVED lines=13> */
[----:B------:R-:W-:Y:S01]  /*1c660*/  SEL R4, R5, RZ, P1 ;  /* 0x000000ff05047207 */ /* 0x000fe20000800000 */
[----:B------:R-:W-:Y:S01]  /*1c670*/  IMAD.MOV.U32 R15, RZ, RZ, 0x1f ;  /* 0x0000001fff0f7424 */ /* 0x000fe200078e00ff */
[----:B------:R-:W-:Y:S02]  /*1c680*/  MOV R3, 0x1f ;  /* 0x0000001f00037802 */ /* 0x000fe40000000f00 */
[----:B------:R-:W-:Y:S01]  /*1c690*/  MOV R2, 0x1c6d0 ;  /* 0x0001c6d000027802 */ /* 0x000fe20000000f00 */
[----:B------:R-:W-:-:S04]  /*1c6a0*/  IMAD.IADD R4, R0, 0x1, R4 ;  /* 0x0000000100047824 */ /* 0x000fc800078e0204 */
[----:B------:R-:W-:Y:S02]  /*1c6b0*/  IMAD.MOV.U32 R208, RZ, RZ, R4 ;  /* 0x000000ffffd07224 */ /* 0x000fe400078e0004 */
[----:B------:R-:W-:Y:S05]  /*1c6c0*/  CALL.REL.NOINC `($__internal_32_$__cuda_sm70_shflsync_idx_p) ;  /* 0x00001df000007944 */ /* 0x000fea0003c00000 */
[----:B------:R-:W-:Y:S01]  /*1c6d0*/  MOV R0, R15 ;  /* 0x0000000f00007202 */ /* 0x000fe20000000f00 */
[----:B------:R-:W-:Y:S05]  /*1c6e0*/  BRA `(.L_x_1910) ;  /* 0xfffe3e8000007947 */ /* 0x000fea000383ffff */
.L_x_1703:
[----:B------:R-:W-:Y:S02]  /*1c6f0*/  SEL R2, RZ, 0x1, P0 ;  /* 0x00000001ff027807 */ /* 0x000fe40000000000 */
[----:B------:R-:W-:Y:S02]  /*1c700*/  MOV R3, 0x1c720 ;  /* 0x0001c72000037802 */ /* 0x000fe40000000f00 */
[----:B------:R-:W-:Y:S05]  /*1c710*/  CALL.REL.NOINC `($__internal_34_$__cuda_sm70_votesync_ballot) ;  /* 0x00001e6000007944 */ /* 0x000fea0003c00000 */
[----:B------:R-:W-:Y:S05]  /*1c720*/  BRA `(.L_x_1911) ;  /* 0xfffe3ed000007947 */ /* 0x000fea000383ffff */
.L_x_1704:
[----:B------:R-:W-:Y:S01]  /*1c730*/  IMAD.MOV.U32 R208, RZ, RZ, R8 ;  /* 0x000000ffffd07224 */ /* 0x000fe200078e0008 */
[----:B--2---:R-:W-:Y:S01]  /*1c740*/  MOV R15, R14 ;  /* 0x0000000e000f7202 */ /* 0x004fe20000000f00 */
[----:B------:R-:W-:Y:S01]  /*1c750*/  IMAD.MOV.U32 R3, RZ, RZ, 0x1f ;  /* 0x0000001fff037424 */ /* 0x000fe200078e00ff */
[----:B------:R-:W-:Y:S02]  /*1c760*/  MOV R2, 0x1c780 ;  /* 0x0001c78000027802 */ /* 0x000fe40000000f00 */
[----:B-1----:R-:W-:Y:S05]  /*1c770*/  CALL.REL.NOINC `($__internal_32_$__cuda_sm70_shflsync_idx_p) ;  /* 0x00001d4000007944 */ /* 0x002fea0003c00000 */
[----:B------:R-:W-:Y:S01]  /*1c780*/  IMAD.MOV.U32 R11, RZ, RZ, R15 ;  /* 0x000000ffff0b7224 */ /* 0x000fe200078e000f */
[----:B------:R-:W-:Y:S01]  /*1c790*/  MOV R208, R7 ;  /* 0x0000000700d07202 */ /* 0x000fe20000000f00 */
[----:B------:R-:W-:Y:S01]  /*1c7a0*/  IMAD.MOV.U32 R6, RZ, RZ, RZ ;  /* 0x000000ffff067224 */ /* 0x000fe200078e00ff */
[----:B------:R-:W-:Y:S01]  /*1c7b0*/  MOV R15, R14 ;  /* 0x0000000e000f7202 */ /* 0x000fe20000000f00 */
[----:B------:R-:W-:Y:S01]  /*1c7c0*/  IMAD.MOV.U32 R3, RZ, RZ, 0x1f ;  /* 0x0000001fff037424 */ /* 0x000fe200078e00ff */
[----:B------:R-:W-:-:S02]  /*1c7d0*/  MOV R2, 0x1c7f0 ;  /* 0x0001c7f000027802 */ /* 0x000fc40000000f00 */
[----:B------:R-:W-:Y:S05]  /*1c7e0*/  CALL.REL.NOINC `($__internal_32_$__cuda_sm70_shflsync_idx_p) ;  /* 0x00001cd000007944 */ /* 0x000fea0003c00000 */
[----:B------:R-:W-:Y:S01]  /*1c7f0*/  MOV R10, R15 ;  /* 0x0000000f000a7202 */ /* 0x000fe20000000f00 */
[----:B------:R-:W-:Y:S05]  /*1c800*/  BRA `(.L_x_1912) ;  /* 0xfffe3e4000007947 */ /* 0x000fea000383ffff */
.L_x_1707:
[----:B------:R-:W-:Y:S01]  /*1c810*/  IMAD.MOV.U32 R208, RZ, RZ, R4 ;  /* 0x000000ffffd07224 */ /* 0x000fe200078e0004 */
[----:B------:R-:W-:-:S02]  /*1c820*/  MOV R3, 0x1f ;  /* 0x0000001f00037802 */ /* 0x000fc40000000f00 */
[----:B------:R-:W-:Y:S02]  /*1c830*/  MOV R2, 0x1c850 ;  /* 0x0001c85000027802 */ /* 0x000fe40000000f00 */
[----:B-1234-:R-:W-:Y:S05]  /*1c840*/  CALL.REL.NOINC `($__internal_32_$__cuda_sm70_shflsync_idx_p) ;  /* 0x00001c7000007944 */ /* 0x01efea0003c00000 */
[----:B------:R-:W-:Y:S01]  /*1c850*/  MOV R6, R15 ;  /* 0x0000000f00067202 */ /* 0x000fe20000000f00 */
[----:B------:R-:W-:Y:S05]  /*1c860*/  BRA `(.L_x_1706) ;  /* 0xfffe3e4000007947 */ /* 0x000fea000383ffff */
.L_x_1759:
[----:B------:R-:W-:Y:S01]  /*1c870*/  IMAD.MOV.U32 R208, RZ, RZ, R5 ;  /* 0x000000ffffd07224 */ /* 0x000fe200078e0005 */
[----:B------:R-:W-:Y:S01]  /*1c880*/  MOV R15, RZ ;  /* 0x000000ff000f7202 */ /* 0x000fe20000000f00 */
[----:B------:R-:W-:Y:S01]  /*1c890*/  IMAD.MOV.U32 R3, RZ, RZ, 0x181f ;  /* 0x0000181fff037424 */ /* 0x000fe200078e00ff */
[----:B------:R-:W-:Y:S02]  /*1c8a0*/  MOV R2, 0x1c8c0 ;  /* 0x0001c8c000027802 */ /* 0x000fe40000000f00 */
[----:B-----5:R-:W-:Y:S05]  /*1c8b0*/  CALL.REL.NOINC `($__internal_32_$__cuda_sm70_shflsync_idx_p) ;  /* 0x00001c0000007944 */ /* 0x020fea0003c00000 */
[----:B------:R-:W-:Y:S01]  /*1c8c0*/  MOV R4, R15 ;  /* 0x0000000f00047202 */ /* 0x000fe20000000f00 */
[----:B------:R-:W-:Y:S05]  /*1c8d0*/  BRA `(.L_x_1913) ;  /* 0xfffed4c000007947 */ /* 0x000fea000383ffff */
.L_x_1760:
[----:B------:R-:W-:Y:S01]  /*1c8e0*/  IMAD.MOV.U32 R208, RZ, RZ, R9 ;  /* 0x000000ffffd07224 */ /* 0x000fe200078e0009 */
[----:B------:R-:W-:Y:S01]  /*1c8f0*/  MOV R15, RZ ;  /* 0x000000ff000f7202 */ /* 0x000fe20000000f00 */
[----:B------:R-:W-:Y:S01]  /*1c900*/  IMAD.MOV.U32 R3, RZ, RZ, 0x181f ;  /* 0x0000181fff037424 */ /* 0x000fe200078e00ff */
[----:B------:R-:W-:Y:S02]  /*1c910*/  MOV R2, 0x1c930 ;  /* 0x0001c93000027802 */ /* 0x000fe40000000f00 */
[----:B-12--5:R-:W-:Y:S05]  /*1c920*/  CALL.REL.NOINC `($__internal_32_$__cuda_sm70_shflsync_idx_p) ;  /* 0x00001b9000007944 */ /* 0x026fea0003c00000 */
[----:B------:R-:W-:Y:S01]  /*1c930*/  MOV R2, R15 ;  /* 0x0000000f00027202 */ /* 0x000fe20000000f00 */
[----:B------:R-:W-:Y:S05]  /*1c940*/  BRA `(.L_x_1914) ;  /* 0xfffed47000007947 */ /* 0x000fea000383ffff */
.L_x_1763:
[----:B------:R-:W-:Y:S01]  /*1c950*/  IMAD.MOV.U32 R208, RZ, RZ, R5 ;  /* 0x000000ffffd07224 */ /* 0x000fe200078e0005 */
[----:B--2---:R-:W-:Y:S01]  /*1c960*/  MOV R15, 0x1 ;  /* 0x00000001000f7802 */ /* 0x004fe20000000f00 */
[----:B------:R-:W-:Y:S01]  /*1c970*/  IMAD.MOV.U32 R3, RZ, RZ, 0x181f ;  /* 0x0000181fff037424 */ /* 0x000fe200078e00ff */
[----:B----4-:R-:W-:-:S02]  /*1c980*/  MOV R2, 0x1c9a0 ;  /* 0x0001c9a000027802 */ /* 0x010fc40000000f00 */
[----:B-1-3-5:R-:W-:Y:S05]  /*1c990*/  CALL.REL.NOINC `($__internal_32_$__cuda_sm70_shflsync_idx_p) ;  /* 0x00001b2000007944 */ /* 0x02afea0003c00000 */
[----:B------:R-:W-:Y:S01]  /*1c9a0*/  IMAD.MOV.U32 R4, RZ, RZ, R15 ;  /* 0x000000ffff047224 */ /* 0x000fe200078e000f */
[----:B------:R-:W-:Y:S01]  /*1c9b0*/  MOV R15, 0x1 ;  /* 0x00000001000f7802 */ /* 0x000fe20000000f00 */
[----:B------:R-:W-:Y:S01]  /*1c9c0*/  IMAD.MOV.U32 R208, RZ, RZ, R9 ;  /* 0x000000ffffd07224 */ /* 0x000fe200078e0009 */
[----:B------:R-:W-:-:S02]  /*1c9d0*/  MOV R3, 0x181f ;  /* 0x0000181f00037802 */ /* 0x000fc40000000f00 */
[----:B------:R-:W-:Y:S02]  /*1c9e0*/  MOV R2, 0x1ca00 ;  /* 0x0001ca0000027802 */ /* 0x000fe40000000f00 */
[----:B------:R-:W-:Y:S05]  /*1c9f0*/  CALL.REL.NOINC `($__internal_32_$__cuda_sm70_shflsync_idx_p) ;  /* 0x00001ac000007944 */ /* 0x000fea0003c00000 */
[----:B------:R-:W-:Y:S01]  /*1ca00*/  MOV R2, R15 ;  /* 0x0000000f00027202 */ /* 0x000fe20000000f00 */
[----:B------:R-:W-:Y:S05]  /*1ca10*/  BRA `(.L_x_1915) ;  /* 0xfffed54000007947 */ /* 0x000fea000383ffff */
.L_x_1766:
[----:B------:R-:W-:Y:S01]  /*1ca20*/  IMAD.MOV.U32 R208, RZ, RZ, R5 ;  /* 0x000000ffffd07224 */ /* 0x000fe200078e0005 */
[----:B-1----:R-:W-:Y:S01]  /*1ca30*/  MOV R15, 0x2 ;  /* 0x00000002000f7802 */ /* 0x002fe20000000f00 */
[----:B------:R-:W-:Y:S01]  /*1ca40*/  IMAD.MOV.U32 R3, RZ, RZ, 0x181f ;  /* 0x0000181fff037424 */ /* 0x000fe200078e00ff */
[----:B----4-:R-:W-:Y:S02]  /*1ca50*/  MOV R2, 0x1ca70 ;  /* 0x0001ca7000027802 */ /* 0x010fe40000000f00 */
[----:B--23-5:R-:W-:Y:S05]  /*1ca60*/  CALL.REL.NOINC `($__internal_32_$__cuda_sm70_shflsync_idx_p) ;  /* 0x00001a5000007944 */ /* 0x02cfea0003c00000 */
[----:B------:R-:W-:Y:S01]  /*1ca70*/  MOV R4, R15 ;  /* 0x0000000f00047202 */ /* 0x000fe20000000f00 */
[----:B------:R-:W-:Y:S05]  /*1ca80*/  BRA `(.L_x_1916) ;  /* 0xfffed64000007947 */ /* 0x000fea000383ffff */
.L_x_1767:
[----:B------:R-:W-:Y:S01]  /*1ca90*/  IMAD.MOV.U32 R208, RZ, RZ, R9 ;  /* 0x000000ffffd07224 */ /* 0x000fe200078e0009 */
[----:B------:R-:W-:Y:S01]  /*1caa0*/  MOV R15, 0x2 ;  /* 0x00000002000f7802 */ /* 0x000fe20000000f00 */
[----:B------:R-:W-:Y:S01]  /*1cab0*/  IMAD.MOV.U32 R3, RZ, RZ, 0x181f ;  /* 0x0000181fff037424 */ /* 0x000fe200078e00ff */
[----:B----4-:R-:W-:Y:S02]  /*1cac0*/  MOV R2, 0x1cae0 ;  /* 0x0001cae000027802 */ /* 0x010fe40000000f00 */
[----:B-123-5:R-:W-:Y:S05]  /*1cad0*/  CALL.REL.NOINC `($__internal_32_$__cuda_sm70_shflsync_idx_p) ;  /* 0x000019e000007944 */ /* 0x02efea0003c00000 */
[----:B------:R-:W-:Y:S01]  /*1cae0*/  MOV R2, R15 ;  /* 0x0000000f00027202 */ /* 0x000fe20000000f00 */
[----:B------:R-:W-:Y:S05]  /*1caf0*/  BRA `(.L_x_1917) ;  /* 0xfffed5f000007947 */ /* 0x000fea000383ffff */
.L_x_1770:
[----:B------:R-:W-:Y:S01]  /*1cb00*/  IMAD.MOV.U32 R208, RZ, RZ, R5 ;  /* 0x000000ffffd07224 */ /* 0x000fe200078e0005 */
[----:B-1----:R-:W-:Y:S01]  /*1cb10*/  MOV R15, 0x3 ;  /* 0x00000003000f7802 */ /* 0x002fe20000000f00 */
[----:B------:R-:W-:Y:S01]  /*1cb20*/  IMAD.MOV.U32 R3, RZ, RZ, 0x181f ;  /* 0x0000181fff037424 */ /* 0x000fe200078e00ff */
[----:B------:R-:W-:-:S02]  /*1cb30*/  MOV R2, 0x1cb50 ;  /* 0x0001cb5000027802 */ /* 0x000fc40000000f00 */
[----:B--2345:R-:W-:Y:S05]  /*1cb40*/  CALL.REL.NOINC `($__internal_32_$__cuda_sm70_shflsync_idx_p) ;  /* 0x0000197000007944 */ /* 0x03cfea0003c00000 */
        /* <DEDUP_REMOVED lines=8> */
.L_x_1827:
[----:B------:R-:W-:Y:S01]  /*1cbd0*/  IMAD.MOV.U32 R208, RZ, RZ, R6 ;  /* 0x000000ffffd07224 */ /* 0x000fe200078e0006 */
[----:B------:R-:W-:Y:S01]  /*1cbe0*/  MOV R15, 0x1 ;  /* 0x00000001000f7802 */ /* 0x000fe20000000f00 */
[----:B----4-:R-:W-:Y:S01]  /*1cbf0*/  IMAD.MOV.U32 R3, RZ, RZ, 0x181f ;  /* 0x0000181fff037424 */ /* 0x010fe200078e00ff */
[----:B------:R-:W-:Y:S02]  /*1cc00*/  MOV R2, 0x1cc20 ;  /* 0x0001cc2000027802 */ /* 0x000fe40000000f00 */
[----:B-----5:R-:W-:Y:S05]  /*1cc10*/  CALL.REL.NOINC `($__internal_32_$__cuda_sm70_shflsync_idx_p) ;  /* 0x000018a000007944 */ /* 0x020fea0003c00000 */
[----:B------:R-:W-:Y:S01]  /*1cc20*/  IMAD.MOV.U32 R5, RZ, RZ, R15 ;  /* 0x000000ffff057224 */ /* 0x000fe200078e000f */
[----:B------:R-:W-:Y:S01]  /*1cc30*/  MOV R15, 0x1 ;  /* 0x00000001000f7802 */ /* 0x000fe20000000f00 */
[----:B------:R-:W-:Y:S01]  /*1cc40*/  IMAD.MOV.U32 R208, RZ, RZ, R9 ;  /* 0x000000ffffd07224 */ /* 0x000fe200078e0009 */
[----:B------:R-:W-:Y:S02]  /*1cc50*/  MOV R3, 0x181f ;  /* 0x0000181f00037802 */ /* 0x000fe40000000f00 */
[----:B------:R-:W-:Y:S02]  /*1cc60*/  MOV R2, 0x1cc80 ;  /* 0x0001cc8000027802 */ /* 0x000fe40000000f00 */
[----:B------:R-:W-:Y:S05]  /*1cc70*/  CALL.REL.NOINC `($__internal_32_$__cuda_sm70_shflsync_idx_p) ;  /* 0x0000184000007944 */ /* 0x000fea0003c00000 */
[----:B------:R-:W-:Y:S01]  /*1cc80*/  MOV R2, R15 ;  /* 0x0000000f00027202 */ /* 0x000fe20000000f00 */
[----:B------:R-:W-:Y:S05]  /*1cc90*/  BRA `(.L_x_1919) ;  /* 0xffff48a000007947 */ /* 0x000fea000383ffff */
.L_x_1830:
[----:B------:R-:W-:Y:S01]  /*1cca0*/  IMAD.MOV.U32 R208, RZ, RZ, R5 ;  /* 0x000000ffffd07224 */ /* 0x000fe200078e0005 */
[----:B------:R-:W-:Y:S01]  /*1ccb0*/  MOV R15, RZ ;  /* 0x000000ff000f7202 */ /* 0x000fe20000000f00 */
[----:B------:R-:W-:Y:S01]  /*1ccc0*/  IMAD.MOV.U32 R3, RZ, RZ, 0x181f ;  /* 0x0000181fff037424 */ /* 0x000fe200078e00ff */
[----:B------:R-:W-:-:S02]  /*1ccd0*/  MOV R2, 0x1ccf0 ;  /* 0x0001ccf000027802 */ /* 0x000fc40000000f00 */
[----:B------:R-:W-:Y:S05]  /*1cce0*/  CALL.REL.NOINC `($__internal_32_$__cuda_sm70_shflsync_idx_p) ;  /* 0x000017d000007944 */ /* 0x000fea0003c00000 */
[----:B------:R-:W-:Y:S01]  /*1ccf0*/  MOV R4, R15 ;  /* 0x0000000f00047202 */ /* 0x000fe20000000f00 */
[----:B------:R-:W-:Y:S05]  /*1cd00*/  BRA `(.L_x_1920) ;  /* 0xffff590000007947 */ /* 0x000fea000383ffff */
.L_x_1831:
[----:B------:R-:W-:Y:S01]  /*1cd10*/  IMAD.MOV.U32 R208, RZ, RZ, R6 ;  /* 0x000000ffffd07224 */ /* 0x000fe200078e0006 */
[----:B------:R-:W-:Y:S01]  /*1cd20*/  MOV R15, RZ ;  /* 0x000000ff000f7202 */ /* 0x000fe20000000f00 */
[----:B------:R-:W-:Y:S01]  /*1cd30*/  IMAD.MOV.U32 R3, RZ, RZ, 0x181f ;  /* 0x0000181fff037424 */ /* 0x000fe200078e00ff */
[----:B------:R-:W-:-:S02]  /*1cd40*/  MOV R2, 0x1cd60 ;  /* 0x0001cd6000027802 */ /* 0x000fc40000000f00 */
[----:B-12---:R-:W-:Y:S05]  /*1cd50*/  CALL.REL.NOINC `($__internal_32_$__cuda_sm70_shflsync_idx_p) ;  /* 0x0000176000007944 */ /* 0x006fea0003c00000 */
[----:B------:R-:W-:Y:S01]  /*1cd60*/  MOV R2, R15 ;  /* 0x0000000f00027202 */ /* 0x000fe20000000f00 */
[----:B------:R-:W-:Y:S05]  /*1cd70*/  BRA `(.L_x_1921) ;  /* 0xffff58b000007947 */ /* 0x000fea000383ffff */
.L_x_1834:
[----:B------:R-:W-:Y:S01]  /*1cd80*/  IMAD.MOV.U32 R208, RZ, RZ, R5 ;  /* 0x000000ffffd07224 */ /* 0x000fe200078e0005 */
[----:B--2---:R-:W-:Y:S01]  /*1cd90*/  MOV R15, 0x1 ;  /* 0x00000001000f7802 */ /* 0x004fe20000000f00 */
[----:B------:R-:W-:Y:S01]  /*1cda0*/  IMAD.MOV.U32 R3, RZ, RZ, 0x181f ;  /* 0x0000181fff037424 */ /* 0x000fe200078e00ff */
[----:B----4-:R-:W-:-:S03]  /*1cdb0*/  MOV R2, 0x1cdd0 ;  /* 0x0001cdd000027802 */ /* 0x010fc60000000f00 */
[----:B-1-3--:R-:W-:Y:S05]  /*1cdc0*/  CALL.REL.NOINC `($__internal_32_$__cuda_sm70_shflsync_idx_p) ;  /* 0x000016f000007944 */ /* 0x00afea0003c00000 */
        /* <DEDUP_REMOVED lines=8> */
.L_x_1835:
[----:B------:R-:W-:Y:S01]  /*1ce50*/  IMAD.MOV.U32 R4, RZ, RZ, R6 ;  /* 0x000000ffff047224 */ /* 0x000fe200078e0006 */
[----:B------:R-:W-:Y:S02]  /*1ce60*/  MOV R3, 0x2 ;  /* 0x0000000200037802 */ /* 0x000fe40000000f00 */
[----:B------:R-:W-:Y:S02]  /*1ce70*/  MOV R2, 0x1ce90 ;  /* 0x0001ce9000027802 */ /* 0x000fe40000000f00 */
[----:B------:R-:W-:Y:S05]  /*1ce80*/  CALL.REL.NOINC `($__internal_31_$__cuda_sm70_shflsync_bfly_p) ;  /* 0x000015d000007944 */ /* 0x000fea0003c00000 */
[----:B------:R-:W-:Y:S01]  /*1ce90*/  MOV R2, R13 ;  /* 0x0000000d00027202 */ /* 0x000fe20000000f00 */
[----:B------:R-:W-:Y:S05]  /*1cea0*/  BRA `(.L_x_1923) ;  /* 0xffff5e0000007947 */ /* 0x000fea000383ffff */
.L_x_1836:
[----:B------:R-:W-:Y:S01]  /*1ceb0*/  IMAD.MOV.U32 R4, RZ, RZ, R6 ;  /* 0x000000ffff047224 */ /* 0x000fe200078e0006 */
[----:B------:R-:W-:Y:S02]  /*1cec0*/  MOV R3, 0x1 ;  /* 0x0000000100037802 */ /* 0x000fe40000000f00 */
[----:B------:R-:W-:Y:S02]  /*1ced0*/  MOV R2, 0x1cef0 ;  /* 0x0001cef000027802 */ /* 0x000fe40000000f00 */
[----:B------:R-:W-:Y:S05]  /*1cee0*/  CALL.REL.NOINC `($__internal_31_$__cuda_sm70_shflsync_bfly_p) ;  /* 0x0000157000007944 */ /* 0x000fea0003c00000 */
[----:B------:R-:W-:Y:S01]  /*1cef0*/  FMNMX.FTZ R6, R6, R13, !PT ;  /* 0x0000000d06067209 */ /* 0x000fe20007810000 */
[----:B------:R-:W-:Y:S01]  /*1cf00*/  IMAD.MOV.U32 R4, RZ, RZ, R5 ;  /* 0x000000ffff047224 */ /* 0x000fe200078e0005 */
[----:B------:R-:W-:Y:S01]  /*1cf10*/  MOV R2, 0x1cf40 ;  /* 0x0001cf4000027802 */ /* 0x000fe20000000f00 */
[----:B------:R-:W-:-:S02]  /*1cf20*/  IMAD.MOV.U32 R3, RZ, RZ, 0x2 ;  /* 0x00000002ff037424 */ /* 0x000fc400078e00ff */
[----:B------:R-:W-:Y:S05]  /*1cf30*/  CALL.REL.NOINC `($__internal_31_$__cuda_sm70_shflsync_bfly_p) ;  /* 0x0000152000007944 */ /* 0x000fea0003c00000 */
[----:B------:R-:W-:Y:S01]  /*1cf40*/  FMNMX.FTZ R5, R5, R13, !PT ;  /* 0x0000000d05057209 */ /* 0x000fe20007810000 */
[----:B------:R-:W-:Y:S01]  /*1cf50*/  IMAD.MOV.U32 R3, RZ, RZ, 0x1 ;  /* 0x00000001ff037424 */ /* 0x000fe200078e00ff */
[----:B------:R-:W-:-:S03]  /*1cf60*/  MOV R2, 0x1cf90 ;  /* 0x0001cf9000027802 */ /* 0x000fc60000000f00 */
[----:B------:R-:W-:Y:S02]  /*1cf70*/  IMAD.MOV.U32 R4, RZ, RZ, R5 ;  /* 0x000000ffff047224 */ /* 0x000fe400078e0005 */
[----:B------:R-:W-:Y:S05]  /*1cf80*/  CALL.REL.NOINC `($__internal_31_$__cuda_sm70_shflsync_bfly_p) ;  /* 0x000014d000007944 */ /* 0x000fea0003c00000 */
[----:B------:R-:W-:Y:S01]  /*1cf90*/  MOV R4, R13 ;  /* 0x0000000d00047202 */ /* 0x000fe20000000f00 */
[----:B------:R-:W-:Y:S05]  /*1cfa0*/  BRA `(.L_x_1924) ;  /* 0xffff5d7000007947 */ /* 0x000fea000383ffff */
.L_x_1838:
[----:B------:R-:W-:Y:S01]  /*1cfb0*/  MOV R15, RZ ;  /* 0x000000ff000f7202 */ /* 0x000fe20000000f00 */
[----:B------:R-:W-:Y:S01]  /*1cfc0*/  IMAD.MOV.U32 R208, RZ, RZ, R4 ;  /* 0x000000ffffd07224 */ /* 0x000fe200078e0004 */
[----:B-1----:R-:W-:Y:S01]  /*1cfd0*/  MOV R2, 0x1d000 ;  /* 0x0001d00000027802 */ /* 0x002fe20000000f00 */
[----:B------:R-:W-:Y:S02]  /*1cfe0*/  IMAD.MOV.U32 R3, RZ, RZ, 0x181f ;  /* 0x0000181fff037424 */ /* 0x000fe400078e00ff */
[----:B--234-:R-:W-:Y:S05]  /*1cff0*/  CALL.REL.NOINC `($__internal_32_$__cuda_sm70_shflsync_idx_p) ;  /* 0x000014c000007944 */ /* 0x01cfea0003c00000 */
[----:B------:R-:W-:Y:S01]  /*1d000*/  MOV R2, R15 ;  /* 0x0000000f00027202 */ /* 0x000fe20000000f00 */
[----:B------:R-:W-:-:S05]  /*1d010*/  BRA `(.L_x_1925) ;  /* 0xffff6e2000007947 */ /* 0x000fca000383ffff */
.L_x_1841:
[----:B---3--:R-:W-:Y:S01]  /*1d020*/  MOV R15, 0x1 ;  /* 0x00000001000f7802 */ /* 0x008fe20000000f00 */
[----:B------:R-:W-:Y:S01]  /*1d030*/  IMAD.MOV.U32 R208, RZ, RZ, R4 ;  /* 0x000000ffffd07224 */ /* 0x000fe200078e0004 */
[----:B------:R-:W-:Y:S01]  /*1d040*/  MOV R2, 0x1d070 ;  /* 0x0001d07000027802 */ /* 0x000fe20000000f00 */
[----:B------:R-:W-:Y:S02]  /*1d050*/  IMAD.MOV.U32 R3, RZ, RZ, 0x181f ;  /* 0x0000181fff037424 */ /* 0x000fe400078e00ff */
[----:B--2---:R-:W-:Y:S05]  /*1d060*/  CALL.REL.NOINC `($__internal_32_$__cuda_sm70_shflsync_idx_p) ;  /* 0x0000145000007944 */ /* 0x004fea0003c00000 */
[----:B------:R-:W-:Y:S01]  /*1d070*/  MOV R3, 0x181f ;  /* 0x0000181f00037802 */ /* 0x000fe20000000f00 */
[----:B------:R-:W-:Y:S01]  /*1d080*/  IMAD.MOV.U32 R4, RZ, RZ, R15 ;  /* 0x000000ffff047224 */ /* 0x000fe200078e000f */
[----:B------:R-:W-:Y:S01]  /*1d090*/  MOV R15, 0x1 ;  /* 0x00000001000f7802 */ /* 0x000fe20000000f00 */
[----:B------:R-:W-:Y:S01]  /*1d0a0*/  IMAD.MOV.U32 R208, RZ, RZ, R20 ;  /* 0x000000ffffd07224 */ /* 0x000fe200078e0014 */
[----:B------:R-:W-:Y:S02]  /*1d0b0*/  MOV R2, 0x1d0d0 ;  /* 0x0001d0d000027802 */ /* 0x000fe40000000f00 */
[----:B------:R-:W-:Y:S05]  /*1d0c0*/  CALL.REL.NOINC `($__internal_32_$__cuda_sm70_shflsync_idx_p) ;  /* 0x000013f000007944 */ /* 0x000fea0003c00000 */
[----:B------:R-:W-:Y:S01]  /*1d0d0*/  MOV R2, R15 ;  /* 0x0000000f00027202 */ /* 0x000fe20000000f00 */
[----:B------:R-:W-:-:S05]  /*1d0e0*/  BRA `(.L_x_1926) ;  /* 0xffff6eb000007947 */ /* 0x000fca000383ffff */
.L_x_1844:
[----:B------:R-:W-:Y:S01]  /*1d0f0*/  MOV R15, RZ ;  /* 0x000000ff000f7202 */ /* 0x000fe20000000f00 */
[----:B------:R-:W-:Y:S01]  /*1d100*/  IMAD.MOV.U32 R208, RZ, RZ, R13 ;  /* 0x000000ffffd07224 */ /* 0x000fe200078e000d */
[----:B------:R-:W-:Y:S01]  /*1d110*/  MOV R2, 0x1d140 ;  /* 0x0001d14000027802 */ /* 0x000fe20000000f00 */
[----:B------:R-:W-:Y:S02]  /*1d120*/  IMAD.MOV.U32 R3, RZ, RZ, 0x181f ;  /* 0x0000181fff037424 */ /* 0x000fe400078e00ff */
[----:B-1----:R-:W-:Y:S05]  /*1d130*/  CALL.REL.NOINC `($__internal_32_$__cuda_sm70_shflsync_idx_p) ;  /* 0x0000138000007944 */ /* 0x002fea0003c00000 */
[----:B------:R-:W-:Y:S01]  /*1d140*/  MOV R4, R15 ;  /* 0x0000000f00047202 */ /* 0x000fe20000000f00 */
[----:B------:R-:W-:-:S05]  /*1d150*/  BRA `(.L_x_1927) ;  /* 0xffff7ea000007947 */ /* 0x000fca000383ffff */
.L_x_1845:
[----:B------:R-:W-:Y:S01]  /*1d160*/  MOV R15, RZ ;  /* 0x000000ff000f7202 */ /* 0x000fe20000000f00 */
[----:B------:R-:W-:Y:S01]  /*1d170*/  IMAD.MOV.U32 R208, RZ, RZ, R16 ;  /* 0x000000ffffd07224 */ /* 0x000fe200078e0010 */
[----:B------:R-:W-:Y:S01]  /*1d180*/  MOV R2, 0x1d1b0 ;  /* 0x0001d1b000027802 */ /* 0x000fe20000000f00 */
[----:B------:R-:W-:Y:S02]  /*1d190*/  IMAD.MOV.U32 R3, RZ, RZ, 0x181f ;  /* 0x0000181fff037424 */ /* 0x000fe400078e00ff */
[----:B-123--:R-:W-:Y:S05]  /*1d1a0*/  CALL.REL.NOINC `($__internal_32_$__cuda_sm70_shflsync_idx_p) ;  /* 0x0000131000007944 */ /* 0x00efea0003c00000 */
[----:B------:R-:W-:Y:S01]  /*1d1b0*/  MOV R2, R15 ;  /* 0x0000000f00027202 */ /* 0x000fe20000000f00 */
[----:B------:R-:W-:-:S05]  /*1d1c0*/  BRA `(.L_x_1928) ;  /* 0xffff7e5000007947 */ /* 0x000fca000383ffff */
.L_x_1846:
[----:B--2---:R-:W-:Y:S01]  /*1d1d0*/  MOV R15, 0x1 ;  /* 0x00000001000f7802 */ /* 0x004fe20000000f00 */
[----:B------:R-:W-:Y:S01]  /*1d1e0*/  IMAD.MOV.U32 R208, RZ, RZ, R13 ;  /* 0x000000ffffd07224 */ /* 0x000fe200078e000d */
[----:B------:R-:W-:Y:S01]  /*1d1f0*/  MOV R2, 0x1d220 ;  /* 0x0001d22000027802 */ /* 0x000fe20000000f00 */
[----:B------:R-:W-:Y:S03]  /*1d200*/  IMAD.MOV.U32 R3, RZ, RZ, 0x181f ;  /* 0x0000181fff037424 */ /* 0x000fe600078e00ff */
[----:B-1--4-:R-:W-:Y:S05]  /*1d210*/  CALL.REL.NOINC `($__internal_32_$__cuda_sm70_shflsync_idx_p) ;  /* 0x000012a000007944 */ /* 0x012fea0003c00000 */
        /* <DEDUP_REMOVED lines=8> */
.L_x_1847:
[----:B------:R-:W-:Y:S02]  /*1d2a0*/  MOV R3, 0x2 ;  /* 0x0000000200037802 */ /* 0x000fe40000000f00 */
[----:B------:R-:W-:Y:S02]  /*1d2b0*/  MOV R2, 0x1d2d0 ;  /* 0x0001d2d000027802 */ /* 0x000fe40000000f00 */
[----:B------:R-:W-:Y:S05]  /*1d2c0*/  CALL.REL.NOINC `($__internal_31_$__cuda_sm70_shflsync_bfly_p) ;  /* 0x0000119000007944 */ /* 0x000fea0003c00000 */
[----:B------:R-:W-:Y:S01]  /*1d2d0*/  MOV R2, R13 ;  /* 0x0000000d00027202 */ /* 0x000fe20000000f00 */
[----:B------:R-:W-:-:S05]  /*1d2e0*/  BRA `(.L_x_1930) ;  /* 0xffff811000007947 */ /* 0x000fca000383ffff */
.L_x_1848:
[----:B------:R-:W-:Y:S02]  /*1d2f0*/  MOV R3, 0x1 ;  /* 0x0000000100037802 */ /* 0x000fe40000000f00 */
[----:B------:R-:W-:Y:S02]  /*1d300*/  MOV R2, 0x1d320 ;  /* 0x0001d32000027802 */ /* 0x000fe40000000f00 */
[----:B------:R-:W-:Y:S05]  /*1d310*/  CALL.REL.NOINC `($__internal_31_$__cuda_sm70_shflsync_bfly_p) ;  /* 0x0000114000007944 */ /* 0x000fea0003c00000 */
[----:B------:R-:W-:Y:S01]  /*1d320*/  IMAD.MOV.U32 R3, RZ, RZ, 0x2 ;  /* 0x00000002ff037424 */ /* 0x000fe200078e00ff */
[----:B------:R-:W-:Y:S01]  /*1d330*/  FMNMX.FTZ R6, R4, R13, !PT ;  /* 0x0000000d04067209 */ /* 0x000fe20007810000 */
[----:B------:R-:W-:Y:S01]  /*1d340*/  IMAD.MOV.U32 R4, RZ, RZ, R12 ;  /* 0x000000ffff047224 */ /* 0x000fe200078e000c */
[----:B------:R-:W-:Y:S02]  /*1d350*/  MOV R2, 0x1d370 ;  /* 0x0001d37000027802 */ /* 0x000fe40000000f00 */
[----:B------:R-:W-:Y:S05]  /*1d360*/  CALL.REL.NOINC `($__internal_31_$__cuda_sm70_shflsync_bfly_p) ;  /* 0x000010f000007944 */ /* 0x000fea0003c00000 */
[----:B------:R-:W-:Y:S01]  /*1d370*/  FMNMX.FTZ R4, R12, R13, !PT ;  /* 0x0000000d0c047209 */ /* 0x000fe20007810000 */
[----:B------:R-:W-:Y:S01]  /*1d380*/  IMAD.MOV.U32 R3, RZ, RZ, 0x1 ;  /* 0x00000001ff037424 */ /* 0x000fe200078e00ff */
[----:B------:R-:W-:Y:S02]  /*1d390*/  MOV R2, 0x1d3b0 ;  /* 0x0001d3b000027802 */ /* 0x000fe40000000f00 */
[----:B------:R-:W-:Y:S05]  /*1d3a0*/  CALL.REL.NOINC `($__internal_31_$__cuda_sm70_shflsync_bfly_p) ;  /* 0x000010b000007944 */ /* 0x000fea0003c00000 */
[----:B------:R-:W-:Y:S01]  /*1d3b0*/  MOV R2, R13 ;  /* 0x0000000d00027202 */ /* 0x000fe20000000f00 */
[----:B------:R-:W-:-:S05]  /*1d3c0*/  BRA `(.L_x_1931) ;  /* 0xffff80a000007947 */ /* 0x000fca000383ffff */
.L_x_1850:
[----:B------:R-:W-:Y:S01]  /*1d3d0*/  IMAD.MOV.U32 R4, RZ, RZ, R217 ;  /* 0x000000ffff047224 */ /* 0x000fe200078e00d9 */
[----:B------:R-:W-:-:S02]  /*1d3e0*/  MOV R3, 0x2 ;  /* 0x0000000200037802 */ /* 0x000fc40000000f00 */
[----:B------:R-:W-:Y:S02]  /*1d3f0*/  MOV R2, 0x1d410 ;  /* 0x0001d41000027802 */ /* 0x000fe40000000f00 */
[----:B------:R-:W-:Y:S05]  /*1d400*/  CALL.REL.NOINC `($__internal_31_$__cuda_sm70_shflsync_bfly_p) ;  /* 0x0000105000007944 */ /* 0x000fea0003c00000 */
[----:B------:R-:W-:Y:S01]  /*1d410*/  FADD.FTZ R4, R217, R13 ;  /* 0x0000000dd9047221 */ /* 0x000fe20000010000 */
[----:B------:R-:W-:Y:S02]  /*1d420*/  MOV R3, 0x1 ;  /* 0x0000000100037802 */ /* 0x000fe40000000f00 */
[----:B------:R-:W-:Y:S02]  /*1d430*/  MOV R2, 0x1d450 ;  /* 0x0001d45000027802 */ /* 0x000fe40000000f00 */
[----:B------:R-:W-:Y:S05]  /*1d440*/  CALL.REL.NOINC `($__internal_31_$__cuda_sm70_shflsync_bfly_p) ;  /* 0x0000101000007944 */ /* 0x000fea0003c00000 */
[----:B------:R-:W-:Y:S01]  /*1d450*/  FADD.FTZ R9, R4, R13 ;  /* 0x0000000d04097221 */ /* 0x000fe20000010000 */
[----:B------:R-:W-:Y:S02]  /*1d460*/  MOV R4, R216 ;  /* 0x000000d800047202 */ /* 0x000fe40000000f00 */
[----:B------:R-:W-:Y:S02]  /*1d470*/  MOV R3, 0x2 ;  /* 0x0000000200037802 */ /* 0x000fe40000000f00 */
[----:B------:R-:W-:Y:S02]  /*1d480*/  MOV R2, 0x1d4a0 ;  /* 0x0001d4a000027802 */ /* 0x000fe40000000f00 */
[----:B------:R-:W-:Y:S05]  /*1d490*/  CALL.REL.NOINC `($__internal_31_$__cuda_sm70_shflsync_bfly_p) ;  /* 0x00000fc000007944 */ /* 0x000fea0003c00000 */
[----:B------:R-:W-:Y:S01]  /*1d4a0*/  FADD.FTZ R4, R216, R13 ;  /* 0x0000000dd8047221 */ /* 0x000fe20000010000 */
[----:B------:R-:W-:Y:S02]  /*1d4b0*/  MOV R3, 0x1 ;  /* 0x0000000100037802 */ /* 0x000fe40000000f00 */
[----:B------:R-:W-:-:S02]  /*1d4c0*/  MOV R2, 0x1d4e0 ;  /* 0x0001d4e000027802 */ /* 0x000fc40000000f00 */
[----:B------:R-:W-:Y:S05]  /*1d4d0*/  CALL.REL.NOINC `($__internal_31_$__cuda_sm70_shflsync_bfly_p) ;  /* 0x00000f8000007944 */ /* 0x000fea0003c00000 */
[----:B------:R-:W-:Y:S01]  /*1d4e0*/  MOV R2, R13 ;  /* 0x0000000d00027202 */ /* 0x000fe20000000f00 */
[----:B------:R-:W-:Y:S05]  /*1d4f0*/  BRA `(.L_x_1932) ;  /* 0xffff973000007947 */ /* 0x000fea000383ffff */
.L_x_1857:
[----:B--234-:R-:W-:Y:S01]  /*1d500*/  IMAD.MOV.U32 R208, RZ, RZ, R9 ;  /* 0x000000ffffd07224 */ /* 0x01cfe200078e0009 */
[----:B------:R-:W-:Y:S01]  /*1d510*/  MOV R15, RZ ;  /* 0x000000ff000f7202 */ /* 0x000fe20000000f00 */
[----:B------:R-:W-:Y:S01]  /*1d520*/  IMAD.MOV.U32 R3, RZ, RZ, 0x181f ;  /* 0x0000181fff037424 */ /* 0x000fe200078e00ff */
[----:B------:R-:W-:-:S02]  /*1d530*/  MOV R2, 0x1d550 ;  /* 0x0001d55000027802 */ /* 0x000fc40000000f00 */
[----:B-1----:R-:W-:Y:S05]  /*1d540*/  CALL.REL.NOINC `($__internal_32_$__cuda_sm70_shflsync_idx_p) ;  /* 0x00000f7000007944 */ /* 0x002fea0003c00000 */
[----:B------:R-:W-:Y:S01]  /*1d550*/  MOV R5, R15 ;  /* 0x0000000f00057202 */ /* 0x000fe20000000f00 */
[----:B------:R-:W-:Y:S05]  /*1d560*/  BRA `(.L_x_1933) ;  /* 0xffffb36000007947 */ /* 0x000fea000383ffff */
.L_x_1858:
[----:B------:R-:W-:Y:S01]  /*1d570*/  IMAD.MOV.U32 R208, RZ, RZ, R16 ;  /* 0x000000ffffd07224 */ /* 0x000fe200078e0010 */
[----:B------:R-:W-:Y:S01]  /*1d580*/  MOV R15, RZ ;  /* 0x000000ff000f7202 */ /* 0x000fe20000000f00 */
[----:B------:R-:W-:Y:S01]  /*1d590*/  IMAD.MOV.U32 R3, RZ, RZ, 0x181f ;  /* 0x0000181fff037424 */ /* 0x000fe200078e00ff */
[----:B------:R-:W-:-:S02]  /*1d5a0*/  MOV R2, 0x1d5c0 ;  /* 0x0001d5c000027802 */ /* 0x000fc40000000f00 */
[----:B-123--:R-:W-:Y:S05]  /*1d5b0*/  CALL.REL.NOINC `($__internal_32_$__cuda_sm70_shflsync_idx_p) ;  /* 0x00000f0000007944 */ /* 0x00efea0003c00000 */
[----:B------:R-:W-:Y:S01]  /*1d5c0*/  MOV R2, R15 ;  /* 0x0000000f00027202 */ /* 0x000fe20000000f00 */
[----:B------:R-:W-:Y:S05]  /*1d5d0*/  BRA `(.L_x_1934) ;  /* 0xffffb31000007947 */ /* 0x000fea000383ffff */
.L_x_1861:
[----:B------:R-:W-:Y:S01]  /*1d5e0*/  IMAD.MOV.U32 R208, RZ, RZ, R9 ;  /* 0x000000ffffd07224 */ /* 0x000fe200078e0009 */
[----:B--2---:R-:W-:Y:S01]  /*1d5f0*/  MOV R15, 0x1 ;  /* 0x00000001000f7802 */ /* 0x004fe20000000f00 */
[----:B------:R-:W-:Y:S01]  /*1d600*/  IMAD.MOV.U32 R3, RZ, RZ, 0x181f ;  /* 0x0000181fff037424 */ /* 0x000fe200078e00ff */
[----:B------:R-:W-:-:S02]  /*1d610*/  MOV R2, 0x1d630 ;  /* 0x0001d63000027802 */ /* 0x000fc40000000f00 */
[----:B-1-34-:R-:W-:Y:S05]  /*1d620*/  CALL.REL.NOINC `($__internal_32_$__cuda_sm70_shflsync_idx_p) ;  /* 0x00000e9000007944 */ /* 0x01afea0003c00000 */
        /* <DEDUP_REMOVED lines=8> */
.L_x_1864:
[----:B------:R-:W-:Y:S01]  /*1d6b0*/  IMAD.MOV.U32 R208, RZ, RZ, R9 ;  /* 0x000000ffffd07224 */ /* 0x000fe200078e0009 */
[----:B--2---:R-:W-:Y:S01]  /*1d6c0*/  MOV R15, 0x2 ;  /* 0x00000002000f7802 */ /* 0x004fe20000000f00 */
[----:B------:R-:W-:Y:S01]  /*1d6d0*/  IMAD.MOV.U32 R3, RZ, RZ, 0x181f ;  /* 0x0000181fff037424 */ /* 0x000fe200078e00ff */
[----:B------:R-:W-:Y:S02]  /*1d6e0*/  MOV R2, 0x1d700 ;  /* 0x0001d70000027802 */ /* 0x000fe40000000f00 */
[----:B-1-34-:R-:W-:Y:S05]  /*1d6f0*/  CALL.REL.NOINC `($__internal_32_$__cuda_sm70_shflsync_idx_p) ;  /* 0x00000dc000007944 */ /* 0x01afea0003c00000 */
[----:B------:R-:W-:Y:S01]  /*1d700*/  MOV R5, R15 ;  /* 0x0000000f00057202 */ /* 0x000fe20000000f00 */
[----:B------:R-:W-:Y:S05]  /*1d710*/  BRA `(.L_x_1936) ;  /* 0xffffb4b000007947 */ /* 0x000fea000383ffff */
.L_x_1865:
[----:B------:R-:W-:Y:S01]  /*1d720*/  IMAD.MOV.U32 R208, RZ, RZ, R16 ;  /* 0x000000ffffd07224 */ /* 0x000fe200078e0010 */
[----:B--2---:R-:W-:Y:S01]  /*1d730*/  MOV R15, 0x2 ;  /* 0x00000002000f7802 */ /* 0x004fe20000000f00 */
[----:B------:R-:W-:Y:S01]  /*1d740*/  IMAD.MOV.U32 R3, RZ, RZ, 0x181f ;  /* 0x0000181fff037424 */ /* 0x000fe200078e00ff */
[----:B------:R-:W-:Y:S02]  /*1d750*/  MOV R2, 0x1d770 ;  /* 0x0001d77000027802 */ /* 0x000fe40000000f00 */
[----:B-1-34-:R-:W-:Y:S05]  /*1d760*/  CALL.REL.NOINC `($__internal_32_$__cuda_sm70_shflsync_idx_p) ;  /* 0x00000d5000007944 */ /* 0x01afea0003c00000 */
[----:B------:R-:W-:Y:S01]  /*1d770*/  MOV R2, R15 ;  /* 0x0000000f00027202 */ /* 0x000fe20000000f00 */
[----:B------:R-:W-:Y:S05]  /*1d780*/  BRA `(.L_x_1937) ;  /* 0xffffb46000007947 */ /* 0x000fea000383ffff */
.L_x_1868:
[----:B------:R-:W-:Y:S01]  /*1d790*/  IMAD.MOV.U32 R208, RZ, RZ, R9 ;  /* 0x000000ffffd07224 */ /* 0x000fe200078e0009 */
[----:B---3--:R-:W-:Y:S01]  /*1d7a0*/  MOV R15, 0x3 ;  /* 0x00000003000f7802 */ /* 0x008fe20000000f00 */
[----:B------:R-:W-:Y:S01]  /*1d7b0*/  IMAD.MOV.U32 R3, RZ, RZ, 0x181f ;  /* 0x0000181fff037424 */ /* 0x000fe200078e00ff */
[----:B----4-:R-:W-:-:S02]  /*1d7c0*/  MOV R2, 0x1d7e0 ;  /* 0x0001d7e000027802 */ /* 0x010fc40000000f00 */
[----:B-12---:R-:W-:Y:S05]  /*1d7d0*/  CALL.REL.NOINC `($__internal_32_$__cuda_sm70_shflsync_idx_p) ;  /* 0x00000ce000007944 */ /* 0x006fea0003c00000 */
        /* <DEDUP_REMOVED lines=8> */
.L_x_1870:
[----:B------:R-:W-:Y:S01]  /*1d860*/  IMAD.MOV.U32 R208, RZ, RZ, R6 ;  /* 0x000000ffffd07224 */ /* 0x000fe200078e0006 */
[----:B------:R-:W-:Y:S01]  /*1d870*/  MOV R15, RZ ;  /* 0x000000ff000f7202 */ /* 0x000fe20000000f00 */
[----:B------:R-:W-:Y:S01]  /*1d880*/  IMAD.MOV.U32 R3, RZ, RZ, 0x1c1f ;  /* 0x00001c1fff037424 */ /* 0x000fe200078e00ff */
[----:B------:R-:W-:Y:S02]  /*1d890*/  MOV R2, 0x1d8b0 ;  /* 0x0001d8b000027802 */ /* 0x000fe40000000f00 */
[----:B------:R-:W-:Y:S05]  /*1d8a0*/  CALL.REL.NOINC `($__internal_32_$__cuda_sm70_shflsync_idx_p) ;  /* 0x00000c1000007944 */ /* 0x000fea0003c00000 */
[----:B------:R-:W-:Y:S01]  /*1d8b0*/  MOV R4, R15 ;  /* 0x0000000f00047202 */ /* 0x000fe20000000f00 */
[----:B------:R-:W-:Y:S05]  /*1d8c0*/  BRA `(.L_x_1939) ;  /* 0xffffb84000007947 */ /* 0x000fea000383ffff */
.L_x_1871:
[----:B------:R-:W-:Y:S01]  /*1d8d0*/  IMAD.MOV.U32 R208, RZ, RZ, R5 ;  /* 0x000000ffffd07224 */ /* 0x000fe200078e0005 */
[----:B------:R-:W-:Y:S01]  /*1d8e0*/  MOV R15, RZ ;  /* 0x000000ff000f7202 */ /* 0x000fe20000000f00 */
[----:B------:R-:W-:Y:S01]  /*1d8f0*/  IMAD.MOV.U32 R3, RZ, RZ, 0x1c1f ;  /* 0x00001c1fff037424 */ /* 0x000fe200078e00ff */
[----:B------:R-:W-:Y:S02]  /*1d900*/  MOV R2, 0x1d920 ;  /* 0x0001d92000027802 */ /* 0x000fe40000000f00 */
[----:B-12---:R-:W-:Y:S05]  /*1d910*/  CALL.REL.NOINC `($__internal_32_$__cuda_sm70_shflsync_idx_p) ;  /* 0x00000ba000007944 */ /* 0x006fea0003c00000 */
[----:B------:R-:W-:Y:S01]  /*1d920*/  MOV R2, R15 ;  /* 0x0000000f00027202 */ /* 0x000fe20000000f00 */
[----:B------:R-:W-:Y:S05]  /*1d930*/  BRA `(.L_x_1940) ;  /* 0xffffb7f000007947 */ /* 0x000fea000383ffff */
.L_x_1874:
[----:B------:R-:W-:Y:S01]  /*1d940*/  IMAD.MOV.U32 R208, RZ, RZ, R6 ;  /* 0x000000ffffd07224 */ /* 0x000fe200078e0006 */
[----:B--2---:R-:W-:Y:S01]  /*1d950*/  MOV R15, 0x1 ;  /* 0x00000001000f7802 */ /* 0x004fe20000000f00 */
[----:B------:R-:W-:Y:S01]  /*1d960*/  IMAD.MOV.U32 R3, RZ, RZ, 0x1c1f ;  /* 0x00001c1fff037424 */ /* 0x000fe200078e00ff */
[----:B----4-:R-:W-:-:S02]  /*1d970*/  MOV R2, 0x1d990 ;  /* 0x0001d99000027802 */ /* 0x010fc40000000f00 */
        /* <DEDUP_REMOVED lines=9> */
.L_x_1878:
[----:B------:R-:W-:Y:S01]  /*1da10*/  IMAD.MOV.U32 R208, RZ, RZ, R5 ;  /* 0x000000ffffd07224 */ /* 0x000fe200078e0005 */
[----:B------:R-:W-:Y:S01]  /*1da20*/  MOV R15, RZ ;  /* 0x000000ff000f7202 */ /* 0x000fe20000000f00 */
[----:B------:R-:W-:Y:S01]  /*1da30*/  IMAD.MOV.U32 R3, RZ, RZ, 0x181f ;  /* 0x0000181fff037424 */ /* 0x000fe200078e00ff */
[----:B------:R-:W-:Y:S02]  /*1da40*/  MOV R2, 0x1da60 ;  /* 0x0001da6000027802 */ /* 0x000fe40000000f00 */
[----:B------:R-:W-:Y:S05]  /*1da50*/  CALL.REL.NOINC `($__internal_32_$__cuda_sm70_shflsync_idx_p) ;  /* 0x00000a6000007944 */ /* 0x000fea0003c00000 */
[----:B------:R-:W-:Y:S01]  /*1da60*/  MOV R4, R15 ;  /* 0x0000000f00047202 */ /* 0x000fe20000000f00 */
[----:B------:R-:W-:Y:S05]  /*1da70*/  BRA `(.L_x_1942) ;  /* 0xffffd7a000007947 */ /* 0x000fea000383ffff */
.L_x_1879:
[----:B------:R-:W-:Y:S01]  /*1da80*/  IMAD.MOV.U32 R208, RZ, RZ, R16 ;  /* 0x000000ffffd07224 */ /* 0x000fe200078e0010 */
[----:B------:R-:W-:Y:S01]  /*1da90*/  MOV R15, RZ ;  /* 0x000000ff000f7202 */ /* 0x000fe20000000f00 */
[----:B------:R-:W-:Y:S01]  /*1daa0*/  IMAD.MOV.U32 R3, RZ, RZ, 0x181f ;  /* 0x0000181fff037424 */ /* 0x000fe200078e00ff */
[----:B------:R-:W-:Y:S02]  /*1dab0*/  MOV R2, 0x1dad0 ;  /* 0x0001dad000027802 */ /* 0x000fe40000000f00 */
[----:B-12---:R-:W-:Y:S05]  /*1dac0*/  CALL.REL.NOINC `($__internal_32_$__cuda_sm70_shflsync_idx_p) ;  /* 0x000009f000007944 */ /* 0x006fea0003c00000 */
[----:B------:R-:W-:Y:S01]  /*1dad0*/  MOV R2, R15 ;  /* 0x0000000f00027202 */ /* 0x000fe20000000f00 */
[----:B------:R-:W-:Y:S05]  /*1dae0*/  BRA `(.L_x_1943) ;  /* 0xffffd75000007947 */ /* 0x000fea000383ffff */
.L_x_1882:
        /* <DEDUP_REMOVED lines=13> */
.L_x_1885:
[----:B------:R-:W-:Y:S01]  /*1dbc0*/  IMAD.MOV.U32 R208, RZ, RZ, R5 ;  /* 0x000000ffffd07224 */ /* 0x000fe200078e0005 */
[----:B-1----:R-:W-:Y:S01]  /*1dbd0*/  MOV R15, 0x2 ;  /* 0x00000002000f7802 */ /* 0x002fe20000000f00 */
[----:B------:R-:W-:Y:S01]  /*1dbe0*/  IMAD.MOV.U32 R3, RZ, RZ, 0x181f ;  /* 0x0000181fff037424 */ /* 0x000fe200078e00ff */
[----:B----4-:R-:W-:Y:S02]  /*1dbf0*/  MOV R2, 0x1dc10 ;  /* 0x0001dc1000027802 */ /* 0x010fe40000000f00 */
[----:B--23--:R-:W-:Y:S05]  /*1dc00*/  CALL.REL.NOINC `($__internal_32_$__cuda_sm70_shflsync_idx_p) ;  /* 0x000008b000007944 */ /* 0x00cfea0003c00000 */
[----:B------:R-:W-:Y:S01]  /*1dc10*/  MOV R4, R15 ;  /* 0x0000000f00047202 */ /* 0x000fe20000000f00 */
[----:B------:R-:W-:Y:S05]  /*1dc20*/  BRA `(.L_x_1945) ;  /* 0xffffd90000007947 */ /* 0x000fea000383ffff */
.L_x_1886:
[----:B------:R-:W-:Y:S01]  /*1dc30*/  IMAD.MOV.U32 R208, RZ, RZ, R16 ;  /* 0x000000ffffd07224 */ /* 0x000fe200078e0010 */
[----:B------:R-:W-:Y:S01]  /*1dc40*/  MOV R15, 0x2 ;  /* 0x00000002000f7802 */ /* 0x000fe20000000f00 */
[----:B------:R-:W-:Y:S01]  /*1dc50*/  IMAD.MOV.U32 R3, RZ, RZ, 0x181f ;  /* 0x0000181fff037424 */ /* 0x000fe200078e00ff */
[----:B----4-:R-:W-:Y:S02]  /*1dc60*/  MOV R2, 0x1dc80 ;  /* 0x0001dc8000027802 */ /* 0x010fe40000000f00 */
[----:B-123--:R-:W-:Y:S05]  /*1dc70*/  CALL.REL.NOINC `($__internal_32_$__cuda_sm70_shflsync_idx_p) ;  /* 0x0000084000007944 */ /* 0x00efea0003c00000 */
[----:B------:R-:W-:Y:S01]  /*1dc80*/  MOV R2, R15 ;  /* 0x0000000f00027202 */ /* 0x000fe20000000f00 */
[----:B------:R-:W-:Y:S05]  /*1dc90*/  BRA `(.L_x_1946) ;  /* 0xffffd8b000007947 */ /* 0x000fea000383ffff */
.L_x_1889:
[----:B------:R-:W-:Y:S01]  /*1dca0*/  IMAD.MOV.U32 R208, RZ, RZ, R5 ;  /* 0x000000ffffd07224 */ /* 0x000fe200078e0005 */
[----:B-1----:R-:W-:Y:S01]  /*1dcb0*/  MOV R15, 0x3 ;  /* 0x00000003000f7802 */ /* 0x002fe20000000f00 */
[----:B------:R-:W-:Y:S01]  /*1dcc0*/  IMAD.MOV.U32 R3, RZ, RZ, 0x181f ;  /* 0x0000181fff037424 */ /* 0x000fe200078e00ff */
[----:B------:R-:W-:-:S02]  /*1dcd0*/  MOV R2, 0x1dcf0 ;  /* 0x0001dcf000027802 */ /* 0x000fc40000000f00 */
[----:B--234-:R-:W-:Y:S05]  /*1dce0*/  CALL.REL.NOINC `($__internal_32_$__cuda_sm70_shflsync_idx_p) ;  /* 0x000007d000007944 */ /* 0x01cfea0003c00000 */
        /* <DEDUP_REMOVED lines=8> */
.L_x_1891:
[----:B------:R-:W-:Y:S01]  /*1dd70*/  IMAD.MOV.U32 R208, RZ, RZ, R114 ;  /* 0x000000ffffd07224 */ /* 0x000fe200078e0072 */
[----:B-1----:R-:W-:Y:S01]  /*1dd80*/  MOV R15, RZ ;  /* 0x000000ff000f7202 */ /* 0x002fe20000000f00 */
[----:B------:R-:W-:Y:S01]  /*1dd90*/  IMAD.MOV.U32 R3, RZ, RZ, 0x1f ;  /* 0x0000001fff037424 */ /* 0x000fe200078e00ff */
[----:B------:R-:W-:Y:S02]  /*1dda0*/  MOV R2, 0x1ddc0 ;  /* 0x0001ddc000027802 */ /* 0x000fe40000000f00 */
[----:B---3--:R-:W-:Y:S05]  /*1ddb0*/  CALL.REL.NOINC `($__internal_32_$__cuda_sm70_shflsync_idx_p) ;  /* 0x0000070000007944 */ /* 0x008fea0003c00000 */
[----:B------:R-:W-:Y:S01]  /*1ddc0*/  MOV R11, R15 ;  /* 0x0000000f000b7202 */ /* 0x000fe20000000f00 */
[----:B------:R-:W-:Y:S05]  /*1ddd0*/  BRA `(.L_x_1948) ;  /* 0xffffdb2000007947 */ /* 0x000fea000383ffff */
.L_x_1892:
[----:B------:R-:W-:Y:S01]  /*1dde0*/  IMAD.MOV.U32 R208, RZ, RZ, R114 ;  /* 0x000000ffffd07224 */ /* 0x000fe200078e0072 */
[----:B-1----:R-:W-:Y:S01]  /*1ddf0*/  MOV R15, 0x1 ;  /* 0x00000001000f7802 */ /* 0x002fe20000000f00 */
[----:B------:R-:W-:Y:S01]  /*1de00*/  IMAD.MOV.U32 R3, RZ, RZ, 0x1f ;  /* 0x0000001fff037424 */ /* 0x000fe200078e00ff */
[----:B------:R-:W-:Y:S02]  /*1de10*/  MOV R2, 0x1de30 ;  /* 0x0001de3000027802 */ /* 0x000fe40000000f00 */
[----:B--234-:R-:W-:Y:S05]  /*1de20*/  CALL.REL.NOINC `($__internal_32_$__cuda_sm70_shflsync_idx_p) ;  /* 0x0000069000007944 */ /* 0x01cfea0003c00000 */
[----:B------:R-:W-:Y:S01]  /*1de30*/  MOV R6, R15 ;  /* 0x0000000f00067202 */ /* 0x000fe20000000f00 */
[----:B------:R-:W-:Y:S05]  /*1de40*/  BRA `(.L_x_1949) ;  /* 0xffffdad000007947 */ /* 0x000fea000383ffff */
.L_x_1893:
[----:B------:R-:W-:Y:S01]  /*1de50*/  IMAD.MOV.U32 R2, RZ, RZ, R4 ;  /* 0x000000ffff027224 */ /* 0x000fe200078e0004 */
[----:B------:R-:W-:-:S02]  /*1de60*/  MOV R5, 0x1 ;  /* 0x0000000100057802 */ /* 0x000fc40000000f00 */
[----:B------:R-:W-:Y:S02]  /*1de70*/  MOV R3, 0x1de90 ;  /* 0x0001de9000037802 */ /* 0x000fe40000000f00 */
[----:B-12-4-:R-:W-:Y:S05]  /*1de80*/  CALL.REL.NOINC `($__internal_33_$__cuda_sm70_shflsync_up_p) ;  /* 0x0000068000007944 */ /* 0x016fea0003c00000 */
[----:B------:R-:W-:Y:S05]  /*1de90*/  BRA `(.L_x_1950) ;  /* 0xffffdbb000007947 */ /* 0x000fea000383ffff */
.L_x_1894:
[----:B------:R-:W-:Y:S01]  /*1dea0*/  IMAD.MOV.U32 R2, RZ, RZ, R4 ;  /* 0x000000ffff027224 */ /* 0x000fe200078e0004 */
[----:B------:R-:W-:Y:S02]  /*1deb0*/  MOV R5, 0x2 ;  /* 0x0000000200057802 */ /* 0x000fe40000000f00 */
[----:B------:R-:W-:Y:S02]  /*1dec0*/  MOV R3, 0x1dee0 ;  /* 0x0001dee000037802 */ /* 0x000fe40000000f00 */
[----:B--2-4-:R-:W-:Y:S05]  /*1ded0*/  CALL.REL.NOINC `($__internal_33_$__cuda_sm70_shflsync_up_p) ;  /* 0x0000063000007944 */ /* 0x014fea0003c00000 */
        /* <DEDUP_REMOVED lines=27> */
.L_x_1898:
[----:B------:R-:W-:Y:S01]  /*1e090*/  IMAD.MOV.U32 R2, RZ, RZ, R4 ;  /* 0x000000ffff027224 */ /* 0x000fe200078e0004 */
[----:B------:R-:W-:Y:S02]  /*1e0a0*/  MOV R5, 0x1 ;  /* 0x0000000100057802 */ /* 0x000fe40000000f00 */
[----:B------:R-:W-:Y:S02]  /*1e0b0*/  MOV R3, 0x1e0d0 ;  /* 0x0001e0d000037802 */ /* 0x000fe40000000f00 */
[----:B------:R-:W-:Y:S05]  /*1e0c0*/  CALL.REL.NOINC `($__internal_33_$__cuda_sm70_shflsync_up_p) ;  /* 0x0000044000007944 */ /* 0x000fea0003c00000 */
[----:B------:R-:W-:Y:S01]  /*1e0d0*/  MOV R2, R5 ;  /* 0x0000000500027202 */ /* 0x000fe20000000f00 */
[----:B------:R-:W-:Y:S05]  /*1e0e0*/  BRA `(.L_x_1952) ;  /* 0xffffdbd000007947 */ /* 0x000fea000383ffff */
.L_x_1899:
        /* <DEDUP_REMOVED lines=31> */
.L_x_1901:
[----:B------:R-:W-:Y:S02]  /*1e2e0*/  SEL R2, RZ, 0x1, P0 ;  /* 0x00000001ff027807 */ /* 0x000fe40000000000 */
[----:B------:R-:W-:Y:S02]  /*1e2f0*/  MOV R3, 0x1e310 ;  /* 0x0001e31000037802 */ /* 0x000fe40000000f00 */
[----:B-1----:R-:W-:Y:S05]  /*1e300*/  CALL.REL.NOINC `($__internal_34_$__cuda_sm70_votesync_ballot) ;  /* 0x0000027000007944 */ /* 0x002fea0003c00000 */
[----:B------:R-:W-:Y:S05]  /*1e310*/  BRA `(.L_x_1954) ;  /* 0xffffdb3000007947 */ /* 0x000fea000383ffff */
.L_x_1902:
[----:B------:R-:W-:Y:S01]  /*1e320*/  IMAD.MOV.U32 R208, RZ, RZ, R9 ;  /* 0x000000ffffd07224 */ /* 0x000fe200078e0009 */
[----:B---3--:R-:W-:Y:S01]  /*1e330*/  MOV R15, R14 ;  /* 0x0000000e000f7202 */ /* 0x008fe20000000f00 */
[----:B------:R-:W-:Y:S01]  /*1e340*/  IMAD.MOV.U32 R3, RZ, RZ, 0x1f ;  /* 0x0000001fff037424 */ /* 0x000fe200078e00ff */
[----:B------:R-:W-:Y:S02]  /*1e350*/  MOV R2, 0x1e370 ;  /* 0x0001e37000027802 */ /* 0x000fe40000000f00 */
[----:B-12---:R-:W-:Y:S05]  /*1e360*/  CALL.REL.NOINC `($__internal_32_$__cuda_sm70_shflsync_idx_p) ;  /* 0x0000015000007944 */ /* 0x006fea0003c00000 */
[----:B------:R-:W-:Y:S01]  /*1e370*/  IMAD.MOV.U32 R6, RZ, RZ, R15 ;  /* 0x000000ffff067224 */ /* 0x000fe200078e000f */
[----:B------:R-:W-:Y:S01]  /*1e380*/  MOV R15, R14 ;  /* 0x0000000e000f7202 */ /* 0x000fe20000000f00 */
[----:B------:R-:W-:Y:S01]  /*1e390*/  IMAD.MOV.U32 R208, RZ, RZ, R10 ;  /* 0x000000ffffd07224 */ /* 0x000fe200078e000a */
[----:B------:R-:W-:Y:S02]  /*1e3a0*/  MOV R3, 0x1f ;  /* 0x0000001f00037802 */ /* 0x000fe40000000f00 */
[----:B------:R-:W-:-:S02]  /*1e3b0*/  MOV R2, 0x1e3d0 ;  /* 0x0001e3d000027802 */ /* 0x000fc40000000f00 */
[----:B------:R-:W-:Y:S05]  /*1e3c0*/  CALL.REL.NOINC `($__internal_32_$__cuda_sm70_shflsync_idx_p) ;  /* 0x000000f000007944 */ /* 0x000fea0003c00000 */
[----:B------:R-:W-:Y:S01]  /*1e3d0*/  MOV R5, R15 ;  /* 0x0000000f00057202 */ /* 0x000fe20000000f00 */
[----:B------:R-:W-:Y:S05]  /*1e3e0*/  BRA `(.L_x_1955) ;  /* 0xffffdaa000007947 */ /* 0x000fea000383ffff */
.L_x_1905:
[----:B------:R-:W-:Y:S01]  /*1e3f0*/  MOV R15, R2 ;  /* 0x00000002000f7202 */ /* 0x000fe20000000f00 */
[----:B------:R-:W-:Y:S01]  /*1e400*/  IMAD.MOV.U32 R208, RZ, RZ, R4 ;  /* 0x000000ffffd07224 */ /* 0x000fe200078e0004 */
[----:B------:R-:W-:Y:S01]  /*1e410*/  MOV R2, 0x1e440 ;  /* 0x0001e44000027802 */ /* 0x000fe20000000f00 */
[----:B------:R-:W-:-:S02]  /*1e420*/  IMAD.MOV.U32 R3, RZ, RZ, 0x1f ;  /* 0x0000001fff037424 */ /* 0x000fc400078e00ff */
[----:B-1234-:R-:W-:Y:S05]  /*1e430*/  CALL.REL.NOINC `($__internal_32_$__cuda_sm70_shflsync_idx_p) ;  /* 0x0000008000007944 */ /* 0x01efea0003c00000 */
[----:B------:R-:W-:Y:S01]  /*1e440*/  MOV R17, R15 ;  /* 0x0000000f00117202 */ /* 0x000fe20000000f00 */
[----:B------:R-:W-:Y:S05]  /*1e450*/  BRA `(.L_x_1904) ;  /* 0xffffda9000007947 */ /* 0x000fea000383ffff */
        .weak           $__internal_31_$__cuda_sm70_shflsync_bfly_p
        .type           $__internal_31_$__cuda_sm70_shflsync_bfly_p,@function
        .size           $__internal_31_$__cuda_sm70_shflsync_bfly_p,($__internal_32_$__cuda_sm70_shflsync_idx_p - $__internal_31_$__cuda_sm70_shflsync_bfly_p)
$__internal_31_$__cuda_sm70_shflsync_bfly_p:
[----:B------:R-:W-:Y:S02]  /*1e460*/  MOV R13, 0x1f ;  /* 0x0000001f000d7802 */ /* 0x000fe40000000f00 */
[----:B------:R-:W-:-:S04]  /*1e470*/  MOV R32, 0xffffffff ;  /* 0xffffffff00207802 */ /* 0x000fc80000000f00 */
[----:B------:R-:W-:Y:S04]  /*1e480*/  WARPSYNC R32 ;  /* 0x0000002000007348 */ /* 0x000fe80003800000 */
[----:B------:R1:W2:Y:S02]  /*1e490*/  SHFL.BFLY PT, R13, R4, R3, R13 ;  /* 0x0c000003040d7389 */ /* 0x0002a400000e000d */
[----:B-1----:R-:W-:-:S04]  /*1e4a0*/  MOV R3, 0x0 ;  /* 0x0000000000037802 */ /* 0x002fc80000000f00 */
[----:B--2---:R-:W-:Y:S05]  /*1e4b0*/  RET.REL.NODEC R2 `(_ZN7cutlass13device_kernelIN5flash19enable_sm80_to_sm89INS1_16FlashAttnFwdSm80INS1_25CollectiveMainloopFwdSm80ILi8ELi1ELb0EN4cute5tupleIJNS5_1CILi128EEENS7_ILi48EEENS7_ILi256EEEEEELi256ENS_10bfloat16_tEfNS_4arch4Sm80ELb0ELb0ELb1ELb1ELb1ELb1ELb1ELb1EEENS1_21CollectiveEpilogueFwdINS6_IJS8_SA_S9_EEENS6_IJNS7_ILi1EEESI_SI_EEESC_SE_Li256ELb1ELb1ELb1ELb0EEENS1_36VarlenDynamicPersistentTileSchedulerILi128ELi48ELi256ELi256ELb1ELb1ELb0ELb0ELb1ELb1EEEEEEEEEvNT_6ParamsE) ;  /* 0xfffe1b4002007950 */ /* 0x004fea0003c3ffff */
        .weak           $__internal_32_$__cuda_sm70_shflsync_idx_p
        .type           $__internal_32_$__cuda_sm70_shflsync_idx_p,@function
        .size           $__internal_32_$__cuda_sm70_shflsync_idx_p,($__internal_33_$__cuda_sm70_shflsync_up_p - $__internal_32_$__cuda_sm70_shflsync_idx_p)
$__internal_32_$__cuda_sm70_shflsync_idx_p:
[----:B------:R-:W-:-:S04]  /*1e4c0*/  MOV R224, 0xffffffff ;  /* 0xffffffff00e07802 */ /* 0x000fc80000000f00 */
[----:B------:R-:W-:Y:S04]  /*1e4d0*/  WARPSYNC R224 ;  /* 0x000000e000007348 */ /* 0x000fe80003800000 */
[----:B------:R1:W2:Y:S02]  /*1e4e0*/  SHFL.IDX PT, R15, R208, R15, R3 ;  /* 0x0000000fd00f7389 */ /* 0x0002a400000e0003 */
[----:B-1----:R-:W-:-:S04]  /*1e4f0*/  MOV R3, 0x0 ;  /* 0x0000000000037802 */ /* 0x002fc80000000f00 */
[----:B--2---:R-:W-:Y:S05]  /*1e500*/  RET.REL.NODEC R2 `(_ZN7cutlass13device_kernelIN5flash19enable_sm80_to_sm89INS1_16FlashAttnFwdSm80INS1_25CollectiveMainloopFwdSm80ILi8ELi1ELb0EN4cute5tupleIJNS5_1CILi128EEENS7_ILi48EEENS7_ILi256EEEEEELi256ENS_10bfloat16_tEfNS_4arch4Sm80ELb0ELb0ELb1ELb1ELb1ELb1ELb1ELb1EEENS1_21CollectiveEpilogueFwdINS6_IJS8_SA_S9_EEENS6_IJNS7_ILi1EEESI_SI_EEESC_SE_Li256ELb1ELb1ELb1ELb0EEENS1_36VarlenDynamicPersistentTileSchedulerILi128ELi48ELi256ELi256ELb1ELb1ELb0ELb0ELb1ELb1EEEEEEEEEvNT_6ParamsE) ;  /* 0xfffe1af002007950 */ /* 0x004fea0003c3ffff */
        .weak           $__internal_33_$__cuda_sm70_shflsync_up_p
        .type           $__internal_33_$__cuda_sm70_shflsync_up_p,@function
        .size           $__internal_33_$__cuda_sm70_shflsync_up_p,($__internal_34_$__cuda_sm70_votesync_ballot - $__internal_33_$__cuda_sm70_shflsync_up_p)
$__internal_33_$__cuda_sm70_shflsync_up_p:
[----:B------:R-:W-:Y:S02]  /*1e510*/  IMAD.MOV.U32 R13, RZ, RZ, -0x1 ;  /* 0xffffffffff0d7424 */ /* 0x000fe400078e00ff */
[----:B------:R-:W-:Y:S02]  /*1e520*/  IMAD.MOV.U32 R12, RZ, RZ, RZ ;  /* 0x000000ffff0c7224 */ /* 0x000fe400078e00ff */
[----:B------:R-:W-:Y:S04]  /*1e530*/  WARPSYNC R13 ;  /* 0x0000000d00007348 */ /* 0x000fe80003800000 */
[----:B------:R1:W2:Y:S02]  /*1e540*/  SHFL.UP PT, R5, R2, R5, R12 ;  /* 0x0400000502057389 */ /* 0x0002a400000e000c */
[----:B-1----:R-:W-:-:S02]  /*1e550*/  MOV R2, R3 ;  /* 0x0000000300027202 */ /* 0x002fc40000000f00 */
[----:B------:R-:W-:-:S04]  /*1e560*/  MOV R3, 0x0 ;  /* 0x0000000000037802 */ /* 0x000fc80000000f00 */
[----:B--2---:R-:W-:Y:S05]  /*1e570*/  RET.REL.NODEC R2 `(_ZN7cutlass13device_kernelIN5flash19enable_sm80_to_sm89INS1_16FlashAttnFwdSm80INS1_25CollectiveMainloopFwdSm80ILi8ELi1ELb0EN4cute5tupleIJNS5_1CILi128EEENS7_ILi48EEENS7_ILi256EEEEEELi256ENS_10bfloat16_tEfNS_4arch4Sm80ELb0ELb0ELb1ELb1ELb1ELb1ELb1ELb1EEENS1_21CollectiveEpilogueFwdINS6_IJS8_SA_S9_EEENS6_IJNS7_ILi1EEESI_SI_EEESC_SE_Li256ELb1ELb1ELb1ELb0EEENS1_36VarlenDynamicPersistentTileSchedulerILi128ELi48ELi256ELi256ELb1ELb1ELb0ELb0ELb1ELb1EEEEEEEEEvNT_6ParamsE) ;  /* 0xfffe1a8002007950 */ /* 0x004fea0003c3ffff */
        .weak           $__internal_34_$__cuda_sm70_votesync_ballot
        .type           $__internal_34_$__cuda_sm70_votesync_ballot,@function
        .size           $__internal_34_$__cuda_sm70_votesync_ballot,(.L_x_6527 - $__internal_34_$__cuda_sm70_votesync_ballot)
$__internal_34_$__cuda_sm70_votesync_ballot:
[----:B------:R-:W-:Y:S01]  /*1e580*/  ISETP.NE.U32.AND P0, PT, R2, 0x1, PT ;  /* 0x000000010200780c */ /* 0x000fe20003f05070 */
[----:B------:R-:W-:-:S04]  /*1e590*/  IMAD.MOV.U32 R5, RZ, RZ, -0x1 ;  /* 0xffffffffff057424 */ /* 0x000fc800078e00ff */
[----:B------:R-:W-:Y:S08]  /*1e5a0*/  WARPSYNC R5 ;  /* 0x0000000500007348 */ /* 0x000ff00003800000 */
[----:B------:R-:W-:-:S04]  /*1e5b0*/  VOTE.ANY R2, PT, !P0 ;  /* 0x0000000000027806 */ /* 0x000fc800040e0100 */
[----:B------:R-:W-:Y:S01]  /*1e5c0*/  LOP3.LUT R12, R2, R5, RZ, 0xc0, !PT ;  /* 0x00000005020c7212 */ /* 0x000fe200078ec0ff */
[----:B------:R-:W-:Y:S02]  /*1e5d0*/  IMAD.MOV.U32 R2, RZ, RZ, R3 ;  /* 0x000000ffff027224 */ /* 0x000fe400078e0003 */
[----:B------:R-:W-:-:S04]  /*1e5e0*/  IMAD.MOV.U32 R3, RZ, RZ, 0x0 ;  /* 0x00000000ff037424 */ /* 0x000fc800078e00ff */
[----:B------:R-:W-:Y:S05]  /*1e5f0*/  RET.REL.NODEC R2 `(_ZN7cutlass13device_kernelIN5flash19enable_sm80_to_sm89INS1_16FlashAttnFwdSm80INS1_25CollectiveMainloopFwdSm80ILi8ELi1ELb0EN4cute5tupleIJNS5_1CILi128EEENS7_ILi48EEENS7_ILi256EEEEEELi256ENS_10bfloat16_tEfNS_4arch4Sm80ELb0ELb0ELb1ELb1ELb1ELb1ELb1ELb1EEENS1_21CollectiveEpilogueFwdINS6_IJS8_SA_S9_EEENS6_IJNS7_ILi1EEESI_SI_EEESC_SE_Li256ELb1ELb1ELb1ELb0EEENS1_36VarlenDynamicPersistentTileSchedulerILi128ELi48ELi256ELi256ELb1ELb1ELb0ELb0ELb1ELb1EEEEEEEEEvNT_6ParamsE) ;  /* 0xfffe1a0002007950 */ /* 0x000fea0003c3ffff */
.L_x_1956:
        /* <DEDUP_REMOVED lines=16> */
.L_x_6527:


//--------------------- .text._ZN7cutlass13device_kernelIN5flash19enable_sm80_to_sm89INS1_16FlashAttnFwdSm80INS1_25CollectiveMainloopFwdSm80ILi8ELi1ELb0EN4cute5tupleIJNS5_1CILi128EEENS7_ILi64EEENS7_ILi256EEEEEELi256ENS_10bfloat16_tEfNS_4arch4Sm80ELb0ELb1ELb1ELb0ELb1ELb0ELb1ELb1EEENS1_21CollectiveEpilogueFwdINS6_IJS8_SA_S9_EEENS6_IJNS7_ILi1EEESI_SI_EEESC_SE_Li256ELb0ELb1ELb1ELb0EEENS1_19SingleTileSchedulerILb0ELb1ELb1ELi128EEEEEEEEEvNT_6ParamsE --------------------------
	.section	.text._ZN7cutlass13device_kernelIN5flash19enable_sm80_to_sm89INS1_16FlashAttnFwdSm80INS1_25CollectiveMainloopFwdSm80ILi8ELi1ELb0EN4cute5tupleIJNS5_1CILi128EEENS7_ILi64EEENS7_ILi256EEEEEELi256ENS_10bfloat16_tEfNS_4arch4Sm80ELb0ELb1ELb1ELb0ELb1ELb0ELb1ELb1EEENS1_21CollectiveEpilogueFwdINS6_IJS8_SA_S9_EEENS6_IJNS7_ILi1EEESI_SI_EEESC_SE_Li256ELb0ELb1ELb1ELb0EEENS1_19SingleTileSchedulerILb0ELb1ELb1ELi128EEEEEEEEEvNT_6ParamsE,"ax",@progbits
	.sectioninfo	@"SHI_REGISTERS=255"
	.align	128
.text._ZN7cutlass13device_kernelIN5flash19enable_sm80_to_sm89INS1_16FlashAttnFwdSm80INS1_25CollectiveMainloopFwdSm80ILi8ELi1ELb0EN4cute5tupleIJNS5_1CILi128EEENS7_ILi64EEENS7_ILi256EEEEEELi256ENS_10bfloat16_tEfNS_4arch4Sm80ELb0ELb1ELb1ELb0ELb1ELb0ELb1ELb1EEENS1_21CollectiveEpilogueFwdINS6_IJS8_SA_S9_EEENS6_IJNS7_ILi1EEESI_SI_EEESC_SE_Li256ELb0ELb1ELb1ELb0EEENS1_19SingleTileSchedulerILb0ELb1ELb1ELi128EEEEEEEEEvNT_6ParamsE:
        .type           _ZN7cutlass13device_kernelIN5flash19enable_sm80_to_sm89INS1_16FlashAttnFwdSm80INS1_25CollectiveMainloopFwdSm80ILi8ELi1ELb0EN4cute5tupleIJNS5_1CILi128EEENS7_ILi64EEENS7_ILi256EEEEEELi256ENS_10bfloat16_tEfNS_4arch4Sm80ELb0ELb1ELb1ELb0ELb1ELb0ELb1ELb1EEENS1_21CollectiveEpilogueFwdINS6_IJS8_SA_S9_EEENS6_IJNS7_ILi1EEESI_SI_EEESC_SE_Li256ELb0ELb1ELb1ELb0EEENS1_19SingleTileSchedulerILb0ELb1ELb1ELi128EEEEEEEEEvNT_6ParamsE,@function
        .size           _ZN7cutlass13device_kernelIN5flash19enable_sm80_to_sm89INS1_16FlashAttnFwdSm80INS1_25CollectiveMainloopFwdSm80ILi8ELi1ELb0EN4cute5tupleIJNS5_1CILi128EEENS7_ILi64EEENS7_ILi256EEEEEELi256ENS_10bfloat16_tEfNS_4arch4Sm80ELb0ELb1ELb1ELb0ELb1ELb0ELb1ELb1EEENS1_21CollectiveEpilogueFwdINS6_IJS8_SA_S9_EEENS6_IJNS7_ILi1EEESI_SI_EEESC_SE_Li256ELb0ELb1ELb1ELb0EEENS1_19SingleTileSchedulerILb0ELb1ELb1ELi128EEEEEEEEEvNT_6ParamsE,(.L_x_6532 - _ZN7cutlass13device_kernelIN5flash19enable_sm80_to_sm89INS1_16FlashAttnFwdSm80INS1_25CollectiveMainloopFwdSm80ILi8ELi1ELb0EN4cute5tupleIJNS5_1CILi128EEENS7_ILi64EEENS7_ILi256EEEEEELi256ENS_10bfloat16_tEfNS_4arch4Sm80ELb0ELb1ELb1ELb0ELb1ELb0ELb1ELb1EEENS1_21CollectiveEpilogueFwdINS6_IJS8_SA_S9_EEENS6_IJNS7_ILi1EEESI_SI_EEESC_SE_Li256ELb0ELb1ELb1ELb0EEENS1_19SingleTileSchedulerILb0ELb1ELb1ELi128EEEEEEEEEvNT_6ParamsE)
        .other          _ZN7cutlass13device_kernelIN5flash19enable_sm80_to_sm89INS1_16FlashAttnFwdSm80INS1_25CollectiveMainloopFwdSm80ILi8ELi1ELb0EN4cute5tupleIJNS5_1CILi128EEENS7_ILi64EEENS7_ILi256EEEEEELi256ENS_10bfloat16_tEfNS_4arch4Sm80ELb0ELb1ELb1ELb0ELb1ELb0ELb1ELb1EEENS1_21CollectiveEpilogueFwdINS6_IJS8_SA_S9_EEENS6_IJNS7_ILi1EEESI_SI_EEESC_SE_Li256ELb0ELb1ELb1ELb0EEENS1_19SingleTileSchedulerILb0ELb1ELb1ELi128EEEEEEEEEvNT_6ParamsE,@"STO_CUDA_ENTRY STV_DEFAULT"
_ZN7cutlass13device_kernelIN5flash19enable_sm80_to_sm89INS1_16FlashAttnFwdSm80INS1_25CollectiveMainloopFwdSm80ILi8ELi1ELb0EN4cute5tupleIJNS5_1CILi128EEENS7_ILi64EEENS7_ILi256EEEEEELi256ENS_10bfloat16_tEfNS_4arch4Sm80ELb0ELb1ELb1ELb0ELb1ELb0ELb1ELb1EEENS1_21CollectiveEpilogueFwdINS6_IJS8_SA_S9_EEENS6_IJNS7_ILi1EEESI_SI_EEESC_SE_Li256ELb0ELb1ELb1ELb0EEENS1_19SingleTileSchedulerILb0ELb1ELb1ELi128EEEEEEEEEvNT_6ParamsE:
        /* <DEDUP_REMOVED lines=18> */
.L_x_1957:
[----:B------:R-:W-:Y:S02]  /*0120*/  ULDC.64 UR4, c[0x0][0x550] ;  /* 0x0001540000047ab9 */ /* 0x000fe40000000a00 */
[----:B------:R-:W-:Y:S02]  /*0130*/  UISETP.NE.AND UP0, UPT, UR4, 0x1, UPT ;  /* 0x000000010400788c */ /* 0x000fe4000bf05270 */
[----:B------:R-:W-:-:S02]  /*0140*/  UIMAD.WIDE.U32 UR8, UR7, UR5, URZ ;  /* 0x00000005070872a5 */ /* 0x000fc4000f8e003f */
[----:B------:R-:W-:Y:S02]  /*0150*/  ULDC UR4, c[0x0][0x558] ;  /* 0x0001560000047ab9 */ /* 0x000fe40000000800 */
[----:B------:R-:W-:-:S05]  /*0160*/  UMOV UR13, UR7 ;  /* 0x00000007000d7c82 */ /* 0x000fca0008000000 */
[----:B------:R-:W-:-:S03]  /*0170*/  @UP0 USHF.R.U32.HI UR13, URZ, UR4, UR9 ;  /* 0x000000043f0d0299 */ /* 0x000fc60008011609 */
.L_x_1958:
        /* <DEDUP_REMOVED lines=16> */
[----:B------:R-:W1:Y:S01]  /*0280*/  S2UR UR25, SR_CTAID.X ;  /* 0x00000000001979c3 */ /* 0x000e620000002500 */
[----:B------:R-:W-:Y:S02]  /*0290*/  ULDC UR4, c[0x0][0x2c4] ;  /* 0x0000b10000047ab9 */ /* 0x000fe40000000800 */
[----:B------:R-:W-:Y:S02]  /*02a0*/  UISETP.NE.AND UP1, UPT, UR4, 0x1, UPT ;  /* 0x000000010400788c */ /* 0x000fe4000bf25270 */
[----:B------:R-:W-:Y:S02]  /*02b0*/  UMOV UR12, URZ ;  /* 0x0000003f000c7c82 */ /* 0x000fe40008000000 */
[----:B------:R-:W-:Y:S02]  /*02c0*/  ULDC.64 UR4, c[0x0][0x2c8] ;  /* 0x0000b20000047ab9 */ /* 0x000fe40000000a00 */
[----:B-1----:R-:W-:-:S05]  /*02d0*/  USHF.L.U32 UR24, UR25, 0x7, URZ ;  /* 0x0000000719187899 */ /* 0x002fca000800063f */
[----:B------:R-:W-:Y:S02]  /*02e0*/  @UP1 UIADD3 UR10, UR24, 0x7f, URZ ;  /* 0x0000007f180a1890 */ /* 0x000fe4000fffe03f */
[----:B------:R-:W-:Y:S02]  /*02f0*/  UIADD3 UR8, UR24, 0x7f, URZ ;  /* 0x0000007f18087890 */ /* 0x000fe4000fffe03f */
[----:B------:R-:W-:-:S03]  /*0300*/  UIMAD.WIDE.U32 UR10, UR10, UR4, URZ ;  /* 0x000000040a0a72a5 */ /* 0x000fc6000f8e003f */
[----:B------:R-:W-:-:S04]  /*0310*/  ULDC UR4, c[0x0][0x2ac] ;  /* 0x0000ab0000047ab9 */ /* 0x000fc80000000800 */
[----:B------:R-:W-:Y:S02]  /*0320*/  @UP1 UMOV UR9, UR11 ;  /* 0x0000000b00091c82 */ /* 0x000fe40008000000 */
[----:B------:R-:W-:Y:S02]  /*0330*/  ULDC UR10, c[0x0][0x1d0] ;  /* 0x00007400000a7ab9 */ /* 0x000fe40000000800 */
[----:B------:R-:W-:Y:S02]  /*0340*/  @UP1 USHF.R.U32.HI UR8, URZ, UR5, UR9 ;  /* 0x000000053f081299 */ /* 0x000fe40008011609 */
[----:B------:R-:W-:Y:S02]  /*0350*/  UIMAD UR10, UR4, UR10, URZ ;  /* 0x0000000a040a72a4 */ /* 0x000fe4000f8e023f */
[----:B------:R-:W-:Y:S02]  /*0360*/  UMOV UR9, 0x1 ;  /* 0x0000000100097882 */ /* 0x000fe40000000000 */
[----:B------:R-:W-:-:S02]  /*0370*/  ULDC.64 UR4, c[0x0][0x328] ;  /* 0x0000ca0000047ab9 */ /* 0x000fc40000000a00 */
[----:B------:R-:W-:Y:S02]  /*0380*/  UISETP.LE.AND UP0, UPT, UR9, UR5, UPT ;  /* 0x000000050900728c */ /* 0x000fe4000bf03270 */
[----:B------:R-:W-:Y:S02]  /*0390*/  ULDC UR11, c[0x0][0x168] ;  /* 0x00005a00000b7ab9 */ /* 0x000fe40000000800 */
[----:B------:R-:W-:-:S04]  /*03a0*/  UIADD3 UR11, UR10, -UR11, UR9 ;  /* 0x8000000b0a0b7290 */ /* 0x000fc8000fffe009 */
[----:B------:R-:W-:-:S04]  /*03b0*/  UIADD3 UR5, UR11, UR8, URZ ;  /* 0x000000080b057290 */ /* 0x000fc8000fffe03f */
        /* <DEDUP_REMOVED lines=16> */
.L_x_1960:
[----:B------:R-:W-:Y:S02]  /*04c0*/  ULDC UR4, c[0x0][0x32c] ;  /* 0x0000cb0000047ab9 */ /* 0x000fe40000000800 */
[----:B------:R-:W-:-:S03]  /*04d0*/  UISETP.NE.AND UP2, UPT, UR9, UR4, UPT ;  /* 0x000000040900728c */ /* 0x000fc6000bf45270 */
[----:B------:R-:W-:Y:S02]  /*04e0*/  ULDC.64 UR4, c[0x0][0x330] ;  /* 0x0000cc0000047ab9 */ /* 0x000fe40000000a00 */
[----:B------:R-:W-:-:S07]  /*04f0*/  UIMAD.WIDE.U32 UR14, UR11, UR4, URZ ;  /* 0x000000040b0e72a5 */ /* 0x000fce000f8e003f */
[----:B------:R-:W-:Y:S02]  /*0500*/  @UP2 UMOV UR9, UR15 ;  /* 0x0000000f00092c82 */ /* 0x000fe40008000000 */
[----:B------:R-:W-:Y:S02]  /*0510*/  @UP2 USHF.R.U32.HI UR11, URZ, UR5, UR9 ;  /* 0x000000053f0b2299 */ /* 0x000fe40008011609 */
.L_x_1961:
[----:B------:R-:W-:Y:S02]  /*0520*/  ULDC UR4, c[0x0][0x32c] ;  /* 0x0000cb0000047ab9 */ /* 0x000fe40000000800 */
[----:B------:R-:W-:-:S04]  /*0530*/  UIMAD UR4, UR11, UR4, UR4 ;  /* 0x000000040b0472a4 */ /* 0x000fc8000f8e0204 */
[----:B------:R-:W-:-:S04]  /*0540*/  UISETP.LT.AND UP2, UPT, UR8, UR4, UPT ;  /* 0x000000040800728c */ /* 0x000fc8000bf41270 */
[----:B------:R-:W-:Y:S02]  /*0550*/  USEL UR8, UR8, UR4, UP2 ;  /* 0x0000000408087287 */ /* 0x000fe40009000000 */
.L_x_1959:
[----:B------:R-:W-:Y:S01]  /*0560*/  UIADD3 UR9, UR10, 0x3f, URZ ;  /* 0x0000003f0a097890 */ /* 0x000fe2000fffe03f */
[----:B------:R-:W-:Y:S01]  /*0570*/  PLOP3.LUT P0, PT, PT, PT, UP0, 0x40, 0x0 ;  /* 0x000000000000781c */ /* 0x000fe20003f0e808 */
[----:B------:R-:W-:Y:S02]  /*0580*/  UIADD3 UR11, UR8, 0x3f, URZ ;  /* 0x0000003f080b7890 */ /* 0x000fe4000fffe03f */
[----:B------:R-:W-:Y:S02]  /*0590*/  ULDC.64 UR4, c[0x0][0x2c8] ;  /* 0x0000b20000047ab9 */ /* 0x000fe40000000a00 */
[----:B------:R-:W-:Y:S02]  /*05a0*/  UIMAD.WIDE.U32 UR16, UR24, UR4, URZ ;  /* 0x00000004181072a5 */ /* 0x000fe4000f8e003f */
[----:B------:R-:W-:Y:S02]  /*05b0*/  USHF.R.S32.HI UR14, URZ, 0x1f, UR9 ;  /* 0x0000001f3f0e7899 */ /* 0x000fe40008011409 */
[----:B------:R-:W-:-:S02]  /*05c0*/  USHF.R.S32.HI UR8, URZ, 0x1f, UR11 ;  /* 0x0000001f3f087899 */ /* 0x000fc4000801140b */
[----:B------:R-:W-:Y:S02]  /*05d0*/  UMOV UR4, UR24 ;  /* 0x0000001800047c82 */ /* 0x000fe40008000000 */
[----:B------:R-:W-:Y:S02]  /*05e0*/  @UP1 USHF.R.U32.HI UR4, URZ, UR5, UR17 ;  /* 0x000000053f041299 */ /* 0x000fe40008011611 */
[----:B------:R-:W-:Y:S02]  /*05f0*/  ULEA.HI UR5, UR14, UR9, URZ, 0x6 ;  /* 0x000000090e057291 */ /* 0x000fe4000f8f303f */
[----:B------:R-:W-:Y:S02]  /*0600*/  ULEA.HI UR20, UR8, UR11, URZ, 0x6 ;  /* 0x0000000b08147291 */ /* 0x000fe4000f8f303f */
[----:B------:R-:W-:Y:S02]  /*0610*/  ULDC UR21, c[0x0][0x168] ;  /* 0x00005a0000157ab9 */ /* 0x000fe40000000800 */
[----:B------:R-:W-:-:S02]  /*0620*/  USHF.R.S32.HI UR5, URZ, 0x6, UR5 ;  /* 0x000000063f057899 */ /* 0x000fc40008011405 */
[----:B------:R-:W-:Y:S02]  /*0630*/  USHF.R.S32.HI UR20, URZ, 0x6, UR20 ;  /* 0x000000063f147899 */ /* 0x000fe40008011414 */
[----:B------:R-:W-:Y:S02]  /*0640*/  UIADD3 UR21, UR10, -UR21, URZ ;  /* 0x800000150a157290 */ /* 0x000fe4000fffe03f */
[----:B------:R-:W-:Y:S02]  /*0650*/  UISETP.LT.AND UP2, UPT, UR5, UR20, UPT ;  /* 0x000000140500728c */ /* 0x000fe4000bf41270 */
[----:B------:R-:W-:Y:S02]  /*0660*/  UIADD3 UR4, UR21, UR4, URZ ;  /* 0x0000000415047290 */ /* 0x000fe4000fffe03f */
[----:B------:R-:W-:Y:S02]  /*0670*/  ULDC UR8, c[0x0][0x324] ;  /* 0x0000c90000087ab9 */ /* 0x000fe40000000800 */
[----:B------:R-:W-:-:S02]  /*0680*/  USEL UR20, UR5, UR20, UP2 ;  /* 0x0000001405147287 */ /* 0x000fc40009000000 */
[----:B------:R-:W-:Y:S01]  /*0690*/  UIADD3 UR8, UR4, -UR8, URZ ;  /* 0x8000000804087290 */ /* 0x000fe2000fffe03f */
        /* <DEDUP_REMOVED lines=9> */
[----:B------:R-:W-:-:S07]  /*0730*/  UIMAD.WIDE.U32 UR14, UR9, UR4, URZ ;  /* 0x00000004090e72a5 */ /* 0x000fce000f8e003f */
[----:B------:R-:W-:Y:S02]  /*0740*/  @UP2 UMOV UR11, UR15 ;  /* 0x0000000f000b2c82 */ /* 0x000fe40008000000 */
[----:B------:R-:W-:-:S04]  /*0750*/  @UP2 USHF.R.U32.HI UR9, URZ, UR5, UR11 ;  /* 0x000000053f092299 */ /* 0x000fc8000801160b */
[----:B------:R-:W-:Y:S01]  /*0760*/  ULOP3.LUT UR9, URZ, UR9, URZ, 0x33, !UPT ;  /* 0x000000093f097292 */ /* 0x000fe2000f8e333f */
[----:B------:R-:W-:Y:S05]  /*0770*/  BRA `(.L_x_1964) ;  /* 0x0000006000007947 */ /* 0x000fea0003800000 */
.L_x_1963:
[----:B------:R-:W-:Y:S02]  /*0780*/  ULDC UR4, c[0x0][0x32c] ;  /* 0x0000cb0000047ab9 */ /* 0x000fe40000000800 */
[----:B------:R-:W-:-:S03]  /*0790*/  UISETP.NE.AND UP2, UPT, UR4, 0x1, UPT ;  /* 0x000000010400788c */ /* 0x000fc6000bf45270 */
[----:B------:R-:W-:Y:S02]  /*07a0*/  ULDC.64 UR4, c[0x0][0x330] ;  /* 0x0000cc0000047ab9 */ /* 0x000fe40000000a00 */
[----:B------:R-:W-:-:S07]  /*07b0*/  UIMAD.WIDE.U32 UR14, UR9, UR4, URZ ;  /* 0x00000004090e72a5 */ /* 0x000fce000f8e003f */
[----:B------:R-:W-:Y:S02]  /*07c0*/  @UP2 UMOV UR11, UR15 ;  /* 0x0000000f000b2c82 */ /* 0x000fe40008000000 */
[----:B------:R-:W-:Y:S02]  /*07d0*/  @UP2 USHF.R.U32.HI UR9, URZ, UR5, UR11 ;  /* 0x000000053f092299 */ /* 0x000fe4000801160b */
.L_x_1964:
[----:B------:R-:W-:Y:S02]  /*07e0*/  ULDC UR4, c[0x0][0x32c] ;  /* 0x0000cb0000047ab9 */ /* 0x000fe40000000800 */
[----:B------:R-:W-:-:S04]  /*07f0*/  UIMAD UR4, UR9, UR4, URZ ;  /* 0x00000004090472a4 */ /* 0x000fc8000f8e023f */
[----:B------:R-:W-:-:S04]  /*0800*/  UISETP.LT.AND UP2, UPT, UR8, UR4, UPT ;  /* 0x000000040800728c */ /* 0x000fc8000bf41270 */
[----:B------:R-:W-:-:S04]  /*0810*/  USEL UR8, UR8, UR4, !UP2 ;  /* 0x0000000408087287 */ /* 0x000fc8000d000000 */
.L_x_1962:
[----:B------:R-:W-:Y:S02]  /*0820*/  USHF.R.S32.HI UR4, URZ, 0x1f, UR8 ;  /* 0x0000001f3f047899 */ /* 0x000fe40008011408 */
[----:B------:R-:W-:Y:S02]  /*0830*/  ULDC UR5, c[0x0][0x338] ;  /* 0x0000ce0000057ab9 */ /* 0x000fe40000000800 */
[----:B------:R-:W-:-:S04]  /*0840*/  ULEA.HI UR4, UR4, UR8, URZ, 0x6 ;  /* 0x0000000804047291 */ /* 0x000fc8000f8f303f */
[----:B------:R-:W-:Y:S02]  /*0850*/  USHF.R.S32.HI UR9, URZ, 0x6, UR4 ;  /* 0x000000063f097899 */ /* 0x000fe40008011404 */
[----:B------:R-:W-:Y:S02]  /*0860*/  USHF.R.U32.HI UR4, URZ, 0x10, UR7 ;  /* 0x000000103f047899 */ /* 0x000fe40008011607 */
[----:B------:R-:W-:Y:S02]  /*0870*/  UISETP.LT.AND UP2, UPT, URZ, UR9, UPT ;  /* 0x000000093f00728c */ /* 0x000fe4000bf41270 */
[----:B------:R-:W-:Y:S02]  /*0880*/  UISETP.NE.AND UP3, UPT, UR4, URZ, UPT ;  /* 0x0000003f0400728c */ /* 0x000fe4000bf65270 */
[----:B------:R-:W-:Y:S02]  /*0890*/  USEL UR9, URZ, UR9, !UP2 ;  /* 0x000000093f097287 */ /* 0x000fe4000d000000 */
[----:B------:R-:W-:-:S02]  /*08a0*/  USEL UR5, UR4, UR5, UP3 ;  /* 0x0000000504057287 */ /* 0x000fc40009800000 */
[----:B------:R-:W-:Y:S02]  /*08b0*/  UISETP.GT.AND UP2, UPT, UR20, UR9, UPT ;  /* 0x000000091400728c */ /* 0x000fe4000bf44270 */
[----:B------:R-:W-:-:S04]  /*08c0*/  UMOV UR4, URZ ;  /* 0x0000003f00047c82 */ /* 0x000fc80008000000 */
[----:B------:R-:W-:-:S13]  /*08d0*/  PLOP3.LUT P0, PT, PT, PT, UP2, 0x80, 0x0 ;  /* 0x000000000000781c */ /* 0x000fda0003f0f028 */
[----:B------:R-:W-:Y:S05]  /*08e0*/  @!P0 BRA `(.L_x_1965) ;  /* 0x0000021000008947 */ /* 0x000fea0003800000 */
[----:B------:R-:W-:Y:S01]  /*08f0*/  IMAD.U32 R0, RZ, RZ, UR5 ;  /* 0x00000005ff007e24 */ /* 0x000fe2000f8e00ff */
[----:B------:R-:W-:Y:S02]  /*0900*/  UIADD3 UR15, UR5, -0x1, UR20 ;  /* 0xffffffff050f7890 */ /* 0x000fe4000fffe014 */
[----:B------:R-:W-:Y:S02]  /*0910*/  UMOV UR16, URZ ;  /* 0x0000003f00107c82 */ /* 0x000fe40008000000 */
[-C--:B-1----:R-:W-:Y:S01]  /*0920*/  IABS R2, R0.reuse ;  /* 0x0000000000027213 */ /* 0x082fe20000000000 */
[----:B------:R-:W-:Y:S01]  /*0930*/  UIADD3 UR15, -UR9, UR15, URZ ;  /* 0x0000000f090f7290 */ /* 0x000fe2000fffe13f */
[----:B------:R-:W-:Y:S02]  /*0940*/  IABS R0, R0 ;  /* 0x0000000000007213 */ /* 0x000fe40000000000 */
[----:B------:R1:W3:Y:S03]  /*0950*/  R2UR UR14, R2 ;  /* 0x00000000020e73c2 */ /* 0x0002e600000e0000 */
[----:B------:R-:W-:Y:S01]  /*0960*/  IMAD.U32 R4, RZ, RZ, UR15 ;  /* 0x0000000fff047e24 */ /* 0x000fe2000f8e00ff */
[----:B------:R-:W-:Y:S01]  /*0970*/  ULOP3.LUT UR15, UR15, UR5, URZ, 0x3c, !UPT ;  /* 0x000000050f0f7292 */ /* 0x000fe2000f8e3c3f */
[----:B------:R-:W-:-:S04]  /*0980*/  IMAD.MOV R0, RZ, RZ, -R0 ;  /* 0x000000ffff007224 */ /* 0x000fc800078e0a00 */
[----:B------:R-:W4:Y:S01]  /*0990*/  R2UR UR8, R0 ;  /* 0x00000000000873c2 */ /* 0x000f2200000e0000 */
[----:B-1----:R-:W-:Y:S01]  /*09a0*/  IABS R2, R4 ;  /* 0x0000000400027213 */ /* 0x002fe20000000000 */
[----:B---3--:R-:W1:Y:S06]  /*09b0*/  I2F.RP R5, UR14 ;  /* 0x0000000e00057d06 */ /* 0x008e6c0008209400 */
[----:B------:R-:W3:Y:S02]  /*09c0*/  R2UR UR11, R2 ;  /* 0x00000000020b73c2 */ /* 0x000ee400000e0000 */
[----:B-1----:R-:W1:Y:S02]  /*09d0*/  MUFU.RCP R3, R5 ;  /* 0x0000000500037308 */ /* 0x002e640000001000 */
[----:B-1----:R-:W-:-:S06]  /*09e0*/  IADD3 R3, R3, 0xffffffe, RZ ;  /* 0x0ffffffe03037810 */ /* 0x002fcc0007ffe0ff */
[----:B------:R-:W1:Y:S02]  /*09f0*/  F2I.FTZ.U32.TRUNC.NTZ R3, R3 ;  /* 0x0000000300037305 */ /* 0x000e64000021f000 */
[----:B-1----:R-:W1:Y:S02]  /*0a00*/  R2UR UR17, R3 ;  /* 0x00000000031173c2 */ /* 0x002e6400000e0000 */
[----:B-1----:R-:W-:-:S04]  /*0a10*/  UIADD3 UR4, URZ, -UR17, URZ ;  /* 0x800000113f047290 */ /* 0x002fc8000fffe03f */
[----:B------:R-:W-:-:S04]  /*0a20*/  UIMAD UR4, UR4, UR14, URZ ;  /* 0x0000000e040472a4 */ /* 0x000fc8000f8e023f */
        /* <DEDUP_REMOVED lines=13> */
.L_x_1965:
        /* <DEDUP_REMOVED lines=33> */
[----:B-1----:R-:W-:Y:S01]  /*0d10*/  CS2R R2, SRZ ;  /* 0x0000000000027805 */ /* 0x002fe2000001ff00 */
        /* <DEDUP_REMOVED lines=51> */
[----:B------:R-:W-:Y:S01]  /*1050*/  USHF.R.S32.HI UR7, URZ, 0x1f, UR13 ;  /* 0x0000001f3f077899 */ /* 0x000fe2000801140d */
[----:B------:R-:W-:Y:S01]  /*1060*/  PLOP3.LUT P1, PT, PT, PT, UP1, 0x80, 0x0 ;  /* 0x000000000000781c */ /* 0x000fe20003f2f018 */
[----:B------:R-:W-:Y:S01]  /*1070*/  ULDC.64 UR4, c[0x0][0x1b8] ;  /* 0x00006e0000047ab9 */ /* 0x000fe20000000a00 */
[----:B------:R1:W3:Y:S01]  /*1080*/  @P2 LDG.E R4, [R4.64] ;  /* 0x0000001204042981 */ /* 0x0002e2000c1e1900 */
[-C--:B------:R-:W-:Y:S01]  /*1090*/  LEA.HI R12, R84, R83.reuse, RZ, 0x3 ;  /* 0x00000053540c7211 */ /* 0x080fe200078f18ff */
[----:B------:R-:W-:Y:S01]  /*10a0*/  UIMAD UR7, UR7, UR4, URZ ;  /* 0x00000004070772a4 */ /* 0x000fe2000f8e023f */
[----:B------:R-:W-:Y:S01]  /*10b0*/  PLOP3.LUT P0, PT, PT, PT, UP1, 0x80, 0x0 ;  /* 0x000000000000781c */ /* 0x000fe20003f0f018 */
[----:B------:R-:W-:Y:S01]  /*10c0*/  UIMAD.WIDE.U32 UR14, UR13, UR4, URZ ;  /* 0x000000040d0e72a5 */ /* 0x000fe2000f8e003f */
[----:B------:R-:W-:Y:S01]  /*10d0*/  LOP3.LUT R0, R12, 0xfffffff8, RZ, 0xc0, !PT ;  /* 0xfffffff80c007812 */ /* 0x000fe200078ec0ff */
[----:B------:R-:W-:Y:S01]  /*10e0*/  UIMAD UR7, UR13, UR5, UR7 ;  /* 0x000000050d0772a4 */ /* 0x000fe2000f8e0207 */
[----:B------:R-:W-:Y:S01]  /*10f0*/  SHF.R.S32.HI R12, RZ, 0x3, R12 ;  /* 0x00000003ff0c7819 */ /* 0x000fe2000001140c */
[----:B------:R-:W-:Y:S01]  /*1100*/  USHF.R.S32.HI UR8, URZ, 0x1f, UR6 ;  /* 0x0000001f3f087899 */ /* 0x000fe20008011406 */
[----:B------:R-:W-:Y:S01]  /*1110*/  LEA.HI R16, R84, R83, RZ, 0x6 ;  /* 0x0000005354107211 */ /* 0x000fe200078f30ff */
[----:B------:R-:W-:Y:S01]  /*1120*/  IMAD.IADD R15, R83, 0x1, -R0 ;  /* 0x00000001530f7824 */ /* 0x000fe200078e0a00 */
[----:B------:R-:W-:Y:S01]  /*1130*/  ULDC.64 UR4, c[0x0][0x1c0] ;  /* 0x0000700000047ab9 */ /* 0x000fe20000000a00 */
[----:B------:R-:W-:Y:S01]  /*1140*/  BSSY B0, `(.L_x_1967) ;  /* 0x0000054000007945 */ /* 0x000fe20003800000 */
[----:B------:R-:W-:Y:S01]  /*1150*/  UIADD3 UR15, UR15, UR7, URZ ;  /* 0x000000070f0f7290 */ /* 0x000fe2000fffe03f */
[C---:B------:R-:W-:Y:S01]  /*1160*/  IMAD R239, R15.reuse, 0x20, R12 ;  /* 0x000000200fef7824 */ /* 0x040fe200078e020c */
[----:B------:R-:W-:Y:S01]  /*1170*/  UIMAD UR8, UR8, UR4, URZ ;  /* 0x00000004080872a4 */ /* 0x000fe2000f8e023f */
[----:B------:R-:W-:Y:S01]  /*1180*/  IMAD.SHL.U32 R207, R15, 0x8, RZ ;  /* 0x000000080fcf7824 */ /* 0x000fe200078e00ff */
[----:B------:R-:W-:Y:S01]  /*1190*/  UIMAD.WIDE.U32 UR14, UR6, UR4, UR14 ;  /* 0x00000004060e72a5 */ /* 0x000fe2000f8e000e */
[----:B------:R-:W-:Y:S01]  /*11a0*/  IMAD.SHL.U32 R16, R16, 0x8, RZ ;  /* 0x0000000810107824 */ /* 0x000fe200078e00ff */
[----:B------:R-:W-:Y:S01]  /*11b0*/  IADD3 R0, R239, UR24, RZ ;  /* 0x00000018ef007c10 */ /* 0x000fe2000fffe0ff */
[----:B------:R-:W-:Y:S01]  /*11c0*/  UIMAD UR5, UR6, UR5, UR8 ;  /* 0x00000005060572a4 */ /* 0x000fe2000f8e0208 */
[C---:B------:R-:W-:Y:S01]  /*11d0*/  IADD3 R14, R207.reuse, 0x40, RZ ;  /* 0x00000040cf0e7810 */ /* 0x040fe20007ffe0ff */
[----:B------:R-:W-:Y:S01]  /*11e0*/  ULDC UR4, c[0x0][0x168] ;  /* 0x00005a0000047ab9 */ /* 0x000fe20000000800 */
[----:B------:R-:W-:Y:S01]  /*11f0*/  IMAD.U32 R7, RZ, RZ, UR15 ;  /* 0x0000000fff077e24 */ /* 0x000fe2000f8e00ff */
[----:B------:R-:W-:Y:S01]  /*1200*/  UIADD3 UR5, UR15, UR5, URZ ;  /* 0x000000050f057290 */ /* 0x000fe2000fffe03f */
[----:B------:R-:W-:Y:S01]  /*1210*/  @P1 IMAD.HI.U32 R2, R0, c[0x0][0x2c8], RZ ;  /* 0x0000b20000021a27 */ /* 0x000fe200078e00ff */
[----:B------:R-:W-:-:S02]  /*1220*/  IADD3 R13, R207, 0x80, RZ ;  /* 0x00000080cf0d7810 */ /* 0x000fc40007ffe0ff */
[----:B------:R-:W-:Y:S01]  /*1230*/  ISETP.GE.AND P3, PT, R207, c[0x0][0x198], PT ;  /* 0x00006600cf007a0c */ /* 0x000fe20003f66270 */
[----:B-1----:R-:W-:Y:S01]  /*1240*/  IMAD.MOV.U32 R5, RZ, RZ, R0 ;  /* 0x000000ffff057224 */ /* 0x002fe200078e0000 */
[----:B------:R-:W-:Y:S01]  /*1250*/  @P0 SHF.R.U32.HI R5, RZ, c[0x0][0x2cc], R2 ;  /* 0x0000b300ff050a19 */ /* 0x000fe20000011602 */
[----:B------:R-:W-:Y:S01]  /*1260*/  IMAD.U32 R6, RZ, RZ, UR14 ;  /* 0x0000000eff067e24 */ /* 0x000fe2000f8e00ff */
[----:B------:R-:W-:Y:S01]  /*1270*/  ISETP.GE.AND P4, PT, R14, c[0x0][0x198], PT ;  /* 0x000066000e007a0c */ /* 0x000fe20003f86270 */
[----:B------:R-:W-:Y:S01]  /*1280*/  IMAD.U32 R7, RZ, RZ, UR5 ;  /* 0x00000005ff077e24 */ /* 0x000fe2000f8e00ff */
[--C-:B------:R-:W-:Y:S01]  /*1290*/  SHF.R.S32.HI R2, RZ, 0x1f, R5.reuse ;  /* 0x0000001fff027819 */ /* 0x100fe20000011405 */
[----:B------:R-:W-:Y:S01]  /*12a0*/  IMAD.MOV R3, RZ, RZ, -R5 ;  /* 0x000000ffff037224 */ /* 0x000fe200078e0a05 */
[----:B------:R-:W-:Y:S01]  /*12b0*/  ULDC UR5, c[0x0][0x2c4] ;  /* 0x0000b10000057ab9 */ /* 0x000fe20000000800 */
[----:B------:R-:W-:Y:S01]  /*12c0*/  IMAD.WIDE.U32 R6, R5, c[0x0][0x1b0], R6 ;  /* 0x00006c0005067a25 */ /* 0x000fe200078e0006 */
[----:B------:R-:W-:Y:S01]  /*12d0*/  UIMAD UR4, UR5, UR4, URZ ;  /* 0x00000004050472a4 */ /* 0x000fe2000f8e023f */
[----:B------:R-:W-:-:S02]  /*12e0*/  ISETP.GE.AND P6, PT, R13, c[0x0][0x198], PT ;  /* 0x000066000d007a0c */ /* 0x000fc40003fc6270 */
[----:B------:R-:W-:Y:S02]  /*12f0*/  IMAD R3, R3, c[0x0][0x2c4], R0 ;  /* 0x0000b10003037a24 */ /* 0x000fe400078e0200 */
[----:B------:R-:W-:-:S03]  /*1300*/  IMAD R2, R2, c[0x0][0x1b0], RZ ;  /* 0x00006c0002027a24 */ /* 0x000fc600078e02ff */
[----:B------:R-:W-:Y:S01]  /*1310*/  SHF.R.S32.HI R0, RZ, 0x1f, R3 ;  /* 0x0000001fff007819 */ /* 0x000fe20000011403 */
[----:B------:R-:W-:-:S04]  /*1320*/  IMAD R5, R5, c[0x0][0x1b4], R2 ;  /* 0x00006d0005057a24 */ /* 0x000fc800078e0202 */
[----:B------:R-:W-:Y:S02]  /*1330*/  IMAD R0, R0, c[0x0][0x1a8], RZ ;  /* 0x00006a0000007a24 */ /* 0x000fe400078e02ff */
[----:B------:R-:W-:Y:S02]  /*1340*/  IMAD.IADD R7, R7, 0x1, R5 ;  /* 0x0000000107077824 */ /* 0x000fe400078e0205 */
[C---:B------:R-:W-:Y:S02]  /*1350*/  IMAD R5, R3.reuse, c[0x0][0x1ac], R0 ;  /* 0x00006b0003057a24 */ /* 0x040fe400078e0200 */
[----:B------:R-:W-:Y:S01]  /*1360*/  IMAD.WIDE.U32 R2, R3, c[0x0][0x1a8], R6 ;  /* 0x00006a0003027a25 */ /* 0x000fe200078e0006 */
[----:B------:R-:W-:-:S03]  /*1370*/  LEA.HI R7, R84, R83, RZ, 0x4 ;  /* 0x0000005354077211 */ /* 0x000fc600078f20ff */
[----:B------:R-:W-:Y:S01]  /*1380*/  IMAD.IADD R5, R3, 0x1, R5 ;  /* 0x0000000103057824 */ /* 0x000fe200078e0205 */
[----:B------:R-:W-:Y:S02]  /*1390*/  LOP3.LUT R0, R7, 0xfffffff0, RZ, 0xc0, !PT ;  /* 0xfffffff007007812 */ /* 0x000fe400078ec0ff */
[----:B------:R-:W-:-:S03]  /*13a0*/  LEA R8, P0, R2, c[0x0][0x160], 0x1 ;  /* 0x0000580002087a11 */ /* 0x000fc600078008ff */
[----:B------:R-:W-:Y:S01]  /*13b0*/  IMAD.IADD R3, R83, 0x1, -R0 ;  /* 0x0000000153037824 */ /* 0x000fe200078e0a00 */
[----:B------:R-:W-:Y:S01]  /*13c0*/  LEA.HI.X R5, R2, c[0x0][0x164], R5, 0x1, P0 ;  /* 0x0000590002057a11 */ /* 0x000fe200000f0c05 */
[----:B------:R-:W-:Y:S01]  /*13d0*/  IMAD.SHL.U32 R2, R12, 0x40, RZ ;  /* 0x000000400c027824 */ /* 0x000fe200078e00ff */
[----:B------:R1:W4:Y:S02]  /*13e0*/  SHFL.IDX PT, R18, R8, RZ, 0x181f ;  /* 0x00181fff08127589 */ /* 0x00032400000e0000 */
[----:B------:R-:W-:Y:S02]  /*13f0*/  SHF.R.S32.HI R6, RZ, 0x1f, R3 ;  /* 0x0000001fff067819 */ /* 0x000fe40000011403 */
[----:B------:R-:W-:Y:S01]  /*1400*/  LOP3.LUT R2, R2, 0x1c0, RZ, 0xc0, !PT ;  /* 0x000001c002027812 */ /* 0x000fe200078ec0ff */
[----:B------:R1:W2:Y:S01]  /*1410*/  SHFL.IDX PT, R19, R5, RZ, 0x181f ;  /* 0x00181fff05137589 */ /* 0x0002a200000e0000 */
[----:B------:R-:W-:Y:S02]  /*1420*/  LEA.HI R6, R6, R3, RZ, 0x3 ;  /* 0x0000000306067211 */ /* 0x000fe400078f18ff */
[----:B------:R-:W-:-:S02]  /*1430*/  SHF.R.U32.HI R0, RZ, 0x3, R2 ;  /* 0x00000003ff007819 */ /* 0x000fc40000011602 */
[----:B------:R-:W-:Y:S01]  /*1440*/  LOP3.LUT R235, R2, 0x38, R207, 0xf8, !PT ;  /* 0x0000003802eb7812 */ /* 0x000fe200078ef8cf */
[----:B------:R-:W-:Y:S01]  /*1450*/  IMAD.MOV.U32 R2, RZ, RZ, 0x10 ;  /* 0x00000010ff027424 */ /* 0x000fe200078e00ff */
[----:B------:R-:W-:Y:S02]  /*1460*/  LOP3.LUT R10, R6, 0xfffffff8, RZ, 0xc0, !PT ;  /* 0xfffffff8060a7812 */ /* 0x000fe400078ec0ff */
[----:B------:R-:W-:Y:S02]  /*1470*/  LOP3.LUT R235, R235, R0, RZ, 0x3c, !PT ;  /* 0x00000000ebeb7212 */ /* 0x000fe400078e3cff */
[----:B------:R-:W-:Y:S01]  /*1480*/  IADD3 R0, R207, 0xc0, RZ ;  /* 0x000000c0cf007810 */ /* 0x000fe20007ffe0ff */
[----:B------:R-:W-:Y:S01]  /*1490*/  IMAD.IADD R10, R3, 0x1, -R10 ;  /* 0x00000001030a7824 */ /* 0x000fe200078e0a0a */
[----:B------:R-:W-:Y:S01]  /*14a0*/  LOP3.LUT R235, R235, 0xfffffe00, R16, 0xf8, !PT ;  /* 0xfffffe00ebeb7812 */ /* 0x000fe200078ef810 */
[----:B------:R-:W-:Y:S01]  /*14b0*/  IMAD.MOV.U32 R3, RZ, RZ, 0x20 ;  /* 0x00000020ff037424 */ /* 0x000fe200078e00ff */
[----:B------:R-:W-:Y:S01]  /*14c0*/  ISETP.GE.AND P5, PT, R0, c[0x0][0x198], PT ;  /* 0x0000660000007a0c */ /* 0x000fe20003fa6270 */
[----:B---3--:R3:W5:Y:S02]  /*14d0*/  @P2 R2UR UR7, R4 ;  /* 0x00000000040723c2 */ /* 0x00876400000e0000 */
[----:B-----5:R-:W-:Y:S01]  /*14e0*/  @!UP2 UMOV UR7, UR6 ;  /* 0x000000060007ac82 */ /* 0x020fe20008000000 */
[----:B---3--:R-:W-:-:S04]  /*14f0*/  IADD3 R4, R12, UR24, RZ ;  /* 0x000000180c047c10 */ /* 0x008fc8000fffe0ff */
[----:B------:R-:W-:-:S04]  /*1500*/  ISETP.GE.AND P0, PT, R4, UR4, PT ;  /* 0x0000000404007c0c */ /* 0x000fc8000bf06270 */
[----:B------:R-:W-:-:S05]  /*1510*/  R2P PR, R10, 0x6 ;  /* 0x000000060a007804 */ /* 0x000fca0000000000 */
[----:B------:R-:W-:Y:S02]  /*1520*/  SEL R2, R2, 0xfffffff0, !P1 ;  /* 0xfffffff002027807 */ /* 0x000fe40004800000 */
[----:B------:R-:W-:Y:S02]  /*1530*/  SEL R3, R3, 0xffffffe0, !P2 ;  /* 0xffffffe003037807 */ /* 0x000fe40005000000 */
[----:B------:R-:W-:Y:S05]  /*1540*/  @P0 BRA `(.L_x_1968) ;  /* 0x0000013000000947 */ /* 0x000fea0003800000 */
[----:B-12-4-:R-:W-:Y:S01]  /*1550*/  SHF.R.S32.HI R11, RZ, 0x1f, R14 ;  /* 0x0000001fff0b7819 */ /* 0x016fe2000001140e */
[----:B------:R-:W-:Y:S01]  /*1560*/  IMAD.SHL.U32 R17, R235, 0x2, RZ ;  /* 0x00000002eb117824 */ /* 0x000fe200078e00ff */
[----:B------:R-:W-:Y:S02]  /*1570*/  SHF.R.S32.HI R20, RZ, 0x1f, R13 ;  /* 0x0000001fff147819 */ /* 0x000fe4000001140d */
[----:B------:R-:W-:Y:S02]  /*1580*/  SHF.R.S32.HI R9, RZ, 0x1f, R0 ;  /* 0x0000001fff097819 */ /* 0x000fe40000011400 */
[----:B------:R-:W-:-:S02]  /*1590*/  LEA.HI R16, R11, R14, RZ, 0x3 ;  /* 0x0000000e0b107211 */ /* 0x000fc400078f18ff */
[----:B------:R-:W-:Y:S01]  /*15a0*/  LEA.HI R11, R20, R13, RZ, 0x3 ;  /* 0x0000000d140b7211 */ /* 0x000fe200078f18ff */
[--C-:B------:R-:W-:Y:S01]  /*15b0*/  IMAD.WIDE R20, R207, 0x2, R18.reuse ;  /* 0x00000002cf147825 */ /* 0x100fe200078e0212 */
[----:B------:R-:W-:Y:S02]  /*15c0*/  LEA.HI R9, R9, R0, RZ, 0x3 ;  /* 0x0000000009097211 */ /* 0x000fe400078f18ff */
[----:B------:R-:W-:Y:S02]  /*15d0*/  LOP3.LUT R16, R16, 0xfffffff8, RZ, 0xc0, !PT ;  /* 0xfffffff810107812 */ /* 0x000fe400078ec0ff */
[----:B------:R-:W-:Y:S01]  /*15e0*/  LOP3.LUT R11, R11, 0xfffffff8, RZ, 0xc0, !PT ;  /* 0xfffffff80b0b7812 */ /* 0x000fe200078ec0ff */
[----:B------:R-:W-:Y:S01]  /*15f0*/  @!PT LDS RZ, [RZ] ;  /* 0x00000000fffff984 */ /* 0x000fe20000000800 */
[----:B------:R1:W-:Y:S01]  /*1600*/  LDGSTS.E.BYPASS.LTC128B.128 [R17+0x10100], [R20.64], !P3 ;  /* 0x1010000014117fae */ /* 0x0003e2000d901d52 */
[----:B------:R-:W-:Y:S01]  /*1610*/  LOP3.LUT R9, R9, 0xfffffff8, RZ, 0xc0, !PT ;  /* 0xfffffff809097812 */ /* 0x000fe200078ec0ff */
[----:B------:R-:W-:-:S04]  /*1620*/  IMAD.WIDE R22, R16, 0x2, R18 ;  /* 0x0000000210167825 */ /* 0x000fc800078e0212 */
[--C-:B------:R-:W-:Y:S01]  /*1630*/  IMAD.WIDE R24, R11, 0x2, R18.reuse ;  /* 0x000000020b187825 */ /* 0x100fe200078e0212 */
[----:B------:R1:W-:Y:S03]  /*1640*/  LDGSTS.E.BYPASS.LTC128B.128 [R17+0x14100], [R22.64], !P4 ;  /* 0x1410000016117fae */ /* 0x0003e6000e101d52 */
[----:B------:R-:W-:Y:S01]  /*1650*/  IMAD.WIDE R18, R9, 0x2, R18 ;  /* 0x0000000209127825 */ /* 0x000fe200078e0212 */
[----:B------:R1:W-:Y:S04]  /*1660*/  LDGSTS.E.BYPASS.LTC128B.128 [R17+0x18100], [R24.64], !P6 ;  /* 0x1810000018117fae */ /* 0x0003e8000f101d52 */
[----:B------:R1:W-:Y:S02]  /*1670*/  LDGSTS.E.BYPASS.LTC128B.128 [R17+0x1c100], [R18.64], !P5 ;  /* 0x1c10000012117fae */ /* 0x0003e4000e901d52 */
.L_x_1968:
[----:B-12-4-:R-:W-:Y:S05]  /*1680*/  BSYNC B0 ;  /* 0x0000000000007941 */ /* 0x016fea0003800000 */
.L_x_1967:
        /* <DEDUP_REMOVED lines=8> */
[----:B------:R-:W-:Y:S02]  /*1710*/  SHF.R.S32.HI R20, RZ, 0x1f, R13 ;  /* 0x0000001fff147819 */ /* 0x000fe4000001140d */
[----:B------:R-:W-:Y:S02]  /*1720*/  SHF.R.S32.HI R9, RZ, 0x1f, R0 ;  /* 0x0000001fff097819 */ /* 0x000fe40000011400 */
[----:B------:R-:W-:Y:S02]  /*1730*/  LEA.HI R16, R11, R14, RZ, 0x3 ;  /* 0x0000000e0b107211 */ /* 0x000fe400078f18ff */
[----:B------:R-:W-:Y:S01]  /*1740*/  LEA.HI R11, R20, R13, RZ, 0x3 ;  /* 0x0000000d140b7211 */ /* 0x000fe200078f18ff */
[----:B--23--:R-:W-:Y:S01]  /*1750*/  IMAD.WIDE R20, R207, 0x2, R18 ;  /* 0x00000002cf147825 */ /* 0x00cfe200078e0212 */
[----:B------:R-:W-:-:S02]  /*1760*/  LEA.HI R9, R9, R0, RZ, 0x3 ;  /* 0x0000000009097211 */ /* 0x000fc400078f18ff */
        /* <DEDUP_REMOVED lines=11> */
.L_x_1970:
[----:B------:R-:W-:Y:S05]  /*1820*/  BSYNC B0 ;  /* 0x0000000000007941 */ /* 0x000fea0003800000 */
.L_x_1969:
        /* <DEDUP_REMOVED lines=8> */
[----:B------:R-:W-:Y:S02]  /*18b0*/  SHF.R.S32.HI R20, RZ, 0x1f, R13 ;  /* 0x0000001fff147819 */ /* 0x000fe4000001140d */
[----:B------:R-:W-:Y:S02]  /*18c0*/  SHF.R.S32.HI R9, RZ, 0x1f, R0 ;  /* 0x0000001fff097819 */ /* 0x000fe40000011400 */
[----:B------:R-:W-:Y:S02]  /*18d0*/  LEA.HI R16, R11, R14, RZ, 0x3 ;  /* 0x0000000e0b107211 */ /* 0x000fe400078f18ff */
[----:B------:R-:W-:Y:S01]  /*18e0*/  LEA.HI R11, R20, R13, RZ, 0x3 ;  /* 0x0000000d140b7211 */ /* 0x000fe200078f18ff */
[----:B---34-:R-:W-:Y:S01]  /*18f0*/  IMAD.WIDE R20, R207, 0x2, R18 ;  /* 0x00000002cf147825 */ /* 0x018fe200078e0212 */
        /* <DEDUP_REMOVED lines=12> */
.L_x_1972:
[----:B------:R-:W-:Y:S05]  /*19c0*/  BSYNC B0 ;  /* 0x0000000000007941 */ /* 0x000fea0003800000 */
.L_x_1971:
[----:B---3--:R3:W-:Y:S01]  /*19d0*/  SHFL.IDX PT, R18, R8, 0x3, 0x181f ;  /* 0x00781f0008127f89 */ /* 0x0087e200000e0000 */
[----:B------:R-:W-:Y:S01]  /*19e0*/  IADD3 R4, R4, 0x60, RZ ;  /* 0x0000006004047810 */ /* 0x000fe20007ffe0ff */
[----:B------:R-:W-:Y:S01]  /*19f0*/  UIADD3 UR26, UR20, -0x1, URZ ;  /* 0xffffffff141a7890 */ /* 0x000fe2000fffe03f */
[----:B------:R-:W-:Y:S01]  /*1a00*/  IMAD.MOV.U32 R236, RZ, RZ, c[0x0][0x2b8] ;  /* 0x0000ae00ffec7624 */ /* 0x000fe200078e00ff */
[----:B----4-:R4:W5:Y:S01]  /*1a10*/  SHFL.IDX PT, R19, R5, 0x3, 0x181f ;  /* 0x00781f0005137f89 */ /* 0x01096200000e0000 */
[----:B------:R-:W-:Y:S01]  /*1a20*/  ISETP.GE.AND P0, PT, R4, UR4, PT ;  /* 0x0000000404007c0c */ /* 0x000fe2000bf06270 */
[----:B------:R-:W-:Y:S01]  /*1a30*/  USHF.L.U32 UR11, UR26, 0x6, URZ ;  /* 0x000000061a0b7899 */ /* 0x000fe2000800063f */
[----:B------:R-:W-:Y:S01]  /*1a40*/  IMAD.SHL.U32 R235, R235, 0x2, RZ ;  /* 0x00000002ebeb7824 */ /* 0x000fe200078e00ff */
[----:B------:R-:W-:Y:S01]  /*1a50*/  ISETP.NE.AND P2, PT, R236, 0x1, PT ;  /* 0x00000001ec00780c */ /* 0x000fe20003f45270 */
[----:B------:R-:W-:Y:S01]  /*1a60*/  USHF.R.S32.HI UR6, URZ, 0x1f, UR7 ;  /* 0x0000001f3f067899 */ /* 0x000fe20008011407 */
[----:B------:R-:W-:Y:S01]  /*1a70*/  IMAD.MOV.U32 R237, RZ, RZ, RZ ;  /* 0x000000ffffed7224 */ /* 0x000fe200078e00ff */
[----:B------:R-:W-:Y:S01]  /*1a80*/  ULDC.64 UR4, c[0x0][0x2b0] ;  /* 0x0000ac0000047ab9 */ /* 0x000fe20000000a00 */
[----:B------:R-:W-:Y:S01]  /*1a90*/  IADD3 R9, R239, UR11, RZ ;  /* 0x0000000bef097c10 */ /* 0x000fe2000fffe0ff */
[----:B------:R-:W-:-:S02]  /*1aa0*/  UIMAD UR6, UR6, UR4, URZ ;  /* 0x00000004060672a4 */ /* 0x000fc4000f8e023f */
[----:B------:R-:W-:Y:S01]  /*1ab0*/  UIMAD.WIDE.U32 UR16, UR7, UR4, URZ ;  /* 0x00000004071072a5 */ /* 0x000fe2000f8e003f */
[C---:B------:R-:W-:Y:S01]  /*1ac0*/  ISETP.GE.AND P1, PT, R9.reuse, UR10, PT ;  /* 0x0000000a09007c0c */ /* 0x040fe2000bf26270 */
[----:B------:R-:W-:Y:S01]  /*1ad0*/  UIMAD UR5, UR7, UR5, UR6 ;  /* 0x00000005070572a4 */ /* 0x000fe2000f8e0206 */
[----:B------:R-:W-:Y:S02]  /*1ae0*/  IADD3 R238, R9, UR12, RZ ;  /* 0x0000000c09ee7c10 */ /* 0x000fe4000fffe0ff */
[----:B------:R-:W-:Y:S01]  /*1af0*/  ISETP.GT.OR P1, PT, R239, 0x3f, P1 ;  /* 0x0000003fef00780c */ /* 0x000fe20000f24670 */
[----:B------:R-:W-:Y:S01]  /*1b00*/  UIADD3 UR8, UR17, UR5, URZ ;  /* 0x0000000511087290 */ /* 0x000fe2000fffe03f */
[----:B-123--:R-:W-:Y:S01]  /*1b10*/  SHF.R.S32.HI R8, RZ, 0x1f, R13 ;  /* 0x0000001fff087819 */ /* 0x00efe2000001140d */
[----:B------:R-:W-:Y:S01]  /*1b20*/  @P2 IMAD.HI.U32 R11, R238, c[0x0][0x2bc], RZ ;  /* 0x0000af00ee0b2a27 */ /* 0x000fe200078e00ff */
[----:B----4-:R-:W-:-:S03]  /*1b30*/  SHF.R.S32.HI R5, RZ, 0x1f, R14 ;  /* 0x0000001fff057819 */ /* 0x010fc6000001140e */
[----:B-----5:R-:W-:Y:S01]  /*1b40*/  @!P0 IMAD.WIDE R24, R207, 0x2, R18 ;  /* 0x00000002cf188825 */ /* 0x020fe200078e0212 */
[----:B------:R-:W-:Y:S01]  /*1b50*/  LEA.HI R205, R8, R13, RZ, 0x3 ;  /* 0x0000000d08cd7211 */ /* 0x000fe200078f18ff */
[----:B------:R-:W-:Y:S01]  /*1b60*/  USHF.R.S32.HI UR6, URZ, 0x1f, UR13 ;  /* 0x0000001f3f067899 */ /* 0x000fe2000801140d */
[----:B------:R-:W-:Y:S01]  /*1b70*/  LEA.HI R206, R5, R14, RZ, 0x3 ;  /* 0x0000000e05ce7211 */ /* 0x000fe200078f18ff */
[----:B------:R-:W-:Y:S01]  /*1b80*/  IMAD.MOV.U32 R4, RZ, RZ, R238 ;  /* 0x000000ffff047224 */ /* 0x000fe200078e00ee */
[----:B------:R-:W-:Y:S01]  /*1b90*/  SHF.R.S32.HI R5, RZ, 0x1f, R0 ;  /* 0x0000001fff057819 */ /* 0x000fe20000011400 */
[----:B------:R-:W-:Y:S01]  /*1ba0*/  @!PT LDS RZ, [RZ] ;  /* 0x00000000fffff984 */ /* 0x000fe20000000800 */
[----:B------:R1:W-:Y:S01]  /*1bb0*/  @!P0 LDGSTS.E.BYPASS.LTC128B.128 [R235+0x13100], [R24.64], !P3 ;  /* 0x1310000018eb8fae */ /* 0x0003e2000d901d52 */
[----:B------:R-:W-:Y:S01]  /*1bc0*/  LOP3.LUT R206, R206, 0xfffffff8, RZ, 0xc0, !PT ;  /* 0xfffffff8cece7812 */ /* 0x000fe200078ec0ff */
[----:B------:R-:W-:Y:S01]  /*1bd0*/  ULDC.64 UR4, c[0x0][0x1e8] ;  /* 0x00007a0000047ab9 */ /* 0x000fe20000000a00 */
[----:B------:R-:W-:Y:S02]  /*1be0*/  LEA.HI R204, R5, R0, RZ, 0x3 ;  /* 0x0000000005cc7211 */ /* 0x000fe400078f18ff */
[----:B------:R-:W-:Y:S01]  /*1bf0*/  LOP3.LUT R205, R205, 0xfffffff8, RZ, 0xc0, !PT ;  /* 0xfffffff8cdcd7812 */ /* 0x000fe200078ec0ff */
[----:B------:R-:W-:Y:S01]  /*1c00*/  @!P0 IMAD.WIDE R22, R206, 0x2, R18 ;  /* 0x00000002ce168825 */ /* 0x000fe200078e0212 */
[----:B------:R-:W-:-:S02]  /*1c10*/  LOP3.LUT R204, R204, 0xfffffff8, RZ, 0xc0, !PT ;  /* 0xfffffff8cccc7812 */ /* 0x000fc400078ec0ff */
[----:B------:R-:W-:Y:S01]  /*1c20*/  @P2 SHF.R.U32.HI R4, RZ, c[0x0][0x2c0], R11 ;  /* 0x0000b000ff042a19 */ /* 0x000fe2000001160b */
[--C-:B------:R-:W-:Y:S01]  /*1c30*/  @!P0 IMAD.WIDE R20, R205, 0x2, R18.reuse ;  /* 0x00000002cd148825 */ /* 0x100fe200078e0212 */
[----:B------:R2:W-:Y:S02]  /*1c40*/  @!P0 LDGSTS.E.BYPASS.LTC128B.128 [R235+0x17100], [R22.64], !P4 ;  /* 0x1710000016eb8fae */ /* 0x0005e4000e101d52 */
[----:B------:R-:W-:Y:S01]  /*1c50*/  @!P1 IADD3 R16, P2, R4, UR16, RZ ;  /* 0x0000001004109c10 */ /* 0x000fe2000ff5e0ff */
[----:B------:R-:W-:Y:S01]  /*1c60*/  @!P0 IMAD.WIDE R18, R204, 0x2, R18 ;  /* 0x00000002cc128825 */ /* 0x000fe200078e0212 */
[----:B------:R3:W-:Y:S02]  /*1c70*/  @!P0 LDGSTS.E.BYPASS.LTC128B.128 [R235+0x1b100], [R20.64], !P6 ;  /* 0x1b10000014eb8fae */ /* 0x0007e4000f101d52 */
[----:B------:R-:W-:Y:S02]  /*1c80*/  @!P1 LEA.HI.X.SX32 R5, R4, UR8, 0x1, P2 ;  /* 0x0000000804059c11 */ /* 0x000fe400090f0eff */
[----:B------:R4:W-:Y:S01]  /*1c90*/  @!P0 LDGSTS.E.BYPASS.LTC128B.128 [R235+0x1f100], [R18.64], !P5 ;  /* 0x1f10000012eb8fae */ /* 0x0009e2000e901d52 */
[----:B------:R-:W-:-:S03]  /*1ca0*/  @!P1 LEA R8, P2, R16, c[0x0][0x2a0], 0x2 ;  /* 0x0000a80010089a11 */ /* 0x000fc600078410ff */
[----:B------:R-:W0:Y:S01]  /*1cb0*/  LDGDEPBAR ;  /* 0x00000000000079af */ /* 0x000e220000000000 */
[----:B------:R-:W-:-:S03]  /*1cc0*/  @!P1 LEA.HI.X R9, R16, c[0x0][0x2a4], R5, 0x2, P2 ;  /* 0x0000a90010099a11 */ /* 0x000fc600010f1405 */
[----:B------:R-:W-:Y:S06]  /*1cd0*/  BAR.SYNC.DEFER_BLOCKING 0x0 ;  /* 0x0000000000007b1d */ /* 0x000fec0000010000 */
[----:B------:R-:W5:Y:S01]  /*1ce0*/  @!P1 LDG.E R237, [R8.64] ;  /* 0x0000001208ed9981 */ /* 0x000f62000c1e1900 */
[----:B------:R-:W-:Y:S01]  /*1cf0*/  IMAD.MOV R5, RZ, RZ, -R4 ;  /* 0x000000ffff057224 */ /* 0x000fe200078e0a04 */
[----:B------:R-:W-:Y:S01]  /*1d00*/  UIMAD.WIDE.U32 UR14, UR13, UR4, URZ ;  /* 0x000000040d0e72a5 */ /* 0x000fe2000f8e003f */
[----:B--2---:R-:W-:Y:S01]  /*1d10*/  SHF.R.S32.HI R22, RZ, 0x4, R7 ;  /* 0x00000004ff167819 */ /* 0x004fe20000011407 */
[----:B------:R-:W-:Y:S01]  /*1d20*/  UIMAD UR4, UR6, UR4, URZ ;  /* 0x00000004060472a4 */ /* 0x000fe2000f8e023f */
[----:B------:R-:W-:Y:S01]  /*1d30*/  IMAD R238, R5, c[0x0][0x2b8], R238 ;  /* 0x0000ae0005ee7a24 */ /* 0x000fe200078e02ee */
[----:B------:R-:W-:Y:S01]  /*1d40*/  ISETP.GE.AND P3, PT, R207, c[0x0][0x1d4], PT ;  /* 0x00007500cf007a0c */ /* 0x000fe20003f66270 */
[----:B------:R-:W-:Y:S01]  /*1d50*/  IMAD.U32 R80, RZ, RZ, UR11 ;  /* 0x0000000bff507e24 */ /* 0x000fe2000f8e00ff */
[----:B------:R-:W-:Y:S01]  /*1d60*/  UIMAD UR4, UR13, UR5, UR4 ;  /* 0x000000050d0472a4 */ /* 0x000fe2000f8e0204 */
[C---:B---3--:R-:W-:Y:S01]  /*1d70*/  IMAD.WIDE.U32 R20, R238.reuse, c[0x0][0x1e0], RZ ;  /* 0x00007800ee147a25 */ /* 0x048fe200078e00ff */
[----:B------:R-:W-:Y:S01]  /*1d80*/  SHF.R.S32.HI R5, RZ, 0x1f, R238 ;  /* 0x0000001fff057819 */ /* 0x000fe200000114ee */
[----:B------:R-:W-:Y:S01]  /*1d90*/  UISETP.GT.AND UP2, UPT, UR26, UR9, UPT ;  /* 0x000000091a00728c */ /* 0x000fe2000bf44270 */
[----:B------:R-:W-:Y:S01]  /*1da0*/  LEA.HI R7, R7, R22, RZ, 0x1 ;  /* 0x0000001607077211 */ /* 0x000fe200078f08ff */
[----:B------:R-:W-:Y:S01]  /*1db0*/  UIADD3 UR7, UR15, UR4, URZ ;  /* 0x000000040f077290 */ /* 0x000fe2000fffe03f */
[----:B----4-:R-:W-:Y:S01]  /*1dc0*/  IMAD.WIDE.U32 R18, R238, c[0x0][0x208], RZ ;  /* 0x00008200ee127a25 */ /* 0x010fe200078e00ff */
[----:B------:R-:W-:Y:S01]  /*1dd0*/  ISETP.GE.AND P5, PT, R14, c[0x0][0x1d4], PT ;  /* 0x000075000e007a0c */ /* 0x000fe20003fa6270 */
[----:B------:R-:W-:Y:S01]  /*1de0*/  ULDC.64 UR4, c[0x0][0x210] ;  /* 0x0000840000047ab9 */ /* 0x000fe20000000a00 */
[----:B------:R-:W-:Y:S01]  /*1df0*/  LOP3.LUT R7, R7, 0xfffffffe, RZ, 0xc0, !PT ;  /* 0xfffffffe07077812 */ /* 0x000fe200078ec0ff */
[C---:B------:R-:W-:Y:S01]  /*1e00*/  IMAD R11, R5.reuse, c[0x0][0x1e0], RZ ;  /* 0x00007800050b7a24 */ /* 0x040fe200078e02ff */
[----:B------:R-:W-:Y:S01]  /*1e10*/  UIMAD UR6, UR6, UR4, URZ ;  /* 0x00000004060672a4 */ /* 0x000fe2000f8e023f */
[----:B------:R-:W-:Y:S01]  /*1e20*/  IMAD R5, R5, c[0x0][0x208], RZ ;  /* 0x0000820005057a24 */ /* 0x000fe200078e02ff */
[----:B------:R-:W-:Y:S01]  /*1e30*/  UIMAD.WIDE.U32 UR22, UR13, UR4, URZ ;  /* 0x000000040d1672a5 */ /* 0x000fe2000f8e003f */
[C---:B------:R-:W-:Y:S01]  /*1e40*/  IMAD R11, R238.reuse, c[0x0][0x1e4], R11 ;  /* 0x00007900ee0b7a24 */ /* 0x040fe200078e020b */
[----:B------:R-:W-:Y:S01]  /*1e50*/  UIMAD UR6, UR13, UR5, UR6 ;  /* 0x000000050d0672a4 */ /* 0x000fe2000f8e0206 */
[----:B------:R-:W-:Y:S01]  /*1e60*/  IMAD R16, R238, c[0x0][0x20c], R5 ;  /* 0x00008300ee107a24 */ /* 0x000fe200078e0205 */
[----:B------:R-:W-:Y:S01]  /*1e70*/  ISETP.GE.AND P4, PT, R13, c[0x0][0x1d4], PT ;  /* 0x000075000d007a0c */ /* 0x000fe20003f86270 */
[----:B------:R-:W-:Y:S01]  /*1e80*/  IMAD.IADD R21, R21, 0x1, R11 ;  /* 0x0000000115157824 */ /* 0x000fe200078e020b */
[----:B------:R-:W-:Y:S01]  /*1e90*/  UIADD3 UR6, UR23, UR6, URZ ;  /* 0x0000000617067290 */ /* 0x000fe2000fffe03f */
[----:B------:R-:W-:Y:S01]  /*1ea0*/  IMAD.IADD R17, R19, 0x1, R16 ;  /* 0x0000000113117824 */ /* 0x000fe200078e0210 */
[----:B------:R-:W-:Y:S01]  /*1eb0*/  ISETP.GE.AND P6, PT, R0, c[0x0][0x1d4], PT ;  /* 0x0000750000007a0c */ /* 0x000fe20003fc6270 */
[----:B------:R-:W-:Y:S01]  /*1ec0*/  IMAD.IADD R7, R22, 0x1, -R7 ;  /* 0x0000000116077824 */ /* 0x000fe200078e0a07 */
[----:B------:R-:W-:Y:S01]  /*1ed0*/  LEA.HI R86, R84, R83, RZ, 0x5 ;  /* 0x0000005354567211 */ /* 0x000fe200078f28ff */
[----:B------:R-:W-:Y:S01]  /*1ee0*/  IMAD.MOV.U32 R16, RZ, RZ, R18 ;  /* 0x000000ffff107224 */ /* 0x000fe200078e0012 */
[----:B------:R-:W-:Y:S01]  /*1ef0*/  ISETP.GE.AND P2, PT, R207, c[0x0][0x1d4], PT ;  /* 0x00007500cf007a0c */ /* 0x000fe20003f46270 */
[----:B------:R-:W-:Y:S01]  /*1f00*/  IMAD.SHL.U32 R5, R15, 0x40, RZ ;  /* 0x000000400f057824 */ /* 0x000fe200078e00ff */
[----:B------:R-:W-:Y:S01]  /*1f10*/  SHF.R.S32.HI R85, RZ, 0x5, R86 ;  /* 0x00000005ff557819 */ /* 0x000fe20000011456 */
[----:B------:R-:W-:Y:S01]  /*1f20*/  IMAD.SHL.U32 R10, R10, 0x40, RZ ;  /* 0x000000400a0a7824 */ /* 0x000fe200078e00ff */
[----:B------:R-:W-:Y:S01]  /*1f30*/  SHF.R.S32.HI R166, RZ, 0x1f, R207 ;  /* 0x0000001fffa67819 */ /* 0x000fe200000114cf */
[----:B------:R-:W-:Y:S01]  /*1f40*/  IMAD.SHL.U32 R81, R7, 0x8, RZ ;  /* 0x0000000807517824 */ /* 0x000fe200078e00ff */
[----:B------:R-:W-:Y:S01]  /*1f50*/  LOP3.LUT R5, R5, 0x1c0, RZ, 0xc0, !PT ;  /* 0x000001c005057812 */ /* 0x000fe200078ec0ff */
[----:B------:R-:W-:Y:S01]  /*1f60*/  IMAD.SHL.U32 R82, R6, 0x40, RZ ;  /* 0x0000004006527824 */ /* 0x000fe200078e00ff */
[----:B------:R-:W-:-:S02]  /*1f70*/  LOP3.LUT R10, R10, 0x1c0, RZ, 0xc0, !PT ;  /* 0x000001c00a0a7812 */ /* 0x000fc400078ec0ff */
[----:B------:R-:W-:Y:S02]  /*1f80*/  SEL R248, RZ, 0x10, P6 ;  /* 0x00000010fff87807 */ /* 0x000fe40003000000 */
[----:B------:R-:W-:Y:S02]  /*1f90*/  LOP3.LUT R81, R10, 0x8, R81, 0xf8, !PT ;  /* 0x000000080a517812 */ /* 0x000fe400078ef851 */
[----:B------:R-:W-:Y:S02]  /*1fa0*/  SHF.R.U32.HI R10, RZ, 0x3, R10 ;  /* 0x00000003ff0a7819 */ /* 0x000fe4000001160a */
[----:B------:R-:W-:Y:S02]  /*1fb0*/  LOP3.LUT R82, R82, 0xfffffe00, RZ, 0xc0, !PT ;  /* 0xfffffe0052527812 */ /* 0x000fe400078ec0ff */
[----:B------:R-:W-:Y:S02]  /*1fc0*/  LOP3.LUT R81, R81, R10, RZ, 0x3c, !PT ;  /* 0x0000000a51517212 */ /* 0x000fe400078e3cff */
[----:B------:R-:W-:Y:S01]  /*1fd0*/  IADD3 R242, R235, 0x100, RZ ;  /* 0x00000100ebf27810 */ /* 0x000fe20007ffe0ff */
[----:B------:R-:W-:Y:S01]  /*1fe0*/  IMAD R234, R85, 0x400, R82 ;  /* 0x0000040055ea7824 */ /* 0x000fe200078e0252 */
[----:B------:R-:W-:-:S02]  /*1ff0*/  SHF.R.S32.HI R247, RZ, 0x1f, R206 ;  /* 0x0000001ffff77819 */ /* 0x000fc400000114ce */
[----:B------:R-:W-:Y:S01]  /*2000*/  SHF.R.S32.HI R246, RZ, 0x1f, R205 ;  /* 0x0000001ffff67819 */ /* 0x000fe200000114cd */
[----:B------:R-:W-:Y:S01]  /*2010*/  IMAD.IADD R234, R81, 0x1, R234 ;  /* 0x0000000151ea7824 */ /* 0x000fe200078e02ea */
[----:B------:R-:W-:-:S03]  /*2020*/  SHF.R.S32.HI R245, RZ, 0x1f, R204 ;  /* 0x0000001ffff57819 */ /* 0x000fc600000114cc */
[----:B------:R-:W-:-:S04]  /*2030*/  IMAD.SHL.U32 R234, R234, 0x2, RZ ;  /* 0x00000002eaea7824 */ /* 0x000fc800078e00ff */
[--C-:B------:R-:W-:Y:S02]  /*2040*/  IMAD R230, R2, 0x2, R234.reuse ;  /* 0x0000000202e67824 */ /* 0x100fe400078e02ea */
[C---:B------:R-:W-:Y:S02]  /*2050*/  IMAD R229, R3.reuse, 0x2, R234 ;  /* 0x0000000203e57824 */ /* 0x040fe400078e02ea */
[----:B------:R-:W-:Y:S01]  /*2060*/  IMAD R227, R3, 0x2, R230 ;  /* 0x0000000203e37824 */ /* 0x000fe200078e02e6 */
[----:B-----5:R-:W-:Y:S01]  /*2070*/  SHF.R.S32.HI R8, RZ, 0x1f, R237 ;  /* 0x0000001fff087819 */ /* 0x020fe200000114ed */
[----:B------:R-:W-:-:S04]  /*2080*/  IMAD.WIDE.U32 R20, R237, c[0x0][0x1f0], R20 ;  /* 0x00007c00ed147a25 */ /* 0x000fc800078e0014 */
[----:B------:R-:W-:Y:S01]  /*2090*/  IMAD R4, R8, c[0x0][0x1f0], RZ ;  /* 0x00007c0008047a24 */ /* 0x000fe200078e02ff */
[----:B------:R-:W-:Y:S01]  /*20a0*/  IADD3 R9, P0, R20, UR14, RZ ;  /* 0x0000000e14097c10 */ /* 0x000fe2000ff1e0ff */
[----:B------:R-:W-:Y:S02]  /*20b0*/  IMAD R8, R8, c[0x0][0x218], RZ ;  /* 0x0000860008087a24 */ /* 0x000fe400078e02ff */
[C---:B------:R-:W-:Y:S02]  /*20c0*/  IMAD R4, R237.reuse, c[0x0][0x1f4], R4 ;  /* 0x00007d00ed047a24 */ /* 0x040fe400078e0204 */
[----:B------:R-:W-:-:S03]  /*20d0*/  IMAD.WIDE.U32 R16, R237, c[0x0][0x218], R16 ;  /* 0x00008600ed107a25 */ /* 0x000fc600078e0010 */
[----:B------:R-:W-:Y:S01]  /*20e0*/  IADD3.X R4, R21, UR7, R4, P0, !PT ;  /* 0x0000000715047c10 */ /* 0x000fe200087fe404 */
[----:B------:R-:W-:Y:S01]  /*20f0*/  IMAD R11, R237, c[0x0][0x21c], R8 ;  /* 0x00008700ed0b7a24 */ /* 0x000fe200078e0208 */
[----:B------:R-:W-:-:S04]  /*2100*/  LEA R22, P0, R9, c[0x0][0x1c8], 0x1 ;  /* 0x0000720009167a11 */ /* 0x000fc800078008ff */
[----:B------:R-:W-:Y:S01]  /*2110*/  LEA.HI.X R9, R9, c[0x0][0x1cc], R4, 0x1, P0 ;  /* 0x0000730009097a11 */ /* 0x000fe200000f0c04 */
[----:B------:R-:W-:Y:S01]  /*2120*/  IMAD.SHL.U32 R4, R12, 0x8, RZ ;  /* 0x000000080c047824 */ /* 0x000fe200078e00ff */
[----:B------:R-:W-:Y:S01]  /*2130*/  IADD3 R8, P0, R16, UR22, RZ ;  /* 0x0000001610087c10 */ /* 0x000fe2000ff1e0ff */
[----:B------:R-:W-:Y:S01]  /*2140*/  SHFL.IDX PT, R18, R22, RZ, 0x181f ;  /* 0x00181fff16127589 */ /* 0x000fe200000e0000 */
[----:B------:R-:W-:Y:S02]  /*2150*/  IADD3 R12, -R12, UR10, -R80 ;  /* 0x0000000a0c0c7c10 */ /* 0x000fe4000fffe950 */
[----:B------:R-:W-:Y:S01]  /*2160*/  IADD3.X R11, R17, UR6, R11, P0, !PT ;  /* 0x00000006110b7c10 */ /* 0x000fe200087fe40b */
[----:B------:R-:W2:Y:S01]  /*2170*/  SHFL.IDX PT, R19, R9, RZ, 0x181f ;  /* 0x00181fff09137589 */ /* 0x000ea200000e0000 */
[----:B------:R-:W-:Y:S02]  /*2180*/  LOP3.LUT R4, R5, 0x8, R4, 0xf8, !PT ;  /* 0x0000000805047812 */ /* 0x000fe400078ef804 */
[----:B------:R-:W-:Y:S01]  /*2190*/  LEA R17, P0, R8, c[0x0][0x1f8], 0x1 ;  /* 0x00007e0008117a11 */ /* 0x000fe200078008ff */
[----:B------:R-:W-:Y:S01]  /*21a0*/  SHFL.IDX PT, R9, R9, 0x1, 0x181f ;  /* 0x00381f0009097f89 */ /* 0x000fe200000e0000 */
[----:B------:R-:W-:-:S02]  /*21b0*/  SHF.R.U32.HI R5, RZ, 0x3, R5 ;  /* 0x00000003ff057819 */ /* 0x000fc40000011605 */
[----:B------:R-:W-:Y:S01]  /*21c0*/  LEA.HI.X R11, R8, c[0x0][0x1fc], R11, 0x1, P0 ;  /* 0x00007f00080b7a11 */ /* 0x000fe200000f0c0b */
[----:B------:R-:W-:Y:S01]  /*21d0*/  SHFL.IDX PT, R56, R17, RZ, 0x181f ;  /* 0x00181fff11387589 */ /* 0x000fe200000e0000 */
[----:B------:R-:W-:Y:S02]  /*21e0*/  LOP3.LUT R4, R4, R5, RZ, 0x3c, !PT ;  /* 0x0000000504047212 */ /* 0x000fe400078e3cff */
[----:B------:R-:W-:Y:S01]  /*21f0*/  ISETP.GE.AND P1, PT, R12, 0x1, PT ;  /* 0x000000010c00780c */ /* 0x000fe20003f26270 */
[----:B------:R-:W-:Y:S01]  /*2200*/  SHFL.IDX PT, R5, R11, RZ, 0x181f ;  /* 0x00181fff0b057589 */ /* 0x000fe200000e0000 */
[----:B------:R-:W-:Y:S01]  /*2210*/  LOP3.LUT P0, RZ, R15, 0x2, RZ, 0xc0, !PT ;  /* 0x000000020fff7812 */ /* 0x000fe2000780c0ff */
[----:B------:R-:W-:Y:S02]  /*2220*/  IMAD R233, R7, 0x200, R4 ;  /* 0x0000020007e97824 */ /* 0x000fe400078e0204 */
[----:B------:R3:W-:Y:S01]  /*2230*/  SHFL.IDX PT, R68, R17, 0x1, 0x181f ;  /* 0x00381f0011447f89 */ /* 0x0007e200000e0000 */
[----:B------:R-:W-:-:S03]  /*2240*/  IMAD.WIDE R6, R204, 0x2, RZ ;  /* 0x00000002cc067825 */ /* 0x000fc600078e02ff */
[----:B------:R4:W5:Y:S01]  /*2250*/  SHFL.IDX PT, R8, R22, 0x1, 0x181f ;  /* 0x00381f0016087f89 */ /* 0x00096200000e0000 */
[----:B------:R-:W-:-:S03]  /*2260*/  IMAD.SHL.U32 R233, R233, 0x2, RZ ;  /* 0x00000002e9e97824 */ /* 0x000fc600078e00ff */
[----:B------:R5:W5:Y:S01]  /*2270*/  SHFL.IDX PT, R4, R11, 0x1, 0x181f ;  /* 0x00381f000b047f89 */ /* 0x000b6200000e0000 */
[--C-:B--2---:R-:W-:Y:S01]  /*2280*/  @P1 IMAD.WIDE R26, R207, 0x2, R18.reuse ;  /* 0x00000002cf1a1825 */ /* 0x104fe200078e0212 */
[C---:B------:R-:W-:Y:S02]  /*2290*/  IADD3 R16, R233.reuse, 0x8100, RZ ;  /* 0x00008100e9107810 */ /* 0x040fe40007ffe0ff */
[----:B------:R-:W-:Y:S01]  /*22a0*/  IADD3 R232, R233, 0x8120, RZ ;  /* 0x00008120e9e87810 */ /* 0x000fe20007ffe0ff */
[--C-:B------:R-:W-:Y:S01]  /*22b0*/  @P1 IMAD.WIDE R20, R206, 0x2, R18.reuse ;  /* 0x00000002ce141825 */ /* 0x100fe200078e0212 */
[----:B------:R-:W-:Y:S01]  /*22c0*/  @P0 IADD3 R232, R16, -0x20, RZ ;  /* 0xffffffe010e80810 */ /* 0x000fe20007ffe0ff */
[----:B------:R2:W-:Y:S01]  /*22d0*/  @P1 LDGSTS.E.BYPASS.LTC128B.128 [R235+0x8100], [R26.64], !P3 ;  /* 0x081000001aeb1fae */ /* 0x0005e2000d901d52 */
[----:B------:R-:W-:Y:S01]  /*22e0*/  ISETP.GT.AND P0, PT, R12, 0x20, PT ;  /* 0x000000200c00780c */ /* 0x000fe20003f04270 */
[----:B-1----:R-:W-:Y:S01]  /*22f0*/  @P1 IMAD.WIDE R24, R205, 0x2, R18 ;  /* 0x00000002cd181825 */ /* 0x002fe200078e0212 */
[C---:B------:R-:W-:Y:S01]  /*2300*/  IADD3 R223, R232.reuse, 0x800, RZ ;  /* 0x00000800e8df7810 */ /* 0x040fe20007ffe0ff */
[----:B------:R1:W-:Y:S01]  /*2310*/  @P1 LDGSTS.E.BYPASS.LTC128B.128 [R235+0xa100], [R20.64], !P5 ;  /* 0x0a10000014eb1fae */ /* 0x0003e2000e901d52 */
[----:B------:R-:W-:-:S02]  /*2320*/  IADD3 R222, R232, 0x1000, RZ ;  /* 0x00001000e8de7810 */ /* 0x000fc40007ffe0ff */
[C---:B------:R-:W-:Y:S01]  /*2330*/  IADD3 R221, R232.reuse, 0x1800, RZ ;  /* 0x00001800e8dd7810 */ /* 0x040fe20007ffe0ff */
[----:B---3--:R-:W-:Y:S01]  /*2340*/  IMAD.WIDE R16, R207, 0x2, RZ ;  /* 0x00000002cf107825 */ /* 0x008fe200078e02ff */
[----:B------:R3:W-:Y:S01]  /*2350*/  @P1 LDGSTS.E.BYPASS.LTC128B.128 [R235+0xc100], [R24.64], !P4 ;  /* 0x0c10000018eb1fae */ /* 0x0007e2000e101d52 */
[----:B------:R-:W-:Y:S02]  /*2360*/  IADD3 R219, R232, 0x2000, RZ ;  /* 0x00002000e8db7810 */ /* 0x000fe40007ffe0ff */
[----:B----4-:R-:W-:Y:S01]  /*2370*/  @P1 IMAD.WIDE R22, R204, 0x2, R18 ;  /* 0x00000002cc161825 */ /* 0x010fe200078e0212 */
[C---:B------:R-:W-:Y:S02]  /*2380*/  IADD3 R218, R232.reuse, 0x2800, RZ ;  /* 0x00002800e8da7810 */ /* 0x040fe40007ffe0ff */
[----:B------:R-:W-:Y:S01]  /*2390*/  IADD3 R217, R232, 0x3000, RZ ;  /* 0x00003000e8d97810 */ /* 0x000fe20007ffe0ff */
[----:B-----5:R-:W-:Y:S01]  /*23a0*/  @P0 IMAD.WIDE R18, R206, 0x2, R8 ;  /* 0x00000002ce120825 */ /* 0x020fe200078e0208 */
[----:B------:R4:W-:Y:S01]  /*23b0*/  @P1 LDGSTS.E.BYPASS.LTC128B.128 [R235+0xe100], [R22.64], !P6 ;  /* 0x0e10000016eb1fae */ /* 0x0009e2000f101d52 */
[----:B------:R-:W-:-:S02]  /*23c0*/  IADD3 R28, P1, R56, R16, RZ ;  /* 0x00000010381c7210 */ /* 0x000fc40007f3e0ff */
[----:B------:R-:W-:Y:S01]  /*23d0*/  IMAD.WIDE R10, R206, 0x2, RZ ;  /* 0x00000002ce0a7825 */ /* 0x000fe200078e02ff */
[C---:B------:R-:W-:Y:S02]  /*23e0*/  IADD3 R216, R232.reuse, 0x3800, RZ ;  /* 0x00003800e8d87810 */ /* 0x040fe40007ffe0ff */
[----:B------:R-:W-:Y:S01]  /*23f0*/  IADD3 R215, R232, 0x4000, RZ ;  /* 0x00004000e8d77810 */ /* 0x000fe20007ffe0ff */
[----:B------:R-:W-:Y:S01]  /*2400*/  IMAD.X R29, R5, 0x1, R17, P1 ;  /* 0x00000001051d7824 */ /* 0x000fe200008e0611 */
[----:B------:R-:W-:Y:S02]  /*2410*/  IADD3 R34, P1, R16, R68, RZ ;  /* 0x0000004410227210 */ /* 0x000fe40007f3e0ff */
[C---:B------:R-:W-:Y:S02]  /*2420*/  IADD3 R214, R232.reuse, 0x4800, RZ ;  /* 0x00004800e8d67810 */ /* 0x040fe40007ffe0ff */
[C---:B------:R-:W-:Y:S01]  /*2430*/  IADD3 R213, R232.reuse, 0x5000, RZ ;  /* 0x00005000e8d57810 */ /* 0x040fe20007ffe0ff */
[----:B------:R-:W-:Y:S01]  /*2440*/  IMAD.X R35, R17, 0x1, R4, P1 ;  /* 0x0000000111237824 */ /* 0x000fe200008e0604 */
[C---:B------:R-:W-:Y:S01]  /*2450*/  IADD3 R212, R232.reuse, 0x5800, RZ ;  /* 0x00005800e8d47810 */ /* 0x040fe20007ffe0ff */
[----:B-1----:R-:W-:Y:S01]  /*2460*/  @P0 IMAD.WIDE R20, R207, 0x2, R8 ;  /* 0x00000002cf140825 */ /* 0x002fe200078e0208 */
[----:B------:R-:W-:-:S02]  /*2470*/  IADD3 R211, R232, 0x6000, RZ ;  /* 0x00006000e8d37810 */ /* 0x000fc40007ffe0ff */
[C---:B------:R-:W-:Y:S01]  /*2480*/  IADD3 R210, R232.reuse, 0x6800, RZ ;  /* 0x00006800e8d27810 */ /* 0x040fe20007ffe0ff */
[C-C-:B---3--:R-:W-:Y:S01]  /*2490*/  @P0 IMAD.WIDE R24, R205.reuse, 0x2, R8.reuse ;  /* 0x00000002cd180825 */ /* 0x148fe200078e0208 */
[----:B------:R1:W-:Y:S01]  /*24a0*/  @P0 LDGSTS.E.BYPASS.LTC128B.128 [R235+0x9100], [R20.64], !P3 ;  /* 0x0910000014eb0fae */ /* 0x0003e2000d901d52 */
[----:B------:R-:W-:Y:S02]  /*24b0*/  IADD3 R209, R232, 0x7000, RZ ;  /* 0x00007000e8d17810 */ /* 0x000fe40007ffe0ff */
[----:B------:R-:W-:Y:S01]  /*24c0*/  @P0 IMAD.WIDE R16, R204, 0x2, R8 ;  /* 0x00000002cc100825 */ /* 0x000fe200078e0208 */
[----:B------:R3:W-:Y:S01]  /*24d0*/  @P0 LDGSTS.E.BYPASS.LTC128B.128 [R235+0xb100], [R18.64], !P5 ;  /* 0x0b10000012eb0fae */ /* 0x0007e2000e901d52 */
[----:B------:R-:W-:Y:S02]  /*24e0*/  IADD3 R208, R232, 0x7800, RZ ;  /* 0x00007800e8d07810 */ /* 0x000fe40007ffe0ff */
[----:B------:R-:W-:Y:S01]  /*24f0*/  IMAD.WIDE R8, R205, 0x2, RZ ;  /* 0x00000002cd087825 */ /* 0x000fe200078e02ff */
[----:B------:R2:W-:Y:S01]  /*2500*/  @P0 LDGSTS.E.BYPASS.LTC128B.128 [R235+0xd100], [R24.64], !P4 ;  /* 0x0d10000018eb0fae */ /* 0x0005e2000e101d52 */
[----:B----4-:R-:W-:-:S03]  /*2510*/  IADD3 R22, P1, R56, R10, RZ ;  /* 0x0000000a38167210 */ /* 0x010fc60007f3e0ff */
[----:B------:R3:W-:Y:S01]  /*2520*/  @P0 LDGSTS.E.BYPASS.LTC128B.128 [R235+0xf100], [R16.64], !P6 ;  /* 0x0f10000010eb0fae */ /* 0x0007e2000f101d52 */
[-C--:B------:R-:W-:Y:S01]  /*2530*/  IADD3 R32, P0, R10, R68.reuse, RZ ;  /* 0x000000440a207210 */ /* 0x080fe20007f1e0ff */
[----:B------:R-:W-:Y:S02]  /*2540*/  IMAD.X R23, R5, 0x1, R11, P1 ;  /* 0x0000000105177824 */ /* 0x000fe400008e060b */
[----:B------:R-:W0:Y:S02]  /*2550*/  LDGDEPBAR ;  /* 0x00000000000079af */ /* 0x000e240000000000 */
[----:B------:R-:W-:Y:S01]  /*2560*/  IMAD.X R33, R11, 0x1, R4, P0 ;  /* 0x000000010b217824 */ /* 0x000fe200000e0604 */
[----:B------:R-:W-:-:S05]  /*2570*/  IADD3 R70, P0, R8, R68, RZ ;  /* 0x0000004408467210 */ /* 0x000fca0007f1e0ff */
[----:B------:R-:W-:Y:S01]  /*2580*/  IMAD.X R71, R9, 0x1, R4, P0 ;  /* 0x0000000109477824 */ /* 0x000fe200000e0604 */
[----:B------:R-:W-:Y:S02]  /*2590*/  IADD3 R68, P0, R6, R68, RZ ;  /* 0x0000004406447210 */ /* 0x000fe40007f1e0ff */
[----:B-1----:R-:W-:-:S03]  /*25a0*/  IADD3 R20, P1, R56, R8, RZ ;  /* 0x0000000838147210 */ /* 0x002fc60007f3e0ff */
[----:B------:R-:W-:Y:S01]  /*25b0*/  IMAD.X R69, R7, 0x1, R4, P0 ;  /* 0x0000000107457824 */ /* 0x000fe200000e0604 */
[----:B------:R-:W-:Y:S01]  /*25c0*/  ISETP.LT.OR P0, PT, R12, 0x1, P2 ;  /* 0x000000010c00780c */ /* 0x000fe20001701670 */
[----:B------:R-:W-:Y:S01]  /*25d0*/  IMAD.X R21, R5, 0x1, R9, P1 ;  /* 0x0000000105157824 */ /* 0x000fe200008e0609 */
[----:B------:R-:W-:Y:S02]  /*25e0*/  IADD3 R56, P1, R56, R6, RZ ;  /* 0x0000000638387210 */ /* 0x000fe40007f3e0ff */
[----:B------:R-:W-:-:S03]  /*25f0*/  ISETP.GE.AND P2, PT, R13, c[0x0][0x1d4], PT ;  /* 0x000075000d007a0c */ /* 0x000fc60003f46270 */
[----:B------:R-:W-:Y:S01]  /*2600*/  IMAD.X R57, R5, 0x1, R7, P1 ;  /* 0x0000000105397824 */ /* 0x000fe200008e0607 */
[----:B------:R-:W-:Y:S01]  /*2610*/  ISETP.GE.AND P1, PT, R14, c[0x0][0x1d4], PT ;  /* 0x000075000e007a0c */ /* 0x000fe20003f26270 */
[----:B------:R-:W-:-:S04]  /*2620*/  DEPBAR.LE SB0, 0x1 ;  /* 0x000080400000791a */ /* 0x000fc80000000000 */
[----:B------:R-:W-:-:S04]  /*2630*/  DEPBAR.LE SB0, 0x0 ;  /* 0x000080000000791a */ /* 0x000fc80000000000 */
[----:B------:R-:W-:Y:S06]  /*2640*/  BAR.SYNC.DEFER_BLOCKING 0x0 ;  /* 0x0000000000007b1d */ /* 0x000fec0000010000 */
[----:B------:R-:W-:Y:S04]  /*2650*/  LDSM.16.M88.4 R52, [R234+0x10100] ;  /* 0x01010000ea34783b */ /* 0x000fe80000000200 */
[----:B------:R-:W-:Y:S04]  /*2660*/  LDSM.16.M88.4 R36, [R230+0x10100] ;  /* 0x01010000e624783b */ /* 0x000fe80000000200 */
[----:B--2---:R-:W-:Y:S04]  /*2670*/  LDSM.16.M88.4 R24, [R233+0x8100] ;  /* 0x00810000e918783b */ /* 0x004fe80000000200 */
[----:B---3--:R-:W-:Y:S04]  /*2680*/  LDSM.16.M88.4 R16, [R233+0x8900] ;  /* 0x00890000e910783b */ /* 0x008fe80000000200 */
[----:B------:R-:W1:Y:S04]  /*2690*/  LDSM.16.M88.4 R60, [R233+0x9100] ;  /* 0x00910000e93c783b */ /* 0x000e680000000200 */
[----:B------:R-:W-:Y:S04]  /*26a0*/  LDSM.16.M88.4 R4, [R233+0x9900] ;  /* 0x00990000e904783b */ /* 0x000fe80000000200 */
[----:B------:R-:W-:Y:S04]  /*26b0*/  LDSM.16.M88.4 R44, [R232] ;  /* 0x00000000e82c783b */ /* 0x000fe80000000200 */
[----:B------:R-:W-:Y:S04]  /*26c0*/  LDSM.16.M88.4 R8, [R232+0x800] ;  /* 0x00080000e808783b */ /* 0x000fe80000000200 */
[----:B------:R-:W2:Y:S04]  /*26d0*/  LDSM.16.M88.4 R48, [R232+0x1000] ;  /* 0x00100000e830783b */ /* 0x000ea80000000200 */
[----:B------:R-:W3:Y:S04]  /*26e0*/  LDSM.16.M88.4 R40, [R232+0x1800] ;  /* 0x00180000e828783b */ /* 0x000ee80000000200 */
[----:B------:R-:W-:Y:S01]  /*26f0*/  @!PT LDS RZ, [RZ] ;  /* 0x00000000fffff984 */ /* 0x000fe20000000800 */
[----:B------:R-:W-:Y:S01]  /*2700*/  @!PT LDS RZ, [RZ] ;  /* 0x00000000fffff984 */ /* 0x000fe20000000800 */
[----:B------:R-:W-:Y:S01]  /*2710*/  @!PT LDS RZ, [RZ] ;  /* 0x00000000fffff984 */ /* 0x000fe20000000800 */
[----:B------:R4:W-:Y:S01]  /*2720*/  LDGSTS.E.BYPASS.LTC128B.128 [R235+0x100], [R28.64], !P0 ;  /* 0x001000001ceb7fae */ /* 0x0009e2000c101d52 */
[----:B------:R-:W-:-:S13]  /*2730*/  ISETP.LT.OR P0, PT, R12, 0x1, P1 ;  /* 0x000000010c00780c */ /* 0x000fda0000f01670 */
[----:B------:R5:W-:Y:S01]  /*2740*/  LDGSTS.E.BYPASS.LTC128B.128 [R235+0x2100], [R22.64], !P0 ;  /* 0x0210000016eb7fae */ /* 0x000be2000c101d52 */
[----:B------:R-:W-:Y:S01]  /*2750*/  ISETP.LT.OR P0, PT, R12, 0x1, P2 ;  /* 0x000000010c00780c */ /* 0x000fe20001701670 */
[----:B-1----:R-:W-:Y:S01]  /*2760*/  HMMA.16816.F32.BF16 R64, R52, R60, RZ ;  /* 0x0000003c3440723c */ /* 0x002fe200000418ff */
[----:B------:R-:W-:Y:S01]  /*2770*/  ISETP.GE.AND P2, PT, R0, c[0x0][0x1d4], PT ;  /* 0x0000750000007a0c */ /* 0x000fe20003f46270 */
[----:B------:R-:W-:-:S06]  /*2780*/  IMAD.MOV.U32 R0, RZ, RZ, 0x40 ;  /* 0x00000040ff007424 */ /* 0x000fcc00078e00ff */
[----:B------:R-:W-:Y:S04]  /*2790*/  HMMA.16816.F32.BF16 R60, R52, R62, RZ ;  /* 0x0000003e343c723c */ /* 0x000fe800000418ff */
[----:B------:R5:W-:Y:S01]  /*27a0*/  LDGSTS.E.BYPASS.LTC128B.128 [R235+0x4100], [R20.64], !P0 ;  /* 0x0410000014eb7fae */ /* 0x000be2000c101d52 */
[----:B------:R-:W-:-:S03]  /*27b0*/  ISETP.LT.OR P0, PT, R12, 0x1, P2 ;  /* 0x000000010c00780c */ /* 0x000fc60001701670 */
[C---:B----4-:R-:W-:Y:S08]  /*27c0*/  HMMA.16816.F32.BF16 R28, R52.reuse, R24, RZ ;  /* 0x00000018341c723c */ /* 0x050ff000000418ff */
[----:B------:R-:W-:Y:S02]  /*27d0*/  HMMA.16816.F32.BF16 R24, R52, R26, RZ ;  /* 0x0000001a3418723c */ /* 0x000fe400000418ff */
[----:B------:R1:W-:Y:S01]  /*27e0*/  LDGSTS.E.BYPASS.LTC128B.128 [R235+0x6100], [R56.64], !P0 ;  /* 0x0610000038eb7fae */ /* 0x0003e2000c101d52 */
[----:B------:R-:W-:-:S04]  /*27f0*/  ISETP.GE.AND P0, PT, R207, c[0x0][0x1d4], PT ;  /* 0x00007500cf007a0c */ /* 0x000fc80003f06270 */
[C---:B------:R-:W-:Y:S01]  /*2800*/  ISETP.LT.OR P0, PT, R12.reuse, 0x21, P0 ;  /* 0x000000210c00780c */ /* 0x040fe20000701670 */
[----:B--2---:R-:W-:Y:S08]  /*2810*/  HMMA.16816.F32.BF16 R64, R36, R48, R64 ;  /* 0x000000302440723c */ /* 0x004ff00000041840 */
[----:B-----5:R-:W-:Y:S04]  /*2820*/  HMMA.16816.F32.BF16 R20, R52, R16, RZ ;  /* 0x000000103414723c */ /* 0x020fe800000418ff */
[----:B------:R2:W-:Y:S01]  /*2830*/  LDGSTS.E.BYPASS.LTC128B.128 [R235+0x1100], [R34.64], !P0 ;  /* 0x0110000022eb7fae */ /* 0x0005e2000c101d52 */
[----:B------:R-:W-:-:S02]  /*2840*/  ISETP.LT.OR P0, PT, R12, 0x21, P1 ;  /* 0x000000210c00780c */ /* 0x000fc40000f01670 */
[----:B------:R-:W-:Y:S01]  /*2850*/  ISETP.GE.AND P1, PT, R13, c[0x0][0x1d4], PT ;  /* 0x000075000d007a0c */ /* 0x000fe20003f26270 */
[----:B------:R-:W-:Y:S03]  /*2860*/  HMMA.16816.F32.BF16 R16, R52, R18, RZ ;  /* 0x000000123410723c */ /* 0x000fe600000418ff */
[----:B------:R-:W-:-:S05]  /*2870*/  ISETP.LT.OR P1, PT, R12, 0x21, P1 ;  /* 0x000000210c00780c */ /* 0x000fca0000f21670 */
[----:B-1----:R-:W-:Y:S02]  /*2880*/  HMMA.16816.F32.BF16 R56, R52, R4, RZ ;  /* 0x000000043438723c */ /* 0x002fe400000418ff */
[----:B------:R2:W-:Y:S01]  /*2890*/  LDGSTS.E.BYPASS.LTC128B.128 [R235+0x3100], [R32.64], !P0 ;  /* 0x0310000020eb7fae */ /* 0x0005e2000c101d52 */
[----:B------:R-:W-:-:S04]  /*28a0*/  LOP3.LUT P0, RZ, R15, 0x4, RZ, 0xc0, !PT ;  /* 0x000000040fff7812 */ /* 0x000fc8000780c0ff */
[----:B------:R-:W-:Y:S01]  /*28b0*/  SEL R0, R0, 0xffffffc0, !P0 ;  /* 0xffffffc000007807 */ /* 0x000fe20004000000 */
[----:B------:R1:W-:Y:S01]  /*28c0*/  LDGSTS.E.BYPASS.LTC128B.128 [R235+0x5100], [R70.64], !P1 ;  /* 0x0510000046eb7fae */ /* 0x0003e2000c901d52 */
[----:B------:R-:W-:Y:S01]  /*28d0*/  ISETP.LT.OR P0, PT, R12, 0x21, P2 ;  /* 0x000000210c00780c */ /* 0x000fe20001701670 */
[----:B------:R-:W-:Y:S01]  /*28e0*/  HMMA.16816.F32.BF16 R52, R52, R6, RZ ;  /* 0x000000063434723c */ /* 0x000fe200000418ff */
[----:B------:R-:W-:Y:S01]  /*28f0*/  ISETP.GT.AND P2, PT, R239, 0x3f, PT ;  /* 0x0000003fef00780c */ /* 0x000fe20003f44270 */
[----:B------:R-:W-:Y:S02]  /*2900*/  IMAD.IADD R228, R233, 0x1, R0 ;  /* 0x00000001e9e47824 */ /* 0x000fe400078e0200 */
[----:B------:R-:W-:-:S04]  /*2910*/  IMAD.IADD R220, R0, 0x1, R232 ;  /* 0x0000000100dc7824 */ /* 0x000fc800078e02e8 */
[----:B------:R-:W-:Y:S04]  /*2920*/  HMMA.16816.F32.BF16 R28, R36, R44, R28 ;  /* 0x0000002c241c723c */ /* 0x000fe8000004181c */
[----:B------:R1:W-:Y:S01]  /*2930*/  LDGSTS.E.BYPASS.LTC128B.128 [R235+0x7100], [R68.64], !P0 ;  /* 0x0710000044eb7fae */ /* 0x0003e2000c101d52 */
[----:B------:R-:W-:-:S03]  /*2940*/  PLOP3.LUT P0, PT, PT, PT, UP2, 0x40, 0x0 ;  /* 0x000000000000781c */ /* 0x000fc60003f0e828 */
[----:B------:R-:W-:Y:S01]  /*2950*/  LDSM.16.M88.4 R4, [R229+0x10100] ;  /* 0x01010000e504783b */ /* 0x000fe20000000200 */
[C---:B------:R-:W-:Y:S03]  /*2960*/  HMMA.16816.F32.BF16 R24, R36.reuse, R46, R24 ;  /* 0x0000002e2418723c */ /* 0x040fe60000041818 */
[----:B------:R-:W4:Y:S04]  /*2970*/  LDSM.16.M88.4 R12, [R228+0x8100] ;  /* 0x00810000e40c783b */ /* 0x000f280000000200 */
[----:B--2---:R-:W2:Y:S01]  /*2980*/  LDSM.16.M88.4 R32, [R228+0x8900] ;  /* 0x00890000e420783b */ /* 0x004ea20000000200 */
[C---:B------:R-:W-:Y:S03]  /*2990*/  HMMA.16816.F32.BF16 R20, R36.reuse, R8, R20 ;  /* 0x000000082414723c */ /* 0x040fe60000041814 */
[----:B------:R-:W5:Y:S04]  /*29a0*/  LDSM.16.M88.4 R44, [R228+0x9100] ;  /* 0x00910000e42c783b */ /* 0x000f680000000200 */
[----:B------:R-:W-:Y:S01]  /*29b0*/  LDSM.16.M88.4 R72, [R220+0x3000] ;  /* 0x00300000dc48783b */ /* 0x000fe20000000200 */
[C---:B------:R-:W-:Y:S03]  /*29c0*/  HMMA.16816.F32.BF16 R16, R36.reuse, R10, R16 ;  /* 0x0000000a2410723c */ /* 0x040fe60000041810 */
[----:B------:R-:W2:Y:S04]  /*29d0*/  LDSM.16.M88.4 R8, [R228+0x9900] ;  /* 0x00990000e408783b */ /* 0x000ea80000000200 */
[----:B-1----:R-:W-:Y:S01]  /*29e0*/  LDSM.16.M88.4 R68, [R220+0x3800] ;  /* 0x00380000dc44783b */ /* 0x002fe20000000200 */
[C---:B---3--:R-:W-:Y:S03]  /*29f0*/  HMMA.16816.F32.BF16 R56, R36.reuse, R40, R56 ;  /* 0x000000282438723c */ /* 0x048fe60000041838 */
[----:B------:R-:W-:Y:S04]  /*2a00*/  LDSM.16.M88.4 R76, [R230+0x18100] ;  /* 0x01810000e64c783b */ /* 0x000fe80000000200 */
[----:B------:R-:W0:Y:S01]  /*2a10*/  LDGDEPBAR ;  /* 0x00000000000079af */ /* 0x000e220000000000 */
[C---:B------:R-:W-:Y:S03]  /*2a20*/  HMMA.16816.F32.BF16 R52, R36.reuse, R42, R52 ;  /* 0x0000002a2434723c */ /* 0x040fe60000041834 */
[----:B------:R-:W-:Y:S05]  /*2a30*/  LDSM.16.M88.4 R40, [R227+0x10100] ;  /* 0x01010000e328783b */ /* 0x000fea0000000200 */
[----:B------:R-:W-:Y:S01]  /*2a40*/  HMMA.16816.F32.BF16 R60, R36, R50, R60 ;  /* 0x00000032243c723c */ /* 0x000fe2000004183c */
[----:B------:R-:W-:Y:S04]  /*2a50*/  LDSM.16.M88.4 R36, [R220+0x800] ;  /* 0x00080000dc24783b */ /* 0x000fe80000000200 */
[----:B------:R-:W-:Y:S03]  /*2a60*/  LDSM.16.M88.4 R48, [R227+0x14100] ;  /* 0x01410000e330783b */ /* 0x000fe60000000200 */
[C---:B----4-:R-:W-:Y:S08]  /*2a70*/  HMMA.16816.F32.BF16 R28, R4.reuse, R12, R28 ;  /* 0x0000000c041c723c */ /* 0x050ff0000004181c */
[C---:B------:R-:W-:Y:S01]  /*2a80*/  HMMA.16816.F32.BF16 R24, R4.reuse, R14, R24 ;  /* 0x0000000e0418723c */ /* 0x040fe20000041818 */
[----:B------:R-:W1:Y:S07]  /*2a90*/  LDSM.16.M88.4 R12, [R220] ;  /* 0x00000000dc0c783b */ /* 0x000e6e0000000200 */
[C---:B--2---:R-:W-:Y:S08]  /*2aa0*/  HMMA.16816.F32.BF16 R20, R4.reuse, R32, R20 ;  /* 0x000000200414723c */ /* 0x044ff00000041814 */
[C---:B------:R-:W-:Y:S01]  /*2ab0*/  HMMA.16816.F32.BF16 R16, R4.reuse, R34, R16 ;  /* 0x000000220410723c */ /* 0x040fe20000041810 */
[----:B------:R-:W2:Y:S07]  /*2ac0*/  LDSM.16.M88.4 R32, [R220+0x1000] ;  /* 0x00100000dc20783b */ /* 0x000eae0000000200 */
[C---:B-----5:R-:W-:Y:S08]  /*2ad0*/  HMMA.16816.F32.BF16 R64, R4.reuse, R44, R64 ;  /* 0x0000002c0440723c */ /* 0x060ff00000041840 */
[C---:B------:R-:W-:Y:S01]  /*2ae0*/  HMMA.16816.F32.BF16 R60, R4.reuse, R46, R60 ;  /* 0x0000002e043c723c */ /* 0x040fe2000004183c */
[----:B------:R-:W3:Y:S07]  /*2af0*/  LDSM.16.M88.4 R44, [R220+0x1800] ;  /* 0x00180000dc2c783b */ /* 0x000eee0000000200 */
[C---:B------:R-:W-:Y:S08]  /*2b00*/  HMMA.16816.F32.BF16 R56, R4.reuse, R8, R56 ;  /* 0x000000080438723c */ /* 0x040ff00000041838 */
[----:B------:R-:W-:Y:S01]  /*2b10*/  HMMA.16816.F32.BF16 R52, R4, R10, R52 ;  /* 0x0000000a0434723c */ /* 0x000fe20000041834 */
[----:B------:R-:W-:Y:S04]  /*2b20*/  LDSM.16.M88.4 R4, [R234+0x14100] ;  /* 0x01410000ea04783b */ /* 0x000fe80000000200 */
[----:B------:R-:W4:Y:S03]  /*2b30*/  LDSM.16.M88.4 R8, [R233+0xa100] ;  /* 0x00a10000e908783b */ /* 0x000f260000000200 */
        /* <DEDUP_REMOVED lines=9> */
[C---:B---3--:R-:W-:Y:S08]  /*2bd0*/  HMMA.16816.F32.BF16 R56, R40.reuse, R44, R56 ;  /* 0x0000002c2838723c */ /* 0x048ff00000041838 */
[----:B------:R-:W-:Y:S01]  /*2be0*/  HMMA.16816.F32.BF16 R52, R40, R46, R52 ;  /* 0x0000002e2834723c */ /* 0x000fe20000041834 */
[----:B------:R-:W-:Y:S04]  /*2bf0*/  LDSM.16.M88.4 R40, [R232+0x2000] ;  /* 0x00200000e828783b */ /* 0x000fe80000000200 */
[----:B------:R-:W-:Y:S03]  /*2c00*/  LDSM.16.M88.4 R44, [R232+0x3800] ;  /* 0x00380000e82c783b */ /* 0x000fe60000000200 */
[C---:B----4-:R-:W-:Y:S08]  /*2c10*/  HMMA.16816.F32.BF16 R28, R4.reuse, R8, R28 ;  /* 0x00000008041c723c */ /* 0x050ff0000004181c */
[C---:B------:R-:W-:Y:S01]  /*2c20*/  HMMA.16816.F32.BF16 R24, R4.reuse, R10, R24 ;  /* 0x0000000a0418723c */ /* 0x040fe20000041818 */
[----:B------:R-:W3:Y:S07]  /*2c30*/  LDSM.16.M88.4 R8, [R230+0x14100] ;  /* 0x01410000e608783b */ /* 0x000eee0000000200 */
[C---:B-1----:R-:W-:Y:S08]  /*2c40*/  HMMA.16816.F32.BF16 R20, R4.reuse, R12, R20 ;  /* 0x0000000c0414723c */ /* 0x042ff00000041814 */
[C---:B------:R-:W-:Y:S01]  /*2c50*/  HMMA.16816.F32.BF16 R16, R4.reuse, R14, R16 ;  /* 0x0000000e0410723c */ /* 0x040fe20000041810 */
[----:B------:R-:W1:Y:S07]  /*2c60*/  LDSM.16.M88.4 R12, [R232+0x2800] ;  /* 0x00280000e80c783b */ /* 0x000e6e0000000200 */
[C---:B-----5:R-:W-:Y:S08]  /*2c70*/  HMMA.16816.F32.BF16 R64, R4.reuse, R36, R64 ;  /* 0x000000240440723c */ /* 0x060ff00000041840 */
[C---:B------:R-:W-:Y:S01]  /*2c80*/  HMMA.16816.F32.BF16 R60, R4.reuse, R38, R60 ;  /* 0x00000026043c723c */ /* 0x040fe2000004183c */
[----:B------:R-:W4:Y:S07]  /*2c90*/  LDSM.16.M88.4 R36, [R232+0x3000] ;  /* 0x00300000e824783b */ /* 0x000f2e0000000200 */
[C---:B--2---:R-:W-:Y:S08]  /*2ca0*/  HMMA.16816.F32.BF16 R56, R4.reuse, R32, R56 ;  /* 0x000000200438723c */ /* 0x044ff00000041838 */
[----:B------:R-:W-:Y:S01]  /*2cb0*/  HMMA.16816.F32.BF16 R52, R4, R34, R52 ;  /* 0x000000220434723c */ /* 0x000fe20000041834 */
[----:B------:R-:W-:Y:S04]  /*2cc0*/  LDSM.16.M88.4 R32, [R229+0x14100] ;  /* 0x01410000e520783b */ /* 0x000fe80000000200 */
[----:B------:R-:W2:Y:S03]  /*2cd0*/  LDSM.16.M88.4 R4, [R228+0xa100] ;  /* 0x00a10000e404783b */ /* 0x000ea60000000200 */
[C---:B---3--:R-:W-:Y:S08]  /*2ce0*/  HMMA.16816.F32.BF16 R28, R8.reuse, R40, R28 ;  /* 0x00000028081c723c */ /* 0x048ff0000004181c */
[C---:B------:R-:W-:Y:S01]  /*2cf0*/  HMMA.16816.F32.BF16 R24, R8.reuse, R42, R24 ;  /* 0x0000002a0818723c */ /* 0x040fe20000041818 */
[----:B------:R-:W3:Y:S07]  /*2d00*/  LDSM.16.M88.4 R40, [R228+0xa900] ;  /* 0x00a90000e428783b */ /* 0x000eee0000000200 */
[C---:B-1----:R-:W-:Y:S08]  /*2d10*/  HMMA.16816.F32.BF16 R20, R8.reuse, R12, R20 ;  /* 0x0000000c0814723c */ /* 0x042ff00000041814 */
[C---:B------:R-:W-:Y:S01]  /*2d20*/  HMMA.16816.F32.BF16 R16, R8.reuse, R14, R16 ;  /* 0x0000000e0810723c */ /* 0x040fe20000041810 */
[----:B------:R-:W1:Y:S07]  /*2d30*/  LDSM.16.M88.4 R12, [R228+0xb100] ;  /* 0x00b10000e40c783b */ /* 0x000e6e0000000200 */
[C---:B----4-:R-:W-:Y:S08]  /*2d40*/  HMMA.16816.F32.BF16 R64, R8.reuse, R36, R64 ;  /* 0x000000240840723c */ /* 0x050ff00000041840 */
[C---:B------:R-:W-:Y:S01]  /*2d50*/  HMMA.16816.F32.BF16 R60, R8.reuse, R38, R60 ;  /* 0x00000026083c723c */ /* 0x040fe2000004183c */
[----:B------:R-:W4:Y:S07]  /*2d60*/  LDSM.16.M88.4 R36, [R228+0xb900] ;  /* 0x00b90000e424783b */ /* 0x000f2e0000000200 */
[C---:B------:R-:W-:Y:S08]  /*2d70*/  HMMA.16816.F32.BF16 R56, R8.reuse, R44, R56 ;  /* 0x0000002c0838723c */ /* 0x040ff00000041838 */
[----:B------:R-:W-:Y:S01]  /*2d80*/  HMMA.16816.F32.BF16 R52, R8, R46, R52 ;  /* 0x0000002e0834723c */ /* 0x000fe20000041834 */
[----:B------:R-:W5:Y:S04]  /*2d90*/  LDSM.16.M88.4 R8, [R220+0x2000] ;  /* 0x00200000dc08783b */ /* 0x000f680000000200 */
[----:B------:R-:W-:Y:S03]  /*2da0*/  LDSM.16.M88.4 R44, [R233+0xc100] ;  /* 0x00c10000e92c783b */ /* 0x000fe60000000200 */
[C---:B--2---:R-:W-:Y:S08]  /*2db0*/  HMMA.16816.F32.BF16 R28, R32.reuse, R4, R28 ;  /* 0x00000004201c723c */ /* 0x044ff0000004181c */
        /* <DEDUP_REMOVED lines=8> */
[C---:B----4-:R-:W-:Y:S08]  /*2e40*/  HMMA.16816.F32.BF16 R56, R32.reuse, R36, R56 ;  /* 0x000000242038723c */ /* 0x050ff00000041838 */
[----:B------:R-:W-:Y:S01]  /*2e50*/  HMMA.16816.F32.BF16 R52, R32, R38, R52 ;  /* 0x000000262034723c */ /* 0x000fe20000041834 */
[----:B------:R-:W3:Y:S04]  /*2e60*/  LDSM.16.M88.4 R36, [R233+0xd100] ;  /* 0x00d10000e924783b */ /* 0x000ee80000000200 */
[----:B------:R-:W4:Y:S03]  /*2e70*/  LDSM.16.M88.4 R32, [R233+0xd900] ;  /* 0x00d90000e920783b */ /* 0x000f260000000200 */
[C---:B-----5:R-:W-:Y:S08]  /*2e80*/  HMMA.16816.F32.BF16 R28, R48.reuse, R8, R28 ;  /* 0x00000008301c723c */ /* 0x060ff0000004181c */
[C---:B------:R-:W-:Y:S01]  /*2e90*/  HMMA.16816.F32.BF16 R24, R48.reuse, R10, R24 ;  /* 0x0000000a3018723c */ /* 0x040fe20000041818 */
[----:B------:R-:W5:Y:S07]  /*2ea0*/  LDSM.16.M88.4 R8, [R232+0x4000] ;  /* 0x00400000e808783b */ /* 0x000f6e0000000200 */
[C---:B--2---:R-:W-:Y:S08]  /*2eb0*/  HMMA.16816.F32.BF16 R20, R48.reuse, R4, R20 ;  /* 0x000000043014723c */ /* 0x044ff00000041814 */
[C---:B------:R-:W-:Y:S01]  /*2ec0*/  HMMA.16816.F32.BF16 R16, R48.reuse, R6, R16 ;  /* 0x000000063010723c */ /* 0x040fe20000041810 */
[----:B------:R-:W2:Y:S07]  /*2ed0*/  LDSM.16.M88.4 R4, [R232+0x4800] ;  /* 0x00480000e804783b */ /* 0x000eae0000000200 */
[C---:B------:R-:W-:Y:S08]  /*2ee0*/  HMMA.16816.F32.BF16 R64, R48.reuse, R72, R64 ;  /* 0x000000483040723c */ /* 0x040ff00000041840 */
[C---:B------:R-:W-:Y:S01]  /*2ef0*/  HMMA.16816.F32.BF16 R60, R48.reuse, R74, R60 ;  /* 0x0000004a303c723c */ /* 0x040fe2000004183c */
[----:B------:R-:W2:Y:S07]  /*2f00*/  LDSM.16.M88.4 R72, [R232+0x5000] ;  /* 0x00500000e848783b */ /* 0x000eae0000000200 */
[C---:B------:R-:W-:Y:S08]  /*2f10*/  HMMA.16816.F32.BF16 R56, R48.reuse, R68, R56 ;  /* 0x000000443038723c */ /* 0x040ff00000041838 */
[----:B------:R-:W-:Y:S01]  /*2f20*/  HMMA.16816.F32.BF16 R52, R48, R70, R52 ;  /* 0x000000463034723c */ /* 0x000fe20000041834 */
[----:B------:R-:W2:Y:S04]  /*2f30*/  LDSM.16.M88.4 R68, [R232+0x5800] ;  /* 0x00580000e844783b */ /* 0x000ea80000000200 */
[----:B------:R-:W-:Y:S03]  /*2f40*/  LDSM.16.M88.4 R48, [R229+0x18100] ;  /* 0x01810000e530783b */ /* 0x000fe60000000200 */
[C---:B-1----:R-:W-:Y:S08]  /*2f50*/  HMMA.16816.F32.BF16 R28, R12.reuse, R44, R28 ;  /* 0x0000002c0c1c723c */ /* 0x042ff0000004181c */
[C---:B------:R-:W-:Y:S01]  /*2f60*/  HMMA.16816.F32.BF16 R24, R12.reuse, R46, R24 ;  /* 0x0000002e0c18723c */ /* 0x040fe20000041818 */
[----:B------:R-:W1:Y:S07]  /*2f70*/  LDSM.16.M88.4 R44, [R228+0xc100] ;  /* 0x00c10000e42c783b */ /* 0x000e6e0000000200 */
[C---:B------:R-:W-:Y:S08]  /*2f80*/  HMMA.16816.F32.BF16 R20, R12.reuse, R40, R20 ;  /* 0x000000280c14723c */ /* 0x040ff00000041814 */
[C---:B------:R-:W-:Y:S01]  /*2f90*/  HMMA.16816.F32.BF16 R16, R12.reuse, R42, R16 ;  /* 0x0000002a0c10723c */ /* 0x040fe20000041810 */
[----:B------:R-:W1:Y:S07]  /*2fa0*/  LDSM.16.M88.4 R40, [R228+0xc900] ;  /* 0x00c90000e428783b */ /* 0x000e6e0000000200 */
[C---:B---3--:R-:W-:Y:S08]  /*2fb0*/  HMMA.16816.F32.BF16 R64, R12.reuse, R36, R64 ;  /* 0x000000240c40723c */ /* 0x048ff00000041840 */
[C---:B------:R-:W-:Y:S01]  /*2fc0*/  HMMA.16816.F32.BF16 R60, R12.reuse, R38, R60 ;  /* 0x000000260c3c723c */ /* 0x040fe2000004183c */
[----:B------:R-:W3:Y:S07]  /*2fd0*/  LDSM.16.M88.4 R36, [R228+0xd100] ;  /* 0x00d10000e424783b */ /* 0x000eee0000000200 */
[C---:B----4-:R-:W-:Y:S08]  /*2fe0*/  HMMA.16816.F32.BF16 R56, R12.reuse, R32, R56 ;  /* 0x000000200c38723c */ /* 0x050ff00000041838 */
[----:B------:R-:W-:Y:S01]  /*2ff0*/  HMMA.16816.F32.BF16 R52, R12, R34, R52 ;  /* 0x000000220c34723c */ /* 0x000fe20000041834 */
[----:B------:R-:W4:Y:S04]  /*3000*/  LDSM.16.M88.4 R32, [R228+0xd900] ;  /* 0x00d90000e420783b */ /* 0x000f280000000200 */
[----:B------:R-:W-:Y:S03]  /*3010*/  LDSM.16.M88.4 R12, [R227+0x18100] ;  /* 0x01810000e30c783b */ /* 0x000fe60000000200 */
[C---:B-----5:R-:W-:Y:S08]  /*3020*/  HMMA.16816.F32.BF16 R28, R76.reuse, R8, R28 ;  /* 0x000000084c1c723c */ /* 0x060ff0000004181c */
[C---:B------:R-:W-:Y:S01]  /*3030*/  HMMA.16816.F32.BF16 R24, R76.reuse, R10, R24 ;  /* 0x0000000a4c18723c */ /* 0x040fe20000041818 */
[----:B------:R-:W5:Y:S07]  /*3040*/  LDSM.16.M88.4 R8, [R220+0x4000] ;  /* 0x00400000dc08783b */ /* 0x000f6e0000000200 */
[C---:B--2---:R-:W-:Y:S08]  /*3050*/  HMMA.16816.F32.BF16 R20, R76.reuse, R4, R20 ;  /* 0x000000044c14723c */ /* 0x044ff00000041814 */
[C---:B------:R-:W-:Y:S01]  /*3060*/  HMMA.16816.F32.BF16 R16, R76.reuse, R6, R16 ;  /* 0x000000064c10723c */ /* 0x040fe20000041810 */
[----:B------:R-:W2:Y:S07]  /*3070*/  LDSM.16.M88.4 R4, [R220+0x4800] ;  /* 0x00480000dc04783b */ /* 0x000eae0000000200 */
[C---:B------:R-:W-:Y:S08]  /*3080*/  HMMA.16816.F32.BF16 R64, R76.reuse, R72, R64 ;  /* 0x000000484c40723c */ /* 0x040ff00000041840 */
[C---:B------:R-:W-:Y:S08]  /*3090*/  HMMA.16816.F32.BF16 R60, R76.reuse, R74, R60 ;  /* 0x0000004a4c3c723c */ /* 0x040ff0000004183c */
[C---:B------:R-:W-:Y:S08]  /*30a0*/  HMMA.16816.F32.BF16 R56, R76.reuse, R68, R56 ;  /* 0x000000444c38723c */ /* 0x040ff00000041838 */
[----:B------:R-:W-:Y:S08]  /*30b0*/  HMMA.16816.F32.BF16 R52, R76, R70, R52 ;  /* 0x000000464c34723c */ /* 0x000ff00000041834 */
        /* <DEDUP_REMOVED lines=8> */
[----:B------:R-:W-:Y:S07]  /*3140*/  LDSM.16.M88.4 R36, [R233+0xe900] ;  /* 0x00e90000e924783b */ /* 0x000fee0000000200 */
[C---:B----4-:R-:W-:Y:S08]  /*3150*/  HMMA.16816.F32.BF16 R56, R48.reuse, R32, R56 ;  /* 0x000000203038723c */ /* 0x050ff00000041838 */
[----:B------:R-:W-:Y:S01]  /*3160*/  HMMA.16816.F32.BF16 R52, R48, R34, R52 ;  /* 0x000000223034723c */ /* 0x000fe20000041834 */
[----:B------:R-:W-:Y:S04]  /*3170*/  LDSM.16.M88.4 R32, [R234+0x1c100] ;  /* 0x01c10000ea20783b */ /* 0x000fe80000000200 */
[----:B------:R-:W-:Y:S03]  /*3180*/  LDSM.16.M88.4 R48, [R233+0xf900] ;  /* 0x00f90000e930783b */ /* 0x000fe60000000200 */
[C---:B-----5:R-:W-:Y:S08]  /*3190*/  HMMA.16816.F32.BF16 R28, R12.reuse, R8, R28 ;  /* 0x000000080c1c723c */ /* 0x060ff0000004181c */
[C---:B------:R-:W-:Y:S01]  /*31a0*/  HMMA.16816.F32.BF16 R24, R12.reuse, R10, R24 ;  /* 0x0000000a0c18723c */ /* 0x040fe20000041818 */
[----:B------:R-:W3:Y:S07]  /*31b0*/  LDSM.16.M88.4 R8, [R233+0xe100] ;  /* 0x00e10000e908783b */ /* 0x000eee0000000200 */
[C---:B--2---:R-:W-:Y:S08]  /*31c0*/  HMMA.16816.F32.BF16 R20, R12.reuse, R4, R20 ;  /* 0x000000040c14723c */ /* 0x044ff00000041814 */
[C---:B------:R-:W-:Y:S01]  /*31d0*/  HMMA.16816.F32.BF16 R16, R12.reuse, R6, R16 ;  /* 0x000000060c10723c */ /* 0x040fe20000041810 */
[----:B------:R-:W2:Y:S07]  /*31e0*/  LDSM.16.M88.4 R4, [R233+0xf100] ;  /* 0x00f10000e904783b */ /* 0x000eae0000000200 */
[C---:B-1----:R-:W-:Y:S08]  /*31f0*/  HMMA.16816.F32.BF16 R64, R12.reuse, R44, R64 ;  /* 0x0000002c0c40723c */ /* 0x042ff00000041840 */
[C---:B------:R-:W-:Y:S01]  /*3200*/  HMMA.16816.F32.BF16 R60, R12.reuse, R46, R60 ;  /* 0x0000002e0c3c723c */ /* 0x040fe2000004183c */
[----:B------:R-:W-:Y:S07]  /*3210*/  LDSM.16.M88.4 R44, [R232+0x6000] ;  /* 0x00600000e82c783b */ /* 0x000fee0000000200 */
[C---:B------:R-:W-:Y:S01]  /*3220*/  HMMA.16816.F32.BF16 R68, R12.reuse, R40, R56 ;  /* 0x000000280c44723c */ /* 0x040fe20000041838 */
[----:B------:R-:W1:Y:S07]  /*3230*/  LDSM.16.M88.4 R56, [R230+0x1c100] ;  /* 0x01c10000e638783b */ /* 0x000e6e0000000200 */
[----:B------:R-:W-:Y:S01]  /*3240*/  HMMA.16816.F32.BF16 R72, R12, R42, R52 ;  /* 0x0000002a0c48723c */ /* 0x000fe20000041834 */
[----:B------:R-:W4:Y:S04]  /*3250*/  LDSM.16.M88.4 R52, [R232+0x6800] ;  /* 0x00680000e834783b */ /* 0x000f280000000200 */
[----:B------:R-:W5:Y:S03]  /*3260*/  LDSM.16.M88.4 R12, [R232+0x7800] ;  /* 0x00780000e80c783b */ /* 0x000f660000000200 */
[C---:B---3--:R-:W-:Y:S01]  /*3270*/  HMMA.16816.F32.BF16 R28, R32.reuse, R8, R28 ;  /* 0x00000008201c723c */ /* 0x048fe2000004181c */
[----:B------:R-:W-:Y:S07]  /*3280*/  LDSM.16.M88.4 R40, [R232+0x7000] ;  /* 0x00700000e828783b */ /* 0x000fee0000000200 */
[C---:B------:R-:W-:Y:S01]  /*3290*/  HMMA.16816.F32.BF16 R24, R32.reuse, R10, R24 ;  /* 0x0000000a2018723c */ /* 0x040fe20000041818 */
[----:B------:R-:W-:Y:S07]  /*32a0*/  LDSM.16.M88.4 R8, [R228+0xe900] ;  /* 0x00e90000e408783b */ /* 0x000fee0000000200 */
[C---:B------:R-:W-:Y:S08]  /*32b0*/  HMMA.16816.F32.BF16 R20, R32.reuse, R36, R20 ;  /* 0x000000242014723c */ /* 0x040ff00000041814 */
[C---:B------:R-:W-:Y:S01]  /*32c0*/  HMMA.16816.F32.BF16 R16, R32.reuse, R38, R16 ;  /* 0x000000262010723c */ /* 0x040fe20000041810 */
[----:B------:R-:W-:Y:S07]  /*32d0*/  LDSM.16.M88.4 R36, [R229+0x1c100] ;  /* 0x01c10000e524783b */ /* 0x000fee0000000200 */
[C---:B--2---:R-:W-:Y:S08]  /*32e0*/  HMMA.16816.F32.BF16 R64, R32.reuse, R4, R64 ;  /* 0x000000042040723c */ /* 0x044ff00000041840 */
[C---:B------:R-:W-:Y:S01]  /*32f0*/  HMMA.16816.F32.BF16 R60, R32.reuse, R6, R60 ;  /* 0x00000006203c723c */ /* 0x040fe2000004183c */
[----:B------:R-:W-:Y:S07]  /*3300*/  LDSM.16.M88.4 R4, [R228+0xf100] ;  /* 0x00f10000e404783b */ /* 0x000fee0000000200 */
[C---:B------:R-:W-:Y:S08]  /*3310*/  HMMA.16816.F32.BF16 R68, R32.reuse, R48, R68 ;  /* 0x000000302044723c */ /* 0x040ff00000041844 */
[----:B------:R-:W-:Y:S01]  /*3320*/  HMMA.16816.F32.BF16 R72, R32, R50, R72 ;  /* 0x000000322048723c */ /* 0x000fe20000041848 */
[----:B------:R-:W2:Y:S04]  /*3330*/  LDSM.16.M88.4 R32, [R228+0xe100] ;  /* 0x00e10000e420783b */ /* 0x000ea80000000200 */
[----:B------:R-:W-:Y:S03]  /*3340*/  LDSM.16.M88.4 R48, [R228+0xf900] ;  /* 0x00f90000e430783b */ /* 0x000fe60000000200 */
[C---:B-1----:R-:W-:Y:S08]  /*3350*/  HMMA.16816.F32.BF16 R28, R56.reuse, R44, R28 ;  /* 0x0000002c381c723c */ /* 0x042ff0000004181c */
[C---:B----4-:R-:W-:Y:S08]  /*3360*/  HMMA.16816.F32.BF16 R20, R56.reuse, R52, R20 ;  /* 0x000000343814723c */ /* 0x050ff00000041814 */
[C---:B------:R-:W-:Y:S01]  /*3370*/  HMMA.16816.F32.BF16 R16, R56.reuse, R54, R16 ;  /* 0x000000363810723c */ /* 0x040fe20000041810 */
[----:B------:R-:W-:Y:S07]  /*3380*/  LDSM.16.M88.4 R52, [R220+0x6000] ;  /* 0x00600000dc34783b */ /* 0x000fee0000000200 */
[C---:B-----5:R-:W-:Y:S01]  /*3390*/  HMMA.16816.F32.BF16 R76, R56.reuse, R12, R68 ;  /* 0x0000000c384c723c */ /* 0x060fe20000041844 */
[----:B------:R-:W1:Y:S07]  /*33a0*/  LDSM.16.M88.4 R68, [R227+0x1c100] ;  /* 0x01c10000e344783b */ /* 0x000e6e0000000200 */
[----:B------:R-:W-:Y:S01]  /*33b0*/  HMMA.16816.F32.BF16 R24, R56, R46, R24 ;  /* 0x0000002e3818723c */ /* 0x000fe20000041818 */
[----:B------:R-:W3:Y:S07]  /*33c0*/  LDSM.16.M88.4 R44, [R220+0x6800] ;  /* 0x00680000dc2c783b */ /* 0x000eee0000000200 */
[----:B--2---:R-:W-:Y:S08]  /*33d0*/  HMMA.16816.F32.BF16 R28, R36, R32, R28 ;  /* 0x00000020241c723c */ /* 0x004ff0000004181c */
[C---:B------:R-:W-:Y:S08]  /*33e0*/  HMMA.16816.F32.BF16 R64, R56.reuse, R40, R64 ;  /* 0x000000283840723c */ /* 0x040ff00000041840 */
[C---:B------:R-:W-:Y:S01]  /*33f0*/  HMMA.16816.F32.BF16 R60, R56.reuse, R42, R60 ;  /* 0x0000002a383c723c */ /* 0x040fe2000004183c */
[----:B------:R-:W2:Y:S07]  /*3400*/  LDSM.16.M88.4 R40, [R220+0x7000] ;  /* 0x00700000dc28783b */ /* 0x000eae0000000200 */
[----:B------:R-:W-:Y:S01]  /*3410*/  HMMA.16816.F32.BF16 R72, R56, R14, R72 ;  /* 0x0000000e3848723c */ /* 0x000fe20000041848 */
[----:B------:R-:W4:Y:S01]  /*3420*/  LDSM.16.M88.4 R12, [R220+0x7800] ;  /* 0x00780000dc0c783b */ /* 0x000f220000000200 */
[----:B------:R-:W-:-:S06]  /*3430*/  DEPBAR.LE SB0, 0x0 ;  /* 0x000080000000791a */ /* 0x000fcc0000000000 */
[----:B-1----:R-:W-:Y:S08]  /*3440*/  HMMA.16816.F32.BF16 R28, R68, R52, R28 ;  /* 0x00000034441c723c */ /* 0x002ff0000004181c */
[C---:B------:R-:W-:Y:S08]  /*3450*/  HMMA.16816.F32.BF16 R24, R36.reuse, R34, R24 ;  /* 0x000000222418723c */ /* 0x040ff00000041818 */
[C---:B------:R-:W-:Y:S08]  /*3460*/  HMMA.16816.F32.BF16 R20, R36.reuse, R8, R20 ;  /* 0x000000082414723c */ /* 0x040ff00000041814 */
[----:B------:R-:W-:Y:S01]  /*3470*/  HMMA.16816.F32.BF16 R16, R36, R10, R16 ;  /* 0x0000000a2410723c */ /* 0x000fe20000041810 */
[----:B------:R-:W-:-:S06]  /*3480*/  FMUL.FTZ R0, R30, c[0x0][0x320] ;  /* 0x0000c8001e007a20 */ /* 0x000fcc0000410000 */
[----:B------:R-:W1:Y:S01]  /*3490*/  MUFU.TANH R0, R0 ;  /* 0x0000000000007308 */ /* 0x000e620000002400 */
[C---:B------:R-:W-:Y:S07]  /*34a0*/  HMMA.16816.F32.BF16 R64, R36.reuse, R4, R64 ;  /* 0x000000042440723c */ /* 0x040fee0000041840 */
[----:B------:R-:W-:Y:S01]  /*34b0*/  FMUL.FTZ R4, R28, c[0x0][0x320] ;  /* 0x0000c8001c047a20 */ /* 0x000fe20000410000 */
[----:B------:R-:W-:Y:S01]  /*34c0*/  HMMA.16816.F32.BF16 R60, R36, R6, R60 ;  /* 0x00000006243c723c */ /* 0x000fe2000004183c */
[----:B------:R-:W-:-:S04]  /*34d0*/  FMUL.FTZ R5, R29, c[0x0][0x320] ;  /* 0x0000c8001d057a20 */ /* 0x000fc80000410000 */
[----:B------:R-:W1:Y:S03]  /*34e0*/  MUFU.TANH R4, R4 ;  /* 0x0000000400047308 */ /* 0x000e660000002400 */
[C---:B------:R-:W-:Y:S05]  /*34f0*/  HMMA.16816.F32.BF16 R76, R36.reuse, R48, R76 ;  /* 0x00000030244c723c */ /* 0x040fea000004184c */
[----:B------:R-:W1:Y:S03]  /*3500*/  MUFU.TANH R5, R5 ;  /* 0x0000000500057308 */ /* 0x000e660000002400 */
[----:B------:R-:W-:Y:S08]  /*3510*/  HMMA.16816.F32.BF16 R72, R36, R50, R72 ;  /* 0x000000322448723c */ /* 0x000ff00000041848 */
[C---:B------:R-:W-:Y:S08]  /*3520*/  HMMA.16816.F32.BF16 R24, R68.reuse, R54, R24 ;  /* 0x000000364418723c */ /* 0x040ff00000041818 */
[C---:B---3--:R-:W-:Y:S08]  /*3530*/  HMMA.16816.F32.BF16 R20, R68.reuse, R44, R20 ;  /* 0x0000002c4414723c */ /* 0x048ff00000041814 */
[C---:B------:R-:W-:Y:S08]  /*3540*/  HMMA.16816.F32.BF16 R16, R68.reuse, R46, R16 ;  /* 0x0000002e4410723c */ /* 0x040ff00000041810 */
[C---:B--2---:R-:W-:Y:S08]  /*3550*/  HMMA.16816.F32.BF16 R64, R68.reuse, R40, R64 ;  /* 0x000000284440723c */ /* 0x044ff00000041840 */
[C---:B------:R-:W-:Y:S08]  /*3560*/  HMMA.16816.F32.BF16 R60, R68.reuse, R42, R60 ;  /* 0x0000002a443c723c */ /* 0x040ff0000004183c */
[C---:B----4-:R-:W-:Y:S08]  /*3570*/  HMMA.16816.F32.BF16 R76, R68.reuse, R12, R76 ;  /* 0x0000000c444c723c */ /* 0x050ff0000004184c */
[----:B------:R-:W-:Y:S01]  /*3580*/  HMMA.16816.F32.BF16 R72, R68, R14, R72 ;  /* 0x0000000e4448723c */ /* 0x000fe20000041848 */
[----:B------:R-:W-:Y:S06]  /*3590*/  BAR.SYNC.DEFER_BLOCKING 0x0 ;  /* 0x0000000000007b1d */ /* 0x000fec0000010000 */
[----:B------:R-:W-:Y:S05]  /*35a0*/  @P0 BRA `(.L_x_1973) ;  /* 0x000004e000000947 */ /* 0x000fea0003800000 */
[----:B-1----:R-:W-:Y:S01]  /*35b0*/  ISETP.NE.AND P1, PT, R236, 0x1, PT ;  /* 0x00000001ec00780c */ /* 0x002fe20003f25270 */
[----:B------:R-:W-:Y:S01]  /*35c0*/  IMAD.MOV.U32 R237, RZ, RZ, RZ ;  /* 0x000000ffffed7224 */ /* 0x000fe200078e00ff */
[----:B------:R-:W-:-:S04]  /*35d0*/  IADD3 R238, R239, UR12, R80 ;  /* 0x0000000cefee7c10 */ /* 0x000fc8000fffe050 */
[----:B------:R-:W-:-:S05]  /*35e0*/  IADD3 R238, R238, -0x40, RZ ;  /* 0xffffffc0eeee7810 */ /* 0x000fca0007ffe0ff */
[----:B------:R-:W-:Y:S02]  /*35f0*/  IMAD.MOV.U32 R6, RZ, RZ, R238 ;  /* 0x000000ffff067224 */ /* 0x000fe400078e00ee */
[----:B------:R-:W-:-:S05]  /*3600*/  @P1 IMAD.HI.U32 R7, R238, c[0x0][0x2bc], RZ ;  /* 0x0000af00ee071a27 */ /* 0x000fca00078e00ff */
[----:B------:R-:W-:-:S04]  /*3610*/  @P1 SHF.R.U32.HI R6, RZ, c[0x0][0x2c0], R7 ;  /* 0x0000b000ff061a19 */ /* 0x000fc80000011607 */
[----:B------:R-:W-:-:S04]  /*3620*/  @!P2 IADD3 R10, P0, R6, UR16, RZ ;  /* 0x00000010060aac10 */ /* 0x000fc8000ff1e0ff */
[----:B------:R-:W-:Y:S02]  /*3630*/  @!P2 LEA.HI.X.SX32 R7, R6, UR8, 0x1, P0 ;  /* 0x000000080607ac11 */ /* 0x000fe400080f0eff */
[----:B------:R-:W-:-:S04]  /*3640*/  @!P2 LEA R8, P0, R10, c[0x0][0x2a0], 0x2 ;  /* 0x0000a8000a08aa11 */ /* 0x000fc800078010ff */
[----:B------:R-:W-:-:S05]  /*3650*/  @!P2 LEA.HI.X R9, R10, c[0x0][0x2a4], R7, 0x2, P0 ;  /* 0x0000a9000a09aa11 */ /* 0x000fca00000f1407 */
[----:B------:R-:W2:Y:S01]  /*3660*/  @!P2 LDG.E R237, [R8.64] ;  /* 0x0000001208eda981 */ /* 0x000ea2000c1e1900 */
[----:B------:R-:W-:Y:S01]  /*3670*/  IMAD.MOV R7, RZ, RZ, -R6 ;  /* 0x000000ffff077224 */ /* 0x000fe200078e0a06 */
[----:B------:R-:W-:Y:S01]  /*3680*/  SEL R14, RZ, 0x10, P3 ;  /* 0x00000010ff0e7807 */ /* 0x000fe20001800000 */
[C---:B------:R-:W-:Y:S01]  /*3690*/  IMAD.SHL.U32 R15, R207.reuse, 0x2, RZ ;  /* 0x00000002cf0f7824 */ /* 0x040fe200078e00ff */
[----:B------:R-:W-:Y:S01]  /*36a0*/  SHF.L.U64.HI R28, R207, 0x1, R166 ;  /* 0x00000001cf1c7819 */ /* 0x000fe200000102a6 */
[----:B------:R-:W-:Y:S01]  /*36b0*/  IMAD R238, R7, c[0x0][0x2b8], R238 ;  /* 0x0000ae0007ee7a24 */ /* 0x000fe200078e02ee */
[----:B------:R-:W-:Y:S01]  /*36c0*/  IADD3 R40, -R14, 0x10, RZ ;  /* 0x000000100e287810 */ /* 0x000fe20007ffe1ff */
[C---:B------:R-:W-:Y:S01]  /*36d0*/  IMAD.SHL.U32 R12, R206.reuse, 0x2, RZ ;  /* 0x00000002ce0c7824 */ /* 0x040fe200078e00ff */
[----:B------:R-:W-:Y:S01]  /*36e0*/  SHF.L.U64.HI R13, R206, 0x1, R247 ;  /* 0x00000001ce0d7819 */ /* 0x000fe200000102f7 */
[----:B------:R-:W-:Y:S01]  /*36f0*/  IMAD.WIDE.U32 R10, R238, c[0x0][0x1e0], RZ ;  /* 0x00007800ee0a7a25 */ /* 0x000fe200078e00ff */
[----:B------:R-:W-:-:S02]  /*3700*/  SHF.R.S32.HI R7, RZ, 0x1f, R238 ;  /* 0x0000001fff077819 */ /* 0x000fc400000114ee */
[----:B------:R-:W-:Y:S02]  /*3710*/  LOP3.LUT R40, R40, 0xf, RZ, 0xc0, !PT ;  /* 0x0000000f28287812 */ /* 0x000fe400078ec0ff */
[----:B------:R-:W-:Y:S01]  /*3720*/  IADD3 R33, -R248, 0x10, RZ ;  /* 0x00000010f8217810 */ /* 0x000fe20007ffe1ff */
[----:B------:R-:W-:-:S03]  /*3730*/  IMAD R7, R7, c[0x0][0x1e0], RZ ;  /* 0x0000780007077a24 */ /* 0x000fc600078e02ff */
[----:B------:R-:W-:Y:S01]  /*3740*/  LOP3.LUT R33, R33, 0xf, RZ, 0xc0, !PT ;  /* 0x0000000f21217812 */ /* 0x000fe200078ec0ff */
[----:B------:R-:W-:-:S04]  /*3750*/  IMAD R7, R238, c[0x0][0x1e4], R7 ;  /* 0x00007900ee077a24 */ /* 0x000fc800078e0207 */
[----:B------:R-:W-:Y:S01]  /*3760*/  IMAD.IADD R11, R11, 0x1, R7 ;  /* 0x000000010b0b7824 */ /* 0x000fe200078e0207 */
[----:B------:R-:W-:Y:S02]  /*3770*/  SHF.L.U64.HI R7, R204, 0x1, R245 ;  /* 0x00000001cc077819 */ /* 0x000fe400000102f5 */
[----:B--2---:R-:W-:Y:S01]  /*3780*/  SHF.R.S32.HI R6, RZ, 0x1f, R237 ;  /* 0x0000001fff067819 */ /* 0x004fe200000114ed */
[----:B------:R-:W-:Y:S01]  /*3790*/  IMAD.WIDE.U32 R8, R237, c[0x0][0x1f0], R10 ;  /* 0x00007c00ed087a25 */ /* 0x000fe200078e000a */
[----:B------:R-:W-:Y:S02]  /*37a0*/  SEL R11, RZ, 0x10, P5 ;  /* 0x00000010ff0b7807 */ /* 0x000fe40002800000 */
[----:B------:R-:W-:Y:S01]  /*37b0*/  SHF.L.U64.HI R10, R205, 0x1, R246 ;  /* 0x00000001cd0a7819 */ /* 0x000fe200000102f6 */
[----:B------:R-:W-:Y:S01]  /*37c0*/  IMAD R6, R6, c[0x0][0x1f0], RZ ;  /* 0x00007c0006067a24 */ /* 0x000fe200078e02ff */
[----:B------:R-:W-:Y:S02]  /*37d0*/  IADD3 R29, P0, R8, UR14, RZ ;  /* 0x0000000e081d7c10 */ /* 0x000fe4000ff1e0ff */
[----:B------:R-:W-:Y:S01]  /*37e0*/  IADD3 R39, -R11, 0x10, RZ ;  /* 0x000000100b277810 */ /* 0x000fe20007ffe1ff */
[----:B------:R-:W-:Y:S01]  /*37f0*/  IMAD R6, R237, c[0x0][0x1f4], R6 ;  /* 0x00007d00ed067a24 */ /* 0x000fe200078e0206 */
[----:B------:R-:W-:-:S02]  /*3800*/  SEL R8, RZ, 0x10, P4 ;  /* 0x00000010ff087807 */ /* 0x000fc40002000000 */
[----:B------:R-:W-:Y:S02]  /*3810*/  LOP3.LUT R39, R39, 0xf, RZ, 0xc0, !PT ;  /* 0x0000000f27277812 */ /* 0x000fe400078ec0ff */
[----:B------:R-:W-:Y:S01]  /*3820*/  IADD3.X R6, R9, UR7, R6, P0, !PT ;  /* 0x0000000709067c10 */ /* 0x000fe200087fe406 */
[----:B------:R-:W-:Y:S01]  /*3830*/  IMAD.SHL.U32 R9, R205, 0x2, RZ ;  /* 0x00000002cd097824 */ /* 0x000fe200078e00ff */
[C---:B------:R-:W-:Y:S02]  /*3840*/  LEA R30, P0, R29.reuse, c[0x0][0x1c8], 0x1 ;  /* 0x000072001d1e7a11 */ /* 0x040fe400078008ff */
[----:B------:R-:W-:Y:S02]  /*3850*/  IADD3 R36, -R8, 0x10, RZ ;  /* 0x0000001008247810 */ /* 0x000fe40007ffe1ff */
[----:B------:R-:W-:Y:S01]  /*3860*/  LEA.HI.X R29, R29, c[0x0][0x1cc], R6, 0x1, P0 ;  /* 0x000073001d1d7a11 */ /* 0x000fe200000f0c06 */
[----:B------:R-:W1:Y:S01]  /*3870*/  SHFL.IDX PT, R32, R30, 0x1, 0x181f ;  /* 0x00381f001e207f89 */ /* 0x000e6200000e0000 */
[----:B------:R-:W-:Y:S01]  /*3880*/  LOP3.LUT R36, R36, 0xf, RZ, 0xc0, !PT ;  /* 0x0000000f24247812 */ /* 0x000fe200078ec0ff */
[----:B------:R-:W-:-:S02]  /*3890*/  IMAD.SHL.U32 R6, R204, 0x2, RZ ;  /* 0x00000002cc067824 */ /* 0x000fc400078e00ff */
[----:B------:R-:W2:Y:S04]  /*38a0*/  SHFL.IDX PT, R34, R29, 0x1, 0x181f ;  /* 0x00381f001d227f89 */ /* 0x000ea800000e0000 */
[----:B------:R-:W3:Y:S04]  /*38b0*/  SHFL.IDX PT, R30, R30, RZ, 0x181f ;  /* 0x00181fff1e1e7589 */ /* 0x000ee800000e0000 */
[----:B------:R-:W4:Y:S01]  /*38c0*/  SHFL.IDX PT, R29, R29, RZ, 0x181f ;  /* 0x00181fff1d1d7589 */ /* 0x000f2200000e0000 */
[----:B-1----:R-:W-:-:S04]  /*38d0*/  IADD3 R40, P1, P0, R40, R32, R15 ;  /* 0x0000002028287210 */ /* 0x002fc8000783e00f */
[----:B--2---:R-:W-:Y:S02]  /*38e0*/  IADD3.X R41, RZ, R34, R28, P1, P0 ;  /* 0x00000022ff297210 */ /* 0x004fe40000fe041c */
[----:B------:R-:W-:-:S04]  /*38f0*/  IADD3 R38, P1, P0, R39, R32, R12 ;  /* 0x0000002027267210 */ /* 0x000fc8000783e00c */
[----:B------:R-:W-:Y:S02]  /*3900*/  IADD3.X R39, RZ, R34, R13, P1, P0 ;  /* 0x00000022ff277210 */ /* 0x000fe40000fe040d */
[----:B------:R-:W-:-:S04]  /*3910*/  IADD3 R36, P1, P0, R36, R32, R9 ;  /* 0x0000002024247210 */ /* 0x000fc8000783e009 */
[----:B------:R-:W-:Y:S02]  /*3920*/  IADD3.X R37, RZ, R34, R10, P1, P0 ;  /* 0x00000022ff257210 */ /* 0x000fe40000fe040a */
[----:B------:R-:W-:-:S04]  /*3930*/  IADD3 R32, P1, P0, R33, R32, R6 ;  /* 0x0000002021207210 */ /* 0x000fc8000783e006 */
[----:B------:R-:W-:Y:S02]  /*3940*/  IADD3.X R33, RZ, R34, R7, P1, P0 ;  /* 0x00000022ff217210 */ /* 0x000fe40000fe0407 */
[----:B---3--:R-:W-:-:S05]  /*3950*/  IADD3 R34, P0, R30, R15, RZ ;  /* 0x0000000f1e227210 */ /* 0x008fca0007f1e0ff */
[----:B----4-:R-:W-:Y:S01]  /*3960*/  IMAD.X R35, R29, 0x1, R28, P0 ;  /* 0x000000011d237824 */ /* 0x010fe200000e061c */
        /* <DEDUP_REMOVED lines=18> */
.L_x_1973:
[----:B-1----:R-:W-:Y:S01]  /*3a90*/  FMUL.FTZ R9, R16, c[0x0][0x320] ;  /* 0x0000c80010097a20 */ /* 0x002fe20000410000 */
[----:B------:R-:W-:Y:S01]  /*3aa0*/  LOP3.LUT R86, R86, 0xffffffe0, RZ, 0xc0, !PT ;  /* 0xffffffe056567812 */ /* 0x000fe200078ec0ff */
[----:B------:R-:W-:Y:S01]  /*3ab0*/  UIADD3 UR4, UR10, 0x1, -UR11 ;  /* 0x000000010a047890 */ /* 0x000fe2000fffe80b */
[----:B------:R-:W-:Y:S01]  /*3ac0*/  SHF.R.S32.HI R12, RZ, 0x1f, R85 ;  /* 0x0000001fff0c7819 */ /* 0x000fe20000011455 */
[----:B------:R-:W-:Y:S01]  /*3ad0*/  FMUL.FTZ R10, R20, c[0x0][0x320] ;  /* 0x0000c800140a7a20 */ /* 0x000fe20000410000 */
[----:B------:R-:W-:Y:S01]  /*3ae0*/  LEA.HI R16, R84, R83, RZ, 0x2 ;  /* 0x0000005354107211 */ /* 0x000fe200078f10ff */
[----:B------:R-:W-:Y:S01]  /*3af0*/  IMAD.IADD R7, R83, 0x1, -R86 ;  /* 0x0000000153077824 */ /* 0x000fe200078e0a56 */
[-C--:B------:R-:W-:Y:S01]  /*3b00*/  LEA.HI R12, R12, R85.reuse, RZ, 0x3 ;  /* 0x000000550c0c7211 */ /* 0x080fe200078f18ff */
[----:B------:R-:W-:Y:S01]  /*3b10*/  FMUL.FTZ R6, R21, c[0x0][0x320] ;  /* 0x0000c80015067a20 */ /* 0x000fe20000410000 */
[----:B------:R-:W-:Y:S01]  /*3b20*/  LOP3.LUT R16, R16, 0xfffffffc, RZ, 0xc0, !PT ;  /* 0xfffffffc10107812 */ /* 0x000fe200078ec0ff */
[----:B------:R-:W-:Y:S01]  /*3b30*/  FMUL.FTZ R8, R17, c[0x0][0x320] ;  /* 0x0000c80011087a20 */ /* 0x000fe20000410000 */
[----:B------:R-:W-:Y:S01]  /*3b40*/  LOP3.LUT R12, R12, 0xffffff8, RZ, 0xc0, !PT ;  /* 0x0ffffff80c0c7812 */ /* 0x000fe200078ec0ff */
[----:B------:R-:W-:Y:S01]  /*3b50*/  FMUL.FTZ R34, R72, c[0x0][0x320] ;  /* 0x0000c80048227a20 */ /* 0x000fe20000410000 */
[----:B------:R-:W-:Y:S01]  /*3b60*/  SHF.R.S32.HI R14, RZ, 0x1f, R7 ;  /* 0x0000001fff0e7819 */ /* 0x000fe20000011407 */
[----:B------:R-:W-:Y:S01]  /*3b70*/  IMAD.IADD R83, R83, 0x1, -R16 ;  /* 0x0000000153537824 */ /* 0x000fe200078e0a10 */
[----:B------:R-:W-:Y:S01]  /*3b80*/  IADD3 R85, -R12, R85, RZ ;  /* 0x000000550c557210 */ /* 0x000fe20007ffe1ff */
[----:B------:R-:W-:Y:S01]  /*3b90*/  FMUL.FTZ R32, R73, c[0x0][0x320] ;  /* 0x0000c80049207a20 */ /* 0x000fe20000410000 */
[----:B------:R-:W-:Y:S01]  /*3ba0*/  LEA.HI R12, R14, R7, RZ, 0x2 ;  /* 0x000000070e0c7211 */ /* 0x000fe200078f10ff */
[----:B------:R-:W-:Y:S01]  /*3bb0*/  FMUL.FTZ R64, R64, c[0x0][0x320] ;  /* 0x0000c80040407a20 */ /* 0x000fe20000410000 */
[----:B------:R-:W-:Y:S01]  /*3bc0*/  LEA.HI R14, R83, R83, RZ, 0x1 ;  /* 0x00000053530e7211 */ /* 0x000fe200078f08ff */
[----:B------:R-:W-:Y:S01]  /*3bd0*/  FMUL.FTZ R65, R65, c[0x0][0x320] ;  /* 0x0000c80041417a20 */ /* 0x000fe20000410000 */
[----:B------:R-:W-:Y:S01]  /*3be0*/  LEA.HI.SX32 R16, R12, UR24, 0x1e ;  /* 0x000000180c107c11 */ /* 0x000fe2000f8ff2ff */
[----:B------:R-:W-:Y:S01]  /*3bf0*/  FMUL.FTZ R60, R60, c[0x0][0x320] ;  /* 0x0000c8003c3c7a20 */ /* 0x000fe20000410000 */
[----:B------:R-:W-:Y:S01]  /*3c00*/  LOP3.LUT R14, R14, 0x1ffffffe, RZ, 0xc0, !PT ;  /* 0x1ffffffe0e0e7812 */ /* 0x000fe200078ec0ff */
[----:B------:R-:W-:Y:S01]  /*3c10*/  FMUL.FTZ R61, R61, c[0x0][0x320] ;  /* 0x0000c8003d3d7a20 */ /* 0x000fe20000410000 */
[----:B------:R-:W-:Y:S01]  /*3c20*/  PLOP3.LUT P0, PT, PT, PT, UP1, 0x80, 0x0 ;  /* 0x000000000000781c */ /* 0x000fe20003f0f018 */
[----:B------:R-:W-:Y:S01]  /*3c30*/  IMAD R16, R85, 0x10, R16 ;  /* 0x0000001055107824 */ /* 0x000fe200078e0210 */
[----:B------:R-:W-:Y:S01]  /*3c40*/  LOP3.LUT R12, R12, 0x7ffffffc, RZ, 0xc0, !PT ;  /* 0x7ffffffc0c0c7812 */ /* 0x000fe200078ec0ff */
[----:B------:R-:W-:Y:S01]  /*3c50*/  IMAD.IADD R83, R83, 0x1, -R14 ;  /* 0x0000000153537824 */ /* 0x000fe200078e0a0e */
[----:B------:R-:W-:Y:S01]  /*3c60*/  ULDC UR26, c[0x0][0x2ac] ;  /* 0x0000ab00001a7ab9 */ /* 0x000fe20000000800 */
[----:B------:R-:W-:Y:S01]  /*3c70*/  FMUL.FTZ R14, R24, c[0x0][0x320] ;  /* 0x0000c800180e7a20 */ /* 0x000fe20000410000 */
[----:B------:R-:W1:Y:S01]  /*3c80*/  MUFU.TANH R10, R10 ;  /* 0x0000000a000a7308 */ /* 0x000e620000002400 */
[----:B------:R-:W-:Y:S01]  /*3c90*/  IMAD.IADD R241, R7, 0x1, -R12 ;  /* 0x0000000107f17824 */ /* 0x000fe200078e0a0c */
[----:B------:R-:W-:Y:S01]  /*3ca0*/  LEA R240, R83, R16, 0x3 ;  /* 0x0000001053f07211 */ /* 0x000fe200078e18ff */
[----:B------:R-:W-:Y:S01]  /*3cb0*/  FMUL.FTZ R76, R76, c[0x0][0x320] ;  /* 0x0000c8004c4c7a20 */ /* 0x000fe20000410000 */
[----:B------:R-:W-:Y:S01]  /*3cc0*/  MOV R12, UR4 ;  /* 0x00000004000c7c02 */ /* 0x000fe20008000f00 */
[----:B------:R-:W-:Y:S01]  /*3cd0*/  IMAD.SHL.U32 R241, R241, 0x2, RZ ;  /* 0x00000002f1f17824 */ /* 0x000fe200078e00ff */
[----:B------:R-:W-:Y:S01]  /*3ce0*/  ULDC UR4, c[0x0][0x1d0] ;  /* 0x0000740000047ab9 */ /* 0x000fe20000000800 */
[----:B------:R-:W-:Y:S01]  /*3cf0*/  @P0 IMAD.HI.U32 R13, R240, c[0x0][0x2c8], RZ ;  /* 0x0000b200f00d0a27 */ /* 0x000fe200078e00ff */
[----:B------:R-:W-:Y:S01]  /*3d00*/  PLOP3.LUT P0, PT, PT, PT, UP1, 0x80, 0x0 ;  /* 0x000000000000781c */ /* 0x000fe20003f0f018 */
[----:B------:R-:W2:Y:S01]  /*3d10*/  MUFU.TANH R6, R6 ;  /* 0x0000000600067308 */ /* 0x000ea20000002400 */
[----:B------:R-:W-:Y:S01]  /*3d20*/  IADD3 R15, R12, -c[0x0][0x168], -R241 ;  /* 0x80005a000c0f7a10 */ /* 0x000fe20007ffe8f1 */
[----:B------:R-:W-:Y:S01]  /*3d30*/  IMAD.MOV.U32 R11, RZ, RZ, R240 ;  /* 0x000000ffff0b7224 */ /* 0x000fe200078e00f0 */
[----:B------:R-:W-:Y:S01]  /*3d40*/  ULDC UR5, c[0x0][0x324] ;  /* 0x0000c90000057ab9 */ /* 0x000fe20000000800 */
[----:B------:R-:W-:Y:S01]  /*3d50*/  FMUL.FTZ R77, R77, c[0x0][0x320] ;  /* 0x0000c8004d4d7a20 */ /* 0x000fe20000410000 */
[----:B------:R-:W-:Y:S01]  /*3d60*/  UIMAD UR4, UR26, UR4, -UR11 ;  /* 0x000000041a0472a4 */ /* 0x000fe2000f8e0a0b */
[----:B------:R-:W-:Y:S01]  /*3d70*/  FMUL.FTZ R25, R25, c[0x0][0x320] ;  /* 0x0000c80019197a20 */ /* 0x000fe20000410000 */
[----:B------:R-:W-:Y:S01]  /*3d80*/  ULOP3.LUT UR11, URZ, UR5, URZ, 0x33, !UPT ;  /* 0x000000053f0b7292 */ /* 0x000fe2000f8e333f */
[----:B------:R-:W3:Y:S01]  /*3d90*/  MUFU.TANH R9, R9 ;  /* 0x0000000900097308 */ /* 0x000ee20000002400 */
[----:B------:R-:W-:Y:S01]  /*3da0*/  IADD3 R17, R15, c[0x0][0x328], RZ ;  /* 0x0000ca000f117a10 */ /* 0x000fe20007ffe0ff */
[----:B------:R-:W0:Y:S01]  /*3db0*/  LDGDEPBAR ;  /* 0x00000000000079af */ /* 0x000e220000000000 */
[----:B------:R-:W-:Y:S01]  /*3dc0*/  IMAD.IADD R231, R82, 0x1, R81 ;  /* 0x0000000152e77824 */ /* 0x000fe200078e0251 */
[----:B------:R-:W-:-:S02]  /*3dd0*/  @P0 SHF.R.U32.HI R11, RZ, c[0x0][0x2cc], R13 ;  /* 0x0000b300ff0b0a19 */ /* 0x000fc4000001160d */
[----:B------:R-:W-:Y:S02]  /*3de0*/  PLOP3.LUT P0, PT, PT, PT, UP0, 0x40, 0x0 ;  /* 0x000000000000781c */ /* 0x000fe40003f0e808 */
[----:B------:R-:W4:Y:S01]  /*3df0*/  MUFU.TANH R8, R8 ;  /* 0x0000000800087308 */ /* 0x000f220000002400 */
[----:B------:R-:W5:Y:S01]  /*3e00*/  SHFL.IDX PT, R16, R11, RZ, 0x1c1f ;  /* 0x001c1fff0b107589 */ /* 0x000f6200000e0000 */
[----:B------:R-:W-:Y:S02]  /*3e10*/  IADD3 R13, -R241, UR4, RZ ;  /* 0x00000004f10d7c10 */ /* 0x000fe4000fffe1ff */
[----:B------:R-:W-:-:S04]  /*3e20*/  IADD3 R15, R15, UR11, RZ ;  /* 0x0000000b0f0f7c10 */ /* 0x000fc8000fffe0ff */
[----:B------:R1:W1:Y:S08]  /*3e30*/  MUFU.TANH R190, R64 ;  /* 0x0000004000be7308 */ /* 0x0002700000002400 */
[----:B------:R1:W1:Y:S08]  /*3e40*/  MUFU.TANH R182, R65 ;  /* 0x0000004100b67308 */ /* 0x0002700000002400 */
[----:B------:R1:W1:Y:S01]  /*3e50*/  MUFU.TANH R188, R60 ;  /* 0x0000003c00bc7308 */ /* 0x0002620000002400 */
[----:B-----5:R-:W-:-:S02]  /*3e60*/  IADD3 R24, R17, R16, RZ ;  /* 0x0000001011187210 */ /* 0x020fc40007ffe0ff */
[----:B------:R-:W-:Y:S02]  /*3e70*/  IADD3 R20, R15, R16, RZ ;  /* 0x000000100f147210 */ /* 0x000fe40007ffe0ff */
[----:B------:R-:W-:-:S03]  /*3e80*/  IMNMX R21, R24, R13, PT ;  /* 0x0000000d18157217 */ /* 0x000fc60003800200 */
[----:B------:R1:W1:Y:S08]  /*3e90*/  MUFU.TANH R184, R61 ;  /* 0x0000003d00b87308 */ /* 0x0002700000002400 */
[----:B------:R1:W1:Y:S08]  /*3ea0*/  MUFU.TANH R194, R76 ;  /* 0x0000004c00c27308 */ /* 0x0002700000002400 */
[----:B------:R1:W1:Y:S08]  /*3eb0*/  MUFU.TANH R192, R77 ;  /* 0x0000004d00c07308 */ /* 0x0002700000002400 */
[----:B------:R-:W1:Y:S08]  /*3ec0*/  MUFU.TANH R34, R34 ;  /* 0x0000002200227308 */ /* 0x000e700000002400 */
[----:B------:R-:W1:Y:S08]  /*3ed0*/  MUFU.TANH R32, R32 ;  /* 0x0000002000207308 */ /* 0x000e700000002400 */
[----:B------:R-:W1:Y:S08]  /*3ee0*/  MUFU.TANH R14, R14 ;  /* 0x0000000e000e7308 */ /* 0x000e700000002400 */
[----:B------:R1:W1:Y:S01]  /*3ef0*/  MUFU.TANH R12, R25 ;  /* 0x00000019000c7308 */ /* 0x0002620000002400 */
[----:B------:R-:W-:Y:S05]  /*3f00*/  @P0 BRA `(.L_x_1974) ;  /* 0x0000016000000947 */ /* 0x000fea0003800000 */
[----:B--234-:R-:W-:Y:S01]  /*3f10*/  IMAD.U32 R7, RZ, RZ, UR10 ;  /* 0x0000000aff077e24 */ /* 0x01cfe2000f8e00ff */
[----:B------:R-:W-:Y:S04]  /*3f20*/  BSSY B0, `(.L_x_1975) ;  /* 0x000000f000007945 */ /* 0x000fe80003800000 */
[----:B-1----:R-:W-:-:S04]  /*3f30*/  IADD3 R25, R7, -c[0x0][0x168], R16 ;  /* 0x80005a0007197a10 */ /* 0x002fc80007ffe010 */
        /* <DEDUP_REMOVED lines=9> */
.L_x_1976:
[----:B------:R-:W-:-:S04]  /*3fd0*/  MOV R7, c[0x0][0x32c] ;  /* 0x0000cb0000077a02 */ /* 0x000fc80000000f00 */
[----:B------:R-:W-:-:S13]  /*3fe0*/  ISETP.NE.AND P0, PT, R7, 0x1, PT ;  /* 0x000000010700780c */ /* 0x000fda0003f05270 */
[----:B------:R-:W-:-:S05]  /*3ff0*/  @P0 IMAD.HI.U32 R7, R25, c[0x0][0x330], RZ ;  /* 0x0000cc0019070a27 */ /* 0x000fca00078e00ff */
[----:B------:R-:W-:Y:S02]  /*4000*/  @P0 SHF.R.U32.HI R25, RZ, c[0x0][0x334], R7 ;  /* 0x0000cd00ff190a19 */ /* 0x000fe40000011607 */
.L_x_1977:
[----:B------:R-:W-:Y:S05]  /*4010*/  BSYNC B0 ;  /* 0x0000000000007941 */ /* 0x000fea0003800000 */
.L_x_1975:
[----:B------:R-:W-:-:S04]  /*4020*/  IMAD R16, R25, c[0x0][0x32c], -R80 ;  /* 0x0000cb0019107a24 */ /* 0x000fc800078e0a50 */
[----:B------:R-:W-:-:S05]  /*4030*/  IMAD.IADD R7, R16, 0x1, -R241 ;  /* 0x0000000110077824 */ /* 0x000fca00078e0af1 */
[----:B------:R-:W-:Y:S02]  /*4040*/  IADD3 R16, R7, c[0x0][0x32c], RZ ;  /* 0x0000cb0007107a10 */ /* 0x000fe40007ffe0ff */
[----:B------:R-:W-:Y:S02]  /*4050*/  IMNMX R20, R20, R7, !PT ;  /* 0x0000000714147217 */ /* 0x000fe40007800200 */
[----:B------:R-:W-:Y:S02]  /*4060*/  IMNMX R21, R21, R16, PT ;  /* 0x0000001015157217 */ /* 0x000fe40003800200 */
.L_x_1974:
[----:B--234-:R-:W-:Y:S01]  /*4070*/  ISETP.LT.AND P1, PT, RZ, UR20, PT ;  /* 0x00000014ff007c0c */ /* 0x01cfe2000bf21270 */
[----:B------:R-:W2:Y:S01]  /*4080*/  SHFL.IDX PT, R24, R11, 0x1, 0x1c1f ;  /* 0x003c1f000b187f89 */ /* 0x000ea200000e0000 */
[----:B------:R-:W-:Y:S02]  /*4090*/  FMUL.FTZ R33, R78, c[0x0][0x320] ;  /* 0x0000c8004e217a20 */ /* 0x000fe40000410000 */
[----:B------:R-:W-:Y:S01]  /*40a0*/  ISETP.GT.AND P0, PT, R20, RZ, P1 ;  /* 0x000000ff1400720c */ /* 0x000fe20000f04270 */
[----:B------:R-:W-:Y:S02]  /*40b0*/  FMUL.FTZ R18, R18, c[0x0][0x320] ;  /* 0x0000c80012127a20 */ /* 0x000fe40000410000 */
[----:B-1----:R-:W-:Y:S01]  /*40c0*/  FMUL.FTZ R25, R27, c[0x0][0x320] ;  /* 0x0000c8001b197a20 */ /* 0x002fe20000410000 */
[----:B------:R-:W-:Y:S01]  /*40d0*/  ISETP.LT.OR P0, PT, R21, 0x1, P0 ;  /* 0x000000011500780c */ /* 0x000fe20000701670 */
[----:B------:R-:W-:Y:S01]  /*40e0*/  FMUL.FTZ R26, R26, c[0x0][0x320] ;  /* 0x0000c8001a1a7a20 */ /* 0x000fe20000410000 */
[----:B------:R-:W1:Y:S01]  /*40f0*/  MUFU.TANH R33, R33 ;  /* 0x0000002100217308 */ /* 0x000e620000002400 */
[----:B------:R-:W-:Y:S01]  /*4100*/  FMUL.FTZ R63, R63, c[0x0][0x320] ;  /* 0x0000c8003f3f7a20 */ /* 0x000fe20000410000 */
[----:B------:R-:W-:Y:S01]  /*4110*/  FSEL R7, R4, -INF , !P0 ;  /* 0xff80000004077808 */ /* 0x000fe20004000000 */
[----:B------:R-:W-:Y:S01]  /*4120*/  FMUL.FTZ R79, R79, c[0x0][0x320] ;  /* 0x0000c8004f4f7a20 */ /* 0x000fe20000410000 */
[----:B------:R-:W-:Y:S01]  /*4130*/  ISETP.GT.AND P0, PT, R20, 0x1, P1 ;  /* 0x000000011400780c */ /* 0x000fe20000f04270 */
[----:B------:R-:W-:-:S02]  /*4140*/  FMUL.FTZ R67, R67, c[0x0][0x320] ;  /* 0x0000c80043437a20 */ /* 0x000fc40000410000 */
[----:B------:R-:W-:Y:S01]  /*4150*/  FMUL.FTZ R74, R74, c[0x0][0x320] ;  /* 0x0000c8004a4a7a20 */ /* 0x000fe20000410000 */
[----:B------:R-:W-:Y:S01]  /*4160*/  ISETP.LT.OR P0, PT, R21, 0x2, P0 ;  /* 0x000000021500780c */ /* 0x000fe20000701670 */
[----:B------:R-:W-:Y:S01]  /*4170*/  FMUL.FTZ R75, R75, c[0x0][0x320] ;  /* 0x0000c8004b4b7a20 */ /* 0x000fe20000410000 */
[----:B------:R3:W4:Y:S01]  /*4180*/  MUFU.TANH R191, R63 ;  /* 0x0000003f00bf7308 */ /* 0x0007220000002400 */
[----:B------:R-:W-:Y:S01]  /*4190*/  FMUL.FTZ R19, R19, c[0x0][0x320] ;  /* 0x0000c80013137a20 */ /* 0x000fe20000410000 */
[----:B------:R-:W-:Y:S01]  /*41a0*/  FSEL R16, R5, -INF , !P0 ;  /* 0xff80000005107808 */ /* 0x000fe20004000000 */
[----:B------:R-:W-:Y:S01]  /*41b0*/  FMUL.FTZ R5, R31, c[0x0][0x320] ;  /* 0x0000c8001f057a20 */ /* 0x000fe20000410000 */
[----:B------:R-:W-:Y:S01]  /*41c0*/  ISETP.GT.AND P0, PT, R20, 0x8, P1 ;  /* 0x000000081400780c */ /* 0x000fe20000f04270 */
[----:B------:R-:W-:Y:S02]  /*41d0*/  FMUL.FTZ R62, R62, c[0x0][0x320] ;  /* 0x0000c8003e3e7a20 */ /* 0x000fe40000410000 */
[----:B------:R-:W-:Y:S01]  /*41e0*/  FMUL.FTZ R66, R66, c[0x0][0x320] ;  /* 0x0000c80042427a20 */ /* 0x000fe20000410000 */
[----:B------:R-:W-:Y:S01]  /*41f0*/  ISETP.LT.OR P0, PT, R21, 0x9, P0 ;  /* 0x000000091500780c */ /* 0x000fe20000701670 */
[----:B------:R3:W1:Y:S03]  /*4200*/  MUFU.TANH R189, R79 ;  /* 0x0000004f00bd7308 */ /* 0x0006660000002400 */
[----:B------:R-:W-:-:S02]  /*4210*/  FSEL R14, R14, -INF , !P0 ;  /* 0xff8000000e0e7808 */ /* 0x000fc40004000000 */
[----:B------:R-:W-:-:S03]  /*4220*/  ISETP.GT.AND P0, PT, R20, 0x9, P1 ;  /* 0x000000091400780c */ /* 0x000fc60000f04270 */
[----:B------:R3:W1:Y:S01]  /*4230*/  MUFU.TANH R195, R67 ;  /* 0x0000004300c37308 */ /* 0x0006620000002400 */
[----:B------:R-:W-:-:S04]  /*4240*/  ISETP.LT.OR P0, PT, R21, 0xa, P0 ;  /* 0x0000000a1500780c */ /* 0x000fc80000701670 */
[----:B------:R-:W-:Y:S02]  /*4250*/  FSEL R12, R12, -INF , !P0 ;  /* 0xff8000000c0c7808 */ /* 0x000fe40004000000 */
[----:B------:R-:W-:Y:S01]  /*4260*/  ISETP.GT.AND P0, PT, R20, 0x10, P1 ;  /* 0x000000101400780c */ /* 0x000fe20000f04270 */
[----:B------:R-:W1:Y:S03]  /*4270*/  MUFU.TANH R18, R18 ;  /* 0x0000001200127308 */ /* 0x000e660000002400 */
[----:B------:R-:W-:-:S04]  /*4280*/  ISETP.LT.OR P0, PT, R21, 0x11, P0 ;  /* 0x000000111500780c */ /* 0x000fc80000701670 */
[----:B------:R-:W-:Y:S01]  /*4290*/  FSEL R10, R10, -INF , !P0 ;  /* 0xff8000000a0a7808 */ /* 0x000fe20004000000 */
[----:B------:R3:W1:Y:S01]  /*42a0*/  MUFU.TANH R185, R74 ;  /* 0x0000004a00b97308 */ /* 0x0006620000002400 */
[----:B------:R-:W-:-:S04]  /*42b0*/  ISETP.GT.AND P0, PT, R20, 0x11, P1 ;  /* 0x000000111400780c */ /* 0x000fc80000f04270 */
[----:B------:R-:W-:-:S03]  /*42c0*/  ISETP.LT.OR P0, PT, R21, 0x12, P0 ;  /* 0x000000121500780c */ /* 0x000fc60000701670 */
[----:B------:R3:W1:Y:S01]  /*42d0*/  MUFU.TANH R183, R75 ;  /* 0x0000004b00b77308 */ /* 0x0006620000002400 */
[----:B------:R-:W-:Y:S02]  /*42e0*/  FSEL R6, R6, -INF , !P0 ;  /* 0xff80000006067808 */ /* 0x000fe40004000000 */
[----:B------:R-:W-:-:S04]  /*42f0*/  ISETP.GT.AND P0, PT, R20, 0x18, P1 ;  /* 0x000000181400780c */ /* 0x000fc80000f04270 */
[----:B------:R-:W-:Y:S01]  /*4300*/  ISETP.LT.OR P0, PT, R21, 0x19, P0 ;  /* 0x000000191500780c */ /* 0x000fe20000701670 */
[----:B------:R-:W1:Y:S03]  /*4310*/  MUFU.TANH R5, R5 ;  /* 0x0000000500057308 */ /* 0x000e660000002400 */
[----:B------:R-:W-:Y:S01]  /*4320*/  FSEL R4, R9, -INF , !P0 ;  /* 0xff80000009047808 */ /* 0x000fe20004000000 */
[----:B------:R-:W-:Y:S01]  /*4330*/  FMUL.FTZ R9, R23, c[0x0][0x320] ;  /* 0x0000c80017097a20 */ /* 0x000fe20000410000 */
        /* <DEDUP_REMOVED lines=11> */
[----:B------:R-:W1:Y:S01]  /*43f0*/  MUFU.TANH R25, R25 ;  /* 0x0000001900197308 */ /* 0x000e620000002400 */
[----:B------:R-:W-:Y:S02]  /*4400*/  FSEL R182, R182, -INF , !P0 ;  /* 0xff800000b6b67808 */ /* 0x000fe40004000000 */
[----:B------:R-:W-:-:S04]  /*4410*/  ISETP.GT.AND P0, PT, R20, 0x28, P1 ;  /* 0x000000281400780c */ /* 0x000fc80000f04270 */
[----:B------:R-:W-:Y:S01]  /*4420*/  ISETP.LT.OR P0, PT, R21, 0x29, P0 ;  /* 0x000000291500780c */ /* 0x000fe20000701670 */
[----:B------:R-:W1:Y:S03]  /*4430*/  MUFU.TANH R26, R26 ;  /* 0x0000001a001a7308 */ /* 0x000e660000002400 */
[----:B------:R-:W-:Y:S02]  /*4440*/  FSEL R188, R188, -INF , !P0 ;  /* 0xff800000bcbc7808 */ /* 0x000fe40004000000 */
[----:B------:R-:W-:-:S03]  /*4450*/  ISETP.GT.AND P0, PT, R20, 0x29, P1 ;  /* 0x000000291400780c */ /* 0x000fc60000f04270 */
[----:B------:R3:W1:Y:S01]  /*4460*/  MUFU.TANH R187, R66 ;  /* 0x0000004200bb7308 */ /* 0x0006620000002400 */
[----:B------:R-:W-:-:S04]  /*4470*/  ISETP.LT.OR P0, PT, R21, 0x2a, P0 ;  /* 0x0000002a1500780c */ /* 0x000fc80000701670 */
[----:B------:R-:W-:Y:S02]  /*4480*/  FSEL R184, R184, -INF , !P0 ;  /* 0xff800000b8b87808 */ /* 0x000fe40004000000 */
[----:B------:R-:W-:-:S04]  /*4490*/  ISETP.GT.AND P0, PT, R20, 0x30, P1 ;  /* 0x000000301400780c */ /* 0x000fc80000f04270 */
        /* <DEDUP_REMOVED lines=8> */
[----:B------:R-:W-:Y:S01]  /*4520*/  ISETP.GT.AND P0, PT, R20, 0x39, P1 ;  /* 0x000000391400780c */ /* 0x000fe20000f04270 */
[----:B------:R-:W-:Y:S02]  /*4530*/  FMUL.FTZ R20, R22, c[0x0][0x320] ;  /* 0x0000c80016147a20 */ /* 0x000fe40000410000 */
[----:B--2---:R-:W-:Y:S01]  /*4540*/  IMAD.IADD R22, R17, 0x1, R24 ;  /* 0x0000000111167824 */ /* 0x004fe200078e0218 */
[----:B------:R-:W-:-:S03]  /*4550*/  ISETP.LT.OR P0, PT, R21, 0x3a, P0 ;  /* 0x0000003a1500780c */ /* 0x000fc60000701670 */
[----:B------:R-:W2:Y:S01]  /*4560*/  MUFU.TANH R20, R20 ;  /* 0x0000001400147308 */ /* 0x000ea20000002400 */
[----:B------:R-:W-:Y:S02]  /*4570*/  FSEL R32, R32, -INF , !P0 ;  /* 0xff80000020207808 */ /* 0x000fe40004000000 */
[----:B------:R-:W-:Y:S02]  /*4580*/  PLOP3.LUT P0, PT, PT, PT, UP0, 0x40, 0x0 ;  /* 0x000000000000781c */ /* 0x000fe40003f0e808 */
[----:B------:R-:W-:Y:S01]  /*4590*/  IMNMX R21, R22, R13, PT ;  /* 0x0000000d16157217 */ /* 0x000fe20003800200 */
[----:B------:R-:W-:-:S10]  /*45a0*/  IMAD.IADD R22, R15, 0x1, R24 ;  /* 0x000000010f167824 */ /* 0x000fd400078e0218 */
[----:B------:R-:W-:Y:S05]  /*45b0*/  @P0 BRA `(.L_x_1978) ;  /* 0x0000016000000947 */ /* 0x000fea0003800000 */
[----:B-1234-:R-:W-:Y:S01]  /*45c0*/  IMAD.U32 R11, RZ, RZ, UR10 ;  /* 0x0000000aff0b7e24 */ /* 0x01efe2000f8e00ff */
        /* <DEDUP_REMOVED lines=11> */
.L_x_1980:
[----:B------:R-:W-:-:S04]  /*4680*/  MOV R11, c[0x0][0x32c] ;  /* 0x0000cb00000b7a02 */ /* 0x000fc80000000f00 */
[----:B------:R-:W-:-:S13]  /*4690*/  ISETP.NE.AND P0, PT, R11, 0x1, PT ;  /* 0x000000010b00780c */ /* 0x000fda0003f05270 */
[----:B------:R-:W-:-:S05]  /*46a0*/  @P0 IMAD.HI.U32 R11, R13, c[0x0][0x330], RZ ;  /* 0x0000cc000d0b0a27 */ /* 0x000fca00078e00ff */
[----:B------:R-:W-:Y:S02]  /*46b0*/  @P0 SHF.R.U32.HI R13, RZ, c[0x0][0x334], R11 ;  /* 0x0000cd00ff0d0a19 */ /* 0x000fe4000001160b */
.L_x_1981:
[----:B------:R-:W-:Y:S05]  /*46c0*/  BSYNC B0 ;  /* 0x0000000000007941 */ /* 0x000fea0003800000 */
.L_x_1979:
[----:B------:R-:W-:-:S04]  /*46d0*/  IMAD R80, R13, c[0x0][0x32c], -R80 ;  /* 0x0000cb000d507a24 */ /* 0x000fc800078e0a50 */
[----:B------:R-:W-:-:S05]  /*46e0*/  IMAD.IADD R11, R80, 0x1, -R241 ;  /* 0x00000001500b7824 */ /* 0x000fca00078e0af1 */
[----:B------:R-:W-:Y:S02]  /*46f0*/  IADD3 R24, R11, c[0x0][0x32c], RZ ;  /* 0x0000cb000b187a10 */ /* 0x000fe40007ffe0ff */
[----:B------:R-:W-:Y:S02]  /*4700*/  IMNMX R22, R22, R11, !PT ;  /* 0x0000000b16167217 */ /* 0x000fe40007800200 */
[----:B------:R-:W-:Y:S02]  /*4710*/  IMNMX R21, R21, R24, PT ;  /* 0x0000001815157217 */ /* 0x000fe40003800200 */
.L_x_1978:
[----:B-1234-:R-:W-:Y:S01]  /*4720*/  ISETP.GT.AND P0, PT, R22, 0x1, P1 ;  /* 0x000000011600780c */ /* 0x01efe20000f04270 */
[----:B------:R-:W-:Y:S01]  /*4730*/  IMAD.SHL.U32 R231, R231, 0x2, RZ ;  /* 0x00000002e7e77824 */ /* 0x000fe200078e00ff */
[----:B------:R-:W-:Y:S02]  /*4740*/  @UP1 USHF.L.U32 UR25, UR25, 0x7, URZ ;  /* 0x0000000719191899 */ /* 0x000fe4000800063f */
[----:B------:R-:W-:Y:S01]  /*4750*/  ISETP.LT.OR P0, PT, R21, 0x2, P0 ;  /* 0x000000021500780c */ /* 0x000fe20000701670 */
[--C-:B------:R-:W-:Y:S01]  /*4760*/  IMAD R226, R2, 0x2, R231.reuse ;  /* 0x0000000202e27824 */ /* 0x100fe200078e02e7 */
[----:B------:R-:W-:Y:S01]  /*4770*/  LDSM.16.MT88.4 R156, [R231+0x100] ;  /* 0x00010000e79c783b */ /* 0x000fe20000004200 */
[----:B------:R-:W-:Y:S01]  /*4780*/  IMAD R225, R3, 0x2, R231 ;  /* 0x0000000203e17824 */ /* 0x000fe200078e02e7 */
[----:B------:R-:W-:Y:S01]  /*4790*/  FSEL R19, R5, -INF , !P0 ;  /* 0xff80000005137808 */ /* 0x000fe20004000000 */
[----:B------:R-:W-:Y:S01]  /*47a0*/  IMAD R224, R3, 0x2, R226 ;  /* 0x0000000203e07824 */ /* 0x000fe200078e02e2 */
[----:B------:R-:W-:Y:S01]  /*47b0*/  ISETP.GT.AND P0, PT, R22, 0x8, P1 ;  /* 0x000000081600780c */ /* 0x000fe20000f04270 */
[----:B------:R-:W-:Y:S01]  /*47c0*/  LDSM.16.MT88.4 R148, [R226+0x100] ;  /* 0x00010000e294783b */ /* 0x000fe20000004200 */
[----:B------:R-:W-:-:S02]  /*47d0*/  ULDC.64 UR4, c[0x0][0x2c8] ;  /* 0x0000b20000047ab9 */ /* 0x000fc40000000a00 */
[C---:B------:R-:W-:Y:S01]  /*47e0*/  ISETP.LT.OR P0, PT, R21.reuse, 0x9, P0 ;  /* 0x000000091500780c */ /* 0x040fe20000701670 */
[----:B------:R-:W-:Y:S01]  /*47f0*/  LDSM.16.MT88.4 R140, [R225+0x100] ;  /* 0x00010000e18c783b */ /* 0x000fe20000004200 */
[----:B------:R-:W-:Y:S02]  /*4800*/  UIMAD.WIDE.U32 UR26, UR25, UR4, URZ ;  /* 0x00000004191a72a5 */ /* 0x000fe4000f8e003f */
[----:B------:R-:W-:Y:S01]  /*4810*/  FSEL R17, R26, -INF , !P0 ;  /* 0xff8000001a117808 */ /* 0x000fe20004000000 */
[----:B------:R-:W-:Y:S01]  /*4820*/  LDSM.16.MT88.4 R132, [R224+0x100] ;  /* 0x00010000e084783b */ /* 0x000fe20000004200 */
[----:B------:R-:W-:Y:S01]  /*4830*/  ISETP.GT.AND P0, PT, R22, 0x9, P1 ;  /* 0x000000091600780c */ /* 0x000fe20000f04270 */
[----:B------:R-:W-:Y:S02]  /*4840*/  UIADD3 UR20, UR20, -0x2, URZ ;  /* 0xfffffffe14147890 */ /* 0x000fe4000fffe03f */
[----:B------:R-:W-:Y:S01]  /*4850*/  LDSM.16.MT88.4 R40, [R231+0x2100] ;  /* 0x00210000e728783b */ /* 0x000fe20000004200 */
[----:B------:R-:W-:Y:S01]  /*4860*/  ISETP.LT.OR P0, PT, R21, 0xa, P0 ;  /* 0x0000000a1500780c */ /* 0x000fe20000701670 */
[----:B------:R-:W-:-:S02]  /*4870*/  @UP1 UMOV UR25, UR27 ;  /* 0x0000001b00191c82 */ /* 0x000fc40008000000 */
[----:B------:R-:W-:Y:S01]  /*4880*/  LDSM.16.MT88.4 R48, [R226+0x2100] ;  /* 0x00210000e230783b */ /* 0x000fe20000004200 */
[----:B------:R-:W-:Y:S01]  /*4890*/  FSEL R5, R25, -INF , !P0 ;  /* 0xff80000019057808 */ /* 0x000fe20004000000 */
[----:B------:R-:W-:Y:S01]  /*48a0*/  @UP1 USHF.R.U32.HI UR24, URZ, UR5, UR25 ;  /* 0x000000053f181299 */ /* 0x000fe20008011619 */
[----:B------:R-:W-:Y:S01]  /*48b0*/  ISETP.GT.AND P0, PT, R22, 0x10, P1 ;  /* 0x000000101600780c */ /* 0x000fe20000f04270 */
[----:B------:R-:W-:Y:S02]  /*48c0*/  LDSM.16.MT88.4 R56, [R225+0x2100] ;  /* 0x00210000e138783b */ /* 0x000fe40000004200 */
[----:B------:R-:W-:Y:S01]  /*48d0*/  UIADD3 UR4, UR21, UR24, URZ ;  /* 0x0000001815047290 */ /* 0x000fe2000fffe03f */
[----:B------:R-:W-:Y:S01]  /*48e0*/  ISETP.LT.OR P0, PT, R21, 0x11, P0 ;  /* 0x000000111500780c */ /* 0x000fe20000701670 */
[----:B------:R-:W-:Y:S01]  /*48f0*/  LDSM.16.MT88.4 R64, [R224+0x2100] ;  /* 0x00210000e040783b */ /* 0x000fe20000004200 */
[----:B------:R-:W-:Y:S02]  /*4900*/  ULDC UR21, c[0x0][0x328] ;  /* 0x0000ca0000157ab9 */ /* 0x000fe40000000800 */
[----:B------:R-:W-:Y:S01]  /*4910*/  FSEL R15, R20, -INF , !P0 ;  /* 0xff800000140f7808 */ /* 0x000fe20004000000 */
[----:B------:R-:W-:Y:S01]  /*4920*/  LDSM.16.MT88.4 R72, [R231+0x4100] ;  /* 0x00410000e748783b */ /* 0x000fe20000004200 */
[----:B------:R-:W-:Y:S01]  /*4930*/  ISETP.GT.AND P0, PT, R22, 0x11, P1 ;  /* 0x000000111600780c */ /* 0x000fe20000f04270 */
[----:B------:R-:W-:-:S02]  /*4940*/  UIADD3 UR21, UR4, UR21, URZ ;  /* 0x0000001504157290 */ /* 0x000fc4000fffe03f */
[----:B------:R-:W-:Y:S01]  /*4950*/  LDSM.16.MT88.4 R80, [R226+0x4100] ;  /* 0x00410000e250783b */ /* 0x000fe20000004200 */
[----:B------:R-:W-:-:S03]  /*4960*/  ISETP.LT.OR P0, PT, R21, 0x12, P0 ;  /* 0x000000121500780c */ /* 0x000fc60000701670 */
[----:B------:R-:W-:Y:S01]  /*4970*/  LDSM.16.MT88.4 R88, [R225+0x4100] ;  /* 0x00410000e158783b */ /* 0x000fe20000004200 */
[----:B------:R-:W-:Y:S02]  /*4980*/  FSEL R11, R9, -INF , !P0 ;  /* 0xff800000090b7808 */ /* 0x000fe40004000000 */
[----:B------:R-:W-:Y:S01]  /*4990*/  ISETP.GT.AND P0, PT, R22, 0x18, P1 ;  /* 0x000000181600780c */ /* 0x000fe20000f04270 */
[----:B------:R-:W-:Y:S03]  /*49a0*/  LDSM.16.MT88.4 R96, [R224+0x4100] ;  /* 0x00410000e060783b */ /* 0x000fe60000004200 */
[----:B------:R-:W-:Y:S01]  /*49b0*/  ISETP.LT.OR P0, PT, R21, 0x19, P0 ;  /* 0x000000191500780c */ /* 0x000fe20000701670 */
[----:B------:R-:W-:Y:S03]  /*49c0*/  LDSM.16.MT88.4 R104, [R231+0x6100] ;  /* 0x00610000e768783b */ /* 0x000fe60000004200 */
[----:B------:R-:W-:Y:S01]  /*49d0*/  FSEL R9, R18, -INF , !P0 ;  /* 0xff80000012097808 */ /* 0x000fe20004000000 */
[----:B------:R-:W-:Y:S01]  /*49e0*/  LDSM.16.MT88.4 R112, [R226+0x6100] ;  /* 0x00610000e270783b */ /* 0x000fe20000004200 */
[----:B------:R-:W-:-:S03]  /*49f0*/  ISETP.GT.AND P0, PT, R22, 0x19, P1 ;  /* 0x000000191600780c */ /* 0x000fc60000f04270 */
[----:B------:R-:W-:Y:S01]  /*4a00*/  LDSM.16.MT88.4 R120, [R225+0x6100] ;  /* 0x00610000e178783b */ /* 0x000fe20000004200 */
[----:B------:R-:W-:-:S03]  /*4a10*/  ISETP.LT.OR P0, PT, R21, 0x1a, P0 ;  /* 0x0000001a1500780c */ /* 0x000fc60000701670 */
[----:B------:R-:W-:Y:S01]  /*4a20*/  LDSM.16.MT88.4 R28, [R231+0x900] ;  /* 0x00090000e71c783b */ /* 0x000fe20000004200 */
[----:B------:R-:W-:Y:S02]  /*4a30*/  FSEL R13, R23, -INF , !P0 ;  /* 0xff800000170d7808 */ /* 0x000fe40004000000 */
[----:B------:R-:W-:Y:S01]  /*4a40*/  ISETP.GT.AND P0, PT, R22, 0x20, P1 ;  /* 0x000000201600780c */ /* 0x000fe20000f04270 */
[----:B------:R-:W-:Y:S01]  /*4a50*/  LDSM.16.MT88.4 R24, [R225+0x900] ;  /* 0x00090000e118783b */ /* 0x000fe20000004200 */
[----:B------:R-:W-:Y:S02]  /*4a60*/  FMNMX.FTZ R23, R7, R16, !PT ;  /* 0x0000001007177209 */ /* 0x000fe40007810000 */
[----:B------:R-:W-:Y:S02]  /*4a70*/  ISETP.LT.OR P0, PT, R21, 0x21, P0 ;  /* 0x000000211500780c */ /* 0x000fe40000701670 */
[----:B------:R-:W-:Y:S02]  /*4a80*/  FMNMX.FTZ R23, R14, R23, !PT ;  /* 0x000000170e177209 */ /* 0x000fe40007810000 */
[----:B------:R-:W-:-:S02]  /*4a90*/  FSEL R187, R187, -INF , !P0 ;  /* 0xff800000bbbb7808 */ /* 0x000fc40004000000 */
[----:B------:R-:W-:Y:S02]  /*4aa0*/  ISETP.GT.AND P0, PT, R22, 0x21, P1 ;  /* 0x000000211600780c */ /* 0x000fe40000f04270 */
[----:B------:R-:W-:Y:S02]  /*4ab0*/  FMNMX.FTZ R23, R12, R23, !PT ;  /* 0x000000170c177209 */ /* 0x000fe40007810000 */
[----:B------:R-:W-:Y:S02]  /*4ac0*/  ISETP.LT.OR P0, PT, R21, 0x22, P0 ;  /* 0x000000221500780c */ /* 0x000fe40000701670 */
[----:B------:R-:W-:Y:S02]  /*4ad0*/  FMNMX.FTZ R23, R10, R23, !PT ;  /* 0x000000170a177209 */ /* 0x000fe40007810000 */
[----:B------:R-:W-:Y:S02]  /*4ae0*/  FSEL R195, R195, -INF , !P0 ;  /* 0xff800000c3c37808 */ /* 0x000fe40004000000 */
[----:B------:R-:W-:-:S02]  /*4af0*/  ISETP.GT.AND P0, PT, R22, 0x28, P1 ;  /* 0x000000281600780c */ /* 0x000fc40000f04270 */
[----:B------:R-:W-:Y:S02]  /*4b00*/  FMNMX.FTZ R23, R6, R23, !PT ;  /* 0x0000001706177209 */ /* 0x000fe40007810000 */
[----:B------:R-:W-:Y:S02]  /*4b10*/  ISETP.LT.OR P0, PT, R21, 0x29, P0 ;  /* 0x000000291500780c */ /* 0x000fe40000701670 */
[----:B------:R-:W-:Y:S02]  /*4b20*/  FMNMX.FTZ R23, R4, R23, !PT ;  /* 0x0000001704177209 */ /* 0x000fe40007810000 */
[----:B------:R-:W-:Y:S02]  /*4b30*/  FSEL R193, R193, -INF , !P0 ;  /* 0xff800000c1c17808 */ /* 0x000fe40004000000 */
[----:B------:R-:W-:Y:S02]  /*4b40*/  ISETP.GT.AND P0, PT, R22, 0x29, P1 ;  /* 0x000000291600780c */ /* 0x000fe40000f04270 */
[----:B------:R-:W-:-:S02]  /*4b50*/  FMNMX.FTZ R23, R8, R23, !PT ;  /* 0x0000001708177209 */ /* 0x000fc40007810000 */
[----:B------:R-:W-:Y:S02]  /*4b60*/  ISETP.LT.OR P0, PT, R21, 0x2a, P0 ;  /* 0x0000002a1500780c */ /* 0x000fe40000701670 */
[----:B------:R-:W-:Y:S02]  /*4b70*/  FMNMX.FTZ R23, R190, R23, !PT ;  /* 0x00000017be177209 */ /* 0x000fe40007810000 */
[----:B------:R-:W-:Y:S02]  /*4b80*/  FSEL R191, R191, -INF , !P0 ;  /* 0xff800000bfbf7808 */ /* 0x000fe40004000000 */
[----:B------:R-:W-:Y:S02]  /*4b90*/  ISETP.GT.AND P0, PT, R22, 0x30, P1 ;  /* 0x000000301600780c */ /* 0x000fe40000f04270 */
[----:B------:R-:W-:Y:S02]  /*4ba0*/  FMNMX.FTZ R23, R182, R23, !PT ;  /* 0x00000017b6177209 */ /* 0x000fe40007810000 */
[----:B------:R-:W-:-:S02]  /*4bb0*/  ISETP.LT.OR P0, PT, R21, 0x31, P0 ;  /* 0x000000311500780c */ /* 0x000fc40000701670 */
[----:B------:R-:W-:Y:S02]  /*4bc0*/  FMNMX.FTZ R23, R188, R23, !PT ;  /* 0x00000017bc177209 */ /* 0x000fe40007810000 */
[----:B------:R-:W-:Y:S02]  /*4bd0*/  FSEL R33, R33, -INF , !P0 ;  /* 0xff80000021217808 */ /* 0x000fe40004000000 */
[----:B------:R-:W-:Y:S02]  /*4be0*/  ISETP.GT.AND P0, PT, R22, 0x31, P1 ;  /* 0x000000311600780c */ /* 0x000fe40000f04270 */
[----:B------:R-:W-:Y:S02]  /*4bf0*/  FMNMX.FTZ R23, R184, R23, !PT ;  /* 0x00000017b8177209 */ /* 0x000fe40007810000 */
[----:B------:R-:W-:Y:S02]  /*4c00*/  ISETP.LT.OR P0, PT, R21, 0x32, P0 ;  /* 0x000000321500780c */ /* 0x000fe40000701670 */
[----:B------:R-:W-:-:S02]  /*4c10*/  FMNMX.FTZ R23, R194, R23, !PT ;  /* 0x00000017c2177209 */ /* 0x000fc40007810000 */
[----:B------:R-:W-:Y:S02]  /*4c20*/  FSEL R189, R189, -INF , !P0 ;  /* 0xff800000bdbd7808 */ /* 0x000fe40004000000 */
[----:B------:R-:W-:Y:S02]  /*4c30*/  ISETP.GT.AND P0, PT, R22, 0x38, P1 ;  /* 0x000000381600780c */ /* 0x000fe40000f04270 */
[----:B------:R-:W-:Y:S02]  /*4c40*/  FMNMX.FTZ R23, R192, R23, !PT ;  /* 0x00000017c0177209 */ /* 0x000fe40007810000 */
[----:B------:R-:W-:Y:S02]  /*4c50*/  ISETP.LT.OR P0, PT, R21, 0x39, P0 ;  /* 0x000000391500780c */ /* 0x000fe40000701670 */
[----:B------:R-:W-:Y:S02]  /*4c60*/  FMNMX.FTZ R23, R34, R23, !PT ;  /* 0x0000001722177209 */ /* 0x000fe40007810000 */
[----:B------:R-:W-:-:S02]  /*4c70*/  FSEL R185, R185, -INF , !P0 ;  /* 0xff800000b9b97808 */ /* 0x000fc40004000000 */
[----:B------:R-:W-:-:S04]  /*4c80*/  ISETP.GT.AND P0, PT, R22, RZ, P1 ;  /* 0x000000ff1600720c */ /* 0x000fc80000f04270 */
[----:B------:R-:W-:-:S04]  /*4c90*/  ISETP.LT.OR P0, PT, R21, 0x1, P0 ;  /* 0x000000011500780c */ /* 0x000fc80000701670 */
[----:B------:R-:W-:Y:S02]  /*4ca0*/  FSEL R18, R0, -INF , !P0 ;  /* 0xff80000000127808 */ /* 0x000fe40004000000 */
[----:B------:R-:W-:Y:S02]  /*4cb0*/  ISETP.GT.AND P0, PT, R22, 0x39, P1 ;  /* 0x000000391600780c */ /* 0x000fe40000f04270 */
[----:B------:R-:W-:Y:S02]  /*4cc0*/  FMNMX.FTZ R20, R18, R19, !PT ;  /* 0x0000001312147209 */ /* 0x000fe40007810000 */
[----:B------:R-:W-:Y:S02]  /*4cd0*/  ISETP.LT.OR P0, PT, R21, 0x3a, P0 ;  /* 0x0000003a1500780c */ /* 0x000fe40000701670 */
[----:B------:R-:W-:Y:S02]  /*4ce0*/  FMNMX.FTZ R20, R17, R20, !PT ;  /* 0x0000001411147209 */ /* 0x000fe40007810000 */
[----:B------:R-:W-:-:S02]  /*4cf0*/  FMNMX.FTZ R0, R32, R23, !PT ;  /* 0x0000001720007209 */ /* 0x000fc40007810000 */
[----:B------:R-:W-:Y:S02]  /*4d00*/  FMNMX.FTZ R20, R5, R20, !PT ;  /* 0x0000001405147209 */ /* 0x000fe40007810000 */
[----:B------:R-:W-:Y:S01]  /*4d10*/  FSEL R183, R183, -INF , !P0 ;  /* 0xff800000b7b77808 */ /* 0x000fe20004000000 */
        /* <DEDUP_REMOVED lines=11> */
[----:B------:R-:W-:-:S04]  /*4dd0*/  FMNMX.FTZ R20, R33, R20, !PT ;  /* 0x0000001421147209 */ /* 0x000fc80007810000 */
[----:B------:R-:W-:-:S04]  /*4de0*/  FMNMX.FTZ R20, R189, R20, !PT ;  /* 0x00000014bd147209 */ /* 0x000fc80007810000 */
[----:B------:R-:W-:-:S04]  /*4df0*/  FMNMX.FTZ R20, R185, R20, !PT ;  /* 0x00000014b9147209 */ /* 0x000fc80007810000 */
[----:B------:R-:W-:-:S05]  /*4e00*/  FMNMX.FTZ R20, R183, R20, !PT ;  /* 0x00000014b7147209 */ /* 0x000fca0007810000 */
[----:B------:R-:W2:Y:S01]  /*4e10*/  SHFL.BFLY PT, R21, R20, 0x2, 0x1f ;  /* 0x0c401f0014157f89 */ /* 0x000ea200000e0000 */
[----:B-1----:R-:W-:-:S04]  /*4e20*/  FMNMX.FTZ R0, R23, R0, !PT ;  /* 0x0000000017007209 */ /* 0x002fc80007810000 */
[C---:B------:R-:W-:Y:S01]  /*4e30*/  FSETP.NEU.FTZ.AND P0, PT, R0.reuse, -INF , PT ;  /* 0xff8000000000780b */ /* 0x040fe20003f1d000 */
[----:B------:R-:W-:-:S05]  /*4e40*/  FMUL.FTZ R35, R0, c[0x0][0x2d0] ;  /* 0x0000b40000237a20 */ /* 0x000fca0000410000 */
[----:B------:R-:W-:-:S05]  /*4e50*/  FSEL R35, R35, RZ, P0 ;  /* 0x000000ff23237208 */ /* 0x000fca0000000000 */
[--C-:B------:R-:W-:Y:S02]  /*4e60*/  FFMA.FTZ R180, R7, c[0x0][0x2d0], -R35.reuse ;  /* 0x0000b40007b47a23 */ /* 0x100fe40000010823 */
[--C-:B------:R-:W-:Y:S02]  /*4e70*/  FFMA.FTZ R177, R16, c[0x0][0x2d0], -R35.reuse ;  /* 0x0000b40010b17a23 */ /* 0x100fe40000010823 */
[--C-:B------:R-:W-:Y:S02]  /*4e80*/  FFMA.FTZ R178, R14, c[0x0][0x2d0], -R35.reuse ;  /* 0x0000b4000eb27a23 */ /* 0x100fe40000010823 */
[--C-:B------:R-:W-:Y:S01]  /*4e90*/  FFMA.FTZ R173, R12, c[0x0][0x2d0], -R35.reuse ;  /* 0x0000b4000cad7a23 */ /* 0x100fe20000010823 */
[----:B--2---:R-:W-:Y:S01]  /*4ea0*/  FMNMX.FTZ R21, R20, R21, !PT ;  /* 0x0000001514157209 */ /* 0x004fe20007810000 */
[--C-:B------:R-:W-:Y:S01]  /*4eb0*/  FFMA.FTZ R171, R6, c[0x0][0x2d0], -R35.reuse ;  /* 0x0000b40006ab7a23 */ /* 0x100fe20000010823 */
[----:B------:R-:W-:Y:S01]  /*4ec0*/  MUFU.EX2 R180, R180 ;  /* 0x000000b400b47308 */ /* 0x000fe20000000800 */
[----:B------:R-:W-:-:S02]  /*4ed0*/  FFMA.FTZ R170, R4, c[0x0][0x2d0], -R35 ;  /* 0x0000b40004aa7a23 */ /* 0x000fc40000010823 */
[----:B------:R-:W1:Y:S01]  /*4ee0*/  SHFL.BFLY PT, R164, R21, 0x1, 0x1f ;  /* 0x0c201f0015a47f89 */ /* 0x000e6200000e0000 */
[--C-:B------:R-:W-:Y:S02]  /*4ef0*/  FFMA.FTZ R176, R10, c[0x0][0x2d0], -R35.reuse ;  /* 0x0000b4000ab07a23 */ /* 0x100fe40000010823 */
[--C-:B------:R-:W-:Y:S02]  /*4f00*/  FFMA.FTZ R167, R8, c[0x0][0x2d0], -R35.reuse ;  /* 0x0000b40008a77a23 */ /* 0x100fe40000010823 */
[----:B------:R-:W2:Y:S01]  /*4f10*/  MUFU.EX2 R177, R177 ;  /* 0x000000b100b17308 */ /* 0x000ea20000000800 */
[--C-:B------:R-:W-:Y:S02]  /*4f20*/  FFMA.FTZ R179, R190, c[0x0][0x2d0], -R35.reuse ;  /* 0x0000b400beb37a23 */ /* 0x100fe40000010823 */
[--C-:B------:R-:W-:Y:S02]  /*4f30*/  FFMA.FTZ R181, R188, c[0x0][0x2d0], -R35.reuse ;  /* 0x0000b400bcb57a23 */ /* 0x100fe40000010823 */
[----:B------:R-:W-:-:S02]  /*4f40*/  FFMA.FTZ R182, R182, c[0x0][0x2d0], -R35 ;  /* 0x0000b400b6b67a23 */ /* 0x000fc40000010823 */
[--C-:B------:R-:W-:Y:S01]  /*4f50*/  FFMA.FTZ R184, R184, c[0x0][0x2d0], -R35.reuse ;  /* 0x0000b400b8b87a23 */ /* 0x100fe20000010823 */
[----:B------:R-:W-:Y:S01]  /*4f60*/  MUFU.EX2 R178, R178 ;  /* 0x000000b200b27308 */ /* 0x000fe20000000800 */
[----:B------:R-:W-:-:S07]  /*4f70*/  FFMA.FTZ R192, R192, c[0x0][0x2d0], -R35 ;  /* 0x0000b400c0c07a23 */ /* 0x000fce0000010823 */
[----:B------:R-:W3:Y:S01]  /*4f80*/  MUFU.EX2 R173, R173 ;  /* 0x000000ad00ad7308 */ /* 0x000ee20000000800 */
[----:B--2---:R-:W-:Y:S01]  /*4f90*/  F2FP.BF16.PACK_AB R128, R177, R180 ;  /* 0x000000b4b180723e */ /* 0x004fe200000010ff */
[----:B------:R-:W-:Y:S01]  /*4fa0*/  FADD.FTZ R177, R180, R177 ;  /* 0x000000b1b4b17221 */ /* 0x000fe20000010000 */
[----:B-1----:R-:W-:Y:S02]  /*4fb0*/  FMNMX.FTZ R164, R164, R21, !PT ;  /* 0x00000015a4a47209 */ /* 0x002fe40007810000 */
[----:B------:R-:W-:Y:S02]  /*4fc0*/  LDSM.16.MT88.4 R20, [R231+0x2900] ;  /* 0x00290000e714783b */ /* 0x000fe40000004200 */
[C---:B------:R-:W-:Y:S01]  /*4fd0*/  FSETP.NEU.FTZ.AND P0, PT, R164.reuse, -INF , PT ;  /* 0xff800000a400780b */ /* 0x040fe20003f1d000 */
[----:B------:R-:W-:Y:S01]  /*4fe0*/  FMUL.FTZ R186, R164, c[0x0][0x2d0] ;  /* 0x0000b400a4ba7a20 */ /* 0x000fe20000410000 */
[----:B------:R-:W-:Y:S04]  /*4ff0*/  MUFU.EX2 R176, R176 ;  /* 0x000000b000b07308 */ /* 0x000fe80000000800 */
[----:B------:R-:W-:-:S02]  /*5000*/  FSEL R186, R186, RZ, P0 ;  /* 0x000000ffbaba7208 */ /* 0x000fc40000000000 */
[----:B------:R-:W-:Y:S02]  /*5010*/  PLOP3.LUT P0, PT, PT, PT, UP0, 0x40, 0x0 ;  /* 0x000000000000781c */ /* 0x000fe40003f0e808 */
[----:B---3--:R-:W-:Y:S01]  /*5020*/  F2FP.BF16.PACK_AB R130, R173, R178 ;  /* 0x000000b2ad82723e */ /* 0x008fe200000010ff */
[--C-:B------:R-:W-:Y:S01]  /*5030*/  FFMA.FTZ R172, R18, c[0x0][0x2d0], -R186.reuse ;  /* 0x0000b40012ac7a23 */ /* 0x100fe200000108ba */
[----:B------:R-:W-:Y:S01]  /*5040*/  MUFU.EX2 R171, R171 ;  /* 0x000000ab00ab7308 */ /* 0x000fe20000000800 */
[--C-:B------:R-:W-:Y:S02]  /*5050*/  FFMA.FTZ R175, R19, c[0x0][0x2d0], -R186.reuse ;  /* 0x0000b40013af7a23 */ /* 0x100fe400000108ba */
[--C-:B------:R-:W-:Y:S02]  /*5060*/  FFMA.FTZ R174, R17, c[0x0][0x2d0], -R186.reuse ;  /* 0x0000b40011ae7a23 */ /* 0x100fe400000108ba */
[--C-:B------:R-:W-:Y:S01]  /*5070*/  FFMA.FTZ R169, R5, c[0x0][0x2d0], -R186.reuse ;  /* 0x0000b40005a97a23 */ /* 0x100fe200000108ba */
[----:B------:R-:W-:Y:S01]  /*5080*/  LDSM.16.MT88.4 R16, [R224+0x900] ;  /* 0x00090000e010783b */ /* 0x000fe20000004200 */
[--C-:B------:R-:W-:Y:S01]  /*5090*/  FFMA.FTZ R165, R11, c[0x0][0x2d0], -R186.reuse ;  /* 0x0000b4000ba57a23 */ /* 0x100fe200000108ba */
[----:B------:R-:W-:Y:S01]  /*50a0*/  MUFU.EX2 R172, R172 ;  /* 0x000000ac00ac7308 */ /* 0x000fe20000000800 */
[--C-:B------:R-:W-:Y:S01]  /*50b0*/  FFMA.FTZ R3, R9, c[0x0][0x2d0], -R186.reuse ;  /* 0x0000b40009037a23 */ /* 0x100fe200000108ba */
[----:B------:R-:W1:Y:S01]  /*50c0*/  LDSM.16.MT88.4 R4, [R224+0x6100] ;  /* 0x00610000e004783b */ /* 0x000e620000004200 */
[----:B------:R-:W-:-:S02]  /*50d0*/  FFMA.FTZ R168, R15, c[0x0][0x2d0], -R186 ;  /* 0x0000b4000fa87a23 */ /* 0x000fc400000108ba */
[--C-:B------:R-:W-:Y:S01]  /*50e0*/  FFMA.FTZ R2, R13, c[0x0][0x2d0], -R186.reuse ;  /* 0x0000b4000d027a23 */ /* 0x100fe200000108ba */
[----:B------:R-:W2:Y:S01]  /*50f0*/  LDSM.16.MT88.4 R8, [R226+0x900] ;  /* 0x00090000e208783b */ /* 0x000ea20000004200 */
[--C-:B------:R-:W-:Y:S01]  /*5100*/  FFMA.FTZ R187, R187, c[0x0][0x2d0], -R186.reuse ;  /* 0x0000b400bbbb7a23 */ /* 0x100fe200000108ba */
[----:B------:R-:W3:Y:S01]  /*5110*/  MUFU.EX2 R175, R175 ;  /* 0x000000af00af7308 */ /* 0x000ee20000000800 */
[--C-:B------:R-:W-:Y:S01]  /*5120*/  FFMA.FTZ R188, R195, c[0x0][0x2d0], -R186.reuse ;  /* 0x0000b400c3bc7a23 */ /* 0x100fe200000108ba */
[----:B------:R-:W4:Y:S01]  /*5130*/  LDSM.16.MT88.4 R12, [R226+0x2900] ;  /* 0x00290000e20c783b */ /* 0x000f220000004200 */
[--C-:B------:R-:W-:Y:S02]  /*5140*/  FFMA.FTZ R190, R193, c[0x0][0x2d0], -R186.reuse ;  /* 0x0000b400c1be7a23 */ /* 0x100fe400000108ba */
[--C-:B------:R-:W-:Y:S02]  /*5150*/  FFMA.FTZ R191, R191, c[0x0][0x2d0], -R186.reuse ;  /* 0x0000b400bfbf7a23 */ /* 0x100fe400000108ba */
[----:B------:R-:W-:Y:S01]  /*5160*/  FFMA.FTZ R193, R194, c[0x0][0x2d0], -R35 ;  /* 0x0000b400c2c17a23 */ /* 0x000fe20000010823 */
[----:B------:R-:W-:Y:S01]  /*5170*/  MUFU.EX2 R174, R174 ;  /* 0x000000ae00ae7308 */ /* 0x000fe20000000800 */
[----:B------:R-:W-:-:S02]  /*5180*/  FFMA.FTZ R196, R33, c[0x0][0x2d0], -R186 ;  /* 0x0000b40021c47a23 */ /* 0x000fc400000108ba */
[--C-:B------:R-:W-:Y:S02]  /*5190*/  FFMA.FTZ R189, R189, c[0x0][0x2d0], -R186.reuse ;  /* 0x0000b400bdbd7a23 */ /* 0x100fe400000108ba */
[--C-:B------:R-:W-:Y:S02]  /*51a0*/  FFMA.FTZ R185, R185, c[0x0][0x2d0], -R186.reuse ;  /* 0x0000b400b9b97a23 */ /* 0x100fe400000108ba */
[--C-:B------:R-:W-:Y:S01]  /*51b0*/  FFMA.FTZ R194, R34, c[0x0][0x2d0], -R35.reuse ;  /* 0x0000b40022c27a23 */ /* 0x100fe20000010823 */
[----:B------:R-:W5:Y:S01]  /*51c0*/  MUFU.EX2 R169, R169 ;  /* 0x000000a900a97308 */ /* 0x000f620000000800 */
[----:B---3--:R-:W-:Y:S01]  /*51d0*/  F2FP.BF16.PACK_AB R129, R175, R172 ;  /* 0x000000acaf81723e */ /* 0x008fe200000010ff */
[----:B------:R-:W-:Y:S02]  /*51e0*/  FFMA.FTZ R195, R32, c[0x0][0x2d0], -R35 ;  /* 0x0000b40020c37a23 */ /* 0x000fe40000010823 */
[----:B------:R-:W-:Y:S01]  /*51f0*/  FFMA.FTZ R186, R183, c[0x0][0x2d0], -R186 ;  /* 0x0000b400b7ba7a23 */ /* 0x000fe200000108ba */
[----:B------:R-:W-:Y:S01]  /*5200*/  LDSM.16.MT88.4 R32, [R231+0x1900] ;  /* 0x00190000e720783b */ /* 0x000fe20000004200 */
[----:B------:R-:W-:-:S02]  /*5210*/  FADD.FTZ R175, R172, R175 ;  /* 0x000000afacaf7221 */ /* 0x000fc40000010000 */
[----:B------:R-:W-:Y:S01]  /*5220*/  MUFU.EX2 R170, R170 ;  /* 0x000000aa00aa7308 */ /* 0x000fe20000000800 */
[----:B------:R-:W-:-:S04]  /*5230*/  FADD.FTZ R178, R178, R177 ;  /* 0x000000b1b2b27221 */ /* 0x000fc80000010000 */
[----:B------:R-:W-:Y:S01]  /*5240*/  FADD.FTZ R173, R173, R178 ;  /* 0x000000b2adad7221 */ /* 0x000fe20000010000 */
[----:B-----5:R-:W-:Y:S02]  /*5250*/  F2FP.BF16.PACK_AB R131, R169, R174 ;  /* 0x000000aea983723e */ /* 0x020fe400000010ff */
[----:B------:R-:W-:Y:S01]  /*5260*/  MUFU.EX2 R167, R167 ;  /* 0x000000a700a77308 */ /* 0x000fe20000000800 */
[----:B------:R-:W-:-:S04]  /*5270*/  FADD.FTZ R174, R174, R175 ;  /* 0x000000afaeae7221 */ /* 0x000fc80000010000 */
[----:B------:R-:W-:Y:S01]  /*5280*/  FADD.FTZ R169, R169, R174 ;  /* 0x000000aea9a97221 */ /* 0x000fe20000010000 */
[C---:B------:R-:W-:Y:S02]  /*5290*/  HMMA.16816.F32.BF16 R152, R128.reuse, R148, RZ ;  /* 0x000000948098723c */ /* 0x040fe400000418ff */
[----:B------:R-:W-:Y:S06]  /*52a0*/  MUFU.EX2 R168, R168 ;  /* 0x000000a800a87308 */ /* 0x000fec0000000800 */
[C---:B------:R-:W-:Y:S02]  /*52b0*/  HMMA.16816.F32.BF16 R148, R128.reuse, R150, RZ ;  /* 0x000000968094723c */ /* 0x040fe400000418ff */
[----:B------:R-:W3:Y:S06]  /*52c0*/  MUFU.EX2 R165, R165 ;  /* 0x000000a500a57308 */ /* 0x000eec0000000800 */
[C---:B------:R-:W-:Y:S02]  /*52d0*/  HMMA.16816.F32.BF16 R160, R128.reuse, R156, RZ ;  /* 0x0000009c80a0723c */ /* 0x040fe400000418ff */
[----:B------:R-:W-:Y:S06]  /*52e0*/  MUFU.EX2 R3, R3 ;  /* 0x0000000300037308 */ /* 0x000fec0000000800 */
[C---:B------:R-:W-:Y:S02]  /*52f0*/  HMMA.16816.F32.BF16 R144, R128.reuse, R140, RZ ;  /* 0x0000008c8090723c */ /* 0x040fe400000418ff */
[----:B------:R-:W5:Y:S06]  /*5300*/  MUFU.EX2 R2, R2 ;  /* 0x0000000200027308 */ /* 0x000f6c0000000800 */
[C---:B------:R-:W-:Y:S02]  /*5310*/  HMMA.16816.F32.BF16 R136, R128.reuse, R132, RZ ;  /* 0x000000848088723c */ /* 0x040fe400000418ff */
[----:B------:R-:W-:Y:S06]  /*5320*/  MUFU.EX2 R179, R179 ;  /* 0x000000b300b37308 */ /* 0x000fec0000000800 */
[C---:B------:R-:W-:Y:S02]  /*5330*/  HMMA.16816.F32.BF16 R36, R128.reuse, R40, RZ ;  /* 0x000000288024723c */ /* 0x040fe400000418ff */
[----:B------:R-:W1:Y:S06]  /*5340*/  MUFU.EX2 R182, R182 ;  /* 0x000000b600b67308 */ /* 0x000e6c0000000800 */
        /* <DEDUP_REMOVED lines=28> */
[C---:B------:R-:W-:Y:S08]  /*5510*/  HMMA.16816.F32.BF16 R48, R128.reuse, R50, RZ ;  /* 0x000000328030723c */ /* 0x040ff000000418ff */
        /* <DEDUP_REMOVED lines=9> */
[C---:B-1----:R-:W-:Y:S07]  /*55b0*/  HMMA.16816.F32.BF16 R124, R128.reuse, R4, RZ ;  /* 0x00000004807c723c */ /* 0x042fee00000418ff */
[----:B------:R-:W-:Y:S01]  /*55c0*/  F2FP.BF16.PACK_AB R4, R171, R176 ;  /* 0x000000b0ab04723e */ /* 0x000fe200000010ff */
[----:B------:R-:W-:Y:S01]  /*55d0*/  HMMA.16816.F32.BF16 R128, R128, R6, RZ ;  /* 0x000000068080723c */ /* 0x000fe200000418ff */
[----:B---3--:R-:W-:Y:S01]  /*55e0*/  F2FP.BF16.PACK_AB R5, R165, R168 ;  /* 0x000000a8a505723e */ /* 0x008fe200000010ff */
[----:B------:R-:W-:-:S02]  /*55f0*/  FADD.FTZ R176, R176, R173 ;  /* 0x000000adb0b07221 */ /* 0x000fc40000010000 */
[----:B------:R-:W-:Y:S02]  /*5600*/  FADD.FTZ R168, R168, R169 ;  /* 0x000000a9a8a87221 */ /* 0x000fe40000010000 */
[----:B------:R-:W-:Y:S01]  /*5610*/  FADD.FTZ R171, R171, R176 ;  /* 0x000000b0abab7221 */ /* 0x000fe20000010000 */
[----:B------:R-:W-:Y:S01]  /*5620*/  F2FP.BF16.PACK_AB R6, R167, R170 ;  /* 0x000000aaa706723e */ /* 0x000fe200000010ff */
[----:B------:R-:W-:Y:S01]  /*5630*/  FADD.FTZ R168, R165, R168 ;  /* 0x000000a8a5a87221 */ /* 0x000fe20000010000 */
[----:B-----5:R-:W-:Y:S01]  /*5640*/  F2FP.BF16.PACK_AB R7, R2, R3 ;  /* 0x000000030207723e */ /* 0x020fe200000010ff */
[----:B------:R-:W-:Y:S02]  /*5650*/  FADD.FTZ R170, R170, R171 ;  /* 0x000000abaaaa7221 */ /* 0x000fe40000010000 */
[----:B------:R-:W-:Y:S02]  /*5660*/  FADD.FTZ R3, R3, R168 ;  /* 0x000000a803037221 */ /* 0x000fe40000010000 */
[----:B------:R-:W-:-:S02]  /*5670*/  FADD.FTZ R170, R167, R170 ;  /* 0x000000aaa7aa7221 */ /* 0x000fc40000010000 */
[----:B--2---:R-:W-:Y:S01]  /*5680*/  HMMA.16816.F32.BF16 R152, R4, R8, R152 ;  /* 0x000000080498723c */ /* 0x004fe20000041898 */
[----:B------:R-:W-:-:S07]  /*5690*/  FADD.FTZ R2, R2, R3 ;  /* 0x0000000302027221 */ /* 0x000fce0000010000 */
[C---:B------:R-:W-:Y:S01]  /*56a0*/  HMMA.16816.F32.BF16 R148, R4.reuse, R10, R148 ;  /* 0x0000000a0494723c */ /* 0x040fe20000041894 */
[----:B------:R-:W1:Y:S07]  /*56b0*/  LDSM.16.MT88.4 R8, [R225+0x2900] ;  /* 0x00290000e108783b */ /* 0x000e6e0000004200 */
[C---:B----4-:R-:W-:Y:S08]  /*56c0*/  HMMA.16816.F32.BF16 R44, R4.reuse, R12, R44 ;  /* 0x0000000c042c723c */ /* 0x050ff0000004182c */
[C---:B------:R-:W-:Y:S01]  /*56d0*/  HMMA.16816.F32.BF16 R48, R4.reuse, R14, R48 ;  /* 0x0000000e0430723c */ /* 0x040fe20000041830 */
[----:B------:R-:W2:Y:S07]  /*56e0*/  LDSM.16.MT88.4 R12, [R225+0x4900] ;  /* 0x00490000e10c783b */ /* 0x000eae0000004200 */
[C---:B------:R-:W-:Y:S08]  /*56f0*/  HMMA.16816.F32.BF16 R136, R4.reuse, R16, R136 ;  /* 0x000000100488723c */ /* 0x040ff00000041888 */
[C---:B------:R-:W-:Y:S01]  /*5700*/  HMMA.16816.F32.BF16 R132, R4.reuse, R18, R132 ;  /* 0x000000120484723c */ /* 0x040fe20000041884 */
[----:B------:R-:W-:Y:S07]  /*5710*/  LDSM.16.MT88.4 R16, [R231+0x4900] ;  /* 0x00490000e710783b */ /* 0x000fee0000004200 */
[C---:B------:R-:W-:Y:S08]  /*5720*/  HMMA.16816.F32.BF16 R160, R4.reuse, R28, R160 ;  /* 0x0000001c04a0723c */ /* 0x040ff000000418a0 */
[C---:B-1----:R-:W-:Y:S08]  /*5730*/  HMMA.16816.F32.BF16 R52, R4.reuse, R8, R52 ;  /* 0x000000080434723c */ /* 0x042ff00000041834 */
[C---:B------:R-:W-:Y:S01]  /*5740*/  HMMA.16816.F32.BF16 R56, R4.reuse, R10, R56 ;  /* 0x0000000a0438723c */ /* 0x040fe20000041838 */
[----:B------:R-:W1:Y:S07]  /*5750*/  LDSM.16.MT88.4 R8, [R224+0x4900] ;  /* 0x00490000e008783b */ /* 0x000e6e0000004200 */
[C---:B--2---:R-:W-:Y:S08]  /*5760*/  HMMA.16816.F32.BF16 R84, R4.reuse, R12, R84 ;  /* 0x0000000c0454723c */ /* 0x044ff00000041854 */
[C---:B------:R-:W-:Y:S01]  /*5770*/  HMMA.16816.F32.BF16 R88, R4.reuse, R14, R88 ;  /* 0x0000000e0458723c */ /* 0x040fe20000041858 */
[----:B------:R-:W2:Y:S07]  /*5780*/  LDSM.16.MT88.4 R12, [R225+0x6900] ;  /* 0x00690000e10c783b */ /* 0x000eae0000004200 */
[C---:B------:R-:W-:Y:S01]  /*5790*/  HMMA.16816.F32.BF16 R156, R4.reuse, R30, R156 ;  /* 0x0000001e049c723c */ /* 0x040fe2000004189c */
[----:B------:R-:W-:Y:S07]  /*57a0*/  LDSM.16.MT88.4 R28, [R224+0x2900] ;  /* 0x00290000e01c783b */ /* 0x000fee0000004200 */
[C---:B------:R-:W-:Y:S08]  /*57b0*/  HMMA.16816.F32.BF16 R144, R4.reuse, R24, R144 ;  /* 0x000000180490723c */ /* 0x040ff00000041890 */
[C---:B------:R-:W-:Y:S01]  /*57c0*/  HMMA.16816.F32.BF16 R140, R4.reuse, R26, R140 ;  /* 0x0000001a048c723c */ /* 0x040fe2000004188c */
[----:B------:R-:W-:Y:S07]  /*57d0*/  LDSM.16.MT88.4 R24, [R226+0x4900] ;  /* 0x00490000e218783b */ /* 0x000fee0000004200 */
[C---:B-1----:R-:W-:Y:S08]  /*57e0*/  HMMA.16816.F32.BF16 R92, R4.reuse, R8, R92 ;  /* 0x00000008045c723c */ /* 0x042ff0000004185c */
[C---:B------:R-:W-:Y:S01]  /*57f0*/  HMMA.16816.F32.BF16 R96, R4.reuse, R10, R96 ;  /* 0x0000000a0460723c */ /* 0x040fe20000041860 */
[----:B------:R-:W1:Y:S07]  /*5800*/  LDSM.16.MT88.4 R8, [R224+0x6900] ;  /* 0x00690000e008783b */ /* 0x000e6e0000004200 */
[C---:B------:R-:W-:Y:S08]  /*5810*/  HMMA.16816.F32.BF16 R36, R4.reuse, R20, R36 ;  /* 0x000000140424723c */ /* 0x040ff00000041824 */
[C---:B------:R-:W-:Y:S01]  /*5820*/  HMMA.16816.F32.BF16 R40, R4.reuse, R22, R40 ;  /* 0x000000160428723c */ /* 0x040fe20000041828 */
[----:B------:R-:W3:Y:S07]  /*5830*/  LDSM.16.MT88.4 R20, [R231+0x6900] ;  /* 0x00690000e714783b */ /* 0x000eee0000004200 */
        /* <DEDUP_REMOVED lines=11> */
[----:B------:R-:W-:Y:S07]  /*58f0*/  LDSM.16.MT88.4 R28, [R225+0x1100] ;  /* 0x00110000e11c783b */ /* 0x000fee0000004200 */
[C---:B------:R-:W-:Y:S08]  /*5900*/  HMMA.16816.F32.BF16 R76, R4.reuse, R24, R76 ;  /* 0x00000018044c723c */ /* 0x040ff0000004184c */
[C---:B------:R-:W-:Y:S01]  /*5910*/  HMMA.16816.F32.BF16 R80, R4.reuse, R26, R80 ;  /* 0x0000001a0450723c */ /* 0x040fe20000041850 */
[----:B------:R-:W-:Y:S07]  /*5920*/  LDSM.16.MT88.4 R24, [R224+0x1100] ;  /* 0x00110000e018783b */ /* 0x000fee0000004200 */
        /* <DEDUP_REMOVED lines=15> */
[----:B--2---:R-:W-:Y:S01]  /*5a20*/  HMMA.16816.F32.BF16 R36, R4, R12, R36 ;  /* 0x0000000c0424723c */ /* 0x004fe20000041824 */
[----:B------:R-:W-:-:S02]  /*5a30*/  FADD.FTZ R190, R190, R187 ;  /* 0x000000bbbebe7221 */ /* 0x000fc40000010000 */
[----:B------:R-:W-:Y:S02]  /*5a40*/  FADD.FTZ R184, R184, R181 ;  /* 0x000000b5b8b87221 */ /* 0x000fe40000010000 */
[----:B------:R-:W-:-:S03]  /*5a50*/  FADD.FTZ R191, R191, R190 ;  /* 0x000000bebfbf7221 */ /* 0x000fc60000010000 */
        /* <DEDUP_REMOVED lines=19> */
[----:B------:R-:W5:Y:S07]  /*5b90*/  LDSM.16.MT88.4 R28, [R231+0x5100] ;  /* 0x00510000e71c783b */ /* 0x000f6e0000004200 */
[C---:B------:R-:W-:Y:S08]  /*5ba0*/  HMMA.16816.F32.BF16 R136, R4.reuse, R24, R136 ;  /* 0x000000180488723c */ /* 0x040ff00000041888 */
        /* <DEDUP_REMOVED lines=14> */
[C---:B-----5:R-:W-:Y:S08]  /*5c90*/  HMMA.16816.F32.BF16 R68, R4.reuse, R28, R68 ;  /* 0x0000001c0444723c */ /* 0x060ff00000041844 */
        /* <DEDUP_REMOVED lines=14> */
[C---:B------:R-:W-:Y:S01]  /*5d80*/  F2FP.BF16.PACK_AB R5, R189.reuse, R196 ;  /* 0x000000c4bd05723e */ /* 0x040fe200000010ff */
        /* <DEDUP_REMOVED lines=14> */
[C---:B------:R-:W-:Y:S08]  /*5e70*/  HMMA.16816.F32.BF16 R160, R4.reuse, R32, R160 ;  /* 0x0000002004a0723c */ /* 0x040ff000000418a0 */
        /* <DEDUP_REMOVED lines=21> */
[C---:B------:R-:W-:Y:S08]  /*5fd0*/  HMMA.16816.F32.BF16 R64, R4.reuse, R34, R64 ;  /* 0x000000220440723c */ /* 0x040ff00000041840 */
[C---:B-----5:R-:W-:Y:S08]  /*5fe0*/  HMMA.16816.F32.BF16 R76, R4.reuse, R28, R76 ;  /* 0x0000001c044c723c */ /* 0x060ff0000004184c */
[C---:B------:R-:W-:Y:S08]  /*5ff0*/  HMMA.16816.F32.BF16 R80, R4.reuse, R30, R80 ;  /* 0x0000001e0450723c */ /* 0x040ff00000041850 */
[C---:B------:R-:W-:Y:S08]  /*6000*/  HMMA.16816.F32.BF16 R84, R4.reuse, R24, R84 ;  /* 0x000000180454723c */ /* 0x040ff00000041854 */
[C---:B------:R-:W-:Y:S08]  /*6010*/  HMMA.16816.F32.BF16 R88, R4.reuse, R26, R88 ;  /* 0x0000001a0458723c */ /* 0x040ff00000041858 */
[C---:B---3--:R-:W-:Y:S08]  /*6020*/  HMMA.16816.F32.BF16 R92, R4.reuse, R20, R92 ;  /* 0x00000014045c723c */ /* 0x048ff0000004185c */
[C---:B------:R-:W-:Y:S08]  /*6030*/  HMMA.16816.F32.BF16 R96, R4.reuse, R22, R96 ;  /* 0x000000160460723c */ /* 0x040ff00000041860 */
[C---:B----4-:R-:W-:Y:S08]  /*6040*/  HMMA.16816.F32.BF16 R108, R4.reuse, R16, R108 ;  /* 0x00000010046c723c */ /* 0x050ff0000004186c */
[C---:B------:R-:W-:Y:S08]  /*6050*/  HMMA.16816.F32.BF16 R112, R4.reuse, R18, R112 ;  /* 0x000000120470723c */ /* 0x040ff00000041870 */
[C---:B--2---:R-:W-:Y:S08]  /*6060*/  HMMA.16816.F32.BF16 R116, R4.reuse, R12, R116 ;  /* 0x0000000c0474723c */ /* 0x044ff00000041874 */
[C---:B------:R-:W-:Y:S08]  /*6070*/  HMMA.16816.F32.BF16 R120, R4.reuse, R14, R120 ;  /* 0x0000000e0478723c */ /* 0x040ff00000041878 */
[C---:B-1----:R-:W-:Y:S08]  /*6080*/  HMMA.16816.F32.BF16 R124, R4.reuse, R8, R124 ;  /* 0x00000008047c723c */ /* 0x042ff0000004187c */
[----:B------:R-:W-:Y:S01]  /*6090*/  HMMA.16816.F32.BF16 R128, R4, R10, R128 ;  /* 0x0000000a0480723c */ /* 0x000fe20000041880 */
[----:B------:R-:W-:Y:S07]  /*60a0*/  @P0 BRA `(.L_x_1982) ;  /* 0x0000018000000947 */ /* 0x000fee0003800000 */
        /* <DEDUP_REMOVED lines=13> */
.L_x_1983:
[----:B------:R-:W-:Y:S02]  /*6180*/  UMOV UR5, 0x1 ;  /* 0x0000000100057882 */ /* 0x000fe40000000000 */
[----:B------:R-:W-:Y:S02]  /*6190*/  ULDC UR4, c[0x0][0x32c] ;  /* 0x0000cb0000047ab9 */ /* 0x000fe40000000800 */
[----:B------:R-:W-:-:S03]  /*61a0*/  UISETP.NE.AND UP2, UPT, UR5, UR4, UPT ;  /* 0x000000040500728c */ /* 0x000fc6000bf45270 */
[----:B------:R-:W-:Y:S02]  /*61b0*/  ULDC.64 UR4, c[0x0][0x330] ;  /* 0x0000cc0000047ab9 */ /* 0x000fe40000000a00 */
[----:B------:R-:W-:-:S07]  /*61c0*/  UIMAD.WIDE.U32 UR26, UR24, UR4, URZ ;  /* 0x00000004181a72a5 */ /* 0x000fce000f8e003f */
[----:B------:R-:W-:Y:S02]  /*61d0*/  @UP2 UMOV UR25, UR27 ;  /* 0x0000001b00192c82 */ /* 0x000fe40008000000 */
[----:B------:R-:W-:Y:S02]  /*61e0*/  @UP2 USHF.R.U32.HI UR24, URZ, UR5, UR25 ;  /* 0x000000053f182299 */ /* 0x000fe40008011619 */
.L_x_1984:
[----:B------:R-:W-:Y:S02]  /*61f0*/  ULDC UR4, c[0x0][0x32c] ;  /* 0x0000cb0000047ab9 */ /* 0x000fe40000000800 */
[----:B------:R-:W-:-:S04]  /*6200*/  UIMAD UR4, UR24, UR4, UR4 ;  /* 0x00000004180472a4 */ /* 0x000fc8000f8e0204 */
[----:B------:R-:W-:-:S04]  /*6210*/  UISETP.LT.AND UP2, UPT, UR21, UR4, UPT ;  /* 0x000000041500728c */ /* 0x000fc8000bf41270 */
[----:B------:R-:W-:-:S04]  /*6220*/  USEL UR21, UR21, UR4, UP2 ;  /* 0x0000000415157287 */ /* 0x000fc80009000000 */
.L_x_1982:
[----:B------:R-:W-:-:S04]  /*6230*/  USHF.R.S32.HI UR4, URZ, 0x1f, UR21 ;  /* 0x0000001f3f047899 */ /* 0x000fc80008011415 */
[----:B------:R-:W-:-:S04]  /*6240*/  ULEA.HI UR4, UR4, UR21, URZ, 0x6 ;  /* 0x0000001504047291 */ /* 0x000fc8000f8f303f */
[----:B------:R-:W-:-:S04]  /*6250*/  USHF.R.S32.HI UR4, URZ, 0x6, UR4 ;  /* 0x000000063f047899 */ /* 0x000fc80008011404 */
[----:B------:R-:W-:-:S04]  /*6260*/  UISETP.LT.AND UP2, UPT, UR9, UR4, UPT ;  /* 0x000000040900728c */ /* 0x000fc8000bf41270 */
[----:B------:R-:W-:-:S04]  /*6270*/  USEL UR4, UR9, UR4, !UP2 ;  /* 0x0000000409047287 */ /* 0x000fc8000d000000 */
[----:B------:R-:W-:-:S06]  /*6280*/  UISETP.GE.AND UP2, UPT, UR20, UR4, UPT ;  /* 0x000000041400728c */ /* 0x000fcc000bf46270 */
[----:B------:R-:W-:-:S13]  /*6290*/  PLOP3.LUT P0, PT, PT, PT, UP2, 0x40, 0x0 ;  /* 0x000000000000781c */ /* 0x000fda0003f0e828 */
[----:B------:R-:W-:Y:S05]  /*62a0*/  @P0 BRA `(.L_x_1985) ;  /* 0x0000487000000947 */ /* 0x000fea0003800000 */
[----:B------:R-:W-:Y:S01]  /*62b0*/  IMAD.MOV.U32 R3, RZ, RZ, R0 ;  /* 0x000000ffff037224 */ /* 0x000fe200078e0000 */
[C---:B------:R-:W-:Y:S01]  /*62c0*/  SHF.L.U64.HI R4, R207.reuse, 0x1, R166 ;  /* 0x00000001cf047819 */ /* 0x040fe200000102a6 */
[----:B------:R-:W-:Y:S01]  /*62d0*/  IMAD.MOV.U32 R2, RZ, RZ, R164 ;  /* 0x000000ffff027224 */ /* 0x000fe200078e00a4 */
[C---:B------:R-:W-:Y:S01]  /*62e0*/  SHF.L.U64.HI R252, R206.reuse, 0x1, R247 ;  /* 0x00000001cefc7819 */ /* 0x040fe200000102f7 */
[----:B------:R-:W-:Y:S01]  /*62f0*/  IMAD.SHL.U32 R0, R207, 0x2, RZ ;  /* 0x00000002cf007824 */ /* 0x000fe200078e00ff */
[----:B------:R-:W-:Y:S01]  /*6300*/  SEL R250, RZ, 0x10, P5 ;  /* 0x00000010fffa7807 */ /* 0x000fe20002800000 */
[----:B------:R-:W-:Y:S01]  /*6310*/  IMAD.SHL.U32 R251, R206, 0x2, RZ ;  /* 0x00000002cefb7824 */ /* 0x000fe200078e00ff */
[----:B------:R-:W-:Y:S02]  /*6320*/  SEL R249, RZ, 0x10, P4 ;  /* 0x00000010fff97807 */ /* 0x000fe40002000000 */
.L_x_1996:
[----:B------:R-:W-:Y:S04]  /*6330*/  DEPBAR.LE SB0, 0x0 ;  /* 0x000080000000791a */ /* 0x000fe80000000000 */
[----:B------:R-:W-:Y:S01]  /*6340*/  BAR.SYNC.DEFER_BLOCKING 0x0 ;  /* 0x0000000000007b1d */ /* 0x000fe20000010000 */
[----:B------:R-:W-:Y:S06]  /*6350*/  UISETP.GT.AND UP2, UPT, UR9, UR20, UPT ;  /* 0x000000140900728c */ /* 0x000fec000bf44270 */
[----:B------:R-:W-:Y:S01]  /*6360*/  PLOP3.LUT P0, PT, PT, PT, UP2, 0x80, 0x0 ;  /* 0x000000000000781c */ /* 0x000fe20003f0f028 */
[----:B------:R1:W2:Y:S04]  /*6370*/  LDSM.16.M88.4 R164, [R234+0x10100] ;  /* 0x01010000eaa4783b */ /* 0x0002a80000000200 */
[----:B------:R1:W3:Y:S04]  /*6380*/  LDSM.16.M88.4 R168, [R233+0x8100] ;  /* 0x00810000e9a8783b */ /* 0x0002e80000000200 */
[----:B------:R1:W4:Y:S04]  /*6390*/  LDSM.16.M88.4 R172, [R233+0x8900] ;  /* 0x00890000e9ac783b */ /* 0x0003280000000200 */
[----:B------:R1:W1:Y:S04]  /*63a0*/  LDSM.16.M88.4 R176, [R233+0x9100] ;  /* 0x00910000e9b0783b */ /* 0x0002680000000200 */
[----:B------:R1:W1:Y:S04]  /*63b0*/  LDSM.16.M88.4 R180, [R233+0x9900] ;  /* 0x00990000e9b4783b */ /* 0x0002680000000200 */
[----:B------:R1:W1:Y:S04]  /*63c0*/  LDSM.16.M88.4 R184, [R230+0x10100] ;  /* 0x01010000e6b8783b */ /* 0x0002680000000200 */
[----:B------:R1:W1:Y:S04]  /*63d0*/  LDSM.16.M88.4 R188, [R232] ;  /* 0x00000000e8bc783b */ /* 0x0002680000000200 */
[----:B------:R1:W1:Y:S04]  /*63e0*/  LDSM.16.M88.4 R192, [R223] ;  /* 0x00000000dfc0783b */ /* 0x0002680000000200 */
[----:B------:R1:W1:Y:S04]  /*63f0*/  LDSM.16.M88.4 R196, [R222] ;  /* 0x00000000dec4783b */ /* 0x0002680000000200 */
[----:B------:R1:W1:Y:S01]  /*6400*/  LDSM.16.M88.4 R200, [R221] ;  /* 0x00000000ddc8783b */ /* 0x0002620000000200 */
[----:B------:R-:W-:-:S05]  /*6410*/  @P0 BRA `(.L_x_1986) ;  /* 0x000003b000000947 */ /* 0x000fca0003800000 */
[----:B------:R-:W-:Y:S01]  /*6420*/  SHF.R.S32.HI R5, RZ, 0x1f, R238 ;  /* 0x0000001fff057819 */ /* 0x000fe200000114ee */
[----:B------:R-:W-:Y:S01]  /*6430*/  IMAD.WIDE.U32 R10, R238, c[0x0][0x208], RZ ;  /* 0x00008200ee0a7a25 */ /* 0x000fe200078e00ff */
[----:B------:R-:W-:Y:S02]  /*6440*/  SHF.R.S32.HI R4, RZ, 0x1f, R237 ;  /* 0x0000001fff047819 */ /* 0x000fe400000114ed */
[----:B------:R-:W-:Y:S01]  /*6450*/  IADD3 R16, -R250, 0x10, RZ ;  /* 0x00000010fa107810 */ /* 0x000fe20007ffe1ff */
[----:B------:R-:W-:Y:S01]  /*6460*/  IMAD R5, R5, c[0x0][0x208], RZ ;  /* 0x0000820005057a24 */ /* 0x000fe200078e02ff */
[----:B------:R-:W-:Y:S01]  /*6470*/  IADD3 R14, -R249, 0x10, RZ ;  /* 0x00000010f90e7810 */ /* 0x000fe20007ffe1ff */
[----:B------:R-:W-:Y:S01]  /*6480*/  IMAD R4, R4, c[0x0][0x218], RZ ;  /* 0x0000860004047a24 */ /* 0x000fe200078e02ff */
[----:B------:R-:W-:Y:S01]  /*6490*/  LOP3.LUT R16, R16, 0xf, RZ, 0xc0, !PT ;  /* 0x0000000f10107812 */ /* 0x000fe200078ec0ff */
[----:B------:R-:W-:Y:S01]  /*64a0*/  IMAD R5, R238, c[0x0][0x20c], R5 ;  /* 0x00008300ee057a24 */ /* 0x000fe200078e0205 */
[----:B------:R-:W-:Y:S01]  /*64b0*/  LOP3.LUT R14, R14, 0xf, RZ, 0xc0, !PT ;  /* 0x0000000f0e0e7812 */ /* 0x000fe200078ec0ff */
[----:B------:R-:W-:Y:S01]  /*64c0*/  IMAD R4, R237, c[0x0][0x21c], R4 ;  /* 0x00008700ed047a24 */ /* 0x000fe200078e0204 */
[----:B------:R-:W-:Y:S01]  /*64d0*/  IADD3 R13, -R248, 0x10, RZ ;  /* 0x00000010f80d7810 */ /* 0x000fe20007ffe1ff */
[----:B------:R-:W-:Y:S01]  /*64e0*/  IMAD.IADD R11, R11, 0x1, R5 ;  /* 0x000000010b0b7824 */ /* 0x000fe200078e0205 */
[C---:B------:R-:W-:Y:S01]  /*64f0*/  SHF.L.U64.HI R6, R205.reuse, 0x1, R246 ;  /* 0x00000001cd067819 */ /* 0x040fe200000102f6 */
[----:B------:R-:W-:Y:S01]  /*6500*/  IMAD.SHL.U32 R5, R205, 0x2, RZ ;  /* 0x00000002cd057824 */ /* 0x000fe200078e00ff */
[----:B------:R-:W-:Y:S01]  /*6510*/  LOP3.LUT R13, R13, 0xf, RZ, 0xc0, !PT ;  /* 0x0000000f0d0d7812 */ /* 0x000fe200078ec0ff */
[----:B------:R-:W-:Y:S01]  /*6520*/  IMAD.WIDE.U32 R10, R237, c[0x0][0x218], R10 ;  /* 0x00008600ed0a7a25 */ /* 0x000fe200078e000a */
[----:B------:R-:W-:Y:S03]  /*6530*/  SHF.R.S32.HI R24, RZ, 0x1f, R207 ;  /* 0x0000001fff187819 */ /* 0x000fe600000114cf */
[C---:B------:R-:W-:Y:S01]  /*6540*/  IMAD.SHL.U32 R25, R207.reuse, 0x2, RZ ;  /* 0x00000002cf197824 */ /* 0x040fe200078e00ff */
[----:B------:R-:W-:Y:S02]  /*6550*/  IADD3 R0, P0, R10, UR22, RZ ;  /* 0x000000160a007c10 */ /* 0x000fe4000ff1e0ff */
[----:B------:R-:W-:Y:S02]  /*6560*/  SHF.L.U64.HI R24, R207, 0x1, R24 ;  /* 0x00000001cf187819 */ /* 0x000fe40000010218 */
[----:B------:R-:W-:Y:S02]  /*6570*/  IADD3.X R11, R11, UR6, R4, P0, !PT ;  /* 0x000000060b0b7c10 */ /* 0x000fe400087fe404 */
[----:B------:R-:W-:Y:S02]  /*6580*/  LEA R8, P0, R0, c[0x0][0x1f8], 0x1 ;  /* 0x00007e0000087a11 */ /* 0x000fe400078008ff */
[----:B------:R-:W-:Y:S02]  /*6590*/  SHF.L.U64.HI R4, R204, 0x1, R245 ;  /* 0x00000001cc047819 */ /* 0x000fe400000102f5 */
[----:B------:R-:W-:Y:S01]  /*65a0*/  LEA.HI.X R7, R0, c[0x0][0x1fc], R11, 0x1, P0 ;  /* 0x00007f0000077a11 */ /* 0x000fe200000f0c0b */
[----:B------:R-:W5:Y:S01]  /*65b0*/  SHFL.IDX PT, R10, R8, 0x1, 0x181f ;  /* 0x00381f00080a7f89 */ /* 0x000f6200000e0000 */
[----:B------:R-:W-:Y:S03]  /*65c0*/  IMAD.SHL.U32 R0, R204, 0x2, RZ ;  /* 0x00000002cc007824 */ /* 0x000fe600078e00ff */
[----:B------:R-:W4:Y:S04]  /*65d0*/  SHFL.IDX PT, R9, R7, 0x1, 0x181f ;  /* 0x00381f0007097f89 */ /* 0x000f2800000e0000 */
[----:B------:R-:W3:Y:S04]  /*65e0*/  SHFL.IDX PT, R8, R8, RZ, 0x181f ;  /* 0x00181fff08087589 */ /* 0x000ee800000e0000 */
[----:B------:R-:W2:Y:S01]  /*65f0*/  SHFL.IDX PT, R7, R7, RZ, 0x181f ;  /* 0x00181fff07077589 */ /* 0x000ea200000e0000 */
[-C--:B-----5:R-:W-:Y:S04]  /*6600*/  IADD3 R16, P1, P0, R16, R10.reuse, R251 ;  /* 0x0000000a10107210 */ /* 0x0a0fe8000783e0fb */
[-C--:B----4-:R-:W-:Y:S02]  /*6610*/  IADD3.X R17, RZ, R9.reuse, R252, P1, P0 ;  /* 0x00000009ff117210 */ /* 0x090fe40000fe04fc */
[-C--:B------:R-:W-:Y:S04]  /*6620*/  IADD3 R14, P1, P0, R14, R10.reuse, R5 ;  /* 0x0000000a0e0e7210 */ /* 0x080fe8000783e005 */
[-C--:B------:R-:W-:Y:S02]  /*6630*/  IADD3.X R15, RZ, R9.reuse, R6, P1, P0 ;  /* 0x00000009ff0f7210 */ /* 0x080fe40000fe0406 */
[----:B------:R-:W-:Y:S04]  /*6640*/  IADD3 R12, P1, P0, R13, R10, R0 ;  /* 0x0000000a0d0c7210 */ /* 0x000fe8000783e000 */
[----:B------:R-:W-:Y:S02]  /*6650*/  IADD3.X R13, RZ, R9, R4, P1, P0 ;  /* 0x00000009ff0d7210 */ /* 0x000fe40000fe0404 */
[C---:B---3--:R-:W-:Y:S05]  /*6660*/  IADD3 R18, P0, R8.reuse, R5, RZ ;  /* 0x0000000508127210 */ /* 0x048fea0007f1e0ff */
[C---:B--2---:R-:W-:Y:S01]  /*6670*/  IMAD.X R19, R7.reuse, 0x1, R6, P0 ;  /* 0x0000000107137824 */ /* 0x044fe200000e0606 */
[C---:B------:R-:W-:Y:S05]  /*6680*/  IADD3 R20, P0, R8.reuse, R0, RZ ;  /* 0x0000000008147210 */ /* 0x040fea0007f1e0ff */
[C---:B------:R-:W-:Y:S01]  /*6690*/  IMAD.X R21, R7.reuse, 0x1, R4, P0 ;  /* 0x0000000107157824 */ /* 0x040fe200000e0604 */
[C---:B------:R-:W-:Y:S05]  /*66a0*/  IADD3 R4, P0, R8.reuse, R25, RZ ;  /* 0x0000001908047210 */ /* 0x040fea0007f1e0ff */
[C---:B------:R-:W-:Y:S01]  /*66b0*/  IMAD.X R5, R7.reuse, 0x1, R24, P0 ;  /* 0x0000000107057824 */ /* 0x040fe200000e0618 */
[----:B------:R-:W-:Y:S04]  /*66c0*/  IADD3 R22, P0, R8, R251, RZ ;  /* 0x000000fb08167210 */ /* 0x000fe80007f1e0ff */
[----:B------:R2:W-:Y:S01]  /*66d0*/  LDGSTS.E.BYPASS.LTC128B.128 [R242], [R4.64], !P3 ;  /* 0x0000000004f27fae */ /* 0x0005e2000d901d52 */
[----:B------:R-:W-:Y:S01]  /*66e0*/  IMAD.X R23, R7, 0x1, R252, P0 ;  /* 0x0000000107177824 */ /* 0x000fe200000e06fc */
[----:B------:R-:W-:Y:S04]  /*66f0*/  IADD3 R10, P0, R10, R25, RZ ;  /* 0x000000190a0a7210 */ /* 0x000fe80007f1e0ff */
[----:B------:R2:W-:Y:S01]  /*6700*/  LDGSTS.E.BYPASS.LTC128B.128 [R242+0x2000], [R22.64], !P5 ;  /* 0x0200000016f27fae */ /* 0x0005e2000e901d52 */
[----:B------:R-:W-:Y:S01]  /*6710*/  IMAD.X R11, R9, 0x1, R24, P0 ;  /* 0x00000001090b7824 */ /* 0x000fe200000e0618 */
[----:B------:R-:W-:Y:S02]  /*6720*/  ISETP.NE.U32.AND P0, PT, R250, RZ, PT ;  /* 0x000000fffa00720c */ /* 0x000fe40003f05070 */
[----:B------:R2:W-:Y:S04]  /*6730*/  LDGSTS.E.BYPASS.LTC128B.128 [R242+0x4000], [R18.64], !P4 ;  /* 0x0400000012f27fae */ /* 0x0005e8000e101d52 */
[----:B------:R2:W-:Y:S04]  /*6740*/  LDGSTS.E.BYPASS.LTC128B.128 [R242+0x6000], [R20.64], !P6 ;  /* 0x0600000014f27fae */ /* 0x0005e8000f101d52 */
[----:B------:R2:W-:Y:S04]  /*6750*/  LDGSTS.E.BYPASS.LTC128B.128 [R242+0x1000], [R10.64], !P3 ;  /* 0x010000000af27fae */ /* 0x0005e8000d901d52 */
[----:B------:R2:W-:Y:S01]  /*6760*/  LDGSTS.E.BYPASS.LTC128B.128.ZFILL [R242+0x3000], [R16.64], P0 ;  /* 0x0300000010f27fae */ /* 0x0005e20008141d52 */
[----:B------:R-:W-:Y:S11]  /*6770*/  ISETP.NE.U32.AND P0, PT, R249, RZ, PT ;  /* 0x000000fff900720c */ /* 0x000ff60003f05070 */
[----:B------:R-:W-:Y:S02]  /*6780*/  @!UPT UIADD3 URZ, URZ, URZ, URZ ;  /* 0x0000003f3f3ff290 */ /* 0x000fe4000fffe03f */
[----:B------:R2:W-:Y:S01]  /*6790*/  LDGSTS.E.BYPASS.LTC128B.128.ZFILL [R242+0x5000], [R14.64], P0 ;  /* 0x050000000ef27fae */ /* 0x0005e20008141d52 */
[----:B------:R-:W-:Y:S11]  /*67a0*/  ISETP.NE.U32.AND P0, PT, R248, RZ, PT ;  /* 0x000000fff800720c */ /* 0x000ff60003f05070 */
[----:B------:R-:W-:Y:S02]  /*67b0*/  @!UPT UIADD3 URZ, URZ, URZ, URZ ;  /* 0x0000003f3f3ff290 */ /* 0x000fe4000fffe03f */
[----:B------:R2:W-:Y:S02]  /*67c0*/  LDGSTS.E.BYPASS.LTC128B.128.ZFILL [R242+0x7000], [R12.64], P0 ;  /* 0x070000000cf27fae */ /* 0x0005e40008141d52 */
.L_x_1986:
[C---:B--23--:R-:W-:Y:S01]  /*67d0*/  HMMA.16816.F32.BF16 R4, R164.reuse, R168, RZ ;  /* 0x000000a8a404723c */ /* 0x04cfe200000418ff */
[----:B------:R-:W0:Y:S01]  /*67e0*/  LDGDEPBAR ;  /* 0x00000000000079af */ /* 0x000e220000000000 */
[----:B------:R-:W-:Y:S06]  /*67f0*/  UISETP.GT.AND UP2, UPT, UR20, UR9, UPT ;  /* 0x000000091400728c */ /* 0x000fec000bf44270 */
[C---:B------:R-:W-:Y:S01]  /*6800*/  HMMA.16816.F32.BF16 R8, R164.reuse, R170, RZ ;  /* 0x000000aaa408723c */ /* 0x040fe200000418ff */
[----:B------:R-:W-:Y:S01]  /*6810*/  LDSM.16.M88.4 R168, [R229+0x10100] ;  /* 0x01010000e5a8783b */ /* 0x000fe20000000200 */
[----:B------:R-:W-:Y:S06]  /*6820*/  PLOP3.LUT P0, PT, PT, PT, UP2, 0x40, 0x0 ;  /* 0x000000000000781c */ /* 0x000fec0003f0e828 */
[C---:B----4-:R-:W-:Y:S08]  /*6830*/  HMMA.16816.F32.BF16 R12, R164.reuse, R172, RZ ;  /* 0x000000aca40c723c */ /* 0x050ff000000418ff */
[C---:B------:R-:W-:Y:S01]  /*6840*/  HMMA.16816.F32.BF16 R16, R164.reuse, R174, RZ ;  /* 0x000000aea410723c */ /* 0x040fe200000418ff */
[----:B------:R-:W2:Y:S07]  /*6850*/  LDSM.16.M88.4 R172, [R228+0x8100] ;  /* 0x00810000e4ac783b */ /* 0x000eae0000000200 */
[C---:B-1----:R-:W-:Y:S08]  /*6860*/  HMMA.16816.F32.BF16 R20, R164.reuse, R176, RZ ;  /* 0x000000b0a414723c */ /* 0x042ff000000418ff */
[C---:B------:R-:W-:Y:S01]  /*6870*/  HMMA.16816.F32.BF16 R24, R164.reuse, R178, RZ ;  /* 0x000000b2a418723c */ /* 0x040fe200000418ff */
[----:B------:R-:W-:Y:S07]  /*6880*/  LDSM.16.M88.4 R176, [R228+0x9100] ;  /* 0x00910000e4b0783b */ /* 0x000fee0000000200 */
[C---:B------:R-:W-:Y:S08]  /*6890*/  HMMA.16816.F32.BF16 R28, R164.reuse, R180, RZ ;  /* 0x000000b4a41c723c */ /* 0x040ff000000418ff */
[----:B------:R-:W-:Y:S01]  /*68a0*/  HMMA.16816.F32.BF16 R32, R164, R182, RZ ;  /* 0x000000b6a420723c */ /* 0x000fe200000418ff */
[----:B------:R-:W1:Y:S07]  /*68b0*/  LDSM.16.M88.4 R164, [R228+0x8900] ;  /* 0x00890000e4a4783b */ /* 0x000e6e0000000200 */
[C---:B------:R-:W-:Y:S01]  /*68c0*/  HMMA.16816.F32.BF16 R4, R184.reuse, R188, R4 ;  /* 0x000000bcb804723c */ /* 0x040fe20000041804 */
[----:B------:R-:W3:Y:S07]  /*68d0*/  LDSM.16.M88.4 R180, [R228+0x9900] ;  /* 0x00990000e4b4783b */ /* 0x000eee0000000200 */
[C---:B------:R-:W-:Y:S01]  /*68e0*/  HMMA.16816.F32.BF16 R8, R184.reuse, R190, R8 ;  /* 0x000000beb808723c */ /* 0x040fe20000041808 */
[----:B------:R-:W-:Y:S07]  /*68f0*/  LDSM.16.M88.4 R188, [R227+0x10100] ;  /* 0x01010000e3bc783b */ /* 0x000fee0000000200 */
[C---:B------:R-:W-:Y:S08]  /*6900*/  HMMA.16816.F32.BF16 R12, R184.reuse, R192, R12 ;  /* 0x000000c0b80c723c */ /* 0x040ff0000004180c */
[C---:B------:R-:W-:Y:S01]  /*6910*/  HMMA.16816.F32.BF16 R16, R184.reuse, R194, R16 ;  /* 0x000000c2b810723c */ /* 0x040fe20000041810 */
[----:B------:R-:W4:Y:S07]  /*6920*/  LDSM.16.M88.4 R192, [R220] ;  /* 0x00000000dcc0783b */ /* 0x000f2e0000000200 */
[C---:B------:R-:W-:Y:S08]  /*6930*/  HMMA.16816.F32.BF16 R20, R184.reuse, R196, R20 ;  /* 0x000000c4b814723c */ /* 0x040ff00000041814 */
[C---:B------:R-:W-:Y:S01]  /*6940*/  HMMA.16816.F32.BF16 R24, R184.reuse, R198, R24 ;  /* 0x000000c6b818723c */ /* 0x040fe20000041818 */
[----:B------:R-:W-:Y:S07]  /*6950*/  LDSM.16.M88.4 R196, [R220+0x1000] ;  /* 0x00100000dcc4783b */ /* 0x000fee0000000200 */
[C---:B------:R-:W-:Y:S08]  /*6960*/  HMMA.16816.F32.BF16 R28, R184.reuse, R200, R28 ;  /* 0x000000c8b81c723c */ /* 0x040ff0000004181c */
[----:B------:R-:W-:Y:S01]  /*6970*/  HMMA.16816.F32.BF16 R32, R184, R202, R32 ;  /* 0x000000cab820723c */ /* 0x000fe20000041820 */
[----:B------:R-:W5:Y:S07]  /*6980*/  LDSM.16.M88.4 R184, [R220+0x800] ;  /* 0x00080000dcb8783b */ /* 0x000f6e0000000200 */
[C---:B--2---:R-:W-:Y:S08]  /*6990*/  HMMA.16816.F32.BF16 R4, R168.reuse, R172, R4 ;  /* 0x000000aca804723c */ /* 0x044ff00000041804 */
[C---:B------:R-:W-:Y:S01]  /*69a0*/  HMMA.16816.F32.BF16 R8, R168.reuse, R174, R8 ;  /* 0x000000aea808723c */ /* 0x040fe20000041808 */
[----:B------:R-:W-:Y:S07]  /*69b0*/  LDSM.16.M88.4 R172, [R234+0x14100] ;  /* 0x01410000eaac783b */ /* 0x000fee0000000200 */
[C---:B-1----:R-:W-:Y:S08]  /*69c0*/  HMMA.16816.F32.BF16 R12, R168.reuse, R164, R12 ;  /* 0x000000a4a80c723c */ /* 0x042ff0000004180c */
[C---:B------:R-:W-:Y:S01]  /*69d0*/  HMMA.16816.F32.BF16 R16, R168.reuse, R166, R16 ;  /* 0x000000a6a810723c */ /* 0x040fe20000041810 */
[----:B------:R-:W1:Y:S07]  /*69e0*/  LDSM.16.M88.4 R164, [R220+0x1800] ;  /* 0x00180000dca4783b */ /* 0x000e6e0000000200 */
[C---:B------:R-:W-:Y:S08]  /*69f0*/  HMMA.16816.F32.BF16 R20, R168.reuse, R176, R20 ;  /* 0x000000b0a814723c */ /* 0x040ff00000041814 */
[C---:B------:R-:W-:Y:S01]  /*6a00*/  HMMA.16816.F32.BF16 R24, R168.reuse, R178, R24 ;  /* 0x000000b2a818723c */ /* 0x040fe20000041818 */
[----:B------:R-:W2:Y:S07]  /*6a10*/  LDSM.16.M88.4 R176, [R233+0xa100] ;  /* 0x00a10000e9b0783b */ /* 0x000eae0000000200 */
[C---:B---3--:R-:W-:Y:S08]  /*6a20*/  HMMA.16816.F32.BF16 R28, R168.reuse, R180, R28 ;  /* 0x000000b4a81c723c */ /* 0x048ff0000004181c */
[----:B------:R-:W-:Y:S01]  /*6a30*/  HMMA.16816.F32.BF16 R32, R168, R182, R32 ;  /* 0x000000b6a820723c */ /* 0x000fe20000041820 */
[----:B------:R-:W3:Y:S07]  /*6a40*/  LDSM.16.M88.4 R168, [R233+0xa900] ;  /* 0x00a90000e9a8783b */ /* 0x000eee0000000200 */
[C---:B----4-:R-:W-:Y:S01]  /*6a50*/  HMMA.16816.F32.BF16 R4, R188.reuse, R192, R4 ;  /* 0x000000c0bc04723c */ /* 0x050fe20000041804 */
[----:B------:R-:W4:Y:S07]  /*6a60*/  LDSM.16.M88.4 R180, [R233+0xb100] ;  /* 0x00b10000e9b4783b */ /* 0x000f2e0000000200 */
[C---:B------:R-:W-:Y:S01]  /*6a70*/  HMMA.16816.F32.BF16 R8, R188.reuse, R194, R8 ;  /* 0x000000c2bc08723c */ /* 0x040fe20000041808 */
[----:B------:R-:W-:Y:S07]  /*6a80*/  LDSM.16.M88.4 R192, [R230+0x14100] ;  /* 0x01410000e6c0783b */ /* 0x000fee0000000200 */
[C---:B-----5:R-:W-:Y:S08]  /*6a90*/  HMMA.16816.F32.BF16 R12, R188.reuse, R184, R12 ;  /* 0x000000b8bc0c723c */ /* 0x060ff0000004180c */
[C---:B------:R-:W-:Y:S01]  /*6aa0*/  HMMA.16816.F32.BF16 R16, R188.reuse, R186, R16 ;  /* 0x000000babc10723c */ /* 0x040fe20000041810 */
[----:B------:R-:W5:Y:S07]  /*6ab0*/  LDSM.16.M88.4 R184, [R233+0xb900] ;  /* 0x00b90000e9b8783b */ /* 0x000f6e0000000200 */
[C---:B------:R-:W-:Y:S08]  /*6ac0*/  HMMA.16816.F32.BF16 R20, R188.reuse, R196, R20 ;  /* 0x000000c4bc14723c */ /* 0x040ff00000041814 */
[C---:B------:R-:W-:Y:S01]  /*6ad0*/  HMMA.16816.F32.BF16 R24, R188.reuse, R198, R24 ;  /* 0x000000c6bc18723c */ /* 0x040fe20000041818 */
[----:B------:R-:W4:Y:S07]  /*6ae0*/  LDSM.16.M88.4 R196, [R219] ;  /* 0x00000000dbc4783b */ /* 0x000f2e0000000200 */
[C---:B-1----:R-:W-:Y:S08]  /*6af0*/  HMMA.16816.F32.BF16 R28, R188.reuse, R164, R28 ;  /* 0x000000a4bc1c723c */ /* 0x042ff0000004181c */
[----:B------:R-:W-:Y:S01]  /*6b00*/  HMMA.16816.F32.BF16 R32, R188, R166, R32 ;  /* 0x000000a6bc20723c */ /* 0x000fe20000041820 */
[----:B------:R-:W1:Y:S07]  /*6b10*/  LDSM.16.M88.4 R164, [R218] ;  /* 0x00000000daa4783b */ /* 0x000e6e0000000200 */
[C---:B--2---:R-:W-:Y:S01]  /*6b20*/  HMMA.16816.F32.BF16 R4, R172.reuse, R176, R4 ;  /* 0x000000b0ac04723c */ /* 0x044fe20000041804 */
[----:B------:R-:W2:Y:S07]  /*6b30*/  LDSM.16.M88.4 R188, [R217] ;  /* 0x00000000d9bc783b */ /* 0x000eae0000000200 */
[C---:B------:R-:W-:Y:S01]  /*6b40*/  HMMA.16816.F32.BF16 R8, R172.reuse, R178, R8 ;  /* 0x000000b2ac08723c */ /* 0x040fe20000041808 */
[----:B------:R-:W1:Y:S07]  /*6b50*/  LDSM.16.M88.4 R176, [R216] ;  /* 0x00000000d8b0783b */ /* 0x000e6e0000000200 */
[C---:B---3--:R-:W-:Y:S08]  /*6b60*/  HMMA.16816.F32.BF16 R12, R172.reuse, R168, R12 ;  /* 0x000000a8ac0c723c */ /* 0x048ff0000004180c */
[C---:B------:R-:W-:Y:S01]  /*6b70*/  HMMA.16816.F32.BF16 R16, R172.reuse, R170, R16 ;  /* 0x000000aaac10723c */ /* 0x040fe20000041810 */
[----:B------:R-:W-:Y:S07]  /*6b80*/  LDSM.16.M88.4 R168, [R229+0x14100] ;  /* 0x01410000e5a8783b */ /* 0x000fee0000000200 */
[C---:B----4-:R-:W-:Y:S08]  /*6b90*/  HMMA.16816.F32.BF16 R20, R172.reuse, R180, R20 ;  /* 0x000000b4ac14723c */ /* 0x050ff00000041814 */
[C---:B------:R-:W-:Y:S01]  /*6ba0*/  HMMA.16816.F32.BF16 R24, R172.reuse, R182, R24 ;  /* 0x000000b6ac18723c */ /* 0x040fe20000041818 */
[----:B------:R-:W-:Y:S07]  /*6bb0*/  LDSM.16.M88.4 R180, [R228+0xa900] ;  /* 0x00a90000e4b4783b */ /* 0x000fee0000000200 */
[C---:B-----5:R-:W-:Y:S08]  /*6bc0*/  HMMA.16816.F32.BF16 R28, R172.reuse, R184, R28 ;  /* 0x000000b8ac1c723c */ /* 0x060ff0000004181c */
[----:B------:R-:W-:Y:S01]  /*6bd0*/  HMMA.16816.F32.BF16 R32, R172, R186, R32 ;  /* 0x000000baac20723c */ /* 0x000fe20000041820 */
[----:B------:R-:W3:Y:S07]  /*6be0*/  LDSM.16.M88.4 R172, [R228+0xa100] ;  /* 0x00a10000e4ac783b */ /* 0x000eee0000000200 */
[C---:B------:R-:W-:Y:S01]  /*6bf0*/  HMMA.16816.F32.BF16 R4, R192.reuse, R196, R4 ;  /* 0x000000c4c004723c */ /* 0x040fe20000041804 */
[----:B------:R-:W4:Y:S07]  /*6c00*/  LDSM.16.M88.4 R184, [R228+0xb100] ;  /* 0x00b10000e4b8783b */ /* 0x000f2e0000000200 */
[C---:B------:R-:W-:Y:S01]  /*6c10*/  HMMA.16816.F32.BF16 R8, R192.reuse, R198, R8 ;  /* 0x000000c6c008723c */ /* 0x040fe20000041808 */
[----:B------:R-:W5:Y:S07]  /*6c20*/  LDSM.16.M88.4 R196, [R228+0xb900] ;  /* 0x00b90000e4c4783b */ /* 0x000f6e0000000200 */
[C---:B-1----:R-:W-:Y:S08]  /*6c30*/  HMMA.16816.F32.BF16 R12, R192.reuse, R164, R12 ;  /* 0x000000a4c00c723c */ /* 0x042ff0000004180c */
[C---:B------:R-:W-:Y:S01]  /*6c40*/  HMMA.16816.F32.BF16 R16, R192.reuse, R166, R16 ;  /* 0x000000a6c010723c */ /* 0x040fe20000041810 */
[----:B------:R-:W-:Y:S07]  /*6c50*/  LDSM.16.M88.4 R164, [R227+0x14100] ;  /* 0x01410000e3a4783b */ /* 0x000fee0000000200 */
[C---:B--2---:R-:W-:Y:S08]  /*6c60*/  HMMA.16816.F32.BF16 R20, R192.reuse, R188, R20 ;  /* 0x000000bcc014723c */ /* 0x044ff00000041814 */
[C---:B------:R-:W-:Y:S01]  /*6c70*/  HMMA.16816.F32.BF16 R24, R192.reuse, R190, R24 ;  /* 0x000000bec018723c */ /* 0x040fe20000041818 */
[----:B------:R-:W1:Y:S07]  /*6c80*/  LDSM.16.M88.4 R188, [R220+0x2000] ;  /* 0x00200000dcbc783b */ /* 0x000e6e0000000200 */
[C---:B------:R-:W-:Y:S08]  /*6c90*/  HMMA.16816.F32.BF16 R28, R192.reuse, R176, R28 ;  /* 0x000000b0c01c723c */ /* 0x040ff0000004181c */
[----:B------:R-:W-:Y:S01]  /*6ca0*/  HMMA.16816.F32.BF16 R32, R192, R178, R32 ;  /* 0x000000b2c020723c */ /* 0x000fe20000041820 */
[----:B------:R-:W2:Y:S07]  /*6cb0*/  LDSM.16.M88.4 R176, [R220+0x2800] ;  /* 0x00280000dcb0783b */ /* 0x000eae0000000200 */
[C---:B---3--:R-:W-:Y:S01]  /*6cc0*/  HMMA.16816.F32.BF16 R4, R168.reuse, R172, R4 ;  /* 0x000000aca804723c */ /* 0x048fe20000041804 */
[----:B------:R-:W3:Y:S07]  /*6cd0*/  LDSM.16.M88.4 R192, [R220+0x3000] ;  /* 0x00300000dcc0783b */ /* 0x000eee0000000200 */
[C---:B------:R-:W-:Y:S01]  /*6ce0*/  HMMA.16816.F32.BF16 R8, R168.reuse, R174, R8 ;  /* 0x000000aea808723c */ /* 0x040fe20000041808 */
[----:B------:R-:W1:Y:S07]  /*6cf0*/  LDSM.16.M88.4 R172, [R220+0x3800] ;  /* 0x00380000dcac783b */ /* 0x000e6e0000000200 */
[C---:B------:R-:W-:Y:S08]  /*6d00*/  HMMA.16816.F32.BF16 R12, R168.reuse, R180, R12 ;  /* 0x000000b4a80c723c */ /* 0x040ff0000004180c */
[C---:B------:R-:W-:Y:S01]  /*6d10*/  HMMA.16816.F32.BF16 R16, R168.reuse, R182, R16 ;  /* 0x000000b6a810723c */ /* 0x040fe20000041810 */
[----:B------:R-:W-:Y:S07]  /*6d20*/  LDSM.16.M88.4 R180, [R234+0x18100] ;  /* 0x01810000eab4783b */ /* 0x000fee0000000200 */
[C---:B----4-:R-:W-:Y:S08]  /*6d30*/  HMMA.16816.F32.BF16 R20, R168.reuse, R184, R20 ;  /* 0x000000b8a814723c */ /* 0x050ff00000041814 */
[C---:B------:R-:W-:Y:S01]  /*6d40*/  HMMA.16816.F32.BF16 R24, R168.reuse, R186, R24 ;  /* 0x000000baa818723c */ /* 0x040fe20000041818 */
[----:B------:R-:W4:Y:S07]  /*6d50*/  LDSM.16.M88.4 R184, [R233+0xc100] ;  /* 0x00c10000e9b8783b */ /* 0x000f2e0000000200 */
[C---:B-----5:R-:W-:Y:S08]  /*6d60*/  HMMA.16816.F32.BF16 R28, R168.reuse, R196, R28 ;  /* 0x000000c4a81c723c */ /* 0x060ff0000004181c */
[----:B------:R-:W-:Y:S01]  /*6d70*/  HMMA.16816.F32.BF16 R32, R168, R198, R32 ;  /* 0x000000c6a820723c */ /* 0x000fe20000041820 */
[----:B------:R-:W5:Y:S07]  /*6d80*/  LDSM.16.M88.4 R168, [R233+0xc900] ;  /* 0x00c90000e9a8783b */ /* 0x000f6e0000000200 */
[C---:B-1----:R-:W-:Y:S01]  /*6d90*/  HMMA.16816.F32.BF16 R4, R164.reuse, R188, R4 ;  /* 0x000000bca404723c */ /* 0x042fe20000041804 */
[----:B------:R-:W1:Y:S07]  /*6da0*/  LDSM.16.M88.4 R196, [R233+0xd100] ;  /* 0x00d10000e9c4783b */ /* 0x000e6e0000000200 */
[C---:B------:R-:W-:Y:S01]  /*6db0*/  HMMA.16816.F32.BF16 R8, R164.reuse, R190, R8 ;  /* 0x000000bea408723c */ /* 0x040fe20000041808 */
[----:B------:R-:W-:Y:S07]  /*6dc0*/  LDSM.16.M88.4 R188, [R230+0x18100] ;  /* 0x01810000e6bc783b */ /* 0x000fee0000000200 */
[C---:B--2---:R-:W-:Y:S08]  /*6dd0*/  HMMA.16816.F32.BF16 R12, R164.reuse, R176, R12 ;  /* 0x000000b0a40c723c */ /* 0x044ff0000004180c */
[C---:B------:R-:W-:Y:S01]  /*6de0*/  HMMA.16816.F32.BF16 R16, R164.reuse, R178, R16 ;  /* 0x000000b2a410723c */ /* 0x040fe20000041810 */
[----:B------:R-:W2:Y:S07]  /*6df0*/  LDSM.16.M88.4 R176, [R233+0xd900] ;  /* 0x00d90000e9b0783b */ /* 0x000eae0000000200 */
[C---:B---3--:R-:W-:Y:S08]  /*6e00*/  HMMA.16816.F32.BF16 R20, R164.reuse, R192, R20 ;  /* 0x000000c0a414723c */ /* 0x048ff00000041814 */
[C---:B------:R-:W-:Y:S01]  /*6e10*/  HMMA.16816.F32.BF16 R24, R164.reuse, R194, R24 ;  /* 0x000000c2a418723c */ /* 0x040fe20000041818 */
[----:B------:R-:W3:Y:S07]  /*6e20*/  LDSM.16.M88.4 R192, [R215] ;  /* 0x00000000d7c0783b */ /* 0x000eee0000000200 */
[C---:B------:R-:W-:Y:S08]  /*6e30*/  HMMA.16816.F32.BF16 R28, R164.reuse, R172, R28 ;  /* 0x000000aca41c723c */ /* 0x040ff0000004181c */
[----:B------:R-:W-:Y:S01]  /*6e40*/  HMMA.16816.F32.BF16 R32, R164, R174, R32 ;  /* 0x000000aea420723c */ /* 0x000fe20000041820 */
[----:B------:R-:W2:Y:S07]  /*6e50*/  LDSM.16.M88.4 R164, [R214] ;  /* 0x00000000d6a4783b */ /* 0x000eae0000000200 */
[C---:B----4-:R-:W-:Y:S01]  /*6e60*/  HMMA.16816.F32.BF16 R4, R180.reuse, R184, R4 ;  /* 0x000000b8b404723c */ /* 0x050fe20000041804 */
[----:B------:R-:W-:Y:S07]  /*6e70*/  LDSM.16.M88.4 R172, [R212] ;  /* 0x00000000d4ac783b */ /* 0x000fee0000000200 */
[C---:B------:R-:W-:Y:S01]  /*6e80*/  HMMA.16816.F32.BF16 R8, R180.reuse, R186, R8 ;  /* 0x000000bab408723c */ /* 0x040fe20000041808 */
[----:B------:R-:W-:Y:S07]  /*6e90*/  LDSM.16.M88.4 R184, [R229+0x18100] ;  /* 0x01810000e5b8783b */ /* 0x000fee0000000200 */
[C---:B-----5:R-:W-:Y:S08]  /*6ea0*/  HMMA.16816.F32.BF16 R12, R180.reuse, R168, R12 ;  /* 0x000000a8b40c723c */ /* 0x060ff0000004180c */
[C---:B------:R-:W-:Y:S01]  /*6eb0*/  HMMA.16816.F32.BF16 R16, R180.reuse, R170, R16 ;  /* 0x000000aab410723c */ /* 0x040fe20000041810 */
[----:B------:R-:W4:Y:S07]  /*6ec0*/  LDSM.16.M88.4 R168, [R213] ;  /* 0x00000000d5a8783b */ /* 0x000f2e0000000200 */
[C---:B-1----:R-:W-:Y:S08]  /*6ed0*/  HMMA.16816.F32.BF16 R20, R180.reuse, R196, R20 ;  /* 0x000000c4b414723c */ /* 0x042ff00000041814 */
[C---:B------:R-:W-:Y:S01]  /*6ee0*/  HMMA.16816.F32.BF16 R24, R180.reuse, R198, R24 ;  /* 0x000000c6b418723c */ /* 0x040fe20000041818 */
[----:B------:R-:W1:Y:S07]  /*6ef0*/  LDSM.16.M88.4 R196, [R228+0xc100] ;  /* 0x00c10000e4c4783b */ /* 0x000e6e0000000200 */
[C---:B--2---:R-:W-:Y:S08]  /*6f00*/  HMMA.16816.F32.BF16 R28, R180.reuse, R176, R28 ;  /* 0x000000b0b41c723c */ /* 0x044ff0000004181c */
[----:B------:R-:W-:Y:S01]  /*6f10*/  HMMA.16816.F32.BF16 R32, R180, R178, R32 ;  /* 0x000000b2b420723c */ /* 0x000fe20000041820 */
[----:B------:R-:W2:Y:S07]  /*6f20*/  LDSM.16.M88.4 R176, [R228+0xc900] ;  /* 0x00c90000e4b0783b */ /* 0x000eae0000000200 */
[C---:B---3--:R-:W-:Y:S01]  /*6f30*/  HMMA.16816.F32.BF16 R4, R188.reuse, R192, R4 ;  /* 0x000000c0bc04723c */ /* 0x048fe20000041804 */
[----:B------:R-:W3:Y:S07]  /*6f40*/  LDSM.16.M88.4 R180, [R228+0xd100] ;  /* 0x00d10000e4b4783b */ /* 0x000eee0000000200 */
[C---:B------:R-:W-:Y:S01]  /*6f50*/  HMMA.16816.F32.BF16 R8, R188.reuse, R194, R8 ;  /* 0x000000c2bc08723c */ /* 0x040fe20000041808 */
[----:B------:R-:W5:Y:S07]  /*6f60*/  LDSM.16.M88.4 R192, [R228+0xd900] ;  /* 0x00d90000e4c0783b */ /* 0x000f6e0000000200 */
[C---:B------:R-:W-:Y:S08]  /*6f70*/  HMMA.16816.F32.BF16 R12, R188.reuse, R164, R12 ;  /* 0x000000a4bc0c723c */ /* 0x040ff0000004180c */
[C---:B------:R-:W-:Y:S01]  /*6f80*/  HMMA.16816.F32.BF16 R16, R188.reuse, R166, R16 ;  /* 0x000000a6bc10723c */ /* 0x040fe20000041810 */
[----:B------:R-:W-:Y:S07]  /*6f90*/  LDSM.16.M88.4 R164, [R227+0x18100] ;  /* 0x01810000e3a4783b */ /* 0x000fee0000000200 */
[C---:B----4-:R-:W-:Y:S08]  /*6fa0*/  HMMA.16816.F32.BF16 R20, R188.reuse, R168, R20 ;  /* 0x000000a8bc14723c */ /* 0x050ff00000041814 */
[C---:B------:R-:W-:Y:S01]  /*6fb0*/  HMMA.16816.F32.BF16 R24, R188.reuse, R170, R24 ;  /* 0x000000aabc18723c */ /* 0x040fe20000041818 */
[----:B------:R-:W4:Y:S07]  /*6fc0*/  LDSM.16.M88.4 R168, [R220+0x4000] ;  /* 0x00400000dca8783b */ /* 0x000f2e0000000200 */
[C---:B------:R-:W-:Y:S08]  /*6fd0*/  HMMA.16816.F32.BF16 R28, R188.reuse, R172, R28 ;  /* 0x000000acbc1c723c */ /* 0x040ff0000004181c */
[----:B------:R-:W-:Y:S01]  /*6fe0*/  HMMA.16816.F32.BF16 R32, R188, R174, R32 ;  /* 0x000000aebc20723c */ /* 0x000fe20000041820 */
[----:B------:R-:W4:Y:S07]  /*6ff0*/  LDSM.16.M88.4 R172, [R220+0x4800] ;  /* 0x00480000dcac783b */ /* 0x000f2e0000000200 */
[C---:B-1----:R-:W-:Y:S01]  /*7000*/  HMMA.16816.F32.BF16 R4, R184.reuse, R196, R4 ;  /* 0x000000c4b804723c */ /* 0x042fe20000041804 */
[----:B------:R-:W1:Y:S07]  /*7010*/  LDSM.16.M88.4 R188, [R220+0x5000] ;  /* 0x00500000dcbc783b */ /* 0x000e6e0000000200 */
        /* <DEDUP_REMOVED lines=8> */
[C---:B-----5:R-:W-:Y:S08]  /*70a0*/  HMMA.16816.F32.BF16 R28, R184.reuse, R192, R28 ;  /* 0x000000c0b81c723c */ /* 0x060ff0000004181c */
[----:B------:R-:W-:Y:S01]  /*70b0*/  HMMA.16816.F32.BF16 R32, R184, R194, R32 ;  /* 0x000000c2b820723c */ /* 0x000fe20000041820 */
[----:B------:R-:W3:Y:S07]  /*70c0*/  LDSM.16.M88.4 R184, [R233+0xe900] ;  /* 0x00e90000e9b8783b */ /* 0x000eee0000000200 */
[C---:B----4-:R-:W-:Y:S01]  /*70d0*/  HMMA.16816.F32.BF16 R4, R164.reuse, R168, R4 ;  /* 0x000000a8a404723c */ /* 0x050fe20000041804 */
[----:B------:R-:W4:Y:S07]  /*70e0*/  LDSM.16.M88.4 R192, [R233+0xf100] ;  /* 0x00f10000e9c0783b */ /* 0x000f2e0000000200 */
[C---:B------:R-:W-:Y:S01]  /*70f0*/  HMMA.16816.F32.BF16 R8, R164.reuse, R170, R8 ;  /* 0x000000aaa408723c */ /* 0x040fe20000041808 */
[----:B------:R-:W5:Y:S07]  /*7100*/  LDSM.16.M88.4 R168, [R233+0xf900] ;  /* 0x00f90000e9a8783b */ /* 0x000f6e0000000200 */
[C---:B------:R-:W-:Y:S08]  /*7110*/  HMMA.16816.F32.BF16 R12, R164.reuse, R172, R12 ;  /* 0x000000aca40c723c */ /* 0x040ff0000004180c */
[C---:B------:R-:W-:Y:S01]  /*7120*/  HMMA.16816.F32.BF16 R16, R164.reuse, R174, R16 ;  /* 0x000000aea410723c */ /* 0x040fe20000041810 */
[----:B------:R-:W-:Y:S07]  /*7130*/  LDSM.16.M88.4 R172, [R230+0x1c100] ;  /* 0x01c10000e6ac783b */ /* 0x000fee0000000200 */
[C---:B-1----:R-:W-:Y:S08]  /*7140*/  HMMA.16816.F32.BF16 R20, R164.reuse, R188, R20 ;  /* 0x000000bca414723c */ /* 0x042ff00000041814 */
[C---:B------:R-:W-:Y:S01]  /*7150*/  HMMA.16816.F32.BF16 R24, R164.reuse, R190, R24 ;  /* 0x000000bea418723c */ /* 0x040fe20000041818 */
[----:B------:R-:W1:Y:S07]  /*7160*/  LDSM.16.M88.4 R188, [R211] ;  /* 0x00000000d3bc783b */ /* 0x000e6e0000000200 */
[C---:B------:R-:W-:Y:S08]  /*7170*/  HMMA.16816.F32.BF16 R28, R164.reuse, R196, R28 ;  /* 0x000000c4a41c723c */ /* 0x040ff0000004181c */
        /* <DEDUP_REMOVED lines=11> */
[----:B------:R-:W3:Y:S07]  /*7230*/  LDSM.16.M88.4 R192, [R228+0xe100] ;  /* 0x00e10000e4c0783b */ /* 0x000eee0000000200 */
[C---:B-----5:R-:W-:Y:S08]  /*7240*/  HMMA.16816.F32.BF16 R28, R176.reuse, R168, R28 ;  /* 0x000000a8b01c723c */ /* 0x060ff0000004181c */
[----:B------:R-:W-:Y:S01]  /*7250*/  HMMA.16816.F32.BF16 R32, R176, R170, R32 ;  /* 0x000000aab020723c */ /* 0x000fe20000041820 */
[----:B------:R-:W-:Y:S07]  /*7260*/  LDSM.16.M88.4 R168, [R228+0xf100] ;  /* 0x00f10000e4a8783b */ /* 0x000fee0000000200 */
[C---:B-1----:R-:W-:Y:S01]  /*7270*/  HMMA.16816.F32.BF16 R4, R172.reuse, R188, R4 ;  /* 0x000000bcac04723c */ /* 0x042fe20000041804 */
[----:B------:R-:W-:Y:S07]  /*7280*/  LDSM.16.M88.4 R176, [R228+0xf900] ;  /* 0x00f90000e4b0783b */ /* 0x000fee0000000200 */
[C---:B------:R-:W-:Y:S01]  /*7290*/  HMMA.16816.F32.BF16 R8, R172.reuse, R190, R8 ;  /* 0x000000beac08723c */ /* 0x040fe20000041808 */
[----:B------:R-:W-:Y:S07]  /*72a0*/  LDSM.16.M88.4 R188, [R227+0x1c100] ;  /* 0x01c10000e3bc783b */ /* 0x000fee0000000200 */
[C---:B------:R-:W-:Y:S08]  /*72b0*/  HMMA.16816.F32.BF16 R12, R172.reuse, R164, R12 ;  /* 0x000000a4ac0c723c */ /* 0x040ff0000004180c */
[C---:B------:R-:W-:Y:S01]  /*72c0*/  HMMA.16816.F32.BF16 R16, R172.reuse, R166, R16 ;  /* 0x000000a6ac10723c */ /* 0x040fe20000041810 */
[----:B------:R-:W1:Y:S07]  /*72d0*/  LDSM.16.M88.4 R164, [R228+0xe900] ;  /* 0x00e90000e4a4783b */ /* 0x000e6e0000000200 */
[C---:B--2---:R-:W-:Y:S08]  /*72e0*/  HMMA.16816.F32.BF16 R20, R172.reuse, R196, R20 ;  /* 0x000000c4ac14723c */ /* 0x044ff00000041814 */
[C---:B------:R-:W-:Y:S01]  /*72f0*/  HMMA.16816.F32.BF16 R24, R172.reuse, R198, R24 ;  /* 0x000000c6ac18723c */ /* 0x040fe20000041818 */
[----:B------:R-:W2:Y:S07]  /*7300*/  LDSM.16.M88.4 R196, [R220+0x6000] ;  /* 0x00600000dcc4783b */ /* 0x000eae0000000200 */
[C---:B------:R-:W-:Y:S08]  /*7310*/  HMMA.16816.F32.BF16 R28, R172.reuse, R180, R28 ;  /* 0x000000b4ac1c723c */ /* 0x040ff0000004181c */
[----:B------:R-:W-:Y:S08]  /*7320*/  HMMA.16816.F32.BF16 R32, R172, R182, R32 ;  /* 0x000000b6ac20723c */ /* 0x000ff00000041820 */
[C---:B---3--:R-:W-:Y:S08]  /*7330*/  HMMA.16816.F32.BF16 R4, R184.reuse, R192, R4 ;  /* 0x000000c0b804723c */ /* 0x048ff00000041804 */
[C---:B------:R-:W-:Y:S08]  /*7340*/  HMMA.16816.F32.BF16 R8, R184.reuse, R194, R8 ;  /* 0x000000c2b808723c */ /* 0x040ff00000041808 */
[C---:B-1----:R-:W-:Y:S08]  /*7350*/  HMMA.16816.F32.BF16 R12, R184.reuse, R164, R12 ;  /* 0x000000a4b80c723c */ /* 0x042ff0000004180c */
[C---:B------:R-:W-:Y:S01]  /*7360*/  HMMA.16816.F32.BF16 R16, R184.reuse, R166, R16 ;  /* 0x000000a6b810723c */ /* 0x040fe20000041810 */
[----:B------:R-:W1:Y:S07]  /*7370*/  LDSM.16.M88.4 R164, [R220+0x6800] ;  /* 0x00680000dca4783b */ /* 0x000e6e0000000200 */
[C---:B------:R-:W-:Y:S08]  /*7380*/  HMMA.16816.F32.BF16 R20, R184.reuse, R168, R20 ;  /* 0x000000a8b814723c */ /* 0x040ff00000041814 */
[C---:B------:R-:W-:Y:S01]  /*7390*/  HMMA.16816.F32.BF16 R24, R184.reuse, R170, R24 ;  /* 0x000000aab818723c */ /* 0x040fe20000041818 */
[----:B------:R-:W3:Y:S07]  /*73a0*/  LDSM.16.M88.4 R168, [R220+0x7000] ;  /* 0x00700000dca8783b */ /* 0x000eee0000000200 */
[C---:B------:R-:W-:Y:S08]  /*73b0*/  HMMA.16816.F32.BF16 R28, R184.reuse, R176, R28 ;  /* 0x000000b0b81c723c */ /* 0x040ff0000004181c */
[----:B------:R-:W-:Y:S08]  /*73c0*/  HMMA.16816.F32.BF16 R32, R184, R178, R32 ;  /* 0x000000b2b820723c */ /* 0x000ff00000041820 */
[C---:B--2---:R-:W-:Y:S08]  /*73d0*/  HMMA.16816.F32.BF16 R4, R188.reuse, R196, R4 ;  /* 0x000000c4bc04723c */ /* 0x044ff00000041804 */
[C---:B------:R-:W-:Y:S08]  /*73e0*/  HMMA.16816.F32.BF16 R8, R188.reuse, R198, R8 ;  /* 0x000000c6bc08723c */ /* 0x040ff00000041808 */
[C---:B-1----:R-:W-:Y:S08]  /*73f0*/  HMMA.16816.F32.BF16 R12, R188.reuse, R164, R12 ;  /* 0x000000a4bc0c723c */ /* 0x042ff0000004180c */
[C---:B------:R-:W-:Y:S01]  /*7400*/  HMMA.16816.F32.BF16 R16, R188.reuse, R166, R16 ;  /* 0x000000a6bc10723c */ /* 0x040fe20000041810 */
[----:B------:R-:W1:Y:S01]  /*7410*/  LDSM.16.M88.4 R164, [R220+0x7800] ;  /* 0x00780000dca4783b */ /* 0x000e620000000200 */
[----:B------:R-:W-:Y:S04]  /*7420*/  DEPBAR.LE SB0, 0x0 ;  /* 0x000080000000791a */ /* 0x000fe80000000000 */
[----:B------:R-:W-:Y:S02]  /*7430*/  FMUL.FTZ R200, R4, c[0x0][0x320] ;  /* 0x0000c80004c87a20 */ /* 0x000fe40000410000 */
[C---:B---3--:R-:W-:Y:S04]  /*7440*/  HMMA.16816.F32.BF16 R20, R188.reuse, R168, R20 ;  /* 0x000000a8bc14723c */ /* 0x048fe80000041814 */
[----:B------:R-:W2:Y:S01]  /*7450*/  MUFU.TANH R200, R200 ;  /* 0x000000c800c87308 */ /* 0x000ea20000002400 */
[----:B------:R-:W-:Y:S01]  /*7460*/  BAR.SYNC.DEFER_BLOCKING 0x0 ;  /* 0x0000000000007b1d */ /* 0x000fe20000010000 */
[----:B------:R-:W-:Y:S02]  /*7470*/  FMUL.FTZ R202, R5, c[0x0][0x320] ;  /* 0x0000c80005ca7a20 */ /* 0x000fe40000410000 */
[C---:B------:R-:W-:Y:S04]  /*7480*/  HMMA.16816.F32.BF16 R24, R188.reuse, R170, R24 ;  /* 0x000000aabc18723c */ /* 0x040fe80000041818 */
[----:B------:R-:W-:Y:S02]  /*7490*/  FMUL.FTZ R0, R6, c[0x0][0x320] ;  /* 0x0000c80006007a20 */ /* 0x000fe40000410000 */
[----:B------:R-:W3:Y:S01]  /*74a0*/  MUFU.TANH R202, R202 ;  /* 0x000000ca00ca7308 */ /* 0x000ee20000002400 */
[----:B------:R-:W-:Y:S02]  /*74b0*/  FMUL.FTZ R201, R7, c[0x0][0x320] ;  /* 0x0000c80007c97a20 */ /* 0x000fe40000410000 */
[----:B------:R-:W-:Y:S03]  /*74c0*/  FMUL.FTZ R182, R8, c[0x0][0x320] ;  /* 0x0000c80008b67a20 */ /* 0x000fe60000410000 */
[----:B------:R-:W-:Y:S02]  /*74d0*/  FMUL.FTZ R183, R9, c[0x0][0x320] ;  /* 0x0000c80009b77a20 */ /* 0x000fe40000410000 */
[----:B------:R-:W-:Y:S02]  /*74e0*/  FMUL.FTZ R203, R10, c[0x0][0x320] ;  /* 0x0000c8000acb7a20 */ /* 0x000fe40000410000 */
[----:B------:R-:W4:Y:S01]  /*74f0*/  MUFU.TANH R0, R0 ;  /* 0x0000000000007308 */ /* 0x000f220000002400 */
[----:B------:R-:W-:Y:S02]  /*7500*/  FMUL.FTZ R181, R11, c[0x0][0x320] ;  /* 0x0000c8000bb57a20 */ /* 0x000fe40000410000 */
[----:B------:R-:W-:Y:S02]  /*7510*/  FMUL.FTZ R194, R12, c[0x0][0x320] ;  /* 0x0000c8000cc27a20 */ /* 0x000fe40000410000 */
[----:B------:R-:W-:Y:S02]  /*7520*/  FMUL.FTZ R195, R13, c[0x0][0x320] ;  /* 0x0000c8000dc37a20 */ /* 0x000fe40000410000 */
[----:B------:R-:W-:Y:S01]  /*7530*/  FMUL.FTZ R198, R14, c[0x0][0x320] ;  /* 0x0000c8000ec67a20 */ /* 0x000fe20000410000 */
[C---:B-1----:R-:W-:Y:S02]  /*7540*/  HMMA.16816.F32.BF16 R28, R188.reuse, R164, R28 ;  /* 0x000000a4bc1c723c */ /* 0x042fe4000004181c */
[----:B------:R-:W1:Y:S01]  /*7550*/  MUFU.TANH R201, R201 ;  /* 0x000000c900c97308 */ /* 0x000e620000002400 */
[----:B------:R-:W-:Y:S02]  /*7560*/  FMUL.FTZ R199, R15, c[0x0][0x320] ;  /* 0x0000c8000fc77a20 */ /* 0x000fe40000410000 */
[----:B------:R-:W-:Y:S02]  /*7570*/  FMUL.FTZ R173, R16, c[0x0][0x320] ;  /* 0x0000c80010ad7a20 */ /* 0x000fe40000410000 */
[----:B------:R-:W-:Y:S01]  /*7580*/  FMUL.FTZ R174, R17, c[0x0][0x320] ;  /* 0x0000c80011ae7a20 */ /* 0x000fe20000410000 */
[----:B------:R-:W-:Y:S04]  /*7590*/  HMMA.16816.F32.BF16 R32, R188, R166, R32 ;  /* 0x000000a6bc20723c */ /* 0x000fe80000041820 */
[----:B------:R-:W1:Y:S01]  /*75a0*/  MUFU.TANH R182, R182 ;  /* 0x000000b600b67308 */ /* 0x000e620000002400 */
[----:B------:R-:W-:Y:S02]  /*75b0*/  FMUL.FTZ R197, R18, c[0x0][0x320] ;  /* 0x0000c80012c57a20 */ /* 0x000fe40000410000 */
[----:B------:R-:W-:Y:S02]  /*75c0*/  FMUL.FTZ R193, R19, c[0x0][0x320] ;  /* 0x0000c80013c17a20 */ /* 0x000fe40000410000 */
[----:B------:R-:W-:Y:S03]  /*75d0*/  FMUL.FTZ R175, R20, c[0x0][0x320] ;  /* 0x0000c80014af7a20 */ /* 0x000fe60000410000 */
[----:B------:R-:W-:Y:S02]  /*75e0*/  FMUL.FTZ R178, R21, c[0x0][0x320] ;  /* 0x0000c80015b27a20 */ /* 0x000fe40000410000 */
        /* <DEDUP_REMOVED lines=16> */
[----:B------:R-:W-:Y:S03]  /*76f0*/  FMUL.FTZ R31, R35, c[0x0][0x320] ;  /* 0x0000c800231f7a20 */ /* 0x000fe60000410000 */
        /* <DEDUP_REMOVED lines=25> */
[----:B--234-:R-:W-:Y:S01]  /*7890*/  ISETP.NE.AND P1, PT, R236, 0x1, PT ;  /* 0x00000001ec00780c */ /* 0x01cfe20003f25270 */
[----:B------:R-:W-:Y:S01]  /*78a0*/  ULEA UR5, UR20, UR12, 0x6 ;  /* 0x0000000c14057291 */ /* 0x000fe2000f8e303f */
[----:B------:R-:W-:Y:S01]  /*78b0*/  IADD3 R22, -R250, 0x10, RZ ;  /* 0x00000010fa167810 */ /* 0x000fe20007ffe1ff */
[----:B------:R-:W-:Y:S01]  /*78c0*/  IMAD.MOV.U32 R237, RZ, RZ, RZ ;  /* 0x000000ffffed7224 */ /* 0x000fe200078e00ff */
[----:B------:R-:W-:Y:S01]  /*78d0*/  IADD3 R18, -R249, 0x10, RZ ;  /* 0x00000010f9127810 */ /* 0x000fe20007ffe1ff */
[C---:B------:R-:W-:Y:S01]  /*78e0*/  IMAD.SHL.U32 R172, R207.reuse, 0x2, RZ ;  /* 0x00000002cfac7824 */ /* 0x040fe200078e00ff */
[----:B------:R-:W-:Y:S01]  /*78f0*/  LOP3.LUT R22, R22, 0xf, RZ, 0xc0, !PT ;  /* 0x0000000f16167812 */ /* 0x000fe200078ec0ff */
[----:B------:R-:W-:Y:S01]  /*7900*/  IMAD.U32 R238, RZ, RZ, UR5 ;  /* 0x00000005ffee7e24 */ /* 0x000fe2000f8e00ff */
[----:B------:R-:W-:Y:S02]  /*7910*/  LOP3.LUT R18, R18, 0xf, RZ, 0xc0, !PT ;  /* 0x0000000f12127812 */ /* 0x000fe400078ec0ff */
[----:B------:R-:W-:Y:S02]  /*7920*/  IADD3 R16, -R248, 0x10, RZ ;  /* 0x00000010f8107810 */ /* 0x000fe40007ffe1ff */
[----:B------:R-:W-:Y:S02]  /*7930*/  IADD3 R238, R238, -0x40, R239 ;  /* 0xffffffc0eeee7810 */ /* 0x000fe40007ffe0ef */
[----:B------:R-:W-:Y:S02]  /*7940*/  LOP3.LUT R16, R16, 0xf, RZ, 0xc0, !PT ;  /* 0x0000000f10107812 */ /* 0x000fe400078ec0ff */
[----:B------:R-:W-:Y:S01]  /*7950*/  SHF.R.S32.HI R180, RZ, 0x1f, R207 ;  /* 0x0000001fffb47819 */ /* 0x000fe200000114cf */
[----:B------:R-:W-:Y:S03]  /*7960*/  @P1 IMAD.HI.U32 R6, R238, c[0x0][0x2bc], RZ ;  /* 0x0000af00ee061a27 */ /* 0x000fe600078e00ff */
[----:B------:R-:W-:Y:S01]  /*7970*/  SHF.L.U64.HI R180, R207, 0x1, R180 ;  /* 0x00000001cfb47819 */ /* 0x000fe200000102b4 */
[----:B------:R-:W-:Y:S01]  /*7980*/  IMAD.MOV.U32 R4, RZ, RZ, R238 ;  /* 0x000000ffff047224 */ /* 0x000fe200078e00ee */
[----:B------:R-:W-:Y:S04]  /*7990*/  @P1 SHF.R.U32.HI R4, RZ, c[0x0][0x2c0], R6 ;  /* 0x0000b000ff041a19 */ /* 0x000fe80000011606 */
[C---:B------:R-:W-:Y:S04]  /*79a0*/  @!P2 IADD3 R11, P0, R4.reuse, UR16, RZ ;  /* 0x00000010040bac10 */ /* 0x040fe8000ff1e0ff */
[----:B------:R-:W-:Y:S02]  /*79b0*/  @!P2 LEA.HI.X.SX32 R6, R4, UR8, 0x1, P0 ;  /* 0x000000080406ac11 */ /* 0x000fe400080f0eff */
[C---:B------:R-:W-:Y:S04]  /*79c0*/  @!P2 LEA R8, P0, R11.reuse, c[0x0][0x2a0], 0x2 ;  /* 0x0000a8000b08aa11 */ /* 0x040fe800078010ff */
[----:B------:R-:W-:Y:S01]  /*79d0*/  @!P2 LEA.HI.X R9, R11, c[0x0][0x2a4], R6, 0x2, P0 ;  /* 0x0000a9000b09aa11 */ /* 0x000fe200000f1406 */
[----:B------:R-:W-:Y:S01]  /*79e0*/  IMAD.MOV R11, RZ, RZ, -R4 ;  /* 0x000000ffff0b7224 */ /* 0x000fe200078e0a04 */
[----:B------:R-:W-:Y:S03]  /*79f0*/  SHF.L.U64.HI R6, R204, 0x1, R245 ;  /* 0x00000001cc067819 */ /* 0x000fe600000102f5 */
[----:B------:R2:W3:Y:S01]  /*7a00*/  @!P2 LDG.E R237, [R8.64] ;  /* 0x0000001208eda981 */ /* 0x0004e2000c1e1900 */
[----:B------:R-:W-:Y:S04]  /*7a10*/  IMAD R238, R11, c[0x0][0x2b8], R238 ;  /* 0x0000ae000bee7a24 */ /* 0x000fe800078e02ee */
[C---:B------:R-:W-:Y:S01]  /*7a20*/  IMAD.WIDE.U32 R12, R238.reuse, c[0x0][0x1e0], RZ ;  /* 0x00007800ee0c7a25 */ /* 0x040fe200078e00ff */
[----:B------:R-:W-:Y:S05]  /*7a30*/  SHF.R.S32.HI R11, RZ, 0x1f, R238 ;  /* 0x0000001fff0b7819 */ /* 0x000fea00000114ee */
[----:B------:R-:W-:Y:S04]  /*7a40*/  IMAD R11, R11, c[0x0][0x1e0], RZ ;  /* 0x000078000b0b7a24 */ /* 0x000fe800078e02ff */
[----:B------:R-:W-:Y:S04]  /*7a50*/  IMAD R11, R238, c[0x0][0x1e4], R11 ;  /* 0x00007900ee0b7a24 */ /* 0x000fe800078e020b */
[----:B------:R-:W-:Y:S02]  /*7a60*/  IMAD.IADD R13, R13, 0x1, R11 ;  /* 0x000000010d0d7824 */ /* 0x000fe400078e020b */
[----:B--2---:R-:W-:Y:S01]  /*7a70*/  IMAD.SHL.U32 R8, R205, 0x2, RZ ;  /* 0x00000002cd087824 */ /* 0x004fe200078e00ff */
[----:B---3--:R-:W-:Y:S01]  /*7a80*/  SHF.R.S32.HI R4, RZ, 0x1f, R237 ;  /* 0x0000001fff047819 */ /* 0x008fe200000114ed */
[C---:B------:R-:W-:Y:S04]  /*7a90*/  IMAD.WIDE.U32 R12, R237.reuse, c[0x0][0x1f0], R12 ;  /* 0x00007c00ed0c7a25 */ /* 0x040fe800078e000c */
[----:B------:R-:W-:Y:S01]  /*7aa0*/  IMAD R4, R4, c[0x0][0x1f0], RZ ;  /* 0x00007c0004047a24 */ /* 0x000fe200078e02ff */
[----:B------:R-:W-:Y:S03]  /*7ab0*/  IADD3 R9, P0, R12, UR14, RZ ;  /* 0x0000000e0c097c10 */ /* 0x000fe6000ff1e0ff */
[----:B------:R-:W-:Y:S05]  /*7ac0*/  IMAD R4, R237, c[0x0][0x1f4], R4 ;  /* 0x00007d00ed047a24 */ /* 0x000fea00078e0204 */
[----:B------:R-:W-:Y:S02]  /*7ad0*/  IADD3.X R4, R13, UR7, R4, P0, !PT ;  /* 0x000000070d047c10 */ /* 0x000fe400087fe404 */
[C---:B------:R-:W-:Y:S04]  /*7ae0*/  LEA R11, P0, R9.reuse, c[0x0][0x1c8], 0x1 ;  /* 0x00007200090b7a11 */ /* 0x040fe800078008ff */
[----:B------:R-:W-:Y:S01]  /*7af0*/  LEA.HI.X R10, R9, c[0x0][0x1cc], R4, 0x1, P0 ;  /* 0x00007300090a7a11 */ /* 0x000fe200000f0c04 */
[----:B------:R-:W2:Y:S01]  /*7b00*/  SHFL.IDX PT, R13, R11, 0x1, 0x181f ;  /* 0x00381f000b0d7f89 */ /* 0x000ea200000e0000 */
[----:B------:R-:W-:Y:S01]  /*7b10*/  IMAD.SHL.U32 R4, R204, 0x2, RZ ;  /* 0x00000002cc047824 */ /* 0x000fe200078e00ff */
[----:B------:R-:W-:Y:S02]  /*7b20*/  SHF.L.U64.HI R9, R205, 0x1, R246 ;  /* 0x00000001cd097819 */ /* 0x000fe400000102f6 */
[----:B------:R-:W3:Y:S04]  /*7b30*/  SHFL.IDX PT, R15, R10, 0x1, 0x181f ;  /* 0x00381f000a0f7f89 */ /* 0x000ee800000e0000 */
[----:B------:R-:W4:Y:S04]  /*7b40*/  SHFL.IDX PT, R11, R11, RZ, 0x181f ;  /* 0x00181fff0b0b7589 */ /* 0x000f2800000e0000 */
[----:B------:R-:W5:Y:S01]  /*7b50*/  SHFL.IDX PT, R21, R10, RZ, 0x181f ;  /* 0x00181fff0a157589 */ /* 0x000f6200000e0000 */
[----:B--2---:R-:W-:Y:S04]  /*7b60*/  IADD3 R22, P1, P0, R22, R13, R251 ;  /* 0x0000000d16167210 */ /* 0x004fe8000783e0fb */
[----:B---3--:R-:W-:Y:S02]  /*7b70*/  IADD3.X R23, RZ, R15, R252, P1, P0 ;  /* 0x0000000fff177210 */ /* 0x008fe40000fe04fc */
[----:B------:R-:W-:Y:S04]  /*7b80*/  IADD3 R18, P1, P0, R18, R13, R8 ;  /* 0x0000000d12127210 */ /* 0x000fe8000783e008 */
[--C-:B------:R-:W-:Y:S02]  /*7b90*/  IADD3.X R19, RZ, R15, R9.reuse, P1, P0 ;  /* 0x0000000fff137210 */ /* 0x100fe40000fe0409 */
[----:B------:R-:W-:Y:S04]  /*7ba0*/  IADD3 R16, P1, P0, R16, R13, R4 ;  /* 0x0000000d10107210 */ /* 0x000fe8000783e004 */
[--C-:B------:R-:W-:Y:S02]  /*7bb0*/  IADD3.X R17, RZ, R15, R6.reuse, P1, P0 ;  /* 0x0000000fff117210 */ /* 0x100fe40000fe0406 */
[----:B----4-:R-:W-:Y:S05]  /*7bc0*/  IADD3 R8, P0, R11, R8, RZ ;  /* 0x000000080b087210 */ /* 0x010fea0007f1e0ff */
[----:B-----5:R-:W-:Y:S01]  /*7bd0*/  IMAD.X R9, R21, 0x1, R9, P0 ;  /* 0x0000000115097824 */ /* 0x020fe200000e0609 */
[----:B------:R-:W-:Y:S05]  /*7be0*/  IADD3 R24, P0, R11, R4, RZ ;  /* 0x000000040b187210 */ /* 0x000fea0007f1e0ff */
[----:B------:R-:W-:Y:S01]  /*7bf0*/  IMAD.X R25, R21, 0x1, R6, P0 ;  /* 0x0000000115197824 */ /* 0x000fe200000e0606 */
[-C--:B------:R-:W-:Y:S05]  /*7c00*/  IADD3 R26, P0, R11, R172.reuse, RZ ;  /* 0x000000ac0b1a7210 */ /* 0x080fea0007f1e0ff */
[----:B------:R-:W-:Y:S01]  /*7c10*/  IMAD.X R27, R21, 0x1, R180, P0 ;  /* 0x00000001151b7824 */ /* 0x000fe200000e06b4 */
[----:B------:R-:W-:Y:S04]  /*7c20*/  IADD3 R20, P0, R11, R251, RZ ;  /* 0x000000fb0b147210 */ /* 0x000fe80007f1e0ff */
[----:B------:R2:W-:Y:S01]  /*7c30*/  LDGSTS.E.BYPASS.LTC128B.128 [R235+0x8100], [R26.64], !P3 ;  /* 0x081000001aeb7fae */ /* 0x0005e2000d901d52 */
        /* <DEDUP_REMOVED lines=15> */
.L_x_1987:
[----:B--234-:R-:W-:Y:S01]  /*7d30*/  IMAD.MOV.U32 R15, RZ, RZ, R240 ;  /* 0x000000ffff0f7224 */ /* 0x01cfe200078e00f0 */
[----:B------:R-:W-:Y:S01]  /*7d40*/  PLOP3.LUT P0, PT, PT, PT, UP1, 0x80, 0x0 ;  /* 0x000000000000781c */ /* 0x000fe20003f0f018 */
[----:B------:R-:W0:Y:S01]  /*7d50*/  LDGDEPBAR ;  /* 0x00000000000079af */ /* 0x000e220000000000 */
[----:B------:R-:W-:Y:S01]  /*7d60*/  USHF.L.U32 UR5, UR20, 0x6, URZ ;  /* 0x0000000614057899 */ /* 0x000fe2000800063f */
[----:B------:R-:W-:Y:S10]  /*7d70*/  IMAD.MOV.U32 R6, RZ, RZ, c[0x0][0x2ac] ;  /* 0x0000ab00ff067624 */ /* 0x000ff400078e00ff */
[----:B------:R-:W-:Y:S01]  /*7d80*/  @P0 IMAD.HI.U32 R4, R240, c[0x0][0x2c8], RZ ;  /* 0x0000b200f0040a27 */ /* 0x000fe200078e00ff */
[----:B------:R-:W-:Y:S11]  /*7d90*/  PLOP3.LUT P0, PT, PT, PT, UP1, 0x80, 0x0 ;  /* 0x000000000000781c */ /* 0x000ff60003f0f018 */
[----:B------:R-:W-:Y:S02]  /*7da0*/  @!UPT UIADD3 URZ, URZ, URZ, URZ ;  /* 0x0000003f3f3ff290 */ /* 0x000fe4000fffe03f */
[----:B------:R-:W-:Y:S01]  /*7db0*/  @P0 SHF.R.U32.HI R15, RZ, c[0x0][0x2cc], R4 ;  /* 0x0000b300ff0f0a19 */ /* 0x000fe20000011604 */
[----:B------:R-:W-:Y:S01]  /*7dc0*/  IMAD.U32 R4, RZ, RZ, UR5 ;  /* 0x00000005ff047e24 */ /* 0x000fe2000f8e00ff */
[----:B------:R-:W-:Y:S03]  /*7dd0*/  PLOP3.LUT P0, PT, PT, PT, UP0, 0x40, 0x0 ;  /* 0x000000000000781c */ /* 0x000fe60003f0e808 */
[----:B------:R-:W2:Y:S01]  /*7de0*/  SHFL.IDX PT, R8, R15, RZ, 0x1c1f ;  /* 0x001c1fff0f087589 */ /* 0x000ea200000e0000 */
[----:B------:R-:W-:Y:S05]  /*7df0*/  IADD3 R9, -R241, 0x1, -R4 ;  /* 0x00000001f1097810 */ /* 0x000fea0007ffe904 */
[----:B------:R-:W-:Y:S05]  /*7e00*/  IMAD R9, R6, c[0x0][0x1d0], R9 ;  /* 0x0000740006097a24 */ /* 0x000fea00078e0209 */
[----:B------:R-:W-:Y:S04]  /*7e10*/  IADD3 R9, R9, -c[0x0][0x168], RZ ;  /* 0x80005a0009097a10 */ /* 0x000fe80007ffe0ff */
[C---:B------:R-:W-:Y:S02]  /*7e20*/  IADD3 R11, R9.reuse, c[0x0][0x328], RZ ;  /* 0x0000ca00090b7a10 */ /* 0x040fe40007ffe0ff */
[----:B------:R-:W-:Y:S03]  /*7e30*/  IADD3 R9, R9, UR11, RZ ;  /* 0x0000000b09097c10 */ /* 0x000fe6000fffe0ff */
[--C-:B--2---:R-:W-:Y:S02]  /*7e40*/  IMAD.IADD R14, R11, 0x1, R8.reuse ;  /* 0x000000010b0e7824 */ /* 0x104fe400078e0208 */
        /* <DEDUP_REMOVED lines=17> */
.L_x_1990:
[----:B------:R-:W-:Y:S04]  /*7f60*/  MOV R6, c[0x0][0x32c] ;  /* 0x0000cb0000067a02 */ /* 0x000fe80000000f00 */
[----:B------:R-:W-:Y:S11]  /*7f70*/  ISETP.NE.AND P0, PT, R6, 0x1, PT ;  /* 0x000000010600780c */ /* 0x000ff60003f05270 */
[----:B------:R-:W-:Y:S02]  /*7f80*/  @!UPT UIADD3 URZ, URZ, URZ, URZ ;  /* 0x0000003f3f3ff290 */ /* 0x000fe4000fffe03f */
[----:B------:R-:W-:Y:S05]  /*7f90*/  @P0 IMAD.HI.U32 R6, R17, c[0x0][0x330], RZ ;  /* 0x0000cc0011060a27 */ /* 0x000fea00078e00ff */
[----:B------:R-:W-:Y:S02]  /*7fa0*/  @P0 SHF.R.U32.HI R17, RZ, c[0x0][0x334], R6 ;  /* 0x0000cd00ff110a19 */ /* 0x000fe40000011606 */
.L_x_1991:
[----:B------:R-:W-:Y:S05]  /*7fb0*/  BSYNC B0 ;  /* 0x0000000000007941 */ /* 0x000fea0003800000 */
.L_x_1989:
[----:B------:R-:W-:Y:S04]  /*7fc0*/  IMAD R6, R17, c[0x0][0x32c], -R4 ;  /* 0x0000cb0011067a24 */ /* 0x000fe800078e0a04 */
[----:B------:R-:W-:Y:S05]  /*7fd0*/  IMAD.IADD R6, R6, 0x1, -R241 ;  /* 0x0000000106067824 */ /* 0x000fea00078e0af1 */
[----:B------:R-:W-:Y:S02]  /*7fe0*/  IADD3 R17, R6, c[0x0][0x32c], RZ ;  /* 0x0000cb0006117a10 */ /* 0x000fe40007ffe0ff */
[----:B------:R-:W-:Y:S02]  /*7ff0*/  IMNMX R13, R13, R6, !PT ;  /* 0x000000060d0d7217 */ /* 0x000fe40007800200 */
[----:B------:R-:W-:Y:S02]  /*8000*/  IMNMX R14, R14, R17, PT ;  /* 0x000000110e0e7217 */ /* 0x000fe40003800200 */
.L_x_1988:
[----:B------:R-:W-:Y:S01]  /*8010*/  UISETP.GT.AND UP2, UPT, UR20, -0x1, UPT ;  /* 0xffffffff1400788c */ /* 0x000fe2000bf44270 */
[----:B------:R-:W2:Y:S05]  /*8020*/  SHFL.IDX PT, R16, R15, 0x1, 0x1c1f ;  /* 0x003c1f000f107f89 */ /* 0x000eaa00000e0000 */
[----:B------:R-:W-:Y:S04]  /*8030*/  PLOP3.LUT P0, PT, PT, PT, UP2, 0x80, 0x0 ;  /* 0x000000000000781c */ /* 0x000fe80003f0f028 */
[C---:B------:R-:W-:Y:S04]  /*8040*/  ISETP.GT.AND P0, PT, R13.reuse, RZ, P0 ;  /* 0x000000ff0d00720c */ /* 0x040fe80000704270 */
[----:B------:R-:W-:Y:S04]  /*8050*/  ISETP.LT.OR P0, PT, R14, 0x1, P0 ;  /* 0x000000010e00780c */ /* 0x000fe80000701670 */
[----:B------:R-:W-:Y:S02]  /*8060*/  FSEL R12, R200, -INF , !P0 ;  /* 0xff800000c80c7808 */ /* 0x000fe40004000000 */
[----:B------:R-:W-:Y:S04]  /*8070*/  PLOP3.LUT P0, PT, PT, PT, UP2, 0x80, 0x0 ;  /* 0x000000000000781c */ /* 0x000fe80003f0f028 */
[C---:B------:R-:W-:Y:S04]  /*8080*/  ISETP.GT.AND P0, PT, R13.reuse, 0x1, P0 ;  /* 0x000000010d00780c */ /* 0x040fe80000704270 */
[----:B------:R-:W-:Y:S04]  /*8090*/  ISETP.LT.OR P0, PT, R14, 0x2, P0 ;  /* 0x000000020e00780c */ /* 0x000fe80000701670 */
[----:B------:R-:W-:Y:S02]  /*80a0*/  FSEL R10, R202, -INF , !P0 ;  /* 0xff800000ca0a7808 */ /* 0x000fe40004000000 */
[----:B------:R-:W-:Y:S04]  /*80b0*/  PLOP3.LUT P0, PT, PT, PT, UP2, 0x80, 0x0 ;  /* 0x000000000000781c */ /* 0x000fe80003f0f028 */
[C---:B------:R-:W-:Y:S04]  /*80c0*/  ISETP.GT.AND P0, PT, R13.reuse, 0x8, P0 ;  /* 0x000000080d00780c */ /* 0x040fe80000704270 */
[----:B------:R-:W-:Y:S04]  /*80d0*/  ISETP.LT.OR P0, PT, R14, 0x9, P0 ;  /* 0x000000090e00780c */ /* 0x000fe80000701670 */
[----:B-1----:R-:W-:Y:S02]  /*80e0*/  FSEL R8, R182, -INF , !P0 ;  /* 0xff800000b6087808 */ /* 0x002fe40004000000 */
        /* <DEDUP_REMOVED lines=31> */
[----:B------:R-:W-:Y:S01]  /*82e0*/  FSEL R184, R5, -INF , !P0 ;  /* 0xff80000005b87808 */ /* 0x000fe20004000000 */
[--C-:B--2---:R-:W-:Y:S01]  /*82f0*/  IMAD.IADD R5, R11, 0x1, R16.reuse ;  /* 0x000000010b057824 */ /* 0x104fe200078e0210 */
        /* <DEDUP_REMOVED lines=21> */
[----:B------:R-:W-:Y:S11]  /*8450*/  PLOP3.LUT P0, PT, PT, PT, UP0, 0x40, 0x0 ;  /* 0x000000000000781c */ /* 0x000ff60003f0e808 */
[----:B------:R-:W-:Y:S02]  /*8460*/  @!UPT UIADD3 URZ, URZ, URZ, URZ ;  /* 0x0000003f3f3ff290 */ /* 0x000fe4000fffe03f */
        /* <DEDUP_REMOVED lines=16> */
.L_x_1994:
[----:B------:R-:W-:Y:S04]  /*8570*/  MOV R9, 0x1 ;  /* 0x0000000100097802 */ /* 0x000fe80000000f00 */
[----:B------:R-:W-:Y:S11]  /*8580*/  ISETP.NE.AND P0, PT, R9, c[0x0][0x32c], PT ;  /* 0x0000cb0009007a0c */ /* 0x000ff60003f05270 */
[----:B------:R-:W-:Y:S02]  /*8590*/  @!UPT UIADD3 URZ, URZ, URZ, URZ ;  /* 0x0000003f3f3ff290 */ /* 0x000fe4000fffe03f */
[----:B------:R-:W-:Y:S05]  /*85a0*/  @P0 IMAD.HI.U32 R9, R11, c[0x0][0x330], RZ ;  /* 0x0000cc000b090a27 */ /* 0x000fea00078e00ff */
[----:B------:R-:W-:Y:S02]  /*85b0*/  @P0 SHF.R.U32.HI R11, RZ, c[0x0][0x334], R9 ;  /* 0x0000cd00ff0b0a19 */ /* 0x000fe40000011609 */
.L_x_1995:
[----:B------:R-:W-:Y:S05]  /*85c0*/  BSYNC B0 ;  /* 0x0000000000007941 */ /* 0x000fea0003800000 */
.L_x_1993:
[----:B------:R-:W-:Y:S04]  /*85d0*/  IMAD R4, R11, c[0x0][0x32c], -R4 ;  /* 0x0000cb000b047a24 */ /* 0x000fe800078e0a04 */
[----:B------:R-:W-:Y:S05]  /*85e0*/  IMAD.IADD R14, R4, 0x1, -R241 ;  /* 0x00000001040e7824 */ /* 0x000fea00078e0af1 */
[----:B------:R-:W-:Y:S02]  /*85f0*/  IADD3 R4, R14, c[0x0][0x32c], RZ ;  /* 0x0000cb000e047a10 */ /* 0x000fe40007ffe0ff */
[----:B------:R-:W-:Y:S02]  /*8600*/  IMNMX R7, R7, R14, !PT ;  /* 0x0000000e07077217 */ /* 0x000fe40007800200 */
[----:B------:R-:W-:Y:S02]  /*8610*/  IMNMX R5, R5, R4, PT ;  /* 0x0000000405057217 */ /* 0x000fe40003800200 */
.L_x_1992:
[----:B------:R-:W-:Y:S01]  /*8620*/  PLOP3.LUT P0, PT, PT, PT, UP2, 0x80, 0x0 ;  /* 0x000000000000781c */ /* 0x000fe20003f0f028 */
[----:B------:R-:W-:Y:S01]  /*8630*/  LDSM.16.MT88.4 R20, [R226+0x100] ;  /* 0x00010000e214783b */ /* 0x000fe20000004200 */
[----:B------:R-:W-:Y:S02]  /*8640*/  FMNMX.FTZ R17, R12, R3, !PT ;  /* 0x000000030c117209 */ /* 0x000fe40007810000 */
[----:B------:R-:W-:Y:S02]  /*8650*/  ISETP.GT.AND P0, PT, R7, RZ, P0 ;  /* 0x000000ff0700720c */ /* 0x000fe40000704270 */
[----:B------:R-:W-:Y:S02]  /*8660*/  FMNMX.FTZ R17, R10, R17, !PT ;  /* 0x000000110a117209 */ /* 0x000fe40007810000 */
[----:B------:R-:W-:Y:S02]  /*8670*/  ISETP.LT.OR P0, PT, R5, 0x1, P0 ;  /* 0x000000010500780c */ /* 0x000fe40000701670 */
[----:B------:R-:W-:Y:S02]  /*8680*/  FMNMX.FTZ R17, R8, R17, !PT ;  /* 0x0000001108117209 */ /* 0x000fe40007810000 */
[----:B------:R-:W-:Y:S02]  /*8690*/  FSEL R15, R0, -INF , !P0 ;  /* 0xff800000000f7808 */ /* 0x000fe40004000000 */
[----:B------:R-:W-:Y:S02]  /*86a0*/  PLOP3.LUT P0, PT, PT, PT, UP2, 0x80, 0x0 ;  /* 0x000000000000781c */ /* 0x000fe40003f0f028 */
[----:B------:R-:W-:Y:S02]  /*86b0*/  FMNMX.FTZ R17, R6, R17, !PT ;  /* 0x0000001106117209 */ /* 0x000fe40007810000 */
[----:B------:R-:W-:Y:S02]  /*86c0*/  ISETP.GT.AND P0, PT, R7, 0x1, P0 ;  /* 0x000000010700780c */ /* 0x000fe40000704270 */
        /* <DEDUP_REMOVED lines=42> */
[----:B------:R-:W-:Y:S01]  /*8970*/  FMNMX.FTZ R4, R203, R4, !PT ;  /* 0x00000004cb047209 */ /* 0x000fe20007810000 */
[----:B------:R-:W1:Y:S01]  /*8980*/  SHFL.BFLY PT, R17, R0, 0x2, 0x1f ;  /* 0x0c401f0000117f89 */ /* 0x000e6200000e0000 */
[----:B------:R-:W-:Y:S04]  /*8990*/  ISETP.LT.OR P0, PT, R5, 0x1a, P0 ;  /* 0x0000001a0500780c */ /* 0x000fe80000701670 */
[----:B------:R-:W-:Y:S02]  /*89a0*/  FSEL R201, R193, -INF , !P0 ;  /* 0xff800000c1c97808 */ /* 0x000fe40004000000 */
[----:B------:R-:W-:Y:S02]  /*89b0*/  PLOP3.LUT P0, PT, PT, PT, UP2, 0x80, 0x0 ;  /* 0x000000000000781c */ /* 0x000fe40003f0f028 */
[----:B------:R-:W-:Y:S02]  /*89c0*/  FMNMX.FTZ R4, R201, R4, !PT ;  /* 0x00000004c9047209 */ /* 0x000fe40007810000 */
[----:B------:R-:W-:Y:S04]  /*89d0*/  ISETP.GT.AND P0, PT, R7, 0x20, P0 ;  /* 0x000000200700780c */ /* 0x000fe80000704270 */
[----:B------:R-:W-:Y:S04]  /*89e0*/  ISETP.LT.OR P0, PT, R5, 0x21, P0 ;  /* 0x000000210500780c */ /* 0x000fe80000701670 */
[----:B------:R-:W-:Y:S02]  /*89f0*/  FSEL R187, R170, -INF , !P0 ;  /* 0xff800000aabb7808 */ /* 0x000fe40004000000 */
[----:B------:R-:W-:Y:S02]  /*8a00*/  PLOP3.LUT P0, PT, PT, PT, UP2, 0x80, 0x0 ;  /* 0x000000000000781c */ /* 0x000fe40003f0f028 */
[----:B------:R-:W-:Y:S02]  /*8a10*/  FMNMX.FTZ R4, R187, R4, !PT ;  /* 0x00000004bb047209 */ /* 0x000fe40007810000 */
[----:B------:R-:W-:Y:S02]  /*8a20*/  ISETP.GT.AND P0, PT, R7, 0x21, P0 ;  /* 0x000000210700780c */ /* 0x000fe40000704270 */
[----:B-1----:R-:W-:Y:S02]  /*8a30*/  FMNMX.FTZ R17, R0, R17, !PT ;  /* 0x0000001100117209 */ /* 0x002fe40007810000 */
        /* <DEDUP_REMOVED lines=24> */
[----:B------:R-:W-:Y:S01]  /*8bc0*/  ISETP.GT.AND P0, PT, R7, 0x38, P0 ;  /* 0x000000380700780c */ /* 0x000fe20000704270 */
[----:B------:R-:W1:Y:S03]  /*8bd0*/  SHFL.BFLY PT, R14, R17, 0x1, 0x1f ;  /* 0x0c201f00110e7f89 */ /* 0x000e6600000e0000 */
[----:B------:R-:W-:Y:S04]  /*8be0*/  ISETP.LT.OR P0, PT, R5, 0x39, P0 ;  /* 0x000000390500780c */ /* 0x000fe80000701670 */
[----:B------:R-:W-:Y:S02]  /*8bf0*/  FSEL R173, R33, -INF , !P0 ;  /* 0xff80000021ad7808 */ /* 0x000fe40004000000 */
[----:B------:R-:W-:Y:S01]  /*8c00*/  PLOP3.LUT P0, PT, PT, PT, UP2, 0x80, 0x0 ;  /* 0x000000000000781c */ /* 0x000fe20003f0f028 */
[----:B------:R-:W-:Y:S01]  /*8c10*/  UISETP.GT.AND UP2, UPT, UR20, UR4, UPT ;  /* 0x000000041400728c */ /* 0x000fe2000bf44270 */
[----:B------:R-:W-:Y:S01]  /*8c20*/  FMNMX.FTZ R0, R173, R0, !PT ;  /* 0x00000000ad007209 */ /* 0x000fe20007810000 */
[----:B------:R-:W-:Y:S01]  /*8c30*/  UIADD3 UR20, UR20, -0x1, URZ ;  /* 0xffffffff14147890 */ /* 0x000fe2000fffe03f */
[----:B------:R-:W-:Y:S04]  /*8c40*/  ISETP.GT.AND P0, PT, R7, 0x39, P0 ;  /* 0x000000390700780c */ /* 0x000fe80000704270 */
[----:B------:R-:W-:Y:S04]  /*8c50*/  ISETP.LT.OR P0, PT, R5, 0x3a, P0 ;  /* 0x0000003a0500780c */ /* 0x000fe80000701670 */
[----:B------:R-:W-:Y:S02]  /*8c60*/  FSEL R165, R31, -INF , !P0 ;  /* 0xff8000001fa57808 */ /* 0x000fe40004000000 */
[----:B------:R-:W-:Y:S02]  /*8c70*/  LDSM.16.MT88.4 R28, [R225+0x100] ;  /* 0x00010000e11c783b */ /* 0x000fe40000004200 */
[----:B------:R-:W-:Y:S02]  /*8c80*/  FMNMX.FTZ R4, R165, R0, !PT ;  /* 0x00000000a5047209 */ /* 0x000fe40007810000 */
[----:B-1----:R-:W-:Y:S04]  /*8c90*/  FMNMX.FTZ R0, R17, R14, !PT ;  /* 0x0000000e11007209 */ /* 0x002fe80007810000 */
[----:B------:R-:W1:Y:S01]  /*8ca0*/  SHFL.BFLY PT, R7, R4, 0x2, 0x1f ;  /* 0x0c401f0004077f89 */ /* 0x000e6200000e0000 */
[C---:B------:R-:W-:Y:S01]  /*8cb0*/  FMUL.FTZ R179, R0.reuse, c[0x0][0x2d0] ;  /* 0x0000b40000b37a20 */ /* 0x040fe20000410000 */
[----:B------:R-:W-:Y:S04]  /*8cc0*/  FSETP.NEU.FTZ.AND P0, PT, R0, -INF , PT ;  /* 0xff8000000000780b */ /* 0x000fe80003f1d000 */
[----:B------:R-:W-:Y:S05]  /*8cd0*/  FSEL R179, R179, RZ, P0 ;  /* 0x000000ffb3b37208 */ /* 0x000fea0000000000 */
[--C-:B------:R-:W-:Y:S02]  /*8ce0*/  FFMA.FTZ R188, R12, c[0x0][0x2d0], -R179.reuse ;  /* 0x0000b4000cbc7a23 */ /* 0x100fe400000108b3 */
[--C-:B------:R-:W-:Y:S02]  /*8cf0*/  FFMA.FTZ R167, R10, c[0x0][0x2d0], -R179.reuse ;  /* 0x0000b4000aa77a23 */ /* 0x100fe400000108b3 */
[--C-:B------:R-:W-:Y:S02]  /*8d00*/  FFMA.FTZ R166, R8, c[0x0][0x2d0], -R179.reuse ;  /* 0x0000b40008a67a23 */ /* 0x100fe400000108b3 */
[--C-:B------:R-:W-:Y:S01]  /*8d10*/  FFMA.FTZ R189, R6, c[0x0][0x2d0], -R179.reuse ;  /* 0x0000b40006bd7a23 */ /* 0x100fe200000108b3 */
[----:B------:R-:W-:Y:S01]  /*8d20*/  MUFU.EX2 R188, R188 ;  /* 0x000000bc00bc7308 */ /* 0x000fe20000000800 */
[--C-:B------:R-:W-:Y:S02]  /*8d30*/  FFMA.FTZ R176, R176, c[0x0][0x2d0], -R179.reuse ;  /* 0x0000b400b0b07a23 */ /* 0x100fe400000108b3 */
[--C-:B------:R-:W-:Y:S02]  /*8d40*/  FFMA.FTZ R194, R194, c[0x0][0x2d0], -R179.reuse ;  /* 0x0000b400c2c27a23 */ /* 0x100fe400000108b3 */
[--C-:B------:R-:W-:Y:S01]  /*8d50*/  FFMA.FTZ R195, R195, c[0x0][0x2d0], -R179.reuse ;  /* 0x0000b400c3c37a23 */ /* 0x100fe200000108b3 */
[----:B-1----:R-:W-:Y:S01]  /*8d60*/  FMNMX.FTZ R5, R4, R7, !PT ;  /* 0x0000000704057209 */ /* 0x002fe20007810000 */
[--C-:B------:R-:W-:Y:S01]  /*8d70*/  FFMA.FTZ R196, R196, c[0x0][0x2d0], -R179.reuse ;  /* 0x0000b400c4c47a23 */ /* 0x100fe200000108b3 */
[----:B------:R-:W-:Y:S01]  /*8d80*/  FSEL R4, R0, RZ, P0 ;  /* 0x000000ff00047208 */ /* 0x000fe20000000000 */
[--C-:B------:R-:W-:Y:S01]  /*8d90*/  FFMA.FTZ R197, R200, c[0x0][0x2d0], -R179.reuse ;  /* 0x0000b400c8c57a23 */ /* 0x100fe200000108b3 */
[----:B------:R-:W1:Y:S01]  /*8da0*/  MUFU.EX2 R167, R167 ;  /* 0x000000a700a77308 */ /* 0x000e620000000800 */
[----:B------:R-:W2:Y:S01]  /*8db0*/  SHFL.BFLY PT, R164, R5, 0x1, 0x1f ;  /* 0x0c201f0005a47f89 */ /* 0x000ea200000e0000 */
[----:B------:R-:W-:Y:S02]  /*8dc0*/  FFMA.FTZ R184, R184, c[0x0][0x2d0], -R179 ;  /* 0x0000b400b8b87a23 */ /* 0x000fe400000108b3 */
[----:B------:R-:W-:Y:S02]  /*8dd0*/  FADD.FTZ R3, -R4, R3 ;  /* 0x0000000304037221 */ /* 0x000fe40000010100 */
[--C-:B------:R-:W-:Y:S02]  /*8de0*/  FFMA.FTZ R202, R202, c[0x0][0x2d0], -R179.reuse ;  /* 0x0000b400caca7a23 */ /* 0x100fe400000108b3 */
[----:B------:R-:W-:Y:S02]  /*8df0*/  FMUL.FTZ R6, R3, c[0x0][0x2d0] ;  /* 0x0000b40003067a20 */ /* 0x000fe40000410000 */
[----:B------:R-:W-:Y:S01]  /*8e00*/  MUFU.EX2 R166, R166 ;  /* 0x000000a600a67308 */ /* 0x000fe20000000800 */
[--C-:B------:R-:W-:Y:S02]  /*8e10*/  FFMA.FTZ R182, R182, c[0x0][0x2d0], -R179.reuse ;  /* 0x0000b400b6b67a23 */ /* 0x100fe400000108b3 */
[--C-:B------:R-:W-:Y:S02]  /*8e20*/  FFMA.FTZ R180, R180, c[0x0][0x2d0], -R179.reuse ;  /* 0x0000b400b4b47a23 */ /* 0x100fe400000108b3 */
[--C-:B------:R-:W-:Y:S05]  /*8e30*/  FFMA.FTZ R178, R178, c[0x0][0x2d0], -R179.reuse ;  /* 0x0000b400b2b27a23 */ /* 0x100fea00000108b3 */
[----:B------:R-:W3:Y:S01]  /*8e40*/  MUFU.EX2 R3, R6 ;  /* 0x0000000600037308 */ /* 0x000ee20000000800 */
[----:B-1----:R-:W-:Y:S02]  /*8e50*/  F2FP.BF16.PACK_AB R168, R167, R188 ;  /* 0x000000bca7a8723e */ /* 0x002fe400000010ff */
[----:B--2---:R-:W-:Y:S04]  /*8e60*/  FMNMX.FTZ R164, R164, R5, !PT ;  /* 0x00000005a4a47209 */ /* 0x004fe80007810000 */
[C---:B------:R-:W-:Y:S01]  /*8e70*/  FSETP.NEU.FTZ.AND P0, PT, R164.reuse, -INF , PT ;  /* 0xff800000a400780b */ /* 0x040fe20003f1d000 */
[C---:B------:R-:W-:Y:S02]  /*8e80*/  FMUL.FTZ R172, R164.reuse, c[0x0][0x2d0] ;  /* 0x0000b400a4ac7a20 */ /* 0x040fe40000410000 */
[----:B------:R-:W1:Y:S01]  /*8e90*/  MUFU.EX2 R189, R189 ;  /* 0x000000bd00bd7308 */ /* 0x000e620000000800 */
[----:B------:R-:W-:Y:S02]  /*8ea0*/  FSEL R5, R164, RZ, P0 ;  /* 0x000000ffa4057208 */ /* 0x000fe40000000000 */
[----:B------:R-:W-:Y:S02]  /*8eb0*/  FSEL R172, R172, RZ, P0 ;  /* 0x000000ffacac7208 */ /* 0x000fe40000000000 */
[----:B------:R-:W-:Y:S01]  /*8ec0*/  PLOP3.LUT P0, PT, PT, PT, UP2, 0x80, 0x0 ;  /* 0x000000000000781c */ /* 0x000fe20003f0f028 */
[----:B------:R-:W-:Y:S02]  /*8ed0*/  FADD.FTZ R5, -R5, R2 ;  /* 0x0000000205057221 */ /* 0x000fe40000010100 */
[--C-:B------:R-:W-:Y:S02]  /*8ee0*/  FFMA.FTZ R193, R15, c[0x0][0x2d0], -R172.reuse ;  /* 0x0000b4000fc17a23 */ /* 0x100fe400000108ac */
[----:B------:R-:W-:Y:S01]  /*8ef0*/  MUFU.EX2 R194, R194 ;  /* 0x000000c200c27308 */ /* 0x000fe20000000800 */
[--C-:B------:R-:W-:Y:S02]  /*8f00*/  FFMA.FTZ R192, R13, c[0x0][0x2d0], -R172.reuse ;  /* 0x0000b4000dc07a23 */ /* 0x100fe400000108ac */
[----:B------:R-:W2:Y:S01]  /*8f10*/  LDSM.16.MT88.4 R12, [R231+0x100] ;  /* 0x00010000e70c783b */ /* 0x000ea20000004200 */
[--C-:B------:R-:W-:Y:S02]  /*8f20*/  FFMA.FTZ R191, R11, c[0x0][0x2d0], -R172.reuse ;  /* 0x0000b4000bbf7a23 */ /* 0x100fe400000108ac */
[--C-:B------:R-:W-:Y:S02]  /*8f30*/  FFMA.FTZ R190, R9, c[0x0][0x2d0], -R172.reuse ;  /* 0x0000b40009be7a23 */ /* 0x100fe400000108ac */
[----:B------:R-:W-:Y:S02]  /*8f40*/  FMUL.FTZ R2, R5, c[0x0][0x2d0] ;  /* 0x0000b40005027a20 */ /* 0x000fe40000410000 */
[----:B------:R-:W-:Y:S01]  /*8f50*/  MUFU.EX2 R193, R193 ;  /* 0x000000c100c17308 */ /* 0x000fe20000000800 */
[C---:B---3--:R-:W-:Y:S02]  /*8f60*/  FMUL.FTZ R4, R3.reuse, R160 ;  /* 0x000000a003047220 */ /* 0x048fe40000410000 */
[----:B------:R-:W-:Y:S01]  /*8f70*/  FMUL.FTZ R5, R3, R161 ;  /* 0x000000a103057220 */ /* 0x000fe20000410000 */
[----:B-1----:R-:W-:Y:S01]  /*8f80*/  F2FP.BF16.PACK_AB R170, R189, R166 ;  /* 0x000000a6bdaa723e */ /* 0x002fe200000010ff */
        /* <DEDUP_REMOVED lines=8> */
[----:B------:R-:W-:Y:S01]  /*9010*/  FMUL.FTZ R33, R3, R133 ;  /* 0x0000008503217220 */ /* 0x000fe20000410000 */
[----:B------:R-:W3:Y:S01]  /*9020*/  MUFU.EX2 R192, R192 ;  /* 0x000000c000c07308 */ /* 0x000ee20000000800 */
[--C-:B------:R-:W-:Y:S02]  /*9030*/  FFMA.FTZ R177, R177, c[0x0][0x2d0], -R172.reuse ;  /* 0x0000b400b1b17a23 */ /* 0x100fe400000108ac */
[C---:B------:R-:W-:Y:S02]  /*9040*/  FMUL.FTZ R36, R3.reuse, R36 ;  /* 0x0000002403247220 */ /* 0x040fe40000410000 */
[C---:B------:R-:W-:Y:S02]  /*9050*/  FMUL.FTZ R37, R3.reuse, R37 ;  /* 0x0000002503257220 */ /* 0x040fe40000410000 */
[C---:B------:R-:W-:Y:S02]  /*9060*/  FMUL.FTZ R40, R3.reuse, R40 ;  /* 0x0000002803287220 */ /* 0x040fe40000410000 */
[C---:B------:R-:W-:Y:S01]  /*9070*/  FMUL.FTZ R41, R3.reuse, R41 ;  /* 0x0000002903297220 */ /* 0x040fe20000410000 */
[----:B------:R-:W-:Y:S01]  /*9080*/  MUFU.EX2 R191, R191 ;  /* 0x000000bf00bf7308 */ /* 0x000fe20000000800 */
[C---:B------:R-:W-:Y:S02]  /*9090*/  FMUL.FTZ R44, R3.reuse, R44 ;  /* 0x0000002c032c7220 */ /* 0x040fe40000410000 */
[C---:B------:R-:W-:Y:S02]  /*90a0*/  FMUL.FTZ R45, R3.reuse, R45 ;  /* 0x0000002d032d7220 */ /* 0x040fe40000410000 */
[C---:B-1----:R-:W-:Y:S02]  /*90b0*/  FMUL.FTZ R6, R2.reuse, R162 ;  /* 0x000000a202067220 */ /* 0x042fe40000410000 */
[C---:B------:R-:W-:Y:S02]  /*90c0*/  FMUL.FTZ R7, R2.reuse, R163 ;  /* 0x000000a302077220 */ /* 0x040fe40000410000 */
[C---:B------:R-:W-:Y:S01]  /*90d0*/  FMUL.FTZ R10, R2.reuse, R158 ;  /* 0x0000009e020a7220 */ /* 0x040fe20000410000 */
[----:B------:R-:W1:Y:S01]  /*90e0*/  MUFU.EX2 R190, R190 ;  /* 0x000000be00be7308 */ /* 0x000e620000000800 */
[C---:B------:R-:W-:Y:S01]  /*90f0*/  FMUL.FTZ R11, R2.reuse, R159 ;  /* 0x0000009f020b7220 */ /* 0x040fe20000410000 */
[----:B------:R-:W-:Y:S01]  /*9100*/  LDSM.16.MT88.4 R160, [R224+0x2900] ;  /* 0x00290000e0a0783b */ /* 0x000fe20000004200 */
[----:B------:R-:W-:Y:S01]  /*9110*/  FMUL.FTZ R18, R2, R150 ;  /* 0x0000009602127220 */ /* 0x000fe20000410000 */
[----:B---3--:R-:W-:Y:S01]  /*9120*/  F2FP.BF16.PACK_AB R169, R192, R193 ;  /* 0x000000c1c0a9723e */ /* 0x008fe200000010ff */
[C---:B------:R-:W-:Y:S02]  /*9130*/  FMUL.FTZ R19, R2.reuse, R151 ;  /* 0x0000009702137220 */ /* 0x040fe40000410000 */
[C---:B------:R-:W-:Y:S02]  /*9140*/  FMUL.FTZ R26, R2.reuse, R142 ;  /* 0x0000008e021a7220 */ /* 0x040fe40000410000 */
[C---:B------:R-:W-:Y:S01]  /*9150*/  FMUL.FTZ R27, R2.reuse, R143 ;  /* 0x0000008f021b7220 */ /* 0x040fe20000410000 */
[----:B------:R-:W-:Y:S01]  /*9160*/  LDSM.16.MT88.4 R148, [R224+0x900] ;  /* 0x00090000e094783b */ /* 0x000fe20000004200 */
[C---:B------:R-:W-:Y:S01]  /*9170*/  FMUL.FTZ R34, R2.reuse, R134 ;  /* 0x0000008602227220 */ /* 0x040fe20000410000 */
[----:B------:R-:W3:Y:S01]  /*9180*/  MUFU.EX2 R195, R195 ;  /* 0x000000c300c37308 */ /* 0x000ee20000000800 */
[C---:B------:R-:W-:Y:S02]  /*9190*/  FMUL.FTZ R35, R2.reuse, R135 ;  /* 0x0000008702237220 */ /* 0x040fe40000410000 */
[C---:B------:R-:W-:Y:S02]  /*91a0*/  FMUL.FTZ R38, R2.reuse, R38 ;  /* 0x0000002602267220 */ /* 0x040fe40000410000 */
[C---:B------:R-:W-:Y:S01]  /*91b0*/  FMUL.FTZ R39, R2.reuse, R39 ;  /* 0x0000002702277220 */ /* 0x040fe20000410000 */
[----:B------:R-:W-:Y:S01]  /*91c0*/  LDSM.16.MT88.4 R132, [R225+0x2100] ;  /* 0x00210000e184783b */ /* 0x000fe20000004200 */
[C---:B------:R-:W-:Y:S02]  /*91d0*/  FMUL.FTZ R42, R2.reuse, R42 ;  /* 0x0000002a022a7220 */ /* 0x040fe40000410000 */
[C---:B------:R-:W-:Y:S01]  /*91e0*/  FMUL.FTZ R43, R2.reuse, R43 ;  /* 0x0000002b022b7220 */ /* 0x040fe20000410000 */
[----:B------:R-:W-:Y:S01]  /*91f0*/  MUFU.EX2 R196, R196 ;  /* 0x000000c400c47308 */ /* 0x000fe20000000800 */
[----:B------:R-:W-:Y:S01]  /*9200*/  FMUL.FTZ R46, R2, R46 ;  /* 0x0000002e022e7220 */ /* 0x000fe20000410000 */
[----:B-1----:R-:W-:Y:S01]  /*9210*/  F2FP.BF16.PACK_AB R171, R190, R191 ;  /* 0x000000bfbeab723e */ /* 0x002fe200000010ff */
[C---:B------:R-:W-:Y:S01]  /*9220*/  FMUL.FTZ R47, R2.reuse, R47 ;  /* 0x0000002f022f7220 */ /* 0x040fe20000410000 */
[----:B------:R-:W-:Y:S01]  /*9230*/  LDSM.16.MT88.4 R140, [R224+0x2100] ;  /* 0x00210000e08c783b */ /* 0x000fe20000004200 */
[C---:B------:R-:W-:Y:S02]  /*9240*/  FMUL.FTZ R48, R3.reuse, R48 ;  /* 0x0000003003307220 */ /* 0x040fe40000410000 */
[C---:B------:R-:W-:Y:S02]  /*9250*/  FMUL.FTZ R49, R3.reuse, R49 ;  /* 0x0000003103317220 */ /* 0x040fe40000410000 */
[C---:B--2---:R-:W-:Y:S01]  /*9260*/  HMMA.16816.F32.BF16 R4, R168.reuse, R12, R4 ;  /* 0x0000000ca804723c */ /* 0x044fe20000041804 */
[----:B------:R-:W-:Y:S02]  /*9270*/  MUFU.EX2 R197, R197 ;  /* 0x000000c500c57308 */ /* 0x000fe40000000800 */
[----:B------:R-:W-:Y:S02]  /*9280*/  LDSM.16.MT88.4 R156, [R225+0x2900] ;  /* 0x00290000e19c783b */ /* 0x000fe40000004200 */
[C---:B------:R-:W-:Y:S02]  /*9290*/  FMUL.FTZ R50, R2.reuse, R50 ;  /* 0x0000003202327220 */ /* 0x040fe40000410000 */
[C---:B------:R-:W-:Y:S01]  /*92a0*/  FMUL.FTZ R12, R3.reuse, R152 ;  /* 0x00000098030c7220 */ /* 0x040fe20000410000 */
[C---:B------:R-:W-:Y:S03]  /*92b0*/  HMMA.16816.F32.BF16 R8, R168.reuse, R14, R8 ;  /* 0x0000000ea808723c */ /* 0x040fe60000041808 */
[----:B------:R-:W-:Y:S01]  /*92c0*/  MUFU.EX2 R202, R202 ;  /* 0x000000ca00ca7308 */ /* 0x000fe20000000800 */
[C---:B------:R-:W-:Y:S02]  /*92d0*/  FMUL.FTZ R13, R3.reuse, R153 ;  /* 0x00000099030d7220 */ /* 0x040fe40000410000 */
[C---:B------:R-:W-:Y:S02]  /*92e0*/  FMUL.FTZ R51, R2.reuse, R51 ;  /* 0x0000003302337220 */ /* 0x040fe40000410000 */
[C---:B------:R-:W-:Y:S04]  /*92f0*/  FMUL.FTZ R14, R2.reuse, R154 ;  /* 0x0000009a020e7220 */ /* 0x040fe80000410000 */
[C---:B------:R-:W-:Y:S02]  /*9300*/  FMUL.FTZ R15, R2.reuse, R155 ;  /* 0x0000009b020f7220 */ /* 0x040fe40000410000 */
[----:B------:R-:W1:Y:S01]  /*9310*/  LDSM.16.MT88.4 R152, [R224+0x100] ;  /* 0x00010000e098783b */ /* 0x000e620000004200 */
        /* <DEDUP_REMOVED lines=11> */
[----:B------:R-:W2:Y:S01]  /*93d0*/  LDSM.16.MT88.4 R144, [R231+0x2100] ;  /* 0x00210000e790783b */ /* 0x000ea20000004200 */
        /* <DEDUP_REMOVED lines=18> */
[C---:B------:R-:W-:Y:S01]  /*9500*/  HMMA.16816.F32.BF16 R32, R168.reuse, R154, R32 ;  /* 0x0000009aa820723c */ /* 0x040fe20000041820 */
[----:B------:R-:W-:Y:S03]  /*9510*/  LDSM.16.MT88.4 R152, [R231+0x2900] ;  /* 0x00290000e798783b */ /* 0x000fe60000004200 */
[C---:B------:R-:W-:Y:S02]  /*9520*/  FMUL.FTZ R67, R2.reuse, R67 ;  /* 0x0000004302437220 */ /* 0x040fe40000410000 */
[C---:B------:R-:W-:Y:S02]  /*9530*/  FMUL.FTZ R68, R3.reuse, R68 ;  /* 0x0000004403447220 */ /* 0x040fe40000410000 */
[C---:B--2---:R-:W-:Y:S04]  /*9540*/  HMMA.16816.F32.BF16 R36, R168.reuse, R144, R36 ;  /* 0x00000090a824723c */ /* 0x044fe80000041824 */
[C---:B------:R-:W-:Y:S02]  /*9550*/  FMUL.FTZ R69, R3.reuse, R69 ;  /* 0x0000004503457220 */ /* 0x040fe40000410000 */
[C---:B------:R-:W-:Y:S02]  /*9560*/  FMUL.FTZ R70, R2.reuse, R70 ;  /* 0x0000004602467220 */ /* 0x040fe40000410000 */
[C---:B------:R-:W-:Y:S01]  /*9570*/  HMMA.16816.F32.BF16 R40, R168.reuse, R146, R40 ;  /* 0x00000092a828723c */ /* 0x040fe20000041828 */
[----:B------:R-:W-:Y:S03]  /*9580*/  LDSM.16.MT88.4 R144, [R225+0x900] ;  /* 0x00090000e190783b */ /* 0x000fe60000004200 */
[C---:B------:R-:W-:Y:S02]  /*9590*/  FMUL.FTZ R71, R2.reuse, R71 ;  /* 0x0000004702477220 */ /* 0x040fe40000410000 */
[C---:B------:R-:W-:Y:S02]  /*95a0*/  FMUL.FTZ R72, R3.reuse, R72 ;  /* 0x0000004803487220 */ /* 0x040fe40000410000 */
[C---:B------:R-:W-:Y:S01]  /*95b0*/  FMUL.FTZ R73, R3.reuse, R73 ;  /* 0x0000004903497220 */ /* 0x040fe20000410000 */
[C---:B----4-:R-:W-:Y:S03]  /*95c0*/  HMMA.16816.F32.BF16 R44, R168.reuse, R136, R44 ;  /* 0x00000088a82c723c */ /* 0x050fe6000004182c */
        /* <DEDUP_REMOVED lines=11> */
[----:B------:R-:W2:Y:S03]  /*9680*/  LDSM.16.MT88.4 R132, [R226+0x4100] ;  /* 0x00410000e284783b */ /* 0x000ea60000004200 */
        /* <DEDUP_REMOVED lines=18> */
[C---:B--2---:R-:W-:Y:S04]  /*97b0*/  HMMA.16816.F32.BF16 R76, R168.reuse, R132, R76 ;  /* 0x00000084a84c723c */ /* 0x044fe8000004184c */
[C---:B------:R-:W-:Y:S02]  /*97c0*/  FMUL.FTZ R93, R3.reuse, R93 ;  /* 0x0000005d035d7220 */ /* 0x040fe40000410000 */
[C---:B------:R-:W-:Y:S02]  /*97d0*/  FMUL.FTZ R94, R2.reuse, R94 ;  /* 0x0000005e025e7220 */ /* 0x040fe40000410000 */
[C---:B------:R-:W-:Y:S01]  /*97e0*/  HMMA.16816.F32.BF16 R80, R168.reuse, R134, R80 ;  /* 0x00000086a850723c */ /* 0x040fe20000041850 */
[----:B------:R-:W2:Y:S03]  /*97f0*/  LDSM.16.MT88.4 R132, [R231+0x6100] ;  /* 0x00610000e784783b */ /* 0x000ea60000004200 */
        /* <DEDUP_REMOVED lines=21> */
[C---:B------:R-:W-:Y:S03]  /*9950*/  FMUL.FTZ R109, R3.reuse, R109 ;  /* 0x0000006d036d7220 */ /* 0x040fe60000410000 */
[C---:B------:R-:W-:Y:S01]  /*9960*/  HMMA.16816.F32.BF16 R104, R168.reuse, R134, R104 ;  /* 0x00000086a868723c */ /* 0x040fe20000041868 */
[----:B------:R-:W2:Y:S02]  /*9970*/  LDSM.16.MT88.4 R132, [R224+0x6100] ;  /* 0x00610000e084783b */ /* 0x000ea40000004200 */
[C---:B------:R-:W-:Y:S02]  /*9980*/  FMUL.FTZ R110, R2.reuse, R110 ;  /* 0x0000006e026e7220 */ /* 0x040fe40000410000 */
[C---:B------:R-:W-:Y:S02]  /*9990*/  FMUL.FTZ R111, R2.reuse, R111 ;  /* 0x0000006f026f7220 */ /* 0x040fe40000410000 */
[C---:B------:R-:W-:Y:S02]  /*99a0*/  FMUL.FTZ R112, R3.reuse, R112 ;  /* 0x0000007003707220 */ /* 0x040fe40000410000 */
[C---:B------:R-:W-:Y:S03]  /*99b0*/  FMUL.FTZ R113, R3.reuse, R113 ;  /* 0x0000007103717220 */ /* 0x040fe60000410000 */
[C---:B----4-:R-:W-:Y:S03]  /*99c0*/  HMMA.16816.F32.BF16 R108, R168.reuse, R140, R108 ;  /* 0x0000008ca86c723c */ /* 0x050fe6000004186c */
[C---:B------:R-:W-:Y:S02]  /*99d0*/  FMUL.FTZ R114, R2.reuse, R114 ;  /* 0x0000007202727220 */ /* 0x040fe40000410000 */
[C---:B------:R-:W-:Y:S02]  /*99e0*/  FMUL.FTZ R115, R2.reuse, R115 ;  /* 0x0000007302737220 */ /* 0x040fe40000410000 */
[C---:B------:R-:W-:Y:S02]  /*99f0*/  FMUL.FTZ R116, R3.reuse, R116 ;  /* 0x0000007403747220 */ /* 0x040fe40000410000 */
[----:B------:R-:W-:Y:S03]  /*9a00*/  FMUL.FTZ R117, R3, R117 ;  /* 0x0000007503757220 */ /* 0x000fe60000410000 */
[C---:B------:R-:W-:Y:S01]  /*9a10*/  HMMA.16816.F32.BF16 R112, R168.reuse, R142, R112 ;  /* 0x0000008ea870723c */ /* 0x040fe20000041870 */
[----:B------:R-:W4:Y:S02]  /*9a20*/  LDSM.16.MT88.4 R140, [R231+0x900] ;  /* 0x00090000e78c783b */ /* 0x000f240000004200 */
[C---:B------:R-:W-:Y:S02]  /*9a30*/  FMUL.FTZ R118, R2.reuse, R118 ;  /* 0x0000007602767220 */ /* 0x040fe40000410000 */
[----:B------:R-:W-:Y:S02]  /*9a40*/  FMUL.FTZ R119, R2, R119 ;  /* 0x0000007702777220 */ /* 0x000fe40000410000 */
[--C-:B------:R-:W-:Y:S02]  /*9a50*/  FFMA.FTZ R198, R198, c[0x0][0x2d0], -R172.reuse ;  /* 0x0000b400c6c67a23 */ /* 0x100fe400000108ac */
[--C-:B------:R-:W-:Y:S03]  /*9a60*/  FFMA.FTZ R199, R199, c[0x0][0x2d0], -R172.reuse ;  /* 0x0000b400c7c77a23 */ /* 0x100fe600000108ac */
[C---:B-1----:R-:W-:Y:S01]  /*9a70*/  HMMA.16816.F32.BF16 R116, R168.reuse, R136, R116 ;  /* 0x00000088a874723c */ /* 0x042fe20000041874 */
[----:B------:R-:W-:Y:S02]  /*9a80*/  MUFU.EX2 R198, R198 ;  /* 0x000000c600c67308 */ /* 0x000fe40000000800 */
[C---:B------:R-:W-:Y:S02]  /*9a90*/  FMUL.FTZ R120, R3.reuse, R120 ;  /* 0x0000007803787220 */ /* 0x040fe40000410000 */
[----:B------:R-:W-:Y:S02]  /*9aa0*/  FMUL.FTZ R121, R3, R121 ;  /* 0x0000007903797220 */ /* 0x000fe40000410000 */
[--C-:B------:R-:W-:Y:S02]  /*9ab0*/  FFMA.FTZ R200, R203, c[0x0][0x2d0], -R172.reuse ;  /* 0x0000b400cbc87a23 */ /* 0x100fe400000108ac */
[C---:B------:R-:W-:Y:S02]  /*9ac0*/  FMUL.FTZ R122, R2.reuse, R122 ;  /* 0x0000007a027a7220 */ /* 0x040fe40000410000 */
[----:B------:R-:W1:Y:S01]  /*9ad0*/  MUFU.EX2 R199, R199 ;  /* 0x000000c700c77308 */ /* 0x000e620000000800 */
[----:B------:R-:W-:Y:S02]  /*9ae0*/  FMUL.FTZ R123, R2, R123 ;  /* 0x0000007b027b7220 */ /* 0x000fe40000410000 */
[--C-:B------:R-:W-:Y:S02]  /*9af0*/  FFMA.FTZ R201, R201, c[0x0][0x2d0], -R172.reuse ;  /* 0x0000b400c9c97a23 */ /* 0x100fe400000108ac */
[--C-:B------:R-:W-:Y:S02]  /*9b00*/  FFMA.FTZ R183, R183, c[0x0][0x2d0], -R172.reuse ;  /* 0x0000b400b7b77a23 */ /* 0x100fe400000108ac */
[--C-:B------:R-:W-:Y:S01]  /*9b10*/  FFMA.FTZ R203, R186, c[0x0][0x2d0], -R179.reuse ;  /* 0x0000b400bacb7a23 */ /* 0x100fe200000108b3 */
[C---:B------:R-:W-:Y:S01]  /*9b20*/  HMMA.16816.F32.BF16 R120, R168.reuse, R138, R120 ;  /* 0x0000008aa878723c */ /* 0x040fe20000041878 */
[----:B------:R-:W5:Y:S01]  /*9b30*/  LDSM.16.MT88.4 R136, [R226+0x900] ;  /* 0x00090000e288783b */ /* 0x000f620000004200 */
[----:B------:R-:W-:Y:S01]  /*9b40*/  MUFU.EX2 R200, R200 ;  /* 0x000000c800c87308 */ /* 0x000fe20000000800 */
[C---:B------:R-:W-:Y:S02]  /*9b50*/  FMUL.FTZ R124, R3.reuse, R124 ;  /* 0x0000007c037c7220 */ /* 0x040fe40000410000 */
[----:B------:R-:W-:Y:S02]  /*9b60*/  FMUL.FTZ R125, R3, R125 ;  /* 0x0000007d037d7220 */ /* 0x000fe40000410000 */
[C---:B------:R-:W-:Y:S02]  /*9b70*/  FMUL.FTZ R126, R2.reuse, R126 ;  /* 0x0000007e027e7220 */ /* 0x040fe40000410000 */
[----:B------:R-:W-:Y:S03]  /*9b80*/  FMUL.FTZ R127, R2, R127 ;  /* 0x0000007f027f7220 */ /* 0x000fe60000410000 */
[----:B------:R-:W4:Y:S01]  /*9b90*/  MUFU.EX2 R201, R201 ;  /* 0x000000c900c97308 */ /* 0x000f220000000800 */
[----:B------:R-:W-:Y:S02]  /*9ba0*/  FFMA.FTZ R179, R174, c[0x0][0x2d0], -R179 ;  /* 0x0000b400aeb37a23 */ /* 0x000fe400000108b3 */
[--C-:B------:R-:W-:Y:S01]  /*9bb0*/  FFMA.FTZ R185, R185, c[0x0][0x2d0], -R172.reuse ;  /* 0x0000b400b9b97a23 */ /* 0x100fe200000108ac */
[C---:B--2---:R-:W-:Y:S03]  /*9bc0*/  HMMA.16816.F32.BF16 R124, R168.reuse, R132, R124 ;  /* 0x00000084a87c723c */ /* 0x044fe6000004187c */
[C---:B------:R-:W-:Y:S02]  /*9bd0*/  FMUL.FTZ R128, R3.reuse, R128 ;  /* 0x0000008003807220 */ /* 0x040fe40000410000 */
[----:B------:R-:W-:Y:S01]  /*9be0*/  FMUL.FTZ R129, R3, R129 ;  /* 0x0000008103817220 */ /* 0x000fe20000410000 */
[----:B------:R-:W-:Y:S01]  /*9bf0*/  MUFU.EX2 R186, R182 ;  /* 0x000000b600ba7308 */ /* 0x000fe20000000800 */
[C---:B------:R-:W-:Y:S01]  /*9c00*/  FMUL.FTZ R130, R2.reuse, R130 ;  /* 0x0000008202827220 */ /* 0x040fe20000410000 */
[----:B---3--:R-:W-:Y:S01]  /*9c10*/  F2FP.BF16.PACK_AB R132, R195, R194 ;  /* 0x000000c2c384723e */ /* 0x008fe200000010ff */
[C---:B------:R-:W-:Y:S03]  /*9c20*/  FMUL.FTZ R131, R2.reuse, R131 ;  /* 0x0000008302837220 */ /* 0x040fe60000410000 */
[----:B-1----:R-:W-:Y:S01]  /*9c30*/  F2FP.BF16.PACK_AB R133, R199, R198 ;  /* 0x000000c6c785723e */ /* 0x002fe200000010ff */
[--C-:B------:R-:W-:Y:S02]  /*9c40*/  FFMA.FTZ R187, R187, c[0x0][0x2d0], -R172.reuse ;  /* 0x0000b400bbbb7a23 */ /* 0x100fe400000108ac */
[----:B------:R-:W-:Y:S01]  /*9c50*/  FFMA.FTZ R181, R181, c[0x0][0x2d0], -R172 ;  /* 0x0000b400b5b57a23 */ /* 0x000fe200000108ac */
[----:B------:R-:W-:Y:S01]  /*9c60*/  HMMA.16816.F32.BF16 R128, R168, R134, R128 ;  /* 0x00000086a880723c */ /* 0x000fe20000041880 */
[----:B------:R-:W-:Y:S02]  /*9c70*/  MUFU.EX2 R185, R185 ;  /* 0x000000b900b97308 */ /* 0x000fe40000000800 */
[----:B------:R-:W-:Y:S02]  /*9c80*/  FFMA.FTZ R188, R3, R244, R188 ;  /* 0x000000f403bc7223 */ /* 0x000fe400000100bc */
[----:B------:R-:W-:Y:S02]  /*9c90*/  FFMA.FTZ R193, R2, R243, R193 ;  /* 0x000000f302c17223 */ /* 0x000fe400000100c1 */
[----:B------:R-:W-:Y:S01]  /*9ca0*/  F2FP.BF16.PACK_AB R134, R197, R196 ;  /* 0x000000c4c586723e */ /* 0x000fe200000010ff */
[----:B------:R-:W-:Y:S01]  /*9cb0*/  FADD.FTZ R167, R167, R188 ;  /* 0x000000bca7a77221 */ /* 0x000fe20000010000 */
[----:B----4-:R-:W-:Y:S02]  /*9cc0*/  F2FP.BF16.PACK_AB R135, R201, R200 ;  /* 0x000000c8c987723e */ /* 0x010fe400000010ff */
[----:B------:R-:W1:Y:S01]  /*9cd0*/  MUFU.EX2 R171, R184 ;  /* 0x000000b800ab7308 */ /* 0x000e620000000800 */
[----:B------:R-:W-:Y:S02]  /*9ce0*/  FADD.FTZ R192, R192, R193 ;  /* 0x000000c1c0c07221 */ /* 0x000fe40000010000 */
[----:B------:R-:W-:Y:S02]  /*9cf0*/  FADD.FTZ R166, R166, R167 ;  /* 0x000000a7a6a67221 */ /* 0x000fe40000010000 */
[C---:B------:R-:W-:Y:S05]  /*9d00*/  HMMA.16816.F32.BF16 R4, R132.reuse, R140, R4 ;  /* 0x0000008c8404723c */ /* 0x040fea0000041804 */
[----:B------:R-:W-:Y:S01]  /*9d10*/  MUFU.EX2 R184, R181 ;  /* 0x000000b500b87308 */ /* 0x000fe20000000800 */
[----:B------:R-:W-:Y:S02]  /*9d20*/  FADD.FTZ R3, R191, R192 ;  /* 0x000000c0bf037221 */ /* 0x000fe40000010000 */
[C---:B------:R-:W-:Y:S01]  /*9d30*/  HMMA.16816.F32.BF16 R8, R132.reuse, R142, R8 ;  /* 0x0000008e8408723c */ /* 0x040fe20000041808 */
[----:B------:R-:W2:Y:S03]  /*9d40*/  LDSM.16.MT88.4 R140, [R226+0x2900] ;  /* 0x00290000e28c783b */ /* 0x000ea60000004200 */
[----:B------:R-:W-:Y:S02]  /*9d50*/  FADD.FTZ R189, R189, R166 ;  /* 0x000000a6bdbd7221 */ /* 0x000fe40000010000 */
[----:B------:R-:W-:Y:S01]  /*9d60*/  FADD.FTZ R3, R190, R3 ;  /* 0x00000003be037221 */ /* 0x000fe20000010000 */
[----:B------:R1:W-:Y:S01]  /*9d70*/  MUFU.EX2 R168, R183 ;  /* 0x000000b700a87308 */ /* 0x0003e20000000800 */
[C---:B-----5:R-:W-:Y:S04]  /*9d80*/  HMMA.16816.F32.BF16 R12, R132.reuse, R136, R12 ;  /* 0x00000088840c723c */ /* 0x060fe8000004180c */
[----:B------:R-:W-:Y:S02]  /*9d90*/  FADD.FTZ R194, R194, R189 ;  /* 0x000000bdc2c27221 */ /* 0x000fe40000010000 */
[----:B------:R-:W-:Y:S02]  /*9da0*/  FADD.FTZ R198, R198, R3 ;  /* 0x00000003c6c67221 */ /* 0x000fe40000010000 */
[C---:B------:R-:W-:Y:S01]  /*9db0*/  HMMA.16816.F32.BF16 R16, R132.reuse, R138, R16 ;  /* 0x0000008a8410723c */ /* 0x040fe20000041810 */
[----:B------:R-:W3:Y:S01]  /*9dc0*/  LDSM.16.MT88.4 R136, [R231+0x4900] ;  /* 0x00490000e788783b */ /* 0x000ee20000004200 */
[----:B------:R-:W-:Y:S02]  /*9dd0*/  MUFU.EX2 R169, R187 ;  /* 0x000000bb00a97308 */ /* 0x000fe40000000800 */
[----:B------:R-:W-:Y:S02]  /*9de0*/  FADD.FTZ R195, R195, R194 ;  /* 0x000000c2c3c37221 */ /* 0x000fe40000010000 */
[----:B------:R-:W-:Y:S02]  /*9df0*/  FADD.FTZ R199, R199, R198 ;  /* 0x000000c6c7c77221 */ /* 0x000fe40000010000 */
[C---:B------:R-:W-:Y:S04]  /*9e00*/  HMMA.16816.F32.BF16 R20, R132.reuse, R144, R20 ;  /* 0x000000908414723c */ /* 0x040fe80000041814 */
[----:B------:R-:W-:Y:S01]  /*9e10*/  MUFU.EX2 R187, R176 ;  /* 0x000000b000bb7308 */ /* 0x000fe20000000800 */
[----:B------:R-:W-:Y:S01]  /*9e20*/  FADD.FTZ R196, R196, R195 ;  /* 0x000000c3c4c47221 */ /* 0x000fe20000010000 */
[----:B-1----:R-:W-:Y:S02]  /*9e30*/  MOV R183, R171 ;  /* 0x000000ab00b77202 */ /* 0x002fe40000000f00 */
[C---:B------:R-:W-:Y:S01]  /*9e40*/  HMMA.16816.F32.BF16 R24, R132.reuse, R146, R24 ;  /* 0x000000928418723c */ /* 0x040fe20000041818 */
[----:B------:R-:W1:Y:S03]  /*9e50*/  LDSM.16.MT88.4 R144, [R226+0x4900] ;  /* 0x00490000e290783b */ /* 0x000e660000004200 */
[----:B------:R-:W-:Y:S02]  /*9e60*/  FADD.FTZ R200, R200, R199 ;  /* 0x000000c7c8c87221 */ /* 0x000fe40000010000 */
[----:B------:R-:W4:Y:S01]  /*9e70*/  MUFU.EX2 R171, R180 ;  /* 0x000000b400ab7308 */ /* 0x000f220000000800 */
[----:B------:R-:W-:Y:S01]  /*9e80*/  FADD.FTZ R197, R197, R196 ;  /* 0x000000c4c5c57221 */ /* 0x000fe20000010000 */
[C---:B------:R-:W-:Y:S04]  /*9e90*/  HMMA.16816.F32.BF16 R28, R132.reuse, R148, R28 ;  /* 0x00000094841c723c */ /* 0x040fe8000004181c */
[----:B------:R-:W-:Y:S04]  /*9ea0*/  FADD.FTZ R201, R201, R200 ;  /* 0x000000c8c9c97221 */ /* 0x000fe80000010000 */
[C---:B------:R-:W-:Y:S01]  /*9eb0*/  HMMA.16816.F32.BF16 R32, R132.reuse, R150, R32 ;  /* 0x000000968420723c */ /* 0x040fe20000041820 */
[----:B------:R-:W5:Y:S01]  /*9ec0*/  LDSM.16.MT88.4 R148, [R225+0x4900] ;  /* 0x00490000e194783b */ /* 0x000f620000004200 */
[----:B------:R-:W-:Y:S06]  /*9ed0*/  MUFU.EX2 R180, R179 ;  /* 0x000000b300b47308 */ /* 0x000fec0000000800 */
[C---:B------:R-:W-:Y:S04]  /*9ee0*/  HMMA.16816.F32.BF16 R36, R132.reuse, R152, R36 ;  /* 0x000000988424723c */ /* 0x040fe80000041824 */
[----:B------:R4:W-:Y:S04]  /*9ef0*/  MUFU.EX2 R170, R178 ;  /* 0x000000b200aa7308 */ /* 0x0009e80000000800 */
[C---:B------:R-:W-:Y:S01]  /*9f00*/  HMMA.16816.F32.BF16 R40, R132.reuse, R154, R40 ;  /* 0x0000009a8428723c */ /* 0x040fe20000041828 */
[----:B------:R-:W-:Y:S05]  /*9f10*/  LDSM.16.MT88.4 R152, [R231+0x3100] ;  /* 0x00310000e798783b */ /* 0x000fea0000004200 */
[----:B------:R-:W1:Y:S02]  /*9f20*/  MUFU.EX2 R203, R203 ;  /* 0x000000cb00cb7308 */ /* 0x000e640000000800 */
[C---:B--2---:R-:W-:Y:S08]  /*9f30*/  HMMA.16816.F32.BF16 R44, R132.reuse, R140, R44 ;  /* 0x0000008c842c723c */ /* 0x044ff0000004182c */
[C---:B------:R-:W-:Y:S01]  /*9f40*/  HMMA.16816.F32.BF16 R48, R132.reuse, R142, R48 ;  /* 0x0000008e8430723c */ /* 0x040fe20000041830 */
[----:B------:R-:W2:Y:S03]  /*9f50*/  LDSM.16.MT88.4 R140, [R224+0x4900] ;  /* 0x00490000e08c783b */ /* 0x000ea60000004200 */
[----:B----4-:R-:W-:Y:S02]  /*9f60*/  MOV R178, R171 ;  /* 0x000000ab00b27202 */ /* 0x010fe40000000f00 */
[----:B------:R-:W-:Y:S02]  /*9f70*/  MUFU.EX2 R171, R177 ;  /* 0x000000b100ab7308 */ /* 0x000fe40000000800 */
        /* <DEDUP_REMOVED lines=9> */
[C---:B-1----:R-:W-:Y:S08]  /*a010*/  HMMA.16816.F32.BF16 R76, R132.reuse, R144, R76 ;  /* 0x00000090844c723c */ /* 0x042ff0000004184c */
[C---:B------:R-:W-:Y:S01]  /*a020*/  HMMA.16816.F32.BF16 R80, R132.reuse, R146, R80 ;  /* 0x000000928450723c */ /* 0x040fe20000041850 */
[----:B------:R-:W1:Y:S07]  /*a030*/  LDSM.16.MT88.4 R144, [R226+0x6900] ;  /* 0x00690000e290783b */ /* 0x000e6e0000004200 */
[C---:B-----5:R-:W-:Y:S08]  /*a040*/  HMMA.16816.F32.BF16 R84, R132.reuse, R148, R84 ;  /* 0x000000948454723c */ /* 0x060ff00000041854 */
[C---:B------:R-:W-:Y:S01]  /*a050*/  HMMA.16816.F32.BF16 R88, R132.reuse, R150, R88 ;  /* 0x000000968458723c */ /* 0x040fe20000041858 */
[----:B------:R-:W4:Y:S07]  /*a060*/  LDSM.16.MT88.4 R148, [R225+0x6900] ;  /* 0x00690000e194783b */ /* 0x000f2e0000004200 */
        /* <DEDUP_REMOVED lines=9> */
[C---:B----4-:R-:W-:Y:S08]  /*a100*/  HMMA.16816.F32.BF16 R116, R132.reuse, R148, R116 ;  /* 0x000000948474723c */ /* 0x050ff00000041874 */
[C---:B------:R-:W-:Y:S01]  /*a110*/  HMMA.16816.F32.BF16 R120, R132.reuse, R150, R120 ;  /* 0x000000968478723c */ /* 0x040fe20000041878 */
[----:B------:R-:W4:Y:S07]  /*a120*/  LDSM.16.MT88.4 R148, [R225+0x1100] ;  /* 0x00110000e194783b */ /* 0x000f2e0000004200 */
[C---:B--2---:R-:W-:Y:S08]  /*a130*/  HMMA.16816.F32.BF16 R124, R132.reuse, R140, R124 ;  /* 0x0000008c847c723c */ /* 0x044ff0000004187c */
[----:B------:R-:W-:Y:S01]  /*a140*/  HMMA.16816.F32.BF16 R128, R132, R142, R128 ;  /* 0x0000008e8480723c */ /* 0x000fe20000041880 */
[----:B------:R-:W2:Y:S06]  /*a150*/  LDSM.16.MT88.4 R140, [R224+0x1100] ;  /* 0x00110000e08c783b */ /* 0x000eac0000004200 */
[----:B------:R-:W-:Y:S02]  /*a160*/  F2FP.BF16.PACK_AB R134, R186, R183 ;  /* 0x000000b7ba86723e */ /* 0x000fe400000010ff */
[----:B------:R-:W-:Y:S03]  /*a170*/  F2FP.BF16.PACK_AB R133, R185, R169 ;  /* 0x000000a9b985723e */ /* 0x000fe600000010ff */
[----:B------:R-:W-:Y:S02]  /*a180*/  F2FP.BF16.PACK_AB R135, R184, R168 ;  /* 0x000000a8b887723e */ /* 0x000fe400000010ff */
[C---:B------:R-:W-:Y:S01]  /*a190*/  F2FP.BF16.PACK_AB R132, R203.reuse, R202 ;  /* 0x000000cacb84723e */ /* 0x040fe200000010ff */
[----:B------:R-:W-:Y:S04]  /*a1a0*/  FADD.FTZ R202, R202, R197 ;  /* 0x000000c5caca7221 */ /* 0x000fe80000010000 */
[----:B------:R-:W-:Y:S02]  /*a1b0*/  FADD.FTZ R3, R203, R202 ;  /* 0x000000cacb037221 */ /* 0x000fe40000010000 */
        /* <DEDUP_REMOVED lines=8> */
[----:B------:R-:W-:Y:S07]  /*a240*/  LDSM.16.MT88.4 R148, [R231+0x7100] ;  /* 0x00710000e794783b */ /* 0x000fee0000004200 */
[C---:B--2---:R-:W-:Y:S08]  /*a250*/  HMMA.16816.F32.BF16 R28, R132.reuse, R140, R28 ;  /* 0x0000008c841c723c */ /* 0x044ff0000004181c */
[C---:B------:R-:W-:Y:S01]  /*a260*/  HMMA.16816.F32.BF16 R32, R132.reuse, R142, R32 ;  /* 0x0000008e8420723c */ /* 0x040fe20000041820 */
[----:B------:R-:W2:Y:S07]  /*a270*/  LDSM.16.MT88.4 R140, [R226+0x5100] ;  /* 0x00510000e28c783b */ /* 0x000eae0000004200 */
        /* <DEDUP_REMOVED lines=12> */
[C---:B------:R-:W-:Y:S07]  /*a340*/  HMMA.16816.F32.BF16 R68, R132.reuse, R160, R68 ;  /* 0x000000a08444723c */ /* 0x040fee0000041844 */
[--C-:B------:R-:W-:Y:S01]  /*a350*/  FFMA.FTZ R161, R175, c[0x0][0x2d0], -R172.reuse ;  /* 0x0000b400afa17a23 */ /* 0x100fe200000108ac */
[C---:B------:R-:W-:Y:S03]  /*a360*/  HMMA.16816.F32.BF16 R72, R132.reuse, R162, R72 ;  /* 0x000000a28448723c */ /* 0x040fe60000041848 */
[----:B------:R-:W-:Y:S01]  /*a370*/  MUFU.EX2 R182, R161 ;  /* 0x000000a100b67308 */ /* 0x000fe20000000800 */
[--C-:B------:R-:W-:Y:S02]  /*a380*/  FFMA.FTZ R160, R173, c[0x0][0x2d0], -R172.reuse ;  /* 0x0000b400ada07a23 */ /* 0x100fe400000108ac */
[----:B------:R-:W-:Y:S02]  /*a390*/  FFMA.FTZ R172, R165, c[0x0][0x2d0], -R172 ;  /* 0x0000b400a5ac7a23 */ /* 0x000fe400000108ac */
[C---:B--2---:R-:W-:Y:S05]  /*a3a0*/  HMMA.16816.F32.BF16 R76, R132.reuse, R140, R76 ;  /* 0x0000008c844c723c */ /* 0x044fea000004184c */
[----:B------:R-:W2:Y:S03]  /*a3b0*/  MUFU.EX2 R181, R160 ;  /* 0x000000a000b57308 */ /* 0x000ea60000000800 */
[C---:B------:R-:W-:Y:S01]  /*a3c0*/  HMMA.16816.F32.BF16 R80, R132.reuse, R142, R80 ;  /* 0x0000008e8450723c */ /* 0x040fe20000041850 */
[----:B------:R-:W4:Y:S06]  /*a3d0*/  LDSM.16.MT88.4 R140, [R226+0x7100] ;  /* 0x00710000e28c783b */ /* 0x000f2c0000004200 */
[----:B------:R5:W2:Y:S01]  /*a3e0*/  MUFU.EX2 R165, R172 ;  /* 0x000000ac00a57308 */ /* 0x000aa20000000800 */
[C---:B---3--:R-:W-:Y:S08]  /*a3f0*/  HMMA.16816.F32.BF16 R84, R132.reuse, R136, R84 ;  /* 0x000000888454723c */ /* 0x048ff00000041854 */
[C---:B------:R-:W-:Y:S01]  /*a400*/  HMMA.16816.F32.BF16 R88, R132.reuse, R138, R88 ;  /* 0x0000008a8458723c */ /* 0x040fe20000041858 */
[----:B------:R-:W3:Y:S07]  /*a410*/  LDSM.16.MT88.4 R136, [R224+0x7100] ;  /* 0x00710000e088783b */ /* 0x000eee0000004200 */
[C---:B-1----:R-:W-:Y:S01]  /*a420*/  HMMA.16816.F32.BF16 R92, R132.reuse, R144, R92 ;  /* 0x00000090845c723c */ /* 0x042fe2000004185c */
[----:B-----5:R-:W-:Y:S07]  /*a430*/  LDSM.16.MT88.4 R172, [R225+0x1900] ;  /* 0x00190000e1ac783b */ /* 0x020fee0000004200 */
[C---:B------:R-:W-:Y:S01]  /*a440*/  HMMA.16816.F32.BF16 R96, R132.reuse, R146, R96 ;  /* 0x000000928460723c */ /* 0x040fe20000041860 */
[----:B------:R-:W1:Y:S07]  /*a450*/  LDSM.16.MT88.4 R144, [R226+0x1900] ;  /* 0x00190000e290783b */ /* 0x000e6e0000004200 */
[C---:B------:R-:W-:Y:S07]  /*a460*/  HMMA.16816.F32.BF16 R100, R132.reuse, R148, R100 ;  /* 0x000000948464723c */ /* 0x040fee0000041864 */
[----:B------:R-:W-:Y:S01]  /*a470*/  MOV R149, R178 ;  /* 0x000000b200957202 */ /* 0x000fe20000000f00 */
[C---:B------:R-:W-:Y:S01]  /*a480*/  HMMA.16816.F32.BF16 R104, R132.reuse, R150, R104 ;  /* 0x000000968468723c */ /* 0x040fe20000041868 */
[----:B------:R-:W5:Y:S07]  /*a490*/  LDSM.16.MT88.4 R176, [R224+0x1900] ;  /* 0x00190000e0b0783b */ /* 0x000f6e0000004200 */
[C---:B----4-:R-:W-:Y:S07]  /*a4a0*/  HMMA.16816.F32.BF16 R108, R132.reuse, R140, R108 ;  /* 0x0000008c846c723c */ /* 0x050fee000004186c */
[----:B------:R-:W-:Y:S01]  /*a4b0*/  MOV R140, R180 ;  /* 0x000000b4008c7202 */ /* 0x000fe20000000f00 */
[C---:B------:R-:W-:Y:S04]  /*a4c0*/  HMMA.16816.F32.BF16 R112, R132.reuse, R142, R112 ;  /* 0x0000008e8470723c */ /* 0x040fe80000041870 */
[----:B--2---:R-:W-:Y:S03]  /*a4d0*/  MOV R141, R181 ;  /* 0x000000b5008d7202 */ /* 0x004fe60000000f00 */
[----:B------:R-:W-:Y:S01]  /*a4e0*/  MOV R142, R183 ;  /* 0x000000b7008e7202 */ /* 0x000fe20000000f00 */
[C---:B------:R-:W-:Y:S04]  /*a4f0*/  HMMA.16816.F32.BF16 R116, R132.reuse, R152, R116 ;  /* 0x000000988474723c */ /* 0x040fe80000041874 */
[----:B------:R-:W-:Y:S04]  /*a500*/  MOV R143, R185 ;  /* 0x000000b9008f7202 */ /* 0x000fe80000000f00 */
[C---:B------:R-:W-:Y:S08]  /*a510*/  HMMA.16816.F32.BF16 R120, R132.reuse, R154, R120 ;  /* 0x0000009a8478723c */ /* 0x040ff00000041878 */
[C---:B---3--:R-:W-:Y:S07]  /*a520*/  HMMA.16816.F32.BF16 R124, R132.reuse, R136, R124 ;  /* 0x00000088847c723c */ /* 0x048fee000004187c */
[----:B------:R-:W-:Y:S01]  /*a530*/  MOV R136, R187 ;  /* 0x000000bb00887202 */ /* 0x000fe20000000f00 */
[----:B------:R-:W-:Y:S04]  /*a540*/  HMMA.16816.F32.BF16 R128, R132, R138, R128 ;  /* 0x0000008a8480723c */ /* 0x000fe80000041880 */
[----:B------:R-:W-:Y:S02]  /*a550*/  MOV R137, R182 ;  /* 0x000000b600897202 */ /* 0x000fe40000000f00 */
[----:B------:R-:W2:Y:S01]  /*a560*/  LDSM.16.MT88.4 R180, [R231+0x3900] ;  /* 0x00390000e7b4783b */ /* 0x000ea20000004200 */
[----:B------:R-:W-:Y:S02]  /*a570*/  MOV R134, R170 ;  /* 0x000000aa00867202 */ /* 0x000fe40000000f00 */
[----:B------:R-:W-:Y:S03]  /*a580*/  MOV R135, R171 ;  /* 0x000000ab00877202 */ /* 0x000fe60000000f00 */
[----:B------:R-:W-:Y:S02]  /*a590*/  MOV R139, R168 ;  /* 0x000000a8008b7202 */ /* 0x000fe40000000f00 */
[----:B------:R-:W-:Y:S02]  /*a5a0*/  MOV R133, R169 ;  /* 0x000000a900857202 */ /* 0x000fe40000000f00 */
[----:B------:R-:W-:Y:S02]  /*a5b0*/  F2FP.BF16.PACK_AB R168, R134, R149 ;  /* 0x0000009586a8723e */ /* 0x000fe400000010ff */
[----:B------:R-:W-:Y:S02]  /*a5c0*/  F2FP.BF16.PACK_AB R170, R140, R136 ;  /* 0x000000888caa723e */ /* 0x000fe400000010ff */
[----:B------:R-:W-:Y:S02]  /*a5d0*/  F2FP.BF16.PACK_AB R169, R137, R135 ;  /* 0x0000008789a9723e */ /* 0x000fe400000010ff */
[----:B------:R-:W-:Y:S02]  /*a5e0*/  F2FP.BF16.PACK_AB R171, R165, R141 ;  /* 0x0000008da5ab723e */ /* 0x000fe400000010ff */
[----:B------:R-:W-:Y:S02]  /*a5f0*/  MOV R132, R184 ;  /* 0x000000b800847202 */ /* 0x000fe40000000f00 */
[----:B------:R-:W-:Y:S02]  /*a600*/  MOV R138, R186 ;  /* 0x000000ba008a7202 */ /* 0x000fe40000000f00 */
[----:B------:R-:W3:Y:S01]  /*a610*/  LDSM.16.MT88.4 R184, [R226+0x3900] ;  /* 0x00390000e2b8783b */ /* 0x000ee20000004200 */
[C---:B------:R-:W-:Y:S07]  /*a620*/  HMMA.16816.F32.BF16 R160, R168.reuse, R156, R4 ;  /* 0x0000009ca8a0723c */ /* 0x040fee0000041804 */
[----:B------:R-:W4:Y:S01]  /*a630*/  LDSM.16.MT88.4 R4, [R225+0x3900] ;  /* 0x00390000e104783b */ /* 0x000f220000004200 */
[C---:B------:R-:W-:Y:S07]  /*a640*/  HMMA.16816.F32.BF16 R156, R168.reuse, R158, R8 ;  /* 0x0000009ea89c723c */ /* 0x040fee0000041808 */
[----:B------:R-:W-:Y:S01]  /*a650*/  MOV R11, R149 ;  /* 0x00000095000b7202 */ /* 0x000fe20000000f00 */
[C---:B-1----:R-:W-:Y:S01]  /*a660*/  HMMA.16816.F32.BF16 R152, R168.reuse, R144, R12 ;  /* 0x00000090a898723c */ /* 0x042fe2000004180c */
[----:B------:R-:W-:Y:S07]  /*a670*/  LDSM.16.MT88.4 R12, [R231+0x5900] ;  /* 0x00590000e70c783b */ /* 0x000fee0000004200 */
[C---:B------:R-:W-:Y:S07]  /*a680*/  HMMA.16816.F32.BF16 R148, R168.reuse, R146, R16 ;  /* 0x00000092a894723c */ /* 0x040fee0000041810 */
[----:B------:R-:W-:Y:S01]  /*a690*/  MOV R19, R132 ;  /* 0x0000008400137202 */ /* 0x000fe20000000f00 */
[C---:B------:R-:W-:Y:S04]  /*a6a0*/  HMMA.16816.F32.BF16 R144, R168.reuse, R172, R20 ;  /* 0x000000aca890723c */ /* 0x040fe80000041814 */
[----:B------:R-:W-:Y:S02]  /*a6b0*/  MOV R18, R11 ;  /* 0x0000000b00127202 */ /* 0x000fe40000000f00 */
[----:B------:R-:W1:Y:S01]  /*a6c0*/  LDSM.16.MT88.4 R8, [R224+0x3900] ;  /* 0x00390000e008783b */ /* 0x000e620000004200 */
[----:B------:R-:W-:Y:S02]  /*a6d0*/  MOV R22, R142 ;  /* 0x0000008e00167202 */ /* 0x000fe40000000f00 */
[----:B------:R-:W-:Y:S03]  /*a6e0*/  MOV R23, R143 ;  /* 0x0000008f00177202 */ /* 0x000fe60000000f00 */
[----:B------:R-:W-:Y:S02]  /*a6f0*/  MOV R173, R140 ;  /* 0x0000008c00ad7202 */ /* 0x000fe40000000f00 */
[----:B------:R-:W-:Y:S02]  /*a700*/  MOV R172, R141 ;  /* 0x0000008d00ac7202 */ /* 0x000fe40000000f00 */
[C---:B------:R-:W-:Y:S01]  /*a710*/  HMMA.16816.F32.BF16 R140, R168.reuse, R174, R24 ;  /* 0x000000aea88c723c */ /* 0x040fe20000041818 */
[----:B------:R-:W-:Y:S02]  /*a720*/  LDSM.16.MT88.4 R24, [R224+0x5900] ;  /* 0x00590000e018783b */ /* 0x000fe40000004200 */
[----:B------:R-:W-:Y:S02]  /*a730*/  MOV R20, R138 ;  /* 0x0000008a00147202 */ /* 0x000fe40000000f00 */
[----:B------:R-:W-:Y:S02]  /*a740*/  MOV R21, R139 ;  /* 0x0000008b00157202 */ /* 0x000fe40000000f00 */
[----:B------:R-:W-:Y:S02]  /*a750*/  MOV R175, R136 ;  /* 0x0000008800af7202 */ /* 0x000fe40000000f00 */
[----:B------:R-:W-:Y:S02]  /*a760*/  MOV R174, R137 ;  /* 0x0000008900ae7202 */ /* 0x000fe40000000f00 */
[C---:B-----5:R-:W-:Y:S07]  /*a770*/  HMMA.16816.F32.BF16 R136, R168.reuse, R176, R28 ;  /* 0x000000b0a888723c */ /* 0x060fee000004181c */
[----:B------:R-:W-:Y:S02]  /*a780*/  MOV R31, R133 ;  /* 0x00000085001f7202 */ /* 0x000fe40000000f00 */
[----:B------:R-:W-:Y:S03]  /*a790*/  MOV R177, R134 ;  /* 0x0000008600b17202 */ /* 0x000fe60000000f00 */
[----:B------:R-:W-:Y:S02]  /*a7a0*/  MOV R176, R135 ;  /* 0x0000008700b07202 */ /* 0x000fe40000000f00 */
[C---:B------:R-:W-:Y:S01]  /*a7b0*/  HMMA.16816.F32.BF16 R132, R168.reuse, R178, R32 ;  /* 0x000000b2a884723c */ /* 0x040fe20000041820 */
[----:B------:R-:W-:Y:S06]  /*a7c0*/  LDSM.16.MT88.4 R32, [R226+0x7900] ;  /* 0x00790000e220783b */ /* 0x000fec0000004200 */
[----:B------:R-:W-:Y:S01]  /*a7d0*/  MOV R179, R18 ;  /* 0x0000001200b37202 */ /* 0x000fe20000000f00 */
[C---:B--2---:R-:W-:Y:S04]  /*a7e0*/  HMMA.16816.F32.BF16 R36, R168.reuse, R180, R36 ;  /* 0x000000b4a824723c */ /* 0x044fe80000041824 */
[----:B------:R-:W-:Y:S02]  /*a7f0*/  MOV R178, R19 ;  /* 0x0000001300b27202 */ /* 0x000fe40000000f00 */
[----:B------:R-:W2:Y:S01]  /*a800*/  LDSM.16.MT88.4 R16, [R226+0x5900] ;  /* 0x00590000e210783b */ /* 0x000ea20000004200 */
[----:B------:R-:W-:Y:S01]  /*a810*/  MOV R181, R20 ;  /* 0x0000001400b57202 */ /* 0x000fe20000000f00 */
[C---:B------:R-:W-:Y:S04]  /*a820*/  HMMA.16816.F32.BF16 R40, R168.reuse, R182, R40 ;  /* 0x000000b6a828723c */ /* 0x040fe80000041828 */
[----:B------:R-:W-:Y:S03]  /*a830*/  MOV R180, R21 ;  /* 0x0000001500b47202 */ /* 0x000fe60000000f00 */
[----:B------:R-:W-:Y:S01]  /*a840*/  MOV R183, R22 ;  /* 0x0000001600b77202 */ /* 0x000fe20000000f00 */
[C---:B---3--:R-:W-:Y:S04]  /*a850*/  HMMA.16816.F32.BF16 R44, R168.reuse, R184, R44 ;  /* 0x000000b8a82c723c */ /* 0x048fe8000004182c */
[----:B------:R-:W-:Y:S01]  /*a860*/  MOV R182, R23 ;  /* 0x0000001700b67202 */ /* 0x000fe20000000f00 */
[----:B------:R-:W-:Y:S01]  /*a870*/  FADD.FTZ R3, R183, R3 ;  /* 0x00000003b7037221 */ /* 0x000fe20000010000 */
[----:B------:R-:W3:Y:S01]  /*a880*/  LDSM.16.MT88.4 R20, [R225+0x5900] ;  /* 0x00590000e114783b */ /* 0x000ee20000004200 */
[----:B------:R-:W-:Y:S01]  /*a890*/  MOV R185, R31 ;  /* 0x0000001f00b97202 */ /* 0x000fe20000000f00 */
[C---:B------:R-:W-:Y:S04]  /*a8a0*/  HMMA.16816.F32.BF16 R48, R168.reuse, R186, R48 ;  /* 0x000000baa830723c */ /* 0x040fe80000041830 */
[----:B------:R-:W-:Y:S02]  /*a8b0*/  FADD.FTZ R2, R185, R201 ;  /* 0x000000c9b9027221 */ /* 0x000fe40000010000 */
[----:B------:R-:W5:Y:S01]  /*a8c0*/  LDSM.16.MT88.4 R28, [R231+0x7900] ;  /* 0x00790000e71c783b */ /* 0x000f620000004200 */
[----:B------:R-:W-:Y:S01]  /*a8d0*/  FADD.FTZ R3, R181, R3 ;  /* 0x00000003b5037221 */ /* 0x000fe20000010000 */
[C---:B----4-:R-:W-:Y:S04]  /*a8e0*/  HMMA.16816.F32.BF16 R52, R168.reuse, R4, R52 ;  /* 0x00000004a834723c */ /* 0x050fe80000041834 */
[----:B------:R-:W-:Y:S02]  /*a8f0*/  FADD.FTZ R2, R182, R2 ;  /* 0x00000002b6027221 */ /* 0x000fe40000010000 */
[----:B------:R-:W-:Y:S02]  /*a900*/  FADD.FTZ R3, R179, R3 ;  /* 0x00000003b3037221 */ /* 0x000fe40000010000 */
[C---:B------:R-:W-:Y:S01]  /*a910*/  HMMA.16816.F32.BF16 R56, R168.reuse, R6, R56 ;  /* 0x00000006a838723c */ /* 0x040fe20000041838 */
[----:B------:R-:W4:Y:S03]  /*a920*/  LDSM.16.MT88.4 R4, [R225+0x7900] ;  /* 0x00790000e104783b */ /* 0x000f260000004200 */
[----:B------:R-:W-:Y:S02]  /*a930*/  FADD.FTZ R2, R180, R2 ;  /* 0x00000002b4027221 */ /* 0x000fe40000010000 */
[----:B------:R-:W-:Y:S02]  /*a940*/  FADD.FTZ R3, R177, R3 ;  /* 0x00000003b1037221 */ /* 0x000fe40000010000 */
[C---:B-1----:R-:W-:Y:S04]  /*a950*/  HMMA.16816.F32.BF16 R60, R168.reuse, R8, R60 ;  /* 0x00000008a83c723c */ /* 0x042fe8000004183c */
[----:B------:R-:W-:Y:S02]  /*a960*/  FADD.FTZ R2, R178, R2 ;  /* 0x00000002b2027221 */ /* 0x000fe40000010000 */
[----:B------:R-:W-:Y:S02]  /*a970*/  FADD.FTZ R3, R175, R3 ;  /* 0x00000003af037221 */ /* 0x000fe40000010000 */
[C---:B------:R-:W-:Y:S01]  /*a980*/  HMMA.16816.F32.BF16 R64, R168.reuse, R10, R64 ;  /* 0x0000000aa840723c */ /* 0x040fe20000041840 */
[----:B------:R-:W1:Y:S03]  /*a990*/  LDSM.16.MT88.4 R8, [R224+0x7900] ;  /* 0x00790000e008783b */ /* 0x000e660000004200 */
[----:B------:R-:W-:Y:S02]  /*a9a0*/  FADD.FTZ R2, R176, R2 ;  /* 0x00000002b0027221 */ /* 0x000fe40000010000 */
[----:B------:R-:W-:Y:S01]  /*a9b0*/  FADD.FTZ R244, R173, R3 ;  /* 0x00000003adf47221 */ /* 0x000fe20000010000 */
[----:B------:R-:W-:Y:S01]  /*a9c0*/  MOV R3, R0 ;  /* 0x0000000000037202 */ /* 0x000fe20000000f00 */
[C---:B------:R-:W-:Y:S04]  /*a9d0*/  HMMA.16816.F32.BF16 R68, R168.reuse, R12, R68 ;  /* 0x0000000ca844723c */ /* 0x040fe80000041844 */
[----:B------:R-:W-:Y:S04]  /*a9e0*/  FADD.FTZ R2, R174, R2 ;  /* 0x00000002ae027221 */ /* 0x000fe80000010000 */
[C---:B------:R-:W-:Y:S04]  /*a9f0*/  HMMA.16816.F32.BF16 R72, R168.reuse, R14, R72 ;  /* 0x0000000ea848723c */ /* 0x040fe80000041848 */
[----:B------:R-:W-:Y:S04]  /*aa00*/  FADD.FTZ R2, R172, R2 ;  /* 0x00000002ac027221 */ /* 0x000fe80000010000 */
[C---:B--2---:R-:W-:Y:S04]  /*aa10*/  HMMA.16816.F32.BF16 R76, R168.reuse, R16, R76 ;  /* 0x00000010a84c723c */ /* 0x044fe8000004184c */
[----:B------:R-:W-:Y:S01]  /*aa20*/  FADD.FTZ R243, R165, R2 ;  /* 0x00000002a5f37221 */ /* 0x000fe20000010000 */
[----:B------:R-:W-:Y:S03]  /*aa30*/  MOV R2, R164 ;  /* 0x000000a400027202 */ /* 0x000fe60000000f00 */
[C---:B------:R-:W-:Y:S08]  /*aa40*/  HMMA.16816.F32.BF16 R80, R168.reuse, R18, R80 ;  /* 0x00000012a850723c */ /* 0x040ff00000041850 */
[C---:B---3--:R-:W-:Y:S08]  /*aa50*/  HMMA.16816.F32.BF16 R84, R168.reuse, R20, R84 ;  /* 0x00000014a854723c */ /* 0x048ff00000041854 */
[C---:B------:R-:W-:Y:S08]  /*aa60*/  HMMA.16816.F32.BF16 R88, R168.reuse, R22, R88 ;  /* 0x00000016a858723c */ /* 0x040ff00000041858 */
[C---:B------:R-:W-:Y:S08]  /*aa70*/  HMMA.16816.F32.BF16 R92, R168.reuse, R24, R92 ;  /* 0x00000018a85c723c */ /* 0x040ff0000004185c */
[C---:B------:R-:W-:Y:S08]  /*aa80*/  HMMA.16816.F32.BF16 R96, R168.reuse, R26, R96 ;  /* 0x0000001aa860723c */ /* 0x040ff00000041860 */
[C---:B-----5:R-:W-:Y:S08]  /*aa90*/  HMMA.16816.F32.BF16 R100, R168.reuse, R28, R100 ;  /* 0x0000001ca864723c */ /* 0x060ff00000041864 */
[C---:B------:R-:W-:Y:S08]  /*aaa0*/  HMMA.16816.F32.BF16 R104, R168.reuse, R30, R104 ;  /* 0x0000001ea868723c */ /* 0x040ff00000041868 */
[C---:B------:R-:W-:Y:S08]  /*aab0*/  HMMA.16816.F32.BF16 R108, R168.reuse, R32, R108 ;  /* 0x00000020a86c723c */ /* 0x040ff0000004186c */
[C---:B------:R-:W-:Y:S08]  /*aac0*/  HMMA.16816.F32.BF16 R112, R168.reuse, R34, R112 ;  /* 0x00000022a870723c */ /* 0x040ff00000041870 */
[C---:B----4-:R-:W-:Y:S08]  /*aad0*/  HMMA.16816.F32.BF16 R116, R168.reuse, R4, R116 ;  /* 0x00000004a874723c */ /* 0x050ff00000041874 */
[C---:B------:R-:W-:Y:S08]  /*aae0*/  HMMA.16816.F32.BF16 R120, R168.reuse, R6, R120 ;  /* 0x00000006a878723c */ /* 0x040ff00000041878 */
[C---:B-1----:R-:W-:Y:S08]  /*aaf0*/  HMMA.16816.F32.BF16 R124, R168.reuse, R8, R124 ;  /* 0x00000008a87c723c */ /* 0x042ff0000004187c */
[----:B------:R-:W-:Y:S01]  /*ab00*/  HMMA.16816.F32.BF16 R128, R168, R10, R128 ;  /* 0x0000000aa880723c */ /* 0x000fe20000041880 */
[----:B------:R-:W-:-:S07]  /*ab10*/  @P0 BRA `(.L_x_1996) ;  /* 0xffffb81000000947 */ /* 0x000fce000383ffff */
.L_x_1985:
[----:B------:R-:W1:Y:S01]  /*ab20*/  S2UR UR26, SR_CTAID.X ;  /* 0x00000000001a79c3 */ /* 0x000e620000002500 */
[----:B------:R-:W-:Y:S01]  /*ab30*/  UMOV UR25, 0x1 ;  /* 0x0000000100197882 */ /* 0x000fe20000000000 */
[----:B------:R-:W-:Y:S01]  /*ab40*/  PLOP3.LUT P0, PT, PT, PT, UP0, 0x40, 0x0 ;  /* 0x000000000000781c */ /* 0x000fe20003f0e808 */
[----:B------:R-:W-:-:S02]  /*ab50*/  ULDC UR21, c[0x0][0x168] ;  /* 0x00005a0000157ab9 */ /* 0x000fc40000000800 */
[----:B------:R-:W-:Y:S02]  /*ab60*/  ULDC.64 UR4, c[0x0][0x2c8] ;  /* 0x0000b20000047ab9 */ /* 0x000fe40000000a00 */
[----:B------:R-:W-:Y:S02]  /*ab70*/  UIADD3 UR21, UR25, -UR21, URZ ;  /* 0x8000001519157290 */ /* 0x000fe4000fffe03f */
[----:B------:R-:W-:Y:S02]  /*ab80*/  ULDC UR24, c[0x0][0x2ac] ;  /* 0x0000ab0000187ab9 */ /* 0x000fe40000000800 */
[----:B-1----:R-:W-:-:S04]  /*ab90*/  ULEA UR26, UR26, 0x7f, 0x7 ;  /* 0x0000007f1a1a7891 */ /* 0x002fc8000f8e383f */
        /* <DEDUP_REMOVED lines=20> */
.L_x_1998:
[----:B------:R-:W-:Y:S02]  /*ace0*/  ULDC UR4, c[0x0][0x32c] ;  /* 0x0000cb0000047ab9 */ /* 0x000fe40000000800 */
[----:B------:R-:W-:-:S03]  /*acf0*/  UISETP.NE.AND UP2, UPT, UR25, UR4, UPT ;  /* 0x000000041900728c */ /* 0x000fc6000bf45270 */
[----:B------:R-:W-:Y:S02]  /*ad00*/  ULDC.64 UR4, c[0x0][0x330] ;  /* 0x0000cc0000047ab9 */ /* 0x000fe40000000a00 */
[----:B------:R-:W-:-:S07]  /*ad10*/  UIMAD.WIDE.U32 UR26, UR24, UR4, URZ ;  /* 0x00000004181a72a5 */ /* 0x000fce000f8e003f */
[----:B------:R-:W-:Y:S02]  /*ad20*/  @UP2 UMOV UR25, UR27 ;  /* 0x0000001b00192c82 */ /* 0x000fe40008000000 */
[----:B------:R-:W-:Y:S02]  /*ad30*/  @UP2 USHF.R.U32.HI UR24, URZ, UR5, UR25 ;  /* 0x000000053f182299 */ /* 0x000fe40008011619 */
.L_x_1999:
[----:B------:R-:W-:Y:S02]  /*ad40*/  ULDC UR4, c[0x0][0x32c] ;  /* 0x0000cb0000047ab9 */ /* 0x000fe40000000800 */
[----:B------:R-:W-:-:S04]  /*ad50*/  UIMAD UR4, UR24, UR4, URZ ;  /* 0x00000004180472a4 */ /* 0x000fc8000f8e023f */
[----:B------:R-:W-:-:S04]  /*ad60*/  UISETP.LT.AND UP2, UPT, UR21, UR4, UPT ;  /* 0x000000041500728c */ /* 0x000fc8000bf41270 */
[----:B------:R-:W-:-:S04]  /*ad70*/  USEL UR21, UR21, UR4, !UP2 ;  /* 0x0000000415157287 */ /* 0x000fc8000d000000 */
.L_x_1997:
[----:B------:R-:W-:-:S04]  /*ad80*/  UIADD3 UR21, UR21, 0x3f, URZ ;  /* 0x0000003f15157890 */ /* 0x000fc8000fffe03f */
        /* <DEDUP_REMOVED lines=9> */
[----:B------:R-:W-:Y:S01]  /*ae20*/  SHF.R.S32.HI R0, RZ, 0x1f, R207 ;  /* 0x0000001fff007819 */ /* 0x000fe200000114cf */
[----:B------:R-:W-:Y:S01]  /*ae30*/  IMAD.MOV.U32 R167, RZ, RZ, R164 ;  /* 0x000000ffffa77224 */ /* 0x000fe200078e00a4 */
[C---:B------:R-:W-:Y:S01]  /*ae40*/  SHF.L.U64.HI R252, R206.reuse, 0x1, R247 ;  /* 0x00000001cefc7819 */ /* 0x040fe200000102f7 */
[C---:B------:R-:W-:Y:S01]  /*ae50*/  IMAD.SHL.U32 R2, R207.reuse, 0x2, RZ ;  /* 0x00000002cf027824 */ /* 0x040fe200078e00ff */
[----:B------:R-:W-:Y:S01]  /*ae60*/  SEL R250, RZ, 0x10, P5 ;  /* 0x00000010fffa7807 */ /* 0x000fe20002800000 */
[----:B------:R-:W-:Y:S01]  /*ae70*/  IMAD.SHL.U32 R251, R206, 0x2, RZ ;  /* 0x00000002cefb7824 */ /* 0x000fe200078e00ff */
[----:B------:R-:W-:Y:S02]  /*ae80*/  SEL R249, RZ, 0x10, P4 ;  /* 0x00000010fff97807 */ /* 0x000fe40002000000 */
[----:B------:R-:W-:Y:S02]  /*ae90*/  SHF.L.U64.HI R0, R207, 0x1, R0 ;  /* 0x00000001cf007819 */ /* 0x000fe40000010200 */
.L_x_2003:
        /* <DEDUP_REMOVED lines=28> */
[----:B------:R-:W-:Y:S01]  /*b060*/  SHF.R.S32.HI R10, RZ, 0x1f, R207 ;  /* 0x0000001fff0a7819 */ /* 0x000fe200000114cf */
[----:B------:R-:W-:Y:S01]  /*b070*/  IMAD.SHL.U32 R8, R207, 0x2, RZ ;  /* 0x00000002cf087824 */ /* 0x000fe200078e00ff */
[----:B------:R-:W-:Y:S01]  /*b080*/  LOP3.LUT R12, R12, 0xf, RZ, 0xc0, !PT ;  /* 0x0000000f0c0c7812 */ /* 0x000fe200078ec0ff */
[----:B------:R-:W-:Y:S01]  /*b090*/  IMAD.WIDE.U32 R4, R237, c[0x0][0x218], R4 ;  /* 0x00008600ed047a25 */ /* 0x000fe200078e0004 */
[----:B------:R-:W-:Y:S04]  /*b0a0*/  SHF.L.U64.HI R10, R207, 0x1, R10 ;  /* 0x00000001cf0a7819 */ /* 0x000fe8000001020a */
[----:B------:R-:W-:Y:S01]  /*b0b0*/  IADD3 R0, P0, R4, UR22, RZ ;  /* 0x0000001604007c10 */ /* 0x000fe2000ff1e0ff */
[----:B------:R-:W-:Y:S03]  /*b0c0*/  IMAD.SHL.U32 R4, R205, 0x2, RZ ;  /* 0x00000002cd047824 */ /* 0x000fe600078e00ff */
[----:B------:R-:W-:Y:S02]  /*b0d0*/  IADD3.X R5, R5, UR6, R2, P0, !PT ;  /* 0x0000000605057c10 */ /* 0x000fe400087fe402 */
[----:B------:R-:W-:Y:S02]  /*b0e0*/  LEA R7, P0, R0, c[0x0][0x1f8], 0x1 ;  /* 0x00007e0000077a11 */ /* 0x000fe400078008ff */
[----:B------:R-:W-:Y:S02]  /*b0f0*/  SHF.L.U64.HI R2, R204, 0x1, R245 ;  /* 0x00000001cc027819 */ /* 0x000fe400000102f5 */
[----:B------:R-:W-:Y:S01]  /*b100*/  LEA.HI.X R6, R0, c[0x0][0x1fc], R5, 0x1, P0 ;  /* 0x00007f0000067a11 */ /* 0x000fe200000f0c05 */
[----:B------:R-:W5:Y:S01]  /*b110*/  SHFL.IDX PT, R9, R7, 0x1, 0x181f ;  /* 0x00381f0007097f89 */ /* 0x000f6200000e0000 */
[----:B------:R-:W-:Y:S01]  /*b120*/  IMAD.SHL.U32 R0, R204, 0x2, RZ ;  /* 0x00000002cc007824 */ /* 0x000fe200078e00ff */
[----:B------:R-:W-:Y:S02]  /*b130*/  SHF.L.U64.HI R5, R205, 0x1, R246 ;  /* 0x00000001cd057819 */ /* 0x000fe400000102f6 */
[----:B------:R-:W4:Y:S04]  /*b140*/  SHFL.IDX PT, R11, R6, 0x1, 0x181f ;  /* 0x00381f00060b7f89 */ /* 0x000f2800000e0000 */
[----:B------:R-:W3:Y:S04]  /*b150*/  SHFL.IDX PT, R7, R7, RZ, 0x181f ;  /* 0x00181fff07077589 */ /* 0x000ee800000e0000 */
[----:B------:R-:W2:Y:S01]  /*b160*/  SHFL.IDX PT, R21, R6, RZ, 0x181f ;  /* 0x00181fff06157589 */ /* 0x000ea200000e0000 */
[----:B-----5:R-:W-:Y:S04]  /*b170*/  IADD3 R22, P1, P0, R22, R9, R251 ;  /* 0x0000000916167210 */ /* 0x020fe8000783e0fb */
[----:B----4-:R-:W-:Y:S02]  /*b180*/  IADD3.X R23, RZ, R11, R252, P1, P0 ;  /* 0x0000000bff177210 */ /* 0x010fe40000fe04fc */
[----:B------:R-:W-:Y:S04]  /*b190*/  IADD3 R14, P1, P0, R14, R9, R4 ;  /* 0x000000090e0e7210 */ /* 0x000fe8000783e004 */
[--C-:B------:R-:W-:Y:S02]  /*b1a0*/  IADD3.X R15, RZ, R11, R5.reuse, P1, P0 ;  /* 0x0000000bff0f7210 */ /* 0x100fe40000fe0405 */
[----:B------:R-:W-:Y:S04]  /*b1b0*/  IADD3 R12, P1, P0, R12, R9, R0 ;  /* 0x000000090c0c7210 */ /* 0x000fe8000783e000 */
[--C-:B------:R-:W-:Y:S02]  /*b1c0*/  IADD3.X R13, RZ, R11, R2.reuse, P1, P0 ;  /* 0x0000000bff0d7210 */ /* 0x100fe40000fe0402 */
[----:B---3--:R-:W-:Y:S05]  /*b1d0*/  IADD3 R4, P0, R7, R4, RZ ;  /* 0x0000000407047210 */ /* 0x008fea0007f1e0ff */
[----:B--2---:R-:W-:Y:S01]  /*b1e0*/  IMAD.X R5, R21, 0x1, R5, P0 ;  /* 0x0000000115057824 */ /* 0x004fe200000e0605 */
[----:B------:R-:W-:Y:S05]  /*b1f0*/  IADD3 R28, P0, R7, R0, RZ ;  /* 0x00000000071c7210 */ /* 0x000fea0007f1e0ff */
[----:B------:R-:W-:Y:S01]  /*b200*/  IMAD.X R29, R21, 0x1, R2, P0 ;  /* 0x00000001151d7824 */ /* 0x000fe200000e0602 */
[-C--:B------:R-:W-:Y:S05]  /*b210*/  IADD3 R30, P0, R7, R8.reuse, RZ ;  /* 0x00000008071e7210 */ /* 0x080fea0007f1e0ff */
[----:B------:R-:W-:Y:S01]  /*b220*/  IMAD.X R31, R21, 0x1, R10, P0 ;  /* 0x00000001151f7824 */ /* 0x000fe200000e060a */
        /* <DEDUP_REMOVED lines=17> */
.L_x_2001:
[C---:B--23--:R-:W-:Y:S01]  /*b340*/  HMMA.16816.F32.BF16 R4, R168.reuse, R172, RZ ;  /* 0x000000aca804723c */ /* 0x04cfe200000418ff */
[----:B------:R-:W-:Y:S01]  /*b350*/  LDSM.16.M88.4 R196, [R228+0x8100] ;  /* 0x00810000e4c4783b */ /* 0x000fe20000000200 */
[----:B------:R-:W-:Y:S06]  /*b360*/  UISETP.GT.AND UP2, UPT, UR20, UR9, UPT ;  /* 0x000000091400728c */ /* 0x000fec000bf44270 */
[C---:B------:R-:W-:Y:S01]  /*b370*/  HMMA.16816.F32.BF16 R8, R168.reuse, R174, RZ ;  /* 0x000000aea808723c */ /* 0x040fe200000418ff */
[----:B------:R-:W0:Y:S01]  /*b380*/  LDGDEPBAR ;  /* 0x00000000000079af */ /* 0x000e220000000000 */
[----:B------:R-:W-:Y:S06]  /*b390*/  PLOP3.LUT P0, PT, PT, PT, UP2, 0x40, 0x0 ;  /* 0x000000000000781c */ /* 0x000fec0003f0e828 */
[C---:B----4-:R-:W-:Y:S01]  /*b3a0*/  HMMA.16816.F32.BF16 R12, R168.reuse, R16, RZ ;  /* 0x00000010a80c723c */ /* 0x050fe200000418ff */
[----:B------:R-:W2:Y:S07]  /*b3b0*/  LDSM.16.M88.4 R172, [R229+0x10100] ;  /* 0x01010000e5ac783b */ /* 0x000eae0000000200 */
[C---:B------:R-:W-:Y:S01]  /*b3c0*/  HMMA.16816.F32.BF16 R16, R168.reuse, R18, RZ ;  /* 0x00000012a810723c */ /* 0x040fe200000418ff */
[----:B------:R-:W-:Y:S07]  /*b3d0*/  LDSM.16.M88.4 R200, [R228+0x9100] ;  /* 0x00910000e4c8783b */ /* 0x000fee0000000200 */
[C---:B-1----:R-:W-:Y:S08]  /*b3e0*/  HMMA.16816.F32.BF16 R20, R168.reuse, R24, RZ ;  /* 0x00000018a814723c */ /* 0x042ff000000418ff */
[C---:B------:R-:W-:Y:S08]  /*b3f0*/  HMMA.16816.F32.BF16 R24, R168.reuse, R26, RZ ;  /* 0x0000001aa818723c */ /* 0x040ff000000418ff */
[C---:B------:R-:W-:Y:S08]  /*b400*/  HMMA.16816.F32.BF16 R28, R168.reuse, R32, RZ ;  /* 0x00000020a81c723c */ /* 0x040ff000000418ff */
[----:B------:R-:W-:Y:S01]  /*b410*/  HMMA.16816.F32.BF16 R32, R168, R34, RZ ;  /* 0x00000022a820723c */ /* 0x000fe200000418ff */
[----:B------:R-:W1:Y:S07]  /*b420*/  LDSM.16.M88.4 R168, [R228+0x8900] ;  /* 0x00890000e4a8783b */ /* 0x000e6e0000000200 */
[C---:B------:R-:W-:Y:S08]  /*b430*/  HMMA.16816.F32.BF16 R4, R176.reuse, R180, R4 ;  /* 0x000000b4b004723c */ /* 0x040ff00000041804 */
[C---:B------:R-:W-:Y:S01]  /*b440*/  HMMA.16816.F32.BF16 R8, R176.reuse, R182, R8 ;  /* 0x000000b6b008723c */ /* 0x040fe20000041808 */
[----:B------:R-:W3:Y:S07]  /*b450*/  LDSM.16.M88.4 R180, [R228+0x9900] ;  /* 0x00990000e4b4783b */ /* 0x000eee0000000200 */
[C---:B------:R-:W-:Y:S08]  /*b460*/  HMMA.16816.F32.BF16 R12, R176.reuse, R184, R12 ;  /* 0x000000b8b00c723c */ /* 0x040ff0000004180c */
[C---:B------:R-:W-:Y:S01]  /*b470*/  HMMA.16816.F32.BF16 R16, R176.reuse, R186, R16 ;  /* 0x000000bab010723c */ /* 0x040fe20000041810 */
[----:B------:R-:W-:Y:S07]  /*b480*/  LDSM.16.M88.4 R184, [R227+0x10100] ;  /* 0x01010000e3b8783b */ /* 0x000fee0000000200 */
[C---:B------:R-:W-:Y:S08]  /*b490*/  HMMA.16816.F32.BF16 R20, R176.reuse, R188, R20 ;  /* 0x000000bcb014723c */ /* 0x040ff00000041814 */
[C---:B------:R-:W-:Y:S01]  /*b4a0*/  HMMA.16816.F32.BF16 R24, R176.reuse, R190, R24 ;  /* 0x000000beb018723c */ /* 0x040fe20000041818 */
[----:B------:R-:W4:Y:S07]  /*b4b0*/  LDSM.16.M88.4 R188, [R220] ;  /* 0x00000000dcbc783b */ /* 0x000f2e0000000200 */
[C---:B------:R-:W-:Y:S08]  /*b4c0*/  HMMA.16816.F32.BF16 R28, R176.reuse, R192, R28 ;  /* 0x000000c0b01c723c */ /* 0x040ff0000004181c */
[----:B------:R-:W-:Y:S01]  /*b4d0*/  HMMA.16816.F32.BF16 R32, R176, R194, R32 ;  /* 0x000000c2b020723c */ /* 0x000fe20000041820 */
[----:B------:R-:W5:Y:S07]  /*b4e0*/  LDSM.16.M88.4 R176, [R220+0x800] ;  /* 0x00080000dcb0783b */ /* 0x000f6e0000000200 */
[C---:B--2---:R-:W-:Y:S01]  /*b4f0*/  HMMA.16816.F32.BF16 R4, R172.reuse, R196, R4 ;  /* 0x000000c4ac04723c */ /* 0x044fe20000041804 */
[----:B------:R-:W2:Y:S07]  /*b500*/  LDSM.16.M88.4 R192, [R220+0x1000] ;  /* 0x00100000dcc0783b */ /* 0x000eae0000000200 */
[C---:B------:R-:W-:Y:S01]  /*b510*/  HMMA.16816.F32.BF16 R8, R172.reuse, R198, R8 ;  /* 0x000000c6ac08723c */ /* 0x040fe20000041808 */
[----:B------:R-:W-:Y:S07]  /*b520*/  LDSM.16.M88.4 R196, [R234+0x14100] ;  /* 0x01410000eac4783b */ /* 0x000fee0000000200 */
[C---:B-1----:R-:W-:Y:S08]  /*b530*/  HMMA.16816.F32.BF16 R12, R172.reuse, R168, R12 ;  /* 0x000000a8ac0c723c */ /* 0x042ff0000004180c */
        /* <DEDUP_REMOVED lines=8> */
[C---:B----4-:R-:W-:Y:S01]  /*b5c0*/  HMMA.16816.F32.BF16 R4, R184.reuse, R188, R4 ;  /* 0x000000bcb804723c */ /* 0x050fe20000041804 */
[----:B------:R-:W-:Y:S07]  /*b5d0*/  LDSM.16.M88.4 R180, [R233+0xb900] ;  /* 0x00b90000e9b4783b */ /* 0x000fee0000000200 */
[C---:B------:R-:W-:Y:S01]  /*b5e0*/  HMMA.16816.F32.BF16 R8, R184.reuse, R190, R8 ;  /* 0x000000beb808723c */ /* 0x040fe20000041808 */
[----:B------:R-:W-:Y:S07]  /*b5f0*/  LDSM.16.M88.4 R188, [R230+0x14100] ;  /* 0x01410000e6bc783b */ /* 0x000fee0000000200 */
[C---:B-----5:R-:W-:Y:S08]  /*b600*/  HMMA.16816.F32.BF16 R12, R184.reuse, R176, R12 ;  /* 0x000000b0b80c723c */ /* 0x060ff0000004180c */
[C---:B------:R-:W-:Y:S01]  /*b610*/  HMMA.16816.F32.BF16 R16, R184.reuse, R178, R16 ;  /* 0x000000b2b810723c */ /* 0x040fe20000041810 */
[----:B------:R-:W4:Y:S07]  /*b620*/  LDSM.16.M88.4 R176, [R233+0xb100] ;  /* 0x00b10000e9b0783b */ /* 0x000f2e0000000200 */
[C---:B--2---:R-:W-:Y:S08]  /*b630*/  HMMA.16816.F32.BF16 R20, R184.reuse, R192, R20 ;  /* 0x000000c0b814723c */ /* 0x044ff00000041814 */
[C---:B------:R-:W-:Y:S01]  /*b640*/  HMMA.16816.F32.BF16 R24, R184.reuse, R194, R24 ;  /* 0x000000c2b818723c */ /* 0x040fe20000041818 */
[----:B------:R-:W2:Y:S07]  /*b650*/  LDSM.16.M88.4 R192, [R219] ;  /* 0x00000000dbc0783b */ /* 0x000eae0000000200 */
[C---:B-1----:R-:W-:Y:S08]  /*b660*/  HMMA.16816.F32.BF16 R28, R184.reuse, R168, R28 ;  /* 0x000000a8b81c723c */ /* 0x042ff0000004181c */
[----:B------:R-:W-:Y:S01]  /*b670*/  HMMA.16816.F32.BF16 R32, R184, R170, R32 ;  /* 0x000000aab820723c */ /* 0x000fe20000041820 */
[----:B------:R-:W1:Y:S07]  /*b680*/  LDSM.16.M88.4 R168, [R218] ;  /* 0x00000000daa8783b */ /* 0x000e6e0000000200 */
[C---:B------:R-:W-:Y:S01]  /*b690*/  HMMA.16816.F32.BF16 R4, R196.reuse, R200, R4 ;  /* 0x000000c8c404723c */ /* 0x040fe20000041804 */
[----:B------:R-:W5:Y:S07]  /*b6a0*/  LDSM.16.M88.4 R184, [R217] ;  /* 0x00000000d9b8783b */ /* 0x000f6e0000000200 */
        /* <DEDUP_REMOVED lines=8> */
[C---:B------:R-:W-:Y:S08]  /*b730*/  HMMA.16816.F32.BF16 R28, R196.reuse, R180, R28 ;  /* 0x000000b4c41c723c */ /* 0x040ff0000004181c */
[----:B------:R-:W-:Y:S01]  /*b740*/  HMMA.16816.F32.BF16 R32, R196, R182, R32 ;  /* 0x000000b6c420723c */ /* 0x000fe20000041820 */
[----:B------:R-:W4:Y:S07]  /*b750*/  LDSM.16.M88.4 R180, [R228+0xa900] ;  /* 0x00a90000e4b4783b */ /* 0x000f2e0000000200 */
[C---:B--2---:R-:W-:Y:S01]  /*b760*/  HMMA.16816.F32.BF16 R4, R188.reuse, R192, R4 ;  /* 0x000000c0bc04723c */ /* 0x044fe20000041804 */
[----:B------:R-:W2:Y:S07]  /*b770*/  LDSM.16.M88.4 R196, [R228+0xb100] ;  /* 0x00b10000e4c4783b */ /* 0x000eae0000000200 */
[C---:B------:R-:W-:Y:S01]  /*b780*/  HMMA.16816.F32.BF16 R8, R188.reuse, R194, R8 ;  /* 0x000000c2bc08723c */ /* 0x040fe20000041808 */
[----:B------:R-:W2:Y:S07]  /*b790*/  LDSM.16.M88.4 R192, [R228+0xb900] ;  /* 0x00b90000e4c0783b */ /* 0x000eae0000000200 */
[C---:B-1----:R-:W-:Y:S08]  /*b7a0*/  HMMA.16816.F32.BF16 R12, R188.reuse, R168, R12 ;  /* 0x000000a8bc0c723c */ /* 0x042ff0000004180c */
[C---:B------:R-:W-:Y:S01]  /*b7b0*/  HMMA.16816.F32.BF16 R16, R188.reuse, R170, R16 ;  /* 0x000000aabc10723c */ /* 0x040fe20000041810 */
[----:B------:R-:W-:Y:S07]  /*b7c0*/  LDSM.16.M88.4 R168, [R227+0x14100] ;  /* 0x01410000e3a8783b */ /* 0x000fee0000000200 */
[C---:B-----5:R-:W-:Y:S08]  /*b7d0*/  HMMA.16816.F32.BF16 R20, R188.reuse, R184, R20 ;  /* 0x000000b8bc14723c */ /* 0x060ff00000041814 */
[C---:B------:R-:W-:Y:S01]  /*b7e0*/  HMMA.16816.F32.BF16 R24, R188.reuse, R186, R24 ;  /* 0x000000babc18723c */ /* 0x040fe20000041818 */
[----:B------:R-:W1:Y:S07]  /*b7f0*/  LDSM.16.M88.4 R184, [R220+0x2000] ;  /* 0x00200000dcb8783b */ /* 0x000e6e0000000200 */
[C---:B------:R-:W-:Y:S08]  /*b800*/  HMMA.16816.F32.BF16 R28, R188.reuse, R200, R28 ;  /* 0x000000c8bc1c723c */ /* 0x040ff0000004181c */
[----:B------:R-:W-:Y:S01]  /*b810*/  HMMA.16816.F32.BF16 R32, R188, R202, R32 ;  /* 0x000000cabc20723c */ /* 0x000fe20000041820 */
[----:B------:R-:W5:Y:S07]  /*b820*/  LDSM.16.M88.4 R188, [R220+0x2800] ;  /* 0x00280000dcbc783b */ /* 0x000f6e0000000200 */
[C---:B---3--:R-:W-:Y:S01]  /*b830*/  HMMA.16816.F32.BF16 R4, R172.reuse, R176, R4 ;  /* 0x000000b0ac04723c */ /* 0x048fe20000041804 */
[----:B------:R-:W3:Y:S07]  /*b840*/  LDSM.16.M88.4 R200, [R220+0x3000] ;  /* 0x00300000dcc8783b */ /* 0x000eee0000000200 */
[C---:B------:R-:W-:Y:S01]  /*b850*/  HMMA.16816.F32.BF16 R8, R172.reuse, R178, R8 ;  /* 0x000000b2ac08723c */ /* 0x040fe20000041808 */
[----:B------:R-:W1:Y:S07]  /*b860*/  LDSM.16.M88.4 R176, [R220+0x3800] ;  /* 0x00380000dcb0783b */ /* 0x000e6e0000000200 */
[C---:B----4-:R-:W-:Y:S08]  /*b870*/  HMMA.16816.F32.BF16 R12, R172.reuse, R180, R12 ;  /* 0x000000b4ac0c723c */ /* 0x050ff0000004180c */
[C---:B------:R-:W-:Y:S01]  /*b880*/  HMMA.16816.F32.BF16 R16, R172.reuse, R182, R16 ;  /* 0x000000b6ac10723c */ /* 0x040fe20000041810 */
[----:B------:R-:W-:Y:S07]  /*b890*/  LDSM.16.M88.4 R180, [R234+0x18100] ;  /* 0x01810000eab4783b */ /* 0x000fee0000000200 */
[C---:B--2---:R-:W-:Y:S08]  /*b8a0*/  HMMA.16816.F32.BF16 R20, R172.reuse, R196, R20 ;  /* 0x000000c4ac14723c */ /* 0x044ff00000041814 */
[C---:B------:R-:W-:Y:S01]  /*b8b0*/  HMMA.16816.F32.BF16 R24, R172.reuse, R198, R24 ;  /* 0x000000c6ac18723c */ /* 0x040fe20000041818 */
[----:B------:R-:W2:Y:S07]  /*b8c0*/  LDSM.16.M88.4 R196, [R233+0xc100] ;  /* 0x00c10000e9c4783b */ /* 0x000eae0000000200 */
[C---:B------:R-:W-:Y:S08]  /*b8d0*/  HMMA.16816.F32.BF16 R28, R172.reuse, R192, R28 ;  /* 0x000000c0ac1c723c */ /* 0x040ff0000004181c */
[----:B------:R-:W-:Y:S01]  /*b8e0*/  HMMA.16816.F32.BF16 R32, R172, R194, R32 ;  /* 0x000000c2ac20723c */ /* 0x000fe20000041820 */
[----:B------:R-:W4:Y:S07]  /*b8f0*/  LDSM.16.M88.4 R172, [R233+0xc900] ;  /* 0x00c90000e9ac783b */ /* 0x000f2e0000000200 */
[C---:B-1----:R-:W-:Y:S01]  /*b900*/  HMMA.16816.F32.BF16 R4, R168.reuse, R184, R4 ;  /* 0x000000b8a804723c */ /* 0x042fe20000041804 */
[----:B------:R-:W1:Y:S07]  /*b910*/  LDSM.16.M88.4 R192, [R233+0xd100] ;  /* 0x00d10000e9c0783b */ /* 0x000e6e0000000200 */
[C---:B------:R-:W-:Y:S01]  /*b920*/  HMMA.16816.F32.BF16 R8, R168.reuse, R186, R8 ;  /* 0x000000baa808723c */ /* 0x040fe20000041808 */
[----:B------:R-:W1:Y:S07]  /*b930*/  LDSM.16.M88.4 R184, [R233+0xd900] ;  /* 0x00d90000e9b8783b */ /* 0x000e6e0000000200 */
[C---:B-----5:R-:W-:Y:S08]  /*b940*/  HMMA.16816.F32.BF16 R12, R168.reuse, R188, R12 ;  /* 0x000000bca80c723c */ /* 0x060ff0000004180c */
[C---:B------:R-:W-:Y:S01]  /*b950*/  HMMA.16816.F32.BF16 R16, R168.reuse, R190, R16 ;  /* 0x000000bea810723c */ /* 0x040fe20000041810 */
[----:B------:R-:W-:Y:S07]  /*b960*/  LDSM.16.M88.4 R188, [R230+0x18100] ;  /* 0x01810000e6bc783b */ /* 0x000fee0000000200 */
[C---:B---3--:R-:W-:Y:S08]  /*b970*/  HMMA.16816.F32.BF16 R20, R168.reuse, R200, R20 ;  /* 0x000000c8a814723c */ /* 0x048ff00000041814 */
[C---:B------:R-:W-:Y:S01]  /*b980*/  HMMA.16816.F32.BF16 R24, R168.reuse, R202, R24 ;  /* 0x000000caa818723c */ /* 0x040fe20000041818 */
[----:B------:R-:W3:Y:S07]  /*b990*/  LDSM.16.M88.4 R200, [R215] ;  /* 0x00000000d7c8783b */ /* 0x000eee0000000200 */
[C---:B------:R-:W-:Y:S08]  /*b9a0*/  HMMA.16816.F32.BF16 R28, R168.reuse, R176, R28 ;  /* 0x000000b0a81c723c */ /* 0x040ff0000004181c */
[----:B------:R-:W-:Y:S01]  /*b9b0*/  HMMA.16816.F32.BF16 R32, R168, R178, R32 ;  /* 0x000000b2a820723c */ /* 0x000fe20000041820 */
[----:B------:R-:W5:Y:S07]  /*b9c0*/  LDSM.16.M88.4 R168, [R214] ;  /* 0x00000000d6a8783b */ /* 0x000f6e0000000200 */
[C---:B--2---:R-:W-:Y:S01]  /*b9d0*/  HMMA.16816.F32.BF16 R4, R180.reuse, R196, R4 ;  /* 0x000000c4b404723c */ /* 0x044fe20000041804 */
[----:B------:R-:W-:Y:S07]  /*b9e0*/  LDSM.16.M88.4 R176, [R212] ;  /* 0x00000000d4b0783b */ /* 0x000fee0000000200 */
[C---:B------:R-:W-:Y:S01]  /*b9f0*/  HMMA.16816.F32.BF16 R8, R180.reuse, R198, R8 ;  /* 0x000000c6b408723c */ /* 0x040fe20000041808 */
[----:B------:R-:W-:Y:S07]  /*ba00*/  LDSM.16.M88.4 R196, [R228+0xc100] ;  /* 0x00c10000e4c4783b */ /* 0x000fee0000000200 */
[C---:B----4-:R-:W-:Y:S08]  /*ba10*/  HMMA.16816.F32.BF16 R12, R180.reuse, R172, R12 ;  /* 0x000000acb40c723c */ /* 0x050ff0000004180c */
[C---:B------:R-:W-:Y:S01]  /*ba20*/  HMMA.16816.F32.BF16 R16, R180.reuse, R174, R16 ;  /* 0x000000aeb410723c */ /* 0x040fe20000041810 */
[----:B------:R-:W2:Y:S07]  /*ba30*/  LDSM.16.M88.4 R172, [R213] ;  /* 0x00000000d5ac783b */ /* 0x000eae0000000200 */
[C---:B-1----:R-:W-:Y:S08]  /*ba40*/  HMMA.16816.F32.BF16 R20, R180.reuse, R192, R20 ;  /* 0x000000c0b414723c */ /* 0x042ff00000041814 */
[C---:B------:R-:W-:Y:S01]  /*ba50*/  HMMA.16816.F32.BF16 R24, R180.reuse, R194, R24 ;  /* 0x000000c2b418723c */ /* 0x040fe20000041818 */
[----:B------:R-:W1:Y:S07]  /*ba60*/  LDSM.16.M88.4 R192, [R229+0x18100] ;  /* 0x01810000e5c0783b */ /* 0x000e6e0000000200 */
[C---:B------:R-:W-:Y:S08]  /*ba70*/  HMMA.16816.F32.BF16 R28, R180.reuse, R184, R28 ;  /* 0x000000b8b41c723c */ /* 0x040ff0000004181c */
[----:B------:R-:W-:Y:S01]  /*ba80*/  HMMA.16816.F32.BF16 R32, R180, R186, R32 ;  /* 0x000000bab420723c */ /* 0x000fe20000041820 */
[----:B------:R-:W4:Y:S07]  /*ba90*/  LDSM.16.M88.4 R180, [R228+0xc900] ;  /* 0x00c90000e4b4783b */ /* 0x000f2e0000000200 */
[C---:B---3--:R-:W-:Y:S01]  /*baa0*/  HMMA.16816.F32.BF16 R4, R188.reuse, R200, R4 ;  /* 0x000000c8bc04723c */ /* 0x048fe20000041804 */
[----:B------:R-:W3:Y:S07]  /*bab0*/  LDSM.16.M88.4 R184, [R228+0xd100] ;  /* 0x00d10000e4b8783b */ /* 0x000eee0000000200 */
[C---:B------:R-:W-:Y:S01]  /*bac0*/  HMMA.16816.F32.BF16 R8, R188.reuse, R202, R8 ;  /* 0x000000cabc08723c */ /* 0x040fe20000041808 */
[----:B------:R-:W1:Y:S07]  /*bad0*/  LDSM.16.M88.4 R200, [R228+0xd900] ;  /* 0x00d90000e4c8783b */ /* 0x000e6e0000000200 */
[C---:B-----5:R-:W-:Y:S08]  /*bae0*/  HMMA.16816.F32.BF16 R12, R188.reuse, R168, R12 ;  /* 0x000000a8bc0c723c */ /* 0x060ff0000004180c */
[C---:B------:R-:W-:Y:S01]  /*baf0*/  HMMA.16816.F32.BF16 R16, R188.reuse, R170, R16 ;  /* 0x000000aabc10723c */ /* 0x040fe20000041810 */
[----:B------:R-:W-:Y:S07]  /*bb00*/  LDSM.16.M88.4 R168, [R227+0x18100] ;  /* 0x01810000e3a8783b */ /* 0x000fee0000000200 */
[C---:B--2---:R-:W-:Y:S08]  /*bb10*/  HMMA.16816.F32.BF16 R20, R188.reuse, R172, R20 ;  /* 0x000000acbc14723c */ /* 0x044ff00000041814 */
[C---:B------:R-:W-:Y:S01]  /*bb20*/  HMMA.16816.F32.BF16 R24, R188.reuse, R174, R24 ;  /* 0x000000aebc18723c */ /* 0x040fe20000041818 */
[----:B------:R-:W2:Y:S07]  /*bb30*/  LDSM.16.M88.4 R172, [R220+0x4000] ;  /* 0x00400000dcac783b */ /* 0x000eae0000000200 */
[C---:B------:R-:W-:Y:S08]  /*bb40*/  HMMA.16816.F32.BF16 R28, R188.reuse, R176, R28 ;  /* 0x000000b0bc1c723c */ /* 0x040ff0000004181c */
[----:B------:R-:W-:Y:S01]  /*bb50*/  HMMA.16816.F32.BF16 R32, R188, R178, R32 ;  /* 0x000000b2bc20723c */ /* 0x000fe20000041820 */
[----:B------:R-:W5:Y:S07]  /*bb60*/  LDSM.16.M88.4 R176, [R220+0x4800] ;  /* 0x00480000dcb0783b */ /* 0x000f6e0000000200 */
[C---:B-1----:R-:W-:Y:S01]  /*bb70*/  HMMA.16816.F32.BF16 R4, R192.reuse, R196, R4 ;  /* 0x000000c4c004723c */ /* 0x042fe20000041804 */
[----:B------:R-:W1:Y:S07]  /*bb80*/  LDSM.16.M88.4 R188, [R220+0x5000] ;  /* 0x00500000dcbc783b */ /* 0x000e6e0000000200 */
[C---:B------:R-:W-:Y:S01]  /*bb90*/  HMMA.16816.F32.BF16 R8, R192.reuse, R198, R8 ;  /* 0x000000c6c008723c */ /* 0x040fe20000041808 */
[----:B------:R-:W1:Y:S07]  /*bba0*/  LDSM.16.M88.4 R196, [R220+0x5800] ;  /* 0x00580000dcc4783b */ /* 0x000e6e0000000200 */
[C---:B----4-:R-:W-:Y:S08]  /*bbb0*/  HMMA.16816.F32.BF16 R12, R192.reuse, R180, R12 ;  /* 0x000000b4c00c723c */ /* 0x050ff0000004180c */
[C---:B------:R-:W-:Y:S01]  /*bbc0*/  HMMA.16816.F32.BF16 R16, R192.reuse, R182, R16 ;  /* 0x000000b6c010723c */ /* 0x040fe20000041810 */
[----:B------:R-:W-:Y:S07]  /*bbd0*/  LDSM.16.M88.4 R180, [R234+0x1c100] ;  /* 0x01c10000eab4783b */ /* 0x000fee0000000200 */
[C---:B---3--:R-:W-:Y:S08]  /*bbe0*/  HMMA.16816.F32.BF16 R20, R192.reuse, R184, R20 ;  /* 0x000000b8c014723c */ /* 0x048ff00000041814 */
        /* <DEDUP_REMOVED lines=9> */
[C---:B-----5:R-:W-:Y:S08]  /*bc80*/  HMMA.16816.F32.BF16 R12, R168.reuse, R176, R12 ;  /* 0x000000b0a80c723c */ /* 0x060ff0000004180c */
[C---:B------:R-:W-:Y:S01]  /*bc90*/  HMMA.16816.F32.BF16 R16, R168.reuse, R178, R16 ;  /* 0x000000b2a810723c */ /* 0x040fe20000041810 */
[----:B------:R-:W-:Y:S07]  /*bca0*/  LDSM.16.M88.4 R176, [R230+0x1c100] ;  /* 0x01c10000e6b0783b */ /* 0x000fee0000000200 */
[C---:B-1----:R-:W-:Y:S08]  /*bcb0*/  HMMA.16816.F32.BF16 R20, R168.reuse, R188, R20 ;  /* 0x000000bca814723c */ /* 0x042ff00000041814 */
[C---:B------:R-:W-:Y:S01]  /*bcc0*/  HMMA.16816.F32.BF16 R24, R168.reuse, R190, R24 ;  /* 0x000000bea818723c */ /* 0x040fe20000041818 */
[----:B------:R-:W1:Y:S07]  /*bcd0*/  LDSM.16.M88.4 R188, [R211] ;  /* 0x00000000d3bc783b */ /* 0x000e6e0000000200 */
[C---:B------:R-:W-:Y:S08]  /*bce0*/  HMMA.16816.F32.BF16 R28, R168.reuse, R196, R28 ;  /* 0x000000c4a81c723c */ /* 0x040ff0000004181c */
[----:B------:R-:W-:Y:S01]  /*bcf0*/  HMMA.16816.F32.BF16 R32, R168, R198, R32 ;  /* 0x000000c6a820723c */ /* 0x000fe20000041820 */
[----:B------:R-:W5:Y:S07]  /*bd00*/  LDSM.16.M88.4 R168, [R210] ;  /* 0x00000000d2a8783b */ /* 0x000f6e0000000200 */
[C---:B---3--:R-:W-:Y:S01]  /*bd10*/  HMMA.16816.F32.BF16 R4, R180.reuse, R184, R4 ;  /* 0x000000b8b404723c */ /* 0x048fe20000041804 */
[----:B------:R-:W3:Y:S07]  /*bd20*/  LDSM.16.M88.4 R196, [R209] ;  /* 0x00000000d1c4783b */ /* 0x000eee0000000200 */
[C---:B------:R-:W-:Y:S01]  /*bd30*/  HMMA.16816.F32.BF16 R8, R180.reuse, R186, R8 ;  /* 0x000000bab408723c */ /* 0x040fe20000041808 */
[----:B------:R-:W1:Y:S07]  /*bd40*/  LDSM.16.M88.4 R184, [R208] ;  /* 0x00000000d0b8783b */ /* 0x000e6e0000000200 */
        /* <DEDUP_REMOVED lines=8> */
[----:B------:R-:W-:Y:S07]  /*bdd0*/  LDSM.16.M88.4 R172, [R228+0xf100] ;  /* 0x00f10000e4ac783b */ /* 0x000fee0000000200 */
[C---:B-1----:R-:W-:Y:S01]  /*bde0*/  HMMA.16816.F32.BF16 R4, R176.reuse, R188, R4 ;  /* 0x000000bcb004723c */ /* 0x042fe20000041804 */
[----:B------:R-:W-:Y:S07]  /*bdf0*/  LDSM.16.M88.4 R180, [R228+0xf900] ;  /* 0x00f90000e4b4783b */ /* 0x000fee0000000200 */
[C---:B------:R-:W-:Y:S01]  /*be00*/  HMMA.16816.F32.BF16 R8, R176.reuse, R190, R8 ;  /* 0x000000beb008723c */ /* 0x040fe20000041808 */
[----:B------:R-:W-:Y:S07]  /*be10*/  LDSM.16.M88.4 R188, [R227+0x1c100] ;  /* 0x01c10000e3bc783b */ /* 0x000fee0000000200 */
[C---:B-----5:R-:W-:Y:S08]  /*be20*/  HMMA.16816.F32.BF16 R12, R176.reuse, R168, R12 ;  /* 0x000000a8b00c723c */ /* 0x060ff0000004180c */
[C---:B------:R-:W-:Y:S01]  /*be30*/  HMMA.16816.F32.BF16 R16, R176.reuse, R170, R16 ;  /* 0x000000aab010723c */ /* 0x040fe20000041810 */
[----:B------:R-:W1:Y:S07]  /*be40*/  LDSM.16.M88.4 R168, [R228+0xe900] ;  /* 0x00e90000e4a8783b */ /* 0x000e6e0000000200 */
[C---:B---3--:R-:W-:Y:S08]  /*be50*/  HMMA.16816.F32.BF16 R20, R176.reuse, R196, R20 ;  /* 0x000000c4b014723c */ /* 0x048ff00000041814 */
        /* <DEDUP_REMOVED lines=8> */
[----:B------:R-:W1:Y:S07]  /*bee0*/  LDSM.16.M88.4 R168, [R220+0x6800] ;  /* 0x00680000dca8783b */ /* 0x000e6e0000000200 */
[C---:B------:R-:W-:Y:S08]  /*bef0*/  HMMA.16816.F32.BF16 R20, R192.reuse, R172, R20 ;  /* 0x000000acc014723c */ /* 0x040ff00000041814 */
[C---:B------:R-:W-:Y:S01]  /*bf00*/  HMMA.16816.F32.BF16 R24, R192.reuse, R174, R24 ;  /* 0x000000aec018723c */ /* 0x040fe20000041818 */
[----:B------:R-:W2:Y:S07]  /*bf10*/  LDSM.16.M88.4 R172, [R220+0x7000] ;  /* 0x00700000dcac783b */ /* 0x000eae0000000200 */
[C---:B------:R-:W-:Y:S08]  /*bf20*/  HMMA.16816.F32.BF16 R28, R192.reuse, R180, R28 ;  /* 0x000000b4c01c723c */ /* 0x040ff0000004181c */
[----:B------:R-:W-:Y:S08]  /*bf30*/  HMMA.16816.F32.BF16 R32, R192, R182, R32 ;  /* 0x000000b6c020723c */ /* 0x000ff00000041820 */
[C---:B---3--:R-:W-:Y:S08]  /*bf40*/  HMMA.16816.F32.BF16 R4, R188.reuse, R196, R4 ;  /* 0x000000c4bc04723c */ /* 0x048ff00000041804 */
[C---:B------:R-:W-:Y:S08]  /*bf50*/  HMMA.16816.F32.BF16 R8, R188.reuse, R198, R8 ;  /* 0x000000c6bc08723c */ /* 0x040ff00000041808 */
[C---:B-1----:R-:W-:Y:S08]  /*bf60*/  HMMA.16816.F32.BF16 R12, R188.reuse, R168, R12 ;  /* 0x000000a8bc0c723c */ /* 0x042ff0000004180c */
[C---:B------:R-:W-:Y:S04]  /*bf70*/  HMMA.16816.F32.BF16 R16, R188.reuse, R170, R16 ;  /* 0x000000aabc10723c */ /* 0x040fe80000041810 */
[----:B------:R-:W-:Y:S02]  /*bf80*/  FMUL.FTZ R194, R4, c[0x0][0x320] ;  /* 0x0000c80004c27a20 */ /* 0x000fe40000410000 */
[----:B------:R-:W-:Y:S02]  /*bf90*/  FMUL.FTZ R192, R5, c[0x0][0x320] ;  /* 0x0000c80005c07a20 */ /* 0x000fe40000410000 */
[----:B------:R-:W-:Y:S01]  /*bfa0*/  FMUL.FTZ R9, R9, c[0x0][0x320] ;  /* 0x0000c80009097a20 */ /* 0x000fe20000410000 */
[C---:B--2---:R-:W-:Y:S01]  /*bfb0*/  HMMA.16816.F32.BF16 R20, R188.reuse, R172, R20 ;  /* 0x000000acbc14723c */ /* 0x044fe20000041814 */
[----:B------:R-:W-:Y:S02]  /*bfc0*/  MUFU.TANH R194, R194 ;  /* 0x000000c200c27308 */ /* 0x000fe40000002400 */
[----:B------:R-:W-:Y:S02]  /*bfd0*/  FMUL.FTZ R10, R10, c[0x0][0x320] ;  /* 0x0000c8000a0a7a20 */ /* 0x000fe40000410000 */
[----:B------:R-:W-:Y:S02]  /*bfe0*/  FMUL.FTZ R11, R11, c[0x0][0x320] ;  /* 0x0000c8000b0b7a20 */ /* 0x000fe40000410000 */
        /* <DEDUP_REMOVED lines=13> */
[----:B------:R1:W-:Y:S01]  /*c0c0*/  MUFU.TANH R164, R11 ;  /* 0x0000000b00a47308 */ /* 0x0003e20000002400 */
[----:B------:R-:W-:Y:S02]  /*c0d0*/  FMUL.FTZ R184, R24, c[0x0][0x320] ;  /* 0x0000c80018b87a20 */ /* 0x000fe40000410000 */
[----:B------:R-:W-:Y:S02]  /*c0e0*/  FMUL.FTZ R18, R18, c[0x0][0x320] ;  /* 0x0000c80012127a20 */ /* 0x000fe40000410000 */
[----:B------:R-:W-:Y:S02]  /*c0f0*/  FMUL.FTZ R19, R19, c[0x0][0x320] ;  /* 0x0000c80013137a20 */ /* 0x000fe40000410000 */
[----:B------:R-:W-:Y:S02]  /*c100*/  FMUL.FTZ R21, R21, c[0x0][0x320] ;  /* 0x0000c80015157a20 */ /* 0x000fe40000410000 */
[----:B------:R-:W-:Y:S01]  /*c110*/  FMUL.FTZ R22, R22, c[0x0][0x320] ;  /* 0x0000c80016167a20 */ /* 0x000fe20000410000 */
[----:B------:R-:W2:Y:S01]  /*c120*/  MUFU.TANH R0, R0 ;  /* 0x0000000000007308 */ /* 0x000ea20000002400 */
[----:B------:R-:W-:Y:S02]  /*c130*/  FMUL.FTZ R23, R23, c[0x0][0x320] ;  /* 0x0000c80017177a20 */ /* 0x000fe40000410000 */
[----:B------:R-:W-:Y:S02]  /*c140*/  FMUL.FTZ R25, R25, c[0x0][0x320] ;  /* 0x0000c80019197a20 */ /* 0x000fe40000410000 */
[----:B------:R-:W-:Y:S02]  /*c150*/  FMUL.FTZ R26, R26, c[0x0][0x320] ;  /* 0x0000c8001a1a7a20 */ /* 0x000fe40000410000 */
[----:B------:R-:W-:Y:S03]  /*c160*/  FMUL.FTZ R27, R27, c[0x0][0x320] ;  /* 0x0000c8001b1b7a20 */ /* 0x000fe60000410000 */
[----:B------:R-:W3:Y:S01]  /*c170*/  MUFU.TANH R192, R192 ;  /* 0x000000c000c07308 */ /* 0x000ee20000002400 */
[----:B-1----:R-:W1:Y:S01]  /*c180*/  LDSM.16.M88.4 R8, [R220+0x7800] ;  /* 0x00780000dc08783b */ /* 0x002e620000000200 */
[----:B------:R-:W-:Y:S08]  /*c190*/  DEPBAR.LE SB0, 0x0 ;  /* 0x000080000000791a */ /* 0x000ff00000000000 */
[----:B------:R4:W1:Y:S01]  /*c1a0*/  MUFU.TANH R6, R2 ;  /* 0x0000000200067308 */ /* 0x0008620000002400 */
[----:B------:R-:W-:Y:S09]  /*c1b0*/  BAR.SYNC.DEFER_BLOCKING 0x0 ;  /* 0x0000000000007b1d */ /* 0x000ff20000010000 */
[----:B------:R-:W1:Y:S01]  /*c1c0*/  MUFU.TANH R195, R195 ;  /* 0x000000c300c37308 */ /* 0x000e620000002400 */
[----:B--2---:R4:W-:Y:S09]  /*c1d0*/  STL [R1], R0 ;  /* 0x0000000001007387 */ /* 0x0049f20000100800 */
[----:B------:R-:W2:Y:S10]  /*c1e0*/  MUFU.TANH R198, R198 ;  /* 0x000000c600c67308 */ /* 0x000eb40000002400 */
[----:B------:R4:W2:Y:S01]  /*c1f0*/  MUFU.TANH R196, R13 ;  /* 0x0000000d00c47308 */ /* 0x0008a20000002400 */
[C---:B-1----:R-:W-:Y:S09]  /*c200*/  HMMA.16816.F32.BF16 R28, R188.reuse, R8, R28 ;  /* 0x00000008bc1c723c */ /* 0x042ff2000004181c */
[----:B------:R4:W1:Y:S01]  /*c210*/  MUFU.TANH R197, R14 ;  /* 0x0000000e00c57308 */ /* 0x0008620000002400 */
[----:B------:R-:W-:Y:S09]  /*c220*/  HMMA.16816.F32.BF16 R32, R188, R10, R32 ;  /* 0x0000000abc20723c */ /* 0x000ff20000041820 */
[----:B------:R4:W1:Y:S05]  /*c230*/  MUFU.TANH R199, R15 ;  /* 0x0000000f00c77308 */ /* 0x00086a0000002400 */
        /* <DEDUP_REMOVED lines=10> */
[----:B------:R4:W1:Y:S10]  /*c2e0*/  MUFU.TANH R201, R18 ;  /* 0x0000001200c97308 */ /* 0x0008740000002400 */
[----:B------:R4:W1:Y:S10]  /*c2f0*/  MUFU.TANH R203, R19 ;  /* 0x0000001300cb7308 */ /* 0x0008740000002400 */
[----:B------:R-:W1:Y:S10]  /*c300*/  MUFU.TANH R187, R187 ;  /* 0x000000bb00bb7308 */ /* 0x000e740000002400 */
[----:B------:R4:W1:Y:S10]  /*c310*/  MUFU.TANH R186, R21 ;  /* 0x0000001500ba7308 */ /* 0x0008740000002400 */
        /* <DEDUP_REMOVED lines=13> */
[----:B------:R4:W1:Y:S01]  /*c3f0*/  MUFU.TANH R165, R35 ;  /* 0x0000002300a57308 */ /* 0x0008620000002400 */
[----:B------:R-:W-:-:S05]  /*c400*/  @P0 BRA `(.L_x_2002) ;  /* 0x000004a000000947 */ /* 0x000fca0003800000 */
[----:B--23--:R-:W-:Y:S01]  /*c410*/  ISETP.NE.AND P1, PT, R236, 0x1, PT ;  /* 0x00000001ec00780c */ /* 0x00cfe20003f25270 */
[----:B------:R-:W-:Y:S01]  /*c420*/  ULEA UR5, UR20, UR12, 0x6 ;  /* 0x0000000c14057291 */ /* 0x000fe2000f8e303f */
[----:B----4-:R-:W-:Y:S01]  /*c430*/  IADD3 R18, -R250, 0x10, RZ ;  /* 0x00000010fa127810 */ /* 0x010fe20007ffe1ff */
        /* <DEDUP_REMOVED lines=52> */
[----:B------:R-:W-:Y:S05]  /*c780*/  IADD3 R22, P0, R15, R171, RZ ;  /* 0x000000ab0f167210 */ /* 0x000fea0007f1e0ff */
[--C-:B------:R-:W-:Y:S01]  /*c790*/  IMAD.X R23, R7, 0x1, R169.reuse, P0 ;  /* 0x0000000107177824 */ /* 0x100fe200000e06a9 */
        /* <DEDUP_REMOVED lines=17> */
.L_x_2002:
[----:B--234-:R-:W2:Y:S01]  /*c8b0*/  LDL.LU R13, [R1] ;  /* 0x00000000010d7983 */ /* 0x01cea20000300800 */
[----:B------:R-:W-:Y:S01]  /*c8c0*/  FMNMX.FTZ R5, R194, R3, !PT ;  /* 0x00000003c2057209 */ /* 0x000fe20007810000 */
[----:B------:R-:W-:Y:S01]  /*c8d0*/  UISETP.GT.AND UP2, UPT, UR20, UR4, UPT ;  /* 0x000000041400728c */ /* 0x000fe2000bf44270 */
[----:B------:R-:W-:Y:S01]  /*c8e0*/  FMNMX.FTZ R0, R6, R167, !PT ;  /* 0x000000a706007209 */ /* 0x000fe20007810000 */
[----:B------:R-:W-:Y:S01]  /*c8f0*/  LDSM.16.MT88.4 R20, [R226+0x100] ;  /* 0x00010000e214783b */ /* 0x000fe20000004200 */
[----:B------:R-:W-:Y:S01]  /*c900*/  FMNMX.FTZ R5, R192, R5, !PT ;  /* 0x00000005c0057209 */ /* 0x000fe20007810000 */
[----:B------:R-:W-:Y:S01]  /*c910*/  UIADD3 UR20, UR20, -0x1, URZ ;  /* 0xffffffff14147890 */ /* 0x000fe2000fffe03f */
[----:B------:R-:W-:Y:S02]  /*c920*/  MOV R12, R193 ;  /* 0x000000c1000c7202 */ /* 0x000fe40000000f00 */
[----:B------:R-:W-:Y:S02]  /*c930*/  FMNMX.FTZ R0, R195, R0, !PT ;  /* 0x00000000c3007209 */ /* 0x000fe40007810000 */
[----:B------:R-:W-:Y:S01]  /*c940*/  MOV R11, R164 ;  /* 0x000000a4000b7202 */ /* 0x000fe20000000f00 */
[----:B------:R-:W-:Y:S01]  /*c950*/  LDSM.16.MT88.4 R28, [R225+0x100] ;  /* 0x00010000e11c783b */ /* 0x000fe20000004200 */
[----:B------:R-:W-:Y:S02]  /*c960*/  FMNMX.FTZ R0, R12, R0, !PT ;  /* 0x000000000c007209 */ /* 0x000fe40007810000 */
[----:B------:R-:W-:Y:S02]  /*c970*/  PLOP3.LUT P0, PT, PT, PT, UP2, 0x80, 0x0 ;  /* 0x000000000000781c */ /* 0x000fe40003f0f028 */
[----:B------:R-:W-:Y:S03]  /*c980*/  FMNMX.FTZ R0, R11, R0, !PT ;  /* 0x000000000b007209 */ /* 0x000fe60007810000 */
[----:B------:R-:W0:Y:S01]  /*c990*/  LDGDEPBAR ;  /* 0x00000000000079af */ /* 0x000e220000000000 */
[----:B-1----:R-:W-:Y:S04]  /*c9a0*/  FMNMX.FTZ R0, R197, R0, !PT ;  /* 0x00000000c5007209 */ /* 0x002fe80007810000 */
        /* <DEDUP_REMOVED lines=11> */
[----:B------:R-:W1:Y:S01]  /*ca60*/  SHFL.BFLY PT, R7, R4, 0x2, 0x1f ;  /* 0x0c401f0004077f89 */ /* 0x000e6200000e0000 */
[----:B--2---:R-:W-:Y:S04]  /*ca70*/  FMNMX.FTZ R5, R13, R5, !PT ;  /* 0x000000050d057209 */ /* 0x004fe80007810000 */
[----:B------:R-:W-:Y:S04]  /*ca80*/  FMNMX.FTZ R5, R168, R5, !PT ;  /* 0x00000005a8057209 */ /* 0x000fe80007810000 */
[----:B------:R-:W-:Y:S04]  /*ca90*/  FMNMX.FTZ R5, R198, R5, !PT ;  /* 0x00000005c6057209 */ /* 0x000fe80007810000 */
[----:B------:R-:W-:Y:S04]  /*caa0*/  FMNMX.FTZ R5, R196, R5, !PT ;  /* 0x00000005c4057209 */ /* 0x000fe80007810000 */
[----:B------:R-:W-:Y:S04]  /*cab0*/  FMNMX.FTZ R5, R202, R5, !PT ;  /* 0x00000005ca057209 */ /* 0x000fe80007810000 */
[----:B------:R-:W-:Y:S02]  /*cac0*/  FMNMX.FTZ R2, R200, R5, !PT ;  /* 0x00000005c8027209 */ /* 0x000fe40007810000 */
[----:B-1----:R-:W-:Y:S02]  /*cad0*/  FMNMX.FTZ R5, R4, R7, !PT ;  /* 0x0000000704057209 */ /* 0x002fe40007810000 */
[----:B------:R-:W-:Y:S03]  /*cae0*/  FMNMX.FTZ R9, R187, R2, !PT ;  /* 0x00000002bb097209 */ /* 0x000fe60007810000 */
[----:B------:R-:W1:Y:S01]  /*caf0*/  SHFL.BFLY PT, R164, R5, 0x1, 0x1f ;  /* 0x0c201f0005a47f89 */ /* 0x000e6200000e0000 */
[----:B------:R-:W-:Y:S04]  /*cb00*/  FMNMX.FTZ R9, R186, R9, !PT ;  /* 0x00000009ba097209 */ /* 0x000fe80007810000 */
[----:B------:R-:W-:Y:S04]  /*cb10*/  FMNMX.FTZ R9, R184, R9, !PT ;  /* 0x00000009b8097209 */ /* 0x000fe80007810000 */
[----:B------:R-:W-:Y:S04]  /*cb20*/  FMNMX.FTZ R9, R182, R9, !PT ;  /* 0x00000009b6097209 */ /* 0x000fe80007810000 */
[----:B------:R-:W-:Y:S04]  /*cb30*/  FMNMX.FTZ R9, R178, R9, !PT ;  /* 0x00000009b2097209 */ /* 0x000fe80007810000 */
[----:B------:R-:W-:Y:S04]  /*cb40*/  FMNMX.FTZ R9, R180, R9, !PT ;  /* 0x00000009b4097209 */ /* 0x000fe80007810000 */
[----:B------:R-:W-:Y:S02]  /*cb50*/  FMNMX.FTZ R9, R176, R9, !PT ;  /* 0x00000009b0097209 */ /* 0x000fe40007810000 */
[----:B-1----:R-:W-:Y:S02]  /*cb60*/  FMNMX.FTZ R164, R164, R5, !PT ;  /* 0x00000005a4a47209 */ /* 0x002fe40007810000 */
        /* <DEDUP_REMOVED lines=10> */
[----:B------:R-:W-:Y:S01]  /*cc10*/  FFMA.FTZ R192, R13, c[0x0][0x2d0], -R169 ;  /* 0x0000b4000dc07a23 */ /* 0x000fe200000108a9 */
[----:B------:R-:W-:Y:S01]  /*cc20*/  MUFU.EX2 R191, R191 ;  /* 0x000000bf00bf7308 */ /* 0x000fe20000000800 */
[--C-:B------:R-:W-:Y:S02]  /*cc30*/  FFMA.FTZ R188, R12, c[0x0][0x2d0], -R168.reuse ;  /* 0x0000b4000cbc7a23 */ /* 0x100fe400000108a8 */
[----:B------:R-:W1:Y:S01]  /*cc40*/  LDSM.16.MT88.4 R12, [R231+0x100] ;  /* 0x00010000e70c783b */ /* 0x000e620000004200 */
[----:B------:R-:W-:Y:S02]  /*cc50*/  FMUL.FTZ R3, R2, c[0x0][0x2d0] ;  /* 0x0000b40002037a20 */ /* 0x000fe40000410000 */
[----:B------:R-:W-:Y:S02]  /*cc60*/  FADD.FTZ R2, -R164, R167 ;  /* 0x000000a7a4027221 */ /* 0x000fe40000010100 */
[--C-:B------:R-:W-:Y:S02]  /*cc70*/  FFMA.FTZ R194, R194, c[0x0][0x2d0], -R169.reuse ;  /* 0x0000b400c2c27a23 */ /* 0x100fe400000108a9 */
[--C-:B------:R-:W-:Y:S01]  /*cc80*/  FFMA.FTZ R167, R11, c[0x0][0x2d0], -R168.reuse ;  /* 0x0000b4000ba77a23 */ /* 0x100fe200000108a8 */
[----:B------:R-:W2:Y:S01]  /*cc90*/  MUFU.EX2 R3, R3 ;  /* 0x0000000300037308 */ /* 0x000ea20000000800 */
[--C-:B------:R-:W-:Y:S02]  /*cca0*/  FFMA.FTZ R190, R6, c[0x0][0x2d0], -R168.reuse ;  /* 0x0000b40006be7a23 */ /* 0x100fe400000108a8 */
[--C-:B------:R-:W-:Y:S02]  /*ccb0*/  FFMA.FTZ R189, R195, c[0x0][0x2d0], -R168.reuse ;  /* 0x0000b400c3bd7a23 */ /* 0x100fe400000108a8 */
[----:B------:R-:W-:Y:S02]  /*ccc0*/  FMUL.FTZ R4, R2, c[0x0][0x2d0] ;  /* 0x0000b40002047a20 */ /* 0x000fe40000410000 */
[--C-:B------:R-:W-:Y:S02]  /*ccd0*/  FFMA.FTZ R179, R179, c[0x0][0x2d0], -R168.reuse ;  /* 0x0000b400b3b37a23 */ /* 0x100fe400000108a8 */
[--C-:B------:R-:W-:Y:S01]  /*cce0*/  FFMA.FTZ R178, R178, c[0x0][0x2d0], -R169.reuse ;  /* 0x0000b400b2b27a23 */ /* 0x100fe200000108a9 */
[----:B------:R3:W4:Y:S01]  /*ccf0*/  MUFU.EX2 R2, R4 ;  /* 0x0000000400027308 */ /* 0x0007220000000800 */
        /* <DEDUP_REMOVED lines=8> */
[C---:B--2---:R-:W-:Y:S02]  /*cd80*/  FMUL.FTZ R5, R3.reuse, R161 ;  /* 0x000000a103057220 */ /* 0x044fe40000410000 */
[C---:B------:R-:W-:Y:S02]  /*cd90*/  FMUL.FTZ R8, R3.reuse, R156 ;  /* 0x0000009c03087220 */ /* 0x040fe40000410000 */
[C---:B------:R-:W-:Y:S01]  /*cda0*/  FMUL.FTZ R9, R3.reuse, R157 ;  /* 0x0000009d03097220 */ /* 0x040fe20000410000 */
[----:B------:R-:W2:Y:S01]  /*cdb0*/  MUFU.EX2 R193, R193 ;  /* 0x000000c100c17308 */ /* 0x000ea20000000800 */
[C---:B------:R-:W-:Y:S02]  /*cdc0*/  FMUL.FTZ R16, R3.reuse, R148 ;  /* 0x0000009403107220 */ /* 0x040fe40000410000 */
[C---:B------:R-:W-:Y:S02]  /*cdd0*/  FMUL.FTZ R17, R3.reuse, R149 ;  /* 0x0000009503117220 */ /* 0x040fe40000410000 */
[C---:B---3--:R-:W-:Y:S02]  /*cde0*/  FMUL.FTZ R4, R3.reuse, R160 ;  /* 0x000000a003047220 */ /* 0x048fe40000410000 */
[C---:B----4-:R-:W-:Y:S02]  /*cdf0*/  FMUL.FTZ R6, R2.reuse, R162 ;  /* 0x000000a202067220 */ /* 0x050fe40000410000 */
        /* <DEDUP_REMOVED lines=9> */
[----:B------:R-:W-:Y:S02]  /*ce90*/  FMUL.FTZ R25, R3, R141 ;  /* 0x0000008d03197220 */ /* 0x000fe40000410000 */
[C---:B------:R-:W-:Y:S01]  /*cea0*/  FMUL.FTZ R26, R2.reuse, R142 ;  /* 0x0000008e021a7220 */ /* 0x040fe20000410000 */
[----:B--2---:R-:W-:Y:S01]  /*ceb0*/  F2FP.BF16.PACK_AB R160, R193, R194 ;  /* 0x000000c2c1a0723e */ /* 0x004fe200000010ff */
[C---:B------:R-:W-:Y:S01]  /*cec0*/  FMUL.FTZ R27, R2.reuse, R143 ;  /* 0x0000008f021b7220 */ /* 0x040fe20000410000 */
[----:B------:R-:W-:Y:S01]  /*ced0*/  LDSM.16.MT88.4 R148, [R224+0x900] ;  /* 0x00090000e094783b */ /* 0x000fe20000004200 */
[C---:B------:R-:W-:Y:S02]  /*cee0*/  FMUL.FTZ R32, R3.reuse, R132 ;  /* 0x0000008403207220 */ /* 0x040fe40000410000 */
[----:B------:R-:W-:Y:S01]  /*cef0*/  FMUL.FTZ R33, R3, R133 ;  /* 0x0000008503217220 */ /* 0x000fe20000410000 */
[----:B------:R-:W2:Y:S01]  /*cf00*/  MUFU.EX2 R189, R189 ;  /* 0x000000bd00bd7308 */ /* 0x000ea20000000800 */
[C---:B------:R-:W-:Y:S02]  /*cf10*/  FMUL.FTZ R34, R2.reuse, R134 ;  /* 0x0000008602227220 */ /* 0x040fe40000410000 */
[C---:B------:R-:W-:Y:S01]  /*cf20*/  FMUL.FTZ R35, R2.reuse, R135 ;  /* 0x0000008702237220 */ /* 0x040fe20000410000 */
[----:B---3--:R-:W-:Y:S01]  /*cf30*/  F2FP.BF16.PACK_AB R162, R191, R192 ;  /* 0x000000c0bfa2723e */ /* 0x008fe200000010ff */
[----:B------:R-:W-:Y:S01]  /*cf40*/  LDSM.16.MT88.4 R132, [R225+0x2100] ;  /* 0x00210000e184783b */ /* 0x000fe20000004200 */
[C---:B------:R-:W-:Y:S02]  /*cf50*/  FMUL.FTZ R36, R3.reuse, R36 ;  /* 0x0000002403247220 */ /* 0x040fe40000410000 */
[C---:B------:R-:W-:Y:S02]  /*cf60*/  FMUL.FTZ R37, R3.reuse, R37 ;  /* 0x0000002503257220 */ /* 0x040fe40000410000 */
[----:B------:R-:W-:Y:S01]  /*cf70*/  MUFU.EX2 R188, R188 ;  /* 0x000000bc00bc7308 */ /* 0x000fe20000000800 */
[C---:B------:R-:W-:Y:S02]  /*cf80*/  FMUL.FTZ R38, R2.reuse, R38 ;  /* 0x0000002602267220 */ /* 0x040fe40000410000 */
[----:B------:R-:W-:Y:S01]  /*cf90*/  LDSM.16.MT88.4 R140, [R224+0x2100] ;  /* 0x00210000e08c783b */ /* 0x000fe20000004200 */
[C---:B------:R-:W-:Y:S02]  /*cfa0*/  FMUL.FTZ R39, R2.reuse, R39 ;  /* 0x0000002702277220 */ /* 0x040fe40000410000 */
[C---:B------:R-:W-:Y:S02]  /*cfb0*/  FMUL.FTZ R40, R3.reuse, R40 ;  /* 0x0000002803287220 */ /* 0x040fe40000410000 */
[----:B------:R-:W-:Y:S02]  /*cfc0*/  FMUL.FTZ R41, R3, R41 ;  /* 0x0000002903297220 */ /* 0x000fe40000410000 */
[----:B------:R-:W3:Y:S01]  /*cfd0*/  MUFU.EX2 R167, R167 ;  /* 0x000000a700a77308 */ /* 0x000ee20000000800 */
[C---:B------:R-:W-:Y:S02]  /*cfe0*/  FMUL.FTZ R42, R2.reuse, R42 ;  /* 0x0000002a022a7220 */ /* 0x040fe40000410000 */
[C---:B------:R-:W-:Y:S01]  /*cff0*/  FMUL.FTZ R43, R2.reuse, R43 ;  /* 0x0000002b022b7220 */ /* 0x040fe20000410000 */
        /* <DEDUP_REMOVED lines=17> */
[----:B------:R-:W2:Y:S01]  /*d110*/  MUFU.EX2 R196, R196 ;  /* 0x000000c400c47308 */ /* 0x000ea20000000800 */
[C---:B-1----:R-:W-:Y:S05]  /*d120*/  HMMA.16816.F32.BF16 R4, R160.reuse, R12, R4 ;  /* 0x0000000ca004723c */ /* 0x042fea0000041804 */
[C---:B------:R-:W-:Y:S02]  /*d130*/  FMUL.FTZ R57, R3.reuse, R57 ;  /* 0x0000003903397220 */ /* 0x040fe40000410000 */
[C---:B------:R-:W-:Y:S01]  /*d140*/  FMUL.FTZ R12, R3.reuse, R152 ;  /* 0x00000098030c7220 */ /* 0x040fe20000410000 */
[C---:B------:R-:W-:Y:S01]  /*d150*/  HMMA.16816.F32.BF16 R8, R160.reuse, R14, R8 ;  /* 0x0000000ea008723c */ /* 0x040fe20000041808 */
[----:B------:R-:W-:Y:S03]  /*d160*/  MUFU.EX2 R200, R200 ;  /* 0x000000c800c87308 */ /* 0x000fe60000000800 */
        /* <DEDUP_REMOVED lines=39> */
[C---:B---3--:R-:W-:Y:S04]  /*d3e0*/  HMMA.16816.F32.BF16 R36, R160.reuse, R144, R36 ;  /* 0x00000090a024723c */ /* 0x048fe80000041824 */
        /* <DEDUP_REMOVED lines=74> */
[----:B------:R-:W-:Y:S02]  /*d890*/  FMUL.FTZ R121, R3, R121 ;  /* 0x0000007903797220 */ /* 0x000fe40000410000 */
[C---:B------:R-:W-:Y:S01]  /*d8a0*/  FMUL.FTZ R122, R2.reuse, R122 ;  /* 0x0000007a027a7220 */ /* 0x040fe20000410000 */
[C---:B-1----:R-:W-:Y:S03]  /*d8b0*/  HMMA.16816.F32.BF16 R116, R160.reuse, R136, R116 ;  /* 0x00000088a074723c */ /* 0x042fe60000041874 */
[----:B------:R-:W-:Y:S02]  /*d8c0*/  FMUL.FTZ R123, R2, R123 ;  /* 0x0000007b027b7220 */ /* 0x000fe40000410000 */
[--C-:B------:R-:W-:Y:S02]  /*d8d0*/  FFMA.FTZ R198, R199, c[0x0][0x2d0], -R168.reuse ;  /* 0x0000b400c7c67a23 */ /* 0x100fe400000108a8 */
[--C-:B------:R-:W-:Y:S02]  /*d8e0*/  FFMA.FTZ R199, R202, c[0x0][0x2d0], -R169.reuse ;  /* 0x0000b400cac77a23 */ /* 0x100fe400000108a9 */
[--C-:B------:R-:W-:Y:S01]  /*d8f0*/  FFMA.FTZ R202, R203, c[0x0][0x2d0], -R168.reuse ;  /* 0x0000b400cbca7a23 */ /* 0x100fe200000108a8 */
[C---:B------:R-:W-:Y:S01]  /*d900*/  HMMA.16816.F32.BF16 R120, R160.reuse, R138, R120 ;  /* 0x0000008aa078723c */ /* 0x040fe20000041878 */
[----:B------:R-:W-:Y:S01]  /*d910*/  MUFU.EX2 R198, R198 ;  /* 0x000000c600c67308 */ /* 0x000fe20000000800 */
[----:B------:R-:W1:Y:S01]  /*d920*/  LDSM.16.MT88.4 R136, [R226+0x900] ;  /* 0x00090000e288783b */ /* 0x000e620000004200 */
[--C-:B------:R-:W-:Y:S02]  /*d930*/  FFMA.FTZ R197, R197, c[0x0][0x2d0], -R168.reuse ;  /* 0x0000b400c5c57a23 */ /* 0x100fe400000108a8 */
[--C-:B------:R-:W-:Y:S02]  /*d940*/  FFMA.FTZ R201, R201, c[0x0][0x2d0], -R168.reuse ;  /* 0x0000b400c9c97a23 */ /* 0x100fe400000108a8 */
[C---:B------:R-:W-:Y:S02]  /*d950*/  FMUL.FTZ R124, R3.reuse, R124 ;  /* 0x0000007c037c7220 */ /* 0x040fe40000410000 */
[C---:B------:R-:W-:Y:S02]  /*d960*/  FMUL.FTZ R125, R3.reuse, R125 ;  /* 0x0000007d037d7220 */ /* 0x040fe40000410000 */
[----:B------:R-:W5:Y:S01]  /*d970*/  MUFU.EX2 R197, R197 ;  /* 0x000000c500c57308 */ /* 0x000f620000000800 */
[C---:B------:R-:W-:Y:S02]  /*d980*/  FMUL.FTZ R126, R2.reuse, R126 ;  /* 0x0000007e027e7220 */ /* 0x040fe40000410000 */
[C---:B------:R-:W-:Y:S02]  /*d990*/  FMUL.FTZ R127, R2.reuse, R127 ;  /* 0x0000007f027f7220 */ /* 0x040fe40000410000 */
[C---:B------:R-:W-:Y:S02]  /*d9a0*/  FMUL.FTZ R128, R3.reuse, R128 ;  /* 0x0000008003807220 */ /* 0x040fe40000410000 */
[----:B------:R-:W-:Y:S02]  /*d9b0*/  FMUL.FTZ R129, R3, R129 ;  /* 0x0000008103817220 */ /* 0x000fe40000410000 */
[C---:B------:R-:W-:Y:S01]  /*d9c0*/  FMUL.FTZ R130, R2.reuse, R130 ;  /* 0x0000008202827220 */ /* 0x040fe20000410000 */
[C---:B---3--:R-:W-:Y:S01]  /*d9d0*/  HMMA.16816.F32.BF16 R124, R160.reuse, R132, R124 ;  /* 0x00000084a07c723c */ /* 0x048fe2000004187c */
[----:B------:R-:W3:Y:S02]  /*d9e0*/  MUFU.EX2 R199, R199 ;  /* 0x000000c700c77308 */ /* 0x000ee40000000800 */
[----:B------:R-:W-:Y:S02]  /*d9f0*/  FMUL.FTZ R131, R2, R131 ;  /* 0x0000008302837220 */ /* 0x000fe40000410000 */
[--C-:B------:R-:W-:Y:S02]  /*da00*/  FFMA.FTZ R186, R186, c[0x0][0x2d0], -R169.reuse ;  /* 0x0000b400baba7a23 */ /* 0x100fe400000108a9 */
[----:B--2---:R-:W-:Y:S01]  /*da10*/  F2FP.BF16.PACK_AB R132, R196, R195 ;  /* 0x000000c3c484723e */ /* 0x004fe200000010ff */
[--C-:B------:R-:W-:Y:S02]  /*da20*/  FFMA.FTZ R181, R181, c[0x0][0x2d0], -R168.reuse ;  /* 0x0000b400b5b57a23 */ /* 0x100fe400000108a8 */
[----:B------:R-:W-:Y:S01]  /*da30*/  HMMA.16816.F32.BF16 R128, R160, R134, R128 ;  /* 0x00000086a080723c */ /* 0x000fe20000041880 */
[----:B------:R-:W-:Y:S01]  /*da40*/  MUFU.EX2 R201, R201 ;  /* 0x000000c900c97308 */ /* 0x000fe20000000800 */
[----:B------:R-:W-:Y:S01]  /*da50*/  LDSM.16.MT88.4 R160, [R224+0x2900] ;  /* 0x00290000e0a0783b */ /* 0x000fe20000004200 */
[--C-:B------:R-:W-:Y:S01]  /*da60*/  FFMA.FTZ R203, R187, c[0x0][0x2d0], -R169.reuse ;  /* 0x0000b400bbcb7a23 */ /* 0x100fe200000108a9 */
[----:B-----5:R-:W-:Y:S01]  /*da70*/  F2FP.BF16.PACK_AB R133, R198, R197 ;  /* 0x000000c5c685723e */ /* 0x020fe200000010ff */
[--C-:B------:R-:W-:Y:S02]  /*da80*/  FFMA.FTZ R184, R184, c[0x0][0x2d0], -R169.reuse ;  /* 0x0000b400b8b87a23 */ /* 0x100fe400000108a9 */
[--C-:B------:R-:W-:Y:S02]  /*da90*/  FFMA.FTZ R183, R183, c[0x0][0x2d0], -R168.reuse ;  /* 0x0000b400b7b77a23 */ /* 0x100fe400000108a8 */
[--C-:B------:R-:W-:Y:S02]  /*daa0*/  FFMA.FTZ R182, R182, c[0x0][0x2d0], -R169.reuse ;  /* 0x0000b400b6b67a23 */ /* 0x100fe400000108a9 */
[----:B------:R-:W2:Y:S01]  /*dab0*/  MUFU.EX2 R202, R202 ;  /* 0x000000ca00ca7308 */ /* 0x000ea20000000800 */
[--C-:B------:R-:W-:Y:S02]  /*dac0*/  FFMA.FTZ R180, R180, c[0x0][0x2d0], -R169.reuse ;  /* 0x0000b400b4b47a23 */ /* 0x100fe400000108a9 */
[----:B------:R-:W-:Y:S01]  /*dad0*/  FFMA.FTZ R169, R174, c[0x0][0x2d0], -R169 ;  /* 0x0000b400aea97a23 */ /* 0x000fe200000108a9 */
[----:B---3--:R-:W-:Y:S01]  /*dae0*/  F2FP.BF16.PACK_AB R134, R200, R199 ;  /* 0x000000c7c886723e */ /* 0x008fe200000010ff */
[--C-:B------:R-:W-:Y:S02]  /*daf0*/  FFMA.FTZ R166, R166, c[0x0][0x2d0], -R168.reuse ;  /* 0x0000b400a6a67a23 */ /* 0x100fe400000108a8 */
[----:B------:R-:W-:Y:S02]  /*db00*/  FFMA.FTZ R168, R165, c[0x0][0x2d0], -R168 ;  /* 0x0000b400a5a87a23 */ /* 0x000fe400000108a8 */
[----:B------:R-:W-:Y:S01]  /*db10*/  FFMA.FTZ R194, R3, R244, R194 ;  /* 0x000000f403c27223 */ /* 0x000fe200000100c2 */
[----:B------:R-:W-:Y:S01]  /*db20*/  MUFU.EX2 R187, R185 ;  /* 0x000000b900bb7308 */ /* 0x000fe20000000800 */
[----:B------:R-:W-:Y:S01]  /*db30*/  MOV R3, R0 ;  /* 0x0000000000037202 */ /* 0x000fe20000000f00 */
[----:B------:R-:W-:Y:S02]  /*db40*/  FFMA.FTZ R190, R2, R243, R190 ;  /* 0x000000f302be7223 */ /* 0x000fe400000100be */
[----:B------:R-:W-:Y:S02]  /*db50*/  FADD.FTZ R193, R193, R194 ;  /* 0x000000c2c1c17221 */ /* 0x000fe40000010000 */
[----:B------:R-:W-:Y:S02]  /*db60*/  FADD.FTZ R189, R189, R190 ;  /* 0x000000bebdbd7221 */ /* 0x000fe40000010000 */
[----:B------:R-:W-:Y:S02]  /*db70*/  FADD.FTZ R192, R192, R193 ;  /* 0x000000c1c0c07221 */ /* 0x000fe40000010000 */
[----:B------:R-:W-:Y:S01]  /*db80*/  MUFU.EX2 R185, R181 ;  /* 0x000000b500b97308 */ /* 0x000fe20000000800 */
[----:B------:R-:W-:Y:S02]  /*db90*/  FADD.FTZ R2, R188, R189 ;  /* 0x000000bdbc027221 */ /* 0x000fe40000010000 */
[----:B------:R-:W-:Y:S01]  /*dba0*/  FADD.FTZ R192, R191, R192 ;  /* 0x000000c0bfc07221 */ /* 0x000fe20000010000 */
[----:B--2---:R-:W-:Y:S01]  /*dbb0*/  F2FP.BF16.PACK_AB R135, R202, R201 ;  /* 0x000000c9ca87723e */ /* 0x004fe200000010ff */
[----:B------:R-:W-:Y:S01]  /*dbc0*/  FADD.FTZ R2, R167, R2 ;  /* 0x00000002a7027221 */ /* 0x000fe20000010000 */
[----:B------:R-:W-:Y:S01]  /*dbd0*/  MOV R167, R164 ;  /* 0x000000a400a77202 */ /* 0x000fe20000000f00 */
[----:B------:R-:W-:Y:S02]  /*dbe0*/  FADD.FTZ R195, R195, R192 ;  /* 0x000000c0c3c37221 */ /* 0x000fe40000010000 */
[----:B------:R-:W-:Y:S01]  /*dbf0*/  FADD.FTZ R197, R197, R2 ;  /* 0x00000002c5c57221 */ /* 0x000fe20000010000 */
[----:B------:R-:W2:Y:S01]  /*dc00*/  MUFU.EX2 R170, R186 ;  /* 0x000000ba00aa7308 */ /* 0x000ea20000000800 */
[C---:B----4-:R-:W-:Y:S05]  /*dc10*/  HMMA.16816.F32.BF16 R4, R132.reuse, R140, R4 ;  /* 0x0000008c8404723c */ /* 0x050fea0000041804 */
[----:B------:R-:W-:Y:S02]  /*dc20*/  FADD.FTZ R196, R196, R195 ;  /* 0x000000c3c4c47221 */ /* 0x000fe40000010000 */
[----:B------:R-:W-:Y:S01]  /*dc30*/  FADD.FTZ R198, R198, R197 ;  /* 0x000000c5c6c67221 */ /* 0x000fe20000010000 */
[C---:B------:R-:W-:Y:S01]  /*dc40*/  HMMA.16816.F32.BF16 R8, R132.reuse, R142, R8 ;  /* 0x0000008e8408723c */ /* 0x040fe20000041808 */
[----:B------:R-:W3:Y:S01]  /*dc50*/  LDSM.16.MT88.4 R140, [R226+0x2900] ;  /* 0x00290000e28c783b */ /* 0x000ee20000004200 */
[----:B------:R-:W-:Y:S02]  /*dc60*/  MUFU.EX2 R186, R184 ;  /* 0x000000b800ba7308 */ /* 0x000fe40000000800 */
[----:B------:R-:W-:Y:S02]  /*dc70*/  FADD.FTZ R199, R199, R196 ;  /* 0x000000c4c7c77221 */ /* 0x000fe40000010000 */
[----:B------:R-:W-:Y:S02]  /*dc80*/  FADD.FTZ R201, R201, R198 ;  /* 0x000000c6c9c97221 */ /* 0x000fe40000010000 */
[C---:B-1----:R-:W-:Y:S04]  /*dc90*/  HMMA.16816.F32.BF16 R12, R132.reuse, R136, R12 ;  /* 0x00000088840c723c */ /* 0x042fe8000004180c */
[----:B------:R-:W-:Y:S01]  /*dca0*/  MUFU.EX2 R184, R182 ;  /* 0x000000b600b87308 */ /* 0x000fe20000000800 */
[----:B------:R-:W-:Y:S01]  /*dcb0*/  FADD.FTZ R200, R200, R199 ;  /* 0x000000c7c8c87221 */ /* 0x000fe20000010000 */
[----:B--2---:R-:W-:Y:S02]  /*dcc0*/  MOV R181, R170 ;  /* 0x000000aa00b57202 */ /* 0x004fe40000000f00 */
[C---:B------:R-:W-:Y:S01]  /*dcd0*/  HMMA.16816.F32.BF16 R16, R132.reuse, R138, R16 ;  /* 0x0000008a8410723c */ /* 0x040fe20000041810 */
[----:B------:R-:W1:Y:S03]  /*dce0*/  LDSM.16.MT88.4 R136, [R231+0x4900] ;  /* 0x00490000e788783b */ /* 0x000e660000004200 */
[----:B------:R-:W-:Y:S02]  /*dcf0*/  FADD.FTZ R202, R202, R201 ;  /* 0x000000c9caca7221 */ /* 0x000fe40000010000 */
[----:B------:R-:W-:Y:S02]  /*dd00*/  MUFU.EX2 R170, R178 ;  /* 0x000000b200aa7308 */ /* 0x000fe40000000800 */
[C---:B------:R-:W-:Y:S08]  /*dd10*/  HMMA.16816.F32.BF16 R20, R132.reuse, R144, R20 ;  /* 0x000000908414723c */ /* 0x040ff00000041814 */
[C---:B------:R-:W-:Y:S01]  /*dd20*/  HMMA.16816.F32.BF16 R24, R132.reuse, R146, R24 ;  /* 0x000000928418723c */ /* 0x040fe20000041818 */
[----:B------:R-:W2:Y:S01]  /*dd30*/  LDSM.16.MT88.4 R144, [R226+0x4900] ;  /* 0x00490000e290783b */ /* 0x000ea20000004200 */
[----:B------:R-:W-:Y:S06]  /*dd40*/  MUFU.EX2 R182, R175 ;  /* 0x000000af00b67308 */ /* 0x000fec0000000800 */
[C---:B------:R-:W-:Y:S04]  /*dd50*/  HMMA.16816.F32.BF16 R28, R132.reuse, R148, R28 ;  /* 0x00000094841c723c */ /* 0x040fe8000004181c */
[----:B------:R-:W4:Y:S04]  /*dd60*/  MUFU.EX2 R203, R203 ;  /* 0x000000cb00cb7308 */ /* 0x000f280000000800 */
[C---:B------:R-:W-:Y:S01]  /*dd70*/  HMMA.16816.F32.BF16 R32, R132.reuse, R150, R32 ;  /* 0x000000968420723c */ /* 0x040fe20000041820 */
[----:B------:R-:W5:Y:S05]  /*dd80*/  LDSM.16.MT88.4 R148, [R225+0x4900] ;  /* 0x00490000e194783b */ /* 0x000f6a0000004200 */
[----:B------:R-:W1:Y:S02]  /*dd90*/  MUFU.EX2 R171, R183 ;  /* 0x000000b700ab7308 */ /* 0x000e640000000800 */
[C---:B------:R-:W-:Y:S08]  /*dda0*/  HMMA.16816.F32.BF16 R36, R132.reuse, R152, R36 ;  /* 0x000000988424723c */ /* 0x040ff00000041824 */
[C---:B------:R-:W-:Y:S01]  /*ddb0*/  HMMA.16816.F32.BF16 R40, R132.reuse, R154, R40 ;  /* 0x0000009a8428723c */ /* 0x040fe20000041828 */
[----:B------:R-:W-:Y:S01]  /*ddc0*/  LDSM.16.MT88.4 R152, [R231+0x3100] ;  /* 0x00310000e798783b */ /* 0x000fe20000004200 */
[----:B------:R-:W-:Y:S06]  /*ddd0*/  MUFU.EX2 R183, R180 ;  /* 0x000000b400b77308 */ /* 0x000fec0000000800 */
[C---:B---3--:R-:W-:Y:S04]  /*dde0*/  HMMA.16816.F32.BF16 R44, R132.reuse, R140, R44 ;  /* 0x0000008c842c723c */ /* 0x048fe8000004182c */
[----:B------:R-:W3:Y:S04]  /*ddf0*/  MUFU.EX2 R180, R169 ;  /* 0x000000a900b47308 */ /* 0x000ee80000000800 */
[C---:B------:R-:W-:Y:S01]  /*de00*/  HMMA.16816.F32.BF16 R48, R132.reuse, R142, R48 ;  /* 0x0000008e8430723c */ /* 0x040fe20000041830 */
[----:B------:R-:W2:Y:S05]  /*de10*/  LDSM.16.MT88.4 R140, [R224+0x4900] ;  /* 0x00490000e08c783b */ /* 0x000eaa0000004200 */
[----:B------:R-:W-:Y:S02]  /*de20*/  MUFU.EX2 R166, R166 ;  /* 0x000000a600a67308 */ /* 0x000fe40000000800 */
[C---:B------:R-:W-:Y:S08]  /*de30*/  HMMA.16816.F32.BF16 R52, R132.reuse, R156, R52 ;  /* 0x0000009c8434723c */ /* 0x040ff00000041834 */
[C---:B------:R-:W-:Y:S01]  /*de40*/  HMMA.16816.F32.BF16 R56, R132.reuse, R158, R56 ;  /* 0x0000009e8438723c */ /* 0x040fe20000041838 */
[----:B------:R-:W-:Y:S01]  /*de50*/  LDSM.16.MT88.4 R156, [R226+0x3100] ;  /* 0x00310000e29c783b */ /* 0x000fe20000004200 */
[----:B------:R-:W-:Y:S06]  /*de60*/  MUFU.EX2 R165, R168 ;  /* 0x000000a800a57308 */ /* 0x000fec0000000800 */
        /* <DEDUP_REMOVED lines=12> */
[C---:B------:R-:W-:Y:S08]  /*df30*/  HMMA.16816.F32.BF16 R92, R132.reuse, R140, R92 ;  /* 0x0000008c845c723c */ /* 0x040ff0000004185c */
        /* <DEDUP_REMOVED lines=11> */
[C---:B---3--:R-:W-:Y:S08]  /*dff0*/  HMMA.16816.F32.BF16 R124, R132.reuse, R140, R124 ;  /* 0x0000008c847c723c */ /* 0x048ff0000004187c */
[----:B------:R-:W-:Y:S01]  /*e000*/  HMMA.16816.F32.BF16 R128, R132, R142, R128 ;  /* 0x0000008e8480723c */ /* 0x000fe20000041880 */
[----:B------:R-:W3:Y:S06]  /*e010*/  LDSM.16.MT88.4 R140, [R224+0x1100] ;  /* 0x00110000e08c783b */ /* 0x000eec0000004200 */
[----:B----4-:R-:W-:Y:S01]  /*e020*/  F2FP.BF16.PACK_AB R132, R181, R203 ;  /* 0x000000cbb584723e */ /* 0x010fe200000010ff */
[----:B------:R-:W-:Y:S01]  /*e030*/  FADD.FTZ R203, R203, R200 ;  /* 0x000000c8cbcb7221 */ /* 0x000fe20000010000 */
[----:B------:R-:W-:Y:S03]  /*e040*/  F2FP.BF16.PACK_AB R133, R171, R187 ;  /* 0x000000bbab85723e */ /* 0x000fe600000010ff */
[----:B------:R-:W-:Y:S02]  /*e050*/  F2FP.BF16.PACK_AB R134, R184, R186 ;  /* 0x000000bab886723e */ /* 0x000fe400000010ff */
[----:B------:R-:W-:Y:S07]  /*e060*/  F2FP.BF16.PACK_AB R135, R172, R185 ;  /* 0x000000b9ac87723e */ /* 0x000fee00000010ff */
        /* <DEDUP_REMOVED lines=8> */
[----:B------:R-:W-:Y:S07]  /*e0f0*/  LDSM.16.MT88.4 R148, [R231+0x7100] ;  /* 0x00710000e794783b */ /* 0x000fee0000004200 */
[C---:B---3--:R-:W-:Y:S08]  /*e100*/  HMMA.16816.F32.BF16 R28, R132.reuse, R140, R28 ;  /* 0x0000008c841c723c */ /* 0x048ff0000004181c */
[C---:B------:R-:W-:Y:S01]  /*e110*/  HMMA.16816.F32.BF16 R32, R132.reuse, R142, R32 ;  /* 0x0000008e8420723c */ /* 0x040fe20000041820 */
[----:B------:R-:W3:Y:S07]  /*e120*/  LDSM.16.MT88.4 R140, [R226+0x5100] ;  /* 0x00510000e28c783b */ /* 0x000eee0000004200 */
[C---:B------:R-:W-:Y:S08]  /*e130*/  HMMA.16816.F32.BF16 R36, R132.reuse, R152, R36 ;  /* 0x000000988424723c */ /* 0x040ff00000041824 */
        /* <DEDUP_REMOVED lines=11> */
[C---:B------:R-:W-:Y:S01]  /*e1f0*/  HMMA.16816.F32.BF16 R68, R132.reuse, R160, R68 ;  /* 0x000000a08444723c */ /* 0x040fe20000041844 */
[----:B------:R-:W4:Y:S06]  /*e200*/  MUFU.EX2 R160, R176 ;  /* 0x000000b000a07308 */ /* 0x000f2c0000000800 */
[----:B------:R-:W-:Y:S01]  /*e210*/  MOV R161, R171 ;  /* 0x000000ab00a17202 */ /* 0x000fe20000000f00 */
[C---:B------:R-:W-:Y:S03]  /*e220*/  HMMA.16816.F32.BF16 R72, R132.reuse, R162, R72 ;  /* 0x000000a28448723c */ /* 0x040fe60000041848 */
[----:B------:R5:W2:Y:S05]  /*e230*/  MUFU.EX2 R171, R177 ;  /* 0x000000b100ab7308 */ /* 0x000aaa0000000800 */
[C---:B---3--:R-:W-:Y:S08]  /*e240*/  HMMA.16816.F32.BF16 R76, R132.reuse, R140, R76 ;  /* 0x0000008c844c723c */ /* 0x048ff0000004184c */
[C---:B------:R-:W-:Y:S01]  /*e250*/  HMMA.16816.F32.BF16 R80, R132.reuse, R142, R80 ;  /* 0x0000008e8450723c */ /* 0x040fe20000041850 */
[----:B------:R-:W3:Y:S07]  /*e260*/  LDSM.16.MT88.4 R140, [R226+0x7100] ;  /* 0x00710000e28c783b */ /* 0x000eee0000004200 */
[C---:B-1----:R-:W-:Y:S01]  /*e270*/  HMMA.16816.F32.BF16 R84, R132.reuse, R136, R84 ;  /* 0x000000888454723c */ /* 0x042fe20000041854 */
[----:B-----5:R-:W-:Y:S07]  /*e280*/  LDSM.16.MT88.4 R176, [R224+0x1900] ;  /* 0x00190000e0b0783b */ /* 0x020fee0000004200 */
[C---:B------:R-:W-:Y:S01]  /*e290*/  HMMA.16816.F32.BF16 R88, R132.reuse, R138, R88 ;  /* 0x0000008a8458723c */ /* 0x040fe20000041858 */
[----:B------:R-:W1:Y:S07]  /*e2a0*/  LDSM.16.MT88.4 R136, [R224+0x7100] ;  /* 0x00710000e088783b */ /* 0x000e6e0000004200 */
[C---:B--2---:R-:W-:Y:S08]  /*e2b0*/  HMMA.16816.F32.BF16 R92, R132.reuse, R144, R92 ;  /* 0x00000090845c723c */ /* 0x044ff0000004185c */
[C---:B------:R-:W-:Y:S01]  /*e2c0*/  HMMA.16816.F32.BF16 R96, R132.reuse, R146, R96 ;  /* 0x000000928460723c */ /* 0x040fe20000041860 */
[----:B------:R-:W2:Y:S07]  /*e2d0*/  LDSM.16.MT88.4 R144, [R226+0x1900] ;  /* 0x00190000e290783b */ /* 0x000eae0000004200 */
[C---:B------:R-:W-:Y:S07]  /*e2e0*/  HMMA.16816.F32.BF16 R100, R132.reuse, R148, R100 ;  /* 0x000000948464723c */ /* 0x040fee0000041864 */
[----:B------:R-:W-:Y:S01]  /*e2f0*/  MOV R149, R172 ;  /* 0x000000ac00957202 */ /* 0x000fe20000000f00 */
[C---:B------:R-:W-:Y:S01]  /*e300*/  HMMA.16816.F32.BF16 R104, R132.reuse, R150, R104 ;  /* 0x000000968468723c */ /* 0x040fe20000041868 */
[----:B------:R-:W5:Y:S07]  /*e310*/  LDSM.16.MT88.4 R172, [R225+0x1900] ;  /* 0x00190000e1ac783b */ /* 0x000f6e0000004200 */
[C---:B---3--:R-:W-:Y:S07]  /*e320*/  HMMA.16816.F32.BF16 R108, R132.reuse, R140, R108 ;  /* 0x0000008c846c723c */ /* 0x048fee000004186c */
[----:B------:R-:W-:Y:S01]  /*e330*/  MOV R140, R180 ;  /* 0x000000b4008c7202 */ /* 0x000fe20000000f00 */
[C---:B------:R-:W-:Y:S04]  /*e340*/  HMMA.16816.F32.BF16 R112, R132.reuse, R142, R112 ;  /* 0x0000008e8470723c */ /* 0x040fe80000041870 */
[----:B----4-:R-:W-:Y:S03]  /*e350*/  MOV R141, R160 ;  /* 0x000000a0008d7202 */ /* 0x010fe60000000f00 */
[----:B------:R-:W-:Y:S01]  /*e360*/  MOV R143, R181 ;  /* 0x000000b5008f7202 */ /* 0x000fe20000000f00 */
[C---:B------:R-:W-:Y:S04]  /*e370*/  HMMA.16816.F32.BF16 R116, R132.reuse, R152, R116 ;  /* 0x000000988474723c */ /* 0x040fe80000041874 */
[----:B------:R-:W-:Y:S04]  /*e380*/  MOV R142, R161 ;  /* 0x000000a1008e7202 */ /* 0x000fe80000000f00 */
[C---:B------:R-:W-:Y:S08]  /*e390*/  HMMA.16816.F32.BF16 R120, R132.reuse, R154, R120 ;  /* 0x0000009a8478723c */ /* 0x040ff00000041878 */
[C---:B-1----:R-:W-:Y:S07]  /*e3a0*/  HMMA.16816.F32.BF16 R124, R132.reuse, R136, R124 ;  /* 0x00000088847c723c */ /* 0x042fee000004187c */
[----:B------:R-:W-:Y:S01]  /*e3b0*/  MOV R136, R182 ;  /* 0x000000b600887202 */ /* 0x000fe20000000f00 */
[----:B------:R-:W-:Y:S04]  /*e3c0*/  HMMA.16816.F32.BF16 R128, R132, R138, R128 ;  /* 0x0000008a8480723c */ /* 0x000fe80000041880 */
[----:B------:R-:W-:Y:S02]  /*e3d0*/  MOV R137, R183 ;  /* 0x000000b700897202 */ /* 0x000fe40000000f00 */
[----:B------:R-:W1:Y:S01]  /*e3e0*/  LDSM.16.MT88.4 R180, [R231+0x3900] ;  /* 0x00390000e7b4783b */ /* 0x000e620000004200 */
[----:B------:R-:W-:Y:S02]  /*e3f0*/  MOV R134, R171 ;  /* 0x000000ab00867202 */ /* 0x000fe40000000f00 */
[----:B------:R-:W-:Y:S03]  /*e400*/  MOV R135, R170 ;  /* 0x000000aa00877202 */ /* 0x000fe60000000f00 */
[----:B------:R-:W-:Y:S02]  /*e410*/  F2FP.BF16.PACK_AB R169, R136, R134 ;  /* 0x0000008688a9723e */ /* 0x000fe400000010ff */
[----:B------:R-:W-:Y:S02]  /*e420*/  F2FP.BF16.PACK_AB R168, R137, R135 ;  /* 0x0000008789a8723e */ /* 0x000fe400000010ff */
[----:B------:R-:W-:Y:S02]  /*e430*/  F2FP.BF16.PACK_AB R170, R140, R141 ;  /* 0x0000008d8caa723e */ /* 0x000fe400000010ff */
[----:B------:R-:W-:Y:S02]  /*e440*/  F2FP.BF16.PACK_AB R171, R165, R166 ;  /* 0x000000a6a5ab723e */ /* 0x000fe400000010ff */
[----:B------:R-:W-:Y:S02]  /*e450*/  MOV R132, R184 ;  /* 0x000000b800847202 */ /* 0x000fe40000000f00 */
[----:B------:R-:W-:Y:S02]  /*e460*/  MOV R138, R185 ;  /* 0x000000b9008a7202 */ /* 0x000fe40000000f00 */
[----:B------:R-:W-:Y:S01]  /*e470*/  MOV R139, R186 ;  /* 0x000000ba008b7202 */ /* 0x000fe20000000f00 */
[C---:B------:R-:W-:Y:S01]  /*e480*/  HMMA.16816.F32.BF16 R160, R168.reuse, R156, R4 ;  /* 0x0000009ca8a0723c */ /* 0x040fe20000041804 */
[----:B------:R-:W-:Y:S04]  /*e490*/  LDSM.16.MT88.4 R4, [R225+0x3900] ;  /* 0x00390000e104783b */ /* 0x000fe80000004200 */
[----:B------:R-:W-:Y:S03]  /*e4a0*/  MOV R133, R187 ;  /* 0x000000bb00857202 */ /* 0x000fe60000000f00 */
[C---:B------:R-:W-:Y:S01]  /*e4b0*/  HMMA.16816.F32.BF16 R156, R168.reuse, R158, R8 ;  /* 0x0000009ea89c723c */ /* 0x040fe20000041808 */
[----:B------:R-:W3:Y:S06]  /*e4c0*/  LDSM.16.MT88.4 R184, [R226+0x3900] ;  /* 0x00390000e2b8783b */ /* 0x000eec0000004200 */
[----:B------:R-:W-:Y:S01]  /*e4d0*/  MOV R11, R149 ;  /* 0x00000095000b7202 */ /* 0x000fe20000000f00 */
[C---:B--2---:R-:W-:Y:S01]  /*e4e0*/  HMMA.16816.F32.BF16 R152, R168.reuse, R144, R12 ;  /* 0x00000090a898723c */ /* 0x044fe2000004180c */
[----:B------:R-:W-:Y:S07]  /*e4f0*/  LDSM.16.MT88.4 R12, [R231+0x5900] ;  /* 0x00590000e70c783b */ /* 0x000fee0000004200 */
[C---:B------:R-:W-:Y:S07]  /*e500*/  HMMA.16816.F32.BF16 R148, R168.reuse, R146, R16 ;  /* 0x00000092a894723c */ /* 0x040fee0000041810 */
[----:B------:R-:W-:Y:S01]  /*e510*/  MOV R19, R132 ;  /* 0x0000008400137202 */ /* 0x000fe20000000f00 */
[C---:B-----5:R-:W-:Y:S04]  /*e520*/  HMMA.16816.F32.BF16 R144, R168.reuse, R172, R20 ;  /* 0x000000aca890723c */ /* 0x060fe80000041814 */
[----:B------:R-:W-:Y:S02]  /*e530*/  MOV R18, R11 ;  /* 0x0000000b00127202 */ /* 0x000fe40000000f00 */
[----:B------:R-:W2:Y:S01]  /*e540*/  LDSM.16.MT88.4 R8, [R224+0x3900] ;  /* 0x00390000e008783b */ /* 0x000ea20000004200 */
        /* <DEDUP_REMOVED lines=10> */
[C---:B------:R-:W-:Y:S07]  /*e5f0*/  HMMA.16816.F32.BF16 R136, R168.reuse, R176, R28 ;  /* 0x000000b0a888723c */ /* 0x040fee000004181c */
[----:B------:R-:W-:Y:S02]  /*e600*/  MOV R31, R133 ;  /* 0x00000085001f7202 */ /* 0x000fe40000000f00 */
[----:B------:R-:W-:Y:S03]  /*e610*/  MOV R177, R134 ;  /* 0x0000008600b17202 */ /* 0x000fe60000000f00 */
[----:B------:R-:W-:Y:S02]  /*e620*/  MOV R176, R135 ;  /* 0x0000008700b07202 */ /* 0x000fe40000000f00 */
[C---:B------:R-:W-:Y:S01]  /*e630*/  HMMA.16816.F32.BF16 R132, R168.reuse, R178, R32 ;  /* 0x000000b2a884723c */ /* 0x040fe20000041820 */
[----:B------:R-:W-:Y:S06]  /*e640*/  LDSM.16.MT88.4 R32, [R226+0x7900] ;  /* 0x00790000e220783b */ /* 0x000fec0000004200 */
[----:B------:R-:W-:Y:S01]  /*e650*/  MOV R179, R18 ;  /* 0x0000001200b37202 */ /* 0x000fe20000000f00 */
[C---:B-1----:R-:W-:Y:S04]  /*e660*/  HMMA.16816.F32.BF16 R36, R168.reuse, R180, R36 ;  /* 0x000000b4a824723c */ /* 0x042fe80000041824 */
[----:B------:R-:W-:Y:S02]  /*e670*/  MOV R178, R19 ;  /* 0x0000001300b27202 */ /* 0x000fe40000000f00 */
[----:B------:R-:W1:Y:S01]  /*e680*/  LDSM.16.MT88.4 R16, [R226+0x5900] ;  /* 0x00590000e210783b */ /* 0x000e620000004200 */
[----:B------:R-:W-:Y:S01]  /*e690*/  MOV R181, R20 ;  /* 0x0000001400b57202 */ /* 0x000fe20000000f00 */
[C---:B------:R-:W-:Y:S04]  /*e6a0*/  HMMA.16816.F32.BF16 R40, R168.reuse, R182, R40 ;  /* 0x000000b6a828723c */ /* 0x040fe80000041828 */
[----:B------:R-:W-:Y:S03]  /*e6b0*/  MOV R180, R21 ;  /* 0x0000001500b47202 */ /* 0x000fe60000000f00 */
[----:B------:R-:W-:Y:S01]  /*e6c0*/  MOV R183, R22 ;  /* 0x0000001600b77202 */ /* 0x000fe20000000f00 */
[C---:B---3--:R-:W-:Y:S04]  /*e6d0*/  HMMA.16816.F32.BF16 R44, R168.reuse, R184, R44 ;  /* 0x000000b8a82c723c */ /* 0x048fe8000004182c */
[----:B------:R-:W-:Y:S02]  /*e6e0*/  MOV R182, R23 ;  /* 0x0000001700b67202 */ /* 0x000fe40000000f00 */
[----:B------:R-:W3:Y:S01]  /*e6f0*/  LDSM.16.MT88.4 R20, [R225+0x5900] ;  /* 0x00590000e114783b */ /* 0x000ee20000004200 */
[----:B------:R-:W-:Y:S01]  /*e700*/  MOV R185, R31 ;  /* 0x0000001f00b97202 */ /* 0x000fe20000000f00 */
[C---:B------:R-:W-:Y:S04]  /*e710*/  HMMA.16816.F32.BF16 R48, R168.reuse, R186, R48 ;  /* 0x000000baa830723c */ /* 0x040fe80000041830 */
[----:B------:R-:W-:Y:S02]  /*e720*/  FADD.FTZ R2, R185, R202 ;  /* 0x000000cab9027221 */ /* 0x000fe40000010000 */
[----:B------:R-:W4:Y:S02]  /*e730*/  LDSM.16.MT88.4 R28, [R231+0x7900] ;  /* 0x00790000e71c783b */ /* 0x000f240000004200 */
[C---:B------:R-:W-:Y:S04]  /*e740*/  HMMA.16816.F32.BF16 R52, R168.reuse, R4, R52 ;  /* 0x00000004a834723c */ /* 0x040fe80000041834 */
[----:B------:R-:W-:Y:S04]  /*e750*/  FADD.FTZ R2, R183, R2 ;  /* 0x00000002b7027221 */ /* 0x000fe80000010000 */
[C---:B------:R-:W-:Y:S01]  /*e760*/  HMMA.16816.F32.BF16 R56, R168.reuse, R6, R56 ;  /* 0x00000006a838723c */ /* 0x040fe20000041838 */
[----:B------:R-:W5:Y:S03]  /*e770*/  LDSM.16.MT88.4 R4, [R225+0x7900] ;  /* 0x00790000e104783b */ /* 0x000f660000004200 */
[----:B------:R-:W-:Y:S04]  /*e780*/  FADD.FTZ R2, R181, R2 ;  /* 0x00000002b5027221 */ /* 0x000fe80000010000 */
[C---:B--2---:R-:W-:Y:S04]  /*e790*/  HMMA.16816.F32.BF16 R60, R168.reuse, R8, R60 ;  /* 0x00000008a83c723c */ /* 0x044fe8000004183c */
[----:B------:R-:W-:Y:S04]  /*e7a0*/  FADD.FTZ R2, R179, R2 ;  /* 0x00000002b3027221 */ /* 0x000fe80000010000 */
[C---:B------:R-:W-:Y:S01]  /*e7b0*/  HMMA.16816.F32.BF16 R64, R168.reuse, R10, R64 ;  /* 0x0000000aa840723c */ /* 0x040fe20000041840 */
[----:B------:R-:W2:Y:S03]  /*e7c0*/  LDSM.16.MT88.4 R8, [R224+0x7900] ;  /* 0x00790000e008783b */ /* 0x000ea60000004200 */
[----:B------:R-:W-:Y:S04]  /*e7d0*/  FADD.FTZ R2, R177, R2 ;  /* 0x00000002b1027221 */ /* 0x000fe80000010000 */
[C---:B------:R-:W-:Y:S08]  /*e7e0*/  HMMA.16816.F32.BF16 R68, R168.reuse, R12, R68 ;  /* 0x0000000ca844723c */ /* 0x040ff00000041844 */
[C---:B------:R-:W-:Y:S08]  /*e7f0*/  HMMA.16816.F32.BF16 R72, R168.reuse, R14, R72 ;  /* 0x0000000ea848723c */ /* 0x040ff00000041848 */
[C---:B-1----:R-:W-:Y:S08]  /*e800*/  HMMA.16816.F32.BF16 R76, R168.reuse, R16, R76 ;  /* 0x00000010a84c723c */ /* 0x042ff0000004184c */
[C---:B------:R-:W-:Y:S08]  /*e810*/  HMMA.16816.F32.BF16 R80, R168.reuse, R18, R80 ;  /* 0x00000012a850723c */ /* 0x040ff00000041850 */
[C---:B---3--:R-:W-:Y:S08]  /*e820*/  HMMA.16816.F32.BF16 R84, R168.reuse, R20, R84 ;  /* 0x00000014a854723c */ /* 0x048ff00000041854 */
[C---:B------:R-:W-:Y:S08]  /*e830*/  HMMA.16816.F32.BF16 R88, R168.reuse, R22, R88 ;  /* 0x00000016a858723c */ /* 0x040ff00000041858 */
[C---:B------:R-:W-:Y:S08]  /*e840*/  HMMA.16816.F32.BF16 R92, R168.reuse, R24, R92 ;  /* 0x00000018a85c723c */ /* 0x040ff0000004185c */
[C---:B------:R-:W-:Y:S08]  /*e850*/  HMMA.16816.F32.BF16 R96, R168.reuse, R26, R96 ;  /* 0x0000001aa860723c */ /* 0x040ff00000041860 */
[C---:B----4-:R-:W-:Y:S08]  /*e860*/  HMMA.16816.F32.BF16 R100, R168.reuse, R28, R100 ;  /* 0x0000001ca864723c */ /* 0x050ff00000041864 */
[C---:B------:R-:W-:Y:S08]  /*e870*/  HMMA.16816.F32.BF16 R104, R168.reuse, R30, R104 ;  /* 0x0000001ea868723c */ /* 0x040ff00000041868 */
[C---:B------:R-:W-:Y:S08]  /*e880*/  HMMA.16816.F32.BF16 R108, R168.reuse, R32, R108 ;  /* 0x00000020a86c723c */ /* 0x040ff0000004186c */
[C---:B------:R-:W-:Y:S08]  /*e890*/  HMMA.16816.F32.BF16 R112, R168.reuse, R34, R112 ;  /* 0x00000022a870723c */ /* 0x040ff00000041870 */
[C---:B-----5:R-:W-:Y:S07]  /*e8a0*/  HMMA.16816.F32.BF16 R116, R168.reuse, R4, R116 ;  /* 0x00000004a874723c */ /* 0x060fee0000041874 */
[----:B------:R-:W-:Y:S01]  /*e8b0*/  FADD.FTZ R4, R182, R203 ;  /* 0x000000cbb6047221 */ /* 0x000fe20000010000 */
[C---:B------:R-:W-:Y:S04]  /*e8c0*/  HMMA.16816.F32.BF16 R120, R168.reuse, R6, R120 ;  /* 0x00000006a878723c */ /* 0x040fe80000041878 */
[----:B------:R-:W-:Y:S02]  /*e8d0*/  FADD.FTZ R4, R180, R4 ;  /* 0x00000004b4047221 */ /* 0x000fe40000010000 */
[----:B------:R-:W-:Y:S02]  /*e8e0*/  FADD.FTZ R5, R175, R2 ;  /* 0x00000002af057221 */ /* 0x000fe40000010000 */
[C---:B--2---:R-:W-:Y:S04]  /*e8f0*/  HMMA.16816.F32.BF16 R124, R168.reuse, R8, R124 ;  /* 0x00000008a87c723c */ /* 0x044fe8000004187c */
[----:B------:R-:W-:Y:S02]  /*e900*/  FADD.FTZ R4, R178, R4 ;  /* 0x00000004b2047221 */ /* 0x000fe40000010000 */
[----:B------:R-:W-:Y:S02]  /*e910*/  FADD.FTZ R166, R166, R5 ;  /* 0x00000005a6a67221 */ /* 0x000fe40000010000 */
[----:B------:R-:W-:Y:S01]  /*e920*/  FADD.FTZ R4, R176, R4 ;  /* 0x00000004b0047221 */ /* 0x000fe20000010000 */
[----:B------:R-:W-:Y:S03]  /*e930*/  HMMA.16816.F32.BF16 R128, R168, R10, R128 ;  /* 0x0000000aa880723c */ /* 0x000fe60000041880 */
[----:B------:R-:W-:Y:S02]  /*e940*/  FADD.FTZ R4, R174, R4 ;  /* 0x00000004ae047221 */ /* 0x000fe40000010000 */
[----:B------:R-:W-:Y:S02]  /*e950*/  FADD.FTZ R243, R165, R166 ;  /* 0x000000a6a5f37221 */ /* 0x000fe40000010000 */
[----:B------:R-:W-:Y:S05]  /*e960*/  FADD.FTZ R4, R172, R4 ;  /* 0x00000004ac047221 */ /* 0x000fea0000010000 */
[----:B------:R-:W-:Y:S01]  /*e970*/  FADD.FTZ R244, R173, R4 ;  /* 0x00000004adf47221 */ /* 0x000fe20000010000 */
[----:B------:R-:W-:-:S05]  /*e980*/  @P0 BRA `(.L_x_2003) ;  /* 0xffffc51000000947 */ /* 0x000fca000383ffff */
.L_x_2000:
[----:B------:R-:W-:-:S06]  /*e990*/  UISETP.GE.AND UP2, UPT, UR20, UR9, UPT ;  /* 0x000000091400728c */ /* 0x000fcc000bf46270 */
[----:B------:R-:W-:-:S13]  /*e9a0*/  PLOP3.LUT P0, PT, PT, PT, UP2, 0x40, 0x0 ;  /* 0x000000000000781c */ /* 0x000fda0003f0e828 */
[----:B------:R-:W-:Y:S05]  /*e9b0*/  @P0 BRA `(.L_x_2004) ;  /* 0x0000442000000947 */ /* 0x000fea0003800000 */
[----:B------:R-:W-:Y:S01]  /*e9c0*/  SHF.R.S32.HI R248, RZ, 0x1f, R207 ;  /* 0x0000001ffff87819 */ /* 0x000fe200000114cf */
[----:B------:R-:W-:Y:S01]  /*e9d0*/  IMAD.MOV.U32 R2, RZ, RZ, R164 ;  /* 0x000000ffff027224 */ /* 0x000fe200078e00a4 */
[C---:B------:R-:W-:Y:S01]  /*e9e0*/  SHF.L.U64.HI R247, R206.reuse, 0x1, R247 ;  /* 0x00000001cef77819 */ /* 0x040fe200000102f7 */
[----:B------:R-:W-:Y:S01]  /*e9f0*/  IMAD.MOV.U32 R3, RZ, RZ, R0 ;  /* 0x000000ffff037224 */ /* 0x000fe200078e0000 */
[C---:B------:R-:W-:Y:S01]  /*ea00*/  SHF.L.U64.HI R248, R207.reuse, 0x1, R248 ;  /* 0x00000001cff87819 */ /* 0x040fe200000102f8 */
[----:B------:R-:W-:Y:S01]  /*ea10*/  IMAD.SHL.U32 R249, R207, 0x2, RZ ;  /* 0x00000002cff97824 */ /* 0x000fe200078e00ff */
[----:B------:R-:W-:Y:S01]  /*ea20*/  SHF.L.U32 R250, R206, 0x1, RZ ;  /* 0x00000001cefa7819 */ /* 0x000fe200000006ff */
[C---:B------:R-:W-:Y:S01]  /*ea30*/  IMAD.SHL.U32 R251, R205.reuse, 0x2, RZ ;  /* 0x00000002cdfb7824 */ /* 0x040fe200078e00ff */
[----:B------:R-:W-:Y:S02]  /*ea40*/  SHF.L.U64.HI R246, R205, 0x1, R246 ;  /* 0x00000001cdf67819 */ /* 0x000fe400000102f6 */
[----:B------:R-:W-:-:S02]  /*ea50*/  SHF.L.U64.HI R245, R204, 0x1, R245 ;  /* 0x00000001ccf57819 */ /* 0x000fc400000102f5 */
[----:B------:R-:W-:Y:S02]  /*ea60*/  SHF.L.U32 R252, R204, 0x1, RZ ;  /* 0x00000001ccfc7819 */ /* 0x000fe400000006ff */
.L_x_2014:
[----:B------:R-:W-:Y:S01]  /*ea70*/  SHF.R.S32.HI R5, RZ, 0x1f, R238 ;  /* 0x0000001fff057819 */ /* 0x000fe200000114ee */
[----:B------:R-:W-:Y:S04]  /*ea80*/  DEPBAR.LE SB0, 0x0 ;  /* 0x000080000000791a */ /* 0x000fe80000000000 */
[----:B------:R-:W-:Y:S01]  /*ea90*/  IMAD R5, R5, c[0x0][0x208], RZ ;  /* 0x0000820005057a24 */ /* 0x000fe200078e02ff */
[----:B------:R-:W-:Y:S01]  /*eaa0*/  BAR.SYNC.DEFER_BLOCKING 0x0 ;  /* 0x0000000000007b1d */ /* 0x000fe20000010000 */
[C---:B------:R-:W-:Y:S01]  /*eab0*/  IMAD.WIDE.U32 R6, R238.reuse, c[0x0][0x208], RZ ;  /* 0x00008200ee067a25 */ /* 0x040fe200078e00ff */
[----:B------:R-:W-:Y:S01]  /*eac0*/  SHF.R.S32.HI R0, RZ, 0x1f, R237 ;  /* 0x0000001fff007819 */ /* 0x000fe200000114ed */
[----:B------:R-:W-:Y:S02]  /*ead0*/  UISETP.GT.AND UP2, UPT, UR20, UR9, UPT ;  /* 0x000000091400728c */ /* 0x000fe4000bf44270 */
[----:B------:R-:W-:Y:S02]  /*eae0*/  IMAD R5, R238, c[0x0][0x20c], R5 ;  /* 0x00008300ee057a24 */ /* 0x000fe400078e0205 */
[----:B------:R-:W-:Y:S03]  /*eaf0*/  IMAD R0, R0, c[0x0][0x218], RZ ;  /* 0x0000860000007a24 */ /* 0x000fe600078e02ff */
[----:B------:R-:W-:Y:S01]  /*eb00*/  IADD3 R7, R7, R5, RZ ;  /* 0x0000000507077210 */ /* 0x000fe20007ffe0ff */
[C---:B------:R-:W-:Y:S04]  /*eb10*/  IMAD R0, R237.reuse, c[0x0][0x21c], R0 ;  /* 0x00008700ed007a24 */ /* 0x040fe800078e0200 */
[----:B------:R-:W-:Y:S05]  /*eb20*/  IMAD.WIDE.U32 R6, R237, c[0x0][0x218], R6 ;  /* 0x00008600ed067a25 */ /* 0x000fea00078e0006 */
[----:B------:R-:W-:Y:S04]  /*eb30*/  IADD3 R5, P0, R6, UR22, RZ ;  /* 0x0000001606057c10 */ /* 0x000fe8000ff1e0ff */
[----:B------:R-:W-:Y:S01]  /*eb40*/  IADD3.X R0, R7, UR6, R0, P0, !PT ;  /* 0x0000000607007c10 */ /* 0x000fe200087fe400 */
[----:B------:R-:W-:Y:S01]  /*eb50*/  LDSM.16.M88.4 R32, [R234+0x10100] ;  /* 0x01010000ea20783b */ /* 0x000fe20000000200 */
[C---:B------:R-:W-:Y:S04]  /*eb60*/  LEA R14, P0, R5.reuse, c[0x0][0x1f8], 0x1 ;  /* 0x00007e00050e7a11 */ /* 0x040fe800078008ff */
[----:B------:R-:W-:Y:S01]  /*eb70*/  LEA.HI.X R13, R5, c[0x0][0x1fc], R0, 0x1, P0 ;  /* 0x00007f00050d7a11 */ /* 0x000fe200000f0c00 */
[----:B------:R-:W1:Y:S06]  /*eb80*/  LDSM.16.M88.4 R8, [R233+0x8100] ;  /* 0x00810000e908783b */ /* 0x000e6c0000000200 */
[----:B------:R-:W2:Y:S06]  /*eb90*/  SHFL.IDX PT, R28, R14, RZ, 0x181f ;  /* 0x00181fff0e1c7589 */ /* 0x000eac00000e0000 */
[----:B------:R-:W3:Y:S06]  /*eba0*/  SHFL.IDX PT, R12, R13, RZ, 0x181f ;  /* 0x00181fff0d0c7589 */ /* 0x000eec00000e0000 */
[----:B------:R-:W-:Y:S06]  /*ebb0*/  LDSM.16.M88.4 R16, [R233+0x8900] ;  /* 0x00890000e910783b */ /* 0x000fec0000000200 */
[----:B------:R-:W-:Y:S06]  /*ebc0*/  LDSM.16.M88.4 R24, [R233+0x9100] ;  /* 0x00910000e918783b */ /* 0x000fec0000000200 */
[----:B------:R-:W-:Y:S06]  /*ebd0*/  LDSM.16.M88.4 R164, [R233+0x9900] ;  /* 0x00990000e9a4783b */ /* 0x000fec0000000200 */
[----:B------:R-:W-:Y:S01]  /*ebe0*/  LDSM.16.M88.4 R168, [R230+0x10100] ;  /* 0x01010000e6a8783b */ /* 0x000fe20000000200 */
[C---:B-1----:R-:W-:Y:S05]  /*ebf0*/  HMMA.16816.F32.BF16 R4, R32.reuse, R8, RZ ;  /* 0x000000082004723c */ /* 0x042fea00000418ff */
[----:B------:R-:W-:Y:S01]  /*ec00*/  LDSM.16.M88.4 R172, [R232] ;  /* 0x00000000e8ac783b */ /* 0x000fe20000000200 */
[----:B--2---:R-:W-:Y:S06]  /*ec10*/  IADD3 R188, P0, R28, R249, RZ ;  /* 0x000000f91cbc7210 */ /* 0x004fec0007f1e0ff */
[----:B---3--:R-:W-:Y:S01]  /*ec20*/  IADD3.X R189, R12, R248, RZ, P0, !PT ;  /* 0x000000f80cbd7210 */ /* 0x008fe200007fe4ff */
[C---:B------:R-:W-:Y:S01]  /*ec30*/  HMMA.16816.F32.BF16 R8, R32.reuse, R10, RZ ;  /* 0x0000000a2008723c */ /* 0x040fe200000418ff */
[----:B------:R-:W-:Y:S01]  /*ec40*/  LDSM.16.M88.4 R176, [R223] ;  /* 0x00000000dfb0783b */ /* 0x000fe20000000200 */
[----:B------:R-:W-:Y:S05]  /*ec50*/  IADD3 R30, P0, R28, R250, RZ ;  /* 0x000000fa1c1e7210 */ /* 0x000fea0007f1e0ff */
[----:B------:R-:W-:Y:S01]  /*ec60*/  LDSM.16.M88.4 R180, [R222] ;  /* 0x00000000deb4783b */ /* 0x000fe20000000200 */
[----:B------:R-:W-:Y:S04]  /*ec70*/  IADD3.X R31, R12, R247, RZ, P0, !PT ;  /* 0x000000f70c1f7210 */ /* 0x000fe800007fe4ff */
[----:B------:R-:W-:Y:S01]  /*ec80*/  IADD3 R22, P0, R28, R251, RZ ;  /* 0x000000fb1c167210 */ /* 0x000fe20007f1e0ff */
[----:B------:R-:W-:Y:S03]  /*ec90*/  LDSM.16.M88.4 R184, [R221] ;  /* 0x00000000ddb8783b */ /* 0x000fe60000000200 */
[----:B------:R-:W-:Y:S02]  /*eca0*/  IADD3.X R23, R12, R246, RZ, P0, !PT ;  /* 0x000000f60c177210 */ /* 0x000fe400007fe4ff */
[----:B------:R-:W-:Y:S01]  /*ecb0*/  IADD3 R28, P0, R28, R252, RZ ;  /* 0x000000fc1c1c7210 */ /* 0x000fe20007f1e0ff */
[----:B------:R-:W1:Y:S03]  /*ecc0*/  SHFL.IDX PT, R0, R14, 0x1, 0x181f ;  /* 0x00381f000e007f89 */ /* 0x000e6600000e0000 */
[----:B------:R-:W-:Y:S03]  /*ecd0*/  IADD3.X R29, R12, R245, RZ, P0, !PT ;  /* 0x000000f50c1d7210 */ /* 0x000fe600007fe4ff */
[----:B------:R-:W-:Y:S01]  /*ece0*/  @!PT LDS RZ, [RZ] ;  /* 0x00000000fffff984 */ /* 0x000fe20000000800 */
[----:B------:R-:W-:Y:S01]  /*ecf0*/  @!PT LDS RZ, [RZ] ;  /* 0x00000000fffff984 */ /* 0x000fe20000000800 */
[----:B------:R2:W-:Y:S06]  /*ed00*/  LDGSTS.E.BYPASS.LTC128B.128 [R242], [R188.64], !P3 ;  /* 0x00000000bcf27fae */ /* 0x0005ec000d901d52 */
[----:B------:R3:W4:Y:S06]  /*ed10*/  SHFL.IDX PT, R20, R13, 0x1, 0x181f ;  /* 0x00381f000d147f89 */ /* 0x00072c00000e0000 */
[----:B------:R5:W-:Y:S06]  /*ed20*/  LDGSTS.E.BYPASS.LTC128B.128 [R242+0x2000], [R30.64], !P5 ;  /* 0x020000001ef27fae */ /* 0x000bec000e901d52 */
[----:B------:R2:W-:Y:S01]  /*ed30*/  LDGSTS.E.BYPASS.LTC128B.128 [R242+0x4000], [R22.64], !P4 ;  /* 0x0400000016f27fae */ /* 0x0005e2000e101d52 */
[----:B-1----:R-:W-:Y:S05]  /*ed40*/  IADD3 R198, P0, R0, R249, RZ ;  /* 0x000000f900c67210 */ /* 0x002fea0007f1e0ff */
[----:B------:R5:W-:Y:S01]  /*ed50*/  LDGSTS.E.BYPASS.LTC128B.128 [R242+0x6000], [R28.64], !P6 ;  /* 0x060000001cf27fae */ /* 0x000be2000f101d52 */
[C---:B---3--:R-:W-:Y:S01]  /*ed60*/  HMMA.16816.F32.BF16 R12, R32.reuse, R16, RZ ;  /* 0x00000010200c723c */ /* 0x048fe200000418ff */
[----:B----4-:R-:W-:Y:S02]  /*ed70*/  IADD3.X R199, R20, R248, RZ, P0, !PT ;  /* 0x000000f814c77210 */ /* 0x010fe400007fe4ff */
[----:B------:R-:W-:Y:S03]  /*ed80*/  IADD3 R202, P0, R0, R250, RZ ;  /* 0x000000fa00ca7210 */ /* 0x000fe60007f1e0ff */
[----:B------:R1:W-:Y:S01]  /*ed90*/  LDGSTS.E.BYPASS.LTC128B.128 [R242+0x1000], [R198.64], !P3 ;  /* 0x01000000c6f27fae */ /* 0x0003e2000d901d52 */
[----:B------:R-:W-:Y:S01]  /*eda0*/  IADD3.X R203, R20, R247, RZ, P0, !PT ;  /* 0x000000f714cb7210 */ /* 0x000fe200007fe4ff */
[C---:B------:R-:W-:Y:S01]  /*edb0*/  HMMA.16816.F32.BF16 R16, R32.reuse, R18, RZ ;  /* 0x000000122010723c */ /* 0x040fe200000418ff */
[----:B------:R-:W-:Y:S03]  /*edc0*/  IADD3 R196, P0, R0, R251, RZ ;  /* 0x000000fb00c47210 */ /* 0x000fe60007f1e0ff */
[----:B------:R3:W-:Y:S01]  /*edd0*/  LDGSTS.E.BYPASS.LTC128B.128 [R242+0x3000], [R202.64], !P5 ;  /* 0x03000000caf27fae */ /* 0x0007e2000e901d52 */
[----:B------:R-:W-:Y:S02]  /*ede0*/  IADD3.X R197, R20, R246, RZ, P0, !PT ;  /* 0x000000f614c57210 */ /* 0x000fe400007fe4ff */
[----:B------:R-:W-:Y:S03]  /*edf0*/  IADD3 R200, P0, R0, R252, RZ ;  /* 0x000000fc00c87210 */ /* 0x000fe60007f1e0ff */
[----:B------:R1:W-:Y:S02]  /*ee00*/  LDGSTS.E.BYPASS.LTC128B.128 [R242+0x5000], [R196.64], !P4 ;  /* 0x05000000c4f27fae */ /* 0x0003e4000e101d52 */
[----:B------:R-:W-:Y:S02]  /*ee10*/  IADD3.X R201, R20, R245, RZ, P0, !PT ;  /* 0x000000f514c97210 */ /* 0x000fe400007fe4ff */
[C---:B--2---:R-:W-:Y:S01]  /*ee20*/  HMMA.16816.F32.BF16 R20, R32.reuse, R24, RZ ;  /* 0x000000182014723c */ /* 0x044fe200000418ff */
[----:B------:R-:W-:Y:S02]  /*ee30*/  PLOP3.LUT P0, PT, PT, PT, UP2, 0x40, 0x0 ;  /* 0x000000000000781c */ /* 0x000fe40003f0e828 */
[----:B------:R3:W-:Y:S05]  /*ee40*/  LDGSTS.E.BYPASS.LTC128B.128 [R242+0x7000], [R200.64], !P6 ;  /* 0x07000000c8f27fae */ /* 0x0007ea000f101d52 */
[C---:B------:R-:W-:Y:S01]  /*ee50*/  HMMA.16816.F32.BF16 R24, R32.reuse, R26, RZ ;  /* 0x0000001a2018723c */ /* 0x040fe200000418ff */
[----:B------:R-:W-:Y:S06]  /*ee60*/  LDSM.16.M88.4 R188, [R229+0x10100] ;  /* 0x01010000e5bc783b */ /* 0x000fec0000000200 */
[----:B------:R-:W0:Y:S01]  /*ee70*/  LDGDEPBAR ;  /* 0x00000000000079af */ /* 0x000e220000000000 */
[C---:B-----5:R-:W-:Y:S05]  /*ee80*/  HMMA.16816.F32.BF16 R28, R32.reuse, R164, RZ ;  /* 0x000000a4201c723c */ /* 0x060fea00000418ff */
[----:B------:R-:W2:Y:S03]  /*ee90*/  LDSM.16.M88.4 R192, [R228+0x8100] ;  /* 0x00810000e4c0783b */ /* 0x000ea60000000200 */
[----:B------:R-:W-:Y:S03]  /*eea0*/  HMMA.16816.F32.BF16 R32, R32, R166, RZ ;  /* 0x000000a62020723c */ /* 0x000fe600000418ff */
[----:B------:R-:W4:Y:S05]  /*eeb0*/  LDSM.16.M88.4 R164, [R228+0x8900] ;  /* 0x00890000e4a4783b */ /* 0x000f2a0000000200 */
[C---:B------:R-:W-:Y:S01]  /*eec0*/  HMMA.16816.F32.BF16 R4, R168.reuse, R172, R4 ;  /* 0x000000aca804723c */ /* 0x040fe20000041804 */
[----:B-1----:R-:W-:Y:S06]  /*eed0*/  LDSM.16.M88.4 R196, [R233+0xa100] ;  /* 0x00a10000e9c4783b */ /* 0x002fec0000000200 */
[----:B---3--:R-:W-:Y:S01]  /*eee0*/  LDSM.16.M88.4 R200, [R233+0xa900] ;  /* 0x00a90000e9c8783b */ /* 0x008fe20000000200 */
[C---:B------:R-:W-:Y:S05]  /*eef0*/  HMMA.16816.F32.BF16 R8, R168.reuse, R174, R8 ;  /* 0x000000aea808723c */ /* 0x040fea0000041808 */
[----:B------:R-:W1:Y:S03]  /*ef00*/  LDSM.16.M88.4 R172, [R228+0x9100] ;  /* 0x00910000e4ac783b */ /* 0x000e660000000200 */
[C---:B------:R-:W-:Y:S03]  /*ef10*/  HMMA.16816.F32.BF16 R12, R168.reuse, R176, R12 ;  /* 0x000000b0a80c723c */ /* 0x040fe6000004180c */
[----:B------:R-:W-:Y:S05]  /*ef20*/  LDSM.16.M88.4 R204, [R233+0xc100] ;  /* 0x00c10000e9cc783b */ /* 0x000fea0000000200 */
[C---:B------:R-:W-:Y:S01]  /*ef30*/  HMMA.16816.F32.BF16 R16, R168.reuse, R178, R16 ;  /* 0x000000b2a810723c */ /* 0x040fe20000041810 */
[----:B------:R-:W3:Y:S07]  /*ef40*/  LDSM.16.M88.4 R176, [R228+0x9900] ;  /* 0x00990000e4b0783b */ /* 0x000eee0000000200 */
[C---:B------:R-:W-:Y:S08]  /*ef50*/  HMMA.16816.F32.BF16 R20, R168.reuse, R180, R20 ;  /* 0x000000b4a814723c */ /* 0x040ff00000041814 */
[C---:B------:R-:W-:Y:S01]  /*ef60*/  HMMA.16816.F32.BF16 R24, R168.reuse, R182, R24 ;  /* 0x000000b6a818723c */ /* 0x040fe20000041818 */
[----:B------:R-:W-:Y:S07]  /*ef70*/  LDSM.16.M88.4 R180, [R220] ;  /* 0x00000000dcb4783b */ /* 0x000fee0000000200 */
[C---:B------:R-:W-:Y:S08]  /*ef80*/  HMMA.16816.F32.BF16 R28, R168.reuse, R184, R28 ;  /* 0x000000b8a81c723c */ /* 0x040ff0000004181c */
[----:B------:R-:W-:Y:S01]  /*ef90*/  HMMA.16816.F32.BF16 R32, R168, R186, R32 ;  /* 0x000000baa820723c */ /* 0x000fe20000041820 */
[----:B------:R-:W5:Y:S06]  /*efa0*/  LDSM.16.M88.4 R168, [R227+0x10100] ;  /* 0x01010000e3a8783b */ /* 0x000f6c0000000200 */
[----:B------:R-:W3:Y:S01]  /*efb0*/  LDSM.16.M88.4 R184, [R220+0x800] ;  /* 0x00080000dcb8783b */ /* 0x000ee20000000200 */
[C---:B--2---:R-:W-:Y:S08]  /*efc0*/  HMMA.16816.F32.BF16 R4, R188.reuse, R192, R4 ;  /* 0x000000c0bc04723c */ /* 0x044ff00000041804 */
[C---:B------:R-:W-:Y:S01]  /*efd0*/  HMMA.16816.F32.BF16 R8, R188.reuse, R194, R8 ;  /* 0x000000c2bc08723c */ /* 0x040fe20000041808 */
[----:B------:R-:W2:Y:S07]  /*efe0*/  LDSM.16.M88.4 R192, [R220+0x1000] ;  /* 0x00100000dcc0783b */ /* 0x000eae0000000200 */
[C---:B----4-:R-:W-:Y:S08]  /*eff0*/  HMMA.16816.F32.BF16 R12, R188.reuse, R164, R12 ;  /* 0x000000a4bc0c723c */ /* 0x050ff0000004180c */
[C---:B------:R-:W-:Y:S01]  /*f000*/  HMMA.16816.F32.BF16 R16, R188.reuse, R166, R16 ;  /* 0x000000a6bc10723c */ /* 0x040fe20000041810 */
[----:B------:R-:W4:Y:S07]  /*f010*/  LDSM.16.M88.4 R164, [R220+0x1800] ;  /* 0x00180000dca4783b */ /* 0x000f2e0000000200 */
[C---:B-1----:R-:W-:Y:S08]  /*f020*/  HMMA.16816.F32.BF16 R20, R188.reuse, R172, R20 ;  /* 0x000000acbc14723c */ /* 0x042ff00000041814 */
[C---:B------:R-:W-:Y:S01]  /*f030*/  HMMA.16816.F32.BF16 R24, R188.reuse, R174, R24 ;  /* 0x000000aebc18723c */ /* 0x040fe20000041818 */
[----:B------:R-:W1:Y:S07]  /*f040*/  LDSM.16.M88.4 R172, [R234+0x14100] ;  /* 0x01410000eaac783b */ /* 0x000e6e0000000200 */
[C---:B---3--:R-:W-:Y:S08]  /*f050*/  HMMA.16816.F32.BF16 R28, R188.reuse, R176, R28 ;  /* 0x000000b0bc1c723c */ /* 0x048ff0000004181c */
[----:B------:R-:W-:Y:S01]  /*f060*/  HMMA.16816.F32.BF16 R32, R188, R178, R32 ;  /* 0x000000b2bc20723c */ /* 0x000fe20000041820 */
[----:B------:R-:W3:Y:S06]  /*f070*/  LDSM.16.M88.4 R176, [R233+0xb100] ;  /* 0x00b10000e9b0783b */ /* 0x000eec0000000200 */
[----:B------:R-:W-:Y:S01]  /*f080*/  LDSM.16.M88.4 R188, [R219] ;  /* 0x00000000dbbc783b */ /* 0x000fe20000000200 */
[C---:B-----5:R-:W-:Y:S08]  /*f090*/  HMMA.16816.F32.BF16 R4, R168.reuse, R180, R4 ;  /* 0x000000b4a804723c */ /* 0x060ff00000041804 */
[C---:B------:R-:W-:Y:S01]  /*f0a0*/  HMMA.16816.F32.BF16 R8, R168.reuse, R182, R8 ;  /* 0x000000b6a808723c */ /* 0x040fe20000041808 */
[----:B------:R-:W5:Y:S07]  /*f0b0*/  LDSM.16.M88.4 R180, [R233+0xb900] ;  /* 0x00b90000e9b4783b */ /* 0x000f6e0000000200 */
[C---:B------:R-:W-:Y:S08]  /*f0c0*/  HMMA.16816.F32.BF16 R12, R168.reuse, R184, R12 ;  /* 0x000000b8a80c723c */ /* 0x040ff0000004180c */
[C---:B------:R-:W-:Y:S01]  /*f0d0*/  HMMA.16816.F32.BF16 R16, R168.reuse, R186, R16 ;  /* 0x000000baa810723c */ /* 0x040fe20000041810 */
[----:B------:R-:W3:Y:S07]  /*f0e0*/  LDSM.16.M88.4 R184, [R230+0x14100] ;  /* 0x01410000e6b8783b */ /* 0x000eee0000000200 */
[C---:B--2---:R-:W-:Y:S08]  /*f0f0*/  HMMA.16816.F32.BF16 R20, R168.reuse, R192, R20 ;  /* 0x000000c0a814723c */ /* 0x044ff00000041814 */
[C---:B------:R-:W-:Y:S01]  /*f100*/  HMMA.16816.F32.BF16 R24, R168.reuse, R194, R24 ;  /* 0x000000c2a818723c */ /* 0x040fe20000041818 */
[----:B------:R-:W2:Y:S07]  /*f110*/  LDSM.16.M88.4 R192, [R218] ;  /* 0x00000000dac0783b */ /* 0x000eae0000000200 */
[C---:B----4-:R-:W-:Y:S08]  /*f120*/  HMMA.16816.F32.BF16 R28, R168.reuse, R164, R28 ;  /* 0x000000a4a81c723c */ /* 0x050ff0000004181c */
[----:B------:R-:W-:Y:S01]  /*f130*/  HMMA.16816.F32.BF16 R32, R168, R166, R32 ;  /* 0x000000a6a820723c */ /* 0x000fe20000041820 */
[----:B------:R-:W4:Y:S06]  /*f140*/  LDSM.16.M88.4 R164, [R217] ;  /* 0x00000000d9a4783b */ /* 0x000f2c0000000200 */
[----:B------:R-:W2:Y:S01]  /*f150*/  LDSM.16.M88.4 R168, [R216] ;  /* 0x00000000d8a8783b */ /* 0x000ea20000000200 */
[C---:B-1----:R-:W-:Y:S08]  /*f160*/  HMMA.16816.F32.BF16 R4, R172.reuse, R196, R4 ;  /* 0x000000c4ac04723c */ /* 0x042ff00000041804 */
[C---:B------:R-:W-:Y:S01]  /*f170*/  HMMA.16816.F32.BF16 R8, R172.reuse, R198, R8 ;  /* 0x000000c6ac08723c */ /* 0x040fe20000041808 */
[----:B------:R-:W-:Y:S07]  /*f180*/  LDSM.16.M88.4 R196, [R228+0xa100] ;  /* 0x00a10000e4c4783b */ /* 0x000fee0000000200 */
[C---:B------:R-:W-:Y:S08]  /*f190*/  HMMA.16816.F32.BF16 R12, R172.reuse, R200, R12 ;  /* 0x000000c8ac0c723c */ /* 0x040ff0000004180c */
[C---:B------:R-:W-:Y:S01]  /*f1a0*/  HMMA.16816.F32.BF16 R16, R172.reuse, R202, R16 ;  /* 0x000000caac10723c */ /* 0x040fe20000041810 */
[----:B------:R-:W-:Y:S07]  /*f1b0*/  LDSM.16.M88.4 R200, [R228+0xa900] ;  /* 0x00a90000e4c8783b */ /* 0x000fee0000000200 */
[C---:B---3--:R-:W-:Y:S08]  /*f1c0*/  HMMA.16816.F32.BF16 R20, R172.reuse, R176, R20 ;  /* 0x000000b0ac14723c */ /* 0x048ff00000041814 */
[C---:B------:R-:W-:Y:S01]  /*f1d0*/  HMMA.16816.F32.BF16 R24, R172.reuse, R178, R24 ;  /* 0x000000b2ac18723c */ /* 0x040fe20000041818 */
[----:B------:R-:W1:Y:S07]  /*f1e0*/  LDSM.16.M88.4 R176, [R229+0x14100] ;  /* 0x01410000e5b0783b */ /* 0x000e6e0000000200 */
[C---:B-----5:R-:W-:Y:S08]  /*f1f0*/  HMMA.16816.F32.BF16 R28, R172.reuse, R180, R28 ;  /* 0x000000b4ac1c723c */ /* 0x060ff0000004181c */
[----:B------:R-:W-:Y:S01]  /*f200*/  HMMA.16816.F32.BF16 R32, R172, R182, R32 ;  /* 0x000000b6ac20723c */ /* 0x000fe20000041820 */
[----:B------:R-:W3:Y:S06]  /*f210*/  LDSM.16.M88.4 R172, [R228+0xb100] ;  /* 0x00b10000e4ac783b */ /* 0x000eec0000000200 */
[----:B------:R-:W-:Y:S01]  /*f220*/  LDSM.16.M88.4 R180, [R227+0x14100] ;  /* 0x01410000e3b4783b */ /* 0x000fe20000000200 */
[C---:B------:R-:W-:Y:S08]  /*f230*/  HMMA.16816.F32.BF16 R4, R184.reuse, R188, R4 ;  /* 0x000000bcb804723c */ /* 0x040ff00000041804 */
[C---:B------:R-:W-:Y:S01]  /*f240*/  HMMA.16816.F32.BF16 R8, R184.reuse, R190, R8 ;  /* 0x000000beb808723c */ /* 0x040fe20000041808 */
[----:B------:R-:W-:Y:S07]  /*f250*/  LDSM.16.M88.4 R188, [R220+0x2000] ;  /* 0x00200000dcbc783b */ /* 0x000fee0000000200 */
[C---:B--2---:R-:W-:Y:S08]  /*f260*/  HMMA.16816.F32.BF16 R12, R184.reuse, R192, R12 ;  /* 0x000000c0b80c723c */ /* 0x044ff0000004180c */
[C---:B------:R-:W-:Y:S01]  /*f270*/  HMMA.16816.F32.BF16 R16, R184.reuse, R194, R16 ;  /* 0x000000c2b810723c */ /* 0x040fe20000041810 */
[----:B------:R-:W-:Y:S07]  /*f280*/  LDSM.16.M88.4 R192, [R220+0x3800] ;  /* 0x00380000dcc0783b */ /* 0x000fee0000000200 */
[C---:B----4-:R-:W-:Y:S08]  /*f290*/  HMMA.16816.F32.BF16 R20, R184.reuse, R164, R20 ;  /* 0x000000a4b814723c */ /* 0x050ff00000041814 */
[C---:B------:R-:W-:Y:S01]  /*f2a0*/  HMMA.16816.F32.BF16 R24, R184.reuse, R166, R24 ;  /* 0x000000a6b818723c */ /* 0x040fe20000041818 */
[----:B------:R-:W2:Y:S07]  /*f2b0*/  LDSM.16.M88.4 R164, [R228+0xb900] ;  /* 0x00b90000e4a4783b */ /* 0x000eae0000000200 */
[C---:B------:R-:W-:Y:S08]  /*f2c0*/  HMMA.16816.F32.BF16 R28, R184.reuse, R168, R28 ;  /* 0x000000a8b81c723c */ /* 0x040ff0000004181c */
[----:B------:R-:W-:Y:S01]  /*f2d0*/  HMMA.16816.F32.BF16 R32, R184, R170, R32 ;  /* 0x000000aab820723c */ /* 0x000fe20000041820 */
[----:B------:R-:W4:Y:S06]  /*f2e0*/  LDSM.16.M88.4 R168, [R220+0x2800] ;  /* 0x00280000dca8783b */ /* 0x000f2c0000000200 */
[----:B------:R-:W5:Y:S01]  /*f2f0*/  LDSM.16.M88.4 R184, [R220+0x3000] ;  /* 0x00300000dcb8783b */ /* 0x000f620000000200 */
[C---:B-1----:R-:W-:Y:S08]  /*f300*/  HMMA.16816.F32.BF16 R4, R176.reuse, R196, R4 ;  /* 0x000000c4b004723c */ /* 0x042ff00000041804 */
[C---:B------:R-:W-:Y:S01]  /*f310*/  HMMA.16816.F32.BF16 R8, R176.reuse, R198, R8 ;  /* 0x000000c6b008723c */ /* 0x040fe20000041808 */
[----:B------:R-:W1:Y:S07]  /*f320*/  LDSM.16.M88.4 R196, [R234+0x18100] ;  /* 0x01810000eac4783b */ /* 0x000e6e0000000200 */
[C---:B------:R-:W-:Y:S08]  /*f330*/  HMMA.16816.F32.BF16 R12, R176.reuse, R200, R12 ;  /* 0x000000c8b00c723c */ /* 0x040ff0000004180c */
[C---:B------:R-:W-:Y:S01]  /*f340*/  HMMA.16816.F32.BF16 R16, R176.reuse, R202, R16 ;  /* 0x000000cab010723c */ /* 0x040fe20000041810 */
[----:B------:R-:W-:Y:S07]  /*f350*/  LDSM.16.M88.4 R200, [R233+0xe100] ;  /* 0x00e10000e9c8783b */ /* 0x000fee0000000200 */
[C---:B---3--:R-:W-:Y:S08]  /*f360*/  HMMA.16816.F32.BF16 R20, R176.reuse, R172, R20 ;  /* 0x000000acb014723c */ /* 0x048ff00000041814 */
[C---:B------:R-:W-:Y:S01]  /*f370*/  HMMA.16816.F32.BF16 R24, R176.reuse, R174, R24 ;  /* 0x000000aeb018723c */ /* 0x040fe20000041818 */
[----:B------:R-:W-:Y:S07]  /*f380*/  LDSM.16.M88.4 R172, [R233+0xd100] ;  /* 0x00d10000e9ac783b */ /* 0x000fee0000000200 */
[C---:B--2---:R-:W-:Y:S08]  /*f390*/  HMMA.16816.F32.BF16 R28, R176.reuse, R164, R28 ;  /* 0x000000a4b01c723c */ /* 0x044ff0000004181c */
[----:B------:R-:W-:Y:S01]  /*f3a0*/  HMMA.16816.F32.BF16 R32, R176, R166, R32 ;  /* 0x000000a6b020723c */ /* 0x000fe20000041820 */
[----:B------:R-:W2:Y:S06]  /*f3b0*/  LDSM.16.M88.4 R164, [R233+0xc900] ;  /* 0x00c90000e9a4783b */ /* 0x000eac0000000200 */
[----:B------:R-:W-:Y:S01]  /*f3c0*/  LDSM.16.M88.4 R176, [R230+0x18100] ;  /* 0x01810000e6b0783b */ /* 0x000fe20000000200 */
[C---:B------:R-:W-:Y:S08]  /*f3d0*/  HMMA.16816.F32.BF16 R4, R180.reuse, R188, R4 ;  /* 0x000000bcb404723c */ /* 0x040ff00000041804 */
[C---:B------:R-:W-:Y:S01]  /*f3e0*/  HMMA.16816.F32.BF16 R8, R180.reuse, R190, R8 ;  /* 0x000000beb408723c */ /* 0x040fe20000041808 */
[----:B------:R-:W-:Y:S07]  /*f3f0*/  LDSM.16.M88.4 R188, [R213] ;  /* 0x00000000d5bc783b */ /* 0x000fee0000000200 */
[C---:B----4-:R-:W-:Y:S08]  /*f400*/  HMMA.16816.F32.BF16 R12, R180.reuse, R168, R12 ;  /* 0x000000a8b40c723c */ /* 0x050ff0000004180c */
[C---:B------:R-:W-:Y:S01]  /*f410*/  HMMA.16816.F32.BF16 R16, R180.reuse, R170, R16 ;  /* 0x000000aab410723c */ /* 0x040fe20000041810 */
[----:B------:R-:W3:Y:S07]  /*f420*/  LDSM.16.M88.4 R168, [R233+0xd900] ;  /* 0x00d90000e9a8783b */ /* 0x000eee0000000200 */
[C---:B-----5:R-:W-:Y:S08]  /*f430*/  HMMA.16816.F32.BF16 R20, R180.reuse, R184, R20 ;  /* 0x000000b8b414723c */ /* 0x060ff00000041814 */
[C---:B------:R-:W-:Y:S01]  /*f440*/  HMMA.16816.F32.BF16 R24, R180.reuse, R186, R24 ;  /* 0x000000bab418723c */ /* 0x040fe20000041818 */
[----:B------:R-:W-:Y:S07]  /*f450*/  LDSM.16.M88.4 R184, [R214] ;  /* 0x00000000d6b8783b */ /* 0x000fee0000000200 */
[C---:B------:R-:W-:Y:S08]  /*f460*/  HMMA.16816.F32.BF16 R28, R180.reuse, R192, R28 ;  /* 0x000000c0b41c723c */ /* 0x040ff0000004181c */
[----:B------:R-:W-:Y:S01]  /*f470*/  HMMA.16816.F32.BF16 R32, R180, R194, R32 ;  /* 0x000000c2b420723c */ /* 0x000fe20000041820 */
[----:B------:R-:W4:Y:S06]  /*f480*/  LDSM.16.M88.4 R180, [R215] ;  /* 0x00000000d7b4783b */ /* 0x000f2c0000000200 */
[----:B------:R-:W-:Y:S01]  /*f490*/  LDSM.16.M88.4 R192, [R228+0xc100] ;  /* 0x00c10000e4c0783b */ /* 0x000fe20000000200 */
[C---:B-1----:R-:W-:Y:S08]  /*f4a0*/  HMMA.16816.F32.BF16 R4, R196.reuse, R204, R4 ;  /* 0x000000ccc404723c */ /* 0x042ff00000041804 */
[C---:B------:R-:W-:Y:S01]  /*f4b0*/  HMMA.16816.F32.BF16 R8, R196.reuse, R206, R8 ;  /* 0x000000cec408723c */ /* 0x040fe20000041808 */
[----:B------:R-:W-:Y:S07]  /*f4c0*/  LDSM.16.M88.4 R204, [R233+0xe900] ;  /* 0x00e90000e9cc783b */ /* 0x000fee0000000200 */
[C---:B--2---:R-:W-:Y:S08]  /*f4d0*/  HMMA.16816.F32.BF16 R12, R196.reuse, R164, R12 ;  /* 0x000000a4c40c723c */ /* 0x044ff0000004180c */
[C---:B------:R-:W-:Y:S01]  /*f4e0*/  HMMA.16816.F32.BF16 R16, R196.reuse, R166, R16 ;  /* 0x000000a6c410723c */ /* 0x040fe20000041810 */
[----:B------:R-:W1:Y:S07]  /*f4f0*/  LDSM.16.M88.4 R164, [R212] ;  /* 0x00000000d4a4783b */ /* 0x000e6e0000000200 */
[C---:B------:R-:W-:Y:S08]  /*f500*/  HMMA.16816.F32.BF16 R20, R196.reuse, R172, R20 ;  /* 0x000000acc414723c */ /* 0x040ff00000041814 */
[C---:B------:R-:W-:Y:S01]  /*f510*/  HMMA.16816.F32.BF16 R24, R196.reuse, R174, R24 ;  /* 0x000000aec418723c */ /* 0x040fe20000041818 */
[----:B------:R-:W2:Y:S07]  /*f520*/  LDSM.16.M88.4 R172, [R229+0x18100] ;  /* 0x01810000e5ac783b */ /* 0x000eae0000000200 */
[C---:B---3--:R-:W-:Y:S08]  /*f530*/  HMMA.16816.F32.BF16 R28, R196.reuse, R168, R28 ;  /* 0x000000a8c41c723c */ /* 0x048ff0000004181c */
[----:B------:R-:W-:Y:S01]  /*f540*/  HMMA.16816.F32.BF16 R32, R196, R170, R32 ;  /* 0x000000aac420723c */ /* 0x000fe20000041820 */
[----:B------:R-:W3:Y:S06]  /*f550*/  LDSM.16.M88.4 R168, [R228+0xc900] ;  /* 0x00c90000e4a8783b */ /* 0x000eec0000000200 */
[----:B------:R-:W-:Y:S01]  /*f560*/  LDSM.16.M88.4 R196, [R234+0x1c100] ;  /* 0x01c10000eac4783b */ /* 0x000fe20000000200 */
[C---:B----4-:R-:W-:Y:S08]  /*f570*/  HMMA.16816.F32.BF16 R4, R176.reuse, R180, R4 ;  /* 0x000000b4b004723c */ /* 0x050ff00000041804 */
[C---:B------:R-:W-:Y:S01]  /*f580*/  HMMA.16816.F32.BF16 R8, R176.reuse, R182, R8 ;  /* 0x000000b6b008723c */ /* 0x040fe20000041808 */
[----:B------:R-:W4:Y:S07]  /*f590*/  LDSM.16.M88.4 R180, [R228+0xd100] ;  /* 0x00d10000e4b4783b */ /* 0x000f2e0000000200 */
[C---:B------:R-:W-:Y:S08]  /*f5a0*/  HMMA.16816.F32.BF16 R12, R176.reuse, R184, R12 ;  /* 0x000000b8b00c723c */ /* 0x040ff0000004180c */
[C---:B------:R-:W-:Y:S01]  /*f5b0*/  HMMA.16816.F32.BF16 R16, R176.reuse, R186, R16 ;  /* 0x000000bab010723c */ /* 0x040fe20000041810 */
[----:B------:R-:W-:Y:S07]  /*f5c0*/  LDSM.16.M88.4 R184, [R220+0x4000] ;  /* 0x00400000dcb8783b */ /* 0x000fee0000000200 */
[C---:B------:R-:W-:Y:S08]  /*f5d0*/  HMMA.16816.F32.BF16 R20, R176.reuse, R188, R20 ;  /* 0x000000bcb014723c */ /* 0x040ff00000041814 */
[C---:B------:R-:W-:Y:S01]  /*f5e0*/  HMMA.16816.F32.BF16 R24, R176.reuse, R190, R24 ;  /* 0x000000beb018723c */ /* 0x040fe20000041818 */
[----:B------:R-:W-:Y:S07]  /*f5f0*/  LDSM.16.M88.4 R188, [R220+0x4800] ;  /* 0x00480000dcbc783b */ /* 0x000fee0000000200 */
[C---:B-1----:R-:W-:Y:S08]  /*f600*/  HMMA.16816.F32.BF16 R28, R176.reuse, R164, R28 ;  /* 0x000000a4b01c723c */ /* 0x042ff0000004181c */
[----:B------:R-:W-:Y:S01]  /*f610*/  HMMA.16816.F32.BF16 R32, R176, R166, R32 ;  /* 0x000000a6b020723c */ /* 0x000fe20000041820 */
[----:B------:R-:W1:Y:S06]  /*f620*/  LDSM.16.M88.4 R164, [R228+0xd900] ;  /* 0x00d90000e4a4783b */ /* 0x000e6c0000000200 */
[----:B------:R-:W5:Y:S01]  /*f630*/  LDSM.16.M88.4 R176, [R227+0x18100] ;  /* 0x01810000e3b0783b */ /* 0x000f620000000200 */
        /* <DEDUP_REMOVED lines=8> */
[----:B------:R-:W-:Y:S07]  /*f6c0*/  LDSM.16.M88.4 R180, [R230+0x1c100] ;  /* 0x01c10000e6b4783b */ /* 0x000fee0000000200 */
[C---:B-1----:R-:W-:Y:S08]  /*f6d0*/  HMMA.16816.F32.BF16 R28, R172.reuse, R164, R28 ;  /* 0x000000a4ac1c723c */ /* 0x042ff0000004181c */
[----:B------:R-:W-:Y:S01]  /*f6e0*/  HMMA.16816.F32.BF16 R32, R172, R166, R32 ;  /* 0x000000a6ac20723c */ /* 0x000fe20000041820 */
[----:B------:R-:W1:Y:S06]  /*f6f0*/  LDSM.16.M88.4 R164, [R233+0xf100] ;  /* 0x00f10000e9a4783b */ /* 0x000e6c0000000200 */
[----:B------:R-:W4:Y:S01]  /*f700*/  LDSM.16.M88.4 R172, [R233+0xf900] ;  /* 0x00f90000e9ac783b */ /* 0x000f220000000200 */
[C---:B-----5:R-:W-:Y:S08]  /*f710*/  HMMA.16816.F32.BF16 R4, R176.reuse, R184, R4 ;  /* 0x000000b8b004723c */ /* 0x060ff00000041804 */
[C---:B------:R-:W-:Y:S01]  /*f720*/  HMMA.16816.F32.BF16 R8, R176.reuse, R186, R8 ;  /* 0x000000bab008723c */ /* 0x040fe20000041808 */
[----:B------:R-:W5:Y:S07]  /*f730*/  LDSM.16.M88.4 R184, [R211] ;  /* 0x00000000d3b8783b */ /* 0x000f6e0000000200 */
[C---:B------:R-:W-:Y:S08]  /*f740*/  HMMA.16816.F32.BF16 R12, R176.reuse, R188, R12 ;  /* 0x000000bcb00c723c */ /* 0x040ff0000004180c */
[C---:B------:R-:W-:Y:S01]  /*f750*/  HMMA.16816.F32.BF16 R16, R176.reuse, R190, R16 ;  /* 0x000000beb010723c */ /* 0x040fe20000041810 */
[----:B------:R-:W1:Y:S07]  /*f760*/  LDSM.16.M88.4 R188, [R210] ;  /* 0x00000000d2bc783b */ /* 0x000e6e0000000200 */
[C---:B--2---:R-:W-:Y:S08]  /*f770*/  HMMA.16816.F32.BF16 R20, R176.reuse, R192, R20 ;  /* 0x000000c0b014723c */ /* 0x044ff00000041814 */
[C---:B------:R-:W-:Y:S01]  /*f780*/  HMMA.16816.F32.BF16 R24, R176.reuse, R194, R24 ;  /* 0x000000c2b018723c */ /* 0x040fe20000041818 */
[----:B------:R-:W-:Y:S07]  /*f790*/  LDSM.16.M88.4 R192, [R229+0x1c100] ;  /* 0x01c10000e5c0783b */ /* 0x000fee0000000200 */
[C---:B---3--:R-:W-:Y:S08]  /*f7a0*/  HMMA.16816.F32.BF16 R28, R176.reuse, R168, R28 ;  /* 0x000000a8b01c723c */ /* 0x048ff0000004181c */
[----:B------:R-:W-:Y:S01]  /*f7b0*/  HMMA.16816.F32.BF16 R32, R176, R170, R32 ;  /* 0x000000aab020723c */ /* 0x000fe20000041820 */
[----:B------:R-:W2:Y:S06]  /*f7c0*/  LDSM.16.M88.4 R168, [R209] ;  /* 0x00000000d1a8783b */ /* 0x000eac0000000200 */
[----:B------:R-:W3:Y:S01]  /*f7d0*/  LDSM.16.M88.4 R176, [R208] ;  /* 0x00000000d0b0783b */ /* 0x000ee20000000200 */
[C---:B------:R-:W-:Y:S08]  /*f7e0*/  HMMA.16816.F32.BF16 R4, R196.reuse, R200, R4 ;  /* 0x000000c8c404723c */ /* 0x040ff00000041804 */
[C---:B------:R-:W-:Y:S01]  /*f7f0*/  HMMA.16816.F32.BF16 R8, R196.reuse, R202, R8 ;  /* 0x000000cac408723c */ /* 0x040fe20000041808 */
[----:B------:R-:W2:Y:S07]  /*f800*/  LDSM.16.M88.4 R200, [R228+0xe100] ;  /* 0x00e10000e4c8783b */ /* 0x000eae0000000200 */
[C---:B------:R-:W-:Y:S08]  /*f810*/  HMMA.16816.F32.BF16 R12, R196.reuse, R204, R12 ;  /* 0x000000ccc40c723c */ /* 0x040ff0000004180c */
[C---:B------:R-:W-:Y:S01]  /*f820*/  HMMA.16816.F32.BF16 R16, R196.reuse, R206, R16 ;  /* 0x000000cec410723c */ /* 0x040fe20000041810 */
[----:B------:R-:W-:Y:S07]  /*f830*/  LDSM.16.M88.4 R204, [R220+0x6000] ;  /* 0x00600000dccc783b */ /* 0x000fee0000000200 */
[C---:B-1----:R-:W-:Y:S08]  /*f840*/  HMMA.16816.F32.BF16 R20, R196.reuse, R164, R20 ;  /* 0x000000a4c414723c */ /* 0x042ff00000041814 */
[C---:B------:R-:W-:Y:S01]  /*f850*/  HMMA.16816.F32.BF16 R24, R196.reuse, R166, R24 ;  /* 0x000000a6c418723c */ /* 0x040fe20000041818 */
[----:B------:R-:W1:Y:S07]  /*f860*/  LDSM.16.M88.4 R164, [R228+0xe900] ;  /* 0x00e90000e4a4783b */ /* 0x000e6e0000000200 */
[C---:B----4-:R-:W-:Y:S08]  /*f870*/  HMMA.16816.F32.BF16 R28, R196.reuse, R172, R28 ;  /* 0x000000acc41c723c */ /* 0x050ff0000004181c */
[----:B------:R-:W-:Y:S01]  /*f880*/  HMMA.16816.F32.BF16 R32, R196, R174, R32 ;  /* 0x000000aec420723c */ /* 0x000fe20000041820 */
[----:B------:R-:W4:Y:S06]  /*f890*/  LDSM.16.M88.4 R172, [R228+0xf100] ;  /* 0x00f10000e4ac783b */ /* 0x000f2c0000000200 */
[----:B------:R-:W-:Y:S01]  /*f8a0*/  LDSM.16.M88.4 R196, [R227+0x1c100] ;  /* 0x01c10000e3c4783b */ /* 0x000fe20000000200 */
[C---:B-----5:R-:W-:Y:S08]  /*f8b0*/  HMMA.16816.F32.BF16 R4, R180.reuse, R184, R4 ;  /* 0x000000b8b404723c */ /* 0x060ff00000041804 */
[C---:B------:R-:W-:Y:S01]  /*f8c0*/  HMMA.16816.F32.BF16 R8, R180.reuse, R186, R8 ;  /* 0x000000bab408723c */ /* 0x040fe20000041808 */
[----:B------:R-:W5:Y:S07]  /*f8d0*/  LDSM.16.M88.4 R184, [R228+0xf900] ;  /* 0x00f90000e4b8783b */ /* 0x000f6e0000000200 */
[C---:B------:R-:W-:Y:S08]  /*f8e0*/  HMMA.16816.F32.BF16 R12, R180.reuse, R188, R12 ;  /* 0x000000bcb40c723c */ /* 0x040ff0000004180c */
[C---:B------:R-:W-:Y:S08]  /*f8f0*/  HMMA.16816.F32.BF16 R16, R180.reuse, R190, R16 ;  /* 0x000000beb410723c */ /* 0x040ff00000041810 */
[C---:B--2---:R-:W-:Y:S08]  /*f900*/  HMMA.16816.F32.BF16 R20, R180.reuse, R168, R20 ;  /* 0x000000a8b414723c */ /* 0x044ff00000041814 */
[C---:B------:R-:W-:Y:S08]  /*f910*/  HMMA.16816.F32.BF16 R24, R180.reuse, R170, R24 ;  /* 0x000000aab418723c */ /* 0x040ff00000041818 */
[C---:B---3--:R-:W-:Y:S08]  /*f920*/  HMMA.16816.F32.BF16 R28, R180.reuse, R176, R28 ;  /* 0x000000b0b41c723c */ /* 0x048ff0000004181c */
[----:B------:R-:W-:Y:S08]  /*f930*/  HMMA.16816.F32.BF16 R32, R180, R178, R32 ;  /* 0x000000b2b420723c */ /* 0x000ff00000041820 */
[C---:B------:R-:W-:Y:S08]  /*f940*/  HMMA.16816.F32.BF16 R4, R192.reuse, R200, R4 ;  /* 0x000000c8c004723c */ /* 0x040ff00000041804 */
[C---:B------:R-:W-:Y:S08]  /*f950*/  HMMA.16816.F32.BF16 R8, R192.reuse, R202, R8 ;  /* 0x000000cac008723c */ /* 0x040ff00000041808 */
[C---:B-1----:R-:W-:Y:S08]  /*f960*/  HMMA.16816.F32.BF16 R12, R192.reuse, R164, R12 ;  /* 0x000000a4c00c723c */ /* 0x042ff0000004180c */
[C---:B------:R-:W-:Y:S01]  /*f970*/  HMMA.16816.F32.BF16 R16, R192.reuse, R166, R16 ;  /* 0x000000a6c010723c */ /* 0x040fe20000041810 */
[----:B------:R-:W1:Y:S07]  /*f980*/  LDSM.16.M88.4 R164, [R220+0x6800] ;  /* 0x00680000dca4783b */ /* 0x000e6e0000000200 */
[C---:B----4-:R-:W-:Y:S08]  /*f990*/  HMMA.16816.F32.BF16 R20, R192.reuse, R172, R20 ;  /* 0x000000acc014723c */ /* 0x050ff00000041814 */
[C---:B------:R-:W-:Y:S08]  /*f9a0*/  HMMA.16816.F32.BF16 R24, R192.reuse, R174, R24 ;  /* 0x000000aec018723c */ /* 0x040ff00000041818 */
[C---:B-----5:R-:W-:Y:S08]  /*f9b0*/  HMMA.16816.F32.BF16 R28, R192.reuse, R184, R28 ;  /* 0x000000b8c01c723c */ /* 0x060ff0000004181c */
[----:B------:R-:W-:Y:S08]  /*f9c0*/  HMMA.16816.F32.BF16 R32, R192, R186, R32 ;  /* 0x000000bac020723c */ /* 0x000ff00000041820 */
[C---:B------:R-:W-:Y:S08]  /*f9d0*/  HMMA.16816.F32.BF16 R4, R196.reuse, R204, R4 ;  /* 0x000000ccc404723c */ /* 0x040ff00000041804 */
[C---:B------:R-:W-:Y:S08]  /*f9e0*/  HMMA.16816.F32.BF16 R8, R196.reuse, R206, R8 ;  /* 0x000000cec408723c */ /* 0x040ff00000041808 */
[C---:B-1----:R-:W-:Y:S08]  /*f9f0*/  HMMA.16816.F32.BF16 R12, R196.reuse, R164, R12 ;  /* 0x000000a4c40c723c */ /* 0x042ff0000004180c */
[----:B------:R-:W-:Y:S01]  /*fa00*/  FMUL.FTZ R169, R4, c[0x0][0x320] ;  /* 0x0000c80004a97a20 */ /* 0x000fe20000410000 */
[C---:B------:R-:W-:Y:S03]  /*fa10*/  HMMA.16816.F32.BF16 R16, R196.reuse, R166, R16 ;  /* 0x000000a6c410723c */ /* 0x040fe60000041810 */
[----:B------:R-:W-:Y:S02]  /*fa20*/  FMUL.FTZ R170, R5, c[0x0][0x320] ;  /* 0x0000c80005aa7a20 */ /* 0x000fe40000410000 */
[----:B------:R-:W1:Y:S01]  /*fa30*/  MUFU.TANH R169, R169 ;  /* 0x000000a900a97308 */ /* 0x000e620000002400 */
[----:B------:R-:W-:Y:S02]  /*fa40*/  FMUL.FTZ R0, R6, c[0x0][0x320] ;  /* 0x0000c80006007a20 */ /* 0x000fe40000410000 */
[----:B------:R-:W-:Y:S04]  /*fa50*/  FMUL.FTZ R9, R9, c[0x0][0x320] ;  /* 0x0000c80009097a20 */ /* 0x000fe80000410000 */
[----:B------:R-:W-:Y:S02]  /*fa60*/  FMUL.FTZ R10, R10, c[0x0][0x320] ;  /* 0x0000c8000a0a7a20 */ /* 0x000fe40000410000 */
[----:B------:R-:W-:Y:S01]  /*fa70*/  FMUL.FTZ R11, R11, c[0x0][0x320] ;  /* 0x0000c8000b0b7a20 */ /* 0x000fe20000410000 */
[----:B------:R-:W2:Y:S01]  /*fa80*/  MUFU.TANH R172, R9 ;  /* 0x0000000900ac7308 */ /* 0x000ea20000002400 */
[----:B------:R-:W-:Y:S02]  /*fa90*/  FMUL.FTZ R168, R7, c[0x0][0x320] ;  /* 0x0000c80007a87a20 */ /* 0x000fe40000410000 */
[----:B------:R-:W3:Y:S01]  /*faa0*/  LDSM.16.M88.4 R4, [R220+0x7000] ;  /* 0x00700000dc04783b */ /* 0x000ee20000000200 */
[----:B------:R-:W-:Y:S02]  /*fab0*/  FMUL.FTZ R171, R8, c[0x0][0x320] ;  /* 0x0000c80008ab7a20 */ /* 0x000fe40000410000 */
[----:B------:R-:W-:Y:S02]  /*fac0*/  FMUL.FTZ R195, R12, c[0x0][0x320] ;  /* 0x0000c8000cc37a20 */ /* 0x000fe40000410000 */
[----:B------:R-:W-:Y:S02]  /*fad0*/  FMUL.FTZ R12, R15, c[0x0][0x320] ;  /* 0x0000c8000f0c7a20 */ /* 0x000fe40000410000 */
[----:B------:R-:W4:Y:S01]  /*fae0*/  MUFU.TANH R164, R10 ;  /* 0x0000000a00a47308 */ /* 0x000f220000002400 */
[----:B------:R-:W-:Y:S02]  /*faf0*/  FMUL.FTZ R175, R16, c[0x0][0x320] ;  /* 0x0000c80010af7a20 */ /* 0x000fe40000410000 */
[----:B------:R-:W-:Y:S02]  /*fb00*/  FMUL.FTZ R13, R13, c[0x0][0x320] ;  /* 0x0000c8000d0d7a20 */ /* 0x000fe40000410000 */
[----:B------:R-:W-:Y:S02]  /*fb10*/  FMUL.FTZ R14, R14, c[0x0][0x320] ;  /* 0x0000c8000e0e7a20 */ /* 0x000fe40000410000 */
[----:B------:R-:W-:Y:S02]  /*fb20*/  FMUL.FTZ R17, R17, c[0x0][0x320] ;  /* 0x0000c80011117a20 */ /* 0x000fe40000410000 */
[----:B------:R-:W-:Y:S01]  /*fb30*/  FMUL.FTZ R18, R18, c[0x0][0x320] ;  /* 0x0000c80012127a20 */ /* 0x000fe20000410000 */
[----:B------:R5:W1:Y:S10]  /*fb40*/  MUFU.TANH R165, R11 ;  /* 0x0000000b00a57308 */ /* 0x000a740000002400 */
[----:B------:R-:W1:Y:S10]  /*fb50*/  MUFU.TANH R170, R170 ;  /* 0x000000aa00aa7308 */ /* 0x000e740000002400 */
[----:B------:R-:W1:Y:S01]  /*fb60*/  MUFU.TANH R0, R0 ;  /* 0x0000000000007308 */ /* 0x000e620000002400 */
[C---:B---3--:R-:W-:Y:S01]  /*fb70*/  HMMA.16816.F32.BF16 R20, R196.reuse, R4, R20 ;  /* 0x00000004c414723c */ /* 0x048fe20000041814 */
[----:B-----5:R-:W3:Y:S01]  /*fb80*/  LDSM.16.M88.4 R8, [R220+0x7800] ;  /* 0x00780000dc08783b */ /* 0x020ee20000000200 */
[----:B------:R-:W-:Y:S07]  /*fb90*/  DEPBAR.LE SB0, 0x0 ;  /* 0x000080000000791a */ /* 0x000fee0000000000 */
[----:B------:R-:W1:Y:S01]  /*fba0*/  MUFU.TANH R168, R168 ;  /* 0x000000a800a87308 */ /* 0x000e620000002400 */
[----:B------:R-:W-:Y:S01]  /*fbb0*/  BAR.SYNC.DEFER_BLOCKING 0x0 ;  /* 0x0000000000007b1d */ /* 0x000fe20000010000 */
[C---:B------:R-:W-:Y:S05]  /*fbc0*/  HMMA.16816.F32.BF16 R24, R196.reuse, R6, R24 ;  /* 0x00000006c418723c */ /* 0x040fea0000041818 */
[----:B------:R-:W-:Y:S03]  /*fbd0*/  FMUL.FTZ R4, R19, c[0x0][0x320] ;  /* 0x0000c80013047a20 */ /* 0x000fe60000410000 */
[----:B------:R-:W1:Y:S05]  /*fbe0*/  MUFU.TANH R171, R171 ;  /* 0x000000ab00ab7308 */ /* 0x000e6a0000002400 */
[----:B------:R-:W-:Y:S02]  /*fbf0*/  FMUL.FTZ R207, R20, c[0x0][0x320] ;  /* 0x0000c80014cf7a20 */ /* 0x000fe40000410000 */
[----:B------:R-:W-:Y:S03]  /*fc00*/  FMUL.FTZ R21, R21, c[0x0][0x320] ;  /* 0x0000c80015157a20 */ /* 0x000fe60000410000 */
[----:B------:R-:W1:Y:S01]  /*fc10*/  MUFU.TANH R195, R195 ;  /* 0x000000c300c37308 */ /* 0x000e620000002400 */
[----:B------:R-:W-:Y:S02]  /*fc20*/  FMUL.FTZ R22, R22, c[0x0][0x320] ;  /* 0x0000c80016167a20 */ /* 0x000fe40000410000 */
[----:B------:R-:W-:Y:S03]  /*fc30*/  FMUL.FTZ R23, R23, c[0x0][0x320] ;  /* 0x0000c80017177a20 */ /* 0x000fe60000410000 */
[----:B------:R-:W-:Y:S02]  /*fc40*/  FMUL.FTZ R203, R24, c[0x0][0x320] ;  /* 0x0000c80018cb7a20 */ /* 0x000fe40000410000 */
[----:B------:R-:W-:Y:S02]  /*fc50*/  FMUL.FTZ R5, R27, c[0x0][0x320] ;  /* 0x0000c8001b057a20 */ /* 0x000fe40000410000 */
[----:B------:R1:W1:Y:S01]  /*fc60*/  MUFU.TANH R193, R13 ;  /* 0x0000000d00c17308 */ /* 0x0002620000002400 */
[----:B------:R-:W-:Y:S02]  /*fc70*/  FMUL.FTZ R25, R25, c[0x0][0x320] ;  /* 0x0000c80019197a20 */ /* 0x000fe40000410000 */
[----:B------:R-:W-:Y:S01]  /*fc80*/  FMUL.FTZ R26, R26, c[0x0][0x320] ;  /* 0x0000c8001a1a7a20 */ /* 0x000fe20000410000 */
[C---:B---3--:R-:W-:Y:S06]  /*fc90*/  HMMA.16816.F32.BF16 R28, R196.reuse, R8, R28 ;  /* 0x00000008c41c723c */ /* 0x048fec000004181c */
[----:B------:R3:W1:Y:S02]  /*fca0*/  MUFU.TANH R194, R14 ;  /* 0x0000000e00c27308 */ /* 0x0006640000002400 */
[----:B------:R-:W-:Y:S08]  /*fcb0*/  HMMA.16816.F32.BF16 R32, R196, R10, R32 ;  /* 0x0000000ac420723c */ /* 0x000ff00000041820 */
[----:B------:R-:W1:Y:S08]  /*fcc0*/  MUFU.TANH R12, R12 ;  /* 0x0000000c000c7308 */ /* 0x000e700000002400 */
[----:B------:R-:W-:Y:S02]  /*fcd0*/  FMUL.FTZ R191, R28, c[0x0][0x320] ;  /* 0x0000c8001cbf7a20 */ /* 0x000fe40000410000 */
        /* <DEDUP_REMOVED lines=10> */
[----:B------:R-:W1:Y:S10]  /*fd80*/  MUFU.TANH R4, R4 ;  /* 0x0000000400047308 */ /* 0x000e740000002400 */
[----:B------:R-:W1:Y:S10]  /*fd90*/  MUFU.TANH R207, R207 ;  /* 0x000000cf00cf7308 */ /* 0x000e740000002400 */
[----:B------:R3:W1:Y:S10]  /*fda0*/  MUFU.TANH R205, R21 ;  /* 0x0000001500cd7308 */ /* 0x0006740000002400 */
[----:B------:R3:W1:Y:S10]  /*fdb0*/  MUFU.TANH R204, R22 ;  /* 0x0000001600cc7308 */ /* 0x0006740000002400 */
[----:B------:R3:W1:Y:S10]  /*fdc0*/  MUFU.TANH R202, R23 ;  /* 0x0000001700ca7308 */ /* 0x0006740000002400 */
[----:B------:R-:W1:Y:S10]  /*fdd0*/  MUFU.TANH R203, R203 ;  /* 0x000000cb00cb7308 */ /* 0x000e740000002400 */
[----:B------:R3:W1:Y:S10]  /*fde0*/  MUFU.TANH R201, R25 ;  /* 0x0000001900c97308 */ /* 0x0006740000002400 */
        /* <DEDUP_REMOVED lines=9> */
[----:B------:R-:W1:Y:S01]  /*fe80*/  MUFU.TANH R7, R7 ;  /* 0x0000000700077308 */ /* 0x000e620000002400 */
[----:B------:R-:W-:-:S05]  /*fe90*/  @P0 BRA `(.L_x_2005) ;  /* 0x0000038000000947 */ /* 0x000fca0003800000 */
[----:B--2-4-:R-:W-:Y:S01]  /*fea0*/  ULEA UR4, UR20, UR12, 0x6 ;  /* 0x0000000c14047291 */ /* 0x014fe2000f8e303f */
[----:B------:R-:W-:Y:S01]  /*feb0*/  ISETP.NE.AND P1, PT, R236, 0x1, PT ;  /* 0x00000001ec00780c */ /* 0x000fe20003f25270 */
[----:B------:R-:W-:Y:S04]  /*fec0*/  IMAD.MOV.U32 R237, RZ, RZ, RZ ;  /* 0x000000ffffed7224 */ /* 0x000fe800078e00ff */
[----:B------:R-:W-:Y:S05]  /*fed0*/  IMAD.U32 R238, RZ, RZ, UR4 ;  /* 0x00000004ffee7e24 */ /* 0x000fea000f8e00ff */
[----:B------:R-:W-:Y:S05]  /*fee0*/  IADD3 R238, R238, -0x40, R239 ;  /* 0xffffffc0eeee7810 */ /* 0x000fea0007ffe0ef */
[----:B------:R-:W-:Y:S04]  /*fef0*/  @P1 IMAD.HI.U32 R10, R238, c[0x0][0x2bc], RZ ;  /* 0x0000af00ee0a1a27 */ /* 0x000fe800078e00ff */
[----:B------:R-:W-:Y:S01]  /*ff00*/  IMAD.MOV.U32 R6, RZ, RZ, R238 ;  /* 0x000000ffff067224 */ /* 0x000fe200078e00ee */
[----:B------:R-:W-:Y:S04]  /*ff10*/  @P1 SHF.R.U32.HI R6, RZ, c[0x0][0x2c0], R10 ;  /* 0x0000b000ff061a19 */ /* 0x000fe8000001160a */
[C---:B------:R-:W-:Y:S04]  /*ff20*/  @!P2 IADD3 R11, P0, R6.reuse, UR16, RZ ;  /* 0x00000010060bac10 */ /* 0x040fe8000ff1e0ff */
[----:B------:R-:W-:Y:S02]  /*ff30*/  @!P2 LEA.HI.X.SX32 R10, R6, UR8, 0x1, P0 ;  /* 0x00000008060aac11 */ /* 0x000fe400080f0eff */
[C---:B------:R-:W-:Y:S04]  /*ff40*/  @!P2 LEA R8, P0, R11.reuse, c[0x0][0x2a0], 0x2 ;  /* 0x0000a8000b08aa11 */ /* 0x040fe800078010ff */
[----:B------:R-:W-:Y:S01]  /*ff50*/  @!P2 LEA.HI.X R9, R11, c[0x0][0x2a4], R10, 0x2, P0 ;  /* 0x0000a9000b09aa11 */ /* 0x000fe200000f140a */
[----:B------:R-:W-:Y:S04]  /*ff60*/  IMAD.MOV R11, RZ, RZ, -R6 ;  /* 0x000000ffff0b7224 */ /* 0x000fe800078e0a06 */
[----:B------:R-:W2:Y:S01]  /*ff70*/  @!P2 LDG.E R237, [R8.64] ;  /* 0x0000001208eda981 */ /* 0x000ea2000c1e1900 */
[----:B------:R-:W-:Y:S04]  /*ff80*/  IMAD R238, R11, c[0x0][0x2b8], R238 ;  /* 0x0000ae000bee7a24 */ /* 0x000fe800078e02ee */
[C---:B---3--:R-:W-:Y:S01]  /*ff90*/  IMAD.WIDE.U32 R14, R238.reuse, c[0x0][0x1e0], RZ ;  /* 0x00007800ee0e7a25 */ /* 0x048fe200078e00ff */
[----:B------:R-:W-:Y:S05]  /*ffa0*/  SHF.R.S32.HI R11, RZ, 0x1f, R238 ;  /* 0x0000001fff0b7819 */ /* 0x000fea00000114ee */
[----:B------:R-:W-:Y:S04]  /*ffb0*/  IMAD R11, R11, c[0x0][0x1e0], RZ ;  /* 0x000078000b0b7a24 */ /* 0x000fe800078e02ff */
[----:B------:R-:W-:Y:S04]  /*ffc0*/  IMAD R11, R238, c[0x0][0x1e4], R11 ;  /* 0x00007900ee0b7a24 */ /* 0x000fe800078e020b */
[----:B------:R-:W-:Y:S01]  /*ffd0*/  IMAD.IADD R15, R15, 0x1, R11 ;  /* 0x000000010f0f7824 */ /* 0x000fe200078e020b */
[----:B--2---:R-:W-:Y:S03]  /*ffe0*/  SHF.R.S32.HI R6, RZ, 0x1f, R237 ;  /* 0x0000001fff067819 */ /* 0x004fe600000114ed */
[C---:B------:R-:W-:Y:S04]  /*fff0*/  IMAD.WIDE.U32 R14, R237.reuse, c[0x0][0x1f0], R14 ;  /* 0x00007c00ed0e7a25 */ /* 0x040fe800078e000e */
[----:B------:R-:W-:Y:S01]  /*10000*/  IMAD R6, R6, c[0x0][0x1f0], RZ ;  /* 0x00007c0006067a24 */ /* 0x000fe200078e02ff */
[----:B------:R-:W-:Y:S03]  /*10010*/  IADD3 R9, P0, R14, UR14, RZ ;  /* 0x0000000e0e097c10 */ /* 0x000fe6000ff1e0ff */
[----:B------:R-:W-:Y:S05]  /*10020*/  IMAD R6, R237, c[0x0][0x1f4], R6 ;  /* 0x00007d00ed067a24 */ /* 0x000fea00078e0206 */
[----:B------:R-:W-:Y:S02]  /*10030*/  IADD3.X R6, R15, UR7, R6, P0, !PT ;  /* 0x000000070f067c10 */ /* 0x000fe400087fe406 */
[C---:B-1----:R-:W-:Y:S04]  /*10040*/  LEA R13, P0, R9.reuse, c[0x0][0x1c8], 0x1 ;  /* 0x00007200090d7a11 */ /* 0x042fe800078008ff */
[----:B------:R-:W-:Y:S02]  /*10050*/  LEA.HI.X R11, R9, c[0x0][0x1cc], R6, 0x1, P0 ;  /* 0x00007300090b7a11 */ /* 0x000fe400000f0c06 */
[----:B------:R-:W1:Y:S04]  /*10060*/  SHFL.IDX PT, R9, R13, RZ, 0x181f ;  /* 0x00181fff0d097589 */ /* 0x000e6800000e0000 */
[----:B------:R-:W2:Y:S04]  /*10070*/  SHFL.IDX PT, R10, R11, RZ, 0x181f ;  /* 0x00181fff0b0a7589 */ /* 0x000ea800000e0000 */
[----:B------:R-:W3:Y:S04]  /*10080*/  SHFL.IDX PT, R6, R13, 0x1, 0x181f ;  /* 0x00381f000d067f89 */ /* 0x000ee800000e0000 */
[----:B------:R-:W4:Y:S01]  /*10090*/  SHFL.IDX PT, R8, R11, 0x1, 0x181f ;  /* 0x00381f000b087f89 */ /* 0x000f2200000e0000 */
[C---:B-1----:R-:W-:Y:S05]  /*100a0*/  IADD3 R18, P0, R9.reuse, R249, RZ ;  /* 0x000000f909127210 */ /* 0x042fea0007f1e0ff */
        /* <DEDUP_REMOVED lines=10> */
[----:B---3--:R-:W-:Y:S04]  /*10150*/  IADD3 R24, P0, R6, R249, RZ ;  /* 0x000000f906187210 */ /* 0x008fe80007f1e0ff */
[----:B------:R1:W-:Y:S01]  /*10160*/  LDGSTS.E.BYPASS.LTC128B.128 [R235+0xe100], [R20.64], !P6 ;  /* 0x0e10000014eb7fae */ /* 0x0003e2000f101d52 */
[----:B----4-:R-:W-:Y:S01]  /*10170*/  IMAD.X R25, R8, 0x1, R248, P0 ;  /* 0x0000000108197824 */ /* 0x010fe200000e06f8 */
[----:B------:R-:W-:Y:S04]  /*10180*/  IADD3 R22, P0, R6, R250, RZ ;  /* 0x000000fa06167210 */ /* 0x000fe80007f1e0ff */
[----:B------:R1:W-:Y:S01]  /*10190*/  LDGSTS.E.BYPASS.LTC128B.128 [R235+0x9100], [R24.64], !P3 ;  /* 0x0910000018eb7fae */ /* 0x0003e2000d901d52 */
        /* <DEDUP_REMOVED lines=8> */
.L_x_2005:
[----:B--2-4-:R-:W-:Y:S01]  /*10220*/  PLOP3.LUT P0, PT, PT, PT, UP1, 0x80, 0x0 ;  /* 0x000000000000781c */ /* 0x014fe20003f0f018 */
[----:B------:R-:W0:Y:S01]  /*10230*/  LDGDEPBAR ;  /* 0x00000000000079af */ /* 0x000e220000000000 */
[----:B-1----:R-:W-:Y:S01]  /*10240*/  IMAD.MOV.U32 R15, RZ, RZ, R240 ;  /* 0x000000ffff0f7224 */ /* 0x002fe200078e00f0 */
[----:B------:R-:W-:Y:S01]  /*10250*/  USHF.L.U32 UR4, UR20, 0x6, URZ ;  /* 0x0000000614047899 */ /* 0x000fe2000800063f */
[----:B------:R-:W-:Y:S09]  /*10260*/  IMAD.U32 R8, RZ, RZ, UR10 ;  /* 0x0000000aff087e24 */ /* 0x000ff2000f8e00ff */
[----:B------:R-:W-:Y:S01]  /*10270*/  @P0 IMAD.HI.U32 R6, R240, c[0x0][0x2c8], RZ ;  /* 0x0000b200f0060a27 */ /* 0x000fe200078e00ff */
[----:B------:R-:W-:Y:S11]  /*10280*/  PLOP3.LUT P0, PT, PT, PT, UP1, 0x80, 0x0 ;  /* 0x000000000000781c */ /* 0x000ff60003f0f018 */
[----:B------:R-:W-:Y:S02]  /*10290*/  @!UPT UIADD3 URZ, URZ, URZ, URZ ;  /* 0x0000003f3f3ff290 */ /* 0x000fe4000fffe03f */
[----:B------:R-:W-:Y:S01]  /*102a0*/  @P0 SHF.R.U32.HI R15, RZ, c[0x0][0x2cc], R6 ;  /* 0x0000b300ff0f0a19 */ /* 0x000fe20000011606 */
[----:B------:R-:W-:Y:S01]  /*102b0*/  IMAD.U32 R6, RZ, RZ, UR4 ;  /* 0x00000004ff067e24 */ /* 0x000fe2000f8e00ff */
[----:B------:R-:W-:Y:S03]  /*102c0*/  PLOP3.LUT P0, PT, PT, PT, UP0, 0x40, 0x0 ;  /* 0x000000000000781c */ /* 0x000fe60003f0e808 */
[----:B------:R-:W1:Y:S01]  /*102d0*/  SHFL.IDX PT, R11, R15, RZ, 0x1c1f ;  /* 0x001c1fff0f0b7589 */ /* 0x000e6200000e0000 */
[----:B------:R-:W-:Y:S04]  /*102e0*/  IADD3 R9, -R241, 0x1, -R6 ;  /* 0x00000001f1097810 */ /* 0x000fe80007ffe906 */
[----:B------:R-:W-:Y:S04]  /*102f0*/  IADD3 R8, R9, -c[0x0][0x168], R8 ;  /* 0x80005a0009087a10 */ /* 0x000fe80007ffe008 */
[C---:B------:R-:W-:Y:S02]  /*10300*/  IADD3 R10, R8.reuse, c[0x0][0x328], RZ ;  /* 0x0000ca00080a7a10 */ /* 0x040fe40007ffe0ff */
[----:B------:R-:W-:Y:S03]  /*10310*/  IADD3 R8, R8, UR11, RZ ;  /* 0x0000000b08087c10 */ /* 0x000fe6000fffe0ff */
[--C-:B-1-3--:R-:W-:Y:S02]  /*10320*/  IMAD.IADD R14, R10, 0x1, R11.reuse ;  /* 0x000000010a0e7824 */ /* 0x10afe400078e020b */
        /* <DEDUP_REMOVED lines=17> */
.L_x_2008:
[----:B------:R-:W-:Y:S04]  /*10440*/  MOV R9, c[0x0][0x32c] ;  /* 0x0000cb0000097a02 */ /* 0x000fe80000000f00 */
[----:B------:R-:W-:Y:S11]  /*10450*/  ISETP.NE.AND P0, PT, R9, 0x1, PT ;  /* 0x000000010900780c */ /* 0x000ff60003f05270 */
[----:B------:R-:W-:Y:S02]  /*10460*/  @!UPT UIADD3 URZ, URZ, URZ, URZ ;  /* 0x0000003f3f3ff290 */ /* 0x000fe4000fffe03f */
[----:B------:R-:W-:Y:S05]  /*10470*/  @P0 IMAD.HI.U32 R9, R11, c[0x0][0x330], RZ ;  /* 0x0000cc000b090a27 */ /* 0x000fea00078e00ff */
[----:B------:R-:W-:Y:S02]  /*10480*/  @P0 SHF.R.U32.HI R11, RZ, c[0x0][0x334], R9 ;  /* 0x0000cd00ff0b0a19 */ /* 0x000fe40000011609 */
.L_x_2009:
[----:B------:R-:W-:Y:S05]  /*10490*/  BSYNC B0 ;  /* 0x0000000000007941 */ /* 0x000fea0003800000 */
.L_x_2007:
[----:B------:R-:W-:Y:S04]  /*104a0*/  IMAD R16, R11, c[0x0][0x32c], -R6 ;  /* 0x0000cb000b107a24 */ /* 0x000fe800078e0a06 */
[----:B------:R-:W-:Y:S05]  /*104b0*/  IMAD.IADD R16, R16, 0x1, -R241 ;  /* 0x0000000110107824 */ /* 0x000fea00078e0af1 */
[----:B------:R-:W-:Y:S02]  /*104c0*/  IADD3 R9, R16, c[0x0][0x32c], RZ ;  /* 0x0000cb0010097a10 */ /* 0x000fe40007ffe0ff */
[----:B------:R-:W-:Y:S02]  /*104d0*/  IMNMX R13, R13, R16, !PT ;  /* 0x000000100d0d7217 */ /* 0x000fe40007800200 */
[----:B------:R-:W-:Y:S02]  /*104e0*/  IMNMX R14, R14, R9, PT ;  /* 0x000000090e0e7217 */ /* 0x000fe40003800200 */
.L_x_2006:
[----:B------:R-:W-:Y:S01]  /*104f0*/  UISETP.GT.AND UP2, UPT, UR20, -0x1, UPT ;  /* 0xffffffff1400788c */ /* 0x000fe2000bf44270 */
[----:B------:R-:W1:Y:S05]  /*10500*/  SHFL.IDX PT, R15, R15, 0x1, 0x1c1f ;  /* 0x003c1f000f0f7f89 */ /* 0x000e6a00000e0000 */
[----:B------:R-:W-:Y:S04]  /*10510*/  PLOP3.LUT P0, PT, PT, PT, UP2, 0x80, 0x0 ;  /* 0x000000000000781c */ /* 0x000fe80003f0f028 */
[----:B------:R-:W-:Y:S04]  /*10520*/  ISETP.GT.AND P0, PT, R13, RZ, P0 ;  /* 0x000000ff0d00720c */ /* 0x000fe80000704270 */
        /* <DEDUP_REMOVED lines=58> */
[----:B------:R-:W-:Y:S04]  /*108d0*/  PLOP3.LUT P0, PT, PT, PT, UP2, 0x80, 0x0 ;  /* 0x000000000000781c */ /* 0x000fe80003f0f028 */
[----:B------:R-:W-:Y:S01]  /*108e0*/  ISETP.GT.AND P0, PT, R13, 0x39, P0 ;  /* 0x000000390d00780c */ /* 0x000fe20000704270 */
[--C-:B-1----:R-:W-:Y:S03]  /*108f0*/  IMAD.IADD R13, R10, 0x1, R15.reuse ;  /* 0x000000010a0d7824 */ /* 0x102fe600078e020f */
[----:B------:R-:W-:Y:S01]  /*10900*/  ISETP.LT.OR P0, PT, R14, 0x3a, P0 ;  /* 0x0000003a0e00780c */ /* 0x000fe20000701670 */
[----:B------:R-:W-:Y:S03]  /*10910*/  IMAD.IADD R14, R8, 0x1, R15 ;  /* 0x00000001080e7824 */ /* 0x000fe600078e020f */
        /* <DEDUP_REMOVED lines=19> */
.L_x_2012:
[----:B------:R-:W-:Y:S04]  /*10a50*/  MOV R8, 0x1 ;  /* 0x0000000100087802 */ /* 0x000fe80000000f00 */
[----:B------:R-:W-:Y:S11]  /*10a60*/  ISETP.NE.AND P0, PT, R8, c[0x0][0x32c], PT ;  /* 0x0000cb0008007a0c */ /* 0x000ff60003f05270 */
[----:B------:R-:W-:Y:S02]  /*10a70*/  @!UPT UIADD3 URZ, URZ, URZ, URZ ;  /* 0x0000003f3f3ff290 */ /* 0x000fe4000fffe03f */
[----:B------:R-:W-:Y:S05]  /*10a80*/  @P0 IMAD.HI.U32 R8, R15, c[0x0][0x330], RZ ;  /* 0x0000cc000f080a27 */ /* 0x000fea00078e00ff */
[----:B------:R-:W-:Y:S02]  /*10a90*/  @P0 SHF.R.U32.HI R15, RZ, c[0x0][0x334], R8 ;  /* 0x0000cd00ff0f0a19 */ /* 0x000fe40000011608 */
.L_x_2013:
[----:B------:R-:W-:Y:S05]  /*10aa0*/  BSYNC B0 ;  /* 0x0000000000007941 */ /* 0x000fea0003800000 */
.L_x_2011:
[----:B------:R-:W-:Y:S04]  /*10ab0*/  IMAD R6, R15, c[0x0][0x32c], -R6 ;  /* 0x0000cb000f067a24 */ /* 0x000fe800078e0a06 */
[----:B------:R-:W-:Y:S05]  /*10ac0*/  IMAD.IADD R15, R6, 0x1, -R241 ;  /* 0x00000001060f7824 */ /* 0x000fea00078e0af1 */
[----:B------:R-:W-:Y:S02]  /*10ad0*/  IADD3 R6, R15, c[0x0][0x32c], RZ ;  /* 0x0000cb000f067a10 */ /* 0x000fe40007ffe0ff */
[----:B------:R-:W-:Y:S02]  /*10ae0*/  IMNMX R14, R14, R15, !PT ;  /* 0x0000000f0e0e7217 */ /* 0x000fe40007800200 */
[----:B------:R-:W-:Y:S02]  /*10af0*/  IMNMX R13, R13, R6, PT ;  /* 0x000000060d0d7217 */ /* 0x000fe40003800200 */
.L_x_2010:
[----:B------:R-:W-:Y:S01]  /*10b00*/  PLOP3.LUT P0, PT, PT, PT, UP2, 0x80, 0x0 ;  /* 0x000000000000781c */ /* 0x000fe20003f0f028 */
[----:B------:R-:W-:Y:S03]  /*10b10*/  LDSM.16.MT88.4 R20, [R226+0x100] ;  /* 0x00010000e214783b */ /* 0x000fe60000004200 */
[----:B------:R-:W-:Y:S04]  /*10b20*/  ISETP.GT.AND P0, PT, R14, RZ, P0 ;  /* 0x000000ff0e00720c */ /* 0x000fe80000704270 */
[----:B------:R-:W-:Y:S01]  /*10b30*/  ISETP.LT.OR P0, PT, R13, 0x1, P0 ;  /* 0x000000010d00780c */ /* 0x000fe20000701670 */
[----:B------:R-:W-:Y:S03]  /*10b40*/  LDSM.16.MT88.4 R28, [R225+0x100] ;  /* 0x00010000e11c783b */ /* 0x000fe60000004200 */
        /* <DEDUP_REMOVED lines=26> */
[C---:B------:R-:W-:Y:S04]  /*10cf0*/  ISETP.LT.OR P0, PT, R13.reuse, 0x11, P0 ;  /* 0x000000110d00780c */ /* 0x040fe80000701670 */
[----:B------:R-:W-:Y:S02]  /*10d00*/  FSEL R194, R194, -INF , !P0 ;  /* 0xff800000c2c27808 */ /* 0x000fe40004000000 */
[----:B------:R-:W-:Y:S02]  /*10d10*/  PLOP3.LUT P0, PT, PT, PT, UP2, 0x80, 0x0 ;  /* 0x000000000000781c */ /* 0x000fe40003f0f028 */
[----:B------:R-:W-:Y:S02]  /*10d20*/  FMNMX.FTZ R15, R194, R15, !PT ;  /* 0x0000000fc20f7209 */ /* 0x000fe40007810000 */
[----:B------:R-:W-:Y:S04]  /*10d30*/  ISETP.GT.AND P0, PT, R14, 0x11, P0 ;  /* 0x000000110e00780c */ /* 0x000fe80000704270 */
        /* <DEDUP_REMOVED lines=40> */
[----:B------:R-:W-:Y:S01]  /*10fc0*/  PLOP3.LUT P0, PT, PT, PT, UP2, 0x80, 0x0 ;  /* 0x000000000000781c */ /* 0x000fe20003f0f028 */
[----:B------:R-:W1:Y:S01]  /*10fd0*/  SHFL.BFLY PT, R5, R0, 0x2, 0x1f ;  /* 0x0c401f0000057f89 */ /* 0x000e6200000e0000 */
        /* <DEDUP_REMOVED lines=8> */
[C---:B------:R-:W-:Y:S02]  /*11060*/  ISETP.LT.OR P0, PT, R13.reuse, 0x32, P0 ;  /* 0x000000320d00780c */ /* 0x040fe40000701670 */
[----:B-1----:R-:W-:Y:S02]  /*11070*/  FMNMX.FTZ R12, R0, R5, !PT ;  /* 0x00000005000c7209 */ /* 0x002fe40007810000 */
[----:B------:R-:W-:Y:S02]  /*11080*/  FSEL R178, R178, -INF , !P0 ;  /* 0xff800000b2b27808 */ /* 0x000fe40004000000 */
[----:B------:R-:W-:Y:S02]  /*11090*/  PLOP3.LUT P0, PT, PT, PT, UP2, 0x80, 0x0 ;  /* 0x000000000000781c */ /* 0x000fe40003f0f028 */
[----:B------:R-:W-:Y:S02]  /*110a0*/  FMNMX.FTZ R15, R178, R15, !PT ;  /* 0x0000000fb20f7209 */ /* 0x000fe40007810000 */
[----:B------:R-:W-:Y:S04]  /*110b0*/  ISETP.GT.AND P0, PT, R14, 0x38, P0 ;  /* 0x000000380e00780c */ /* 0x000fe80000704270 */
[C---:B------:R-:W-:Y:S04]  /*110c0*/  ISETP.LT.OR P0, PT, R13.reuse, 0x39, P0 ;  /* 0x000000390d00780c */ /* 0x040fe80000701670 */
[----:B------:R-:W-:Y:S02]  /*110d0*/  FSEL R176, R176, -INF , !P0 ;  /* 0xff800000b0b07808 */ /* 0x000fe40004000000 */
[----:B------:R-:W-:Y:S01]  /*110e0*/  PLOP3.LUT P0, PT, PT, PT, UP2, 0x80, 0x0 ;  /* 0x000000000000781c */ /* 0x000fe20003f0f028 */
[----:B------:R-:W-:Y:S01]  /*110f0*/  UISETP.GT.AND UP2, UPT, UR20, UR9, UPT ;  /* 0x000000091400728c */ /* 0x000fe2000bf44270 */
[----:B------:R-:W-:Y:S01]  /*11100*/  FMNMX.FTZ R0, R176, R15, !PT ;  /* 0x0000000fb0007209 */ /* 0x000fe20007810000 */
[----:B------:R-:W-:Y:S01]  /*11110*/  UIADD3 UR20, UR20, -0x1, URZ ;  /* 0xffffffff14147890 */ /* 0x000fe2000fffe03f */
[----:B------:R-:W-:Y:S04]  /*11120*/  ISETP.GT.AND P0, PT, R14, 0x39, P0 ;  /* 0x000000390e00780c */ /* 0x000fe80000704270 */
[----:B------:R-:W-:Y:S02]  /*11130*/  ISETP.LT.OR P0, PT, R13, 0x3a, P0 ;  /* 0x0000003a0d00780c */ /* 0x000fe40000701670 */
[----:B------:R-:W1:Y:S02]  /*11140*/  SHFL.BFLY PT, R13, R12, 0x1, 0x1f ;  /* 0x0c201f000c0d7f89 */ /* 0x000e6400000e0000 */
[----:B------:R-:W-:Y:S04]  /*11150*/  FSEL R165, R7, -INF , !P0 ;  /* 0xff80000007a57808 */ /* 0x000fe80004000000 */
[----:B------:R-:W-:Y:S05]  /*11160*/  FMNMX.FTZ R4, R165, R0, !PT ;  /* 0x00000000a5047209 */ /* 0x000fea0007810000 */
[----:B------:R-:W2:Y:S01]  /*11170*/  SHFL.BFLY PT, R7, R4, 0x2, 0x1f ;  /* 0x0c401f0004077f89 */ /* 0x000ea200000e0000 */
[----:B-1----:R-:W-:Y:S07]  /*11180*/  FMNMX.FTZ R0, R12, R13, !PT ;  /* 0x0000000d0c007209 */ /* 0x002fee0007810000 */
[----:B------:R-:W-:Y:S01]  /*11190*/  LDSM.16.MT88.4 R12, [R231+0x100] ;  /* 0x00010000e70c783b */ /* 0x000fe20000004200 */
[C---:B------:R-:W-:Y:S01]  /*111a0*/  FSETP.NEU.FTZ.AND P0, PT, R0.reuse, -INF , PT ;  /* 0xff8000000000780b */ /* 0x040fe20003f1d000 */
[----:B------:R-:W-:Y:S05]  /*111b0*/  FMUL.FTZ R188, R0, c[0x0][0x2d0] ;  /* 0x0000b40000bc7a20 */ /* 0x000fea0000410000 */
[----:B------:R-:W-:Y:S02]  /*111c0*/  FSEL R188, R188, RZ, P0 ;  /* 0x000000ffbcbc7208 */ /* 0x000fe40000000000 */
[----:B--2---:R-:W-:Y:S02]  /*111d0*/  FMNMX.FTZ R5, R4, R7, !PT ;  /* 0x0000000704057209 */ /* 0x004fe40007810000 */
[----:B------:R-:W-:Y:S01]  /*111e0*/  FSEL R4, R0, RZ, P0 ;  /* 0x000000ff00047208 */ /* 0x000fe20000000000 */
[--C-:B------:R-:W-:Y:S02]  /*111f0*/  FFMA.FTZ R180, R169, c[0x0][0x2d0], -R188.reuse ;  /* 0x0000b400a9b47a23 */ /* 0x100fe400000108bc */
[----:B------:R-:W1:Y:S01]  /*11200*/  SHFL.BFLY PT, R164, R5, 0x1, 0x1f ;  /* 0x0c201f0005a47f89 */ /* 0x000e6200000e0000 */
[--C-:B------:R-:W-:Y:S02]  /*11210*/  FFMA.FTZ R167, R11, c[0x0][0x2d0], -R188.reuse ;  /* 0x0000b4000ba77a23 */ /* 0x100fe400000108bc */
[----:B------:R-:W-:Y:S01]  /*11220*/  FADD.FTZ R4, -R4, R3 ;  /* 0x0000000304047221 */ /* 0x000fe20000010100 */
[----:B------:R-:W-:Y:S01]  /*11230*/  MUFU.EX2 R180, R180 ;  /* 0x000000b400b47308 */ /* 0x000fe20000000800 */
[--C-:B------:R-:W-:Y:S02]  /*11240*/  FFMA.FTZ R166, R171, c[0x0][0x2d0], -R188.reuse ;  /* 0x0000b400aba67a23 */ /* 0x100fe400000108bc */
[--C-:B------:R-:W-:Y:S02]  /*11250*/  FFMA.FTZ R181, R9, c[0x0][0x2d0], -R188.reuse ;  /* 0x0000b40009b57a23 */ /* 0x100fe400000108bc */
[----:B------:R-:W-:Y:S02]  /*11260*/  FMUL.FTZ R3, R4, c[0x0][0x2d0] ;  /* 0x0000b40004037a20 */ /* 0x000fe40000410000 */
[--C-:B------:R-:W-:Y:S02]  /*11270*/  FFMA.FTZ R192, R175, c[0x0][0x2d0], -R188.reuse ;  /* 0x0000b400afc07a23 */ /* 0x100fe400000108bc */
[--C-:B------:R-:W-:Y:S01]  /*11280*/  FFMA.FTZ R190, R195, c[0x0][0x2d0], -R188.reuse ;  /* 0x0000b400c3be7a23 */ /* 0x100fe200000108bc */
[----:B------:R-:W2:Y:S01]  /*11290*/  MUFU.EX2 R167, R167 ;  /* 0x000000a700a77308 */ /* 0x000ea20000000800 */
[--C-:B------:R-:W-:Y:S02]  /*112a0*/  FFMA.FTZ R195, R173, c[0x0][0x2d0], -R188.reuse ;  /* 0x0000b400adc37a23 */ /* 0x100fe400000108bc */
[--C-:B------:R-:W-:Y:S02]  /*112b0*/  FFMA.FTZ R193, R193, c[0x0][0x2d0], -R188.reuse ;  /* 0x0000b400c1c17a23 */ /* 0x100fe400000108bc */
[--C-:B------:R-:W-:Y:S02]  /*112c0*/  FFMA.FTZ R206, R207, c[0x0][0x2d0], -R188.reuse ;  /* 0x0000b400cfce7a23 */ /* 0x100fe400000108bc */
[--C-:B------:R-:W-:Y:S02]  /*112d0*/  FFMA.FTZ R205, R205, c[0x0][0x2d0], -R188.reuse ;  /* 0x0000b400cdcd7a23 */ /* 0x100fe400000108bc */
[--C-:B------:R-:W-:Y:S01]  /*112e0*/  FFMA.FTZ R203, R203, c[0x0][0x2d0], -R188.reuse ;  /* 0x0000b400cbcb7a23 */ /* 0x100fe200000108bc */
[----:B-1----:R-:W-:Y:S01]  /*112f0*/  FMNMX.FTZ R164, R164, R5, !PT ;  /* 0x00000005a4a47209 */ /* 0x002fe20007810000 */
[----:B------:R-:W-:Y:S01]  /*11300*/  MUFU.EX2 R166, R166 ;  /* 0x000000a600a67308 */ /* 0x000fe20000000800 */
[--C-:B------:R-:W-:Y:S02]  /*11310*/  FFMA.FTZ R201, R201, c[0x0][0x2d0], -R188.reuse ;  /* 0x0000b400c9c97a23 */ /* 0x100fe400000108bc */
[C---:B------:R-:W-:Y:S01]  /*11320*/  FSETP.NEU.FTZ.AND P0, PT, R164.reuse, -INF , PT ;  /* 0xff800000a400780b */ /* 0x040fe20003f1d000 */
[C---:B------:R-:W-:Y:S02]  /*11330*/  FMUL.FTZ R177, R164.reuse, c[0x0][0x2d0] ;  /* 0x0000b400a4b17a20 */ /* 0x040fe40000410000 */
[--C-:B------:R-:W-:Y:S01]  /*11340*/  FFMA.FTZ R191, R191, c[0x0][0x2d0], -R188.reuse ;  /* 0x0000b400bfbf7a23 */ /* 0x100fe200000108bc */
[----:B------:R-:W-:Y:S01]  /*11350*/  FSEL R5, R164, RZ, P0 ;  /* 0x000000ffa4057208 */ /* 0x000fe20000000000 */
[----:B------:R-:W-:Y:S01]  /*11360*/  FFMA.FTZ R187, R187, c[0x0][0x2d0], -R188 ;  /* 0x0000b400bbbb7a23 */ /* 0x000fe200000108bc */
[----:B------:R-:W-:Y:S01]  /*11370*/  FSEL R177, R177, RZ, P0 ;  /* 0x000000ffb1b17208 */ /* 0x000fe20000000000 */
[----:B------:R-:W1:Y:S01]  /*11380*/  MUFU.EX2 R181, R181 ;  /* 0x000000b500b57308 */ /* 0x000e620000000800 */
[----:B------:R-:W-:Y:S01]  /*11390*/  PLOP3.LUT P0, PT, PT, PT, UP2, 0x80, 0x0 ;  /* 0x000000000000781c */ /* 0x000fe20003f0f028 */
[----:B------:R-:W-:Y:S02]  /*113a0*/  FADD.FTZ R5, -R5, R2 ;  /* 0x0000000205057221 */ /* 0x000fe40000010100 */
[--C-:B------:R-:W-:Y:S02]  /*113b0*/  FFMA.FTZ R185, R10, c[0x0][0x2d0], -R177.reuse ;  /* 0x0000b4000ab97a23 */ /* 0x100fe400000108b1 */
[--C-:B------:R-:W-:Y:S01]  /*113c0*/  FFMA.FTZ R184, R168, c[0x0][0x2d0], -R177.reuse ;  /* 0x0000b400a8b87a23 */ /* 0x100fe200000108b1 */
[----:B--2---:R-:W-:Y:S01]  /*113d0*/  F2FP.BF16.PACK_AB R168, R167, R180 ;  /* 0x000000b4a7a8723e */ /* 0x004fe200000010ff */
[--C-:B------:R-:W-:Y:S02]  /*113e0*/  FFMA.FTZ R183, R8, c[0x0][0x2d0], -R177.reuse ;  /* 0x0000b40008b77a23 */ /* 0x100fe400000108b1 */
[--C-:B------:R-:W-:Y:S01]  /*113f0*/  FFMA.FTZ R182, R6, c[0x0][0x2d0], -R177.reuse ;  /* 0x0000b40006b67a23 */ /* 0x100fe200000108b1 */
[----:B------:R-:W2:Y:S01]  /*11400*/  MUFU.EX2 R3, R3 ;  /* 0x0000000300037308 */ /* 0x000ea20000000800 */
[----:B------:R-:W-:Y:S02]  /*11410*/  FMUL.FTZ R2, R5, c[0x0][0x2d0] ;  /* 0x0000b40005027a20 */ /* 0x000fe40000410000 */
[--C-:B------:R-:W-:Y:S02]  /*11420*/  FFMA.FTZ R199, R172, c[0x0][0x2d0], -R177.reuse ;  /* 0x0000b400acc77a23 */ /* 0x100fe400000108b1 */
[--C-:B------:R-:W-:Y:S02]  /*11430*/  FFMA.FTZ R176, R176, c[0x0][0x2d0], -R177.reuse ;  /* 0x0000b400b0b07a23 */ /* 0x100fe400000108b1 */
[--C-:B------:R-:W-:Y:S02]  /*11440*/  FFMA.FTZ R194, R194, c[0x0][0x2d0], -R177.reuse ;  /* 0x0000b400c2c27a23 */ /* 0x100fe400000108b1 */
[--C-:B------:R-:W-:Y:S01]  /*11450*/  FFMA.FTZ R197, R196, c[0x0][0x2d0], -R177.reuse ;  /* 0x0000b400c4c57a23 */ /* 0x100fe200000108b1 */
[----:B------:R-:W-:Y:S01]  /*11460*/  MUFU.EX2 R185, R185 ;  /* 0x000000b900b97308 */ /* 0x000fe20000000800 */
[--C-:B------:R-:W-:Y:S01]  /*11470*/  FFMA.FTZ R196, R174, c[0x0][0x2d0], -R177.reuse ;  /* 0x0000b400aec47a23 */ /* 0x100fe200000108b1 */
[----:B-1----:R-:W-:Y:S01]  /*11480*/  F2FP.BF16.PACK_AB R170, R181, R166 ;  /* 0x000000a6b5aa723e */ /* 0x002fe200000010ff */
[----:B------:R-:W-:Y:S01]  /*11490*/  LDSM.16.MT88.4 R172, [R226+0x4900] ;  /* 0x00490000e2ac783b */ /* 0x000fe20000004200 */
[--C-:B------:R-:W-:Y:S02]  /*114a0*/  FFMA.FTZ R204, R204, c[0x0][0x2d0], -R177.reuse ;  /* 0x0000b400cccc7a23 */ /* 0x100fe400000108b1 */
[--C-:B------:R-:W-:Y:S02]  /*114b0*/  FFMA.FTZ R207, R202, c[0x0][0x2d0], -R177.reuse ;  /* 0x0000b400cacf7a23 */ /* 0x100fe400000108b1 */
[--C-:B------:R-:W-:Y:S02]  /*114c0*/  FFMA.FTZ R200, R200, c[0x0][0x2d0], -R177.reuse ;  /* 0x0000b400c8c87a23 */ /* 0x100fe400000108b1 */
[----:B------:R-:W1:Y:S01]  /*114d0*/  MUFU.EX2 R184, R184 ;  /* 0x000000b800b87308 */ /* 0x000e620000000800 */
[--C-:B------:R-:W-:Y:S02]  /*114e0*/  FFMA.FTZ R198, R198, c[0x0][0x2d0], -R177.reuse ;  /* 0x0000b400c6c67a23 */ /* 0x100fe400000108b1 */
[--C-:B------:R-:W-:Y:S02]  /*114f0*/  FFMA.FTZ R202, R189, c[0x0][0x2d0], -R188.reuse ;  /* 0x0000b400bdca7a23 */ /* 0x100fe400000108bc */
[C---:B--2---:R-:W-:Y:S02]  /*11500*/  FMUL.FTZ R4, R3.reuse, R160 ;  /* 0x000000a003047220 */ /* 0x044fe40000410000 */
        /* <DEDUP_REMOVED lines=8> */
[----:B------:R-:W2:Y:S01]  /*11590*/  MUFU.EX2 R182, R182 ;  /* 0x000000b600b67308 */ /* 0x000ea20000000800 */
[C---:B------:R-:W-:Y:S02]  /*115a0*/  FMUL.FTZ R32, R3.reuse, R132 ;  /* 0x0000008403207220 */ /* 0x040fe40000410000 */
[----:B------:R-:W-:Y:S01]  /*115b0*/  FMUL.FTZ R33, R3, R133 ;  /* 0x0000008503217220 */ /* 0x000fe20000410000 */
[----:B-1----:R-:W-:Y:S01]  /*115c0*/  F2FP.BF16.PACK_AB R169, R184, R185 ;  /* 0x000000b9b8a9723e */ /* 0x002fe200000010ff */
[----:B------:R-:W-:Y:S02]  /*115d0*/  FFMA.FTZ R188, R179, c[0x0][0x2d0], -R188 ;  /* 0x0000b400b3bc7a23 */ /* 0x000fe400000108bc */
[--C-:B------:R-:W-:Y:S02]  /*115e0*/  FFMA.FTZ R189, R178, c[0x0][0x2d0], -R177.reuse ;  /* 0x0000b400b2bd7a23 */ /* 0x100fe400000108b1 */
        /* <DEDUP_REMOVED lines=10> */
[----:B--2---:R-:W-:Y:S01]  /*11690*/  F2FP.BF16.PACK_AB R171, R182, R183 ;  /* 0x000000b7b6ab723e */ /* 0x004fe200000010ff */
[C---:B------:R-:W-:Y:S02]  /*116a0*/  FMUL.FTZ R52, R3.reuse, R52 ;  /* 0x0000003403347220 */ /* 0x040fe40000410000 */
[C---:B------:R-:W-:Y:S02]  /*116b0*/  FMUL.FTZ R53, R3.reuse, R53 ;  /* 0x0000003503357220 */ /* 0x040fe40000410000 */
[C---:B------:R-:W-:Y:S01]  /*116c0*/  FMUL.FTZ R56, R3.reuse, R56 ;  /* 0x0000003803387220 */ /* 0x040fe20000410000 */
[----:B------:R-:W2:Y:S01]  /*116d0*/  MUFU.EX2 R193, R193 ;  /* 0x000000c100c17308 */ /* 0x000ea20000000800 */
[C---:B------:R-:W-:Y:S02]  /*116e0*/  FMUL.FTZ R57, R3.reuse, R57 ;  /* 0x0000003903397220 */ /* 0x040fe40000410000 */
[C---:B------:R-:W-:Y:S02]  /*116f0*/  FMUL.FTZ R60, R3.reuse, R60 ;  /* 0x0000003c033c7220 */ /* 0x040fe40000410000 */
[C---:B-1----:R-:W-:Y:S02]  /*11700*/  FMUL.FTZ R6, R2.reuse, R162 ;  /* 0x000000a202067220 */ /* 0x042fe40000410000 */
[C---:B------:R-:W-:Y:S02]  /*11710*/  FMUL.FTZ R7, R2.reuse, R163 ;  /* 0x000000a302077220 */ /* 0x040fe40000410000 */
[----:B------:R-:W-:Y:S01]  /*11720*/  LDSM.16.MT88.4 R160, [R225+0x2900] ;  /* 0x00290000e1a0783b */ /* 0x000fe20000004200 */
[C---:B------:R-:W-:Y:S01]  /*11730*/  FMUL.FTZ R10, R2.reuse, R158 ;  /* 0x0000009e020a7220 */ /* 0x040fe20000410000 */
[----:B------:R-:W-:Y:S01]  /*11740*/  MUFU.EX2 R192, R192 ;  /* 0x000000c000c07308 */ /* 0x000fe20000000800 */
[C---:B------:R-:W-:Y:S02]  /*11750*/  FMUL.FTZ R11, R2.reuse, R159 ;  /* 0x0000009f020b7220 */ /* 0x040fe40000410000 */
[C---:B------:R-:W-:Y:S03]  /*11760*/  HMMA.16816.F32.BF16 R4, R168.reuse, R12, R4 ;  /* 0x0000000ca804723c */ /* 0x040fe60000041804 */
[----:B------:R-:W-:Y:S02]  /*11770*/  LDSM.16.MT88.4 R156, [R226+0x2900] ;  /* 0x00290000e29c783b */ /* 0x000fe40000004200 */
[C---:B------:R-:W-:Y:S02]  /*11780*/  FMUL.FTZ R18, R2.reuse, R150 ;  /* 0x0000009602127220 */ /* 0x040fe40000410000 */
[C---:B------:R-:W-:Y:S01]  /*11790*/  FMUL.FTZ R12, R3.reuse, R152 ;  /* 0x00000098030c7220 */ /* 0x040fe20000410000 */
[C---:B------:R-:W-:Y:S01]  /*117a0*/  HMMA.16816.F32.BF16 R8, R168.reuse, R14, R8 ;  /* 0x0000000ea808723c */ /* 0x040fe20000041808 */
[----:B------:R-:W-:Y:S03]  /*117b0*/  MUFU.EX2 R195, R195 ;  /* 0x000000c300c37308 */ /* 0x000fe60000000800 */
[C---:B------:R-:W-:Y:S02]  /*117c0*/  FMUL.FTZ R13, R3.reuse, R153 ;  /* 0x00000099030d7220 */ /* 0x040fe40000410000 */
[C---:B------:R-:W-:Y:S02]  /*117d0*/  FMUL.FTZ R19, R2.reuse, R151 ;  /* 0x0000009702137220 */ /* 0x040fe40000410000 */
[C---:B------:R-:W-:Y:S01]  /*117e0*/  FMUL.FTZ R14, R2.reuse, R154 ;  /* 0x0000009a020e7220 */ /* 0x040fe20000410000 */
[----:B------:R-:W-:Y:S02]  /*117f0*/  LDSM.16.MT88.4 R148, [R224+0x900] ;  /* 0x00090000e094783b */ /* 0x000fe40000004200 */
[----:B------:R-:W-:Y:S01]  /*11800*/  MUFU.EX2 R194, R194 ;  /* 0x000000c200c27308 */ /* 0x000fe20000000800 */
[C---:B------:R-:W-:Y:S02]  /*11810*/  FMUL.FTZ R15, R2.reuse, R155 ;  /* 0x0000009b020f7220 */ /* 0x040fe40000410000 */
[C---:B------:R-:W-:Y:S02]  /*11820*/  FMUL.FTZ R26, R2.reuse, R142 ;  /* 0x0000008e021a7220 */ /* 0x040fe40000410000 */
[C---:B------:R-:W-:Y:S01]  /*11830*/  FMUL.FTZ R27, R2.reuse, R143 ;  /* 0x0000008f021b7220 */ /* 0x040fe20000410000 */
[----:B------:R-:W1:Y:S01]  /*11840*/  LDSM.16.MT88.4 R152, [R224+0x100] ;  /* 0x00010000e098783b */ /* 0x000e620000004200 */
[C---:B------:R-:W-:Y:S01]  /*11850*/  FMUL.FTZ R34, R2.reuse, R134 ;  /* 0x0000008602227220 */ /* 0x040fe20000410000 */
[C---:B------:R-:W-:Y:S02]  /*11860*/  HMMA.16816.F32.BF16 R12, R168.reuse, R20, R12 ;  /* 0x00000014a80c723c */ /* 0x040fe4000004180c */
[----:B------:R-:W3:Y:S01]  /*11870*/  MUFU.EX2 R197, R197 ;  /* 0x000000c500c57308 */ /* 0x000ee20000000800 */
[C---:B------:R-:W-:Y:S02]  /*11880*/  FMUL.FTZ R35, R2.reuse, R135 ;  /* 0x0000008702237220 */ /* 0x040fe40000410000 */
[C---:B------:R-:W-:Y:S01]  /*11890*/  FMUL.FTZ R38, R2.reuse, R38 ;  /* 0x0000002602267220 */ /* 0x040fe20000410000 */
[----:B------:R-:W-:Y:S01]  /*118a0*/  LDSM.16.MT88.4 R132, [R225+0x2100] ;  /* 0x00210000e184783b */ /* 0x000fe20000004200 */
[C---:B------:R-:W-:Y:S01]  /*118b0*/  FMUL.FTZ R20, R3.reuse, R144 ;  /* 0x0000009003147220 */ /* 0x040fe20000410000 */
[C---:B------:R-:W-:Y:S04]  /*118c0*/  HMMA.16816.F32.BF16 R16, R168.reuse, R22, R16 ;  /* 0x00000016a810723c */ /* 0x040fe80000041810 */
[C---:B------:R-:W-:Y:S01]  /*118d0*/  FMUL.FTZ R21, R3.reuse, R145 ;  /* 0x0000009103157220 */ /* 0x040fe20000410000 */
[----:B------:R-:W-:Y:S01]  /*118e0*/  MUFU.EX2 R196, R196 ;  /* 0x000000c400c47308 */ /* 0x000fe20000000800 */
[C---:B------:R-:W-:Y:S01]  /*118f0*/  FMUL.FTZ R39, R2.reuse, R39 ;  /* 0x0000002702277220 */ /* 0x040fe20000410000 */
[----:B------:R-:W-:Y:S01]  /*11900*/  LDSM.16.MT88.4 R140, [R224+0x2100] ;  /* 0x00210000e08c783b */ /* 0x000fe20000004200 */
[C---:B------:R-:W-:Y:S04]  /*11910*/  FMUL.FTZ R22, R2.reuse, R146 ;  /* 0x0000009202167220 */ /* 0x040fe80000410000 */
[C---:B------:R-:W-:Y:S02]  /*11920*/  FMUL.FTZ R23, R2.reuse, R147 ;  /* 0x0000009302177220 */ /* 0x040fe40000410000 */
[C---:B------:R-:W-:Y:S01]  /*11930*/  FMUL.FTZ R42, R2.reuse, R42 ;  /* 0x0000002a022a7220 */ /* 0x040fe20000410000 */
[----:B------:R-:W4:Y:S01]  /*11940*/  LDSM.16.MT88.4 R144, [R231+0x2100] ;  /* 0x00210000e790783b */ /* 0x000f220000004200 */
[C---:B------:R-:W-:Y:S01]  /*11950*/  FMUL.FTZ R43, R2.reuse, R43 ;  /* 0x0000002b022b7220 */ /* 0x040fe20000410000 */
[----:B------:R-:W5:Y:S01]  /*11960*/  MUFU.EX2 R199, R199 ;  /* 0x000000c700c77308 */ /* 0x000f620000000800 */
[C---:B------:R-:W-:Y:S01]  /*11970*/  FMUL.FTZ R46, R2.reuse, R46 ;  /* 0x0000002e022e7220 */ /* 0x040fe20000410000 */
[C---:B------:R-:W-:Y:S03]  /*11980*/  HMMA.16816.F32.BF16 R20, R168.reuse, R28, R20 ;  /* 0x0000001ca814723c */ /* 0x040fe60000041814 */
[C---:B------:R-:W-:Y:S02]  /*11990*/  FMUL.FTZ R47, R2.reuse, R47 ;  /* 0x0000002f022f7220 */ /* 0x040fe40000410000 */
[C---:B------:R-:W-:Y:S02]  /*119a0*/  FMUL.FTZ R50, R2.reuse, R50 ;  /* 0x0000003202327220 */ /* 0x040fe40000410000 */
[C---:B------:R-:W-:Y:S01]  /*119b0*/  FMUL.FTZ R28, R3.reuse, R136 ;  /* 0x00000088031c7220 */ /* 0x040fe20000410000 */
[C---:B------:R-:W-:Y:S01]  /*119c0*/  HMMA.16816.F32.BF16 R24, R168.reuse, R30, R24 ;  /* 0x0000001ea818723c */ /* 0x040fe20000041818 */
[----:B------:R-:W-:Y:S03]  /*119d0*/  MUFU.EX2 R206, R206 ;  /* 0x000000ce00ce7308 */ /* 0x000fe60000000800 */
[C---:B------:R-:W-:Y:S02]  /*119e0*/  FMUL.FTZ R29, R3.reuse, R137 ;  /* 0x00000089031d7220 */ /* 0x040fe40000410000 */
[C---:B------:R-:W-:Y:S02]  /*119f0*/  FMUL.FTZ R51, R2.reuse, R51 ;  /* 0x0000003302337220 */ /* 0x040fe40000410000 */
[C---:B------:R-:W-:Y:S03]  /*11a00*/  FMUL.FTZ R30, R2.reuse, R138 ;  /* 0x0000008a021e7220 */ /* 0x040fe60000410000 */
[----:B------:R-:W-:Y:S01]  /*11a10*/  MUFU.EX2 R205, R205 ;  /* 0x000000cd00cd7308 */ /* 0x000fe20000000800 */
[C---:B------:R-:W-:Y:S02]  /*11a20*/  FMUL.FTZ R31, R2.reuse, R139 ;  /* 0x0000008b021f7220 */ /* 0x040fe40000410000 */
[----:B------:R-:W2:Y:S01]  /*11a30*/  LDSM.16.MT88.4 R136, [R226+0x2100] ;  /* 0x00210000e288783b */ /* 0x000ea20000004200 */
[C---:B------:R-:W-:Y:S02]  /*11a40*/  FMUL.FTZ R54, R2.reuse, R54 ;  /* 0x0000003602367220 */ /* 0x040fe40000410000 */
[C---:B------:R-:W-:Y:S02]  /*11a50*/  FMUL.FTZ R55, R2.reuse, R55 ;  /* 0x0000003702377220 */ /* 0x040fe40000410000 */
[C---:B-1----:R-:W-:Y:S02]  /*11a60*/  HMMA.16816.F32.BF16 R28, R168.reuse, R152, R28 ;  /* 0x00000098a81c723c */ /* 0x042fe4000004181c */
[----:B------:R-:W-:Y:S01]  /*11a70*/  MUFU.EX2 R203, R203 ;  /* 0x000000cb00cb7308 */ /* 0x000fe20000000800 */
[C---:B------:R-:W-:Y:S02]  /*11a80*/  FMUL.FTZ R58, R2.reuse, R58 ;  /* 0x0000003a023a7220 */ /* 0x040fe40000410000 */
[C---:B------:R-:W-:Y:S02]  /*11a90*/  FMUL.FTZ R59, R2.reuse, R59 ;  /* 0x0000003b023b7220 */ /* 0x040fe40000410000 */
[C---:B------:R-:W-:Y:S01]  /*11aa0*/  FMUL.FTZ R61, R3.reuse, R61 ;  /* 0x0000003d033d7220 */ /* 0x040fe20000410000 */
[C---:B------:R-:W-:Y:S01]  /*11ab0*/  HMMA.16816.F32.BF16 R32, R168.reuse, R154, R32 ;  /* 0x0000009aa820723c */ /* 0x040fe20000041820 */
[----:B------:R-:W-:Y:S03]  /*11ac0*/  LDSM.16.MT88.4 R152, [R231+0x2900] ;  /* 0x00290000e798783b */ /* 0x000fe60000004200 */
[C---:B------:R-:W-:Y:S01]  /*11ad0*/  FMUL.FTZ R62, R2.reuse, R62 ;  /* 0x0000003e023e7220 */ /* 0x040fe20000410000 */
[----:B------:R-:W-:Y:S01]  /*11ae0*/  MUFU.EX2 R201, R201 ;  /* 0x000000c900c97308 */ /* 0x000fe20000000800 */
[C---:B------:R-:W-:Y:S02]  /*11af0*/  FMUL.FTZ R63, R2.reuse, R63 ;  /* 0x0000003f023f7220 */ /* 0x040fe40000410000 */
[C---:B----4-:R-:W-:Y:S04]  /*11b00*/  HMMA.16816.F32.BF16 R36, R168.reuse, R144, R36 ;  /* 0x00000090a824723c */ /* 0x050fe80000041824 */
[C---:B------:R-:W-:Y:S02]  /*11b10*/  FMUL.FTZ R64, R3.reuse, R64 ;  /* 0x0000004003407220 */ /* 0x040fe40000410000 */
[C---:B------:R-:W-:Y:S01]  /*11b20*/  FMUL.FTZ R65, R3.reuse, R65 ;  /* 0x0000004103417220 */ /* 0x040fe20000410000 */
[----:B------:R-:W-:Y:S01]  /*11b30*/  MUFU.EX2 R204, R204 ;  /* 0x000000cc00cc7308 */ /* 0x000fe20000000800 */
[C---:B------:R-:W-:Y:S01]  /*11b40*/  HMMA.16816.F32.BF16 R40, R168.reuse, R146, R40 ;  /* 0x00000092a828723c */ /* 0x040fe20000041828 */
[----:B------:R-:W-:Y:S03]  /*11b50*/  LDSM.16.MT88.4 R144, [R225+0x900] ;  /* 0x00090000e190783b */ /* 0x000fe60000004200 */
[C---:B------:R-:W-:Y:S02]  /*11b60*/  FMUL.FTZ R66, R2.reuse, R66 ;  /* 0x0000004202427220 */ /* 0x040fe40000410000 */
[C---:B------:R-:W-:Y:S02]  /*11b70*/  FMUL.FTZ R67, R2.reuse, R67 ;  /* 0x0000004302437220 */ /* 0x040fe40000410000 */
[C---:B------:R-:W-:Y:S01]  /*11b80*/  FMUL.FTZ R68, R3.reuse, R68 ;  /* 0x0000004403447220 */ /* 0x040fe20000410000 */
[----:B------:R-:W-:Y:S01]  /*11b90*/  MUFU.EX2 R207, R207 ;  /* 0x000000cf00cf7308 */ /* 0x000fe20000000800 */
[C---:B--2---:R-:W-:Y:S03]  /*11ba0*/  HMMA.16816.F32.BF16 R44, R168.reuse, R136, R44 ;  /* 0x00000088a82c723c */ /* 0x044fe6000004182c */
        /* <DEDUP_REMOVED lines=8> */
[C---:B------:R-:W-:Y:S04]  /*11c30*/  HMMA.16816.F32.BF16 R52, R168.reuse, R132, R52 ;  /* 0x00000084a834723c */ /* 0x040fe80000041834 */
[C---:B------:R-:W-:Y:S01]  /*11c40*/  FMUL.FTZ R74, R2.reuse, R74 ;  /* 0x0000004a024a7220 */ /* 0x040fe20000410000 */
[----:B------:R-:W-:Y:S01]  /*11c50*/  MUFU.EX2 R198, R198 ;  /* 0x000000c600c67308 */ /* 0x000fe20000000800 */
[C---:B------:R-:W-:Y:S02]  /*11c60*/  FMUL.FTZ R75, R2.reuse, R75 ;  /* 0x0000004b024b7220 */ /* 0x040fe40000410000 */
[C---:B------:R-:W-:Y:S01]  /*11c70*/  HMMA.16816.F32.BF16 R56, R168.reuse, R134, R56 ;  /* 0x00000086a838723c */ /* 0x040fe20000041838 */
[----:B------:R-:W2:Y:S03]  /*11c80*/  LDSM.16.MT88.4 R132, [R226+0x4100] ;  /* 0x00410000e284783b */ /* 0x000ea60000004200 */
[C---:B------:R-:W-:Y:S02]  /*11c90*/  FMUL.FTZ R76, R3.reuse, R76 ;  /* 0x0000004c034c7220 */ /* 0x040fe40000410000 */
[C---:B------:R-:W-:Y:S01]  /*11ca0*/  FMUL.FTZ R77, R3.reuse, R77 ;  /* 0x0000004d034d7220 */ /* 0x040fe20000410000 */
[----:B------:R-:W-:Y:S01]  /*11cb0*/  MUFU.EX2 R191, R191 ;  /* 0x000000bf00bf7308 */ /* 0x000fe20000000800 */
[C---:B------:R-:W-:Y:S04]  /*11cc0*/  HMMA.16816.F32.BF16 R60, R168.reuse, R140, R60 ;  /* 0x0000008ca83c723c */ /* 0x040fe8000004183c */
[C---:B------:R-:W-:Y:S02]  /*11cd0*/  FMUL.FTZ R78, R2.reuse, R78 ;  /* 0x0000004e024e7220 */ /* 0x040fe40000410000 */
[C---:B------:R-:W-:Y:S02]  /*11ce0*/  FMUL.FTZ R79, R2.reuse, R79 ;  /* 0x0000004f024f7220 */ /* 0x040fe40000410000 */
[C---:B------:R-:W-:Y:S01]  /*11cf0*/  HMMA.16816.F32.BF16 R64, R168.reuse, R142, R64 ;  /* 0x0000008ea840723c */ /* 0x040fe20000041840 */
[----:B------:R-:W4:Y:S01]  /*11d00*/  LDSM.16.MT88.4 R140, [R225+0x4100] ;  /* 0x00410000e18c783b */ /* 0x000f220000004200 */
[----:B------:R-:W3:Y:S02]  /*11d10*/  MUFU.EX2 R202, R202 ;  /* 0x000000ca00ca7308 */ /* 0x000ee40000000800 */
        /* <DEDUP_REMOVED lines=9> */
[----:B------:R-:W1:Y:S03]  /*11db0*/  LDSM.16.MT88.4 R136, [R224+0x4100] ;  /* 0x00410000e088783b */ /* 0x000e660000004200 */
[C---:B------:R-:W-:Y:S02]  /*11dc0*/  FMUL.FTZ R86, R2.reuse, R86 ;  /* 0x0000005602567220 */ /* 0x040fe40000410000 */
[C---:B------:R-:W-:Y:S01]  /*11dd0*/  FMUL.FTZ R87, R2.reuse, R87 ;  /* 0x0000005702577220 */ /* 0x040fe20000410000 */
[----:B------:R-:W1:Y:S01]  /*11de0*/  MUFU.EX2 R188, R188 ;  /* 0x000000bc00bc7308 */ /* 0x000e620000000800 */
[C---:B--2---:R-:W-:Y:S04]  /*11df0*/  HMMA.16816.F32.BF16 R76, R168.reuse, R132, R76 ;  /* 0x00000084a84c723c */ /* 0x044fe8000004184c */
[C---:B------:R-:W-:Y:S02]  /*11e00*/  FMUL.FTZ R88, R3.reuse, R88 ;  /* 0x0000005803587220 */ /* 0x040fe40000410000 */
[C---:B------:R-:W-:Y:S02]  /*11e10*/  FMUL.FTZ R89, R3.reuse, R89 ;  /* 0x0000005903597220 */ /* 0x040fe40000410000 */
[C---:B------:R-:W-:Y:S01]  /*11e20*/  HMMA.16816.F32.BF16 R80, R168.reuse, R134, R80 ;  /* 0x00000086a850723c */ /* 0x040fe20000041850 */
[----:B------:R-:W2:Y:S01]  /*11e30*/  LDSM.16.MT88.4 R132, [R231+0x6100] ;  /* 0x00610000e784783b */ /* 0x000ea20000004200 */
[----:B------:R-:W-:Y:S02]  /*11e40*/  MUFU.EX2 R189, R189 ;  /* 0x000000bd00bd7308 */ /* 0x000fe40000000800 */
        /* <DEDUP_REMOVED lines=9> */
[C---:B------:R-:W-:Y:S04]  /*11ee0*/  FMUL.FTZ R96, R3.reuse, R96 ;  /* 0x0000006003607220 */ /* 0x040fe80000410000 */
[C---:B------:R-:W-:Y:S01]  /*11ef0*/  FMUL.FTZ R97, R3.reuse, R97 ;  /* 0x0000006103617220 */ /* 0x040fe20000410000 */
[C---:B-1----:R-:W-:Y:S03]  /*11f00*/  HMMA.16816.F32.BF16 R92, R168.reuse, R136, R92 ;  /* 0x00000088a85c723c */ /* 0x042fe6000004185c */
[C---:B------:R-:W-:Y:S02]  /*11f10*/  FMUL.FTZ R98, R2.reuse, R98 ;  /* 0x0000006202627220 */ /* 0x040fe40000410000 */
[C---:B------:R-:W-:Y:S02]  /*11f20*/  FMUL.FTZ R99, R2.reuse, R99 ;  /* 0x0000006302637220 */ /* 0x040fe40000410000 */
[C---:B------:R-:W-:Y:S02]  /*11f30*/  FMUL.FTZ R100, R3.reuse, R100 ;  /* 0x0000006403647220 */ /* 0x040fe40000410000 */
[C---:B------:R-:W-:Y:S03]  /*11f40*/  FMUL.FTZ R101, R3.reuse, R101 ;  /* 0x0000006503657220 */ /* 0x040fe60000410000 */
[C---:B------:R-:W-:Y:S01]  /*11f50*/  HMMA.16816.F32.BF16 R96, R168.reuse, R138, R96 ;  /* 0x0000008aa860723c */ /* 0x040fe20000041860 */
[----:B------:R-:W1:Y:S02]  /*11f60*/  LDSM.16.MT88.4 R136, [R225+0x6100] ;  /* 0x00610000e188783b */ /* 0x000e640000004200 */
[C---:B------:R-:W-:Y:S02]  /*11f70*/  FMUL.FTZ R102, R2.reuse, R102 ;  /* 0x0000006602667220 */ /* 0x040fe40000410000 */
[C---:B------:R-:W-:Y:S02]  /*11f80*/  FMUL.FTZ R103, R2.reuse, R103 ;  /* 0x0000006702677220 */ /* 0x040fe40000410000 */
[C---:B------:R-:W-:Y:S02]  /*11f90*/  FMUL.FTZ R104, R3.reuse, R104 ;  /* 0x0000006803687220 */ /* 0x040fe40000410000 */
[C---:B------:R-:W-:Y:S03]  /*11fa0*/  FMUL.FTZ R105, R3.reuse, R105 ;  /* 0x0000006903697220 */ /* 0x040fe60000410000 */
[C---:B--2---:R-:W-:Y:S03]  /*11fb0*/  HMMA.16816.F32.BF16 R100, R168.reuse, R132, R100 ;  /* 0x00000084a864723c */ /* 0x044fe60000041864 */
[C---:B------:R-:W-:Y:S02]  /*11fc0*/  FMUL.FTZ R106, R2.reuse, R106 ;  /* 0x0000006a026a7220 */ /* 0x040fe40000410000 */
        /* <DEDUP_REMOVED lines=13> */
[C---:B------:R-:W-:Y:S03]  /*120a0*/  FMUL.FTZ R117, R3.reuse, R117 ;  /* 0x0000007503757220 */ /* 0x040fe60000410000 */
[C---:B------:R-:W-:Y:S01]  /*120b0*/  HMMA.16816.F32.BF16 R112, R168.reuse, R142, R112 ;  /* 0x0000008ea870723c */ /* 0x040fe20000041870 */
[----:B------:R-:W-:Y:S02]  /*120c0*/  LDSM.16.MT88.4 R140, [R226+0x900] ;  /* 0x00090000e28c783b */ /* 0x000fe40000004200 */
[C---:B------:R-:W-:Y:S02]  /*120d0*/  FMUL.FTZ R118, R2.reuse, R118 ;  /* 0x0000007602767220 */ /* 0x040fe40000410000 */
[C---:B------:R-:W-:Y:S02]  /*120e0*/  FMUL.FTZ R119, R2.reuse, R119 ;  /* 0x0000007702777220 */ /* 0x040fe40000410000 */
[C---:B------:R-:W-:Y:S02]  /*120f0*/  FMUL.FTZ R120, R3.reuse, R120 ;  /* 0x0000007803787220 */ /* 0x040fe40000410000 */
[C---:B------:R-:W-:Y:S03]  /*12100*/  FMUL.FTZ R121, R3.reuse, R121 ;  /* 0x0000007903797220 */ /* 0x040fe60000410000 */
        /* <DEDUP_REMOVED lines=10> */
[----:B------:R-:W-:Y:S03]  /*121b0*/  FMUL.FTZ R129, R3, R129 ;  /* 0x0000008103817220 */ /* 0x000fe60000410000 */
[C---:B--2---:R-:W-:Y:S03]  /*121c0*/  HMMA.16816.F32.BF16 R124, R168.reuse, R132, R124 ;  /* 0x00000084a87c723c */ /* 0x044fe6000004187c */
[C---:B------:R-:W-:Y:S02]  /*121d0*/  FMUL.FTZ R130, R2.reuse, R130 ;  /* 0x0000008202827220 */ /* 0x040fe40000410000 */
[----:B------:R-:W-:Y:S02]  /*121e0*/  FMUL.FTZ R131, R2, R131 ;  /* 0x0000008302837220 */ /* 0x000fe40000410000 */
[----:B------:R-:W-:Y:S01]  /*121f0*/  F2FP.BF16.PACK_AB R132, R193, R190 ;  /* 0x000000bec184723e */ /* 0x000fe200000010ff */
[--C-:B------:R-:W-:Y:S01]  /*12200*/  FFMA.FTZ R186, R186, c[0x0][0x2d0], -R177.reuse ;  /* 0x0000b400baba7a23 */ /* 0x100fe200000108b1 */
[----:B---3--:R-:W-:Y:S03]  /*12210*/  F2FP.BF16.PACK_AB R133, R197, R194 ;  /* 0x000000c2c585723e */ /* 0x008fe600000010ff */
[----:B------:R-:W-:Y:S01]  /*12220*/  HMMA.16816.F32.BF16 R128, R168, R134, R128 ;  /* 0x00000086a880723c */ /* 0x000fe20000041880 */
[----:B------:R-:W-:Y:S01]  /*12230*/  LDSM.16.MT88.4 R168, [R231+0x4900] ;  /* 0x00490000e7a8783b */ /* 0x000fe20000004200 */
[----:B------:R-:W-:Y:S01]  /*12240*/  MUFU.EX2 R186, R186 ;  /* 0x000000ba00ba7308 */ /* 0x000fe20000000800 */
[----:B------:R-:W-:Y:S02]  /*12250*/  FFMA.FTZ R177, R165, c[0x0][0x2d0], -R177 ;  /* 0x0000b400a5b17a23 */ /* 0x000fe400000108b1 */
[----:B------:R-:W-:Y:S02]  /*12260*/  FFMA.FTZ R180, R3, R244, R180 ;  /* 0x000000f403b47223 */ /* 0x000fe400000100b4 */
[----:B------:R-:W-:Y:S01]  /*12270*/  F2FP.BF16.PACK_AB R134, R195, R192 ;  /* 0x000000c0c386723e */ /* 0x000fe200000010ff */
[----:B------:R-:W-:Y:S01]  /*12280*/  FFMA.FTZ R185, R2, R243, R185 ;  /* 0x000000f302b97223 */ /* 0x000fe200000100b9 */
[----:B-----5:R-:W-:Y:S03]  /*12290*/  F2FP.BF16.PACK_AB R135, R199, R196 ;  /* 0x000000c4c787723e */ /* 0x020fe600000010ff */
[----:B------:R-:W-:Y:S01]  /*122a0*/  MUFU.EX2 R165, R177 ;  /* 0x000000b100a57308 */ /* 0x000fe20000000800 */
[----:B------:R-:W-:Y:S02]  /*122b0*/  FADD.FTZ R167, R167, R180 ;  /* 0x000000b4a7a77221 */ /* 0x000fe40000010000 */
[----:B------:R-:W-:Y:S01]  /*122c0*/  FADD.FTZ R184, R184, R185 ;  /* 0x000000b9b8b87221 */ /* 0x000fe20000010000 */
[C---:B-1----:R-:W-:Y:S05]  /*122d0*/  HMMA.16816.F32.BF16 R4, R132.reuse, R136, R4 ;  /* 0x000000888404723c */ /* 0x042fea0000041804 */
[----:B------:R-:W-:Y:S02]  /*122e0*/  FADD.FTZ R166, R166, R167 ;  /* 0x000000a7a6a67221 */ /* 0x000fe40000010000 */
[----:B------:R-:W-:Y:S01]  /*122f0*/  FADD.FTZ R3, R183, R184 ;  /* 0x000000b8b7037221 */ /* 0x000fe20000010000 */
[C---:B------:R-:W-:Y:S01]  /*12300*/  HMMA.16816.F32.BF16 R8, R132.reuse, R138, R8 ;  /* 0x0000008a8408723c */ /* 0x040fe20000041808 */
[----:B------:R-:W1:Y:S03]  /*12310*/  LDSM.16.MT88.4 R136, [R224+0x2900] ;  /* 0x00290000e088783b */ /* 0x000e660000004200 */
[----:B------:R-:W-:Y:S02]  /*12320*/  FADD.FTZ R181, R181, R166 ;  /* 0x000000a6b5b57221 */ /* 0x000fe40000010000 */
[----:B------:R-:W-:Y:S02]  /*12330*/  FADD.FTZ R3, R182, R3 ;  /* 0x00000003b6037221 */ /* 0x000fe40000010000 */
[C---:B------:R-:W-:Y:S04]  /*12340*/  HMMA.16816.F32.BF16 R12, R132.reuse, R140, R12 ;  /* 0x0000008c840c723c */ /* 0x040fe8000004180c */
[----:B------:R-:W-:Y:S02]  /*12350*/  FADD.FTZ R190, R190, R181 ;  /* 0x000000b5bebe7221 */ /* 0x000fe40000010000 */
[----:B------:R-:W-:Y:S02]  /*12360*/  FADD.FTZ R194, R194, R3 ;  /* 0x00000003c2c27221 */ /* 0x000fe40000010000 */
[C---:B------:R-:W-:Y:S01]  /*12370*/  HMMA.16816.F32.BF16 R16, R132.reuse, R142, R16 ;  /* 0x0000008e8410723c */ /* 0x040fe20000041810 */
[----:B------:R-:W2:Y:S03]  /*12380*/  LDSM.16.MT88.4 R140, [R225+0x4900] ;  /* 0x00490000e18c783b */ /* 0x000ea60000004200 */
[----:B------:R-:W-:Y:S02]  /*12390*/  FADD.FTZ R193, R193, R190 ;  /* 0x000000bec1c17221 */ /* 0x000fe40000010000 */
[----:B------:R-:W-:Y:S02]  /*123a0*/  FADD.FTZ R197, R197, R194 ;  /* 0x000000c2c5c57221 */ /* 0x000fe40000010000 */
[C---:B------:R-:W-:Y:S04]  /*123b0*/  HMMA.16816.F32.BF16 R20, R132.reuse, R144, R20 ;  /* 0x000000908414723c */ /* 0x040fe80000041814 */
[----:B------:R-:W-:Y:S02]  /*123c0*/  FADD.FTZ R192, R192, R193 ;  /* 0x000000c1c0c07221 */ /* 0x000fe40000010000 */
[----:B------:R-:W-:Y:S02]  /*123d0*/  FADD.FTZ R196, R196, R197 ;  /* 0x000000c5c4c47221 */ /* 0x000fe40000010000 */
[C---:B------:R-:W-:Y:S01]  /*123e0*/  HMMA.16816.F32.BF16 R24, R132.reuse, R146, R24 ;  /* 0x000000928418723c */ /* 0x040fe20000041818 */
[----:B------:R-:W3:Y:S03]  /*123f0*/  LDSM.16.MT88.4 R144, [R224+0x4900] ;  /* 0x00490000e090783b */ /* 0x000ee60000004200 */
[----:B------:R-:W-:Y:S02]  /*12400*/  FADD.FTZ R195, R195, R192 ;  /* 0x000000c0c3c37221 */ /* 0x000fe40000010000 */
[----:B------:R-:W-:Y:S02]  /*12410*/  FADD.FTZ R199, R199, R196 ;  /* 0x000000c4c7c77221 */ /* 0x000fe40000010000 */
[C---:B------:R-:W-:Y:S08]  /*12420*/  HMMA.16816.F32.BF16 R28, R132.reuse, R148, R28 ;  /* 0x00000094841c723c */ /* 0x040ff0000004181c */
[C---:B------:R-:W-:Y:S01]  /*12430*/  HMMA.16816.F32.BF16 R32, R132.reuse, R150, R32 ;  /* 0x000000968420723c */ /* 0x040fe20000041820 */
[----:B------:R-:W-:Y:S07]  /*12440*/  LDSM.16.MT88.4 R148, [R226+0x6900] ;  /* 0x00690000e294783b */ /* 0x000fee0000004200 */
        /* <DEDUP_REMOVED lines=12> */
[C---:B------:R-:W-:Y:S01]  /*12510*/  HMMA.16816.F32.BF16 R68, R132.reuse, R168, R68 ;  /* 0x000000a88444723c */ /* 0x040fe20000041844 */
[----:B------:R4:W5:Y:S06]  /*12520*/  MUFU.EX2 R169, R176 ;  /* 0x000000b000a97308 */ /* 0x00096c0000000800 */
[----:B------:R-:W-:Y:S01]  /*12530*/  F2FP.BF16.PACK_AB R168, R202, R191 ;  /* 0x000000bfcaa8723e */ /* 0x000fe200000010ff */
[C---:B------:R-:W-:Y:S07]  /*12540*/  HMMA.16816.F32.BF16 R72, R132.reuse, R170, R72 ;  /* 0x000000aa8448723c */ /* 0x040fee0000041848 */
[----:B------:R-:W-:Y:S01]  /*12550*/  F2FP.BF16.PACK_AB R170, R188, R187 ;  /* 0x000000bbbcaa723e */ /* 0x000fe200000010ff */
[C---:B------:R-:W-:Y:S08]  /*12560*/  HMMA.16816.F32.BF16 R76, R132.reuse, R172, R76 ;  /* 0x000000ac844c723c */ /* 0x040ff0000004184c */
[C---:B------:R-:W-:Y:S01]  /*12570*/  HMMA.16816.F32.BF16 R80, R132.reuse, R174, R80 ;  /* 0x000000ae8450723c */ /* 0x040fe20000041850 */
[----:B------:R-:W-:Y:S07]  /*12580*/  LDSM.16.MT88.4 R172, [R224+0x1900] ;  /* 0x00190000e0ac783b */ /* 0x000fee0000004200 */
[C---:B--2---:R-:W-:Y:S01]  /*12590*/  HMMA.16816.F32.BF16 R84, R132.reuse, R140, R84 ;  /* 0x0000008c8454723c */ /* 0x044fe20000041854 */
[----:B----4-:R-:W-:Y:S07]  /*125a0*/  LDSM.16.MT88.4 R176, [R231+0x5900] ;  /* 0x00590000e7b0783b */ /* 0x010fee0000004200 */
        /* <DEDUP_REMOVED lines=8> */
[C---:B------:R-:W-:Y:S08]  /*12630*/  HMMA.16816.F32.BF16 R108, R132.reuse, R148, R108 ;  /* 0x00000094846c723c */ /* 0x040ff0000004186c */
[C---:B------:R-:W-:Y:S01]  /*12640*/  HMMA.16816.F32.BF16 R112, R132.reuse, R150, R112 ;  /* 0x000000968470723c */ /* 0x040fe20000041870 */
[----:B------:R-:W4:Y:S07]  /*12650*/  LDSM.16.MT88.4 R148, [R226+0x1100] ;  /* 0x00110000e294783b */ /* 0x000f2e0000004200 */
[C---:B--2---:R-:W-:Y:S08]  /*12660*/  HMMA.16816.F32.BF16 R116, R132.reuse, R140, R116 ;  /* 0x0000008c8474723c */ /* 0x044ff00000041874 */
[C---:B------:R-:W-:Y:S01]  /*12670*/  HMMA.16816.F32.BF16 R120, R132.reuse, R142, R120 ;  /* 0x0000008e8478723c */ /* 0x040fe20000041878 */
[----:B------:R-:W2:Y:S07]  /*12680*/  LDSM.16.MT88.4 R140, [R225+0x1100] ;  /* 0x00110000e18c783b */ /* 0x000eae0000004200 */
[C---:B---3--:R-:W-:Y:S08]  /*12690*/  HMMA.16816.F32.BF16 R124, R132.reuse, R144, R124 ;  /* 0x00000090847c723c */ /* 0x048ff0000004187c */
[----:B------:R-:W-:Y:S01]  /*126a0*/  HMMA.16816.F32.BF16 R128, R132, R146, R128 ;  /* 0x000000928480723c */ /* 0x000fe20000041880 */
[----:B------:R-:W3:Y:S06]  /*126b0*/  LDSM.16.MT88.4 R144, [R224+0x1100] ;  /* 0x00110000e090783b */ /* 0x000eec0000004200 */
[----:B------:R-:W-:Y:S01]  /*126c0*/  F2FP.BF16.PACK_AB R132, R205, R206 ;  /* 0x000000cecd84723e */ /* 0x000fe200000010ff */
[----:B------:R-:W-:Y:S01]  /*126d0*/  FADD.FTZ R206, R206, R195 ;  /* 0x000000c3cece7221 */ /* 0x000fe20000010000 */
[----:B------:R-:W-:Y:S03]  /*126e0*/  F2FP.BF16.PACK_AB R134, R201, R203 ;  /* 0x000000cbc986723e */ /* 0x000fe600000010ff */
[----:B------:R-:W-:Y:S01]  /*126f0*/  F2FP.BF16.PACK_AB R133, R207, R204 ;  /* 0x000000cccf85723e */ /* 0x000fe200000010ff */
[----:B------:R-:W-:Y:S01]  /*12700*/  FADD.FTZ R204, R204, R199 ;  /* 0x000000c7cccc7221 */ /* 0x000fe20000010000 */
[----:B------:R-:W-:Y:S01]  /*12710*/  F2FP.BF16.PACK_AB R135, R198, R200 ;  /* 0x000000c8c687723e */ /* 0x000fe200000010ff */
[----:B------:R-:W-:Y:S02]  /*12720*/  FADD.FTZ R2, R205, R206 ;  /* 0x000000cecd027221 */ /* 0x000fe40000010000 */
[----:B------:R-:W-:Y:S02]  /*12730*/  FADD.FTZ R207, R207, R204 ;  /* 0x000000cccfcf7221 */ /* 0x000fe40000010000 */
[----:B------:R-:W-:Y:S02]  /*12740*/  FADD.FTZ R2, R203, R2 ;  /* 0x00000002cb027221 */ /* 0x000fe40000010000 */
[C---:B-1----:R-:W-:Y:S03]  /*12750*/  HMMA.16816.F32.BF16 R4, R132.reuse, R136, R4 ;  /* 0x000000888404723c */ /* 0x042fe60000041804 */
[----:B------:R-:W-:Y:S02]  /*12760*/  FADD.FTZ R3, R200, R207 ;  /* 0x000000cfc8037221 */ /* 0x000fe40000010000 */
[----:B------:R-:W-:Y:S02]  /*12770*/  FADD.FTZ R2, R201, R2 ;  /* 0x00000002c9027221 */ /* 0x000fe40000010000 */
[----:B------:R-:W-:Y:S01]  /*12780*/  FADD.FTZ R3, R198, R3 ;  /* 0x00000003c6037221 */ /* 0x000fe20000010000 */
[C---:B------:R-:W-:Y:S01]  /*12790*/  HMMA.16816.F32.BF16 R8, R132.reuse, R138, R8 ;  /* 0x0000008a8408723c */ /* 0x040fe20000041808 */
[----:B------:R-:W1:Y:S03]  /*127a0*/  LDSM.16.MT88.4 R136, [R225+0x3100] ;  /* 0x00310000e188783b */ /* 0x000e660000004200 */
[----:B------:R-:W-:Y:S01]  /*127b0*/  FADD.FTZ R191, R191, R2 ;  /* 0x00000002bfbf7221 */ /* 0x000fe20000010000 */
[----:B------:R-:W-:Y:S03]  /*127c0*/  MOV R2, R164 ;  /* 0x000000a400027202 */ /* 0x000fe60000000f00 */
[C---:B----4-:R-:W-:Y:S04]  /*127d0*/  HMMA.16816.F32.BF16 R12, R132.reuse, R148, R12 ;  /* 0x00000094840c723c */ /* 0x050fe8000004180c */
[----:B------:R-:W-:Y:S04]  /*127e0*/  FADD.FTZ R202, R202, R191 ;  /* 0x000000bfcaca7221 */ /* 0x000fe80000010000 */
[C---:B------:R-:W-:Y:S01]  /*127f0*/  HMMA.16816.F32.BF16 R16, R132.reuse, R150, R16 ;  /* 0x000000968410723c */ /* 0x040fe20000041810 */
[----:B------:R-:W4:Y:S03]  /*12800*/  LDSM.16.MT88.4 R148, [R224+0x3100] ;  /* 0x00310000e094783b */ /* 0x000f260000004200 */
[----:B------:R-:W-:Y:S04]  /*12810*/  FADD.FTZ R187, R187, R202 ;  /* 0x000000cabbbb7221 */ /* 0x000fe80000010000 */
[C---:B--2---:R-:W-:Y:S04]  /*12820*/  HMMA.16816.F32.BF16 R20, R132.reuse, R140, R20 ;  /* 0x0000008c8414723c */ /* 0x044fe80000041814 */
[----:B------:R-:W-:Y:S04]  /*12830*/  FADD.FTZ R244, R188, R187 ;  /* 0x000000bbbcf47221 */ /* 0x000fe80000010000 */
[C---:B------:R-:W-:Y:S01]  /*12840*/  HMMA.16816.F32.BF16 R24, R132.reuse, R142, R24 ;  /* 0x0000008e8418723c */ /* 0x040fe20000041818 */
[----:B------:R-:W2:Y:S07]  /*12850*/  LDSM.16.MT88.4 R140, [R231+0x5100] ;  /* 0x00510000e78c783b */ /* 0x000eae0000004200 */
[C---:B---3--:R-:W-:Y:S08]  /*12860*/  HMMA.16816.F32.BF16 R28, R132.reuse, R144, R28 ;  /* 0x00000090841c723c */ /* 0x048ff0000004181c */
[C---:B------:R-:W-:Y:S01]  /*12870*/  HMMA.16816.F32.BF16 R32, R132.reuse, R146, R32 ;  /* 0x000000928420723c */ /* 0x040fe20000041820 */
[----:B------:R-:W3:Y:S07]  /*12880*/  LDSM.16.MT88.4 R144, [R225+0x5100] ;  /* 0x00510000e190783b */ /* 0x000eee0000004200 */
[C---:B------:R-:W-:Y:S08]  /*12890*/  HMMA.16816.F32.BF16 R36, R132.reuse, R152, R36 ;  /* 0x000000988424723c */ /* 0x040ff00000041824 */
[C---:B------:R-:W-:Y:S08]  /*128a0*/  HMMA.16816.F32.BF16 R40, R132.reuse, R154, R40 ;  /* 0x0000009a8428723c */ /* 0x040ff00000041828 */
[C---:B------:R-:W-:Y:S08]  /*128b0*/  HMMA.16816.F32.BF16 R44, R132.reuse, R156, R44 ;  /* 0x0000009c842c723c */ /* 0x040ff0000004182c */
[C---:B------:R-:W-:Y:S01]  /*128c0*/  HMMA.16816.F32.BF16 R48, R132.reuse, R158, R48 ;  /* 0x0000009e8430723c */ /* 0x040fe20000041830 */
[----:B------:R-:W-:Y:S07]  /*128d0*/  LDSM.16.MT88.4 R156, [R231+0x1900] ;  /* 0x00190000e79c783b */ /* 0x000fee0000004200 */
        /* <DEDUP_REMOVED lines=10> */
[C---:B------:R-:W-:Y:S08]  /*12980*/  HMMA.16816.F32.BF16 R80, R132.reuse, R162, R80 ;  /* 0x000000a28450723c */ /* 0x040ff00000041850 */
        /* <DEDUP_REMOVED lines=8> */
[----:B------:R-:W-:Y:S07]  /*12a10*/  LDSM.16.MT88.4 R140, [R225+0x1900] ;  /* 0x00190000e18c783b */ /* 0x000fee0000004200 */
[C---:B------:R-:W-:Y:S08]  /*12a20*/  HMMA.16816.F32.BF16 R108, R132.reuse, R148, R108 ;  /* 0x00000094846c723c */ /* 0x040ff0000004186c */
[C---:B------:R-:W-:Y:S01]  /*12a30*/  HMMA.16816.F32.BF16 R112, R132.reuse, R150, R112 ;  /* 0x000000968470723c */ /* 0x040fe20000041870 */
[----:B------:R-:W2:Y:S07]  /*12a40*/  LDSM.16.MT88.4 R148, [R226+0x1900] ;  /* 0x00190000e294783b */ /* 0x000eae0000004200 */
[C---:B---3--:R-:W-:Y:S08]  /*12a50*/  HMMA.16816.F32.BF16 R116, R132.reuse, R144, R116 ;  /* 0x000000908474723c */ /* 0x048ff00000041874 */
[C---:B------:R-:W-:Y:S08]  /*12a60*/  HMMA.16816.F32.BF16 R120, R132.reuse, R146, R120 ;  /* 0x000000928478723c */ /* 0x040ff00000041878 */
[C---:B-1----:R-:W-:Y:S08]  /*12a70*/  HMMA.16816.F32.BF16 R124, R132.reuse, R136, R124 ;  /* 0x00000088847c723c */ /* 0x042ff0000004187c */
[----:B------:R-:W-:Y:S07]  /*12a80*/  HMMA.16816.F32.BF16 R128, R132, R138, R128 ;  /* 0x0000008a8480723c */ /* 0x000fee0000041880 */
[----:B-----5:R-:W-:Y:S02]  /*12a90*/  MOV R135, R169 ;  /* 0x000000a900877202 */ /* 0x020fe40000000f00 */
[----:B------:R-:W-:Y:S03]  /*12aa0*/  F2FP.BF16.PACK_AB R169, R189, R186 ;  /* 0x000000babda9723e */ /* 0x000fe600000010ff */
[-C--:B------:R-:W-:Y:S01]  /*12ab0*/  F2FP.BF16.PACK_AB R171, R165, R135.reuse ;  /* 0x00000087a5ab723e */ /* 0x080fe200000010ff */
[----:B------:R-:W-:Y:S01]  /*12ac0*/  FADD.FTZ R186, R186, R3 ;  /* 0x00000003baba7221 */ /* 0x000fe20000010000 */
[----:B------:R-:W-:Y:S03]  /*12ad0*/  MOV R3, R0 ;  /* 0x0000000000037202 */ /* 0x000fe60000000f00 */
[----:B------:R-:W-:Y:S02]  /*12ae0*/  FADD.FTZ R186, R189, R186 ;  /* 0x000000babdba7221 */ /* 0x000fe40000010000 */
[C---:B------:R-:W-:Y:S01]  /*12af0*/  HMMA.16816.F32.BF16 R160, R168.reuse, R156, R4 ;  /* 0x0000009ca8a0723c */ /* 0x040fe20000041804 */
[----:B------:R-:W1:Y:S07]  /*12b00*/  LDSM.16.MT88.4 R4, [R231+0x3900] ;  /* 0x00390000e704783b */ /* 0x000e6e0000004200 */
[C---:B------:R-:W-:Y:S01]  /*12b10*/  HMMA.16816.F32.BF16 R156, R168.reuse, R158, R8 ;  /* 0x0000009ea89c723c */ /* 0x040fe20000041808 */
[----:B------:R-:W3:Y:S07]  /*12b20*/  LDSM.16.MT88.4 R8, [R226+0x3900] ;  /* 0x00390000e208783b */ /* 0x000eee0000004200 */
[C---:B--2---:R-:W-:Y:S01]  /*12b30*/  HMMA.16816.F32.BF16 R152, R168.reuse, R148, R12 ;  /* 0x00000094a898723c */ /* 0x044fe2000004180c */
[----:B------:R-:W2:Y:S07]  /*12b40*/  LDSM.16.MT88.4 R12, [R225+0x3900] ;  /* 0x00390000e10c783b */ /* 0x000eae0000004200 */
[C---:B------:R-:W-:Y:S01]  /*12b50*/  HMMA.16816.F32.BF16 R148, R168.reuse, R150, R16 ;  /* 0x00000096a894723c */ /* 0x040fe20000041810 */
[----:B------:R-:W4:Y:S07]  /*12b60*/  LDSM.16.MT88.4 R16, [R224+0x3900] ;  /* 0x00390000e010783b */ /* 0x000f2e0000004200 */
[C---:B------:R-:W-:Y:S01]  /*12b70*/  HMMA.16816.F32.BF16 R144, R168.reuse, R140, R20 ;  /* 0x0000008ca890723c */ /* 0x040fe20000041814 */
[----:B------:R-:W5:Y:S07]  /*12b80*/  LDSM.16.MT88.4 R20, [R226+0x5900] ;  /* 0x00590000e214783b */ /* 0x000f6e0000004200 */
[C---:B------:R-:W-:Y:S01]  /*12b90*/  HMMA.16816.F32.BF16 R140, R168.reuse, R142, R24 ;  /* 0x0000008ea88c723c */ /* 0x040fe20000041818 */
[----:B------:R-:W2:Y:S07]  /*12ba0*/  LDSM.16.MT88.4 R24, [R225+0x5900] ;  /* 0x00590000e118783b */ /* 0x000eae0000004200 */
[C---:B------:R-:W-:Y:S01]  /*12bb0*/  HMMA.16816.F32.BF16 R136, R168.reuse, R172, R28 ;  /* 0x000000aca888723c */ /* 0x040fe2000004181c */
[----:B------:R-:W2:Y:S06]  /*12bc0*/  LDSM.16.MT88.4 R28, [R224+0x5900] ;  /* 0x00590000e01c783b */ /* 0x000eac0000004200 */
[----:B------:R-:W-:Y:S02]  /*12bd0*/  MOV R173, R135 ;  /* 0x0000008700ad7202 */ /* 0x000fe40000000f00 */
[C---:B------:R-:W-:Y:S01]  /*12be0*/  HMMA.16816.F32.BF16 R132, R168.reuse, R174, R32 ;  /* 0x000000aea884723c */ /* 0x040fe20000041820 */
[----:B------:R-:W4:Y:S02]  /*12bf0*/  LDSM.16.MT88.4 R32, [R231+0x7900] ;  /* 0x00790000e720783b */ /* 0x000f240000004200 */
[----:B------:R-:W-:Y:S04]  /*12c00*/  FADD.FTZ R186, R173, R186 ;  /* 0x000000baadba7221 */ /* 0x000fe80000010000 */
[----:B------:R-:W-:Y:S01]  /*12c10*/  FADD.FTZ R243, R165, R186 ;  /* 0x000000baa5f37221 */ /* 0x000fe20000010000 */
        /* <DEDUP_REMOVED lines=9> */
[C---:B----4-:R-:W-:Y:S08]  /*12cb0*/  HMMA.16816.F32.BF16 R60, R168.reuse, R16, R60 ;  /* 0x00000010a83c723c */ /* 0x050ff0000004183c */
[C---:B------:R-:W-:Y:S08]  /*12cc0*/  HMMA.16816.F32.BF16 R64, R168.reuse, R18, R64 ;  /* 0x00000012a840723c */ /* 0x040ff00000041840 */
[C---:B------:R-:W-:Y:S08]  /*12cd0*/  HMMA.16816.F32.BF16 R68, R168.reuse, R176, R68 ;  /* 0x000000b0a844723c */ /* 0x040ff00000041844 */
[C---:B------:R-:W-:Y:S08]  /*12ce0*/  HMMA.16816.F32.BF16 R72, R168.reuse, R178, R72 ;  /* 0x000000b2a848723c */ /* 0x040ff00000041848 */
[C---:B-----5:R-:W-:Y:S08]  /*12cf0*/  HMMA.16816.F32.BF16 R76, R168.reuse, R20, R76 ;  /* 0x00000014a84c723c */ /* 0x060ff0000004184c */
[C---:B------:R-:W-:Y:S08]  /*12d00*/  HMMA.16816.F32.BF16 R80, R168.reuse, R22, R80 ;  /* 0x00000016a850723c */ /* 0x040ff00000041850 */
[C---:B------:R-:W-:Y:S08]  /*12d10*/  HMMA.16816.F32.BF16 R84, R168.reuse, R24, R84 ;  /* 0x00000018a854723c */ /* 0x040ff00000041854 */
[C---:B------:R-:W-:Y:S08]  /*12d20*/  HMMA.16816.F32.BF16 R88, R168.reuse, R26, R88 ;  /* 0x0000001aa858723c */ /* 0x040ff00000041858 */
[C---:B------:R-:W-:Y:S08]  /*12d30*/  HMMA.16816.F32.BF16 R92, R168.reuse, R28, R92 ;  /* 0x0000001ca85c723c */ /* 0x040ff0000004185c */
[C---:B------:R-:W-:Y:S08]  /*12d40*/  HMMA.16816.F32.BF16 R96, R168.reuse, R30, R96 ;  /* 0x0000001ea860723c */ /* 0x040ff00000041860 */
[C---:B------:R-:W-:Y:S08]  /*12d50*/  HMMA.16816.F32.BF16 R100, R168.reuse, R32, R100 ;  /* 0x00000020a864723c */ /* 0x040ff00000041864 */
[C---:B------:R-:W-:Y:S08]  /*12d60*/  HMMA.16816.F32.BF16 R104, R168.reuse, R34, R104 ;  /* 0x00000022a868723c */ /* 0x040ff00000041868 */
[C---:B-1----:R-:W-:Y:S08]  /*12d70*/  HMMA.16816.F32.BF16 R108, R168.reuse, R4, R108 ;  /* 0x00000004a86c723c */ /* 0x042ff0000004186c */
[C---:B------:R-:W-:Y:S08]  /*12d80*/  HMMA.16816.F32.BF16 R112, R168.reuse, R6, R112 ;  /* 0x00000006a870723c */ /* 0x040ff00000041870 */
[C---:B---3--:R-:W-:Y:S08]  /*12d90*/  HMMA.16816.F32.BF16 R116, R168.reuse, R8, R116 ;  /* 0x00000008a874723c */ /* 0x048ff00000041874 */
[C---:B------:R-:W-:Y:S08]  /*12da0*/  HMMA.16816.F32.BF16 R120, R168.reuse, R10, R120 ;  /* 0x0000000aa878723c */ /* 0x040ff00000041878 */
[C---:B--2---:R-:W-:Y:S08]  /*12db0*/  HMMA.16816.F32.BF16 R124, R168.reuse, R12, R124 ;  /* 0x0000000ca87c723c */ /* 0x044ff0000004187c */
[----:B------:R-:W-:Y:S01]  /*12dc0*/  HMMA.16816.F32.BF16 R128, R168, R14, R128 ;  /* 0x0000000ea880723c */ /* 0x000fe20000041880 */
[----:B------:R-:W-:-:S07]  /*12dd0*/  @P0 BRA `(.L_x_2014) ;  /* 0xffffbc9000000947 */ /* 0x000fce000383ffff */
.L_x_2004:
[----:B------:R-:W1:Y:S01]  /*12de0*/  SHFL.BFLY PT, R3, R244, 0x2, 0x1f ;  /* 0x0c401f00f4037f89 */ /* 0x000e6200000e0000 */
[----:B------:R-:W-:-:S02]  /*12df0*/  MOV R2, RZ ;  /* 0x000000ff00027202 */ /* 0x000fc40000000f00 */
[----:B------:R-:W-:Y:S01]  /*12e00*/  MOV R4, RZ ;  /* 0x000000ff00047202 */ /* 0x000fe20000000f00 */
[----:B------:R-:W2:Y:S01]  /*12e10*/  SHFL.BFLY PT, R8, R243, 0x2, 0x1f ;  /* 0x0c401f00f3087f89 */ /* 0x000ea200000e0000 */
[----:B------:R-:W-:Y:S02]  /*12e20*/  MOV R7, 0xff800000 ;  /* 0xff80000000077802 */ /* 0x000fe40000000f00 */
[----:B------:R-:W-:Y:S01]  /*12e30*/  PLOP3.LUT P2, PT, PT, PT, PT, 0x8, 0x0 ;  /* 0x000000000000781c */ /* 0x000fe20003f4e170 */
[----:B-1----:R-:W-:Y:S02]  /*12e40*/  FADD.FTZ R3, R3, R244 ;  /* 0x000000f403037221 */ /* 0x002fe40000010000 */
[----:B--2---:R-:W-:-:S03]  /*12e50*/  FADD.FTZ R8, R8, R243 ;  /* 0x000000f308087221 */ /* 0x004fc60000010000 */
[----:B------:R-:W1:Y:S04]  /*12e60*/  SHFL.BFLY PT, R6, R3, 0x1, 0x1f ;  /* 0x0c201f0003067f89 */ /* 0x000e6800000e0000 */
[----:B------:R-:W2:Y:S01]  /*12e70*/  SHFL.BFLY PT, R5, R8, 0x1, 0x1f ;  /* 0x0c201f0008057f89 */ /* 0x000ea200000e0000 */
[----:B-1----:R-:W-:Y:S02]  /*12e80*/  FADD.FTZ R6, R3, R6 ;  /* 0x0000000603067221 */ /* 0x002fe40000010000 */
[----:B--2---:R-:W-:-:S03]  /*12e90*/  FADD.FTZ R5, R5, R8 ;  /* 0x0000000805057221 */ /* 0x004fc60000010000 */
[----:B------:R-:W-:Y:S02]  /*12ea0*/  FSETP.NE.FTZ.AND P1, PT, R6, RZ, PT ;  /* 0x000000ff0600720b */ /* 0x000fe40003f35000 */
[----:B------:R-:W-:-:S11]  /*12eb0*/  FSETP.NE.FTZ.AND P0, PT, R5, RZ, PT ;  /* 0x000000ff0500720b */ /* 0x000fd60003f15000 */
[----:B------:R-:W1:Y:S01]  /*12ec0*/  @P1 MUFU.RCP R2, R6 ;  /* 0x0000000600021308 */ /* 0x000e620000001000 */
[----:B------:R-:W-:Y:S02]  /*12ed0*/  @P1 MOV R10, 0x3f317218 ;  /* 0x3f317218000a1802 */ /* 0x000fe40000000f00 */
[----:B------:R-:W-:-:S05]  /*12ee0*/  @P0 MOV R11, 0x3f317218 ;  /* 0x3f317218000b0802 */ /* 0x000fca0000000f00 */
[----:B------:R-:W2:Y:S01]  /*12ef0*/  @P1 MUFU.LG2 R6, R6 ;  /* 0x0000000600061308 */ /* 0x000ea20000000c00 */
[----:B------:R-:W-:-:S07]  /*12f00*/  @P0 FMUL.FTZ R11, R11, c[0x0][0x2d0] ;  /* 0x0000b4000b0b0a20 */ /* 0x000fce0000410000 */
[----:B------:R-:W3:Y:S01]  /*12f10*/  @P0 MUFU.LG2 R8, R5 ;  /* 0x0000000500080308 */ /* 0x000ee20000000c00 */
[C---:B-1----:R-:W-:Y:S02]  /*12f20*/  FMUL.FTZ R160, R2.reuse, R160 ;  /* 0x000000a002a07220 */ /* 0x042fe40000410000 */
[C---:B------:R-:W-:Y:S02]  /*12f30*/  FMUL.FTZ R161, R2.reuse, R161 ;  /* 0x000000a102a17220 */ /* 0x040fe40000410000 */
[C---:B------:R-:W-:Y:S02]  /*12f40*/  FMUL.FTZ R156, R2.reuse, R156 ;  /* 0x0000009c029c7220 */ /* 0x040fe40000410000 */
[----:B------:R-:W-:Y:S01]  /*12f50*/  FMUL.FTZ R157, R2, R157 ;  /* 0x0000009d029d7220 */ /* 0x000fe20000410000 */
[----:B------:R1:W4:Y:S01]  /*12f60*/  @P0 MUFU.RCP R4, R5 ;  /* 0x0000000500040308 */ /* 0x0003220000001000 */
[----:B--2---:R-:W-:Y:S02]  /*12f70*/  @P1 FMUL.FTZ R9, R6, 0.69314718246459960938 ;  /* 0x3f31721806091820 */ /* 0x004fe40000410000 */
[----:B------:R-:W-:-:S02]  /*12f80*/  @P1 FMUL.FTZ R6, R10, c[0x0][0x2d0] ;  /* 0x0000b4000a061a20 */ /* 0x000fc40000410000 */
[C---:B------:R-:W-:Y:S02]  /*12f90*/  FMUL.FTZ R152, R2.reuse, R152 ;  /* 0x0000009802987220 */ /* 0x040fe40000410000 */
[----:B------:R-:W-:Y:S02]  /*12fa0*/  FMUL.FTZ R153, R2, R153 ;  /* 0x0000009902997220 */ /* 0x000fe40000410000 */
        /* <DEDUP_REMOVED lines=60> */
[C---:B----4-:R-:W-:Y:S02]  /*13370*/  FMUL.FTZ R162, R4.reuse, R162 ;  /* 0x000000a204a27220 */ /* 0x050fe40000410000 */
        /* <DEDUP_REMOVED lines=65> */
.L_x_1966:
[----:B------:R-:W-:Y:S05]  /*13790*/  @P2 BRA `(.L_x_2015) ;  /* 0x00001f9000002947 */ /* 0x000fea0003800000 */
[----:B------:R-:W1:Y:S01]  /*137a0*/  S2R R9, SR_CTAID.Y ;  /* 0x0000000000097919 */ /* 0x000e620000002600 */
[----:B------:R-:W-:Y:S01]  /*137b0*/  IMAD R8, RZ, RZ, -UR13 ;  /* 0x8000000dff087e24 */ /* 0x000fe2000f8e02ff */
[----:B------:R-:W-:Y:S01]  /*137c0*/  USHF.R.S32.HI UR6, URZ, 0x1f, UR13 ;  /* 0x0000001f3f067899 */ /* 0x000fe2000801140d */
[----:B------:R-:W-:Y:S01]  /*137d0*/  BSSY B0, `(.L_x_2016) ;  /* 0x0000132000007945 */ /* 0x000fe20003800000 */
[----:B------:R-:W3:Y:S01]  /*137e0*/  S2R R4, SR_TID.X ;  /* 0x0000000000047919 */ /* 0x000ee20000002100 */
[----:B------:R-:W-:-:S02]  /*137f0*/  ULDC.64 UR4, c[0x0][0x4d0] ;  /* 0x0001340000047ab9 */ /* 0x000fc40000000a00 */
[----:B------:R-:W-:Y:S01]  /*13800*/  UIMAD UR7, UR6, UR4, URZ ;  /* 0x00000004060772a4 */ /* 0x000fe2000f8e023f */
[----:B------:R-:W4:Y:S01]  /*13810*/  S2R R11, SR_CTAID.Z ;  /* 0x00000000000b7919 */ /* 0x000f220000002700 */
[----:B------:R-:W-:Y:S02]  /*13820*/  UIMAD.WIDE.U32 UR8, UR13, UR4, URZ ;  /* 0x000000040d0872a5 */ /* 0x000fe4000f8e003f */
[----:B------:R-:W-:Y:S01]  /*13830*/  UIMAD UR7, UR13, UR5, UR7 ;  /* 0x000000050d0772a4 */ /* 0x000fe2000f8e0207 */
[----:B------:R-:W5:Y:S02]  /*13840*/  S2R R12, SR_CTAID.X ;  /* 0x00000000000c7919 */ /* 0x000f640000002500 */
        /* <DEDUP_REMOVED lines=8> */
[----:B-1----:R-:W-:Y:S02]  /*138d0*/  IMAD R8, R8, c[0x0][0x550], R9 ;  /* 0x0001540008087a24 */ /* 0x002fe400078e0209 */
[----:B------:R-:W-:Y:S01]  /*138e0*/  UIADD3 UR4, UR11, UR4, URZ ;  /* 0x000000040b047290 */ /* 0x000fe2000fffe03f */
[----:B------:R-:W-:Y:S01]  /*138f0*/  IMAD.U32 R17, RZ, RZ, UR11 ;  /* 0x0000000bff117e24 */ /* 0x000fe2000f8e00ff */
[----:B---3--:R-:W-:Y:S01]  /*13900*/  SHF.R.S32.HI R9, RZ, 0x1f, R4 ;  /* 0x0000001fff097819 */ /* 0x008fe20000011404 */
[----:B------:R-:W-:-:S03]  /*13910*/  IMAD.U32 R19, RZ, RZ, UR7 ;  /* 0x00000007ff137e24 */ /* 0x000fc6000f8e00ff */
[CC--:B------:R-:W-:Y:S01]  /*13920*/  LEA.HI R0, R9.reuse, R4.reuse, RZ, 0x5 ;  /* 0x0000000409007211 */ /* 0x0c0fe200078f28ff */
[----:B------:R-:W-:Y:S01]  /*13930*/  IMAD.U32 R17, RZ, RZ, UR4 ;  /* 0x00000004ff117e24 */ /* 0x000fe2000f8e00ff */
[-C--:B------:R-:W-:Y:S01]  /*13940*/  LEA.HI R9, R9, R4.reuse, RZ, 0x2 ;  /* 0x0000000409097211 */ /* 0x080fe200078f10ff */
[C---:B----4-:R-:W-:Y:S01]  /*13950*/  IMAD.WIDE.U32 R18, R11.reuse, c[0x0][0x4d8], R18 ;  /* 0x000136000b127a25 */ /* 0x050fe200078e0012 */
[----:B------:R-:W-:Y:S02]  /*13960*/  LOP3.LUT R13, R0, 0xffffffe0, RZ, 0xc0, !PT ;  /* 0xffffffe0000d7812 */ /* 0x000fe400078ec0ff */
[----:B------:R-:W-:Y:S01]  /*13970*/  SHF.R.S32.HI R15, RZ, 0x5, R0 ;  /* 0x00000005ff0f7819 */ /* 0x000fe20000011400 */
[----:B------:R-:W-:Y:S01]  /*13980*/  IMAD.WIDE.U32 R16, R11, c[0x0][0x440], R16 ;  /* 0x000110000b107a25 */ /* 0x000fe200078e0010 */
[----:B------:R-:W-:Y:S02]  /*13990*/  SHF.R.S32.HI R0, RZ, 0x1f, R0 ;  /* 0x0000001fff007819 */ /* 0x000fe40000011400 */
[----:B------:R-:W-:Y:S01]  /*139a0*/  LOP3.LUT R9, R9, 0xfffffffc, RZ, 0xc0, !PT ;  /* 0xfffffffc09097812 */ /* 0x000fe200078ec0ff */
[----:B------:R-:W-:Y:S01]  /*139b0*/  IMAD.IADD R6, R4, 0x1, -R13 ;  /* 0x0000000104067824 */ /* 0x000fe200078e0a0d */
[----:B------:R-:W-:Y:S01]  /*139c0*/  LEA.HI R0, R0, R15, RZ, 0x3 ;  /* 0x0000000f00007211 */ /* 0x000fe200078f18ff */
[----:B------:R-:W-:Y:S01]  /*139d0*/  IMAD.MOV.U32 R20, RZ, RZ, R18 ;  /* 0x000000ffff147224 */ /* 0x000fe200078e0012 */
[----:B------:R-:W-:Y:S01]  /*139e0*/  IADD3 R9, -R9, R4, RZ ;  /* 0x0000000409097210 */ /* 0x000fe20007ffe1ff */
[----:B------:R-:W-:Y:S01]  /*139f0*/  IMAD.MOV.U32 R22, RZ, RZ, R16 ;  /* 0x000000ffff167224 */ /* 0x000fe200078e0010 */
[----:B------:R-:W-:-:S02]  /*13a00*/  LOP3.LUT R0, R0, 0xffffff8, RZ, 0xc0, !PT ;  /* 0x0ffffff800007812 */ /* 0x000fc400078ec0ff */
[----:B------:R-:W-:Y:S02]  /*13a10*/  SHF.R.S32.HI R13, RZ, 0x1f, R6 ;  /* 0x0000001fff0d7819 */ /* 0x000fe40000011406 */
[----:B------:R-:W-:Y:S01]  /*13a20*/  SHF.R.S32.HI R10, RZ, 0x1f, R11 ;  /* 0x0000001fff0a7819 */ /* 0x000fe2000001140b */
[----:B------:R-:W-:Y:S01]  /*13a30*/  IMAD.IADD R15, R15, 0x1, -R0 ;  /* 0x000000010f0f7824 */ /* 0x000fe200078e0a00 */
[----:B------:R-:W-:Y:S02]  /*13a40*/  LEA.HI R0, R9, R9, RZ, 0x1 ;  /* 0x0000000909007211 */ /* 0x000fe400078f08ff */
[----:B------:R-:W-:Y:S01]  /*13a50*/  LEA.HI R4, R13, R6, RZ, 0x2 ;  /* 0x000000060d047211 */ /* 0x000fe200078f10ff */
[----:B------:R-:W-:Y:S01]  /*13a60*/  IMAD.MOV.U32 R13, RZ, RZ, c[0x0][0x4e8] ;  /* 0x00013a00ff0d7624 */ /* 0x000fe200078e00ff */
[----:B------:R-:W-:Y:S02]  /*13a70*/  LOP3.LUT R0, R0, 0x1ffffffe, RZ, 0xc0, !PT ;  /* 0x1ffffffe00007812 */ /* 0x000fe400078ec0ff */
[----:B------:R-:W-:-:S02]  /*13a80*/  SHF.R.S32.HI R14, RZ, 0x2, R4 ;  /* 0x00000002ff0e7819 */ /* 0x000fc40000011404 */
[----:B------:R-:W-:Y:S01]  /*13a90*/  IADD3 R0, R9, -R0, RZ ;  /* 0x8000000009007210 */ /* 0x000fe20007ffe0ff */
[----:B------:R-:W-:Y:S01]  /*13aa0*/  BAR.SYNC.DEFER_BLOCKING 0x1, 0x100 ;  /* 0x0044000000007b1d */ /* 0x000fe20000010000 */
[----:B------:R-:W-:Y:S01]  /*13ab0*/  ISETP.NE.AND P1, PT, R13, 0x1, PT ;  /* 0x000000010d00780c */ /* 0x000fe20003f25270 */
[----:B------:R-:W-:Y:S02]  /*13ac0*/  IMAD R15, R15, 0x10, R14 ;  /* 0x000000100f0f7824 */ /* 0x000fe400078e020e */
[----:B------:R-:W-:Y:S02]  /*13ad0*/  IMAD R14, R10, c[0x0][0x4d8], RZ ;  /* 0x000136000a0e7a24 */ /* 0x000fe400078e02ff */
[----:B------:R-:W-:Y:S01]  /*13ae0*/  IMAD R9, R0, 0x8, R15 ;  /* 0x0000000800097824 */ /* 0x000fe200078e020f */
[----:B------:R-:W-:Y:S01]  /*13af0*/  SHF.R.S32.HI R0, RZ, 0x1f, R8 ;  /* 0x0000001fff007819 */ /* 0x000fe20000011408 */
[----:B------:R-:W-:Y:S02]  /*13b00*/  IMAD R10, R10, c[0x0][0x440], RZ ;  /* 0x000110000a0a7a24 */ /* 0x000fe400078e02ff */
[C---:B------:R-:W-:Y:S01]  /*13b10*/  IMAD R14, R11.reuse, c[0x0][0x4dc], R14 ;  /* 0x000137000b0e7a24 */ /* 0x040fe200078e020e */
[C---:B-----5:R-:W-:Y:S01]  /*13b20*/  LEA R9, R12.reuse, R9, 0x7 ;  /* 0x000000090c097211 */ /* 0x060fe200078e38ff */
[----:B------:R-:W-:Y:S01]  /*13b30*/  IMAD R10, R11, c[0x0][0x444], R10 ;  /* 0x000111000b0a7a24 */ /* 0x000fe200078e020a */
[----:B------:R-:W-:Y:S01]  /*13b40*/  LEA R12, R12, R15, 0x7 ;  /* 0x0000000f0c0c7211 */ /* 0x000fe200078e38ff */
[----:B------:R-:W-:Y:S01]  /*13b50*/  IMAD.IADD R21, R19, 0x1, R14 ;  /* 0x0000000113157824 */ /* 0x000fe200078e020e */
[----:B------:R-:W-:Y:S01]  /*13b60*/  MOV R11, R9 ;  /* 0x00000009000b7202 */ /* 0x000fe20000000f00 */
[----:B------:R-:W-:-:S02]  /*13b70*/  IMAD.IADD R23, R17, 0x1, R10 ;  /* 0x0000000111177824 */ /* 0x000fc400078e020a */
[----:B------:R-:W-:-:S04]  /*13b80*/  @P1 IMAD.HI.U32 R10, R9, c[0x0][0x4ec], RZ ;  /* 0x00013b00090a1a27 */ /* 0x000fc800078e00ff */
[C---:B------:R-:W-:Y:S01]  /*13b90*/  IMAD R17, R0.reuse, c[0x0][0x4e0], RZ ;  /* 0x0001380000117a24 */ /* 0x040fe200078e02ff */
[----:B------:R-:W-:Y:S01]  /*13ba0*/  @P1 SHF.R.U32.HI R11, RZ, c[0x0][0x4f0], R10 ;  /* 0x00013c00ff0b1a19 */ /* 0x000fe2000001160a */
[----:B------:R-:W-:Y:S02]  /*13bb0*/  IMAD R19, R0, c[0x0][0x448], RZ ;  /* 0x0001120000137a24 */ /* 0x000fe400078e02ff */
[C---:B------:R-:W-:Y:S01]  /*13bc0*/  IMAD R17, R8.reuse, c[0x0][0x4e4], R17 ;  /* 0x0001390008117a24 */ /* 0x040fe200078e0211 */
[----:B------:R-:W-:Y:S01]  /*13bd0*/  IADD3 R0, -R11, RZ, RZ ;  /* 0x000000ff0b007210 */ /* 0x000fe20007ffe1ff */
[C---:B------:R-:W-:Y:S01]  /*13be0*/  IMAD R19, R8.reuse, c[0x0][0x44c], R19 ;  /* 0x0001130008137a24 */ /* 0x040fe200078e0213 */
[----:B------:R-:W-:Y:S01]  /*13bf0*/  SHF.R.S32.HI R14, RZ, 0x1f, R11 ;  /* 0x0000001fff0e7819 */ /* 0x000fe2000001140b */
[----:B------:R-:W-:-:S04]  /*13c00*/  IMAD.WIDE.U32 R22, R8, c[0x0][0x448], R22 ;  /* 0x0001120008167a25 */ /* 0x000fc800078e0016 */
[----:B------:R-:W-:-:S04]  /*13c10*/  IMAD.WIDE.U32 R20, R8, c[0x0][0x4e0], R20 ;  /* 0x0001380008147a25 */ /* 0x000fc800078e0014 */
[----:B------:R-:W-:Y:S01]  /*13c20*/  @P1 IMAD.HI.U32 R8, R9, c[0x0][0x4ec], RZ ;  /* 0x00013b0009081a27 */ /* 0x000fe200078e00ff */
[----:B------:R-:W-:-:S03]  /*13c30*/  IADD3 R16, P0, R11, R20, RZ ;  /* 0x000000140b107210 */ /* 0x000fc60007f1e0ff */
[----:B------:R-:W-:Y:S01]  /*13c40*/  IMAD R0, R0, c[0x0][0x4e8], R9 ;  /* 0x00013a0000007a24 */ /* 0x000fe200078e0209 */
[----:B------:R-:W-:Y:S01]  /*13c50*/  IADD3.X R17, R14, R21, R17, P0, !PT ;  /* 0x000000150e117210 */ /* 0x000fe200007fe411 */
[----:B------:R-:W-:Y:S01]  /*13c60*/  IMAD.MOV.U32 R10, RZ, RZ, R9 ;  /* 0x000000ffff0a7224 */ /* 0x000fe200078e0009 */
[----:B------:R-:W-:Y:S01]  /*13c70*/  @P1 SHF.R.U32.HI R10, RZ, c[0x0][0x4f0], R8 ;  /* 0x00013c00ff0a1a19 */ /* 0x000fe20000011608 */
[----:B------:R-:W-:Y:S01]  /*13c80*/  IMAD.IADD R23, R23, 0x1, R19 ;  /* 0x0000000117177824 */ /* 0x000fe200078e0213 */
[----:B------:R-:W-:Y:S01]  /*13c90*/  SHF.R.S32.HI R8, RZ, 0x1f, R0 ;  /* 0x0000001fff087819 */ /* 0x000fe20000011400 */
[----:B------:R-:W-:Y:S01]  /*13ca0*/  IMAD.WIDE.U32 R16, R0, c[0x0][0x4c8], R16 ;  /* 0x0001320000107a25 */ /* 0x000fe200078e0010 */
[----:B------:R-:W-:-:S03]  /*13cb0*/  IADD3 R14, -R10, RZ, RZ ;  /* 0x000000ff0a0e7210 */ /* 0x000fc60007ffe1ff */
[----:B------:R-:W-:Y:S01]  /*13cc0*/  IMAD R11, R8, c[0x0][0x4c8], RZ ;  /* 0x00013200080b7a24 */ /* 0x000fe200078e02ff */
[----:B------:R-:W-:Y:S01]  /*13cd0*/  SHF.R.S32.HI R8, RZ, 0x1f, R10 ;  /* 0x0000001fff087819 */ /* 0x000fe2000001140a */
[----:B------:R-:W-:Y:S02]  /*13ce0*/  IMAD R14, R14, c[0x0][0x4e8], R9 ;  /* 0x00013a000e0e7a24 */ /* 0x000fe400078e0209 */
[----:B------:R-:W-:Y:S01]  /*13cf0*/  IMAD R11, R0, c[0x0][0x4cc], R11 ;  /* 0x00013300000b7a24 */ /* 0x000fe200078e020b */
[----:B------:R-:W-:Y:S01]  /*13d00*/  LEA R0, P0, R16, c[0x0][0x4a8], 0x2 ;  /* 0x00012a0010007a11 */ /* 0x000fe200078010ff */
[----:B------:R-:W-:Y:S01]  /*13d10*/  IMAD R9, R8, c[0x0][0x430], RZ ;  /* 0x00010c0008097a24 */ /* 0x000fe200078e02ff */
[----:B------:R-:W-:Y:S01]  /*13d20*/  SHF.R.S32.HI R8, RZ, 0x1f, R14 ;  /* 0x0000001fff087819 */ /* 0x000fe2000001140e */
[----:B------:R-:W-:Y:S02]  /*13d30*/  IMAD.IADD R11, R17, 0x1, R11 ;  /* 0x00000001110b7824 */ /* 0x000fe400078e020b */
[----:B------:R-:W-:Y:S01]  /*13d40*/  SHFL.IDX PT, R18, R0, 0x1, 0x1c1f ;  /* 0x003c1f0000127f89 */ /* 0x000fe200000e0000 */
[----:B------:R-:W-:-:S02]  /*13d50*/  IMAD.WIDE.U32 R22, R10, c[0x0][0x430], R22 ;  /* 0x00010c000a167a25 */ /* 0x000fc400078e0016 */
[----:B------:R-:W-:Y:S02]  /*13d60*/  LEA.HI.X R11, R16, c[0x0][0x4ac], R11, 0x2, P0 ;  /* 0x00012b00100b7a11 */ /* 0x000fe400000f140b */
[----:B------:R-:W-:Y:S01]  /*13d70*/  SHFL.IDX PT, R16, R0, RZ, 0x1c1f ;  /* 0x001c1fff00107589 */ /* 0x000fe200000e0000 */
[----:B------:R-:W-:Y:S01]  /*13d80*/  IMAD R9, R10, c[0x0][0x434], R9 ;  /* 0x00010d000a097a24 */ /* 0x000fe200078e0209 */
[----:B------:R-:W-:Y:S01]  /*13d90*/  LOP3.LUT P0, RZ, R6, 0x3, RZ, 0xc0, !PT ;  /* 0x0000000306ff7812 */ /* 0x000fe2000780c0ff */
[----:B------:R-:W-:Y:S01]  /*13da0*/  IMAD R13, R13, c[0x0][0x388], RZ ;  /* 0x0000e2000d0d7a24 */ /* 0x000fe200078e02ff */
[----:B------:R-:W1:Y:S01]  /*13db0*/  SHFL.IDX PT, R17, R11, RZ, 0x1c1f ;  /* 0x001c1fff0b117589 */ /* 0x000e6200000e0000 */
[----:B------:R-:W-:Y:S02]  /*13dc0*/  IMAD.IADD R23, R23, 0x1, R9 ;  /* 0x0000000117177824 */ /* 0x000fe400078e0209 */
[----:B------:R-:W-:Y:S01]  /*13dd0*/  IMAD R9, R8, c[0x0][0x428], RZ ;  /* 0x00010a0008097a24 */ /* 0x000fe200078e02ff */
[----:B------:R3:W4:Y:S01]  /*13de0*/  SHFL.IDX PT, R19, R11, 0x1, 0x1c1f ;  /* 0x003c1f000b137f89 */ /* 0x00072200000e0000 */
[----:B------:R-:W-:-:S02]  /*13df0*/  IADD3 R8, R12, 0x8, RZ ;  /* 0x000000080c087810 */ /* 0x000fc40007ffe0ff */
[-C--:B------:R-:W-:Y:S01]  /*13e00*/  ISETP.GE.OR P2, PT, R12, R13.reuse, P0 ;  /* 0x0000000d0c00720c */ /* 0x080fe20000746670 */
[----:B------:R-:W-:Y:S01]  /*13e10*/  IMAD R9, R14, c[0x0][0x42c], R9 ;  /* 0x00010b000e097a24 */ /* 0x000fe200078e0209 */
[----:B------:R-:W-:Y:S01]  /*13e20*/  ISETP.GE.OR P0, PT, R8, R13, P0 ;  /* 0x0000000d0800720c */ /* 0x000fe20000706670 */
[----:B------:R-:W-:-:S05]  /*13e30*/  IMAD.WIDE.U32 R14, R14, c[0x0][0x428], R22 ;  /* 0x00010a000e0e7a25 */ /* 0x000fca00078e0016 */
[----:B------:R-:W-:Y:S02]  /*13e40*/  IADD3 R10, R15, R9, RZ ;  /* 0x000000090f0a7210 */ /* 0x000fe40007ffe0ff */
[----:B------:R-:W-:-:S04]  /*13e50*/  LEA R9, P1, R14, c[0x0][0x400], 0x2 ;  /* 0x000100000e097a11 */ /* 0x000fc800078210ff */
[----:B------:R-:W-:Y:S02]  /*13e60*/  LEA.HI.X R10, R14, c[0x0][0x404], R10, 0x2, P1 ;  /* 0x000101000e0a7a11 */ /* 0x000fe400008f140a */
[----:B------:R-:W-:Y:S01]  /*13e70*/  ISETP.GE.AND P1, PT, R8, R13, PT ;  /* 0x0000000d0800720c */ /* 0x000fe20003f26270 */
[----:B-1----:R1:W-:Y:S01]  /*13e80*/  @!P2 ST.E [R16.64], R5 ;  /* 0x000000051000a985 */ /* 0x0023e2000c101912 */
[----:B---3--:R-:W-:-:S03]  /*13e90*/  LOP3.LUT R11, R4, 0x7ffffffc, RZ, 0xc0, !PT ;  /* 0x7ffffffc040b7812 */ /* 0x008fc600078ec0ff */
[----:B----4-:R3:W-:Y:S01]  /*13ea0*/  @!P0 ST.E [R18.64], R7 ;  /* 0x0000000712008985 */ /* 0x0107e2000c101912 */
[----:B------:R-:W-:Y:S01]  /*13eb0*/  ISETP.GE.AND P0, PT, R12, R13, PT ;  /* 0x0000000d0c00720c */ /* 0x000fe20003f06270 */
[----:B------:R-:W-:Y:S02]  /*13ec0*/  IMAD.IADD R11, R6, 0x1, -R11 ;  /* 0x00000001060b7824 */ /* 0x000fe400078e0a0b */
[----:B------:R3:W4:Y:S04]  /*13ed0*/  SHFL.IDX PT, R14, R9, RZ, 0x1c1f ;  /* 0x001c1fff090e7589 */ /* 0x00072800000e0000 */
[----:B------:R3:W2:Y:S01]  /*13ee0*/  SHFL.IDX PT, R15, R10, RZ, 0x1c1f ;  /* 0x001c1fff0a0f7589 */ /* 0x0006a200000e0000 */
[----:B------:R-:W-:Y:S02]  /*13ef0*/  SHF.L.U32 R11, R11, 0x1, RZ ;  /* 0x000000010b0b7819 */ /* 0x000fe400000006ff */
[----:B-1----:R-:W-:-:S03]  /*13f00*/  P2R R5, PR, RZ, 0x2 ;  /* 0x00000002ff057803 */ /* 0x002fc60000000000 */
[----:B------:R-:W-:Y:S05]  /*13f10*/  @P0 BRA `(.L_x_2017) ;  /* 0x00000bd000000947 */ /* 0x000fea0003800000 */
[C---:B------:R-:W-:Y:S02]  /*13f20*/  IADD3 R4, R11.reuse, 0x8, RZ ;  /* 0x000000080b047810 */ /* 0x040fe40007ffe0ff */
[C---:B------:R-:W-:Y:S02]  /*13f30*/  IADD3 R0, R11.reuse, 0x10, RZ ;  /* 0x000000100b007810 */ /* 0x040fe40007ffe0ff */
[----:B------:R-:W-:Y:S02]  /*13f40*/  ISETP.GE.AND P5, PT, R4, c[0x0][0x3c8], PT ;  /* 0x0000f20004007a0c */ /* 0x000fe40003fa6270 */
[C---:B------:R-:W-:Y:S02]  /*13f50*/  ISETP.GE.AND P0, PT, R11.reuse, c[0x0][0x3c8], PT ;  /* 0x0000f2000b007a0c */ /* 0x040fe40003f06270 */
[----:B------:R-:W-:Y:S02]  /*13f60*/  ISETP.GE.AND P4, PT, R0, c[0x0][0x3c8], PT ;  /* 0x0000f20000007a0c */ /* 0x000fe40003f86270 */
[----:B------:R-:W-:-:S02]  /*13f70*/  IADD3 R8, R11, 0x18, RZ ;  /* 0x000000180b087810 */ /* 0x000fc40007ffe0ff */
[C---:B---3--:R-:W-:Y:S02]  /*13f80*/  IADD3 R7, R11.reuse, 0x20, RZ ;  /* 0x000000200b077810 */ /* 0x048fe40007ffe0ff */
[C---:B------:R-:W-:Y:S02]  /*13f90*/  IADD3 R6, R11.reuse, 0x28, RZ ;  /* 0x000000280b067810 */ /* 0x040fe40007ffe0ff */
[----:B------:R-:W-:Y:S02]  /*13fa0*/  ISETP.GE.AND P3, PT, R8, c[0x0][0x3c8], PT ;  /* 0x0000f20008007a0c */ /* 0x000fe40003f66270 */
[----:B------:R-:W-:Y:S01]  /*13fb0*/  @!P5 LEA.HI R4, R4, R4, RZ, 0x1 ;  /* 0x000000040404d211 */ /* 0x000fe200078f08ff */
[----:B--2-4-:R-:W-:Y:S01]  /*13fc0*/  @!P0 IMAD.WIDE R18, R11, 0x4, R14 ;  /* 0x000000040b128825 */ /* 0x014fe200078e020e */
[----:B------:R-:W-:Y:S02]  /*13fd0*/  ISETP.GE.AND P2, PT, R7, c[0x0][0x3c8], PT ;  /* 0x0000f20007007a0c */ /* 0x000fe40003f46270 */
[----:B------:R-:W-:-:S02]  /*13fe0*/  @!P4 LEA.HI R12, R0, R0, RZ, 0x1 ;  /* 0x00000000000cc211 */ /* 0x000fc400078f08ff */
[----:B------:R-:W-:Y:S01]  /*13ff0*/  IADD3 R0, R11, 0x30, RZ ;  /* 0x000000300b007810 */ /* 0x000fe20007ffe0ff */
[----:B------:R1:W-:Y:S01]  /*14000*/  @!P0 ST.E.64 [R18.64], R160 ;  /* 0x000000a012008985 */ /* 0x0003e2000c101b12 */
[----:B------:R-:W-:Y:S02]  /*14010*/  @!P5 LOP3.LUT R13, R4, 0xfffffffe, RZ, 0xc0, !PT ;  /* 0xfffffffe040dd812 */ /* 0x000fe400078ec0ff */
[----:B------:R-:W-:Y:S02]  /*14020*/  ISETP.GE.AND P1, PT, R6, c[0x0][0x3c8], PT ;  /* 0x0000f20006007a0c */ /* 0x000fe40003f26270 */
[----:B------:R-:W-:Y:S01]  /*14030*/  @!P4 LOP3.LUT R17, R12, 0xfffffffe, RZ, 0xc0, !PT ;  /* 0xfffffffe0c11c812 */ /* 0x000fe200078ec0ff */
[--C-:B------:R-:W-:Y:S01]  /*14040*/  @!P5 IMAD.WIDE R12, R13, 0x4, R14.reuse ;  /* 0x000000040d0cd825 */ /* 0x100fe200078e020e */
[----:B------:R-:W-:Y:S02]  /*14050*/  ISETP.GE.AND P0, PT, R0, c[0x0][0x3c8], PT ;  /* 0x0000f20000007a0c */ /* 0x000fe40003f06270 */
[----:B------:R-:W-:Y:S01]  /*14060*/  IADD3 R4, R11, 0x38, RZ ;  /* 0x000000380b047810 */ /* 0x000fe20007ffe0ff */
[----:B------:R-:W-:Y:S01]  /*14070*/  @!P4 IMAD.WIDE R16, R17, 0x4, R14 ;  /* 0x000000041110c825 */ /* 0x000fe200078e020e */
[----:B------:R2:W-:Y:S01]  /*14080*/  @!P5 ST.E.64 [R12.64], R156 ;  /* 0x0000009c0c00d985 */ /* 0x0005e2000c101b12 */
[----:B------:R-:W-:-:S02]  /*14090*/  @!P3 LEA.HI R8, R8, R8, RZ, 0x1 ;  /* 0x000000080808b211 */ /* 0x000fc400078f08ff */
[----:B------:R-:W-:Y:S01]  /*140a0*/  ISETP.GE.AND P5, PT, R4, c[0x0][0x3c8], PT ;  /* 0x0000f20004007a0c */ /* 0x000fe20003fa6270 */
[----:B------:R3:W-:Y:S01]  /*140b0*/  @!P4 ST.E.64 [R16.64], R152 ;  /* 0x000000981000c985 */ /* 0x0007e2000c101b12 */
[----:B------:R-:W-:Y:S02]  /*140c0*/  @!P2 LEA.HI R7, R7, R7, RZ, 0x1 ;  /* 0x000000070707a211 */ /* 0x000fe400078f08ff */
[----:B------:R-:W-:Y:S02]  /*140d0*/  @!P1 LEA.HI R6, R6, R6, RZ, 0x1 ;  /* 0x0000000606069211 */ /* 0x000fe400078f08ff */
[----:B------:R-:W-:Y:S02]  /*140e0*/  @!P0 LEA.HI R0, R0, R0, RZ, 0x1 ;  /* 0x0000000000008211 */ /* 0x000fe400078f08ff */
[----:B------:R-:W-:Y:S02]  /*140f0*/  @!P2 LOP3.LUT R7, R7, 0xfffffffe, RZ, 0xc0, !PT ;  /* 0xfffffffe0707a812 */ /* 0x000fe400078ec0ff */
[----:B------:R-:W-:-:S03]  /*14100*/  @!P1 LOP3.LUT R21, R6, 0xfffffffe, RZ, 0xc0, !PT ;  /* 0xfffffffe06159812 */ /* 0x000fc600078ec0ff */
[--C-:B------:R-:W-:Y:S01]  /*14110*/  @!P2 IMAD.WIDE R6, R7, 0x4, R14.reuse ;  /* 0x000000040706a825 */ /* 0x100fe200078e020e */
[----:B------:R-:W-:Y:S02]  /*14120*/  @!P5 LEA.HI R4, R4, R4, RZ, 0x1 ;  /* 0x000000040404d211 */ /* 0x000fe400078f08ff */
[----:B-1----:R-:W-:Y:S01]  /*14130*/  IADD3 R18, R11, 0x40, RZ ;  /* 0x000000400b127810 */ /* 0x002fe20007ffe0ff */
[----:B------:R-:W-:Y:S01]  /*14140*/  @!P1 IMAD.WIDE R20, R21, 0x4, R14 ;  /* 0x0000000415149825 */ /* 0x000fe200078e020e */
[----:B------:R-:W-:Y:S02]  /*14150*/  @!P3 LOP3.LUT R19, R8, 0xfffffffe, RZ, 0xc0, !PT ;  /* 0xfffffffe0813b812 */ /* 0x000fe400078ec0ff */
[----:B------:R-:W-:Y:S02]  /*14160*/  ISETP.GE.AND P4, PT, R18, c[0x0][0x3c8], PT ;  /* 0x0000f20012007a0c */ /* 0x000fe40003f86270 */
[----:B------:R-:W-:Y:S02]  /*14170*/  IADD3 R8, R11, 0x50, RZ ;  /* 0x000000500b087810 */ /* 0x000fe40007ffe0ff */
[----:B--2---:R-:W-:-:S02]  /*14180*/  @!P0 LOP3.LUT R13, R0, 0xfffffffe, RZ, 0xc0, !PT ;  /* 0xfffffffe000d8812 */ /* 0x004fc400078ec0ff */
[----:B------:R-:W-:Y:S01]  /*14190*/  IADD3 R0, R11, 0x58, RZ ;  /* 0x000000580b007810 */ /* 0x000fe20007ffe0ff */
[----:B---3--:R-:W-:Y:S01]  /*141a0*/  @!P3 IMAD.WIDE R16, R19, 0x4, R14 ;  /* 0x000000041310b825 */ /* 0x008fe200078e020e */
[----:B------:R-:W-:-:S05]  /*141b0*/  IADD3 R19, R11, 0x48, RZ ;  /* 0x000000480b137810 */ /* 0x000fca0007ffe0ff */
[----:B------:R-:W-:Y:S01]  /*141c0*/  @!P4 LEA.HI R22, R18, R18, RZ, 0x1 ;  /* 0x000000121216c211 */ /* 0x000fe200078f08ff */
[----:B------:R-:W-:Y:S01]  /*141d0*/  @!P0 IMAD.WIDE R12, R13, 0x4, R14 ;  /* 0x000000040d0c8825 */ /* 0x000fe200078e020e */
[----:B------:R1:W-:Y:S01]  /*141e0*/  @!P3 ST.E.64 [R16.64], R148 ;  /* 0x000000941000b985 */ /* 0x0003e2000c101b12 */
[----:B------:R-:W-:Y:S02]  /*141f0*/  ISETP.GE.AND P3, PT, R19, c[0x0][0x3c8], PT ;  /* 0x0000f20013007a0c */ /* 0x000fe40003f66270 */
[----:B------:R-:W-:Y:S01]  /*14200*/  IADD3 R18, R11, 0x60, RZ ;  /* 0x000000600b127810 */ /* 0x000fe20007ffe0ff */
[----:B------:R2:W-:Y:S01]  /*14210*/  @!P2 ST.E.64 [R6.64], R144 ;  /* 0x000000900600a985 */ /* 0x0005e2000c101b12 */
[----:B------:R-:W-:-:S03]  /*14220*/  ISETP.GE.AND P2, PT, R8, c[0x0][0x3c8], PT ;  /* 0x0000f20008007a0c */ /* 0x000fc60003f46270 */
[----:B------:R3:W-:Y:S01]  /*14230*/  @!P1 ST.E.64 [R20.64], R140 ;  /* 0x0000008c14009985 */ /* 0x0007e2000c101b12 */
[----:B------:R-:W-:-:S03]  /*14240*/  ISETP.GE.AND P1, PT, R0, c[0x0][0x3c8], PT ;  /* 0x0000f20000007a0c */ /* 0x000fc60003f26270 */
[----:B------:R4:W-:Y:S01]  /*14250*/  @!P0 ST.E.64 [R12.64], R136 ;  /* 0x000000880c008985 */ /* 0x0009e2000c101b12 */
[----:B------:R-:W-:Y:S02]  /*14260*/  ISETP.GE.AND P0, PT, R18, c[0x0][0x3c8], PT ;  /* 0x0000f20012007a0c */ /* 0x000fe40003f06270 */
[----:B------:R-:W-:-:S03]  /*14270*/  @!P3 LEA.HI R19, R19, R19, RZ, 0x1 ;  /* 0x000000131313b211 */ /* 0x000fc600078f08ff */
[----:B------:R-:W-:Y:S02]  /*14280*/  @!P2 LEA.HI R8, R8, R8, RZ, 0x1 ;  /* 0x000000080808a211 */ /* 0x000fe400078f08ff */
[----:B------:R-:W-:Y:S02]  /*14290*/  @!P3 LOP3.LUT R19, R19, 0xfffffffe, RZ, 0xc0, !PT ;  /* 0xfffffffe1313b812 */ /* 0x000fe400078ec0ff */
[----:B------:R-:W-:-:S04]  /*142a0*/  @!P1 LEA.HI R0, R0, R0, RZ, 0x1 ;  /* 0x0000000000009211 */ /* 0x000fc800078f08ff */
[----:B------:R-:W-:Y:S02]  /*142b0*/  @!P0 LEA.HI R18, R18, R18, RZ, 0x1 ;  /* 0x0000001212128211 */ /* 0x000fe400078f08ff */
[----:B-1----:R-:W-:Y:S02]  /*142c0*/  @!P5 LOP3.LUT R17, R4, 0xfffffffe, RZ, 0xc0, !PT ;  /* 0xfffffffe0411d812 */ /* 0x002fe400078ec0ff */
[C---:B------:R-:W-:Y:S02]  /*142d0*/  IADD3 R4, R11.reuse, 0x68, RZ ;  /* 0x000000680b047810 */ /* 0x040fe40007ffe0ff */
[----:B--2---:R-:W-:Y:S02]  /*142e0*/  @!P4 LOP3.LUT R7, R22, 0xfffffffe, RZ, 0xc0, !PT ;  /* 0xfffffffe1607c812 */ /* 0x004fe400078ec0ff */
[----:B------:R-:W-:Y:S02]  /*142f0*/  IADD3 R16, R11, 0x70, RZ ;  /* 0x000000700b107810 */ /* 0x000fe40007ffe0ff */
[----:B---3--:R-:W-:Y:S01]  /*14300*/  @!P1 LOP3.LUT R21, R0, 0xfffffffe, RZ, 0xc0, !PT ;  /* 0xfffffffe00159812 */ /* 0x008fe200078ec0ff */
[----:B------:R-:W-:Y:S01]  /*14310*/  @!P4 IMAD.WIDE R6, R7, 0x4, R14 ;  /* 0x000000040706c825 */ /* 0x000fe200078e020e */
[----:B------:R-:W-:-:S02]  /*14320*/  IADD3 R22, R11, 0x78, RZ ;  /* 0x000000780b167810 */ /* 0x000fc40007ffe0ff */
[----:B------:R-:W-:Y:S01]  /*14330*/  IADD3 R0, R11, 0x90, RZ ;  /* 0x000000900b007810 */ /* 0x000fe20007ffe0ff */
[--C-:B----4-:R-:W-:Y:S01]  /*14340*/  @!P5 IMAD.WIDE R12, R17, 0x4, R14.reuse ;  /* 0x00000004110cd825 */ /* 0x110fe200078e020e */
[----:B------:R-:W-:Y:S02]  /*14350*/  @!P2 LOP3.LUT R17, R8, 0xfffffffe, RZ, 0xc0, !PT ;  /* 0xfffffffe0811a812 */ /* 0x000fe400078ec0ff */
[----:B------:R-:W-:Y:S01]  /*14360*/  IADD3 R8, R11, 0x88, RZ ;  /* 0x000000880b087810 */ /* 0x000fe20007ffe0ff */
[----:B------:R-:W-:Y:S01]  /*14370*/  @!P1 IMAD.WIDE R20, R21, 0x4, R14 ;  /* 0x0000000415149825 */ /* 0x000fe200078e020e */
[----:B------:R1:W-:Y:S01]  /*14380*/  @!P5 ST.E.64 [R12.64], R132 ;  /* 0x000000840c00d985 */ /* 0x0003e2000c101b12 */
[----:B------:R-:W-:-:S03]  /*14390*/  ISETP.GE.AND P5, PT, R4, c[0x0][0x3c8], PT ;  /* 0x0000f20004007a0c */ /* 0x000fc60003fa6270 */
[----:B------:R2:W-:Y:S01]  /*143a0*/  @!P4 ST.E.64 [R6.64], R36 ;  /* 0x000000240600c985 */ /* 0x0005e2000c101b12 */
[----:B------:R-:W-:-:S09]  /*143b0*/  ISETP.GE.AND P4, PT, R16, c[0x0][0x3c8], PT ;  /* 0x0000f20010007a0c */ /* 0x000fd20003f86270 */
[----:B------:R-:W-:-:S04]  /*143c0*/  @!P5 LEA.HI R4, R4, R4, RZ, 0x1 ;  /* 0x000000040404d211 */ /* 0x000fc800078f08ff */
[----:B------:R-:W-:Y:S02]  /*143d0*/  @!P4 LEA.HI R16, R16, R16, RZ, 0x1 ;  /* 0x000000101010c211 */ /* 0x000fe400078f08ff */
[----:B-1----:R-:W-:Y:S01]  /*143e0*/  @!P0 LOP3.LUT R13, R18, 0xfffffffe, RZ, 0xc0, !PT ;  /* 0xfffffffe120d8812 */ /* 0x002fe200078ec0ff */
[----:B--2---:R-:W-:-:S04]  /*143f0*/  @!P3 IMAD.WIDE R6, R19, 0x4, R14 ;  /* 0x000000041306b825 */ /* 0x004fc800078e020e */
[--C-:B------:R-:W-:Y:S01]  /*14400*/  @!P2 IMAD.WIDE R18, R17, 0x4, R14.reuse ;  /* 0x000000041112a825 */ /* 0x100fe200078e020e */
[----:B------:R1:W-:Y:S01]  /*14410*/  @!P3 ST.E.64 [R6.64], R40 ;  /* 0x000000280600b985 */ /* 0x0003e2000c101b12 */
[----:B------:R-:W-:Y:S02]  /*14420*/  IADD3 R17, R11, 0x80, RZ ;  /* 0x000000800b117810 */ /* 0x000fe40007ffe0ff */
[----:B------:R-:W-:Y:S01]  /*14430*/  @!P0 IMAD.WIDE R12, R13, 0x4, R14 ;  /* 0x000000040d0c8825 */ /* 0x000fe200078e020e */
[----:B------:R2:W-:Y:S01]  /*14440*/  @!P2 ST.E.64 [R18.64], R44 ;  /* 0x0000002c1200a985 */ /* 0x0005e2000c101b12 */
[----:B------:R-:W-:Y:S02]  /*14450*/  ISETP.GE.AND P3, PT, R22, c[0x0][0x3c8], PT ;  /* 0x0000f20016007a0c */ /* 0x000fe40003f66270 */
[----:B------:R-:W-:Y:S01]  /*14460*/  ISETP.GE.AND P2, PT, R17, c[0x0][0x3c8], PT ;  /* 0x0000f20011007a0c */ /* 0x000fe20003f46270 */
[----:B------:R3:W-:Y:S01]  /*14470*/  @!P1 ST.E.64 [R20.64], R48 ;  /* 0x0000003014009985 */ /* 0x0007e2000c101b12 */
[----:B------:R-:W-:-:S03]  /*14480*/  ISETP.GE.AND P1, PT, R8, c[0x0][0x3c8], PT ;  /* 0x0000f20008007a0c */ /* 0x000fc60003f26270 */
[----:B------:R4:W-:Y:S01]  /*14490*/  @!P0 ST.E.64 [R12.64], R52 ;  /* 0x000000340c008985 */ /* 0x0009e2000c101b12 */
[----:B------:R-:W-:-:S05]  /*144a0*/  ISETP.GE.AND P0, PT, R0, c[0x0][0x3c8], PT ;  /* 0x0000f20000007a0c */ /* 0x000fca0003f06270 */
[----:B------:R-:W-:Y:S02]  /*144b0*/  @!P3 LEA.HI R22, R22, R22, RZ, 0x1 ;  /* 0x000000161616b211 */ /* 0x000fe400078f08ff */
[----:B------:R-:W-:Y:S02]  /*144c0*/  @!P2 LEA.HI R17, R17, R17, RZ, 0x1 ;  /* 0x000000111111a211 */ /* 0x000fe400078f08ff */
[----:B------:R-:W-:Y:S02]  /*144d0*/  @!P1 LEA.HI R8, R8, R8, RZ, 0x1 ;  /* 0x0000000808089211 */ /* 0x000fe400078f08ff */
[----:B------:R-:W-:Y:S02]  /*144e0*/  @!P2 LOP3.LUT R17, R17, 0xfffffffe, RZ, 0xc0, !PT ;  /* 0xfffffffe1111a812 */ /* 0x000fe400078ec0ff */
[----:B------:R-:W-:Y:S02]  /*144f0*/  @!P0 LEA.HI R0, R0, R0, RZ, 0x1 ;  /* 0x0000000000008211 */ /* 0x000fe400078f08ff */
[----:B-1----:R-:W-:-:S02]  /*14500*/  @!P5 LOP3.LUT R7, R4, 0xfffffffe, RZ, 0xc0, !PT ;  /* 0xfffffffe0407d812 */ /* 0x002fc400078ec0ff */
[----:B------:R-:W-:Y:S02]  /*14510*/  IADD3 R4, R11, 0x98, RZ ;  /* 0x000000980b047810 */ /* 0x000fe40007ffe0ff */
[----:B--2---:R-:W-:Y:S01]  /*14520*/  @!P4 LOP3.LUT R19, R16, 0xfffffffe, RZ, 0xc0, !PT ;  /* 0xfffffffe1013c812 */ /* 0x004fe200078ec0ff */
[----:B------:R-:W-:Y:S01]  /*14530*/  @!P5 IMAD.WIDE R6, R7, 0x4, R14 ;  /* 0x000000040706d825 */ /* 0x000fe200078e020e */
[----:B---3--:R-:W-:-:S03]  /*14540*/  @!P1 LOP3.LUT R21, R8, 0xfffffffe, RZ, 0xc0, !PT ;  /* 0xfffffffe08159812 */ /* 0x008fc600078ec0ff */
[--C-:B------:R-:W-:Y:S01]  /*14550*/  @!P2 IMAD.WIDE R16, R17, 0x4, R14.reuse ;  /* 0x000000041110a825 */ /* 0x100fe200078e020e */
[----:B------:R1:W-:Y:S01]  /*14560*/  @!P5 ST.E.64 [R6.64], R56 ;  /* 0x000000380600d985 */ /* 0x0003e2000c101b12 */
[----:B------:R-:W-:Y:S02]  /*14570*/  ISETP.GE.AND P5, PT, R4, c[0x0][0x3c8], PT ;  /* 0x0000f20004007a0c */ /* 0x000fe40003fa6270 */
[----:B----4-:R-:W-:Y:S01]  /*14580*/  @!P4 IMAD.WIDE R12, R19, 0x4, R14 ;  /* 0x00000004130cc825 */ /* 0x010fe200078e020e */
[----:B------:R-:W-:Y:S02]  /*14590*/  @!P3 LOP3.LUT R19, R22, 0xfffffffe, RZ, 0xc0, !PT ;  /* 0xfffffffe1613b812 */ /* 0x000fe400078ec0ff */
[C---:B------:R-:W-:Y:S02]  /*145a0*/  IADD3 R8, R11.reuse, 0xa0, RZ ;  /* 0x000000a00b087810 */ /* 0x040fe40007ffe0ff */
[----:B------:R2:W-:Y:S01]  /*145b0*/  @!P4 ST.E.64 [R12.64], R60 ;  /* 0x0000003c0c00c985 */ /* 0x0005e2000c101b12 */
[----:B------:R-:W-:-:S02]  /*145c0*/  IADD3 R20, R11, 0xb0, RZ ;  /* 0x000000b00b147810 */ /* 0x000fc40007ffe0ff */
[----:B------:R-:W-:Y:S02]  /*145d0*/  ISETP.GE.AND P6, PT, R8, c[0x0][0x3c8], PT ;  /* 0x0000f20008007a0c */ /* 0x000fe40003fc6270 */
[----:B------:R-:W-:Y:S02]  /*145e0*/  IADD3 R22, R11, 0xc0, RZ ;  /* 0x000000c00b167810 */ /* 0x000fe40007ffe0ff */
[----:B------:R-:W-:-:S04]  /*145f0*/  @!P5 LEA.HI R4, R4, R4, RZ, 0x1 ;  /* 0x000000040404d211 */ /* 0x000fc800078f08ff */
[----:B------:R-:W-:Y:S02]  /*14600*/  @!P5 LOP3.LUT R23, R4, 0xfffffffe, RZ, 0xc0, !PT ;  /* 0xfffffffe0417d812 */ /* 0x000fe400078ec0ff */
[----:B------:R-:W-:-:S03]  /*14610*/  IADD3 R4, R11, 0xc8, RZ ;  /* 0x000000c80b047810 */ /* 0x000fc60007ffe0ff */
[----:B------:R-:W-:Y:S02]  /*14620*/  @!P6 LEA.HI R8, R8, R8, RZ, 0x1 ;  /* 0x000000080808e211 */ /* 0x000fe400078f08ff */
[----:B-1----:R-:W-:Y:S02]  /*14630*/  @!P0 LOP3.LUT R7, R0, 0xfffffffe, RZ, 0xc0, !PT ;  /* 0xfffffffe00078812 */ /* 0x002fe400078ec0ff */
[----:B------:R-:W-:-:S03]  /*14640*/  IADD3 R0, R11, 0xb8, RZ ;  /* 0x000000b80b007810 */ /* 0x000fc60007ffe0ff */
[----:B------:R-:W-:-:S04]  /*14650*/  @!P0 IMAD.WIDE R6, R7, 0x4, R14 ;  /* 0x0000000407068825 */ /* 0x000fc800078e020e */
[----:B--2---:R-:W-:-:S04]  /*14660*/  @!P3 IMAD.WIDE R12, R19, 0x4, R14 ;  /* 0x00000004130cb825 */ /* 0x004fc800078e020e */
[----:B------:R-:W-:Y:S01]  /*14670*/  @!P1 IMAD.WIDE R18, R21, 0x4, R14 ;  /* 0x0000000415129825 */ /* 0x000fe200078e020e */
[----:B------:R-:W-:Y:S01]  /*14680*/  IADD3 R21, R11, 0xa8, RZ ;  /* 0x000000a80b157810 */ /* 0x000fe20007ffe0ff */
[----:B------:R1:W-:Y:S01]  /*14690*/  @!P3 ST.E.64 [R12.64], R64 ;  /* 0x000000400c00b985 */ /* 0x0003e2000c101b12 */
[----:B------:R-:W-:Y:S02]  /*146a0*/  ISETP.GE.AND P3, PT, R20, c[0x0][0x3c8], PT ;  /* 0x0000f20014007a0c */ /* 0x000fe40003f66270 */
[----:B------:R-:W-:Y:S01]  /*146b0*/  ISETP.GE.AND P4, PT, R21, c[0x0][0x3c8], PT ;  /* 0x0000f20015007a0c */ /* 0x000fe20003f86270 */
[----:B------:R2:W-:Y:S01]  /*146c0*/  @!P2 ST.E.64 [R16.64], R68 ;  /* 0x000000441000a985 */ /* 0x0005e2000c101b12 */
[----:B------:R-:W-:-:S03]  /*146d0*/  ISETP.GE.AND P2, PT, R0, c[0x0][0x3c8], PT ;  /* 0x0000f20000007a0c */ /* 0x000fc60003f46270 */
[----:B------:R3:W-:Y:S01]  /*146e0*/  @!P1 ST.E.64 [R18.64], R72 ;  /* 0x0000004812009985 */ /* 0x0007e2000c101b12 */
[----:B------:R-:W-:-:S03]  /*146f0*/  ISETP.GE.AND P1, PT, R22, c[0x0][0x3c8], PT ;  /* 0x0000f20016007a0c */ /* 0x000fc60003f26270 */
[----:B------:R4:W-:Y:S01]  /*14700*/  @!P0 ST.E.64 [R6.64], R76 ;  /* 0x0000004c06008985 */ /* 0x0009e2000c101b12 */
[----:B------:R-:W-:Y:S02]  /*14710*/  ISETP.GE.AND P0, PT, R4, c[0x0][0x3c8], PT ;  /* 0x0000f20004007a0c */ /* 0x000fe40003f06270 */
[----:B------:R-:W-:Y:S02]  /*14720*/  @!P3 LEA.HI R20, R20, R20, RZ, 0x1 ;  /* 0x000000141414b211 */ /* 0x000fe400078f08ff */
[----:B------:R-:W-:Y:S02]  /*14730*/  @!P4 LEA.HI R21, R21, R21, RZ, 0x1 ;  /* 0x000000151515c211 */ /* 0x000fe400078f08ff */
[----:B------:R-:W-:Y:S02]  /*14740*/  @!P2 LEA.HI R0, R0, R0, RZ, 0x1 ;  /* 0x000000000000a211 */ /* 0x000fe400078f08ff */
[----:B------:R-:W-:Y:S02]  /*14750*/  @!P4 LOP3.LUT R21, R21, 0xfffffffe, RZ, 0xc0, !PT ;  /* 0xfffffffe1515c812 */ /* 0x000fe400078ec0ff */
[----:B------:R-:W-:-:S03]  /*14760*/  @!P1 LEA.HI R22, R22, R22, RZ, 0x1 ;  /* 0x0000001616169211 */ /* 0x000fc600078f08ff */
[----:B------:R-:W-:Y:S01]  /*14770*/  @!P0 LEA.HI R4, R4, R4, RZ, 0x1 ;  /* 0x0000000404048211 */ /* 0x000fe200078f08ff */
[--C-:B-1----:R-:W-:Y:S01]  /*14780*/  @!P5 IMAD.WIDE R12, R23, 0x4, R14.reuse ;  /* 0x00000004170cd825 */ /* 0x102fe200078e020e */
[----:B------:R-:W-:Y:S02]  /*14790*/  IADD3 R23, R11, 0xe0, RZ ;  /* 0x000000e00b177810 */ /* 0x000fe40007ffe0ff */
[----:B--2---:R-:W-:Y:S02]  /*147a0*/  @!P3 LOP3.LUT R17, R20, 0xfffffffe, RZ, 0xc0, !PT ;  /* 0xfffffffe1411b812 */ /* 0x004fe400078ec0ff */
[----:B------:R1:W-:Y:S01]  /*147b0*/  @!P5 ST.E.64 [R12.64], R80 ;  /* 0x000000500c00d985 */ /* 0x0003e2000c101b12 */
[----:B------:R-:W-:Y:S01]  /*147c0*/  @!P4 IMAD.WIDE R20, R21, 0x4, R14 ;  /* 0x000000041514c825 */ /* 0x000fe200078e020e */
[----:B---3--:R-:W-:-:S03]  /*147d0*/  @!P1 LOP3.LUT R19, R22, 0xfffffffe, RZ, 0xc0, !PT ;  /* 0xfffffffe16139812 */ /* 0x008fc600078ec0ff */
[--C-:B------:R-:W-:Y:S01]  /*147e0*/  @!P3 IMAD.WIDE R16, R17, 0x4, R14.reuse ;  /* 0x000000041110b825 */ /* 0x100fe200078e020e */
[----:B------:R-:W-:Y:S02]  /*147f0*/  IADD3 R22, R11, 0xe8, RZ ;  /* 0x000000e80b167810 */ /* 0x000fe40007ffe0ff */
[----:B----4-:R-:W-:Y:S01]  /*14800*/  @!P6 LOP3.LUT R7, R8, 0xfffffffe, RZ, 0xc0, !PT ;  /* 0xfffffffe0807e812 */ /* 0x010fe200078ec0ff */
[----:B------:R-:W-:Y:S01]  /*14810*/  @!P1 IMAD.WIDE R18, R19, 0x4, R14 ;  /* 0x0000000413129825 */ /* 0x000fe200078e020e */
[----:B------:R-:W-:-:S03]  /*14820*/  IADD3 R8, R11, 0xf8, RZ ;  /* 0x000000f80b087810 */ /* 0x000fc60007ffe0ff */
[----:B------:R-:W-:-:S05]  /*14830*/  @!P6 IMAD.WIDE R6, R7, 0x4, R14 ;  /* 0x000000040706e825 */ /* 0x000fca00078e020e */
[----:B------:R2:W-:Y:S04]  /*14840*/  @!P6 ST.E.64 [R6.64], R84 ;  /* 0x000000540600e985 */ /* 0x0005e8000c101b12 */
[----:B------:R3:W-:Y:S04]  /*14850*/  @!P4 ST.E.64 [R20.64], R88 ;  /* 0x000000581400c985 */ /* 0x0007e8000c101b12 */
[----:B------:R-:W-:Y:S01]  /*14860*/  @!P3 ST.E.64 [R16.64], R92 ;  /* 0x0000005c1000b985 */ /* 0x000fe2000c101b12 */
[----:B------:R-:W-:Y:S02]  /*14870*/  ISETP.GE.AND P3, PT, R23, c[0x0][0x3c8], PT ;  /* 0x0000f20017007a0c */ /* 0x000fe40003f66270 */
[----:B-1----:R-:W-:-:S02]  /*14880*/  @!P2 LOP3.LUT R13, R0, 0xfffffffe, RZ, 0xc0, !PT ;  /* 0xfffffffe000da812 */ /* 0x002fc400078ec0ff */
[----:B------:R-:W-:-:S03]  /*14890*/  IADD3 R0, R11, 0xd0, RZ ;  /* 0x000000d00b007810 */ /* 0x000fc60007ffe0ff */
[----:B------:R-:W-:Y:S01]  /*148a0*/  @!P2 IMAD.WIDE R12, R13, 0x4, R14 ;  /* 0x000000040d0ca825 */ /* 0x000fe200078e020e */
[----:B------:R-:W-:-:S04]  /*148b0*/  ISETP.GE.AND P5, PT, R0, c[0x0][0x3c8], PT ;  /* 0x0000f20000007a0c */ /* 0x000fc80003fa6270 */
[----:B------:R1:W-:Y:S01]  /*148c0*/  @!P2 ST.E.64 [R12.64], R96 ;  /* 0x000000600c00a985 */ /* 0x0003e2000c101b12 */
[----:B------:R-:W-:Y:S02]  /*148d0*/  ISETP.GE.AND P2, PT, R22, c[0x0][0x3c8], PT ;  /* 0x0000f20016007a0c */ /* 0x000fe40003f46270 */
[----:B------:R-:W-:Y:S01]  /*148e0*/  @!P3 LEA.HI R23, R23, R23, RZ, 0x1 ;  /* 0x000000171717b211 */ /* 0x000fe200078f08ff */
[----:B------:R4:W-:Y:S03]  /*148f0*/  @!P1 ST.E.64 [R18.64], R100 ;  /* 0x0000006412009985 */ /* 0x0009e6000c101b12 */
[----:B------:R-:W-:Y:S02]  /*14900*/  @!P3 LOP3.LUT R23, R23, 0xfffffffe, RZ, 0xc0, !PT ;  /* 0xfffffffe1717b812 */ /* 0x000fe400078ec0ff */
[----:B--2---:R-:W-:Y:S02]  /*14910*/  @!P0 LOP3.LUT R7, R4, 0xfffffffe, RZ, 0xc0, !PT ;  /* 0xfffffffe04078812 */ /* 0x004fe400078ec0ff */
[----:B------:R-:W-:-:S02]  /*14920*/  IADD3 R4, R11, 0xd8, RZ ;  /* 0x000000d80b047810 */ /* 0x000fc40007ffe0ff */
[----:B---3--:R-:W-:Y:S01]  /*14930*/  IADD3 R20, R11, 0xf0, RZ ;  /* 0x000000f00b147810 */ /* 0x008fe20007ffe0ff */
[----:B------:R-:W-:Y:S01]  /*14940*/  @!P0 IMAD.WIDE R6, R7, 0x4, R14 ;  /* 0x0000000407068825 */ /* 0x000fe200078e020e */
[----:B------:R-:W-:Y:S02]  /*14950*/  ISETP.GE.AND P4, PT, R4, c[0x0][0x3c8], PT ;  /* 0x0000f20004007a0c */ /* 0x000fe40003f86270 */
[----:B------:R-:W-:Y:S02]  /*14960*/  ISETP.GE.AND P1, PT, R20, c[0x0][0x3c8], PT ;  /* 0x0000f20014007a0c */ /* 0x000fe40003f26270 */
[----:B------:R2:W-:Y:S01]  /*14970*/  @!P0 ST.E.64 [R6.64], R104 ;  /* 0x0000006806008985 */ /* 0x0005e2000c101b12 */
[----:B------:R-:W-:Y:S02]  /*14980*/  ISETP.GE.AND P0, PT, R8, c[0x0][0x3c8], PT ;  /* 0x0000f20008007a0c */ /* 0x000fe40003f06270 */
[----:B------:R-:W-:Y:S02]  /*14990*/  @!P5 LEA.HI R0, R0, R0, RZ, 0x1 ;  /* 0x000000000000d211 */ /* 0x000fe400078f08ff */
[----:B------:R-:W-:-:S04]  /*149a0*/  @!P2 LEA.HI R22, R22, R22, RZ, 0x1 ;  /* 0x000000161616a211 */ /* 0x000fc800078f08ff */
[----:B------:R-:W-:Y:S02]  /*149b0*/  @!P4 LEA.HI R4, R4, R4, RZ, 0x1 ;  /* 0x000000040404c211 */ /* 0x000fe400078f08ff */
[----:B------:R-:W-:Y:S02]  /*149c0*/  @!P1 LEA.HI R20, R20, R20, RZ, 0x1 ;  /* 0x0000001414149211 */ /* 0x000fe400078f08ff */
[----:B-1----:R-:W-:Y:S02]  /*149d0*/  @!P4 LOP3.LUT R13, R4, 0xfffffffe, RZ, 0xc0, !PT ;  /* 0xfffffffe040dc812 */ /* 0x002fe400078ec0ff */
[----:B------:R-:W-:Y:S02]  /*149e0*/  @!P0 LEA.HI R8, R8, R8, RZ, 0x1 ;  /* 0x0000000808088211 */ /* 0x000fe400078f08ff */
[----:B------:R-:W-:Y:S01]  /*149f0*/  @!P2 LOP3.LUT R17, R22, 0xfffffffe, RZ, 0xc0, !PT ;  /* 0xfffffffe1611a812 */ /* 0x000fe200078ec0ff */
[----:B------:R-:W-:Y:S01]  /*14a00*/  @!P4 IMAD.WIDE R12, R13, 0x4, R14 ;  /* 0x000000040d0cc825 */ /* 0x000fe200078e020e */
[----:B----4-:R-:W-:-:S02]  /*14a10*/  @!P1 LOP3.LUT R19, R20, 0xfffffffe, RZ, 0xc0, !PT ;  /* 0xfffffffe14139812 */ /* 0x010fc400078ec0ff */
[----:B------:R-:W-:Y:S01]  /*14a20*/  @!P0 LOP3.LUT R21, R8, 0xfffffffe, RZ, 0xc0, !PT ;  /* 0xfffffffe08158812 */ /* 0x000fe200078ec0ff */
[----:B------:R-:W-:-:S04]  /*14a30*/  @!P3 IMAD.WIDE R22, R23, 0x4, R14 ;  /* 0x000000041716b825 */ /* 0x000fc800078e020e */
[----:B------:R-:W-:Y:S01]  /*14a40*/  @!P2 IMAD.WIDE R16, R17, 0x4, R14 ;  /* 0x000000041110a825 */ /* 0x000fe200078e020e */
[----:B--2---:R-:W-:-:S03]  /*14a50*/  @!P5 LOP3.LUT R7, R0, 0xfffffffe, RZ, 0xc0, !PT ;  /* 0xfffffffe0007d812 */ /* 0x004fc600078ec0ff */
[----:B------:R-:W-:-:S04]  /*14a60*/  @!P1 IMAD.WIDE R18, R19, 0x4, R14 ;  /* 0x0000000413129825 */ /* 0x000fc800078e020e */
[----:B------:R-:W-:-:S04]  /*14a70*/  @!P5 IMAD.WIDE R6, R7, 0x4, R14 ;  /* 0x000000040706d825 */ /* 0x000fc800078e020e */
[----:B------:R-:W-:Y:S01]  /*14a80*/  @!P0 IMAD.WIDE R14, R21, 0x4, R14 ;  /* 0x00000004150e8825 */ /* 0x000fe200078e020e */
[----:B------:R1:W-:Y:S04]  /*14a90*/  @!P5 ST.E.64 [R6.64], R108 ;  /* 0x0000006c0600d985 */ /* 0x0003e8000c101b12 */
[----:B------:R1:W-:Y:S04]  /*14aa0*/  @!P4 ST.E.64 [R12.64], R112 ;  /* 0x000000700c00c985 */ /* 0x0003e8000c101b12 */
[----:B------:R1:W-:Y:S04]  /*14ab0*/  @!P3 ST.E.64 [R22.64], R116 ;  /* 0x000000741600b985 */ /* 0x0003e8000c101b12 */
[----:B------:R1:W-:Y:S04]  /*14ac0*/  @!P2 ST.E.64 [R16.64], R120 ;  /* 0x000000781000a985 */ /* 0x0003e8000c101b12 */
[----:B------:R1:W-:Y:S04]  /*14ad0*/  @!P1 ST.E.64 [R18.64], R124 ;  /* 0x0000007c12009985 */ /* 0x0003e8000c101b12 */
[----:B------:R1:W-:Y:S02]  /*14ae0*/  @!P0 ST.E.64 [R14.64], R128 ;  /* 0x000000800e008985 */ /* 0x0003e4000c101b12 */
.L_x_2017:
[----:B------:R-:W-:Y:S05]  /*14af0*/  BSYNC B0 ;  /* 0x0000000000007941 */ /* 0x000fea0003800000 */
.L_x_2016:
[----:B------:R-:W-:Y:S01]  /*14b00*/  ISETP.NE.AND P0, PT, R5, RZ, PT ;  /* 0x000000ff0500720c */ /* 0x000fe20003f05270 */
[----:B-1----:R1:W3:Y:S04]  /*14b10*/  SHFL.IDX PT, R13, R10, 0x1, 0x1c1f ;  /* 0x003c1f000a0d7f89 */ /* 0x0022e800000e0000 */
[----:B------:R1:W4:Y:S08]  /*14b20*/  SHFL.IDX PT, R12, R9, 0x1, 0x1c1f ;  /* 0x003c1f00090c7f89 */ /* 0x00033000000e0000 */
        /* <DEDUP_REMOVED lines=12> */
[--C-:B-1-34-:R-:W-:Y:S01]  /*14bf0*/  @!P2 IMAD.WIDE R8, R11, 0x4, R12.reuse ;  /* 0x000000040b08a825 */ /* 0x11afe200078e020c */
[----:B------:R-:W-:Y:S02]  /*14c00*/  @!P1 LOP3.LUT R6, R6, 0xfffffffe, RZ, 0xc0, !PT ;  /* 0xfffffffe06069812 */ /* 0x000fe400078ec0ff */
[----:B------:R-:W-:Y:S02]  /*14c10*/  @!P0 LOP3.LUT R5, R5, 0xfffffffe, RZ, 0xc0, !PT ;  /* 0xfffffffe05058812 */ /* 0x000fe400078ec0ff */
[C---:B------:R-:W-:Y:S01]  /*14c20*/  IADD3 R18, R11.reuse, 0x28, RZ ;  /* 0x000000280b127810 */ /* 0x040fe20007ffe0ff */
[--C-:B------:R-:W-:Y:S01]  /*14c30*/  @!P1 IMAD.WIDE R6, R6, 0x4, R12.reuse ;  /* 0x0000000406069825 */ /* 0x100fe200078e020c */
[C---:B------:R-:W-:Y:S01]  /*14c40*/  IADD3 R17, R11.reuse, 0x30, RZ ;  /* 0x000000300b117810 */ /* 0x040fe20007ffe0ff */
[----:B------:R1:W-:Y:S01]  /*14c50*/  @!P2 ST.E.64 [R8.64], R162 ;  /* 0x000000a20800a985 */ /* 0x0003e2000c101b12 */
[----:B------:R-:W-:Y:S01]  /*14c60*/  IADD3 R16, R11, 0x38, RZ ;  /* 0x000000380b107810 */ /* 0x000fe20007ffe0ff */
[----:B--2---:R-:W-:Y:S01]  /*14c70*/  @!P0 IMAD.WIDE R14, R5, 0x4, R12 ;  /* 0x00000004050e8825 */ /* 0x004fe200078e020c */
[C---:B------:R-:W-:Y:S01]  /*14c80*/  IADD3 R10, R11.reuse, 0x40, RZ ;  /* 0x000000400b0a7810 */ /* 0x040fe20007ffe0ff */
[----:B------:R2:W-:Y:S01]  /*14c90*/  @!P1 ST.E.64 [R6.64], R158 ;  /* 0x0000009e06009985 */ /* 0x0005e2000c101b12 */
[----:B------:R-:W-:-:S02]  /*14ca0*/  IADD3 R5, R11, 0x48, RZ ;  /* 0x000000480b057810 */ /* 0x000fc40007ffe0ff */
[----:B------:R-:W-:Y:S01]  /*14cb0*/  ISETP.GE.AND P4, PT, R18, c[0x0][0x3c8], PT ;  /* 0x0000f20012007a0c */ /* 0x000fe20003f86270 */
[----:B------:R3:W-:Y:S01]  /*14cc0*/  @!P0 ST.E.64 [R14.64], R154 ;  /* 0x0000009a0e008985 */ /* 0x0007e2000c101b12 */
[----:B------:R-:W-:Y:S02]  /*14cd0*/  ISETP.GE.AND P3, PT, R17, c[0x0][0x3c8], PT ;  /* 0x0000f20011007a0c */ /* 0x000fe40003f66270 */
[----:B------:R-:W-:Y:S02]  /*14ce0*/  ISETP.GE.AND P2, PT, R16, c[0x0][0x3c8], PT ;  /* 0x0000f20010007a0c */ /* 0x000fe40003f46270 */
[----:B------:R-:W-:Y:S02]  /*14cf0*/  ISETP.GE.AND P1, PT, R10, c[0x0][0x3c8], PT ;  /* 0x0000f2000a007a0c */ /* 0x000fe40003f26270 */
[----:B------:R-:W-:Y:S02]  /*14d00*/  @!P6 LEA.HI R4, R4, R4, RZ, 0x1 ;  /* 0x000000040404e211 */ /* 0x000fe400078f08ff */
[----:B------:R-:W-:-:S02]  /*14d10*/  ISETP.GE.AND P0, PT, R5, c[0x0][0x3c8], PT ;  /* 0x0000f20005007a0c */ /* 0x000fc40003f06270 */
[----:B------:R-:W-:Y:S02]  /*14d20*/  @!P5 LEA.HI R0, R0, R0, RZ, 0x1 ;  /* 0x000000000000d211 */ /* 0x000fe400078f08ff */
[----:B------:R-:W-:Y:S02]  /*14d30*/  @!P4 LEA.HI R18, R18, R18, RZ, 0x1 ;  /* 0x000000121212c211 */ /* 0x000fe400078f08ff */
[----:B------:R-:W-:Y:S02]  /*14d40*/  @!P3 LEA.HI R17, R17, R17, RZ, 0x1 ;  /* 0x000000111111b211 */ /* 0x000fe400078f08ff */
[----:B------:R-:W-:Y:S02]  /*14d50*/  @!P2 LEA.HI R16, R16, R16, RZ, 0x1 ;  /* 0x000000101010a211 */ /* 0x000fe400078f08ff */
[----:B------:R-:W-:Y:S02]  /*14d60*/  @!P1 LEA.HI R10, R10, R10, RZ, 0x1 ;  /* 0x0000000a0a0a9211 */ /* 0x000fe400078f08ff */
[----:B-1----:R-:W-:-:S02]  /*14d70*/  @!P5 LOP3.LUT R9, R0, 0xfffffffe, RZ, 0xc0, !PT ;  /* 0xfffffffe0009d812 */ /* 0x002fc400078ec0ff */
[----:B------:R-:W-:Y:S02]  /*14d80*/  IADD3 R0, R11, 0x58, RZ ;  /* 0x000000580b007810 */ /* 0x000fe40007ffe0ff */
[----:B--2---:R-:W-:Y:S01]  /*14d90*/  @!P6 LOP3.LUT R7, R4, 0xfffffffe, RZ, 0xc0, !PT ;  /* 0xfffffffe0407e812 */ /* 0x004fe200078ec0ff */
[--C-:B------:R-:W-:Y:S01]  /*14da0*/  @!P5 IMAD.WIDE R8, R9, 0x4, R12.reuse ;  /* 0x000000040908d825 */ /* 0x100fe200078e020c */
[----:B------:R-:W-:Y:S02]  /*14db0*/  IADD3 R4, R11, 0x50, RZ ;  /* 0x000000500b047810 */ /* 0x000fe40007ffe0ff */
[----:B------:R-:W-:Y:S01]  /*14dc0*/  @!P0 LEA.HI R5, R5, R5, RZ, 0x1 ;  /* 0x0000000505058211 */ /* 0x000fe200078f08ff */
[----:B------:R-:W-:Y:S01]  /*14dd0*/  @!P6 IMAD.WIDE R6, R7, 0x4, R12 ;  /* 0x000000040706e825 */ /* 0x000fe200078e020c */
[----:B---3--:R-:W-:Y:S02]  /*14de0*/  @!P4 LOP3.LUT R15, R18, 0xfffffffe, RZ, 0xc0, !PT ;  /* 0xfffffffe120fc812 */ /* 0x008fe400078ec0ff */
[----:B------:R-:W-:-:S02]  /*14df0*/  @!P3 LOP3.LUT R17, R17, 0xfffffffe, RZ, 0xc0, !PT ;  /* 0xfffffffe1111b812 */ /* 0x000fc400078ec0ff */
[----:B------:R1:W-:Y:S01]  /*14e00*/  @!P6 ST.E.64 [R6.64], R150 ;  /* 0x000000960600e985 */ /* 0x0003e2000c101b12 */
[----:B------:R-:W-:Y:S01]  /*14e10*/  ISETP.GE.AND P6, PT, R4, c[0x0][0x3c8], PT ;  /* 0x0000f20004007a0c */ /* 0x000fe20003fc6270 */
[--C-:B------:R-:W-:Y:S01]  /*14e20*/  @!P4 IMAD.WIDE R14, R15, 0x4, R12.reuse ;  /* 0x000000040f0ec825 */ /* 0x100fe200078e020c */
[----:B------:R-:W-:Y:S01]  /*14e30*/  @!P0 LOP3.LUT R5, R5, 0xfffffffe, RZ, 0xc0, !PT ;  /* 0xfffffffe05058812 */ /* 0x000fe200078ec0ff */
[----:B------:R2:W-:Y:S01]  /*14e40*/  @!P5 ST.E.64 [R8.64], R146 ;  /* 0x000000920800d985 */ /* 0x0005e2000c101b12 */
[----:B------:R-:W-:Y:S02]  /*14e50*/  ISETP.GE.AND P5, PT, R0, c[0x0][0x3c8], PT ;  /* 0x0000f20000007a0c */ /* 0x000fe40003fa6270 */
[----:B------:R-:W-:Y:S01]  /*14e60*/  IADD3 R22, R11, 0x60, RZ ;  /* 0x000000600b167810 */ /* 0x000fe20007ffe0ff */
[----:B------:R-:W-:Y:S01]  /*14e70*/  @!P0 IMAD.WIDE R18, R5, 0x4, R12 ;  /* 0x0000000405128825 */ /* 0x000fe200078e020c */
[C---:B------:R-:W-:Y:S01]  /*14e80*/  IADD3 R21, R11.reuse, 0x68, RZ ;  /* 0x000000680b157810 */ /* 0x040fe20007ffe0ff */
[----:B------:R3:W-:Y:S01]  /*14e90*/  @!P4 ST.E.64 [R14.64], R142 ;  /* 0x0000008e0e00c985 */ /* 0x0007e2000c101b12 */
[----:B------:R-:W-:-:S02]  /*14ea0*/  IADD3 R20, R11, 0x70, RZ ;  /* 0x000000700b147810 */ /* 0x000fc40007ffe0ff */
[----:B------:R-:W-:Y:S02]  /*14eb0*/  IADD3 R5, R11, 0x80, RZ ;  /* 0x000000800b057810 */ /* 0x000fe40007ffe0ff */
[----:B------:R-:W-:Y:S02]  /*14ec0*/  ISETP.GE.AND P4, PT, R22, c[0x0][0x3c8], PT ;  /* 0x0000f20016007a0c */ /* 0x000fe40003f86270 */
[----:B------:R-:W-:Y:S02]  /*14ed0*/  @!P6 LEA.HI R4, R4, R4, RZ, 0x1 ;  /* 0x000000040404e211 */ /* 0x000fe400078f08ff */
[----:B------:R-:W-:-:S09]  /*14ee0*/  @!P5 LEA.HI R0, R0, R0, RZ, 0x1 ;  /* 0x000000000000d211 */ /* 0x000fd200078f08ff */
[----:B------:R-:W-:Y:S02]  /*14ef0*/  @!P4 LEA.HI R22, R22, R22, RZ, 0x1 ;  /* 0x000000161616c211 */ /* 0x000fe400078f08ff */
[----:B-1----:R-:W-:Y:S01]  /*14f00*/  @!P2 LOP3.LUT R7, R16, 0xfffffffe, RZ, 0xc0, !PT ;  /* 0xfffffffe1007a812 */ /* 0x002fe200078ec0ff */
[----:B------:R-:W-:Y:S01]  /*14f10*/  @!P3 IMAD.WIDE R16, R17, 0x4, R12 ;  /* 0x000000041110b825 */ /* 0x000fe200078e020c */
[----:B--2---:R-:W-:-:S03]  /*14f20*/  @!P1 LOP3.LUT R9, R10, 0xfffffffe, RZ, 0xc0, !PT ;  /* 0xfffffffe0a099812 */ /* 0x004fc600078ec0ff */
[--C-:B------:R-:W-:Y:S01]  /*14f30*/  @!P2 IMAD.WIDE R6, R7, 0x4, R12.reuse ;  /* 0x000000040706a825 */ /* 0x100fe200078e020c */
[----:B------:R-:W-:Y:S01]  /*14f40*/  IADD3 R10, R11, 0x78, RZ ;  /* 0x000000780b0a7810 */ /* 0x000fe20007ffe0ff */
[----:B------:R1:W-:Y:S01]  /*14f50*/  @!P3 ST.E.64 [R16.64], R138 ;  /* 0x0000008a1000b985 */ /* 0x0003e2000c101b12 */
[----:B------:R-:W-:Y:S01]  /*14f60*/  ISETP.GE.AND P3, PT, R21, c[0x0][0x3c8], PT ;  /* 0x0000f20015007a0c */ /* 0x000fe20003f66270 */
[--C-:B------:R-:W-:Y:S01]  /*14f70*/  @!P1 IMAD.WIDE R8, R9, 0x4, R12.reuse ;  /* 0x0000000409089825 */ /* 0x100fe200078e020c */
[----:B---3--:R-:W-:Y:S01]  /*14f80*/  @!P4 LOP3.LUT R15, R22, 0xfffffffe, RZ, 0xc0, !PT ;  /* 0xfffffffe160fc812 */ /* 0x008fe200078ec0ff */
[----:B------:R2:W-:Y:S01]  /*14f90*/  @!P2 ST.E.64 [R6.64], R134 ;  /* 0x000000860600a985 */ /* 0x0005e2000c101b12 */
[----:B------:R-:W-:Y:S02]  /*14fa0*/  ISETP.GE.AND P2, PT, R20, c[0x0][0x3c8], PT ;  /* 0x0000f20014007a0c */ /* 0x000fe40003f46270 */
[----:B------:R-:W-:Y:S01]  /*14fb0*/  IADD3 R22, R11, 0x98, RZ ;  /* 0x000000980b167810 */ /* 0x000fe20007ffe0ff */
[----:B------:R3:W-:Y:S01]  /*14fc0*/  @!P1 ST.E.64 [R8.64], R38 ;  /* 0x0000002608009985 */ /* 0x0007e2000c101b12 */
[----:B------:R-:W-:Y:S01]  /*14fd0*/  ISETP.GE.AND P1, PT, R10, c[0x0][0x3c8], PT ;  /* 0x0000f2000a007a0c */ /* 0x000fe20003f26270 */
[----:B------:R-:W-:-:S02]  /*14fe0*/  @!P4 IMAD.WIDE R14, R15, 0x4, R12 ;  /* 0x000000040f0ec825 */ /* 0x000fc400078e020c */
[----:B------:R4:W-:Y:S01]  /*14ff0*/  @!P0 ST.E.64 [R18.64], R42 ;  /* 0x0000002a12008985 */ /* 0x0009e2000c101b12 */
[----:B------:R-:W-:Y:S02]  /*15000*/  ISETP.GE.AND P0, PT, R5, c[0x0][0x3c8], PT ;  /* 0x0000f20005007a0c */ /* 0x000fe40003f06270 */
[----:B------:R-:W-:-:S03]  /*15010*/  @!P3 LEA.HI R21, R21, R21, RZ, 0x1 ;  /* 0x000000151515b211 */ /* 0x000fc600078f08ff */
[----:B------:R-:W-:Y:S02]  /*15020*/  @!P2 LEA.HI R20, R20, R20, RZ, 0x1 ;  /* 0x000000141414a211 */ /* 0x000fe400078f08ff */
[----:B------:R-:W-:Y:S02]  /*15030*/  @!P3 LOP3.LUT R21, R21, 0xfffffffe, RZ, 0xc0, !PT ;  /* 0xfffffffe1515b812 */ /* 0x000fe400078ec0ff */
[----:B------:R-:W-:-:S04]  /*15040*/  @!P1 LEA.HI R10, R10, R10, RZ, 0x1 ;  /* 0x0000000a0a0a9211 */ /* 0x000fc800078f08ff */
[----:B------:R-:W-:Y:S01]  /*15050*/  @!P0 LEA.HI R5, R5, R5, RZ, 0x1 ;  /* 0x0000000505058211 */ /* 0x000fe200078f08ff */
[----:B-1----:R-:W-:-:S03]  /*15060*/  @!P3 IMAD.WIDE R16, R21, 0x4, R12 ;  /* 0x000000041510b825 */ /* 0x002fc600078e020c */
[----:B------:R-:W-:Y:S02]  /*15070*/  @!P0 LOP3.LUT R5, R5, 0xfffffffe, RZ, 0xc0, !PT ;  /* 0xfffffffe05058812 */ /* 0x000fe400078ec0ff */
[C---:B------:R-:W-:Y:S02]  /*15080*/  IADD3 R21, R11.reuse, 0xa0, RZ ;  /* 0x000000a00b157810 */ /* 0x040fe40007ffe0ff */
[----:B--2---:R-:W-:Y:S02]  /*15090*/  @!P6 LOP3.LUT R7, R4, 0xfffffffe, RZ, 0xc0, !PT ;  /* 0xfffffffe0407e812 */ /* 0x004fe400078ec0ff */
[----:B------:R-:W-:Y:S02]  /*150a0*/  IADD3 R4, R11, 0x88, RZ ;  /* 0x000000880b047810 */ /* 0x000fe40007ffe0ff */
[----:B---3--:R-:W-:Y:S01]  /*150b0*/  @!P5 LOP3.LUT R9, R0, 0xfffffffe, RZ, 0xc0, !PT ;  /* 0xfffffffe0009d812 */ /* 0x008fe200078ec0ff */
[----:B------:R-:W-:Y:S01]  /*150c0*/  @!P6 IMAD.WIDE R6, R7, 0x4, R12 ;  /* 0x000000040706e825 */ /* 0x000fe200078e020c */
[----:B------:R-:W-:-:S03]  /*150d0*/  IADD3 R0, R11, 0x90, RZ ;  /* 0x000000900b007810 */ /* 0x000fc60007ffe0ff */
[--C-:B------:R-:W-:Y:S01]  /*150e0*/  @!P5 IMAD.WIDE R8, R9, 0x4, R12.reuse ;  /* 0x000000040908d825 */ /* 0x100fe200078e020c */
[----:B------:R1:W-:Y:S01]  /*150f0*/  @!P6 ST.E.64 [R6.64], R46 ;  /* 0x0000002e0600e985 */ /* 0x0003e2000c101b12 */
[----:B------:R-:W-:Y:S02]  /*15100*/  ISETP.GE.AND P6, PT, R4, c[0x0][0x3c8], PT ;  /* 0x0000f20004007a0c */ /* 0x000fe40003fc6270 */
[----:B----4-:R-:W-:Y:S01]  /*15110*/  @!P0 IMAD.WIDE R18, R5, 0x4, R12 ;  /* 0x0000000405128825 */ /* 0x010fe200078e020c */
[----:B------:R2:W-:Y:S01]  /*15120*/  @!P5 ST.E.64 [R8.64], R50 ;  /* 0x000000320800d985 */ /* 0x0005e2000c101b12 */
[----:B------:R-:W-:Y:S02]  /*15130*/  ISETP.GE.AND P5, PT, R0, c[0x0][0x3c8], PT ;  /* 0x0000f20000007a0c */ /* 0x000fe40003fa6270 */
[----:B------:R-:W-:Y:S01]  /*15140*/  IADD3 R5, R11, 0xb8, RZ ;  /* 0x000000b80b057810 */ /* 0x000fe20007ffe0ff */
[----:B------:R3:W-:Y:S01]  /*15150*/  @!P4 ST.E.64 [R14.64], R54 ;  /* 0x000000360e00c985 */ /* 0x0007e2000c101b12 */
[----:B------:R-:W-:-:S03]  /*15160*/  ISETP.GE.AND P4, PT, R22, c[0x0][0x3c8], PT ;  /* 0x0000f20016007a0c */ /* 0x000fc60003f86270 */
[----:B------:R4:W-:Y:S01]  /*15170*/  @!P3 ST.E.64 [R16.64], R58 ;  /* 0x0000003a1000b985 */ /* 0x0009e2000c101b12 */
[----:B------:R-:W-:Y:S02]  /*15180*/  ISETP.GE.AND P3, PT, R21, c[0x0][0x3c8], PT ;  /* 0x0000f20015007a0c */ /* 0x000fe40003f66270 */
[----:B------:R-:W-:-:S03]  /*15190*/  @!P6 LEA.HI R4, R4, R4, RZ, 0x1 ;  /* 0x000000040404e211 */ /* 0x000fc600078f08ff */
[----:B------:R-:W-:-:S04]  /*151a0*/  @!P5 LEA.HI R0, R0, R0, RZ, 0x1 ;  /* 0x000000000000d211 */ /* 0x000fc800078f08ff */
[----:B------:R-:W-:-:S04]  /*151b0*/  @!P4 LEA.HI R22, R22, R22, RZ, 0x1 ;  /* 0x000000161616c211 */ /* 0x000fc800078f08ff */
[----:B------:R-:W-:Y:S02]  /*151c0*/  @!P3 LEA.HI R21, R21, R21, RZ, 0x1 ;  /* 0x000000151515b211 */ /* 0x000fe400078f08ff */
[----:B-1----:R-:W-:Y:S02]  /*151d0*/  @!P2 LOP3.LUT R7, R20, 0xfffffffe, RZ, 0xc0, !PT ;  /* 0xfffffffe1407a812 */ /* 0x002fe400078ec0ff */
[----:B------:R-:W-:Y:S02]  /*151e0*/  IADD3 R20, R11, 0xa8, RZ ;  /* 0x000000a80b147810 */ /* 0x000fe40007ffe0ff */
[----:B--2---:R-:W-:Y:S01]  /*151f0*/  @!P1 LOP3.LUT R9, R10, 0xfffffffe, RZ, 0xc0, !PT ;  /* 0xfffffffe0a099812 */ /* 0x004fe200078ec0ff */
[--C-:B------:R-:W-:Y:S01]  /*15200*/  @!P2 IMAD.WIDE R6, R7, 0x4, R12.reuse ;  /* 0x000000040706a825 */ /* 0x100fe200078e020c */
[----:B------:R-:W-:Y:S02]  /*15210*/  IADD3 R10, R11, 0xb0, RZ ;  /* 0x000000b00b0a7810 */ /* 0x000fe40007ffe0ff */
[----:B---3--:R-:W-:Y:S01]  /*15220*/  @!P4 LOP3.LUT R15, R22, 0xfffffffe, RZ, 0xc0, !PT ;  /* 0xfffffffe160fc812 */ /* 0x008fe200078ec0ff */
[----:B------:R-:W-:Y:S01]  /*15230*/  @!P1 IMAD.WIDE R8, R9, 0x4, R12 ;  /* 0x0000000409089825 */ /* 0x000fe200078e020c */
[----:B------:R1:W-:Y:S01]  /*15240*/  @!P2 ST.E.64 [R6.64], R62 ;  /* 0x0000003e0600a985 */ /* 0x0003e2000c101b12 */
[----:B------:R-:W-:-:S02]  /*15250*/  ISETP.GE.AND P2, PT, R20, c[0x0][0x3c8], PT ;  /* 0x0000f20014007a0c */ /* 0x000fc40003f46270 */
[----:B------:R-:W-:Y:S01]  /*15260*/  @!P3 LOP3.LUT R21, R21, 0xfffffffe, RZ, 0xc0, !PT ;  /* 0xfffffffe1515b812 */ /* 0x000fe200078ec0ff */
[----:B------:R2:W-:Y:S01]  /*15270*/  @!P1 ST.E.64 [R8.64], R66 ;  /* 0x0000004208009985 */ /* 0x0005e2000c101b12 */
[----:B------:R-:W-:Y:S01]  /*15280*/  ISETP.GE.AND P1, PT, R10, c[0x0][0x3c8], PT ;  /* 0x0000f2000a007a0c */ /* 0x000fe20003f26270 */
[--C-:B------:R-:W-:Y:S01]  /*15290*/  @!P4 IMAD.WIDE R14, R15, 0x4, R12.reuse ;  /* 0x000000040f0ec825 */ /* 0x100fe200078e020c */
[----:B------:R-:W-:Y:S01]  /*152a0*/  IADD3 R22, R11, 0xd0, RZ ;  /* 0x000000d00b167810 */ /* 0x000fe20007ffe0ff */
[----:B------:R3:W-:Y:S01]  /*152b0*/  @!P0 ST.E.64 [R18.64], R70 ;  /* 0x0000004612008985 */ /* 0x0007e2000c101b12 */
[----:B------:R-:W-:Y:S01]  /*152c0*/  ISETP.GE.AND P0, PT, R5, c[0x0][0x3c8], PT ;  /* 0x0000f20005007a0c */ /* 0x000fe20003f06270 */
[----:B----4-:R-:W-:Y:S01]  /*152d0*/  @!P3 IMAD.WIDE R16, R21, 0x4, R12 ;  /* 0x000000041510b825 */ /* 0x010fe200078e020c */
[----:B------:R-:W-:-:S03]  /*152e0*/  IADD3 R21, R11, 0xd8, RZ ;  /* 0x000000d80b157810 */ /* 0x000fc60007ffe0ff */
[----:B------:R-:W-:-:S04]  /*152f0*/  @!P2 LEA.HI R20, R20, R20, RZ, 0x1 ;  /* 0x000000141414a211 */ /* 0x000fc800078f08ff */
[----:B------:R-:W-:-:S04]  /*15300*/  @!P1 LEA.HI R10, R10, R10, RZ, 0x1 ;  /* 0x0000000a0a0a9211 */ /* 0x000fc800078f08ff */
[----:B------:R-:W-:-:S04]  /*15310*/  @!P0 LEA.HI R5, R5, R5, RZ, 0x1 ;  /* 0x0000000505058211 */ /* 0x000fc800078f08ff */
[----:B------:R-:W-:Y:S02]  /*15320*/  @!P0 LOP3.LUT R5, R5, 0xfffffffe, RZ, 0xc0, !PT ;  /* 0xfffffffe05058812 */ /* 0x000fe400078ec0ff */
[----:B-1----:R-:W-:Y:S02]  /*15330*/  @!P6 LOP3.LUT R7, R4, 0xfffffffe, RZ, 0xc0, !PT ;  /* 0xfffffffe0407e812 */ /* 0x002fe400078ec0ff */
[----:B------:R-:W-:Y:S02]  /*15340*/  IADD3 R4, R11, 0xc0, RZ ;  /* 0x000000c00b047810 */ /* 0x000fe40007ffe0ff */
[----:B--2---:R-:W-:Y:S01]  /*15350*/  @!P5 LOP3.LUT R9, R0, 0xfffffffe, RZ, 0xc0, !PT ;  /* 0xfffffffe0009d812 */ /* 0x004fe200078ec0ff */
[----:B------:R-:W-:Y:S01]  /*15360*/  @!P6 IMAD.WIDE R6, R7, 0x4, R12 ;  /* 0x000000040706e825 */ /* 0x000fe200078e020c */
[----:B------:R-:W-:-:S03]  /*15370*/  IADD3 R0, R11, 0xc8, RZ ;  /* 0x000000c80b007810 */ /* 0x000fc60007ffe0ff */
[--C-:B------:R-:W-:Y:S01]  /*15380*/  @!P5 IMAD.WIDE R8, R9, 0x4, R12.reuse ;  /* 0x000000040908d825 */ /* 0x100fe200078e020c */
[----:B------:R1:W-:Y:S01]  /*15390*/  @!P6 ST.E.64 [R6.64], R74 ;  /* 0x0000004a0600e985 */ /* 0x0003e2000c101b12 */
[----:B------:R-:W-:Y:S02]  /*153a0*/  ISETP.GE.AND P6, PT, R4, c[0x0][0x3c8], PT ;  /* 0x0000f20004007a0c */ /* 0x000fe40003fc6270 */
[----:B---3--:R-:W-:Y:S01]  /*153b0*/  @!P0 IMAD.WIDE R18, R5, 0x4, R12 ;  /* 0x0000000405128825 */ /* 0x008fe200078e020c */
        /* <DEDUP_REMOVED lines=20> */
[----:B------:R-:W-:Y:S01]  /*15500*/  @!P6 IMAD.WIDE R2, R3, 0x4, R12 ;  /* 0x000000040302e825 */ /* 0x000fe200078e020c */
[----:B------:R2:W-:Y:S01]  /*15510*/  @!P1 ST.E.64 [R8.64], R94 ;  /* 0x0000005e08009985 */ /* 0x0005e2000c101b12 */
[----:B------:R-:W-:Y:S02]  /*15520*/  ISETP.GE.AND P1, PT, R10, c[0x0][0x3c8], PT ;  /* 0x0000f2000a007a0c */ /* 0x000fe40003f26270 */
[----:B------:R-:W-:Y:S01]  /*15530*/  @!P3 LOP3.LUT R21, R21, 0xfffffffe, RZ, 0xc0, !PT ;  /* 0xfffffffe1515b812 */ /* 0x000fe200078ec0ff */
[----:B------:R-:W-:Y:S01]  /*15540*/  @!P0 ST.E.64 [R18.64], R98 ;  /* 0x0000006212008985 */ /* 0x000fe2000c101b12 */
[----:B------:R-:W-:Y:S02]  /*15550*/  ISETP.GE.AND P0, PT, R5, c[0x0][0x3c8], PT ;  /* 0x0000f20005007a0c */ /* 0x000fe40003f06270 */
[----:B------:R-:W-:Y:S01]  /*15560*/  IADD3 R11, R11, 0xf8, RZ ;  /* 0x000000f80b0b7810 */ /* 0x000fe20007ffe0ff */
[----:B------:R3:W-:Y:S02]  /*15570*/  @!P6 ST.E.64 [R2.64], R102 ;  /* 0x000000660200e985 */ /* 0x0007e4000c101b12 */
[----:B------:R-:W-:-:S04]  /*15580*/  @!P2 LEA.HI R20, R20, R20, RZ, 0x1 ;  /* 0x000000141414a211 */ /* 0x000fc800078f08ff */
[----:B------:R-:W-:Y:S02]  /*15590*/  @!P1 LEA.HI R10, R10, R10, RZ, 0x1 ;  /* 0x0000000a0a0a9211 */ /* 0x000fe400078f08ff */
[----:B------:R-:W-:Y:S02]  /*155a0*/  @!P2 LOP3.LUT R15, R20, 0xfffffffe, RZ, 0xc0, !PT ;  /* 0xfffffffe140fa812 */ /* 0x000fe400078ec0ff */
[----:B------:R-:W-:Y:S02]  /*155b0*/  @!P0 LEA.HI R5, R5, R5, RZ, 0x1 ;  /* 0x0000000505058211 */ /* 0x000fe400078f08ff */
[----:B----4-:R-:W-:Y:S02]  /*155c0*/  @!P1 LOP3.LUT R17, R10, 0xfffffffe, RZ, 0xc0, !PT ;  /* 0xfffffffe0a119812 */ /* 0x010fe400078ec0ff */
[----:B------:R-:W-:Y:S02]  /*155d0*/  @!P0 LOP3.LUT R5, R5, 0xfffffffe, RZ, 0xc0, !PT ;  /* 0xfffffffe05058812 */ /* 0x000fe400078ec0ff */
[----:B-1----:R-:W-:-:S03]  /*155e0*/  @!P5 LOP3.LUT R7, R0, 0xfffffffe, RZ, 0xc0, !PT ;  /* 0xfffffffe0007d812 */ /* 0x002fc600078ec0ff */
[----:B------:R-:W-:Y:S01]  /*155f0*/  @!P0 IMAD.WIDE R4, R5, 0x4, R12 ;  /* 0x0000000405048825 */ /* 0x000fe200078e020c */
[----:B--2---:R-:W-:-:S03]  /*15600*/  @!P4 LOP3.LUT R9, R22, 0xfffffffe, RZ, 0xc0, !PT ;  /* 0xfffffffe1609c812 */ /* 0x004fc600078ec0ff */
[----:B------:R-:W-:-:S05]  /*15610*/  @!P5 IMAD.WIDE R6, R7, 0x4, R12 ;  /* 0x000000040706d825 */ /* 0x000fca00078e020c */
[----:B------:R1:W-:Y:S01]  /*15620*/  @!P5 ST.E.64 [R6.64], R106 ;  /* 0x0000006a0600d985 */ /* 0x0003e2000c101b12 */
[----:B---3--:R-:W-:-:S04]  /*15630*/  @!P4 IMAD.WIDE R2, R9, 0x4, R12 ;  /* 0x000000040902c825 */ /* 0x008fc800078e020c */
[--C-:B------:R-:W-:Y:S01]  /*15640*/  @!P2 IMAD.WIDE R8, R15, 0x4, R12.reuse ;  /* 0x000000040f08a825 */ /* 0x100fe200078e020c */
[----:B------:R2:W-:Y:S03]  /*15650*/  @!P4 ST.E.64 [R2.64], R110 ;  /* 0x0000006e0200c985 */ /* 0x0005e6000c101b12 */
[----:B------:R-:W-:-:S04]  /*15660*/  @!P1 IMAD.WIDE R14, R17, 0x4, R12 ;  /* 0x00000004110e9825 */ /* 0x000fc800078e020c */
[----:B-1----:R-:W-:-:S05]  /*15670*/  @!P3 IMAD.WIDE R6, R21, 0x4, R12 ;  /* 0x000000041506b825 */ /* 0x002fca00078e020c */
[----:B------:R2:W-:Y:S04]  /*15680*/  @!P3 ST.E.64 [R6.64], R114 ;  /* 0x000000720600b985 */ /* 0x0005e8000c101b12 */
[----:B------:R2:W-:Y:S04]  /*15690*/  @!P2 ST.E.64 [R8.64], R118 ;  /* 0x000000760800a985 */ /* 0x0005e8000c101b12 */
[----:B------:R2:W-:Y:S04]  /*156a0*/  @!P1 ST.E.64 [R14.64], R122 ;  /* 0x0000007a0e009985 */ /* 0x0005e8000c101b12 */
[----:B------:R2:W-:Y:S01]  /*156b0*/  @!P0 ST.E.64 [R4.64], R126 ;  /* 0x0000007e04008985 */ /* 0x0005e2000c101b12 */
[----:B------:R-:W-:-:S13]  /*156c0*/  ISETP.GE.AND P0, PT, R11, c[0x0][0x3c8], PT ;  /* 0x0000f2000b007a0c */ /* 0x000fda0003f06270 */
[----:B------:R-:W-:Y:S05]  /*156d0*/  @P0 EXIT ;  /* 0x000000000000094d */ /* 0x000fea0003800000 */
[----:B--2---:R-:W-:-:S04]  /*156e0*/  LEA.HI R3, R11, R11, RZ, 0x1 ;  /* 0x0000000b0b037211 */ /* 0x004fc800078f08ff */
[----:B------:R-:W-:-:S05]  /*156f0*/  LOP3.LUT R3, R3, 0xfffffffe, RZ, 0xc0, !PT ;  /* 0xfffffffe03037812 */ /* 0x000fca00078ec0ff */
[----:B------:R-:W-:-:S05]  /*15700*/  IMAD.WIDE R12, R3, 0x4, R12 ;  /* 0x00000004030c7825 */ /* 0x000fca00078e020c */
[----:B------:R-:W-:Y:S01]  /*15710*/  ST.E.64 [R12.64], R130 ;  /* 0x000000820c007985 */ /* 0x000fe2000c101b12 */
[----:B------:R-:W-:Y:S05]  /*15720*/  EXIT ;  /* 0x000000000000794d */ /* 0x000fea0003800000 */
.L_x_2015:
        /* <DEDUP_REMOVED lines=26> */
[----:B------:R-:W-:Y:S01]  /*158d0*/  IMAD.WIDE.U32 R8, R5, c[0x0][0x4d8], R8 ;  /* 0x0001360005087a25 */ /* 0x000fe200078e0008 */
[----:B------:R-:W-:-:S03]  /*158e0*/  IADD3 R4, -R6, RZ, RZ ;  /* 0x000000ff06047210 */ /* 0x000fc60007ffe1ff */
[----:B------:R-:W-:Y:S02]  /*158f0*/  IMAD R0, R0, c[0x0][0x4d8], RZ ;  /* 0x0001360000007a24 */ /* 0x000fe400078e02ff */
[----:B---3--:R-:W-:Y:S02]  /*15900*/  IMAD R2, R2, c[0x0][0x550], R3 ;  /* 0x0001540002027a24 */ /* 0x008fe400078e0203 */
[----:B------:R-:W-:Y:S02]  /*15910*/  IMAD R0, R5, c[0x0][0x4dc], R0 ;  /* 0x0001370005007a24 */ /* 0x000fe400078e0200 */
[----:B------:R-:W-:Y:S01]  /*15920*/  IMAD R4, R4, c[0x0][0x4e8], R7 ;  /* 0x00013a0004047a24 */ /* 0x000fe200078e0207 */
[----:B------:R-:W-:Y:S01]  /*15930*/  SHF.R.S32.HI R3, RZ, 0x1f, R2 ;  /* 0x0000001fff037819 */ /* 0x000fe20000011402 */
[----:B------:R-:W-:Y:S01]  /*15940*/  IMAD.IADD R9, R0, 0x1, R9 ;  /* 0x0000000100097824 */ /* 0x000fe200078e0209 */
[----:B------:R-:W-:-:S03]  /*15950*/  SHF.R.S32.HI R0, RZ, 0x1f, R6 ;  /* 0x0000001fff007819 */ /* 0x000fc60000011406 */
[----:B------:R-:W-:Y:S02]  /*15960*/  IMAD R3, R3, c[0x0][0x4e0], RZ ;  /* 0x0001380003037a24 */ /* 0x000fe400078e02ff */
        /* <DEDUP_REMOVED lines=14> */
.L_x_2018:
        /* <DEDUP_REMOVED lines=11> */
.L_x_6532:


//--------------------- .text._ZN7cutlass13device_kernelIN5flash19enable_sm80_to_sm89INS1_16FlashAttnFwdSm80INS1_25CollectiveMainloopFwdSm80ILi8ELi1ELb0EN4cute5tupleIJNS5_1CILi128EEENS7_ILi64EEENS7_ILi256EEEEEELi256ENS_10bfloat16_tEfNS_4arch4Sm80ELb0ELb1ELb1ELb1ELb1ELb0ELb1ELb1EEENS1_21CollectiveEpilogueFwdINS6_IJS8_SA_S9_EEENS6_IJNS7_ILi1EEESI_SI_EEESC_SE_Li256ELb1ELb1ELb1ELb0EEENS1_36VarlenDynamicPersistentTileSchedulerILi128ELi64ELi256ELi256ELb1ELb1ELb0ELb1ELb0ELb1EEEEEEEEEvNT_6ParamsE --------------------------
	.section	.text._ZN7cutlass13device_kernelIN5flash19enable_sm80_to_sm89INS1_16FlashAttnFwdSm80INS1_25CollectiveMainloopFwdSm80ILi8ELi1ELb0EN4cute5tupleIJNS5_1CILi128EEENS7_ILi64EEENS7_ILi256EEEEEELi256ENS_10bfloat16_tEfNS_4arch4Sm80ELb0ELb1ELb1ELb1ELb1ELb0ELb1ELb1EEENS1_21CollectiveEpilogueFwdINS6_IJS8_SA_S9_EEENS6_IJNS7_ILi1EEESI_SI_EEESC_SE_Li256ELb1ELb1ELb1ELb0EEENS1_36VarlenDynamicPersistentTileSchedulerILi128ELi64ELi256ELi256ELb1ELb1ELb0ELb1ELb0ELb1EEEEEEEEEvNT_6ParamsE,"ax",@progbits
	.sectioninfo	@"SHI_REGISTERS=255"
	.align	128
.text._ZN7cutlass13device_kernelIN5flash19enable_sm80_to_sm89INS1_16FlashAttnFwdSm80INS1_25CollectiveMainloopFwdSm80ILi8ELi1ELb0EN4cute5tupleIJNS5_1CILi128EEENS7_ILi64EEENS7_ILi256EEEEEELi256ENS_10bfloat16_tEfNS_4arch4Sm80ELb0ELb1ELb1ELb1ELb1ELb0ELb1ELb1EEENS1_21CollectiveEpilogueFwdINS6_IJS8_SA_S9_EEENS6_IJNS7_ILi1EEESI_SI_EEESC_SE_Li256ELb1ELb1ELb1ELb0EEENS1_36VarlenDynamicPersistentTileSchedulerILi128ELi64ELi256ELi256ELb1ELb1ELb0ELb1ELb0ELb1EEEEEEEEEvNT_6ParamsE:
        .type           _ZN7cutlass13device_kernelIN5flash19enable_sm80_to_sm89INS1_16FlashAttnFwdSm80INS1_25CollectiveMainloopFwdSm80ILi8ELi1ELb0EN4cute5tupleIJNS5_1CILi128EEENS7_ILi64EEENS7_ILi256EEEEEELi256ENS_10bfloat16_tEfNS_4arch4Sm80ELb0ELb1ELb1ELb1ELb1ELb0ELb1ELb1EEENS1_21CollectiveEpilogueFwdINS6_IJS8_SA_S9_EEENS6_IJNS7_ILi1EEESI_SI_EEESC_SE_Li256ELb1ELb1ELb1ELb0EEENS1_36VarlenDynamicPersistentTileSchedulerILi128ELi64ELi256ELi256ELb1ELb1ELb0ELb1ELb0ELb1EEEEEEEEEvNT_6ParamsE,@function
        .size           _ZN7cutlass13device_kernelIN5flash19enable_sm80_to_sm89INS1_16FlashAttnFwdSm80INS1_25CollectiveMainloopFwdSm80ILi8ELi1ELb0EN4cute5tupleIJNS5_1CILi128EEENS7_ILi64EEENS7_ILi256EEEEEELi256ENS_10bfloat16_tEfNS_4arch4Sm80ELb0ELb1ELb1ELb1ELb1ELb0ELb1ELb1EEENS1_21CollectiveEpilogueFwdINS6_IJS8_SA_S9_EEENS6_IJNS7_ILi1EEESI_SI_EEESC_SE_Li256ELb1ELb1ELb1ELb0EEENS1_36VarlenDynamicPersistentTileSchedulerILi128ELi64ELi256ELi256ELb1ELb1ELb0ELb1ELb0ELb1EEEEEEEEEvNT_6ParamsE,(.L_x_6533 - _ZN7cutlass13device_kernelIN5flash19enable_sm80_to_sm89INS1_16FlashAttnFwdSm80INS1_25CollectiveMainloopFwdSm80ILi8ELi1ELb0EN4cute5tupleIJNS5_1CILi128EEENS7_ILi64EEENS7_ILi256EEEEEELi256ENS_10bfloat16_tEfNS_4arch4Sm80ELb0ELb1ELb1ELb1ELb1ELb0ELb1ELb1EEENS1_21CollectiveEpilogueFwdINS6_IJS8_SA_S9_EEENS6_IJNS7_ILi1EEESI_SI_EEESC_SE_Li256ELb1ELb1ELb1ELb0EEENS1_36VarlenDynamicPersistentTileSchedulerILi128ELi64ELi256ELi256ELb1ELb1ELb0ELb1ELb0ELb1EEEEEEEEEvNT_6ParamsE)
        .other          _ZN7cutlass13device_kernelIN5flash19enable_sm80_to_sm89INS1_16FlashAttnFwdSm80INS1_25CollectiveMainloopFwdSm80ILi8ELi1ELb0EN4cute5tupleIJNS5_1CILi128EEENS7_ILi64EEENS7_ILi256EEEEEELi256ENS_10bfloat16_tEfNS_4arch4Sm80ELb0ELb1ELb1ELb1ELb1ELb0ELb1ELb1EEENS1_21CollectiveEpilogueFwdINS6_IJS8_SA_S9_EEENS6_IJNS7_ILi1EEESI_SI_EEESC_SE_Li256ELb1ELb1ELb1ELb0EEENS1_36VarlenDynamicPersistentTileSchedulerILi128ELi64ELi256ELi256ELb1ELb1ELb0ELb1ELb0ELb1EEEEEEEEEvNT_6ParamsE,@"STO_CUDA_ENTRY STV_DEFAULT"
_ZN7cutlass13device_kernelIN5flash19enable_sm80_to_sm89INS1_16FlashAttnFwdSm80INS1_25CollectiveMainloopFwdSm80ILi8ELi1ELb0EN4cute5tupleIJNS5_1CILi128EEENS7_ILi64EEENS7_ILi256EEEEEELi256ENS_10bfloat16_tEfNS_4arch4Sm80ELb0ELb1ELb1ELb1ELb1ELb0ELb1ELb1EEENS1_21CollectiveEpilogueFwdINS6_IJS8_SA_S9_EEENS6_IJNS7_ILi1EEESI_SI_EEESC_SE_Li256ELb1ELb1ELb1ELb0EEENS1_36VarlenDynamicPersistentTileSchedulerILi128ELi64ELi256ELi256ELb1ELb1ELb0ELb1ELb0ELb1EEEEEEEEEvNT_6ParamsE:
        /* <DEDUP_REMOVED lines=52> */
.L_x_2024:
        /* <DEDUP_REMOVED lines=16> */
.L_x_2200:
        /* <DEDUP_REMOVED lines=16> */
.L_x_2201:
[----:B---3--:R-:W-:-:S05]  /*0540*/  IMAD R0, R0, c[0x0][0x538], RZ ;  /* 0x00014e0000007a24 */ /* 0x008fca00078e02ff */
[----:B------:R-:W-:-:S04]  /*0550*/  IADD3 R6, R0, R6, RZ ;  /* 0x0000000600067210 */ /* 0x000fc80007ffe0ff */
[----:B------:R-:W-:-:S13]  /*0560*/  ISETP.GT.AND P0, PT, R6, UR4, PT ;  /* 0x0000000406007c0c */ /* 0x000fda000bf04270 */
[----:B-12---:R-:W-:Y:S05]  /*0570*/  @!P0 BRA `(.L_x_2024) ;  /* 0xfffffdc000008947 */ /* 0x006fea000383ffff */
.L_x_2020:
[----:B------:R-:W-:-:S05]  /*0580*/  IADD3 R10, -R0, R6, RZ ;  /* 0x00000006000a7210 */ /* 0x000fca0007ffe1ff */
[----:B------:R-:W-:-:S05]  /*0590*/  IMAD R0, R4, c[0x0][0x538], R10 ;  /* 0x00014e0004007a24 */ /* 0x000fca00078e020a */
[----:B------:R-:W-:Y:S01]  /*05a0*/  ISETP.GT.AND P0, PT, R0, UR4, PT ;  /* 0x0000000400007c0c */ /* 0x000fe2000bf04270 */
[----:B------:R-:W-:-:S12]  /*05b0*/  BRA.DIV ~URZ, `(.L_x_2025) ;  /* 0x00019f727f007947 */ /* 0x000fd8000b800000 */
[----:B------:R-:W-:-:S04]  /*05c0*/  VOTE.ANY R6, PT, !P0 ;  /* 0x0000000000067806 */ /* 0x000fc800040e0100 */
.L_x_2202:
[----:B------:R-:W1:Y:S02]  /*05d0*/  POPC R0, R6 ;  /* 0x0000000600007309 */ /* 0x000e640000000000 */
[----:B-12---:R-:W-:Y:S01]  /*05e0*/  IADD3 R251, R0, R7, RZ ;  /* 0x0000000700fb7210 */ /* 0x006fe20007ffe0ff */
[----:B------:R-:W-:Y:S05]  /*05f0*/  BRA.DIV ~URZ, `(.L_x_2026) ;  /* 0x00019f827f007947 */ /* 0x000fea000b800000 */
[----:B------:R1:W2:Y:S01]  /*0600*/  SHFL.IDX PT, R12, R9, R0, 0x1f ;  /* 0x00001f00090c7589 */ /* 0x0002a200000e0000 */
[----:B------:R-:W-:-:S03]  /*0610*/  MOV R5, RZ ;  /* 0x000000ff00057202 */ /* 0x000fc60000000f00 */
[----:B------:R1:W3:Y:S04]  /*0620*/  SHFL.IDX PT, R9, R8, R0, 0x1f ;  /* 0x00001f0008097589 */ /* 0x0002e800000e0000 */
.L_x_2203:
[----:B------:R-:W-:Y:S01]  /*0630*/  ISETP.NE.AND P0, PT, R6, RZ, PT ;  /* 0x000000ff0600720c */ /* 0x000fe20003f05270 */
[----:B------:R-:W-:-:S12]  /*0640*/  BSSY B0, `(.L_x_2027) ;  /* 0x0000005000007945 */ /* 0x000fd80003800000 */
[----:B------:R-:W-:Y:S05]  /*0650*/  @!P0 BRA `(.L_x_2028) ;  /* 0x0000003000008947 */ /* 0x000fea0003800000 */
[----:B-1----:R-:W-:Y:S01]  /*0660*/  IADD3 R0, R0, -0x1, RZ ;  /* 0xffffffff00007810 */ /* 0x002fe20007ffe0ff */
[----:B------:R-:W-:Y:S05]  /*0670*/  BRA.DIV ~URZ, `(.L_x_2029) ;  /* 0x00019fe27f007947 */ /* 0x000fea000b800000 */
[----:B------:R1:W4:Y:S02]  /*0680*/  SHFL.IDX PT, R5, R4, R0, 0x1f ;  /* 0x00001f0004057589 */ /* 0x00032400000e0000 */
.L_x_2028:
[----:B------:R-:W-:Y:S05]  /*0690*/  BSYNC B0 ;  /* 0x0000000000007941 */ /* 0x000fea0003800000 */
.L_x_2027:
[----:B---3--:R-:W-:Y:S01]  /*06a0*/  ISETP.NE.AND P0, PT, R9, 0x1, PT ;  /* 0x000000010900780c */ /* 0x008fe20003f05270 */
[----:B----4-:R-:W-:Y:S01]  /*06b0*/  IMAD R248, R5, c[0x0][0x538], R10 ;  /* 0x00014e0005f87a24 */ /* 0x010fe200078e020a */
[----:B------:R-:W-:Y:S04]  /*06c0*/  BSSY B0, `(.L_x_2030) ;  /* 0x0000085000007945 */ /* 0x000fe80003800000 */
[----:B------:R-:W-:-:S07]  /*06d0*/  IADD3 R11, -R248, UR4, RZ ;  /* 0x00000004f80b7c10 */ /* 0x000fce000fffe1ff */
[----:B------:R-:W-:Y:S05]  /*06e0*/  @!P0 BRA `(.L_x_2031) ;  /* 0x000003e000008947 */ /* 0x000fea0003800000 */
[-C--:B-12---:R-:W-:Y:S02]  /*06f0*/  IABS R0, R12.reuse ;  /* 0x0000000c00007213 */ /* 0x086fe40000000000 */
        /* <DEDUP_REMOVED lines=61> */
.L_x_2031:
[----:B------:R-:W-:-:S04]  /*0ad0*/  IMAD.MOV.U32 R2, RZ, RZ, 0x4 ;  /* 0x00000004ff027424 */ /* 0x000fc800078e00ff */
[----:B------:R-:W-:-:S05]  /*0ae0*/  IMAD.WIDE R2, R251, R2, c[0x0][0x590] ;  /* 0x00016400fb027625 */ /* 0x000fca00078e0202 */
[----:B------:R-:W3:Y:S02]  /*0af0*/  LDG.E R7, [R2.64] ;  /* 0x0000000602077981 */ /* 0x000ee4000c1e1900 */
[----:B-123--:R-:W-:-:S05]  /*0b00*/  IMAD R9, R7, R12, RZ ;  /* 0x0000000c07097224 */ /* 0x00efca00078e02ff */
        /* <DEDUP_REMOVED lines=64> */
.L_x_2032:
[----:B------:R-:W-:Y:S05]  /*0f10*/  BSYNC B0 ;  /* 0x0000000000007941 */ /* 0x000fea0003800000 */
.L_x_2030:
[----:B------:R-:W-:-:S04]  /*0f20*/  LOP3.LUT R0, RZ, R0, RZ, 0x33, !PT ;  /* 0x00000000ff007212 */ /* 0x000fc800078e33ff */
[----:B------:R-:W-:Y:S01]  /*0f30*/  IADD3 R249, R0, R12, RZ ;  /* 0x0000000c00f97210 */ /* 0x000fe20007ffe0ff */
[----:B------:R-:W-:Y:S05]  /*0f40*/  BRA `(.L_x_2033) ;  /* 0x0000004000007947 */ /* 0x000fea0003800000 */
.L_x_2021:
[----:B--2---:R-:W-:Y:S01]  /*0f50*/  IMAD.MOV.U32 R249, RZ, RZ, RZ ;  /* 0x000000fffff97224 */ /* 0x004fe200078e00ff */
[----:B------:R-:W-:Y:S01]  /*0f60*/  MOV R250, RZ ;  /* 0x000000ff00fa7202 */ /* 0x000fe20000000f00 */
[----:B------:R-:W-:Y:S01]  /*0f70*/  IMAD.U32 R248, RZ, RZ, UR4 ;  /* 0x00000004fff87e24 */ /* 0x000fe2000f8e00ff */
[----:B------:R-:W-:Y:S02]  /*0f80*/  MOV R251, c[0x0][0x53c] ;  /* 0x00014f0000fb7a02 */ /* 0x000fe40000000f00 */
.L_x_2033:
[----:B------:R-:W-:Y:S01]  /*0f90*/  ISETP.NE.AND P0, PT, R13, RZ, PT ;  /* 0x000000ff0d00720c */ /* 0x000fe20003f05270 */
[----:B------:R-:W-:-:S12]  /*0fa0*/  WARPSYNC 0xffffffff ;  /* 0xffffffff00007948 */ /* 0x000fd80003800000 */
[----:B------:R1:W-:Y:S04]  /*0fb0*/  @!P0 STS.128 [0x20100], R248 ;  /* 0x020100f8ff008388 */ /* 0x0003e80000000c00 */
[----:B------:R-:W-:Y:S06]  /*0fc0*/  BAR.ARV 0x5, 0x100 ;  /* 0x0144000000007b1d */ /* 0x000fec0000002000 */
.L_x_2019:
        /* <DEDUP_REMOVED lines=8> */
[CC--:B------:R-:W-:Y:S02]  /*1050*/  LEA.HI R13, R9.reuse, R17.reuse, RZ, 0x2 ;  /* 0x00000011090d7211 */ /* 0x0c0fe400078f10ff */
[----:B------:R-:W-:Y:S02]  /*1060*/  SHF.R.S32.HI R3, RZ, 0x4, R2 ;  /* 0x00000004ff037819 */ /* 0x000fe40000011402 */
[----:B------:R-:W-:Y:S02]  /*1070*/  LEA.HI R15, R9, R17, RZ, 0x3 ;  /* 0x00000011090f7211 */ /* 0x000fe400078f18ff */
[----:B------:R-:W-:Y:S02]  /*1080*/  LEA.HI R0, R2, R3, RZ, 0x1 ;  /* 0x0000000302007211 */ /* 0x000fe400078f08ff */
[----:B------:R-:W-:-:S02]  /*1090*/  SHF.R.S32.HI R7, RZ, 0x2, R13 ;  /* 0x00000002ff077819 */ /* 0x000fc4000001140d */
[----:B------:R-:W-:Y:S02]  /*10a0*/  LOP3.LUT R0, R0, 0xfffffffe, RZ, 0xc0, !PT ;  /* 0xfffffffe00007812 */ /* 0x000fe400078ec0ff */
[----:B------:R-:W-:Y:S02]  /*10b0*/  SHF.R.S32.HI R252, RZ, 0x3, R15 ;  /* 0x00000003fffc7819 */ /* 0x000fe4000001140f */
[----:B------:R-:W-:Y:S01]  /*10c0*/  LEA.HI R8, R9, R17, RZ, 0x5 ;  /* 0x0000001109087211 */ /* 0x000fe200078f28ff */
[----:B------:R-:W-:Y:S01]  /*10d0*/  IMAD.IADD R14, R3, 0x1, -R0 ;  /* 0x00000001030e7824 */ /* 0x000fe200078e0a00 */
[----:B------:R-:W-:Y:S01]  /*10e0*/  LOP3.LUT R0, R2, 0xfffffff0, RZ, 0xc0, !PT ;  /* 0xfffffff002007812 */ /* 0x000fe200078ec0ff */
[----:B------:R-:W-:Y:S01]  /*10f0*/  IMAD.SHL.U32 R4, R252, 0x40, RZ ;  /* 0x00000040fc047824 */ /* 0x000fe200078e00ff */
[----:B------:R-:W-:Y:S02]  /*1100*/  SHF.R.S32.HI R2, RZ, 0x1f, R13 ;  /* 0x0000001fff027819 */ /* 0x000fe4000001140d */
[----:B------:R-:W-:Y:S01]  /*1110*/  LOP3.LUT R3, R15, 0xfffffff8, RZ, 0xc0, !PT ;  /* 0xfffffff80f037812 */ /* 0x000fe200078ec0ff */
[----:B------:R-:W-:Y:S01]  /*1120*/  IMAD.IADD R0, R17, 0x1, -R0 ;  /* 0x0000000111007824 */ /* 0x000fe200078e0a00 */
[----:B------:R-:W-:-:S03]  /*1130*/  LEA.HI R2, R2, R7, RZ, 0x3 ;  /* 0x0000000702027211 */ /* 0x000fc600078f18ff */
[----:B------:R-:W-:Y:S01]  /*1140*/  IMAD.IADD R230, R17, 0x1, -R3 ;  /* 0x0000000111e67824 */ /* 0x000fe200078e0a03 */
[----:B------:R-:W-:Y:S02]  /*1150*/  SHF.R.S32.HI R5, RZ, 0x1f, R0 ;  /* 0x0000001fff057819 */ /* 0x000fe40000011400 */
[----:B------:R-:W-:Y:S01]  /*1160*/  LOP3.LUT R3, R2, 0xfffffff8, RZ, 0xc0, !PT ;  /* 0xfffffff802037812 */ /* 0x000fe200078ec0ff */
[C---:B------:R-:W-:Y:S01]  /*1170*/  IMAD.SHL.U32 R217, R230.reuse, 0x8, RZ ;  /* 0x00000008e6d97824 */ /* 0x040fe200078e00ff */
[----:B------:R-:W-:Y:S01]  /*1180*/  LEA.HI R10, R5, R0, RZ, 0x3 ;  /* 0x00000000050a7211 */ /* 0x000fe200078f18ff */
[----:B------:R-:W-:Y:S01]  /*1190*/  IMAD R229, R230, 0x20, R252 ;  /* 0x00000020e6e57824 */ /* 0x000fe200078e02fc */
        /* <DEDUP_REMOVED lines=8> */
[----:B------:R-:W-:Y:S01]  /*1220*/  SHF.R.S32.HI R4, RZ, 0x5, R8 ;  /* 0x00000005ff047819 */ /* 0x000fe20000011408 */
[----:B------:R-:W-:Y:S01]  /*1230*/  IMAD.IADD R16, R17, 0x1, -R0 ;  /* 0x0000000111107824 */ /* 0x000fe200078e0a00 */
[----:B------:R-:W-:Y:S01]  /*1240*/  SHF.R.S32.HI R2, RZ, 0x1f, R8 ;  /* 0x0000001fff027819 */ /* 0x000fe20000011408 */
[----:B------:R-:W-:Y:S01]  /*1250*/  IMAD.SHL.U32 R0, R230, 0x40, RZ ;  /* 0x00000040e6007824 */ /* 0x000fe200078e00ff */
[----:B------:R-:W-:-:S02]  /*1260*/  LOP3.LUT R6, R7, 0x1, RZ, 0xc0, !PT ;  /* 0x0000000107067812 */ /* 0x000fc400078ec0ff */
[----:B------:R-:W-:Y:S02]  /*1270*/  LEA.HI R2, R2, R4, RZ, 0x3 ;  /* 0x0000000402027211 */ /* 0x000fe400078f18ff */
[----:B------:R-:W-:Y:S02]  /*1280*/  SHF.R.S32.HI R12, RZ, 0x1f, R16 ;  /* 0x0000001fff0c7819 */ /* 0x000fe40000011410 */
[----:B------:R-:W-:Y:S02]  /*1290*/  LEA.HI R3, R9, R17, RZ, 0x6 ;  /* 0x0000001109037211 */ /* 0x000fe400078f30ff */
[----:B------:R-:W-:Y:S02]  /*12a0*/  LOP3.LUT R0, R0, 0x1c0, RZ, 0xc0, !PT ;  /* 0x000001c000007812 */ /* 0x000fe400078ec0ff */
[----:B------:R-:W-:Y:S01]  /*12b0*/  LOP3.LUT R2, R2, 0xffffff8, RZ, 0xc0, !PT ;  /* 0x0ffffff802027812 */ /* 0x000fe200078ec0ff */
[----:B------:R-:W-:Y:S01]  /*12c0*/  IMAD.SHL.U32 R9, R3, 0x8, RZ ;  /* 0x0000000803097824 */ /* 0x000fe200078e00ff */
[----:B------:R-:W-:-:S02]  /*12d0*/  ISETP.NE.U32.AND P0, PT, R6, 0x1, PT ;  /* 0x000000010600780c */ /* 0x000fc40003f05070 */
[----:B------:R-:W-:Y:S01]  /*12e0*/  LEA.HI R12, R12, R16, RZ, 0x2 ;  /* 0x000000100c0c7211 */ /* 0x000fe200078f10ff */
[----:B------:R-:W-:Y:S01]  /*12f0*/  IMAD.IADD R3, R4, 0x1, -R2 ;  /* 0x0000000104037824 */ /* 0x000fe200078e0a02 */
[----:B------:R-:W-:Y:S02]  /*1300*/  LOP3.LUT R8, R0, 0x8, R15, 0xf8, !PT ;  /* 0x0000000800087812 */ /* 0x000fe400078ef80f */
        /* <DEDUP_REMOVED lines=28> */
[----:B------:R-:W-:Y:S01]  /*14d0*/  IMAD.SHL.U32 R215, R11, 0x2, RZ ;  /* 0x000000020bd77824 */ /* 0x000fe200078e00ff */
[----:B------:R-:W-:Y:S01]  /*14e0*/  LOP3.LUT R4, R7, 0xfffffe00, RZ, 0xc0, !PT ;  /* 0xfffffe0007047812 */ /* 0x000fe200078ec0ff */
[----:B------:R-:W-:Y:S01]  /*14f0*/  IMAD.IADD R7, R5, 0x1, R3 ;  /* 0x0000000105077824 */ /* 0x000fe200078e0203 */
[----:B------:R-:W-:Y:S01]  /*1500*/  IADD3 R223, R217, 0x40, RZ ;  /* 0x00000040d9df7810 */ /* 0x000fe20007ffe0ff */
[----:B------:R-:W-:Y:S01]  /*1510*/  IMAD.MOV.U32 R10, RZ, RZ, 0x40 ;  /* 0x00000040ff0a7424 */ /* 0x000fe200078e00ff */
[CC--:B------:R-:W-:Y:S01]  /*1520*/  IADD3 R3, R2.reuse, R4.reuse, R8 ;  /* 0x0000000402037210 */ /* 0x0c0fe20007ffe008 */
[----:B------:R-:W-:Y:S01]  /*1530*/  IMAD.MOV.U32 R8, RZ, RZ, 0x20 ;  /* 0x00000020ff087424 */ /* 0x000fe200078e00ff */
[----:B------:R-:W-:-:S02]  /*1540*/  LOP3.LUT R4, R2, R4, RZ, 0xfc, !PT ;  /* 0x0000000402047212 */ /* 0x000fc400078efcff */
[----:B------:R-:W-:Y:S02]  /*1550*/  LOP3.LUT R2, R12, 0x7ffffffc, RZ, 0xc0, !PT ;  /* 0x7ffffffc0c027812 */ /* 0x000fe400078ec0ff */
[----:B------:R-:W-:Y:S02]  /*1560*/  LEA R9, R7, 0x80, 0x1 ;  /* 0x0000008007097811 */ /* 0x000fe400078e08ff */
[----:B------:R-:W-:Y:S01]  /*1570*/  IADD3 R222, R217, 0x80, RZ ;  /* 0x00000080d9de7810 */ /* 0x000fe20007ffe0ff */
[----:B------:R-:W-:Y:S01]  /*1580*/  IMAD.IADD R2, R16, 0x1, -R2 ;  /* 0x0000000110027824 */ /* 0x000fe200078e0a02 */
[----:B------:R-:W-:Y:S01]  /*1590*/  SHF.R.S32.HI R5, RZ, 0x1f, R217 ;  /* 0x0000001fff057819 */ /* 0x000fe200000114d9 */
[----:B------:R-:W-:Y:S01]  /*15a0*/  STL [R1+0x4], R9 ;  /* 0x0000040901007387 */ /* 0x000fe20000100800 */
[----:B------:R-:W-:Y:S01]  /*15b0*/  SHF.R.S32.HI R12, RZ, 0x1f, R223 ;  /* 0x0000001fff0c7819 */ /* 0x000fe200000114df */
[----:B------:R-:W-:Y:S01]  /*15c0*/  IMAD.SHL.U32 R231, R2, 0x2, RZ ;  /* 0x0000000202e77824 */ /* 0x000fe200078e00ff */
[----:B------:R-:W-:-:S02]  /*15d0*/  SHF.R.S32.HI R5, RZ, 0x1f, R222 ;  /* 0x0000001fff057819 */ /* 0x000fc400000114de */
[----:B------:R-:W-:Y:S02]  /*15e0*/  SEL R5, R8, 0xffffffe0, !P1 ;  /* 0xffffffe008057807 */ /* 0x000fe40004800000 */
[C---:B------:R-:W-:Y:S02]  /*15f0*/  IADD3 R38, R231.reuse, 0x10, RZ ;  /* 0x00000010e7267810 */ /* 0x040fe40007ffe0ff */
[C---:B------:R-:W-:Y:S02]  /*1600*/  IADD3 R36, R231.reuse, 0x20, RZ ;  /* 0x00000020e7247810 */ /* 0x040fe40007ffe0ff */
[C---:B------:R-:W-:Y:S02]  /*1610*/  IADD3 R33, R231.reuse, 0x38, RZ ;  /* 0x00000038e7217810 */ /* 0x040fe40007ffe0ff */
[C---:B------:R-:W-:Y:S02]  /*1620*/  IADD3 R30, R231.reuse, 0x50, RZ ;  /* 0x00000050e71e7810 */ /* 0x040fe40007ffe0ff */
[----:B------:R-:W-:-:S02]  /*1630*/  IADD3 R27, R231, 0x68, RZ ;  /* 0x00000068e71b7810 */ /* 0x000fc40007ffe0ff */
[----:B------:R-:W-:Y:S02]  /*1640*/  SHF.R.S32.HI R7, RZ, 0x1f, R38 ;  /* 0x0000001fff077819 */ /* 0x000fe40000011426 */
[C---:B------:R-:W-:Y:S02]  /*1650*/  IADD3 R24, R231.reuse, 0x80, RZ ;  /* 0x00000080e7187810 */ /* 0x040fe40007ffe0ff */
[----:B------:R-:W-:Y:S02]  /*1660*/  SHF.R.S32.HI R7, RZ, 0x1f, R36 ;  /* 0x0000001fff077819 */ /* 0x000fe40000011424 */
[C---:B------:R-:W-:Y:S02]  /*1670*/  IADD3 R21, R231.reuse, 0x98, RZ ;  /* 0x00000098e7157810 */ /* 0x040fe40007ffe0ff */
[----:B------:R-:W-:Y:S02]  /*1680*/  SHF.R.S32.HI R7, RZ, 0x1f, R33 ;  /* 0x0000001fff077819 */ /* 0x000fe40000011421 */
[----:B------:R-:W-:-:S02]  /*1690*/  IADD3 R18, R231, 0xb0, RZ ;  /* 0x000000b0e7127810 */ /* 0x000fc40007ffe0ff */
[----:B------:R-:W-:Y:S02]  /*16a0*/  SHF.R.S32.HI R7, RZ, 0x1f, R30 ;  /* 0x0000001fff077819 */ /* 0x000fe4000001141e */
[C---:B-1----:R-:W-:Y:S02]  /*16b0*/  IADD3 R15, R231.reuse, 0xc8, RZ ;  /* 0x000000c8e70f7810 */ /* 0x042fe40007ffe0ff */
[----:B------:R-:W-:Y:S02]  /*16c0*/  SHF.R.S32.HI R7, RZ, 0x1f, R27 ;  /* 0x0000001fff077819 */ /* 0x000fe4000001141b */
[----:B------:R-:W-:Y:S02]  /*16d0*/  SEL R2, R8, 0xffffffe0, !P4 ;  /* 0xffffffe008027807 */ /* 0x000fe40006000000 */
[----:B------:R-:W-:Y:S02]  /*16e0*/  IADD3 R12, R231, 0xe0, RZ ;  /* 0x000000e0e70c7810 */ /* 0x000fe40007ffe0ff */
[----:B------:R-:W-:-:S02]  /*16f0*/  SHF.R.S32.HI R7, RZ, 0x1f, R24 ;  /* 0x0000001fff077819 */ /* 0x000fc40000011418 */
[----:B------:R-:W-:Y:S02]  /*1700*/  IADD3 R224, R217, 0xc0, RZ ;  /* 0x000000c0d9e07810 */ /* 0x000fe40007ffe0ff */
[----:B------:R-:W-:Y:S02]  /*1710*/  SHF.R.S32.HI R8, RZ, 0x1f, R231 ;  /* 0x0000001fff087819 */ /* 0x000fe400000114e7 */
[C---:B------:R-:W-:Y:S02]  /*1720*/  IADD3 R11, R231.reuse, 0xe8, RZ ;  /* 0x000000e8e70b7810 */ /* 0x040fe40007ffe0ff */
[----:B------:R-:W-:Y:S02]  /*1730*/  SHF.R.S32.HI R7, RZ, 0x1f, R21 ;  /* 0x0000001fff077819 */ /* 0x000fe40000011415 */
[----:B------:R-:W-:Y:S02]  /*1740*/  IADD3 R8, R231, 0xf0, RZ ;  /* 0x000000f0e7087810 */ /* 0x000fe40007ffe0ff */
[----:B------:R-:W-:-:S02]  /*1750*/  SHF.R.S32.HI R7, RZ, 0x1f, R18 ;  /* 0x0000001fff077819 */ /* 0x000fc40000011412 */
[----:B------:R-:W-:Y:S02]  /*1760*/  SHF.R.S32.HI R7, RZ, 0x1f, R15 ;  /* 0x0000001fff077819 */ /* 0x000fe4000001140f */
[----:B------:R-:W-:Y:S02]  /*1770*/  SHF.R.S32.HI R7, RZ, 0x1f, R12 ;  /* 0x0000001fff077819 */ /* 0x000fe4000001140c */
[----:B------:R-:W-:Y:S02]  /*1780*/  SHF.R.S32.HI R6, RZ, 0x1f, R224 ;  /* 0x0000001fff067819 */ /* 0x000fe400000114e0 */
[----:B------:R-:W-:Y:S02]  /*1790*/  LEA R200, R0, 0x8100, 0x1 ;  /* 0x0000810000c87811 */ /* 0x000fe400078e08ff */
[----:B------:R-:W-:Y:S02]  /*17a0*/  SHF.R.S32.HI R12, RZ, 0x1f, R11 ;  /* 0x0000001fff0c7819 */ /* 0x000fe4000001140b */
[----:B------:R-:W-:-:S02]  /*17b0*/  SEL R6, R10, 0xffffffc0, !P2 ;  /* 0xffffffc00a067807 */ /* 0x000fc40005000000 */
[----:B------:R-:W-:Y:S02]  /*17c0*/  SEL R0, R10, 0xffffffc0, !P3 ;  /* 0xffffffc00a007807 */ /* 0x000fe40005800000 */
[----:B------:R-:W-:Y:S01]  /*17d0*/  SHF.R.S32.HI R11, RZ, 0x1f, R8 ;  /* 0x0000001fff0b7819 */ /* 0x000fe20000011408 */
[----:B------:R-:W-:Y:S01]  /*17e0*/  IMAD.IADD R8, R9, 0x1, R5 ;  /* 0x0000000109087824 */ /* 0x000fe200078e0205 */
[----:B------:R-:W-:Y:S02]  /*17f0*/  IADD3 R10, R231, 0xf8, RZ ;  /* 0x000000f8e70a7810 */ /* 0x000fe40007ffe0ff */
[C---:B------:R-:W-:Y:S02]  /*1800*/  IADD3 R7, R9.reuse, -0x10, RZ ;  /* 0xfffffff009077810 */ /* 0x040fe40007ffe0ff */
[C---:B------:R-:W-:Y:S01]  /*1810*/  @P0 IADD3 R7, R9.reuse, 0x10, RZ ;  /* 0x0000001009070810 */ /* 0x040fe20007ffe0ff */
[----:B------:R1:W-:Y:S01]  /*1820*/  STL [R1+0x10], R8 ;  /* 0x0000100801007387 */ /* 0x0003e20000100800 */
[----:B------:R-:W-:Y:S01]  /*1830*/  SHF.R.S32.HI R11, RZ, 0x1f, R10 ;  /* 0x0000001fff0b7819 */ /* 0x000fe2000001140a */
[----:B------:R-:W-:Y:S01]  /*1840*/  IMAD.IADD R10, R9, 0x1, R6 ;  /* 0x00000001090a7824 */ /* 0x000fe200078e0206 */
[----:B------:R-:W-:Y:S01]  /*1850*/  LEA R208, R3, 0x10100, 0x1 ;  /* 0x0001010003d07811 */ /* 0x000fe200078e08ff */
[--C-:B------:R-:W-:Y:S01]  /*1860*/  IMAD.IADD R5, R5, 0x1, R7.reuse ;  /* 0x0000000105057824 */ /* 0x100fe200078e0207 */
[----:B------:R-:W-:Y:S01]  /*1870*/  LEA R203, R4, 0x100, 0x1 ;  /* 0x0000010004cb7811 */ /* 0x000fe200078e08ff */
[----:B------:R-:W-:Y:S01]  /*1880*/  IMAD.IADD R3, R6, 0x1, R7 ;  /* 0x0000000106037824 */ /* 0x000fe200078e0207 */
[----:B------:R2:W-:Y:S01]  /*1890*/  STL [R1+0x20], R10 ;  /* 0x0000200a01007387 */ /* 0x0005e20000100800 */
[----:B------:R-:W-:Y:S01]  /*18a0*/  IMAD.IADD R209, R208, 0x1, R2 ;  /* 0x00000001d0d17824 */ /* 0x000fe200078e0202 */
[C---:B------:R-:W-:Y:S01]  /*18b0*/  IADD3 R39, R231.reuse, 0x8, RZ ;  /* 0x00000008e7277810 */ /* 0x040fe20007ffe0ff */
[--C-:B------:R-:W-:Y:S01]  /*18c0*/  IMAD.IADD R204, R2, 0x1, R203.reuse ;  /* 0x0000000102cc7824 */ /* 0x100fe200078e02cb */
[----:B------:R-:W-:Y:S01]  /*18d0*/  IADD3 R37, R231, 0x18, RZ ;  /* 0x00000018e7257810 */ /* 0x000fe20007ffe0ff */
[----:B------:R-:W-:Y:S01]  /*18e0*/  IMAD.IADD R2, R5, 0x1, R6 ;  /* 0x0000000105027824 */ /* 0x000fe200078e0206 */
[C---:B------:R-:W-:Y:S01]  /*18f0*/  IADD3 R35, R231.reuse, 0x28, RZ ;  /* 0x00000028e7237810 */ /* 0x040fe20007ffe0ff */
[--C-:B------:R-:W-:Y:S01]  /*1900*/  IMAD.IADD R211, R208, 0x1, R0.reuse ;  /* 0x00000001d0d37824 */ /* 0x100fe200078e0200 */
[C---:B------:R-:W-:Y:S01]  /*1910*/  IADD3 R34, R231.reuse, 0x30, RZ ;  /* 0x00000030e7227810 */ /* 0x040fe20007ffe0ff */
[C---:B------:R-:W-:Y:S01]  /*1920*/  IMAD.IADD R206, R0.reuse, 0x1, R203 ;  /* 0x0000000100ce7824 */ /* 0x040fe200078e02cb */
[----:B------:R-:W-:Y:S01]  /*1930*/  IADD3 R32, R231, 0x40, RZ ;  /* 0x00000040e7207810 */ /* 0x000fe20007ffe0ff */
[----:B------:R-:W-:Y:S01]  /*1940*/  IMAD.IADD R210, R209, 0x1, R0 ;  /* 0x00000001d1d27824 */ /* 0x000fe200078e0200 */
[C---:B------:R-:W-:Y:S01]  /*1950*/  IADD3 R31, R231.reuse, 0x48, RZ ;  /* 0x00000048e71f7810 */ /* 0x040fe20007ffe0ff */
[----:B------:R-:W-:Y:S01]  /*1960*/  IMAD.IADD R205, R0, 0x1, R204 ;  /* 0x0000000100cd7824 */ /* 0x000fe200078e02cc */
[----:B------:R-:W-:-:S02]  /*1970*/  IADD3 R29, R231, 0x58, RZ ;  /* 0x00000058e71d7810 */ /* 0x000fc40007ffe0ff */
[C---:B------:R-:W-:Y:S01]  /*1980*/  IADD3 R28, R231.reuse, 0x60, RZ ;  /* 0x00000060e71c7810 */ /* 0x040fe20007ffe0ff */
[----:B-1----:R-:W-:Y:S01]  /*1990*/  IMAD.IADD R8, R8, 0x1, R6 ;  /* 0x0000000108087824 */ /* 0x002fe200078e0206 */
[C---:B------:R-:W-:Y:S02]  /*19a0*/  IADD3 R26, R231.reuse, 0x70, RZ ;  /* 0x00000070e71a7810 */ /* 0x040fe40007ffe0ff */
[C---:B------:R-:W-:Y:S02]  /*19b0*/  IADD3 R25, R231.reuse, 0x78, RZ ;  /* 0x00000078e7197810 */ /* 0x040fe40007ffe0ff */
        /* <DEDUP_REMOVED lines=9> */
[----:B------:R2:W-:Y:S01]  /*1a50*/  STL [R1+0xc], R5 ;  /* 0x00000c0501007387 */ /* 0x0005e20000100800 */
[C---:B------:R-:W-:Y:S02]  /*1a60*/  IADD3 R14, R231.reuse, 0xd0, RZ ;  /* 0x000000d0e70e7810 */ /* 0x040fe40007ffe0ff */
[----:B------:R-:W-:Y:S01]  /*1a70*/  IADD3 R13, R231, 0xd8, RZ ;  /* 0x000000d8e70d7810 */ /* 0x000fe20007ffe0ff */
[----:B------:R2:W-:Y:S01]  /*1a80*/  STL [R1+0x14], R2 ;  /* 0x0000140201007387 */ /* 0x0005e20000100800 */
        /* <DEDUP_REMOVED lines=18> */
.L_x_2199:
[----:B------:R-:W-:Y:S01]  /*1bb0*/  ISETP.NE.U32.AND P0, PT, RZ, c[0x0][0x370], PT ;  /* 0x0000dc00ff007a0c */ /* 0x000fe20003f05070 */
[----:B------:R-:W-:Y:S01]  /*1bc0*/  IMAD.MOV.U32 R13, RZ, RZ, 0x4 ;  /* 0x00000004ff0d7424 */ /* 0x000fe200078e00ff */
[----:B------:R-:W-:Y:S01]  /*1bd0*/  ISETP.NE.U32.AND P2, PT, RZ, c[0x0][0x360], PT ;  /* 0x0000d800ff007a0c */ /* 0x000fe20003f45070 */
[----:B------:R-:W-:Y:S01]  /*1be0*/  IMAD.MOV.U32 R232, RZ, RZ, RZ ;  /* 0x000000ffffe87224 */ /* 0x000fe200078e00ff */
[----:B------:R-:W-:Y:S01]  /*1bf0*/  ISETP.NE.AND.EX P1, PT, RZ, c[0x0][0x374], PT, P0 ;  /* 0x0000dd00ff007a0c */ /* 0x000fe20003f25300 */
[----:B------:R-:W-:Y:S01]  /*1c00*/  IMAD.MOV.U32 R12, RZ, RZ, RZ ;  /* 0x000000ffff0c7224 */ /* 0x000fe200078e00ff */
[----:B------:R-:W-:Y:S01]  /*1c10*/  ISETP.NE.AND.EX P0, PT, RZ, c[0x0][0x364], PT, P2 ;  /* 0x0000d900ff007a0c */ /* 0x000fe20003f05320 */
[----:B------:R-:W-:Y:S01]  /*1c20*/  IMAD.WIDE R2, R251, R13, c[0x0][0x348] ;  /* 0x0000d200fb027625 */ /* 0x000fe200078e020d */
[----:B------:R-:W-:-:S04]  /*1c30*/  ISETP.NE.U32.AND P3, PT, RZ, c[0x0][0x348], PT ;  /* 0x0000d200ff007a0c */ /* 0x000fc80003f65070 */
[----:B------:R-:W-:-:S05]  /*1c40*/  ISETP.NE.AND.EX P3, PT, RZ, c[0x0][0x34c], PT, P3 ;  /* 0x0000d300ff007a0c */ /* 0x000fca0003f65330 */
[----:B------:R-:W-:-:S04]  /*1c50*/  @P1 IMAD.WIDE R6, R251, R13, c[0x0][0x370] ;  /* 0x0000dc00fb061625 */ /* 0x000fc800078e020d */
[----:B------:R-:W-:Y:S01]  /*1c60*/  @P0 IMAD.WIDE R4, R251, R13, c[0x0][0x360] ;  /* 0x0000d800fb040625 */ /* 0x000fe200078e020d */
[----:B------:R1:W5:Y:S04]  /*1c70*/  @P1 LDG.E R232, [R6.64] ;  /* 0x0000000606e81981 */ /* 0x000368000c1e1900 */
[----:B------:R1:W5:Y:S04]  /*1c80*/  @P3 LDG.E R12, [R2.64] ;  /* 0x00000006020c3981 */ /* 0x000368000c1e1900 */
[----:B------:R1:W5:Y:S01]  /*1c90*/  @P0 LDG.E R228, [R4.64] ;  /* 0x0000000604e40981 */ /* 0x000362000c1e1900 */
[----:B------:R-:W-:Y:S01]  /*1ca0*/  YIELD ;  /* 0x0000000000007946 */ /* 0x000fe20003800000 */
[----:B------:R-:W-:Y:S05]  /*1cb0*/  @P0 BRA `(.L_x_2034) ;  /* 0x0000005000000947 */ /* 0x000fea0003800000 */
[----:B-----5:R-:W-:Y:S01]  /*1cc0*/  MOV R228, c[0x0][0x168] ;  /* 0x00005a0000e47a02 */ /* 0x020fe20000000f00 */
[----:B------:R-:W-:Y:S05]  /*1cd0*/  @!P3 BRA `(.L_x_2034) ;  /* 0x000000300000b947 */ /* 0x000fea0003800000 */
[----:B------:R2:W3:Y:S04]  /*1ce0*/  LDG.E R0, [R2.64] ;  /* 0x0000000602007981 */ /* 0x0004e8000c1e1900 */
[----:B-12---:R-:W3:Y:S02]  /*1cf0*/  LDG.E R2, [R2.64+0x4] ;  /* 0x0000040602027981 */ /* 0x006ee4000c1e1900 */
[----:B---3--:R-:W-:-:S02]  /*1d00*/  IADD3 R228, -R0, R2, RZ ;  /* 0x0000000200e47210 */ /* 0x008fc40007ffe1ff */
.L_x_2034:
[----:B------:R-:W-:-:S04]  /*1d10*/  ISETP.NE.U32.AND P0, PT, RZ, c[0x0][0x368], PT ;  /* 0x0000da00ff007a0c */ /* 0x000fc80003f05070 */
[----:B------:R-:W-:-:S13]  /*1d20*/  ISETP.NE.AND.EX P0, PT, RZ, c[0x0][0x36c], PT, P0 ;  /* 0x0000db00ff007a0c */ /* 0x000fda0003f05300 */
[----:B------:R-:W-:Y:S05]  /*1d30*/  @!P0 BRA `(.L_x_2035) ;  /* 0x0000003000008947 */ /* 0x000fea0003800000 */
[----:B-1----:R-:W-:-:S05]  /*1d40*/  IMAD.WIDE R2, R251, R13, c[0x0][0x368] ;  /* 0x0000da00fb027625 */ /* 0x002fca00078e020d */
[----:B------:R1:W5:Y:S01]  /*1d50*/  LDG.E R0, [R2.64] ;  /* 0x0000000602007981 */ /* 0x000362000c1e1900 */
[----:B------:R-:W-:Y:S05]  /*1d60*/  BRA `(.L_x_2036) ;  /* 0x0000008000007947 */ /* 0x000fea0003800000 */
.L_x_2035:
[----:B------:R-:W-:Y:S01]  /*1d70*/  ISETP.NE.U32.AND P0, PT, RZ, c[0x0][0x350], PT ;  /* 0x0000d400ff007a0c */ /* 0x000fe20003f05070 */
[----:B------:R-:W-:-:S03]  /*1d80*/  IMAD.U32 R0, RZ, RZ, UR5 ;  /* 0x00000005ff007e24 */ /* 0x000fc6000f8e00ff */
[----:B------:R-:W-:-:S13]  /*1d90*/  ISETP.NE.AND.EX P0, PT, RZ, c[0x0][0x354], PT, P0 ;  /* 0x0000d500ff007a0c */ /* 0x000fda0003f05300 */
[----:B------:R-:W-:Y:S05]  /*1da0*/  @!P0 BRA `(.L_x_2036) ;  /* 0x0000004000008947 */ /* 0x000fea0003800000 */
[----:B-1----:R-:W-:-:S05]  /*1db0*/  IMAD.WIDE R2, R251, R13, c[0x0][0x350] ;  /* 0x0000d400fb027625 */ /* 0x002fca00078e020d */
[----:B------:R-:W2:Y:S04]  /*1dc0*/  LDG.E R4, [R2.64] ;  /* 0x0000000602047981 */ /* 0x000ea8000c1e1900 */
[----:B------:R-:W2:Y:S02]  /*1dd0*/  LDG.E R0, [R2.64+0x4] ;  /* 0x0000040602007981 */ /* 0x000ea4000c1e1900 */
[----:B--2---:R-:W-:Y:S02]  /*1de0*/  IADD3 R0, -R4, R0, RZ ;  /* 0x0000000004007210 */ /* 0x004fe40007ffe1ff */
.L_x_2036:
[----:B-1----:R-:W2:Y:S01]  /*1df0*/  LDL.LU R4, [R1] ;  /* 0x0000000001047983 */ /* 0x002ea20000300800 */
[----:B------:R-:W-:Y:S02]  /*1e00*/  IMAD.MOV.U32 R2, RZ, RZ, c[0x0][0x2c4] ;  /* 0x0000b100ff027624 */ /* 0x000fe400078e00ff */
[----:B------:R-:W-:Y:S02]  /*1e10*/  IMAD.MOV.U32 R7, RZ, RZ, c[0x0][0x32c] ;  /* 0x0000cb00ff077624 */ /* 0x000fe400078e00ff */
[----:B------:R-:W-:Y:S01]  /*1e20*/  IMAD.SHL.U32 R242, R249, 0x80, RZ ;  /* 0x00000080f9f27824 */ /* 0x000fe200078e00ff */
[----:B------:R-:W-:Y:S01]  /*1e30*/  ISETP.NE.AND P4, PT, R2, 0x1, PT ;  /* 0x000000010200780c */ /* 0x000fe20003f85270 */
[----:B-----5:R-:W-:Y:S01]  /*1e40*/  IMAD.IADD R227, R0, 0x1, -R232 ;  /* 0x0000000100e37824 */ /* 0x020fe200078e0ae8 */
[----:B------:R-:W-:-:S02]  /*1e50*/  ISETP.GE.AND P1, PT, R7, 0x1, PT ;  /* 0x000000010700780c */ /* 0x000fc40003f26270 */
[----:B------:R-:W-:-:S05]  /*1e60*/  IADD3 R2, R242, 0x7f, RZ ;  /* 0x0000007ff2027810 */ /* 0x000fca0007ffe0ff */
[----:B------:R-:W-:-:S04]  /*1e70*/  IMAD.MOV.U32 R0, RZ, RZ, R2 ;  /* 0x000000ffff007224 */ /* 0x000fc800078e0002 */
[----:B------:R-:W-:Y:S01]  /*1e80*/  @P4 IMAD.HI.U32 R3, R2, c[0x0][0x2c8], RZ ;  /* 0x0000b20002034a27 */ /* 0x000fe200078e00ff */
[----:B------:R-:W-:-:S04]  /*1e90*/  IADD3 R2, R227, 0x1, -R228 ;  /* 0x00000001e3027810 */ /* 0x000fc80007ffe8e4 */
[----:B------:R-:W-:-:S05]  /*1ea0*/  @P4 SHF.R.U32.HI R0, RZ, c[0x0][0x2cc], R3 ;  /* 0x0000b300ff004a19 */ /* 0x000fca0000011603 */
[----:B------:R-:W-:-:S05]  /*1eb0*/  IMAD.IADD R0, R2, 0x1, R0 ;  /* 0x0000000102007824 */ /* 0x000fca00078e0200 */
[----:B------:R-:W-:Y:S02]  /*1ec0*/  IADD3 R3, R0, c[0x0][0x328], RZ ;  /* 0x0000ca0000037a10 */ /* 0x000fe40007ffe0ff */
[----:B--2---:R-:W-:-:S04]  /*1ed0*/  LOP3.LUT R4, R4, 0xfffffffd, RZ, 0xc0, !PT ;  /* 0xfffffffd04047812 */ /* 0x004fc800078ec0ff */
[----:B------:R-:W-:-:S04]  /*1ee0*/  @P4 LOP3.LUT R4, R4, 0x2, RZ, 0xfc, !PT ;  /* 0x0000000204044812 */ /* 0x000fc800078efcff */
[----:B------:R-:W-:-:S04]  /*1ef0*/  LOP3.LUT R4, R4, 0xfffffffb, RZ, 0xc0, !PT ;  /* 0xfffffffb04047812 */ /* 0x000fc800078ec0ff */
[----:B------:R-:W-:-:S05]  /*1f00*/  @P1 LOP3.LUT R4, R4, 0x4, RZ, 0xfc, !PT ;  /* 0x0000000404041812 */ /* 0x000fca00078efcff */
[----:B------:R1:W-:Y:S01]  /*1f10*/  STL [R1], R4 ;  /* 0x0000000401007387 */ /* 0x0003e20000100800 */
        /* <DEDUP_REMOVED lines=11> */
.L_x_2039:
[----:B------:R-:W-:-:S13]  /*1fd0*/  ISETP.NE.AND P0, PT, R7, 0x1, PT ;  /* 0x000000010700780c */ /* 0x000fda0003f05270 */
[----:B------:R-:W-:-:S05]  /*1fe0*/  @P0 IMAD.HI.U32 R0, R2, c[0x0][0x330], RZ ;  /* 0x0000cc0002000a27 */ /* 0x000fca00078e00ff */
[----:B------:R-:W-:Y:S02]  /*1ff0*/  @P0 SHF.R.U32.HI R2, RZ, c[0x0][0x334], R0 ;  /* 0x0000cd00ff020a19 */ /* 0x000fe40000011600 */
.L_x_2040:
[----:B------:R-:W-:Y:S05]  /*2000*/  BSYNC B0 ;  /* 0x0000000000007941 */ /* 0x000fea0003800000 */
.L_x_2038:
[----:B------:R-:W-:-:S05]  /*2010*/  IMAD R2, R2, R7, c[0x0][0x32c] ;  /* 0x0000cb0002027624 */ /* 0x000fca00078e0207 */
[----:B------:R-:W-:-:S04]  /*2020*/  IMNMX R3, R3, R2, PT ;  /* 0x0000000203037217 */ /* 0x000fc80003800200 */
.L_x_2037:
[----:B------:R-:W-:Y:S01]  /*2030*/  IADD3 R3, R3, 0x3f, RZ ;  /* 0x0000003f03037810 */ /* 0x000fe20007ffe0ff */
[----:B-1----:R-:W-:Y:S01]  /*2040*/  @P4 IMAD.HI.U32 R4, R242, c[0x0][0x2c8], RZ ;  /* 0x0000b200f2044a27 */ /* 0x002fe200078e00ff */
[C---:B------:R-:W-:Y:S02]  /*2050*/  IADD3 R2, R227.reuse, 0x3f, RZ ;  /* 0x0000003fe3027810 */ /* 0x040fe40007ffe0ff */
[----:B------:R-:W-:Y:S01]  /*2060*/  SHF.R.S32.HI R5, RZ, 0x1f, R3 ;  /* 0x0000001fff057819 */ /* 0x000fe20000011403 */
[----:B------:R-:W-:Y:S01]  /*2070*/  IMAD.MOV.U32 R0, RZ, RZ, R242 ;  /* 0x000000ffff007224 */ /* 0x000fe200078e00f2 */
[----:B------:R-:W-:Y:S01]  /*2080*/  SHF.R.S32.HI R6, RZ, 0x1f, R2 ;  /* 0x0000001fff067819 */ /* 0x000fe20000011402 */
[----:B------:R-:W-:Y:S01]  /*2090*/  IMAD.IADD R213, R227, 0x1, -R228 ;  /* 0x00000001e3d57824 */ /* 0x000fe200078e0ae4 */
[----:B------:R-:W-:Y:S02]  /*20a0*/  @P4 SHF.R.U32.HI R0, RZ, c[0x0][0x2cc], R4 ;  /* 0x0000b300ff004a19 */ /* 0x000fe40000011604 */
[----:B------:R-:W-:-:S02]  /*20b0*/  LEA.HI R3, R5, R3, RZ, 0x6 ;  /* 0x0000000305037211 */ /* 0x000fc400078f30ff */
[----:B------:R-:W-:Y:S01]  /*20c0*/  LEA.HI R2, R6, R2, RZ, 0x6 ;  /* 0x0000000206027211 */ /* 0x000fe200078f30ff */
[----:B------:R-:W-:Y:S01]  /*20d0*/  IMAD.IADD R0, R213, 0x1, R0 ;  /* 0x00000001d5007824 */ /* 0x000fe200078e0200 */
[----:B------:R-:W-:Y:S02]  /*20e0*/  SHF.R.S32.HI R3, RZ, 0x6, R3 ;  /* 0x00000006ff037819 */ /* 0x000fe40000011403 */
[----:B------:R-:W-:Y:S02]  /*20f0*/  SHF.R.S32.HI R4, RZ, 0x6, R2 ;  /* 0x00000006ff047819 */ /* 0x000fe40000011402 */
        /* <DEDUP_REMOVED lines=12> */
.L_x_2043:
[----:B------:R-:W-:-:S13]  /*21c0*/  ISETP.NE.AND P0, PT, R7, 0x1, PT ;  /* 0x000000010700780c */ /* 0x000fda0003f05270 */
[----:B------:R-:W-:-:S05]  /*21d0*/  @P0 IMAD.HI.U32 R3, R0, c[0x0][0x330], RZ ;  /* 0x0000cc0000030a27 */ /* 0x000fca00078e00ff */
[----:B------:R-:W-:Y:S02]  /*21e0*/  @P0 SHF.R.U32.HI R0, RZ, c[0x0][0x334], R3 ;  /* 0x0000cd00ff000a19 */ /* 0x000fe40000011603 */
.L_x_2044:
[----:B------:R-:W-:Y:S05]  /*21f0*/  BSYNC B0 ;  /* 0x0000000000007941 */ /* 0x000fea0003800000 */
.L_x_2042:
[----:B------:R-:W-:-:S05]  /*2200*/  IMAD R0, R0, c[0x0][0x32c], RZ ;  /* 0x0000cb0000007a24 */ /* 0x000fca00078e02ff */
[----:B------:R-:W-:-:S04]  /*2210*/  IMNMX R2, R2, R0, !PT ;  /* 0x0000000002027217 */ /* 0x000fc80007800200 */
.L_x_2041:
[----:B------:R-:W-:Y:S01]  /*2220*/  SHF.R.S32.HI R0, RZ, 0x1f, R2 ;  /* 0x0000001fff007819 */ /* 0x000fe20000011402 */
[----:B------:R-:W-:Y:S01]  /*2230*/  BSSY B0, `(.L_x_2045) ;  /* 0x000002d000007945 */ /* 0x000fe20003800000 */
[----:B------:R-:W-:Y:S02]  /*2240*/  LOP3.LUT R3, R250, 0xff0000, RZ, 0xc0, !PT ;  /* 0x00ff0000fa037812 */ /* 0x000fe400078ec0ff */
[----:B------:R-:W-:Y:S02]  /*2250*/  LEA.HI R0, R0, R2, RZ, 0x6 ;  /* 0x0000000200007211 */ /* 0x000fe400078f30ff */
[----:B------:R-:W-:Y:S02]  /*2260*/  LOP3.LUT R2, R250, 0xff000000, RZ, 0xc0, !PT ;  /* 0xff000000fa027812 */ /* 0x000fe400078ec0ff */
[----:B------:R-:W-:-:S04]  /*2270*/  SHF.R.S32.HI R0, RZ, 0x6, R0 ;  /* 0x00000006ff007819 */ /* 0x000fc80000011400 */
[----:B------:R-:W-:Y:S02]  /*2280*/  IMNMX R7, RZ, R0, !PT ;  /* 0x00000000ff077217 */ /* 0x000fe40007800200 */
[----:B------:R-:W-:Y:S01]  /*2290*/  SHF.R.U32.HI R0, RZ, 0x8, R2 ;  /* 0x00000008ff007819 */ /* 0x000fe20000011602 */
[----:B------:R-:W-:Y:S01]  /*22a0*/  IMAD.MOV.U32 R2, RZ, RZ, RZ ;  /* 0x000000ffff027224 */ /* 0x000fe200078e00ff */
[----:B------:R-:W-:Y:S02]  /*22b0*/  ISETP.GT.AND P0, PT, R11, R7, PT ;  /* 0x000000070b00720c */ /* 0x000fe40003f04270 */
[----:B------:R-:W-:-:S04]  /*22c0*/  LEA.HI R0, R3, R0, RZ, 0x10 ;  /* 0x0000000003007211 */ /* 0x000fc800078f80ff */
[----:B------:R-:W-:Y:S02]  /*22d0*/  LOP3.LUT R14, R0, 0xff, RZ, 0xc0, !PT ;  /* 0x000000ff000e7812 */ /* 0x000fe400078ec0ff */
[----:B------:R-:W-:-:S03]  /*22e0*/  SHF.R.U32.HI R249, RZ, 0x10, R0 ;  /* 0x00000010fff97819 */ /* 0x000fc60000011600 */
[----:B------:R1:W-:Y:S02]  /*22f0*/  STL [R1+0x24], R14 ;  /* 0x0000240e01007387 */ /* 0x0003e40000100800 */
[----:B------:R-:W-:Y:S05]  /*2300*/  @!P0 BRA `(.L_x_2046) ;  /* 0x000001f000008947 */ /* 0x000fea0003800000 */
[----:B------:R-:W-:-:S04]  /*2310*/  ISETP.NE.AND P0, PT, R249, RZ, PT ;  /* 0x000000fff900720c */ /* 0x000fc80003f05270 */
[----:B------:R-:W-:-:S04]  /*2320*/  SEL R0, R249, c[0x0][0x338], P0 ;  /* 0x0000ce00f9007a07 */ /* 0x000fc80000000000 */
[----:B------:R-:W-:Y:S02]  /*2330*/  IABS R3, R0 ;  /* 0x0000000000037213 */ /* 0x000fe40000000000 */
[----:B------:R-:W-:Y:S02]  /*2340*/  IADD3 R6, R0, -0x1, R11 ;  /* 0xffffffff00067810 */ /* 0x000fe40007ffe00b */
[----:B------:R-:W2:Y:S03]  /*2350*/  I2F.RP R2, R3 ;  /* 0x0000000300027306 */ /* 0x000ea60000209400 */
[----:B------:R-:W-:-:S05]  /*2360*/  IMAD.IADD R6, R6, 0x1, -R7 ;  /* 0x0000000106067824 */ /* 0x000fca00078e0a07 */
[----:B------:R-:W-:Y:S01]  /*2370*/  IABS R10, R6 ;  /* 0x00000006000a7213 */ /* 0x000fe20000000000 */
[----:B--2---:R-:W2:Y:S02]  /*2380*/  MUFU.RCP R2, R2 ;  /* 0x0000000200027308 */ /* 0x004ea40000001000 */
[----:B--2---:R-:W-:-:S06]  /*2390*/  IADD3 R2, R2, 0xffffffe, RZ ;  /* 0x0ffffffe02027810 */ /* 0x004fcc0007ffe0ff */
[----:B------:R-:W2:Y:S02]  /*23a0*/  F2I.FTZ.U32.TRUNC.NTZ R5, R2 ;  /* 0x0000000200057305 */ /* 0x000ea4000021f000 */
        /* <DEDUP_REMOVED lines=21> */
.L_x_2046:
[----:B------:R-:W-:Y:S05]  /*2500*/  BSYNC B0 ;  /* 0x0000000000007941 */ /* 0x000fea0003800000 */
.L_x_2045:
[----:B------:R-:W-:Y:S01]  /*2510*/  IMAD R226, R14, R2, R7 ;  /* 0x000000020ee27224 */ /* 0x000fe200078e0207 */
[----:B------:R-:W-:Y:S01]  /*2520*/  PRMT R0, RZ, 0x7610, R0 ;  /* 0x00007610ff007816 */ /* 0x000fe20000000000 */
[----:B------:R-:W-:Y:S01]  /*2530*/  CS2R R18, SRZ ;  /* 0x0000000000127805 */ /* 0x000fe2000001ff00 */
[----:B------:R-:W-:Y:S01]  /*2540*/  CS2R R74, SRZ ;  /* 0x00000000004a7805 */ /* 0x000fe2000001ff00 */
        /* <DEDUP_REMOVED lines=69> */
[----:B------:R-:W-:-:S05]  /*29a0*/  @P1 IMAD.WIDE R2, R251, R13, c[0x0][0x340] ;  /* 0x0000d000fb021625 */ /* 0x000fca00078e020d */
[----:B------:R2:W5:Y:S01]  /*29b0*/  @P1 LDG.E R15, [R2.64] ;  /* 0x00000006020f1981 */ /* 0x000562000c1e1900 */
[----:B------:R-:W-:Y:S01]  /*29c0*/  SHF.R.S32.HI R0, RZ, 0x1f, R12 ;  /* 0x0000001fff007819 */ /* 0x000fe2000001140c */
[----:B------:R-:W-:Y:S01]  /*29d0*/  IMAD.IADD R5, R229, 0x1, R242 ;  /* 0x00000001e5057824 */ /* 0x000fe200078e02f2 */
[----:B------:R-:W-:Y:S02]  /*29e0*/  LOP3.LUT R16, R250, 0xffff, RZ, 0xc0, !PT ;  /* 0x0000fffffa107812 */ /* 0x000fe400078ec0ff */
[----:B------:R-:W-:Y:S01]  /*29f0*/  SEL R4, R251, RZ, !P3 ;  /* 0x000000fffb047207 */ /* 0x000fe20005800000 */
[----:B------:R-:W-:Y:S01]  /*2a00*/  IMAD R0, R0, c[0x0][0x178], RZ ;  /* 0x00005e0000007a24 */ /* 0x000fe200078e02ff */
[----:B------:R-:W-:Y:S01]  /*2a10*/  ISETP.GE.AND P2, PT, R217, c[0x0][0x198], PT ;  /* 0x00006600d9007a0c */ /* 0x000fe20003f46270 */
[----:B------:R-:W-:Y:S01]  /*2a20*/  @P4 IMAD.HI.U32 R7, R5, c[0x0][0x2c8], RZ ;  /* 0x0000b20005074a27 */ /* 0x000fe200078e00ff */
[----:B------:R-:W-:Y:S02]  /*2a30*/  ISETP.GE.AND P5, PT, R223, c[0x0][0x198], PT ;  /* 0x00006600df007a0c */ /* 0x000fe40003fa6270 */
[----:B------:R-:W-:Y:S01]  /*2a40*/  IADD3 R102, R214, -0x1, RZ ;  /* 0xffffffffd6667810 */ /* 0x000fe20007ffe0ff */
[----:B------:R-:W-:-:S02]  /*2a50*/  IMAD R0, R12, c[0x0][0x17c], R0 ;  /* 0x00005f000c007a24 */ /* 0x000fc400078e0200 */
[----:B--2---:R-:W-:-:S04]  /*2a60*/  IMAD.WIDE.U32 R2, R12, c[0x0][0x178], RZ ;  /* 0x00005e000c027a25 */ /* 0x004fc800078e00ff */
[----:B------:R-:W-:Y:S01]  /*2a70*/  IMAD.IADD R3, R3, 0x1, R0 ;  /* 0x0000000103037824 */ /* 0x000fe200078e0200 */
[----:B------:R-:W-:-:S03]  /*2a80*/  SHF.R.S32.HI R0, RZ, 0x1f, R251 ;  /* 0x0000001fff007819 */ /* 0x000fc600000114fb */
[----:B------:R-:W-:Y:S01]  /*2a90*/  IMAD.WIDE.U32 R2, R16, c[0x0][0x1b8], R2 ;  /* 0x00006e0010027a25 */ /* 0x000fe200078e0002 */
[----:B------:R-:W-:Y:S02]  /*2aa0*/  SEL R6, R0, RZ, !P3 ;  /* 0x000000ff00067207 */ /* 0x000fe40005800000 */
[----:B------:R-:W-:Y:S01]  /*2ab0*/  MOV R0, R5 ;  /* 0x0000000500007202 */ /* 0x000fe20000000f00 */
[----:B------:R-:W-:Y:S01]  /*2ac0*/  IMAD R3, R16, c[0x0][0x1bc], R3 ;  /* 0x00006f0010037a24 */ /* 0x000fe200078e0203 */
[----:B------:R-:W-:Y:S01]  /*2ad0*/  @P4 SHF.R.U32.HI R0, RZ, c[0x0][0x2cc], R7 ;  /* 0x0000b300ff004a19 */ /* 0x000fe20000011607 */
[----:B------:R-:W-:Y:S01]  /*2ae0*/  IMAD R6, R6, c[0x0][0x1c0], RZ ;  /* 0x0000700006067a24 */ /* 0x000fe200078e02ff */
[----:B------:R-:W-:Y:S01]  /*2af0*/  ISETP.GE.AND P4, PT, R222, c[0x0][0x198], PT ;  /* 0x00006600de007a0c */ /* 0x000fe20003f86270 */
[----:B------:R-:W-:Y:S01]  /*2b00*/  IMAD.WIDE.U32 R2, R4, c[0x0][0x1c0], R2 ;  /* 0x0000700004027a25 */ /* 0x000fe200078e0002 */
[----:B------:R-:W-:Y:S02]  /*2b10*/  SHF.R.S32.HI R7, RZ, 0x1f, R0 ;  /* 0x0000001fff077819 */ /* 0x000fe40000011400 */
[----:B------:R-:W-:Y:S01]  /*2b20*/  ISETP.GE.AND P3, PT, R224, c[0x0][0x198], PT ;  /* 0x00006600e0007a0c */ /* 0x000fe20003f66270 */
[----:B------:R-:W-:-:S02]  /*2b30*/  IMAD R6, R4, c[0x0][0x1c4], R6 ;  /* 0x0000710004067a24 */ /* 0x000fc400078e0206 */
[----:B------:R-:W-:-:S03]  /*2b40*/  IMAD.MOV R4, RZ, RZ, -R0 ;  /* 0x000000ffff047224 */ /* 0x000fc600078e0a00 */
[----:B------:R-:W-:Y:S01]  /*2b50*/  IADD3 R3, R3, R6, RZ ;  /* 0x0000000603037210 */ /* 0x000fe20007ffe0ff */
        /* <DEDUP_REMOVED lines=9> */
[----:B-1----:R-:W-:-:S04]  /*2bf0*/  LEA R14, P0, R2, c[0x0][0x160], 0x1 ;  /* 0x00005800020e7a11 */ /* 0x002fc800078008ff */
[----:B------:R-:W-:-:S04]  /*2c00*/  IADD3 R0, R3, R0, RZ ;  /* 0x0000000003007210 */ /* 0x000fc80007ffe0ff */
[----:B------:R-:W-:Y:S02]  /*2c10*/  LEA.HI.X R5, R2, c[0x0][0x164], R0, 0x1, P0 ;  /* 0x0000590002057a11 */ /* 0x000fe400000f0c00 */
[----:B------:R-:W-:Y:S01]  /*2c20*/  @!P1 MOV R15, R251 ;  /* 0x000000fb000f9202 */ /* 0x000fe20000000f00 */
[----:B------:R-:W-:Y:S05]  /*2c30*/  BRA.DIV ~URZ, `(.L_x_2048) ;  /* 0x00017a927f007947 */ /* 0x000fea000b800000 */
[----:B------:R1:W2:Y:S02]  /*2c40*/  SHFL.IDX PT, R4, R5, RZ, 0x181f ;  /* 0x00181fff05047589 */ /* 0x0002a400000e0000 */
.L_x_2204:
[----:B------:R-:W-:Y:S05]  /*2c50*/  BRA.DIV ~URZ, `(.L_x_2049) ;  /* 0x00017ae27f007947 */ /* 0x000fea000b800000 */
[----:B------:R3:W4:Y:S02]  /*2c60*/  SHFL.IDX PT, R0, R14, RZ, 0x181f ;  /* 0x00181fff0e007589 */ /* 0x00072400000e0000 */
.L_x_2205:
[----:B------:R-:W-:Y:S01]  /*2c70*/  IMAD R13, R228, c[0x0][0x2c4], RZ ;  /* 0x0000b100e40d7a24 */ /* 0x000fe200078e02ff */
[----:B------:R-:W-:Y:S01]  /*2c80*/  IADD3 R12, R252, R242, RZ ;  /* 0x000000f2fc0c7210 */ /* 0x000fe20007ffe0ff */
[----:B------:R-:W-:Y:S03]  /*2c90*/  BSSY B0, `(.L_x_2050) ;  /* 0x0000016000007945 */ /* 0x000fe60003800000 */
[----:B------:R-:W-:-:S13]  /*2ca0*/  ISETP.GE.AND P0, PT, R12, R13, PT ;  /* 0x0000000d0c00720c */ /* 0x000fda0003f06270 */
[----:B------:R-:W-:Y:S05]  /*2cb0*/  @P0 BRA `(.L_x_2051) ;  /* 0x0000013000000947 */ /* 0x000fea0003800000 */
[----:B------:R-:W-:Y:S02]  /*2cc0*/  SHF.R.S32.HI R2, RZ, 0x1f, R217 ;  /* 0x0000001fff027819 */ /* 0x000fe400000114d9 */
[C---:B----4-:R-:W-:Y:S02]  /*2cd0*/  LEA R10, P0, R217.reuse, R0, 0x1 ;  /* 0x00000000d90a7211 */ /* 0x050fe400078008ff */
[----:B------:R-:W-:Y:S02]  /*2ce0*/  SHF.R.S32.HI R3, RZ, 0x1f, R223 ;  /* 0x0000001fff037819 */ /* 0x000fe400000114df */
[----:B--2---:R-:W-:Y:S02]  /*2cf0*/  LEA.HI.X R11, R217, R4, R2, 0x1, P0 ;  /* 0x00000004d90b7211 */ /* 0x004fe400000f0c02 */
[C---:B------:R-:W-:Y:S02]  /*2d00*/  LEA R8, P0, R223.reuse, R0, 0x1 ;  /* 0x00000000df087211 */ /* 0x040fe400078008ff */
[----:B------:R-:W-:Y:S01]  /*2d10*/  SHF.R.S32.HI R2, RZ, 0x1f, R222 ;  /* 0x0000001fff027819 */ /* 0x000fe200000114de */
[----:B------:R-:W-:Y:S01]  /*2d20*/  @!PT LDS RZ, [RZ] ;  /* 0x00000000fffff984 */ /* 0x000fe20000000800 */
[----:B------:R-:W-:Y:S01]  /*2d30*/  @!PT LDS RZ, [RZ] ;  /* 0x00000000fffff984 */ /* 0x000fe20000000800 */
[----:B------:R-:W-:Y:S01]  /*2d40*/  @!PT LDS RZ, [RZ] ;  /* 0x00000000fffff984 */ /* 0x000fe20000000800 */
[----:B------:R2:W-:Y:S01]  /*2d50*/  LDGSTS.E.BYPASS.LTC128B.128 [R215+0x10100], [R10.64], !P2 ;  /* 0x101000000ad77fae */ /* 0x0005e2000d101d46 */
[----:B------:R-:W-:-:S02]  /*2d60*/  LEA.HI.X R9, R223, R4, R3, 0x1, P0 ;  /* 0x00000004df097211 */ /* 0x000fc400000f0c03 */
[C---:B------:R-:W-:Y:S02]  /*2d70*/  LEA R6, P0, R222.reuse, R0, 0x1 ;  /* 0x00000000de067211 */ /* 0x040fe400078008ff */
[----:B------:R-:W-:Y:S01]  /*2d80*/  SHF.R.S32.HI R17, RZ, 0x1f, R224 ;  /* 0x0000001fff117819 */ /* 0x000fe200000114e0 */
[----:B------:R2:W-:Y:S01]  /*2d90*/  LDGSTS.E.BYPASS.LTC128B.128 [R215+0x14100], [R8.64], !P5 ;  /* 0x1410000008d77fae */ /* 0x0005e2000e901d46 */
[----:B------:R-:W-:Y:S02]  /*2da0*/  LEA.HI.X R7, R222, R4, R2, 0x1, P0 ;  /* 0x00000004de077211 */ /* 0x000fe400000f0c02 */
[----:B------:R-:W-:-:S03]  /*2db0*/  LEA R2, P0, R224, R0, 0x1 ;  /* 0x00000000e0027211 */ /* 0x000fc600078008ff */
[----:B------:R2:W-:Y:S01]  /*2dc0*/  LDGSTS.E.BYPASS.LTC128B.128 [R215+0x18100], [R6.64], !P4 ;  /* 0x1810000006d77fae */ /* 0x0005e2000e101d46 */
[----:B------:R-:W-:-:S05]  /*2dd0*/  LEA.HI.X R3, R224, R4, R17, 0x1, P0 ;  /* 0x00000004e0037211 */ /* 0x000fca00000f0c11 */
[----:B------:R2:W-:Y:S04]  /*2de0*/  LDGSTS.E.BYPASS.LTC128B.128 [R215+0x1c100], [R2.64], !P3 ;  /* 0x1c10000002d77fae */ /* 0x0005e8000d901d46 */
.L_x_2051:
[----:B------:R-:W-:Y:S05]  /*2df0*/  BSYNC B0 ;  /* 0x0000000000007941 */ /* 0x000fea0003800000 */
.L_x_2050:
[----:B------:R-:W-:Y:S05]  /*2e00*/  BRA.DIV ~URZ, `(.L_x_2052) ;  /* 0x000179a27f007947 */ /* 0x000fea000b800000 */
[----:B--2---:R2:W1:Y:S04]  /*2e10*/  SHFL.IDX PT, R4, R5, 0x1, 0x181f ;  /* 0x00381f0005047f89 */ /* 0x00446800000e0000 */
[----:B----4-:R2:W4:Y:S02]  /*2e20*/  SHFL.IDX PT, R0, R14, 0x1, 0x181f ;  /* 0x00381f000e007f89 */ /* 0x01052400000e0000 */
.L_x_2206:
[----:B------:R-:W-:Y:S01]  /*2e30*/  IADD3 R2, R12, 0x20, RZ ;  /* 0x000000200c027810 */ /* 0x000fe20007ffe0ff */
[----:B------:R-:W-:Y:S03]  /*2e40*/  BSSY B0, `(.L_x_2053) ;  /* 0x0000016000007945 */ /* 0x000fe60003800000 */
[----:B------:R-:W-:-:S13]  /*2e50*/  ISETP.GE.AND P0, PT, R2, R13, PT ;  /* 0x0000000d0200720c */ /* 0x000fda0003f06270 */
[----:B------:R-:W-:Y:S05]  /*2e60*/  @P0 BRA `(.L_x_2054) ;  /* 0x0000013000000947 */ /* 0x000fea0003800000 */
[----:B------:R-:W-:Y:S02]  /*2e70*/  SHF.R.S32.HI R3, RZ, 0x1f, R217 ;  /* 0x0000001fff037819 */ /* 0x000fe400000114d9 */
[C---:B----4-:R-:W-:Y:S02]  /*2e80*/  LEA R10, P0, R217.reuse, R0, 0x1 ;  /* 0x00000000d90a7211 */ /* 0x050fe400078008ff */
[----:B------:R-:W-:Y:S02]  /*2e90*/  SHF.R.S32.HI R6, RZ, 0x1f, R223 ;  /* 0x0000001fff067819 */ /* 0x000fe400000114df */
[----:B-1----:R-:W-:Y:S02]  /*2ea0*/  LEA.HI.X R11, R217, R4, R3, 0x1, P0 ;  /* 0x00000004d90b7211 */ /* 0x002fe400000f0c03 */
        /* <DEDUP_REMOVED lines=15> */
.L_x_2054:
[----:B------:R-:W-:Y:S05]  /*2fa0*/  BSYNC B0 ;  /* 0x0000000000007941 */ /* 0x000fea0003800000 */
.L_x_2053:
[----:B------:R-:W-:Y:S05]  /*2fb0*/  BRA.DIV ~URZ, `(.L_x_2055) ;  /* 0x000178c27f007947 */ /* 0x000fea000b800000 */
[----:B-1----:R1:W2:Y:S02]  /*2fc0*/  SHFL.IDX PT, R4, R5, 0x2, 0x181f ;  /* 0x00581f0005047f89 */ /* 0x0022a400000e0000 */
.L_x_2207:
[----:B------:R-:W-:Y:S05]  /*2fd0*/  BRA.DIV ~URZ, `(.L_x_2056) ;  /* 0x000179127f007947 */ /* 0x000fea000b800000 */
[----:B----4-:R4:W1:Y:S02]  /*2fe0*/  SHFL.IDX PT, R0, R14, 0x2, 0x181f ;  /* 0x00581f000e007f89 */ /* 0x01086400000e0000 */
.L_x_2208:
[----:B------:R-:W-:Y:S01]  /*2ff0*/  IADD3 R2, R12, 0x40, RZ ;  /* 0x000000400c027810 */ /* 0x000fe20007ffe0ff */
[----:B------:R-:W-:Y:S03]  /*3000*/  BSSY B0, `(.L_x_2057) ;  /* 0x0000016000007945 */ /* 0x000fe60003800000 */
[----:B------:R-:W-:-:S13]  /*3010*/  ISETP.GE.AND P0, PT, R2, R13, PT ;  /* 0x0000000d0200720c */ /* 0x000fda0003f06270 */
[----:B------:R-:W-:Y:S05]  /*3020*/  @P0 BRA `(.L_x_2058) ;  /* 0x0000013000000947 */ /* 0x000fea0003800000 */
[----:B------:R-:W-:Y:S02]  /*3030*/  SHF.R.S32.HI R3, RZ, 0x1f, R217 ;  /* 0x0000001fff037819 */ /* 0x000fe400000114d9 */
[C---:B-1----:R-:W-:Y:S02]  /*3040*/  LEA R10, P0, R217.reuse, R0, 0x1 ;  /* 0x00000000d90a7211 */ /* 0x042fe400078008ff */
        /* <DEDUP_REMOVED lines=17> */
.L_x_2058:
[----:B------:R-:W-:Y:S05]  /*3160*/  BSYNC B0 ;  /* 0x0000000000007941 */ /* 0x000fea0003800000 */
.L_x_2057:
[----:B------:R-:W-:Y:S05]  /*3170*/  BRA.DIV ~URZ, `(.L_x_2059) ;  /* 0x000177e27f007947 */ /* 0x000fea000b800000 */
[----:B--2---:R2:W3:Y:S04]  /*3180*/  SHFL.IDX PT, R4, R5, 0x3, 0x181f ;  /* 0x00781f0005047f89 */ /* 0x0044e800000e0000 */
[----:B-1----:R2:W1:Y:S02]  /*3190*/  SHFL.IDX PT, R0, R14, 0x3, 0x181f ;  /* 0x00781f000e007f89 */ /* 0x00246400000e0000 */
.L_x_2209:
[----:B------:R-:W-:Y:S01]  /*31a0*/  IADD3 R2, R12, 0x60, RZ ;  /* 0x000000600c027810 */ /* 0x000fe20007ffe0ff */
[----:B-----5:R-:W-:Y:S01]  /*31b0*/  IMAD.WIDE.U32 R236, R15, c[0x0][0x2b0], RZ ;  /* 0x0000ac000fec7a25 */ /* 0x020fe200078e00ff */
[----:B------:R-:W-:Y:S02]  /*31c0*/  SHF.R.S32.HI R19, RZ, 0x1f, R217 ;  /* 0x0000001fff137819 */ /* 0x000fe400000114d9 */
[----:B------:R-:W-:Y:S02]  /*31d0*/  ISETP.GE.AND P0, PT, R2, R13, PT ;  /* 0x0000000d0200720c */ /* 0x000fe40003f06270 */
[----:B------:R-:W-:-:S02]  /*31e0*/  SHF.R.S32.HI R18, RZ, 0x1f, R223 ;  /* 0x0000001fff127819 */ /* 0x000fc400000114df */
[----:B------:R-:W-:Y:S02]  /*31f0*/  SHF.R.S32.HI R17, RZ, 0x1f, R222 ;  /* 0x0000001fff117819 */ /* 0x000fe400000114de */
[----:B--234-:R-:W-:-:S07]  /*3200*/  SHF.R.S32.HI R14, RZ, 0x1f, R224 ;  /* 0x0000001fff0e7819 */ /* 0x01cfce00000114e0 */
[----:B-1----:R-:W-:-:S04]  /*3210*/  @!P0 LEA R2, P1, R217, R0, 0x1 ;  /* 0x00000000d9028211 */ /* 0x002fc800078208ff */
[----:B------:R-:W-:Y:S02]  /*3220*/  @!P0 LEA.HI.X R3, R217, R4, R19, 0x1, P1 ;  /* 0x00000004d9038211 */ /* 0x000fe400008f0c13 */
        /* <DEDUP_REMOVED lines=19> */
[----:B------:R-:W3:Y:S01]  /*3360*/  LDL.LU R5, [R1] ;  /* 0x0000000001057983 */ /* 0x000ee20000300800 */
[----:B------:R-:W-:Y:S02]  /*3370*/  IMAD.MOV.U32 R107, RZ, RZ, c[0x0][0x2b8] ;  /* 0x0000ae00ff6b7624 */ /* 0x000fe400078e00ff */
[----:B------:R-:W-:-:S02]  /*3380*/  IMAD.SHL.U32 R100, R102, 0x40, RZ ;  /* 0x0000004066647824 */ /* 0x000fc400078e00ff */
[----:B------:R-:W-:Y:S01]  /*3390*/  IMAD.MOV.U32 R216, RZ, RZ, RZ ;  /* 0x000000ffffd87224 */ /* 0x000fe200078e00ff */
[----:B------:R-:W-:Y:S01]  /*33a0*/  ISETP.NE.AND P1, PT, R107, 0x1, PT ;  /* 0x000000016b00780c */ /* 0x000fe20003f25270 */
[----:B--2---:R-:W-:-:S05]  /*33b0*/  IMAD.IADD R2, R229, 0x1, R100 ;  /* 0x00000001e5027824 */ /* 0x004fca00078e0264 */
[C---:B------:R-:W-:Y:S01]  /*33c0*/  ISETP.GE.AND P0, PT, R2.reuse, R227, PT ;  /* 0x000000e30200720c */ /* 0x040fe20003f06270 */
[----:B------:R-:W-:-:S03]  /*33d0*/  IMAD.IADD R2, R2, 0x1, R232 ;  /* 0x0000000102027824 */ /* 0x000fc600078e02e8 */
[----:B------:R-:W-:Y:S01]  /*33e0*/  ISETP.GT.OR P0, PT, R229, 0x3f, P0 ;  /* 0x0000003fe500780c */ /* 0x000fe20000704670 */
[----:B------:R-:W-:Y:S02]  /*33f0*/  IMAD.MOV.U32 R0, RZ, RZ, R2 ;  /* 0x000000ffff007224 */ /* 0x000fe400078e0002 */
[----:B------:R-:W-:-:S05]  /*3400*/  @P1 IMAD.HI.U32 R3, R2, c[0x0][0x2bc], RZ ;  /* 0x0000af0002031a27 */ /* 0x000fca00078e00ff */
[----:B------:R-:W-:Y:S01]  /*3410*/  @P1 SHF.R.U32.HI R0, RZ, c[0x0][0x2c0], R3 ;  /* 0x0000b000ff001a19 */ /* 0x000fe20000011603 */
[----:B------:R-:W-:Y:S01]  /*3420*/  BAR.SYNC.DEFER_BLOCKING 0x0 ;  /* 0x0000000000007b1d */ /* 0x000fe20000010000 */
[----:B---3--:R-:W-:-:S04]  /*3430*/  LOP3.LUT R5, R5, 0xfffffffe, RZ, 0xc0, !PT ;  /* 0xfffffffe05057812 */ /* 0x008fc800078ec0ff */
[----:B------:R-:W-:Y:S02]  /*3440*/  @P1 LOP3.LUT R5, R5, 0x1, RZ, 0xfc, !PT ;  /* 0x0000000105051812 */ /* 0x000fe400078efcff */
[----:B------:R-:W-:-:S03]  /*3450*/  @!P0 IADD3 R3, P1, R0, R236, RZ ;  /* 0x000000ec00038210 */ /* 0x000fc60007f3e0ff */
[----:B------:R1:W-:Y:S02]  /*3460*/  STL [R1], R5 ;  /* 0x0000000501007387 */ /* 0x0003e40000100800 */
[----:B-1----:R-:W-:Y:S02]  /*3470*/  @!P0 LEA.HI.X.SX32 R5, R0, R240, 0x1, P1 ;  /* 0x000000f000058211 */ /* 0x002fe400008f0eff */
[----:B------:R-:W-:-:S04]  /*3480*/  @!P0 LEA R4, P1, R3, c[0x0][0x2a0], 0x2 ;  /* 0x0000a80003048a11 */ /* 0x000fc800078210ff */
[----:B------:R-:W-:-:S05]  /*3490*/  @!P0 LEA.HI.X R5, R3, c[0x0][0x2a4], R5, 0x2, P1 ;  /* 0x0000a90003058a11 */ /* 0x000fca00008f1405 */
[----:B------:R-:W2:Y:S01]  /*34a0*/  @!P0 LDG.E R216, [R4.64] ;  /* 0x0000000604d88981 */ /* 0x000ea2000c1e1900 */
[----:B------:R-:W-:Y:S01]  /*34b0*/  IMAD.MOV R0, RZ, RZ, -R0 ;  /* 0x000000ffff007224 */ /* 0x000fe200078e0a00 */
[----:B------:R-:W-:Y:S01]  /*34c0*/  SHF.L.U64.HI R97, R223, 0x1, R18 ;  /* 0x00000001df617819 */ /* 0x000fe20000010212 */
[----:B------:R-:W-:Y:S01]  /*34d0*/  IMAD.WIDE.U32 R234, R16, c[0x0][0x1e8], RZ ;  /* 0x00007a0010ea7a25 */ /* 0x000fe200078e00ff */
[----:B------:R-:W-:Y:S01]  /*34e0*/  SHF.L.U64.HI R96, R217, 0x1, R19 ;  /* 0x00000001d9607819 */ /* 0x000fe20000010213 */
[----:B------:R-:W-:Y:S01]  /*34f0*/  BSSY B0, `(.L_x_2060) ;  /* 0x00001ee000007945 */ /* 0x000fe20003800000 */
[----:B------:R-:W-:Y:S01]  /*3500*/  IADD3 R135, R200, 0x20, RZ ;  /* 0x00000020c8877810 */ /* 0x000fe20007ffe0ff */
[----:B------:R-:W-:Y:S01]  /*3510*/  IMAD R218, R0, c[0x0][0x2b8], R2 ;  /* 0x0000ae0000da7a24 */ /* 0x000fe200078e0202 */
[----:B------:R-:W-:Y:S01]  /*3520*/  SHF.L.U64.HI R99, R224, 0x1, R14 ;  /* 0x00000001e0637819 */ /* 0x000fe2000001020e */
[----:B------:R-:W-:Y:S01]  /*3530*/  IMAD R233, R16, c[0x0][0x1ec], R235 ;  /* 0x00007b0010e97a24 */ /* 0x000fe200078e02eb */
[----:B------:R-:W-:Y:S01]  /*3540*/  SHF.L.U64.HI R98, R222, 0x1, R17 ;  /* 0x00000001de627819 */ /* 0x000fe20000010211 */
[----:B------:R-:W-:Y:S01]  /*3550*/  IMAD.WIDE.U32 R2, R218, c[0x0][0x1e0], RZ ;  /* 0x00007800da027a25 */ /* 0x000fe200078e00ff */
[----:B------:R-:W-:-:S03]  /*3560*/  SHF.R.S32.HI R9, RZ, 0x1f, R218 ;  /* 0x0000001fff097819 */ /* 0x000fc600000114da */
[----:B------:R-:W-:Y:S02]  /*3570*/  IMAD.IADD R101, R227, 0x1, -R100 ;  /* 0x00000001e3657824 */ /* 0x000fe400078e0a64 */
[----:B------:R-:W-:Y:S02]  /*3580*/  IMAD R0, R9, c[0x0][0x1e0], RZ ;  /* 0x0000780009007a24 */ /* 0x000fe400078e02ff */
[----:B------:R-:W-:Y:S02]  /*3590*/  IMAD.IADD R13, R101, 0x1, -R252 ;  /* 0x00000001650d7824 */ /* 0x000fe400078e0afc */
[----:B------:R-:W-:Y:S02]  /*35a0*/  IMAD R0, R218, c[0x0][0x1e4], R0 ;  /* 0x00007900da007a24 */ /* 0x000fe400078e0200 */
[----:B------:R-:W-:-:S04]  /*35b0*/  IMAD.WIDE.U32 R238, R16, c[0x0][0x210], RZ ;  /* 0x0000840010ee7a25 */ /* 0x000fc800078e00ff */
[----:B------:R-:W-:Y:S02]  /*35c0*/  IMAD.IADD R3, R3, 0x1, R0 ;  /* 0x0000000103037824 */ /* 0x000fe400078e0200 */
[----:B------:R-:W-:Y:S02]  /*35d0*/  IMAD R241, R16, c[0x0][0x214], R239 ;  /* 0x0000850010f17a24 */ /* 0x000fe400078e02ef */
[----:B------:R-:W-:Y:S02]  /*35e0*/  IMAD.SHL.U32 R104, R223, 0x2, RZ ;  /* 0x00000002df687824 */ /* 0x000fe400078e00ff */
[----:B------:R-:W-:Y:S02]  /*35f0*/  IMAD.SHL.U32 R103, R217, 0x2, RZ ;  /* 0x00000002d9677824 */ /* 0x000fe400078e00ff */
[----:B------:R-:W-:Y:S02]  /*3600*/  IMAD.SHL.U32 R106, R224, 0x2, RZ ;  /* 0x00000002e06a7824 */ /* 0x000fe400078e00ff */
[----:B------:R-:W-:Y:S01]  /*3610*/  IMAD.SHL.U32 R105, R222, 0x2, RZ ;  /* 0x00000002de697824 */ /* 0x000fe200078e00ff */
[----:B--2---:R-:W-:Y:S01]  /*3620*/  SHF.R.S32.HI R10, RZ, 0x1f, R216 ;  /* 0x0000001fff0a7819 */ /* 0x004fe200000114d8 */
[----:B------:R-:W-:-:S04]  /*3630*/  IMAD.WIDE.U32 R2, R216, c[0x0][0x1f0], R2 ;  /* 0x00007c00d8027a25 */ /* 0x000fc800078e0002 */
[----:B------:R-:W-:-:S04]  /*3640*/  IMAD R0, R10, c[0x0][0x1f0], RZ ;  /* 0x00007c000a007a24 */ /* 0x000fc800078e02ff */
[----:B------:R-:W-:Y:S01]  /*3650*/  IMAD R4, R216, c[0x0][0x1f4], R0 ;  /* 0x00007d00d8047a24 */ /* 0x000fe200078e0200 */
[----:B------:R-:W-:-:S04]  /*3660*/  IADD3 R0, P0, R2, R234, RZ ;  /* 0x000000ea02007210 */ /* 0x000fc80007f1e0ff */
[----:B------:R-:W-:Y:S02]  /*3670*/  IADD3.X R2, R233, R3, R4, P0, !PT ;  /* 0x00000003e9027210 */ /* 0x000fe400007fe404 */
[----:B------:R-:W-:-:S04]  /*3680*/  LEA R3, P0, R0, c[0x0][0x1c8], 0x1 ;  /* 0x0000720000037a11 */ /* 0x000fc800078008ff */
[----:B------:R-:W-:Y:S01]  /*3690*/  LEA.HI.X R11, R0, c[0x0][0x1cc], R2, 0x1, P0 ;  /* 0x00007300000b7a11 */ /* 0x000fe200000f0c02 */
[----:B------:R-:W-:Y:S01]  /*36a0*/  SHFL.IDX PT, R8, R3, 0x1, 0x181f ;  /* 0x00381f0003087f89 */ /* 0x000fe200000e0000 */
[----:B------:R-:W-:-:S03]  /*36b0*/  ISETP.GE.AND P0, PT, R13, 0x1, PT ;  /* 0x000000010d00780c */ /* 0x000fc60003f06270 */
[----:B------:R1:W2:Y:S04]  /*36c0*/  SHFL.IDX PT, R0, R3, RZ, 0x181f ;  /* 0x00181fff03007589 */ /* 0x0002a800000e0000 */
[----:B------:R-:W3:Y:S06]  /*36d0*/  SHFL.IDX PT, R2, R11, RZ, 0x181f ;  /* 0x00181fff0b027589 */ /* 0x000eec00000e0000 */
[----:B------:R-:W-:-:S02]  /*36e0*/  @P0 ISETP.GE.AND P2, PT, R217, c[0x0][0x1d4], PT ;  /* 0x00007500d9000a0c */ /* 0x000fc40003f46270 */
[----:B------:R-:W-:Y:S01]  /*36f0*/  @P0 ISETP.GE.AND P3, PT, R223, c[0x0][0x1d4], PT ;  /* 0x00007500df000a0c */ /* 0x000fe20003f66270 */
[----:B-1----:R-:W-:Y:S01]  /*3700*/  IMAD R3, R9, c[0x0][0x208], RZ ;  /* 0x0000820009037a24 */ /* 0x002fe200078e02ff */
[C---:B--2---:R-:W-:Y:S01]  /*3710*/  @P0 LEA R4, P1, R217.reuse, R0, 0x1 ;  /* 0x00000000d9040211 */ /* 0x044fe200078208ff */
[----:B------:R-:W1:Y:S02]  /*3720*/  SHFL.IDX PT, R9, R11, 0x1, 0x181f ;  /* 0x00381f000b097f89 */ /* 0x000e6400000e0000 */
[----:B------:R-:W-:Y:S01]  /*3730*/  IMAD R3, R218, c[0x0][0x20c], R3 ;  /* 0x00008300da037a24 */ /* 0x000fe200078e0203 */
[----:B---3--:R-:W-:Y:S02]  /*3740*/  @P0 LEA.HI.X R5, R217, R2, R19, 0x1, P1 ;  /* 0x00000002d9050211 */ /* 0x008fe400008f0c13 */
[----:B------:R-:W-:-:S03]  /*3750*/  @P0 LEA R6, P1, R223, R0, 0x1 ;  /* 0x00000000df060211 */ /* 0x000fc600078208ff */
[----:B------:R2:W-:Y:S01]  /*3760*/  @P0 LDGSTS.E.BYPASS.LTC128B.128 [R215+0x8100], [R4.64], !P2 ;  /* 0x0810000004d70fae */ /* 0x0005e2000d101d46 */
[----:B------:R-:W-:Y:S02]  /*3770*/  @P0 ISETP.GE.AND P2, PT, R222, c[0x0][0x1d4], PT ;  /* 0x00007500de000a0c */ /* 0x000fe40003f46270 */
[----:B------:R-:W-:-:S05]  /*3780*/  @P0 LEA.HI.X R7, R223, R2, R18, 0x1, P1 ;  /* 0x00000002df070211 */ /* 0x000fca00008f0c12 */
[----:B------:R3:W-:Y:S01]  /*3790*/  @P0 LDGSTS.E.BYPASS.LTC128B.128 [R215+0xa100], [R6.64], !P3 ;  /* 0x0a10000006d70fae */ /* 0x0007e2000d901d46 */
[----:B------:R-:W-:-:S13]  /*37a0*/  ISETP.GE.AND P3, PT, R13, 0x21, PT ;  /* 0x000000210d00780c */ /* 0x000fda0003f66270 */
[----:B------:R-:W-:Y:S02]  /*37b0*/  @P3 ISETP.GE.AND P4, PT, R224, c[0x0][0x1d4], PT ;  /* 0x00007500e0003a0c */ /* 0x000fe40003f86270 */
[----:B--2---:R-:W-:-:S04]  /*37c0*/  @P0 LEA R4, P1, R222, R0, 0x1 ;  /* 0x00000000de040211 */ /* 0x004fc800078208ff */
[----:B------:R-:W-:Y:S02]  /*37d0*/  @P0 LEA.HI.X R5, R222, R2, R17, 0x1, P1 ;  /* 0x00000002de050211 */ /* 0x000fe400008f0c11 */
[----:B---3--:R-:W-:-:S03]  /*37e0*/  @P0 LEA R6, P1, R224, R0, 0x1 ;  /* 0x00000000e0060211 */ /* 0x008fc600078208ff */
[----:B------:R2:W-:Y:S01]  /*37f0*/  @P0 LDGSTS.E.BYPASS.LTC128B.128 [R215+0xc100], [R4.64], !P2 ;  /* 0x0c10000004d70fae */ /* 0x0005e2000d101d46 */
[----:B------:R-:W-:Y:S01]  /*3800*/  @P0 ISETP.GE.AND P2, PT, R224, c[0x0][0x1d4], PT ;  /* 0x00007500e0000a0c */ /* 0x000fe20003f46270 */
[----:B------:R-:W-:Y:S01]  /*3810*/  IMAD R0, R10, c[0x0][0x218], RZ ;  /* 0x000086000a007a24 */ /* 0x000fe200078e02ff */
[----:B------:R-:W-:-:S03]  /*3820*/  @P0 LEA.HI.X R7, R224, R2, R14, 0x1, P1 ;  /* 0x00000002e0070211 */ /* 0x000fc600008f0c0e */
[----:B------:R-:W-:-:S08]  /*3830*/  IMAD R10, R216, c[0x0][0x21c], R0 ;  /* 0x00008700d80a7a24 */ /* 0x000fd000078e0200 */
[----:B------:R3:W-:Y:S01]  /*3840*/  @P0 LDGSTS.E.BYPASS.LTC128B.128 [R215+0xe100], [R6.64], !P2 ;  /* 0x0e10000006d70fae */ /* 0x0007e2000d101d46 */
[----:B------:R-:W-:Y:S01]  /*3850*/  @P3 ISETP.GE.AND P2, PT, R217, c[0x0][0x1d4], PT ;  /* 0x00007500d9003a0c */ /* 0x000fe20003f46270 */
[----:B--2---:R-:W-:-:S04]  /*3860*/  IMAD.WIDE.U32 R4, R218, c[0x0][0x208], RZ ;  /* 0x00008200da047a25 */ /* 0x004fc800078e00ff */
[----:B------:R-:W-:Y:S02]  /*3870*/  IMAD.IADD R3, R5, 0x1, R3 ;  /* 0x0000000105037824 */ /* 0x000fe400078e0203 */
[----:B------:R-:W-:Y:S01]  /*3880*/  IMAD.MOV.U32 R2, RZ, RZ, R4 ;  /* 0x000000ffff027224 */ /* 0x000fe200078e0004 */
[----:B------:R-:W-:-:S03]  /*3890*/  @P3 LEA R4, P0, R223, R8, 0x1 ;  /* 0x00000008df043211 */ /* 0x000fc600078008ff */
[----:B------:R-:W-:Y:S01]  /*38a0*/  IMAD.WIDE.U32 R2, R216, c[0x0][0x218], R2 ;  /* 0x00008600d8027a25 */ /* 0x000fe200078e0002 */
[-C--:B-1----:R-:W-:Y:S02]  /*38b0*/  @P3 LEA.HI.X R5, R223, R9.reuse, R18, 0x1, P0 ;  /* 0x00000009df053211 */ /* 0x082fe400000f0c12 */
[C---:B---3--:R-:W-:Y:S02]  /*38c0*/  @P3 LEA R6, P1, R217.reuse, R8, 0x1 ;  /* 0x00000008d9063211 */ /* 0x048fe400078208ff */
[----:B------:R-:W-:Y:S02]  /*38d0*/  IADD3 R0, P0, R2, R238, RZ ;  /* 0x000000ee02007210 */ /* 0x000fe40007f1e0ff */
[----:B------:R-:W-:Y:S02]  /*38e0*/  @P3 LEA.HI.X R7, R217, R9, R19, 0x1, P1 ;  /* 0x00000009d9073211 */ /* 0x000fe400008f0c13 */
[----:B------:R-:W-:Y:S02]  /*38f0*/  @P3 ISETP.GE.AND P1, PT, R223, c[0x0][0x1d4], PT ;  /* 0x00007500df003a0c */ /* 0x000fe40003f26270 */
[----:B------:R-:W-:Y:S01]  /*3900*/  IADD3.X R2, R241, R3, R10, P0, !PT ;  /* 0x00000003f1027210 */ /* 0x000fe200007fe40a */
[----:B------:R1:W-:Y:S01]  /*3910*/  @P3 LDGSTS.E.BYPASS.LTC128B.128 [R215+0x9100], [R6.64], !P2 ;  /* 0x0910000006d73fae */ /* 0x0003e2000d101d46 */
[----:B------:R-:W-:-:S02]  /*3920*/  LEA R3, P0, R0, c[0x0][0x1f8], 0x1 ;  /* 0x00007e0000037a11 */ /* 0x000fc400078008ff */
[----:B------:R-:W-:Y:S02]  /*3930*/  @P3 ISETP.GE.AND P2, PT, R222, c[0x0][0x1d4], PT ;  /* 0x00007500de003a0c */ /* 0x000fe40003f46270 */
[----:B------:R-:W-:Y:S01]  /*3940*/  LEA.HI.X R10, R0, c[0x0][0x1fc], R2, 0x1, P0 ;  /* 0x00007f00000a7a11 */ /* 0x000fe200000f0c02 */
[----:B------:R-:W-:Y:S04]  /*3950*/  SHFL.IDX PT, R12, R3, 0x1, 0x181f ;  /* 0x00381f00030c7f89 */ /* 0x000fe800000e0000 */
[----:B------:R2:W-:Y:S04]  /*3960*/  @P3 LDGSTS.E.BYPASS.LTC128B.128 [R215+0xb100], [R4.64], !P1 ;  /* 0x0b10000004d73fae */ /* 0x0005e8000c901d46 */
[----:B------:R-:W3:Y:S04]  /*3970*/  SHFL.IDX PT, R0, R3, RZ, 0x181f ;  /* 0x00181fff03007589 */ /* 0x000ee800000e0000 */
[----:B------:R-:W4:Y:S04]  /*3980*/  SHFL.IDX PT, R2, R10, RZ, 0x181f ;  /* 0x00181fff0a027589 */ /* 0x000f2800000e0000 */
[----:B------:R-:W5:Y:S01]  /*3990*/  SHFL.IDX PT, R3, R10, 0x1, 0x181f ;  /* 0x00381f000a037f89 */ /* 0x000f6200000e0000 */
[----:B-1----:R-:W-:-:S04]  /*39a0*/  @P3 LEA R6, P0, R224, R8, 0x1 ;  /* 0x00000008e0063211 */ /* 0x002fc800078008ff */
[----:B------:R-:W-:Y:S02]  /*39b0*/  @P3 LEA.HI.X R7, R224, R9, R14, 0x1, P0 ;  /* 0x00000009e0073211 */ /* 0x000fe400000f0c0e */
[----:B--2---:R-:W-:-:S04]  /*39c0*/  @P3 LEA R4, P1, R222, R8, 0x1 ;  /* 0x00000008de043211 */ /* 0x004fc800078208ff */
[----:B------:R-:W-:-:S05]  /*39d0*/  @P3 LEA.HI.X R5, R222, R9, R17, 0x1, P1 ;  /* 0x00000009de053211 */ /* 0x000fca00008f0c11 */
[----:B------:R1:W-:Y:S04]  /*39e0*/  @P3 LDGSTS.E.BYPASS.LTC128B.128 [R215+0xd100], [R4.64], !P2 ;  /* 0x0d10000004d73fae */ /* 0x0003e8000d101d46 */
[----:B------:R1:W-:Y:S01]  /*39f0*/  @P3 LDGSTS.E.BYPASS.LTC128B.128 [R215+0xf100], [R6.64], !P4 ;  /* 0x0f10000006d73fae */ /* 0x0003e2000e101d46 */
[----:B------:R-:W-:Y:S02]  /*3a00*/  R2P PR, R230, 0x6 ;  /* 0x00000006e6007804 */ /* 0x000fe40000000000 */
[C---:B---3--:R-:W-:Y:S01]  /*3a10*/  IADD3 R18, P0, R0.reuse, R104, RZ ;  /* 0x0000006800127210 */ /* 0x048fe20007f1e0ff */
[----:B------:R-:W0:Y:S01]  /*3a20*/  LDGDEPBAR ;  /* 0x00000000000079af */ /* 0x000e220000000000 */
[-C--:B------:R-:W-:Y:S02]  /*3a30*/  IADD3 R20, P3, R0, R103.reuse, RZ ;  /* 0x0000006700147210 */ /* 0x080fe40007f7e0ff */
[----:B------:R-:W-:Y:S01]  /*3a40*/  ISETP.GE.AND P5, PT, R223, c[0x0][0x1d4], PT ;  /* 0x00007500df007a0c */ /* 0x000fe20003fa6270 */
[----:B----4-:R-:W-:Y:S01]  /*3a50*/  IMAD.X R19, R2, 0x1, R97, P0 ;  /* 0x0000000102137824 */ /* 0x010fe200000e0661 */
[----:B------:R-:W-:Y:S01]  /*3a60*/  IADD3 R22, P0, R12, R103, RZ ;  /* 0x000000670c167210 */ /* 0x000fe20007f1e0ff */
[----:B------:R-:W-:Y:S01]  /*3a70*/  IMAD.X R21, R2, 0x1, R96, P3 ;  /* 0x0000000102157824 */ /* 0x000fe200018e0660 */
[----:B------:R-:W-:-:S02]  /*3a80*/  ISETP.GE.AND P3, PT, R217, c[0x0][0x1d4], PT ;  /* 0x00007500d9007a0c */ /* 0x000fc40003f66270 */
[----:B------:R-:W-:Y:S01]  /*3a90*/  IADD3 R16, P4, R0, R105, RZ ;  /* 0x0000006900107210 */ /* 0x000fe20007f9e0ff */
[----:B-----5:R-:W-:Y:S01]  /*3aa0*/  IMAD.X R23, R3, 0x1, R96, P0 ;  /* 0x0000000103177824 */ /* 0x020fe200000e0660 */
[----:B------:R-:W-:Y:S02]  /*3ab0*/  ISETP.LT.OR P0, PT, R13, 0x1, P3 ;  /* 0x000000010d00780c */ /* 0x000fe40001f01670 */
[----:B------:R-:W-:Y:S01]  /*3ac0*/  @P1 IADD3 R135, R200, -0x20, RZ ;  /* 0xffffffe0c8871810 */ /* 0x000fe20007ffe0ff */
[----:B------:R-:W-:Y:S01]  /*3ad0*/  IMAD.X R17, R2, 0x1, R98, P4 ;  /* 0x0000000102117824 */ /* 0x000fe200020e0662 */
[----:B------:R-:W-:Y:S01]  /*3ae0*/  IADD3 R14, P1, R0, R106, RZ ;  /* 0x0000006a000e7210 */ /* 0x000fe20007f3e0ff */
[----:B------:R-:W-:Y:S01]  /*3af0*/  IMAD.MOV.U32 R0, RZ, RZ, 0x40 ;  /* 0x00000040ff007424 */ /* 0x000fe200078e00ff */
[----:B------:R-:W-:Y:S02]  /*3b00*/  ISETP.GE.AND P4, PT, R224, c[0x0][0x1d4], PT ;  /* 0x00007500e0007a0c */ /* 0x000fe40003f86270 */
[----:B------:R-:W-:Y:S01]  /*3b10*/  ISETP.GT.AND P6, PT, R229, 0x3f, PT ;  /* 0x0000003fe500780c */ /* 0x000fe20003fc4270 */
[----:B------:R-:W-:Y:S01]  /*3b20*/  IMAD.X R15, R2, 0x1, R99, P1 ;  /* 0x00000001020f7824 */ /* 0x000fe200008e0663 */
[----:B------:R-:W-:-:S02]  /*3b30*/  ISETP.GE.AND P1, PT, R222, c[0x0][0x1d4], PT ;  /* 0x00007500de007a0c */ /* 0x000fc40003f26270 */
[----:B------:R-:W-:Y:S01]  /*3b40*/  SEL R0, R0, 0xffffffc0, !P2 ;  /* 0xffffffc000007807 */ /* 0x000fe20005000000 */
[----:B------:R-:W-:-:S04]  /*3b50*/  DEPBAR.LE SB0, 0x1 ;  /* 0x000080400000791a */ /* 0x000fc80000000000 */
[----:B------:R-:W-:-:S04]  /*3b60*/  DEPBAR.LE SB0, 0x0 ;  /* 0x000080000000791a */ /* 0x000fc80000000000 */
[----:B------:R-:W-:Y:S01]  /*3b70*/  BAR.SYNC.DEFER_BLOCKING 0x0 ;  /* 0x0000000000007b1d */ /* 0x000fe20000010000 */
[----:B------:R-:W-:-:S05]  /*3b80*/  IMAD.IADD R202, R200, 0x1, R0 ;  /* 0x00000001c8ca7824 */ /* 0x000fca00078e0200 */
[----:B-1----:R-:W-:Y:S04]  /*3b90*/  LDSM.16.M88.4 R4, [R208] ;  /* 0x00000000d004783b */ /* 0x002fe80000000200 */
[----:B------:R-:W-:Y:S04]  /*3ba0*/  LDSM.16.M88.4 R24, [R200] ;  /* 0x00000000c818783b */ /* 0x000fe80000000200 */
[----:B------:R-:W1:Y:S04]  /*3bb0*/  LDSM.16.M88.4 R32, [R200+0x800] ;  /* 0x00080000c820783b */ /* 0x000e680000000200 */
[----:B------:R-:W2:Y:S04]  /*3bc0*/  LDSM.16.M88.4 R40, [R200+0x1000] ;  /* 0x00100000c828783b */ /* 0x000ea80000000200 */
[----:B------:R-:W3:Y:S04]  /*3bd0*/  LDSM.16.M88.4 R36, [R200+0x1800] ;  /* 0x00180000c824783b */ /* 0x000ee80000000200 */
[----:B------:R-:W-:Y:S04]  /*3be0*/  LDSM.16.M88.4 R8, [R209] ;  /* 0x00000000d108783b */ /* 0x000fe80000000200 */
[----:B------:R-:W-:Y:S04]  /*3bf0*/  LDSM.16.M88.4 R48, [R135] ;  /* 0x000000008730783b */ /* 0x000fe80000000200 */
[----:B------:R-:W-:Y:S04]  /*3c00*/  LDSM.16.M88.4 R64, [R135+0x800] ;  /* 0x000800008740783b */ /* 0x000fe80000000200 */
[----:B------:R-:W-:Y:S04]  /*3c10*/  LDSM.16.M88.4 R76, [R135+0x1000] ;  /* 0x00100000874c783b */ /* 0x000fe80000000200 */
[----:B------:R-:W4:Y:S04]  /*3c20*/  LDSM.16.M88.4 R84, [R135+0x1800] ;  /* 0x001800008754783b */ /* 0x000f280000000200 */
[----:B------:R-:W-:Y:S01]  /*3c30*/  @!PT LDS RZ, [RZ] ;  /* 0x00000000fffff984 */ /* 0x000fe20000000800 */
[----:B------:R-:W-:Y:S01]  /*3c40*/  @!PT LDS RZ, [RZ] ;  /* 0x00000000fffff984 */ /* 0x000fe20000000800 */
[----:B------:R-:W-:Y:S01]  /*3c50*/  @!PT LDS RZ, [RZ] ;  /* 0x00000000fffff984 */ /* 0x000fe20000000800 */
[----:B------:R5:W-:Y:S01]  /*3c60*/  LDGSTS.E.BYPASS.LTC128B.128 [R215+0x100], [R20.64], !P0 ;  /* 0x0010000014d77fae */ /* 0x000be2000c101d46 */
[C---:B------:R-:W-:Y:S01]  /*3c70*/  ISETP.LT.OR P0, PT, R13.reuse, 0x1, P5 ;  /* 0x000000010d00780c */ /* 0x040fe20002f01670 */
[C---:B-1----:R-:W-:Y:S11]  /*3c80*/  HMMA.16816.F32.BF16 R28, R4.reuse, R32, RZ ;  /* 0x00000020041c723c */ /* 0x042ff600000418ff */
[----:B------:R-:W-:Y:S01]  /*3c90*/  @!UPT UIADD3 URZ, URZ, URZ, URZ ;  /* 0x0000003f3f3ff290 */ /* 0x000fe2000fffe03f */
[----:B------:R1:W-:Y:S01]  /*3ca0*/  LDGSTS.E.BYPASS.LTC128B.128 [R215+0x2100], [R18.64], !P0 ;  /* 0x0210000012d77fae */ /* 0x0003e2000c101d46 */
[C---:B------:R-:W-:Y:S01]  /*3cb0*/  ISETP.LT.OR P0, PT, R13.reuse, 0x1, P1 ;  /* 0x000000010d00780c */ /* 0x040fe20000f01670 */
[----:B------:R-:W-:Y:S01]  /*3cc0*/  HMMA.16816.F32.BF16 R32, R4, R34, RZ ;  /* 0x000000220420723c */ /* 0x000fe200000418ff */
[----:B------:R-:W-:-:S07]  /*3cd0*/  ISETP.LT.OR P1, PT, R13, 0x21, P1 ;  /* 0x000000210d00780c */ /* 0x000fce0000f21670 */
[C---:B--2---:R-:W-:Y:S04]  /*3ce0*/  HMMA.16816.F32.BF16 R44, R4.reuse, R40, RZ ;  /* 0x00000028042c723c */ /* 0x044fe800000418ff */
[----:B------:R2:W-:Y:S04]  /*3cf0*/  LDGSTS.E.BYPASS.LTC128B.128 [R215+0x4100], [R16.64], !P0 ;  /* 0x0410000010d77fae */ /* 0x0005e8000c101d46 */
[C---:B------:R-:W-:Y:S08]  /*3d00*/  HMMA.16816.F32.BF16 R52, R4.reuse, R42, RZ ;  /* 0x0000002a0434723c */ /* 0x040ff000000418ff */
[C---:B---3--:R-:W-:Y:S08]  /*3d10*/  HMMA.16816.F32.BF16 R60, R4.reuse, R36, RZ ;  /* 0x00000024043c723c */ /* 0x048ff000000418ff */
[----:B------:R-:W-:Y:S01]  /*3d20*/  HMMA.16816.F32.BF16 R36, R4, R38, RZ ;  /* 0x000000260424723c */ /* 0x000fe200000418ff */
[----:B--2---:R-:W-:-:S05]  /*3d30*/  IADD3 R16, P0, R12, R104, RZ ;  /* 0x000000680c107210 */ /* 0x004fca0007f1e0ff */
[----:B------:R-:W-:Y:S01]  /*3d40*/  IMAD.X R17, R3, 0x1, R97, P0 ;  /* 0x0000000103117824 */ /* 0x000fe200000e0661 */
[----:B------:R-:W-:Y:S11]  /*3d50*/  ISETP.LT.OR P0, PT, R13, 0x1, P4 ;  /* 0x000000010d00780c */ /* 0x000ff60002701670 */
[----:B------:R-:W-:Y:S06]  /*3d60*/  @!UPT UIADD3 URZ, URZ, URZ, URZ ;  /* 0x0000003f3f3ff290 */ /* 0x000fec000fffe03f */
[----:B----4-:R-:W-:Y:S01]  /*3d70*/  HMMA.16816.F32.BF16 R36, R8, R86, R36 ;  /* 0x000000560824723c */ /* 0x010fe20000041824 */
[----:B------:R2:W-:Y:S02]  /*3d80*/  LDGSTS.E.BYPASS.LTC128B.128 [R215+0x6100], [R14.64], !P0 ;  /* 0x061000000ed77fae */ /* 0x0005e4000c101d46 */
[----:B--2---:R-:W-:-:S05]  /*3d90*/  IADD3 R14, P0, R12, R105, RZ ;  /* 0x000000690c0e7210 */ /* 0x004fca0007f1e0ff */
[----:B------:R-:W-:Y:S01]  /*3da0*/  IMAD.X R15, R3, 0x1, R98, P0 ;  /* 0x00000001030f7824 */ /* 0x000fe200000e0662 */
[C---:B------:R-:W-:Y:S02]  /*3db0*/  ISETP.LT.OR P0, PT, R13.reuse, 0x21, P3 ;  /* 0x000000210d00780c */ /* 0x040fe40001f01670 */
[----:B------:R-:W-:-:S11]  /*3dc0*/  ISETP.LT.OR P3, PT, R13, 0x21, P5 ;  /* 0x000000210d00780c */ /* 0x000fd60002f61670 */
[----:B------:R5:W-:Y:S01]  /*3dd0*/  LDGSTS.E.BYPASS.LTC128B.128 [R215+0x1100], [R22.64], !P0 ;  /* 0x0110000016d77fae */ /* 0x000be2000c101d46 */
[----:B------:R-:W-:-:S03]  /*3de0*/  IADD3 R2, P0, R12, R106, RZ ;  /* 0x0000006a0c027210 */ /* 0x000fc60007f1e0ff */
[----:B------:R1:W-:Y:S02]  /*3df0*/  LDGSTS.E.BYPASS.LTC128B.128 [R215+0x3100], [R16.64], !P3 ;  /* 0x0310000010d77fae */ /* 0x0003e4000d901d46 */
[----:B------:R-:W-:Y:S01]  /*3e00*/  IMAD.X R3, R3, 0x1, R99, P0 ;  /* 0x0000000103037824 */ /* 0x000fe200000e0663 */
[----:B------:R-:W-:Y:S01]  /*3e10*/  ISETP.LT.OR P0, PT, R13, 0x21, P4 ;  /* 0x000000210d00780c */ /* 0x000fe20002701670 */
[----:B------:R2:W-:Y:S11]  /*3e20*/  LDGSTS.E.BYPASS.LTC128B.128 [R215+0x5100], [R14.64], !P1 ;  /* 0x051000000ed77fae */ /* 0x0005f6000c901d46 */
[----:B------:R-:W-:Y:S01]  /*3e30*/  @!UPT UIADD3 URZ, URZ, URZ, URZ ;  /* 0x0000003f3f3ff290 */ /* 0x000fe2000fffe03f */
[----:B------:R3:W-:Y:S01]  /*3e40*/  LDGSTS.E.BYPASS.LTC128B.128 [R215+0x7100], [R2.64], !P0 ;  /* 0x0710000002d77fae */ /* 0x0007e2000c101d46 */
[----:B------:R-:W-:-:S03]  /*3e50*/  ISETP.GT.AND P0, PT, R102, R226, PT ;  /* 0x000000e26600720c */ /* 0x000fc60003f04270 */
[----:B------:R-:W-:Y:S01]  /*3e60*/  LDSM.16.M88.4 R56, [R202+0x800] ;  /* 0x00080000ca38783b */ /* 0x000fe20000000200 */
[C---:B-----5:R-:W-:Y:S03]  /*3e70*/  HMMA.16816.F32.BF16 R20, R4.reuse, R24, RZ ;  /* 0x000000180414723c */ /* 0x060fe600000418ff */
[----:B------:R-:W-:Y:S04]  /*3e80*/  LDSM.16.M88.4 R68, [R202+0x1000] ;  /* 0x00100000ca44783b */ /* 0x000fe80000000200 */
[----:B------:R-:W0:Y:S01]  /*3e90*/  LDGDEPBAR ;  /* 0x00000000000079af */ /* 0x000e220000000000 */
[----:B------:R-:W-:Y:S03]  /*3ea0*/  HMMA.16816.F32.BF16 R24, R4, R26, RZ ;  /* 0x0000001a0418723c */ /* 0x000fe600000418ff */
[----:B------:R-:W-:Y:S04]  /*3eb0*/  LDSM.16.M88.4 R4, [R211] ;  /* 0x00000000d304783b */ /* 0x000fe80000000200 */
[----:B--2---:R-:W-:Y:S01]  /*3ec0*/  LDSM.16.M88.4 R12, [R210] ;  /* 0x00000000d20c783b */ /* 0x004fe20000000200 */
[----:B---3--:R-:W-:-:S08]  /*3ed0*/  IADD3 R2, R135, 0x6000, RZ ;  /* 0x0000600087027810 */ /* 0x008fd00007ffe0ff */
[----:B------:R-:W-:Y:S01]  /*3ee0*/  HMMA.16816.F32.BF16 R40, R8, R48, R20 ;  /* 0x000000300828723c */ /* 0x000fe20000041814 */
[----:B------:R-:W2:Y:S01]  /*3ef0*/  LDSM.16.M88.4 R20, [R202] ;  /* 0x00000000ca14783b */ /* 0x000ea20000000200 */
[----:B------:R-:W-:-:S05]  /*3f00*/  IMAD.IADD R201, R2, 0x1, R0 ;  /* 0x0000000102c97824 */ /* 0x000fca00078e0200 */
[----:B------:R-:W-:Y:S01]  /*3f10*/  LDSM.16.M88.4 R72, [R201+-0x6000] ;  /* 0xffa00000c948783b */ /* 0x000fe20000000200 */
[C---:B-1----:R-:W-:Y:S03]  /*3f20*/  HMMA.16816.F32.BF16 R16, R8.reuse, R50, R24 ;  /* 0x000000320810723c */ /* 0x042fe60000041818 */
[----:B------:R-:W-:Y:S04]  /*3f30*/  LDSM.16.M88.4 R80, [R201+-0x5800] ;  /* 0xffa80000c950783b */ /* 0x000fe80000000200 */
[----:B------:R-:W-:Y:S01]  /*3f40*/  LDSM.16.M88.4 R88, [R201+-0x5000] ;  /* 0xffb00000c958783b */ /* 0x000fe20000000200 */
[C---:B------:R-:W-:Y:S08]  /*3f50*/  HMMA.16816.F32.BF16 R24, R8.reuse, R64, R28 ;  /* 0x000000400818723c */ /* 0x040ff0000004181c */
[C---:B------:R-:W-:Y:S01]  /*3f60*/  HMMA.16816.F32.BF16 R28, R8.reuse, R66, R32 ;  /* 0x00000042081c723c */ /* 0x040fe20000041820 */
[----:B------:R-:W1:Y:S07]  /*3f70*/  LDSM.16.M88.4 R64, [R202+0x1800] ;  /* 0x00180000ca40783b */ /* 0x000e6e0000000200 */
[C---:B------:R-:W-:Y:S08]  /*3f80*/  HMMA.16816.F32.BF16 R32, R8.reuse, R76, R44 ;  /* 0x0000004c0820723c */ /* 0x040ff0000004182c */
[C---:B------:R-:W-:Y:S01]  /*3f90*/  HMMA.16816.F32.BF16 R44, R8.reuse, R78, R52 ;  /* 0x0000004e082c723c */ /* 0x040fe20000041834 */
[----:B------:R-:W-:Y:S04]  /*3fa0*/  LDSM.16.M88.4 R52, [R200+0x2000] ;  /* 0x00200000c834783b */ /* 0x000fe80000000200 */
[----:B------:R-:W-:Y:S03]  /*3fb0*/  LDSM.16.M88.4 R76, [R200+0x3000] ;  /* 0x00300000c84c783b */ /* 0x000fe60000000200 */
[----:B------:R-:W-:Y:S01]  /*3fc0*/  HMMA.16816.F32.BF16 R48, R8, R84, R60 ;  /* 0x000000540830723c */ /* 0x000fe2000004183c */
[----:B------:R-:W-:Y:S04]  /*3fd0*/  LDSM.16.M88.4 R8, [R208+0x4000] ;  /* 0x00400000d008783b */ /* 0x000fe80000000200 */
[----:B------:R-:W-:Y:S03]  /*3fe0*/  LDSM.16.M88.4 R60, [R200+0x2800] ;  /* 0x00280000c83c783b */ /* 0x000fe60000000200 */
[C---:B--2---:R-:W-:Y:S01]  /*3ff0*/  HMMA.16816.F32.BF16 R40, R4.reuse, R20, R40 ;  /* 0x000000140428723c */ /* 0x044fe20000041828 */
[----:B------:R-:W-:Y:S07]  /*4000*/  LDSM.16.M88.4 R84, [R201+-0x3000] ;  /* 0xffd00000c954783b */ /* 0x000fee0000000200 */
[C---:B------:R-:W-:Y:S08]  /*4010*/  HMMA.16816.F32.BF16 R16, R4.reuse, R22, R16 ;  /* 0x000000160410723c */ /* 0x040ff00000041810 */
[C---:B------:R-:W-:Y:S01]  /*4020*/  HMMA.16816.F32.BF16 R20, R4.reuse, R56, R24 ;  /* 0x000000380414723c */ /* 0x040fe20000041818 */
[----:B------:R-:W2:Y:S07]  /*4030*/  LDSM.16.M88.4 R24, [R201+-0x4800] ;  /* 0xffb80000c918783b */ /* 0x000eae0000000200 */
[C---:B------:R-:W-:Y:S01]  /*4040*/  HMMA.16816.F32.BF16 R28, R4.reuse, R58, R28 ;  /* 0x0000003a041c723c */ /* 0x040fe2000004181c */
[----:B------:R-:W3:Y:S07]  /*4050*/  LDSM.16.M88.4 R56, [R200+0x3800] ;  /* 0x00380000c838783b */ /* 0x000eee0000000200 */
[C---:B------:R-:W-:Y:S08]  /*4060*/  HMMA.16816.F32.BF16 R32, R4.reuse, R68, R32 ;  /* 0x000000440420723c */ /* 0x040ff00000041820 */
[C---:B------:R-:W-:Y:S01]  /*4070*/  HMMA.16816.F32.BF16 R44, R4.reuse, R70, R44 ;  /* 0x00000046042c723c */ /* 0x040fe2000004182c */
[----:B------:R-:W-:Y:S07]  /*4080*/  LDSM.16.M88.4 R68, [R202+0x2800] ;  /* 0x00280000ca44783b */ /* 0x000fee0000000200 */
[C---:B-1----:R-:W-:Y:S08]  /*4090*/  HMMA.16816.F32.BF16 R48, R4.reuse, R64, R48 ;  /* 0x000000400430723c */ /* 0x042ff00000041830 */
[----:B------:R-:W-:Y:S01]  /*40a0*/  HMMA.16816.F32.BF16 R36, R4, R66, R36 ;  /* 0x000000420424723c */ /* 0x000fe20000041824 */
[----:B------:R-:W-:Y:S04]  /*40b0*/  LDSM.16.M88.4 R4, [R209+0x4000] ;  /* 0x00400000d104783b */ /* 0x000fe80000000200 */
[----:B------:R-:W1:Y:S03]  /*40c0*/  LDSM.16.M88.4 R64, [R135+0x2000] ;  /* 0x002000008740783b */ /* 0x000e660000000200 */
[C---:B------:R-:W-:Y:S08]  /*40d0*/  HMMA.16816.F32.BF16 R40, R12.reuse, R72, R40 ;  /* 0x000000480c28723c */ /* 0x040ff00000041828 */
[C---:B------:R-:W-:Y:S01]  /*40e0*/  HMMA.16816.F32.BF16 R16, R12.reuse, R74, R16 ;  /* 0x0000004a0c10723c */ /* 0x040fe20000041810 */
[----:B------:R-:W4:Y:S07]  /*40f0*/  LDSM.16.M88.4 R72, [R135+0x2800] ;  /* 0x002800008748783b */ /* 0x000f2e0000000200 */
[C---:B------:R-:W-:Y:S08]  /*4100*/  HMMA.16816.F32.BF16 R20, R12.reuse, R80, R20 ;  /* 0x000000500c14723c */ /* 0x040ff00000041814 */
[C---:B------:R-:W-:Y:S01]  /*4110*/  HMMA.16816.F32.BF16 R28, R12.reuse, R82, R28 ;  /* 0x000000520c1c723c */ /* 0x040fe2000004181c */
[----:B------:R-:W5:Y:S07]  /*4120*/  LDSM.16.M88.4 R80, [R135+0x3000] ;  /* 0x003000008750783b */ /* 0x000f6e0000000200 */
[C---:B------:R-:W-:Y:S08]  /*4130*/  HMMA.16816.F32.BF16 R32, R12.reuse, R88, R32 ;  /* 0x000000580c20723c */ /* 0x040ff00000041820 */
[C---:B------:R-:W-:Y:S08]  /*4140*/  HMMA.16816.F32.BF16 R44, R12.reuse, R90, R44 ;  /* 0x0000005a0c2c723c */ /* 0x040ff0000004182c */
[C---:B--2---:R-:W-:Y:S08]  /*4150*/  HMMA.16816.F32.BF16 R48, R12.reuse, R24, R48 ;  /* 0x000000180c30723c */ /* 0x044ff00000041830 */
[----:B------:R-:W-:Y:S08]  /*4160*/  HMMA.16816.F32.BF16 R36, R12, R26, R36 ;  /* 0x0000001a0c24723c */ /* 0x000ff00000041824 */
[C---:B------:R-:W-:Y:S08]  /*4170*/  HMMA.16816.F32.BF16 R40, R8.reuse, R52, R40 ;  /* 0x000000340828723c */ /* 0x040ff00000041828 */
[C---:B------:R-:W-:Y:S01]  /*4180*/  HMMA.16816.F32.BF16 R16, R8.reuse, R54, R16 ;  /* 0x000000360810723c */ /* 0x040fe20000041810 */
[----:B------:R-:W2:Y:S07]  /*4190*/  LDSM.16.M88.4 R52, [R135+0x3800] ;  /* 0x003800008734783b */ /* 0x000eae0000000200 */
[C---:B------:R-:W-:Y:S01]  /*41a0*/  HMMA.16816.F32.BF16 R12, R8.reuse, R60, R20 ;  /* 0x0000003c080c723c */ /* 0x040fe20000041814 */
[----:B------:R-:W-:Y:S07]  /*41b0*/  LDSM.16.M88.4 R20, [R211+0x4000] ;  /* 0x00400000d314783b */ /* 0x000fee0000000200 */
[C---:B------:R-:W-:Y:S01]  /*41c0*/  HMMA.16816.F32.BF16 R28, R8.reuse, R62, R28 ;  /* 0x0000003e081c723c */ /* 0x040fe2000004181c */
[----:B------:R-:W2:Y:S07]  /*41d0*/  LDSM.16.M88.4 R60, [R202+0x2000] ;  /* 0x00200000ca3c783b */ /* 0x000eae0000000200 */
[C---:B------:R-:W-:Y:S08]  /*41e0*/  HMMA.16816.F32.BF16 R32, R8.reuse, R76, R32 ;  /* 0x0000004c0820723c */ /* 0x040ff00000041820 */
[C---:B------:R-:W-:Y:S01]  /*41f0*/  HMMA.16816.F32.BF16 R44, R8.reuse, R78, R44 ;  /* 0x0000004e082c723c */ /* 0x040fe2000004182c */
[----:B------:R-:W2:Y:S07]  /*4200*/  LDSM.16.M88.4 R76, [R202+0x3000] ;  /* 0x00300000ca4c783b */ /* 0x000eae0000000200 */
[C---:B---3--:R-:W-:Y:S08]  /*4210*/  HMMA.16816.F32.BF16 R48, R8.reuse, R56, R48 ;  /* 0x000000380830723c */ /* 0x048ff00000041830 */
[----:B------:R-:W-:Y:S01]  /*4220*/  HMMA.16816.F32.BF16 R36, R8, R58, R36 ;  /* 0x0000003a0824723c */ /* 0x000fe20000041824 */
[----:B------:R-:W3:Y:S07]  /*4230*/  LDSM.16.M88.4 R56, [R202+0x3800] ;  /* 0x00380000ca38783b */ /* 0x000eee0000000200 */
[C---:B-1----:R-:W-:Y:S08]  /*4240*/  HMMA.16816.F32.BF16 R40, R4.reuse, R64, R40 ;  /* 0x000000400428723c */ /* 0x042ff00000041828 */
[C---:B------:R-:W-:Y:S01]  /*4250*/  HMMA.16816.F32.BF16 R24, R4.reuse, R66, R16 ;  /* 0x000000420418723c */ /* 0x040fe20000041810 */
[----:B------:R-:W-:Y:S04]  /*4260*/  LDSM.16.M88.4 R16, [R210+0x4000] ;  /* 0x00400000d210783b */ /* 0x000fe80000000200 */
[----:B------:R-:W1:Y:S03]  /*4270*/  LDSM.16.M88.4 R64, [R201+-0x4000] ;  /* 0xffc00000c940783b */ /* 0x000e660000000200 */
        /* <DEDUP_REMOVED lines=8> */
[----:B------:R-:W2:Y:S07]  /*4300*/  LDSM.16.M88.4 R52, [R201+-0x2800] ;  /* 0xffd80000c934783b */ /* 0x000eae0000000200 */
[C---:B------:R-:W-:Y:S08]  /*4310*/  HMMA.16816.F32.BF16 R40, R20.reuse, R60, R40 ;  /* 0x0000003c1428723c */ /* 0x040ff00000041828 */
[C---:B------:R-:W-:Y:S01]  /*4320*/  HMMA.16816.F32.BF16 R28, R20.reuse, R62, R24 ;  /* 0x0000003e141c723c */ /* 0x040fe20000041818 */
[----:B------:R-:W-:Y:S07]  /*4330*/  LDSM.16.M88.4 R60, [R200+0x4000] ;  /* 0x00400000c83c783b */ /* 0x000fee0000000200 */
[C---:B------:R-:W-:Y:S01]  /*4340*/  HMMA.16816.F32.BF16 R24, R20.reuse, R68, R12 ;  /* 0x000000441418723c */ /* 0x040fe2000004180c */
[----:B------:R-:W5:Y:S07]  /*4350*/  LDSM.16.M88.4 R12, [R208+0x8000] ;  /* 0x00800000d00c783b */ /* 0x000f6e0000000200 */
[C---:B------:R-:W-:Y:S01]  /*4360*/  HMMA.16816.F32.BF16 R8, R20.reuse, R70, R8 ;  /* 0x000000461408723c */ /* 0x040fe20000041808 */
[----:B------:R-:W2:Y:S07]  /*4370*/  LDSM.16.M88.4 R68, [R200+0x4800] ;  /* 0x00480000c844783b */ /* 0x000eae0000000200 */
[C---:B------:R-:W-:Y:S08]  /*4380*/  HMMA.16816.F32.BF16 R4, R20.reuse, R76, R32 ;  /* 0x0000004c1404723c */ /* 0x040ff00000041820 */
[C---:B------:R-:W-:Y:S01]  /*4390*/  HMMA.16816.F32.BF16 R44, R20.reuse, R78, R44 ;  /* 0x0000004e142c723c */ /* 0x040fe2000004182c */
[----:B------:R-:W-:Y:S07]  /*43a0*/  LDSM.16.M88.4 R76, [R202+0x4800] ;  /* 0x00480000ca4c783b */ /* 0x000fee0000000200 */
[C---:B---3--:R-:W-:Y:S08]  /*43b0*/  HMMA.16816.F32.BF16 R48, R20.reuse, R56, R48 ;  /* 0x000000381430723c */ /* 0x048ff00000041830 */
[----:B------:R-:W-:Y:S01]  /*43c0*/  HMMA.16816.F32.BF16 R32, R20, R58, R36 ;  /* 0x0000003a1420723c */ /* 0x000fe20000041824 */
[----:B------:R-:W3:Y:S07]  /*43d0*/  LDSM.16.M88.4 R56, [R200+0x5800] ;  /* 0x00580000c838783b */ /* 0x000eee0000000200 */
[C---:B-1----:R-:W-:Y:S08]  /*43e0*/  HMMA.16816.F32.BF16 R36, R16.reuse, R64, R40 ;  /* 0x000000401024723c */ /* 0x042ff00000041828 */
[C---:B------:R-:W-:Y:S01]  /*43f0*/  HMMA.16816.F32.BF16 R28, R16.reuse, R66, R28 ;  /* 0x00000042101c723c */ /* 0x040fe2000004181c */
[----:B------:R-:W-:Y:S07]  /*4400*/  LDSM.16.M88.4 R64, [R135+0x4000] ;  /* 0x004000008740783b */ /* 0x000fee0000000200 */
[C---:B----4-:R-:W-:Y:S08]  /*4410*/  HMMA.16816.F32.BF16 R24, R16.reuse, R72, R24 ;  /* 0x000000481018723c */ /* 0x050ff00000041818 */
[C---:B------:R-:W-:Y:S01]  /*4420*/  HMMA.16816.F32.BF16 R20, R16.reuse, R74, R8 ;  /* 0x0000004a1014723c */ /* 0x040fe20000041808 */
[----:B------:R-:W1:Y:S04]  /*4430*/  LDSM.16.M88.4 R8, [R209+0x8000] ;  /* 0x00800000d108783b */ /* 0x000e680000000200 */
[----:B------:R-:W4:Y:S03]  /*4440*/  LDSM.16.M88.4 R72, [R135+0x4800] ;  /* 0x004800008748783b */ /* 0x000f260000000200 */
[C---:B------:R-:W-:Y:S08]  /*4450*/  HMMA.16816.F32.BF16 R4, R16.reuse, R84, R4 ;  /* 0x000000541004723c */ /* 0x040ff00000041804 */
[C---:B------:R-:W-:Y:S01]  /*4460*/  HMMA.16816.F32.BF16 R40, R16.reuse, R86, R44 ;  /* 0x000000561028723c */ /* 0x040fe2000004182c */
[----:B------:R-:W1:Y:S07]  /*4470*/  LDSM.16.M88.4 R84, [R135+0x5000] ;  /* 0x005000008754783b */ /* 0x000e6e0000000200 */
[C---:B--2---:R-:W-:Y:S08]  /*4480*/  HMMA.16816.F32.BF16 R48, R16.reuse, R52, R48 ;  /* 0x000000341030723c */ /* 0x044ff00000041830 */
[----:B------:R-:W-:Y:S01]  /*4490*/  HMMA.16816.F32.BF16 R16, R16, R54, R32 ;  /* 0x000000361010723c */ /* 0x000fe20000041820 */
[----:B------:R-:W2:Y:S07]  /*44a0*/  LDSM.16.M88.4 R52, [R135+0x5800] ;  /* 0x005800008734783b */ /* 0x000eae0000000200 */
[C---:B-----5:R-:W-:Y:S08]  /*44b0*/  HMMA.16816.F32.BF16 R36, R12.reuse, R60, R36 ;  /* 0x0000003c0c24723c */ /* 0x060ff00000041824 */
[C---:B------:R-:W-:Y:S01]  /*44c0*/  HMMA.16816.F32.BF16 R32, R12.reuse, R62, R28 ;  /* 0x0000003e0c20723c */ /* 0x040fe2000004181c */
[----:B------:R-:W-:Y:S07]  /*44d0*/  LDSM.16.M88.4 R60, [R202+0x4000] ;  /* 0x00400000ca3c783b */ /* 0x000fee0000000200 */
[C---:B------:R-:W-:Y:S08]  /*44e0*/  HMMA.16816.F32.BF16 R28, R12.reuse, R68, R24 ;  /* 0x000000440c1c723c */ /* 0x040ff00000041818 */
[C---:B------:R-:W-:Y:S01]  /*44f0*/  HMMA.16816.F32.BF16 R24, R12.reuse, R70, R20 ;  /* 0x000000460c18723c */ /* 0x040fe20000041814 */
[----:B------:R-:W-:Y:S07]  /*4500*/  LDSM.16.M88.4 R68, [R201+-0x2000] ;  /* 0xffe00000c944783b */ /* 0x000fee0000000200 */
[C---:B------:R-:W-:Y:S01]  /*4510*/  HMMA.16816.F32.BF16 R20, R12.reuse, R80, R4 ;  /* 0x000000500c14723c */ /* 0x040fe20000041804 */
[----:B------:R-:W5:Y:S07]  /*4520*/  LDSM.16.M88.4 R4, [R211+0x8000] ;  /* 0x00800000d304783b */ /* 0x000f6e0000000200 */
[C---:B------:R-:W-:Y:S01]  /*4530*/  HMMA.16816.F32.BF16 R44, R12.reuse, R82, R40 ;  /* 0x000000520c2c723c */ /* 0x040fe20000041828 */
[----:B------:R-:W2:Y:S07]  /*4540*/  LDSM.16.M88.4 R80, [R202+0x5000] ;  /* 0x00500000ca50783b */ /* 0x000eae0000000200 */
[C---:B---3--:R-:W-:Y:S08]  /*4550*/  HMMA.16816.F32.BF16 R40, R12.reuse, R56, R48 ;  /* 0x000000380c28723c */ /* 0x048ff00000041830 */
[----:B------:R-:W-:Y:S08]  /*4560*/  HMMA.16816.F32.BF16 R16, R12, R58, R16 ;  /* 0x0000003a0c10723c */ /* 0x000ff00000041810 */
[C---:B-1----:R-:W-:Y:S08]  /*4570*/  HMMA.16816.F32.BF16 R12, R8.reuse, R64, R36 ;  /* 0x00000040080c723c */ /* 0x042ff00000041824 */
[C---:B----4-:R-:W-:Y:S08]  /*4580*/  HMMA.16816.F32.BF16 R36, R8.reuse, R72, R28 ;  /* 0x000000480824723c */ /* 0x050ff0000004181c */
[C---:B------:R-:W-:Y:S01]  /*4590*/  HMMA.16816.F32.BF16 R32, R8.reuse, R66, R32 ;  /* 0x000000420820723c */ /* 0x040fe20000041820 */
[----:B------:R-:W1:Y:S07]  /*45a0*/  LDSM.16.M88.4 R64, [R202+0x5800] ;  /* 0x00580000ca40783b */ /* 0x000e6e0000000200 */
[C---:B------:R-:W-:Y:S01]  /*45b0*/  HMMA.16816.F32.BF16 R28, R8.reuse, R74, R24 ;  /* 0x0000004a081c723c */ /* 0x040fe20000041818 */
[----:B------:R-:W-:Y:S07]  /*45c0*/  LDSM.16.M88.4 R72, [R201+-0x1800] ;  /* 0xffe80000c948783b */ /* 0x000fee0000000200 */
[C---:B------:R-:W-:Y:S01]  /*45d0*/  HMMA.16816.F32.BF16 R24, R8.reuse, R84, R20 ;  /* 0x000000540818723c */ /* 0x040fe20000041814 */
[----:B------:R-:W3:Y:S07]  /*45e0*/  LDSM.16.M88.4 R20, [R210+0x8000] ;  /* 0x00800000d214783b */ /* 0x000eee0000000200 */
[C---:B------:R-:W-:Y:S01]  /*45f0*/  HMMA.16816.F32.BF16 R56, R8.reuse, R86, R44 ;  /* 0x000000560838723c */ /* 0x040fe2000004182c */
[----:B------:R-:W-:Y:S07]  /*4600*/  LDSM.16.M88.4 R84, [R201+-0x800] ;  /* 0xfff80000c954783b */ /* 0x000fee0000000200 */
[C---:B--2---:R-:W-:Y:S01]  /*4610*/  HMMA.16816.F32.BF16 R48, R8.reuse, R52, R40 ;  /* 0x000000340830723c */ /* 0x044fe20000041828 */
[----:B------:R-:W-:Y:S07]  /*4620*/  LDSM.16.M88.4 R40, [R201+-0x1000] ;  /* 0xfff00000c928783b */ /* 0x000fee0000000200 */
[----:B------:R-:W-:Y:S01]  /*4630*/  HMMA.16816.F32.BF16 R44, R8, R54, R16 ;  /* 0x00000036082c723c */ /* 0x000fe20000041810 */
[----:B------:R-:W-:Y:S07]  /*4640*/  LDSM.16.M88.4 R16, [R208+0xc000] ;  /* 0x00c00000d010783b */ /* 0x000fee0000000200 */
[C---:B-----5:R-:W-:Y:S08]  /*4650*/  HMMA.16816.F32.BF16 R8, R4.reuse, R60, R12 ;  /* 0x0000003c0408723c */ /* 0x060ff0000004180c */
[C---:B------:R-:W-:Y:S01]  /*4660*/  HMMA.16816.F32.BF16 R12, R4.reuse, R62, R32 ;  /* 0x0000003e040c723c */ /* 0x040fe20000041820 */
[----:B------:R-:W2:Y:S07]  /*4670*/  LDSM.16.M88.4 R60, [R200+0x6000] ;  /* 0x00600000c83c783b */ /* 0x000eae0000000200 */
[C---:B------:R-:W-:Y:S08]  /*4680*/  HMMA.16816.F32.BF16 R52, R4.reuse, R78, R28 ;  /* 0x0000004e0434723c */ /* 0x040ff0000004181c */
[C---:B------:R-:W-:Y:S08]  /*4690*/  HMMA.16816.F32.BF16 R36, R4.reuse, R76, R36 ;  /* 0x0000004c0424723c */ /* 0x040ff00000041824 */
[C---:B------:R-:W-:Y:S08]  /*46a0*/  HMMA.16816.F32.BF16 R32, R4.reuse, R80, R24 ;  /* 0x000000500420723c */ /* 0x040ff00000041818 */
[C---:B------:R-:W-:Y:S01]  /*46b0*/  HMMA.16816.F32.BF16 R28, R4.reuse, R82, R56 ;  /* 0x00000052041c723c */ /* 0x040fe20000041838 */
[----:B------:R-:W-:Y:S07]  /*46c0*/  LDSM.16.M88.4 R56, [R201] ;  /* 0x00000000c938783b */ /* 0x000fee0000000200 */
[C---:B-1----:R-:W-:Y:S08]  /*46d0*/  HMMA.16816.F32.BF16 R48, R4.reuse, R64, R48 ;  /* 0x000000400430723c */ /* 0x042ff00000041830 */
[----:B------:R-:W-:Y:S01]  /*46e0*/  HMMA.16816.F32.BF16 R92, R4, R66, R44 ;  /* 0x00000042045c723c */ /* 0x000fe2000004182c */
[----:B------:R-:W-:Y:S04]  /*46f0*/  LDSM.16.M88.4 R44, [R135+0x6000] ;  /* 0x00600000872c783b */ /* 0x000fe80000000200 */
[----:B------:R-:W-:Y:S03]  /*4700*/  LDSM.16.M88.4 R64, [R135+0x6800] ;  /* 0x006800008740783b */ /* 0x000fe60000000200 */
[C---:B---3--:R-:W-:Y:S01]  /*4710*/  HMMA.16816.F32.BF16 R4, R20.reuse, R68, R8 ;  /* 0x000000441404723c */ /* 0x048fe20000041808 */
[----:B------:R-:W-:Y:S07]  /*4720*/  LDSM.16.M88.4 R8, [R211+0xc000] ;  /* 0x00c00000d308783b */ /* 0x000fee0000000200 */
[C---:B------:R-:W-:Y:S01]  /*4730*/  HMMA.16816.F32.BF16 R24, R20.reuse, R70, R12 ;  /* 0x000000461418723c */ /* 0x040fe2000004180c */
[----:B------:R-:W1:Y:S07]  /*4740*/  LDSM.16.M88.4 R12, [R209+0xc000] ;  /* 0x00c00000d10c783b */ /* 0x000e6e0000000200 */
[----:B------:R-:W-:Y:S01]  /*4750*/  HMMA.16816.F32.BF16 R68, R20, R74, R52 ;  /* 0x0000004a1444723c */ /* 0x000fe20000041834 */
[----:B------:R-:W3:Y:S07]  /*4760*/  LDSM.16.M88.4 R52, [R200+0x6800] ;  /* 0x00680000c834783b */ /* 0x000eee0000000200 */
[----:B--2---:R-:W-:Y:S08]  /*4770*/  HMMA.16816.F32.BF16 R4, R16, R60, R4 ;  /* 0x0000003c1004723c */ /* 0x004ff00000041804 */
[C---:B------:R-:W-:Y:S01]  /*4780*/  HMMA.16816.F32.BF16 R88, R20.reuse, R84, R48 ;  /* 0x000000541458723c */ /* 0x040fe20000041830 */
[----:B------:R-:W2:Y:S07]  /*4790*/  LDSM.16.M88.4 R48, [R202+0x6000] ;  /* 0x00600000ca30783b */ /* 0x000eae0000000200 */
[----:B------:R-:W-:Y:S08]  /*47a0*/  HMMA.16816.F32.BF16 R76, R20, R42, R28 ;  /* 0x0000002a144c723c */ /* 0x000ff0000004181c */
[----:B------:R-:W-:Y:S01]  /*47b0*/  HMMA.16816.F32.BF16 R28, R16, R62, R24 ;  /* 0x0000003e101c723c */ /* 0x000fe20000041818 */
[----:B------:R-:W-:Y:S07]  /*47c0*/  LDSM.16.M88.4 R60, [R202+0x6800] ;  /* 0x00680000ca3c783b */ /* 0x000fee0000000200 */
[----:B------:R-:W-:Y:S01]  /*47d0*/  HMMA.16816.F32.BF16 R36, R20, R72, R36 ;  /* 0x000000481424723c */ /* 0x000fe20000041824 */
[----:B------:R-:W-:Y:S07]  /*47e0*/  LDSM.16.M88.4 R72, [R200+0x7800] ;  /* 0x00780000c848783b */ /* 0x000fee0000000200 */
[C---:B-1----:R-:W-:Y:S01]  /*47f0*/  HMMA.16816.F32.BF16 R24, R12.reuse, R44, R4 ;  /* 0x0000002c0c18723c */ /* 0x042fe20000041804 */
[----:B------:R-:W1:Y:S07]  /*4800*/  LDSM.16.M88.4 R4, [R210+0xc000] ;  /* 0x00c00000d204783b */ /* 0x000e6e0000000200 */
[----:B------:R-:W-:Y:S01]  /*4810*/  HMMA.16816.F32.BF16 R28, R12, R46, R28 ;  /* 0x0000002e0c1c723c */ /* 0x000fe2000004181c */
[----:B------:R-:W4:Y:S07]  /*4820*/  LDSM.16.M88.4 R44, [R200+0x7000] ;  /* 0x00700000c82c783b */ /* 0x000f2e0000000200 */
[----:B------:R-:W-:Y:S08]  /*4830*/  HMMA.16816.F32.BF16 R80, R20, R40, R32 ;  /* 0x000000281450723c */ /* 0x000ff00000041820 */
[----:B---3--:R-:W-:Y:S08]  /*4840*/  HMMA.16816.F32.BF16 R32, R16, R52, R36 ;  /* 0x000000341020723c */ /* 0x008ff00000041824 */
        /* <DEDUP_REMOVED lines=8> */
[----:B----4-:R-:W-:Y:S08]  /*48d0*/  HMMA.16816.F32.BF16 R20, R16, R44, R80 ;  /* 0x0000002c1014723c */ /* 0x010ff00000041850 */
[----:B------:R-:W-:Y:S01]  /*48e0*/  HMMA.16816.F32.BF16 R32, R12, R66, R40 ;  /* 0x000000420c20723c */ /* 0x000fe20000041828 */
[----:B------:R-:W-:-:S07]  /*48f0*/  FMUL.FTZ R0, R48, c[0x0][0x320] ;  /* 0x0000c80030007a20 */ /* 0x000fce0000410000 */
[----:B------:R-:W-:Y:S01]  /*4900*/  HMMA.16816.F32.BF16 R28, R4, R58, R28 ;  /* 0x0000003a041c723c */ /* 0x000fe2000004181c */
[----:B------:R-:W1:Y:S07]  /*4910*/  LDSM.16.M88.4 R56, [R202+0x7000] ;  /* 0x00700000ca38783b */ /* 0x000e6e0000000200 */
[----:B------:R-:W-:Y:S08]  /*4920*/  HMMA.16816.F32.BF16 R36, R8, R60, R36 ;  /* 0x0000003c0824723c */ /* 0x000ff00000041824 */
[----:B------:R-:W-:Y:S01]  /*4930*/  HMMA.16816.F32.BF16 R44, R16, R46, R76 ;  /* 0x0000002e102c723c */ /* 0x000fe2000004184c */
[----:B------:R4:W1:Y:S07]  /*4940*/  MUFU.TANH R76, R0 ;  /* 0x00000000004c7308 */ /* 0x00086e0000002400 */
[----:B--2---:R-:W-:Y:S08]  /*4950*/  HMMA.16816.F32.BF16 R24, R12, R68, R20 ;  /* 0x000000440c18723c */ /* 0x004ff00000041814 */
[----:B------:R-:W-:Y:S01]  /*4960*/  HMMA.16816.F32.BF16 R20, R8, R62, R32 ;  /* 0x0000003e0814723c */ /* 0x000fe20000041820 */
[----:B----4-:R-:W-:Y:S01]  /*4970*/  FMUL.FTZ R0, R49, c[0x0][0x320] ;  /* 0x0000c80031007a20 */ /* 0x010fe20000410000 */
[----:B------:R-:W2:Y:S06]  /*4980*/  LDSM.16.M88.4 R60, [R135+0x7800] ;  /* 0x00780000873c783b */ /* 0x000eac0000000200 */
[----:B------:R-:W-:Y:S01]  /*4990*/  HMMA.16816.F32.BF16 R64, R16, R72, R88 ;  /* 0x000000481040723c */ /* 0x000fe20000041858 */
[----:B------:R4:W1:Y:S07]  /*49a0*/  MUFU.TANH R72, R0 ;  /* 0x0000000000487308 */ /* 0x00086e0000002400 */
[----:B---3--:R-:W-:Y:S08]  /*49b0*/  HMMA.16816.F32.BF16 R36, R4, R52, R36 ;  /* 0x000000340424723c */ /* 0x008ff00000041824 */
[----:B------:R-:W-:Y:S01]  /*49c0*/  HMMA.16816.F32.BF16 R40, R12, R70, R44 ;  /* 0x000000460c28723c */ /* 0x000fe2000004182c */
[----:B----4-:R-:W-:Y:S01]  /*49d0*/  FMUL.FTZ R0, R50, c[0x0][0x320] ;  /* 0x0000c80032007a20 */ /* 0x010fe20000410000 */
[----:B------:R-:W3:Y:S03]  /*49e0*/  LDSM.16.M88.4 R44, [R202+0x7800] ;  /* 0x00780000ca2c783b */ /* 0x000ee60000000200 */
[----:B------:R4:W2:Y:S03]  /*49f0*/  MUFU.TANH R77, R0 ;  /* 0x00000000004d7308 */ /* 0x0008a60000002400 */
[----:B-1----:R-:W-:Y:S08]  /*4a00*/  HMMA.16816.F32.BF16 R32, R8, R56, R24 ;  /* 0x000000380820723c */ /* 0x002ff00000041818 */
[----:B------:R-:W-:Y:S01]  /*4a10*/  HMMA.16816.F32.BF16 R24, R4, R54, R20 ;  /* 0x000000360418723c */ /* 0x000fe20000041814 */
[----:B----4-:R-:W-:-:S02]  /*4a20*/  FMUL.FTZ R0, R51, c[0x0][0x320] ;  /* 0x0000c80033007a20 */ /* 0x010fc40000410000 */
[----:B------:R-:W1:Y:S05]  /*4a30*/  LDSM.16.M88.4 R48, [R201+0x1000] ;  /* 0x00100000c930783b */ /* 0x000e6a0000000200 */
[----:B------:R-:W-:Y:S01]  /*4a40*/  HMMA.16816.F32.BF16 R16, R16, R74, R84 ;  /* 0x0000004a1010723c */ /* 0x000fe20000041854 */
[----:B------:R4:W1:Y:S07]  /*4a50*/  MUFU.TANH R73, R0 ;  /* 0x0000000000497308 */ /* 0x00086e0000002400 */
[----:B--2---:R-:W-:Y:S01]  /*4a60*/  HMMA.16816.F32.BF16 R20, R12, R60, R64 ;  /* 0x0000003c0c14723c */ /* 0x004fe20000041840 */
[----:B----4-:R-:W-:-:S04]  /*4a70*/  FMUL.FTZ R0, R28, c[0x0][0x320] ;  /* 0x0000c8001c007a20 */ /* 0x010fc80000410000 */
[----:B------:R2:W4:Y:S11]  /*4a80*/  MUFU.TANH R69, R0 ;  /* 0x0000000000457308 */ /* 0x0005360000002400 */
[----:B------:R-:W-:Y:S08]  /*4a90*/  HMMA.16816.F32.BF16 R12, R12, R62, R16 ;  /* 0x0000003e0c0c723c */ /* 0x000ff00000041810 */
[----:B---3--:R-:W-:Y:S01]  /*4aa0*/  HMMA.16816.F32.BF16 R16, R8, R44, R20 ;  /* 0x0000002c0810723c */ /* 0x008fe20000041814 */
[----:B--2---:R-:W-:-:S07]  /*4ab0*/  FMUL.FTZ R0, R29, c[0x0][0x320] ;  /* 0x0000c8001d007a20 */ /* 0x004fce0000410000 */
[----:B-1----:R-:W-:Y:S01]  /*4ac0*/  HMMA.16816.F32.BF16 R32, R4, R48, R32 ;  /* 0x000000300420723c */ /* 0x002fe20000041820 */
[----:B------:R1:W2:Y:S02]  /*4ad0*/  MUFU.TANH R68, R0 ;  /* 0x0000000000447308 */ /* 0x0002a40000002400 */
[----:B-1----:R-:W-:-:S06]  /*4ae0*/  FMUL.FTZ R0, R30, c[0x0][0x320] ;  /* 0x0000c8001e007a20 */ /* 0x002fcc0000410000 */
[----:B------:R1:W3:Y:S02]  /*4af0*/  MUFU.TANH R70, R0 ;  /* 0x0000000000467308 */ /* 0x0002e40000002400 */
[----:B-1----:R-:W-:Y:S02]  /*4b00*/  FMUL.FTZ R0, R31, c[0x0][0x320] ;  /* 0x0000c8001f007a20 */ /* 0x002fe40000410000 */
[C---:B------:R-:W-:Y:S04]  /*4b10*/  HMMA.16816.F32.BF16 R28, R8.reuse, R58, R40 ;  /* 0x0000003a081c723c */ /* 0x040fe80000041828 */
[----:B------:R1:W1:Y:S04]  /*4b20*/  MUFU.TANH R56, R0 ;  /* 0x0000000000387308 */ /* 0x0002680000002400 */
[----:B------:R-:W-:Y:S01]  /*4b30*/  HMMA.16816.F32.BF16 R8, R8, R46, R12 ;  /* 0x0000002e0808723c */ /* 0x000fe2000004180c */
[----:B-1----:R-:W-:-:S04]  /*4b40*/  FMUL.FTZ R0, R36, c[0x0][0x320] ;  /* 0x0000c80024007a20 */ /* 0x002fc80000410000 */
[----:B------:R1:W1:Y:S11]  /*4b50*/  MUFU.TANH R54, R0 ;  /* 0x0000000000367308 */ /* 0x0002760000002400 */
[----:B------:R-:W-:Y:S01]  /*4b60*/  HMMA.16816.F32.BF16 R20, R4, R50, R28 ;  /* 0x000000320414723c */ /* 0x000fe2000004181c */
[----:B-1----:R-:W-:-:S04]  /*4b70*/  FMUL.FTZ R0, R37, c[0x0][0x320] ;  /* 0x0000c80025007a20 */ /* 0x002fc80000410000 */
[----:B------:R1:W1:Y:S02]  /*4b80*/  MUFU.TANH R52, R0 ;  /* 0x0000000000347308 */ /* 0x0002640000002400 */
[----:B-1----:R-:W-:-:S06]  /*4b90*/  FMUL.FTZ R0, R38, c[0x0][0x320] ;  /* 0x0000c80026007a20 */ /* 0x002fcc0000410000 */
[----:B------:R1:W1:Y:S02]  /*4ba0*/  MUFU.TANH R55, R0 ;  /* 0x0000000000377308 */ /* 0x0002640000002400 */
[----:B-1----:R-:W-:Y:S02]  /*4bb0*/  FMUL.FTZ R0, R39, c[0x0][0x320] ;  /* 0x0000c80027007a20 */ /* 0x002fe40000410000 */
[----:B------:R-:W1:Y:S01]  /*4bc0*/  LDSM.16.M88.4 R36, [R201+0x1800] ;  /* 0x00180000c924783b */ /* 0x000e620000000200 */
[----:B------:R-:W-:-:S04]  /*4bd0*/  DEPBAR.LE SB0, 0x0 ;  /* 0x000080000000791a */ /* 0x000fc80000000000 */
[----:B------:R5:W1:Y:S02]  /*4be0*/  MUFU.TANH R53, R0 ;  /* 0x0000000000357308 */ /* 0x000a640000002400 */
[----:B-----5:R-:W-:-:S06]  /*4bf0*/  FMUL.FTZ R0, R24, c[0x0][0x320] ;  /* 0x0000c80018007a20 */ /* 0x020fcc0000410000 */
[----:B------:R5:W2:Y:S01]  /*4c00*/  MUFU.TANH R42, R0 ;  /* 0x00000000002a7308 */ /* 0x000aa20000002400 */
[----:B-1----:R-:W-:Y:S01]  /*4c10*/  HMMA.16816.F32.BF16 R12, R4, R36, R16 ;  /* 0x00000024040c723c */ /* 0x002fe20000041810 */
[----:B-----5:R-:W-:-:S06]  /*4c20*/  FMUL.FTZ R0, R25, c[0x0][0x320] ;  /* 0x0000c80019007a20 */ /* 0x020fcc0000410000 */
        /* <DEDUP_REMOVED lines=69> */
.L_x_2210:
[----:B------:R-:W-:Y:S05]  /*5080*/  BRA.DIV ~URZ, `(.L_x_2063) ;  /* 0x00015a127f007947 */ /* 0x000fea000b800000 */
[----:B------:R-:W3:Y:S01]  /*5090*/  SHFL.IDX PT, R0, R10, RZ, 0x181f ;  /* 0x00181fff0a007589 */ /* 0x000ee200000e0000 */
[----:B------:R-:W-:Y:S02]  /*50a0*/  ISETP.GE.AND P0, PT, R217, c[0x0][0x1d4], PT ;  /* 0x00007500d9007a0c */ /* 0x000fe40003f06270 */
[----:B------:R-:W-:Y:S02]  /*50b0*/  ISETP.GE.AND P2, PT, R223, c[0x0][0x1d4], PT ;  /* 0x00007500df007a0c */ /* 0x000fe40003f46270 */
[----:B------:R-:W-:Y:S02]  /*50c0*/  SEL R14, RZ, 0x10, P0 ;  /* 0x00000010ff0e7807 */ /* 0x000fe40000000000 */
[----:B------:R-:W-:Y:S02]  /*50d0*/  SEL R13, RZ, 0x10, P2 ;  /* 0x00000010ff0d7807 */ /* 0x000fe40001000000 */
[----:B---3--:R-:W-:-:S05]  /*50e0*/  IADD3 R2, P1, R0, R103, RZ ;  /* 0x0000006700027210 */ /* 0x008fca0007f3e0ff */
[----:B--2---:R-:W-:Y:S01]  /*50f0*/  IMAD.X R3, R4, 0x1, R96, P1 ;  /* 0x0000000104037824 */ /* 0x004fe200008e0660 */
[----:B------:R-:W-:-:S04]  /*5100*/  IADD3 R8, P1, R0, R104, RZ ;  /* 0x0000006800087210 */ /* 0x000fc80007f3e0ff */
[----:B------:R-:W-:Y:S01]  /*5110*/  @!PT LDS RZ, [RZ] ;  /* 0x00000000fffff984 */ /* 0x000fe20000000800 */
[----:B------:R-:W-:Y:S01]  /*5120*/  @!PT LDS RZ, [RZ] ;  /* 0x00000000fffff984 */ /* 0x000fe20000000800 */
[----:B------:R2:W-:Y:S01]  /*5130*/  LDGSTS.E.BYPASS.LTC128B.128 [R215+0x8100], [R2.64], !P0 ;  /* 0x0810000002d77fae */ /* 0x0005e2000c101d46 */
[----:B------:R-:W-:Y:S01]  /*5140*/  IADD3 R6, P0, R0, R105, RZ ;  /* 0x0000006900067210 */ /* 0x000fe20007f1e0ff */
[----:B------:R-:W-:Y:S01]  /*5150*/  IMAD.X R9, R4, 0x1, R97, P1 ;  /* 0x0000000104097824 */ /* 0x000fe200008e0661 */
[----:B------:R-:W-:-:S03]  /*5160*/  ISETP.GE.AND P1, PT, R222, c[0x0][0x1d4], PT ;  /* 0x00007500de007a0c */ /* 0x000fc60003f26270 */
[----:B------:R-:W-:Y:S01]  /*5170*/  IMAD.X R7, R4, 0x1, R98, P0 ;  /* 0x0000000104077824 */ /* 0x000fe200000e0662 */
[----:B------:R-:W-:Y:S01]  /*5180*/  ISETP.GE.AND P0, PT, R224, c[0x0][0x1d4], PT ;  /* 0x00007500e0007a0c */ /* 0x000fe20003f06270 */
[----:B------:R3:W-:Y:S01]  /*5190*/  LDGSTS.E.BYPASS.LTC128B.128 [R215+0xa100], [R8.64], !P2 ;  /* 0x0a10000008d77fae */ /* 0x0007e2000d101d46 */
[----:B------:R-:W-:-:S07]  /*51a0*/  SEL R12, RZ, 0x10, P1 ;  /* 0x00000010ff0c7807 */ /* 0x000fce0000800000 */
[----:B------:R3:W-:Y:S01]  /*51b0*/  LDGSTS.E.BYPASS.LTC128B.128 [R215+0xc100], [R6.64], !P1 ;  /* 0x0c10000006d77fae */ /* 0x0007e2000c901d46 */
[----:B--2---:R-:W-:-:S03]  /*51c0*/  IADD3 R2, P3, R0, R106, RZ ;  /* 0x0000006a00027210 */ /* 0x004fc60007f7e0ff */
[----:B------:R-:W2:Y:S02]  /*51d0*/  SHFL.IDX PT, R0, R10, 0x1, 0x181f ;  /* 0x00381f000a007f89 */ /* 0x000ea400000e0000 */
[----:B------:R-:W-:Y:S02]  /*51e0*/  IMAD.X R3, R4, 0x1, R99, P3 ;  /* 0x0000000104037824 */ /* 0x000fe400018e0663 */
[----:B------:R4:W1:Y:S04]  /*51f0*/  SHFL.IDX PT, R4, R5, 0x1, 0x181f ;  /* 0x00381f0005047f89 */ /* 0x00086800000e0000 */
[----:B------:R3:W-:Y:S01]  /*5200*/  LDGSTS.E.BYPASS.LTC128B.128 [R215+0xe100], [R2.64], !P0 ;  /* 0x0e10000002d77fae */ /* 0x0007e2000c101d46 */
[----:B-1--4-:R-:W-:-:S03]  /*5210*/  SEL R5, RZ, 0x10, P0 ;  /* 0x00000010ff057807 */ /* 0x012fc60000000000 */
.L_x_2211:
[----:B--23--:R-:W-:Y:S02]  /*5220*/  IADD3 R2, -R14, 0x10, RZ ;  /* 0x000000100e027810 */ /* 0x00cfe40007ffe1ff */
[----:B------:R-:W-:-:S02]  /*5230*/  IADD3 R3, -R13, 0x10, RZ ;  /* 0x000000100d037810 */ /* 0x000fc40007ffe1ff */
[----:B------:R-:W-:Y:S02]  /*5240*/  LOP3.LUT R2, R2, 0xf, RZ, 0xc0, !PT ;  /* 0x0000000f02027812 */ /* 0x000fe400078ec0ff */
[----:B------:R-:W-:Y:S02]  /*5250*/  ISETP.NE.U32.AND P3, PT, R14, RZ, PT ;  /* 0x000000ff0e00720c */ /* 0x000fe40003f65070 */
[----:B------:R-:W-:Y:S02]  /*5260*/  IADD3 R10, P1, P0, R2, R0, R103 ;  /* 0x00000000020a7210 */ /* 0x000fe4000783e067 */
[----:B------:R-:W-:Y:S02]  /*5270*/  LOP3.LUT R2, R3, 0xf, RZ, 0xc0, !PT ;  /* 0x0000000f03027812 */ /* 0x000fe400078ec0ff */
[----:B------:R-:W-:Y:S02]  /*5280*/  IADD3 R3, -R12, 0x10, RZ ;  /* 0x000000100c037810 */ /* 0x000fe40007ffe1ff */
[----:B------:R-:W-:-:S02]  /*5290*/  IADD3.X R11, RZ, R4, R96, P1, P0 ;  /* 0x00000004ff0b7210 */ /* 0x000fc40000fe0460 */
[----:B------:R-:W-:Y:S02]  /*52a0*/  IADD3 R8, P1, P0, R2, R0, R104 ;  /* 0x0000000002087210 */ /* 0x000fe4000783e068 */
[----:B------:R-:W-:Y:S01]  /*52b0*/  LOP3.LUT R2, R3, 0xf, RZ, 0xc0, !PT ;  /* 0x0000000f03027812 */ /* 0x000fe200078ec0ff */
[----:B------:R-:W-:Y:S01]  /*52c0*/  @!PT LDS RZ, [RZ] ;  /* 0x00000000fffff984 */ /* 0x000fe20000000800 */
[----:B------:R-:W-:Y:S01]  /*52d0*/  @!PT LDS RZ, [RZ] ;  /* 0x00000000fffff984 */ /* 0x000fe20000000800 */
[----:B------:R-:W-:Y:S01]  /*52e0*/  @!PT LDS RZ, [RZ] ;  /* 0x00000000fffff984 */ /* 0x000fe20000000800 */
[----:B------:R1:W-:Y:S01]  /*52f0*/  LDGSTS.E.BYPASS.LTC128B.128.ZFILL [R215+0x9100], [R10.64], P3 ;  /* 0x091000000ad77fae */ /* 0x0003e20009941d46 */
[----:B------:R-:W-:Y:S02]  /*5300*/  IADD3 R3, -R5, 0x10, RZ ;  /* 0x0000001005037810 */ /* 0x000fe40007ffe1ff */
[----:B------:R-:W-:Y:S02]  /*5310*/  IADD3.X R9, RZ, R4, R97, P1, P0 ;  /* 0x00000004ff097210 */ /* 0x000fe40000fe0461 */
[----:B------:R-:W-:Y:S02]  /*5320*/  IADD3 R6, P1, P0, R2, R0, R105 ;  /* 0x0000000002067210 */ /* 0x000fe4000783e069 */
[----:B------:R-:W-:-:S02]  /*5330*/  LOP3.LUT R2, R3, 0xf, RZ, 0xc0, !PT ;  /* 0x0000000f03027812 */ /* 0x000fc400078ec0ff */
[----:B------:R-:W-:Y:S02]  /*5340*/  IADD3.X R7, RZ, R4, R98, P1, P0 ;  /* 0x00000004ff077210 */ /* 0x000fe40000fe0462 */
[----:B------:R-:W-:Y:S02]  /*5350*/  IADD3 R2, P1, P0, R2, R0, R106 ;  /* 0x0000000002027210 */ /* 0x000fe4000783e06a */
[----:B------:R-:W-:Y:S02]  /*5360*/  ISETP.NE.U32.AND P2, PT, R13, RZ, PT ;  /* 0x000000ff0d00720c */ /* 0x000fe40003f45070 */
[----:B------:R-:W-:Y:S02]  /*5370*/  IADD3.X R3, RZ, R4, R99, P1, P0 ;  /* 0x00000004ff037210 */ /* 0x000fe40000fe0463 */
[----:B------:R-:W-:Y:S02]  /*5380*/  ISETP.NE.U32.AND P1, PT, R12, RZ, PT ;  /* 0x000000ff0c00720c */ /* 0x000fe40003f25070 */
[----:B------:R-:W-:-:S07]  /*5390*/  ISETP.NE.U32.AND P0, PT, R5, RZ, PT ;  /* 0x000000ff0500720c */ /* 0x000fce0003f05070 */
[----:B------:R1:W-:Y:S04]  /*53a0*/  LDGSTS.E.BYPASS.LTC128B.128.ZFILL [R215+0xb100], [R8.64], P2 ;  /* 0x0b10000008d77fae */ /* 0x0003e80009141d46 */
[----:B------:R1:W-:Y:S04]  /*53b0*/  LDGSTS.E.BYPASS.LTC128B.128.ZFILL [R215+0xd100], [R6.64], P1 ;  /* 0x0d10000006d77fae */ /* 0x0003e80008941d46 */
[----:B------:R1:W-:Y:S02]  /*53c0*/  LDGSTS.E.BYPASS.LTC128B.128.ZFILL [R215+0xf100], [R2.64], P0 ;  /* 0x0f10000002d77fae */ /* 0x0003e40008141d46 */
.L_x_2061:
[----:B--234-:R-:W-:Y:S05]  /*53d0*/  BSYNC B0 ;  /* 0x0000000000007941 */ /* 0x01cfea0003800000 */
.L_x_2060:
[----:B-1----:R-:W-:Y:S01]  /*53e0*/  IMAD.MOV.U32 R0, RZ, RZ, c[0x0][0x2c4] ;  /* 0x0000b100ff007624 */ /* 0x002fe200078e00ff */
[----:B------:R-:W-:Y:S01]  /*53f0*/  ULDC UR4, c[0x0][0x324] ;  /* 0x0000c90000047ab9 */ /* 0x000fe20000000800 */
[----:B------:R-:W-:Y:S01]  /*5400*/  IADD3 R2, R227, 0x1, -R100 ;  /* 0x00000001e3027810 */ /* 0x000fe20007ffe864 */
[----:B------:R-:W-:Y:S01]  /*5410*/  ULOP3.LUT UR4, URZ, UR4, URZ, 0x33, !UPT ;  /* 0x000000043f047292 */ /* 0x000fe2000f8e333f */
[----:B------:R-:W0:Y:S01]  /*5420*/  LDGDEPBAR ;  /* 0x00000000000079af */ /* 0x000e220000000000 */
[----:B------:R-:W-:Y:S01]  /*5430*/  ISETP.NE.AND P0, PT, R0, 0x1, PT ;  /* 0x000000010000780c */ /* 0x000fe20003f05270 */
[----:B------:R-:W-:-:S02]  /*5440*/  IMAD.IADD R0, R243, 0x1, R242 ;  /* 0x00000001f3007824 */ /* 0x000fc400078e02f2 */
        /* <DEDUP_REMOVED lines=9> */
.L_x_2212:
        /* <DEDUP_REMOVED lines=17> */
.L_x_2067:
[----:B------:R-:W-:-:S04]  /*55f0*/  MOV R5, 0x1 ;  /* 0x0000000100057802 */ /* 0x000fc80000000f00 */
[----:B------:R-:W-:-:S13]  /*5600*/  ISETP.NE.AND P0, PT, R5, c[0x0][0x32c], PT ;  /* 0x0000cb0005007a0c */ /* 0x000fda0003f05270 */
[----:B------:R-:W-:-:S05]  /*5610*/  @P0 IMAD.HI.U32 R5, R3, c[0x0][0x330], RZ ;  /* 0x0000cc0003050a27 */ /* 0x000fca00078e00ff */
[----:B------:R-:W-:Y:S02]  /*5620*/  @P0 SHF.R.U32.HI R3, RZ, c[0x0][0x334], R5 ;  /* 0x0000cd00ff030a19 */ /* 0x000fe40000011605 */
.L_x_2068:
[----:B------:R-:W-:Y:S05]  /*5630*/  BSYNC B0 ;  /* 0x0000000000007941 */ /* 0x000fea0003800000 */
.L_x_2066:
[----:B------:R-:W-:-:S04]  /*5640*/  IMAD R3, R3, c[0x0][0x32c], -R100 ;  /* 0x0000cb0003037a24 */ /* 0x000fc800078e0a64 */
[----:B------:R-:W-:-:S05]  /*5650*/  IMAD.IADD R3, R3, 0x1, -R231 ;  /* 0x0000000103037824 */ /* 0x000fca00078e0ae7 */
[----:B------:R-:W-:Y:S02]  /*5660*/  IADD3 R5, R3, c[0x0][0x32c], RZ ;  /* 0x0000cb0003057a10 */ /* 0x000fe40007ffe0ff */
[----:B------:R-:W-:Y:S02]  /*5670*/  IMNMX R0, R0, R3, !PT ;  /* 0x0000000300007217 */ /* 0x000fe40007800200 */
[----:B------:R-:W-:Y:S02]  /*5680*/  IMNMX R2, R2, R5, PT ;  /* 0x0000000502027217 */ /* 0x000fe40003800200 */
.L_x_2065:
        /* <DEDUP_REMOVED lines=51> */
.L_x_2213:
        /* <DEDUP_REMOVED lines=10> */
[----:B-12---:R-:W-:Y:S01]  /*5a60*/  IMAD.MOV.U32 R4, RZ, RZ, 0x1 ;  /* 0x00000001ff047424 */ /* 0x006fe200078e00ff */
[----:B------:R-:W-:-:S04]  /*5a70*/  LOP3.LUT R3, RZ, R3, RZ, 0x33, !PT ;  /* 0x00000003ff037212 */ /* 0x000fc800078e33ff */
[----:B------:R-:W-:-:S13]  /*5a80*/  ISETP.NE.AND P0, PT, R4, c[0x0][0x32c], PT ;  /* 0x0000cb0004007a0c */ /* 0x000fda0003f05270 */
[----:B------:R-:W-:-:S05]  /*5a90*/  @P0 IMAD.HI.U32 R4, R3, c[0x0][0x330], RZ ;  /* 0x0000cc0003040a27 */ /* 0x000fca00078e00ff */
[----:B------:R-:W-:-:S04]  /*5aa0*/  @P0 SHF.R.U32.HI R3, RZ, c[0x0][0x334], R4 ;  /* 0x0000cd00ff030a19 */ /* 0x000fc80000011604 */
[----:B------:R-:W-:Y:S01]  /*5ab0*/  LOP3.LUT R3, RZ, R3, RZ, 0x33, !PT ;  /* 0x00000003ff037212 */ /* 0x000fe200078e33ff */
[----:B------:R-:W-:Y:S05]  /*5ac0*/  BRA `(.L_x_2073) ;  /* 0x0000004000007947 */ /* 0x000fea0003800000 */
.L_x_2072:
[----:B-12---:R-:W-:-:S04]  /*5ad0*/  MOV R4, 0x1 ;  /* 0x0000000100047802 */ /* 0x006fc80000000f00 */
[----:B------:R-:W-:-:S13]  /*5ae0*/  ISETP.NE.AND P0, PT, R4, c[0x0][0x32c], PT ;  /* 0x0000cb0004007a0c */ /* 0x000fda0003f05270 */
[----:B------:R-:W-:-:S05]  /*5af0*/  @P0 IMAD.HI.U32 R4, R3, c[0x0][0x330], RZ ;  /* 0x0000cc0003040a27 */ /* 0x000fca00078e00ff */
[----:B------:R-:W-:Y:S02]  /*5b00*/  @P0 SHF.R.U32.HI R3, RZ, c[0x0][0x334], R4 ;  /* 0x0000cd00ff030a19 */ /* 0x000fe40000011604 */
.L_x_2073:
[----:B------:R-:W-:Y:S05]  /*5b10*/  BSYNC B0 ;  /* 0x0000000000007941 */ /* 0x000fea0003800000 */
.L_x_2071:
[----:B------:R-:W-:-:S04]  /*5b20*/  IMAD R3, R3, c[0x0][0x32c], -R100 ;  /* 0x0000cb0003037a24 */ /* 0x000fc800078e0a64 */
[----:B------:R-:W-:-:S05]  /*5b30*/  IMAD.IADD R3, R3, 0x1, -R231 ;  /* 0x0000000103037824 */ /* 0x000fca00078e0ae7 */
[----:B------:R-:W-:Y:S02]  /*5b40*/  IADD3 R4, R3, c[0x0][0x32c], RZ ;  /* 0x0000cb0003047a10 */ /* 0x000fe40007ffe0ff */
[----:B------:R-:W-:Y:S02]  /*5b50*/  IMNMX R0, R0, R3, !PT ;  /* 0x0000000300007217 */ /* 0x000fe40007800200 */
[----:B------:R-:W-:Y:S02]  /*5b60*/  IMNMX R2, R2, R4, PT ;  /* 0x0000000402027217 */ /* 0x000fe40003800200 */
.L_x_2070:
[C---:B------:R-:W-:Y:S02]  /*5b70*/  ISETP.GT.AND P0, PT, R0.reuse, 0x1, P1 ;  /* 0x000000010000780c */ /* 0x040fe40000f04270 */
[----:B------:R-:W-:Y:S02]  /*5b80*/  ISETP.GT.AND P2, PT, R0, 0x8, P1 ;  /* 0x000000080000780c */ /* 0x000fe40000f44270 */
[C---:B------:R-:W-:Y:S02]  /*5b90*/  ISETP.LT.OR P0, PT, R2.reuse, 0x2, P0 ;  /* 0x000000020200780c */ /* 0x040fe40000701670 */
[----:B------:R-:W-:-:S02]  /*5ba0*/  ISETP.LT.OR P2, PT, R2, 0x9, P2 ;  /* 0x000000090200780c */ /* 0x000fc40001741670 */
[----:B------:R-:W-:Y:S02]  /*5bb0*/  FSEL R7, R73, -INF , !P0 ;  /* 0xff80000049077808 */ /* 0x000fe40004000000 */
[----:B------:R-:W-:Y:S02]  /*5bc0*/  ISETP.GT.AND P0, PT, R0, 0x9, P1 ;  /* 0x000000090000780c */ /* 0x000fe40000f04270 */
[----:B------:R-:W-:Y:S02]  /*5bd0*/  FSEL R12, R70, -INF , !P2 ;  /* 0xff800000460c7808 */ /* 0x000fe40005000000 */
[----:B------:R-:W-:Y:S02]  /*5be0*/  ISETP.LT.OR P0, PT, R2, 0xa, P0 ;  /* 0x0000000a0200780c */ /* 0x000fe40000701670 */
[----:B------:R-:W-:Y:S02]  /*5bf0*/  FMNMX.FTZ R3, R9, R10, !PT ;  /* 0x0000000a09037209 */ /* 0x000fe40007810000 */
[----:B------:R-:W-:-:S02]  /*5c00*/  FSEL R13, R56, -INF , !P0 ;  /* 0xff800000380d7808 */ /* 0x000fc40004000000 */
[C---:B------:R-:W-:Y:S02]  /*5c10*/  ISETP.GT.AND P0, PT, R0.reuse, 0x11, P1 ;  /* 0x000000110000780c */ /* 0x040fe40000f04270 */
[----:B------:R-:W-:Y:S02]  /*5c20*/  ISETP.GT.AND P3, PT, R0, 0x10, P1 ;  /* 0x000000100000780c */ /* 0x000fe40000f64270 */
[----:B------:R-:W-:Y:S02]  /*5c30*/  ISETP.LT.OR P2, PT, R2, 0x12, P0 ;  /* 0x000000120200780c */ /* 0x000fe40000741670 */
[C---:B------:R-:W-:Y:S02]  /*5c40*/  ISETP.GT.AND P0, PT, R0.reuse, 0x18, P1 ;  /* 0x000000180000780c */ /* 0x040fe40000f04270 */
[----:B------:R-:W-:Y:S02]  /*5c50*/  FSEL R17, R53, -INF , !P2 ;  /* 0xff80000035117808 */ /* 0x000fe40005000000 */
[----:B------:R-:W-:-:S02]  /*5c60*/  ISETP.GT.AND P2, PT, R0, RZ, P1 ;  /* 0x000000ff0000720c */ /* 0x000fc40000f44270 */
[----:B------:R-:W-:Y:S02]  /*5c70*/  FMNMX.FTZ R3, R11, R3, !PT ;  /* 0x000000030b037209 */ /* 0x000fe40007810000 */
[C---:B------:R-:W-:Y:S02]  /*5c80*/  ISETP.LT.OR P2, PT, R2.reuse, 0x1, P2 ;  /* 0x000000010200780c */ /* 0x040fe40001741670 */
[C---:B------:R-:W-:Y:S02]  /*5c90*/  ISETP.LT.OR P3, PT, R2.reuse, 0x11, P3 ;  /* 0x000000110200780c */ /* 0x040fe40001f61670 */
[----:B------:R-:W-:Y:S02]  /*5ca0*/  FSEL R6, R77, -INF , !P2 ;  /* 0xff8000004d067808 */ /* 0x000fe40005000000 */
[----:B------:R-:W-:Y:S02]  /*5cb0*/  ISETP.LT.OR P0, PT, R2, 0x19, P0 ;  /* 0x000000190200780c */ /* 0x000fe40000701670 */
[----:B-12---:R-:W-:-:S02]  /*5cc0*/  FMNMX.FTZ R4, R6, R7, !PT ;  /* 0x0000000706047209 */ /* 0x006fc40007810000 */
[----:B------:R-:W-:Y:S02]  /*5cd0*/  FMNMX.FTZ R3, R15, R3, !PT ;  /* 0x000000030f037209 */ /* 0x000fe40007810000 */
[----:B------:R-:W-:Y:S02]  /*5ce0*/  FMNMX.FTZ R4, R12, R4, !PT ;  /* 0x000000040c047209 */ /* 0x000fe40007810000 */
[----:B------:R-:W-:Y:S02]  /*5cf0*/  FSEL R14, R55, -INF , !P3 ;  /* 0xff800000370e7808 */ /* 0x000fe40005800000 */
[----:B------:R-:W-:Y:S02]  /*5d00*/  FMNMX.FTZ R4, R13, R4, !PT ;  /* 0x000000040d047209 */ /* 0x000fe40007810000 */
[----:B------:R-:W-:Y:S02]  /*5d10*/  FSEL R24, R48, -INF , !P0 ;  /* 0xff80000030187808 */ /* 0x000fe40004000000 */
[----:B------:R-:W-:-:S02]  /*5d20*/  ISETP.GT.AND P2, PT, R0, 0x19, P1 ;  /* 0x000000190000780c */ /* 0x000fc40000f44270 */
[----:B------:R-:W-:Y:S02]  /*5d30*/  ISETP.GT.AND P0, PT, R0, 0x20, P1 ;  /* 0x000000200000780c */ /* 0x000fe40000f04270 */
[----:B------:R-:W-:Y:S02]  /*5d40*/  FMNMX.FTZ R3, R16, R3, !PT ;  /* 0x0000000310037209 */ /* 0x000fe40007810000 */
[----:B------:R-:W-:Y:S02]  /*5d50*/  FMNMX.FTZ R4, R14, R4, !PT ;  /* 0x000000040e047209 */ /* 0x000fe40007810000 */
[C---:B------:R-:W-:Y:S02]  /*5d60*/  ISETP.LT.OR P2, PT, R2.reuse, 0x1a, P2 ;  /* 0x0000001a0200780c */ /* 0x040fe40001741670 */
[----:B------:R-:W-:Y:S02]  /*5d70*/  ISETP.LT.OR P0, PT, R2, 0x21, P0 ;  /* 0x000000210200780c */ /* 0x000fe40000701670 */
[----:B------:R-:W-:-:S02]  /*5d80*/  FMNMX.FTZ R3, R18, R3, !PT ;  /* 0x0000000312037209 */ /* 0x000fc40007810000 */
[----:B------:R-:W-:Y:S02]  /*5d90*/  FMNMX.FTZ R4, R17, R4, !PT ;  /* 0x0000000411047209 */ /* 0x000fe40007810000 */
[----:B------:R-:W-:Y:S02]  /*5da0*/  FSEL R25, R43, -INF , !P2 ;  /* 0xff8000002b197808 */ /* 0x000fe40005000000 */
[----:B------:R-:W-:Y:S02]  /*5db0*/  ISETP.GT.AND P2, PT, R0, 0x21, P1 ;  /* 0x000000210000780c */ /* 0x000fe40000f44270 */
[----:B------:R-:W-:Y:S02]  /*5dc0*/  FSEL R91, R40, -INF , !P0 ;  /* 0xff800000285b7808 */ /* 0x000fe40004000000 */
[----:B------:R-:W-:Y:S02]  /*5dd0*/  FMNMX.FTZ R3, R19, R3, !PT ;  /* 0x0000000313037209 */ /* 0x000fe40007810000 */
[----:B------:R-:W-:-:S02]  /*5de0*/  ISETP.GT.AND P0, PT, R0, 0x28, P1 ;  /* 0x000000280000780c */ /* 0x000fc40000f04270 */
[----:B------:R-:W-:Y:S02]  /*5df0*/  FMNMX.FTZ R4, R24, R4, !PT ;  /* 0x0000000418047209 */ /* 0x000fe40007810000 */
[----:B------:R-:W-:Y:S02]  /*5e00*/  ISETP.LT.OR P2, PT, R2, 0x22, P2 ;  /* 0x000000220200780c */ /* 0x000fe40001741670 */
[----:B------:R-:W-:Y:S02]  /*5e10*/  FMNMX.FTZ R3, R20, R3, !PT ;  /* 0x0000000314037209 */ /* 0x000fe40007810000 */
[----:B------:R-:W-:Y:S02]  /*5e20*/  ISETP.LT.OR P0, PT, R2, 0x29, P0 ;  /* 0x000000290200780c */ /* 0x000fe40000701670 */
[----:B------:R-:W-:Y:S02]  /*5e30*/  FMNMX.FTZ R4, R25, R4, !PT ;  /* 0x0000000419047209 */ /* 0x000fe40007810000 */
[----:B------:R-:W-:-:S02]  /*5e40*/  FSEL R90, R34, -INF , !P2 ;  /* 0xff800000225a7808 */ /* 0x000fc40005000000 */
[----:B------:R-:W-:Y:S02]  /*5e50*/  FMNMX.FTZ R3, R99, R3, !PT ;  /* 0x0000000363037209 */ /* 0x000fe40007810000 */
[----:B------:R-:W-:Y:S02]  /*5e60*/  ISETP.GT.AND P2, PT, R0, 0x29, P1 ;  /* 0x000000290000780c */ /* 0x000fe40000f44270 */
[----:B------:R-:W-:Y:S02]  /*5e70*/  FSEL R89, R32, -INF , !P0 ;  /* 0xff80000020597808 */ /* 0x000fe40004000000 */
[----:B------:R-:W-:Y:S02]  /*5e80*/  FMNMX.FTZ R4, R91, R4, !PT ;  /* 0x000000045b047209 */ /* 0x000fe40007810000 */
[----:B------:R-:W-:Y:S02]  /*5e90*/  ISETP.GT.AND P0, PT, R0, 0x30, P1 ;  /* 0x000000300000780c */ /* 0x000fe40000f04270 */
[----:B------:R-:W-:-:S02]  /*5ea0*/  FMNMX.FTZ R3, R98, R3, !PT ;  /* 0x0000000362037209 */ /* 0x000fc40007810000 */
[----:B------:R-:W-:Y:S02]  /*5eb0*/  ISETP.LT.OR P2, PT, R2, 0x2a, P2 ;  /* 0x0000002a0200780c */ /* 0x000fe40001741670 */
[----:B------:R-:W-:Y:S02]  /*5ec0*/  FMNMX.FTZ R4, R90, R4, !PT ;  /* 0x000000045a047209 */ /* 0x000fe40007810000 */
[----:B------:R-:W-:Y:S02]  /*5ed0*/  ISETP.LT.OR P0, PT, R2, 0x31, P0 ;  /* 0x000000310200780c */ /* 0x000fe40000701670 */
[----:B------:R-:W-:Y:S02]  /*5ee0*/  FMNMX.FTZ R3, R97, R3, !PT ;  /* 0x0000000361037209 */ /* 0x000fe40007810000 */
[----:B------:R-:W-:Y:S02]  /*5ef0*/  FSEL R88, R33, -INF , !P2 ;  /* 0xff80000021587808 */ /* 0x000fe40005000000 */
[----:B------:R-:W-:-:S02]  /*5f00*/  ISETP.GT.AND P3, PT, R0, 0x31, P1 ;  /* 0x000000310000780c */ /* 0x000fc40000f64270 */
[----:B------:R-:W-:Y:S02]  /*5f10*/  FMNMX.FTZ R4, R89, R4, !PT ;  /* 0x0000000459047209 */ /* 0x000fe40007810000 */
[----:B------:R-:W-:Y:S02]  /*5f20*/  FSEL R87, R28, -INF , !P0 ;  /* 0xff8000001c577808 */ /* 0x000fe40004000000 */
[C---:B------:R-:W-:Y:S02]  /*5f30*/  ISETP.GT.AND P2, PT, R0.reuse, 0x38, P1 ;  /* 0x000000380000780c */ /* 0x040fe40000f44270 */
[----:B------:R-:W-:Y:S02]  /*5f40*/  ISETP.GT.AND P0, PT, R0, 0x39, P1 ;  /* 0x000000390000780c */ /* 0x000fe40000f04270 */
[----:B------:R-:W-:Y:S02]  /*5f50*/  FMNMX.FTZ R0, R96, R3, !PT ;  /* 0x0000000360007209 */ /* 0x000fe40007810000 */
[----:B------:R-:W-:-:S02]  /*5f60*/  ISETP.LT.OR P3, PT, R2, 0x32, P3 ;  /* 0x000000320200780c */ /* 0x000fc40001f61670 */
[----:B------:R-:W-:Y:S02]  /*5f70*/  FMNMX.FTZ R3, R88, R4, !PT ;  /* 0x0000000458037209 */ /* 0x000fe40007810000 */
[C---:B------:R-:W-:Y:S02]  /*5f80*/  ISETP.LT.OR P1, PT, R2.reuse, 0x39, P2 ;  /* 0x000000390200780c */ /* 0x040fe40001721670 */
[----:B------:R-:W-:Y:S02]  /*5f90*/  FSEL R86, R29, -INF , !P3 ;  /* 0xff8000001d567808 */ /* 0x000fe40005800000 */
[----:B------:R-:W-:Y:S02]  /*5fa0*/  FMNMX.FTZ R0, R95, R0, !PT ;  /* 0x000000005f007209 */ /* 0x000fe40007810000 */
[----:B------:R-:W-:Y:S02]  /*5fb0*/  FMNMX.FTZ R3, R87, R3, !PT ;  /* 0x0000000357037209 */ /* 0x000fe40007810000 */
[----:B------:R-:W-:-:S02]  /*5fc0*/  ISETP.LT.OR P0, PT, R2, 0x3a, P0 ;  /* 0x0000003a0200780c */ /* 0x000fc40000701670 */
[----:B------:R-:W-:Y:S02]  /*5fd0*/  FSEL R85, R27, -INF , !P1 ;  /* 0xff8000001b557808 */ /* 0x000fe40004800000 */
[----:B------:R-:W-:Y:S02]  /*5fe0*/  FMNMX.FTZ R0, R94, R0, !PT ;  /* 0x000000005e007209 */ /* 0x000fe40007810000 */
[----:B------:R-:W-:Y:S02]  /*5ff0*/  FMNMX.FTZ R2, R86, R3, !PT ;  /* 0x0000000356027209 */ /* 0x000fe40007810000 */
[----:B------:R-:W-:Y:S02]  /*6000*/  FSEL R84, R26, -INF , !P0 ;  /* 0xff8000001a547808 */ /* 0x000fe40004000000 */
[----:B------:R-:W-:Y:S02]  /*6010*/  FMNMX.FTZ R0, R93, R0, !PT ;  /* 0x000000005d007209 */ /* 0x000fe40007810000 */
[----:B------:R-:W-:-:S02]  /*6020*/  FMNMX.FTZ R2, R85, R2, !PT ;  /* 0x0000000255027209 */ /* 0x000fc40007810000 */
[----:B------:R-:W-:Y:S02]  /*6030*/  FMNMX.FTZ R4, R92, R0, !PT ;  /* 0x000000005c047209 */ /* 0x000fe40007810000 */
[----:B------:R-:W-:Y:S01]  /*6040*/  FMNMX.FTZ R5, R84, R2, !PT ;  /* 0x0000000254057209 */ /* 0x000fe20007810000 */
[----:B------:R-:W-:Y:S05]  /*6050*/  BRA.DIV ~URZ, `(.L_x_2074) ;  /* 0x00014db27f007947 */ /* 0x000fea000b800000 */
[----:B------:R1:W2:Y:S02]  /*6060*/  SHFL.BFLY PT, R0, R4, 0x2, 0x1f ;  /* 0x0c401f0004007f89 */ /* 0x0002a400000e0000 */
.L_x_2214:
[----:B-12---:R-:W-:Y:S01]  /*6070*/  FMNMX.FTZ R4, R4, R0, !PT ;  /* 0x0000000004047209 */ /* 0x006fe20007810000 */
[----:B------:R-:W-:Y:S05]  /*6080*/  BRA.DIV ~URZ, `(.L_x_2075) ;  /* 0x00014dc27f007947 */ /* 0x000fea000b800000 */
[----:B------:R-:W1:Y:S04]  /*6090*/  SHFL.BFLY PT, R0, R5, 0x2, 0x1f ;  /* 0x0c401f0005007f89 */ /* 0x000e6800000e0000 */
[----:B------:R-:W2:Y:S01]  /*60a0*/  SHFL.BFLY PT, R2, R4, 0x1, 0x1f ;  /* 0x0c201f0004027f89 */ /* 0x000ea200000e0000 */
[----:B-1----:R-:W-:Y:S02]  /*60b0*/  FMNMX.FTZ R5, R5, R0, !PT ;  /* 0x0000000005057209 */ /* 0x002fe40007810000 */
[----:B--2---:R-:W-:-:S03]  /*60c0*/  FMNMX.FTZ R132, R4, R2, !PT ;  /* 0x0000000204847209 */ /* 0x004fc60007810000 */
[----:B------:R1:W2:Y:S04]  /*60d0*/  SHFL.BFLY PT, R3, R5, 0x1, 0x1f ;  /* 0x0c201f0005037f89 */ /* 0x0002a800000e0000 */
.L_x_2215:
[C---:B------:R-:W-:Y:S01]  /*60e0*/  FMUL.FTZ R2, R132.reuse, c[0x0][0x2d0] ;  /* 0x0000b40084027a20 */ /* 0x040fe20000410000 */
[----:B------:R-:W-:Y:S01]  /*60f0*/  FSETP.NEU.FTZ.AND P0, PT, R132, -INF , PT ;  /* 0xff8000008400780b */ /* 0x000fe20003f1d000 */
[----:B------:R-:W-:Y:S01]  /*6100*/  WARPSYNC 0xffffffff ;  /* 0xffffffff00007948 */ /* 0x000fe20003800000 */
[----:B------:R-:W-:Y:S01]  /*6110*/  LDSM.16.MT88.4 R36, [R203+0x800] ;  /* 0x00080000cb24783b */ /* 0x000fe20000004200 */
[----:B------:R-:W-:Y:S02]  /*6120*/  MOV R219, c[0x0][0x2c4] ;  /* 0x0000b10000db7a02 */ /* 0x000fe40000000f00 */
[----:B------:R-:W-:Y:S01]  /*6130*/  FSEL R2, R2, RZ, P0 ;  /* 0x000000ff02027208 */ /* 0x000fe20000000000 */
[----:B------:R-:W-:Y:S01]  /*6140*/  LDSM.16.MT88.4 R44, [R206] ;  /* 0x00000000ce2c783b */ /* 0x000fe20000004200 */
[----:B------:R-:W-:Y:S02]  /*6150*/  ISETP.NE.AND P1, PT, R219, 0x1, PT ;  /* 0x00000001db00780c */ /* 0x000fe40003f25270 */
[----:B------:R-:W-:Y:S01]  /*6160*/  MOV R219, c[0x0][0x32c] ;  /* 0x0000cb0000db7a02 */ /* 0x000fe20000000f00 */
[----:B------:R-:W-:Y:S01]  /*6170*/  FFMA.FTZ R0, R9, c[0x0][0x2d0], -R2 ;  /* 0x0000b40009007a23 */ /* 0x000fe20000010802 */
[----:B------:R-:W-:Y:S01]  /*6180*/  LDSM.16.MT88.4 R40, [R204+0x800] ;  /* 0x00080000cc28783b */ /* 0x000fe20000004200 */
[----:B------:R-:W-:-:S02]  /*6190*/  IADD3 R214, R214, -0x2, RZ ;  /* 0xfffffffed6d67810 */ /* 0x000fc40007ffe0ff */
[----:B------:R3:W-:Y:S01]  /*61a0*/  MUFU.EX2 R113, R0 ;  /* 0x0000000000717308 */ /* 0x0007e20000000800 */
[----:B------:R-:W-:Y:S04]  /*61b0*/  LDSM.16.MT88.4 R28, [R205] ;  /* 0x00000000cd1c783b */ /* 0x000fe80000004200 */
[----:B------:R-:W-:Y:S04]  /*61c0*/  LDSM.16.MT88.4 R68, [R204+0x2000] ;  /* 0x00200000cc44783b */ /* 0x000fe80000004200 */
[----:B------:R-:W-:Y:S04]  /*61d0*/  LDSM.16.MT88.4 R60, [R206+0x800] ;  /* 0x00080000ce3c783b */ /* 0x000fe80000004200 */
[----:B------:R-:W-:Y:S01]  /*61e0*/  LDSM.16.MT88.4 R64, [R205+0x800] ;  /* 0x00080000cd40783b */ /* 0x000fe20000004200 */
[----:B---3--:R-:W-:-:S03]  /*61f0*/  FFMA.FTZ R0, R10, c[0x0][0x2d0], -R2 ;  /* 0x0000b4000a007a23 */ /* 0x008fc60000010802 */
[----:B------:R-:W-:Y:S01]  /*6200*/  LDSM.16.MT88.4 R72, [R206+0x2000] ;  /* 0x00200000ce48783b */ /* 0x000fe20000004200 */
[----:B------:R3:W4:Y:S03]  /*6210*/  MUFU.EX2 R112, R0 ;  /* 0x0000000000707308 */ /* 0x0007260000000800 */
[----:B------:R-:W-:Y:S04]  /*6220*/  LDSM.16.MT88.4 R48, [R203+0x2800] ;  /* 0x00280000cb30783b */ /* 0x000fe80000004200 */
[----:B------:R-:W-:Y:S04]  /*6230*/  LDSM.16.MT88.4 R56, [R205+0x2000] ;  /* 0x00200000cd38783b */ /* 0x000fe80000004200 */
[----:B------:R-:W-:Y:S04]  /*6240*/  LDSM.16.MT88.4 R76, [R206+0x2800] ;  /* 0x00280000ce4c783b */ /* 0x000fe80000004200 */
[----:B------:R-:W-:Y:S01]  /*6250*/  LDSM.16.MT88.4 R80, [R203+0x4000] ;  /* 0x00400000cb50783b */ /* 0x000fe20000004200 */
[----:B---3--:R-:W-:-:S03]  /*6260*/  FFMA.FTZ R0, R11, c[0x0][0x2d0], -R2 ;  /* 0x0000b4000b007a23 */ /* 0x008fc60000010802 */
[----:B------:R-:W3:Y:S01]  /*6270*/  LDSM.16.MT88.4 R8, [R203] ;  /* 0x00000000cb08783b */ /* 0x000ee20000004200 */
[----:B------:R5:W-:Y:S02]  /*6280*/  MUFU.EX2 R117, R0 ;  /* 0x0000000000757308 */ /* 0x000be40000000800 */
[----:B-----5:R-:W-:-:S06]  /*6290*/  FFMA.FTZ R0, R15, c[0x0][0x2d0], -R2 ;  /* 0x0000b4000f007a23 */ /* 0x020fcc0000010802 */
[----:B------:R5:W-:Y:S02]  /*62a0*/  MUFU.EX2 R119, R0 ;  /* 0x0000000000777308 */ /* 0x000be40000000800 */
[--C-:B-----5:R-:W-:Y:S01]  /*62b0*/  FFMA.FTZ R0, R16, c[0x0][0x2d0], -R2.reuse ;  /* 0x0000b40010007a23 */ /* 0x120fe20000010802 */
[----:B--2---:R-:W-:Y:S01]  /*62c0*/  FMNMX.FTZ R16, R3, R5, !PT ;  /* 0x0000000503107209 */ /* 0x004fe20007810000 */
[----:B------:R-:W-:-:S04]  /*62d0*/  FFMA.FTZ R3, R19, c[0x0][0x2d0], -R2 ;  /* 0x0000b40013037a23 */ /* 0x000fc80000010802 */
[----:B------:R2:W-:Y:S01]  /*62e0*/  MUFU.EX2 R129, R0 ;  /* 0x0000000000817308 */ /* 0x0005e20000000800 */
[----:B------:R-:W-:-:S07]  /*62f0*/  FSETP.NEU.FTZ.AND P0, PT, R16, -INF , PT ;  /* 0xff8000001000780b */ /* 0x000fce0003f1d000 */
[----:B------:R5:W-:Y:S01]  /*6300*/  MUFU.EX2 R131, R3 ;  /* 0x0000000300837308 */ /* 0x000be20000000800 */
[----:B--2---:R-:W-:-:S07]  /*6310*/  FFMA.FTZ R0, R18, c[0x0][0x2d0], -R2 ;  /* 0x0000b40012007a23 */ /* 0x004fce0000010802 */
[----:B------:R2:W-:Y:S01]  /*6320*/  MUFU.EX2 R130, R0 ;  /* 0x0000000000827308 */ /* 0x0005e20000000800 */
[----:B-----5:R-:W-:Y:S02]  /*6330*/  FFMA.FTZ R3, R20, c[0x0][0x2d0], -R2 ;  /* 0x0000b40014037a23 */ /* 0x020fe40000010802 */
[----:B------:R-:W5:Y:S05]  /*6340*/  LDSM.16.MT88.4 R20, [R204] ;  /* 0x00000000cc14783b */ /* 0x000f6a0000004200 */
[----:B------:R1:W-:Y:S01]  /*6350*/  MUFU.EX2 R207, R3 ;  /* 0x0000000300cf7308 */ /* 0x0003e20000000800 */
[----:B--2---:R-:W-:-:S05]  /*6360*/  FMUL.FTZ R0, R16, c[0x0][0x2d0] ;  /* 0x0000b40010007a20 */ /* 0x004fca0000410000 */
[----:B------:R-:W-:-:S05]  /*6370*/  FSEL R0, R0, RZ, P0 ;  /* 0x000000ff00007208 */ /* 0x000fca0000000000 */
[----:B-1----:R-:W-:-:S04]  /*6380*/  FFMA.FTZ R3, R6, c[0x0][0x2d0], -R0 ;  /* 0x0000b40006037a23 */ /* 0x002fc80000010800 */
[----:B------:R1:W-:Y:S02]  /*6390*/  MUFU.EX2 R19, R3 ;  /* 0x0000000300137308 */ /* 0x0003e40000000800 */
[----:B-1----:R-:W-:-:S06]  /*63a0*/  FFMA.FTZ R3, R7, c[0x0][0x2d0], -R0 ;  /* 0x0000b40007037a23 */ /* 0x002fcc0000010800 */
[----:B------:R1:W2:Y:S02]  /*63b0*/  MUFU.EX2 R18, R3 ;  /* 0x0000000300127308 */ /* 0x0002a40000000800 */
[----:B-1----:R-:W-:Y:S01]  /*63c0*/  FFMA.FTZ R3, R12, c[0x0][0x2d0], -R0 ;  /* 0x0000b4000c037a23 */ /* 0x002fe20000010800 */
[----:B----4-:R-:W-:-:S05]  /*63d0*/  F2FP.BF16.PACK_AB R12, R112, R113 ;  /* 0x00000071700c723e */ /* 0x010fca00000010ff */
[----:B------:R1:W-:Y:S02]  /*63e0*/  MUFU.EX2 R116, R3 ;  /* 0x0000000300747308 */ /* 0x0003e40000000800 */
[----:B-1----:R-:W-:Y:S01]  /*63f0*/  FFMA.FTZ R3, R13, c[0x0][0x2d0], -R0 ;  /* 0x0000b4000d037a23 */ /* 0x002fe20000010800 */
[----:B--2---:R-:W-:-:S05]  /*6400*/  F2FP.BF16.PACK_AB R13, R18, R19 ;  /* 0x00000013120d723e */ /* 0x004fca00000010ff */
[----:B------:R1:W2:Y:S02]  /*6410*/  MUFU.EX2 R118, R3 ;  /* 0x0000000300767308 */ /* 0x0002a40000000800 */
[----:B-1----:R-:W-:Y:S01]  /*6420*/  FFMA.FTZ R3, R14, c[0x0][0x2d0], -R0 ;  /* 0x0000b4000e037a23 */ /* 0x002fe20000010800 */
[----:B------:R-:W-:Y:S02]  /*6430*/  F2FP.BF16.PACK_AB R14, R119, R117 ;  /* 0x00000075770e723e */ /* 0x000fe400000010ff */
[----:B--2---:R-:W-:-:S03]  /*6440*/  F2FP.BF16.PACK_AB R15, R118, R116 ;  /* 0x00000074760f723e */ /* 0x004fc600000010ff */
[----:B------:R1:W-:Y:S04]  /*6450*/  MUFU.EX2 R128, R3 ;  /* 0x0000000300807308 */ /* 0x0003e80000000800 */
[C---:B---3--:R-:W-:Y:S07]  /*6460*/  HMMA.16816.F32.BF16 R4, R12.reuse, R8, RZ ;  /* 0x000000080c04723c */ /* 0x048fee00000418ff */
[----:B------:R-:W-:Y:S01]  /*6470*/  F2FP.BF16.PACK_AB R8, R130, R129 ;  /* 0x000000818208723e */ /* 0x000fe200000010ff */
[----:B-----5:R-:W-:Y:S01]  /*6480*/  HMMA.16816.F32.BF16 R32, R12, R20, RZ ;  /* 0x000000140c20723c */ /* 0x020fe200000418ff */
[----:B-1----:R-:W-:-:S02]  /*6490*/  FFMA.FTZ R3, R17, c[0x0][0x2d0], -R0 ;  /* 0x0000b40011037a23 */ /* 0x002fc40000010800 */
[----:B------:R-:W-:Y:S02]  /*64a0*/  FADD.FTZ R17, R19, R18 ;  /* 0x0000001213117221 */ /* 0x000fe40000010000 */
[----:B------:R1:W2:Y:S01]  /*64b0*/  MUFU.EX2 R133, R3 ;  /* 0x0000000300857308 */ /* 0x0002a20000000800 */
[--C-:B------:R-:W-:Y:S02]  /*64c0*/  FFMA.FTZ R19, R97, c[0x0][0x2d0], -R2.reuse ;  /* 0x0000b40061137a23 */ /* 0x100fe40000010802 */
[----:B------:R-:W-:Y:S01]  /*64d0*/  HMMA.16816.F32.BF16 R20, R12, R22, RZ ;  /* 0x000000160c14723c */ /* 0x000fe200000418ff */
[----:B------:R-:W-:Y:S02]  /*64e0*/  FADD.FTZ R17, R116, R17 ;  /* 0x0000001174117221 */ /* 0x000fe40000010000 */
[----:B------:R-:W-:-:S05]  /*64f0*/  FFMA.FTZ R18, R96, c[0x0][0x2d0], -R2 ;  /* 0x0000b40060127a23 */ /* 0x000fca0000010802 */
[----:B------:R-:W-:Y:S01]  /*6500*/  HMMA.16816.F32.BF16 R52, R12, R46, RZ ;  /* 0x0000002e0c34723c */ /* 0x000fe200000418ff */
[----:B-1----:R-:W-:Y:S01]  /*6510*/  FFMA.FTZ R3, R24, c[0x0][0x2d0], -R0 ;  /* 0x0000b40018037a23 */ /* 0x002fe20000010800 */
[----:B--2---:R-:W-:-:S03]  /*6520*/  F2FP.BF16.PACK_AB R9, R133, R128 ;  /* 0x000000808509723e */ /* 0x004fc600000010ff */
[----:B------:R1:W-:Y:S02]  /*6530*/  MUFU.EX2 R134, R3 ;  /* 0x0000000300867308 */ /* 0x0003e40000000800 */
[----:B-1----:R-:W-:Y:S02]  /*6540*/  FFMA.FTZ R3, R25, c[0x0][0x2d0], -R0 ;  /* 0x0000b40019037a23 */ /* 0x002fe40000010800 */
[----:B------:R-:W-:Y:S04]  /*6550*/  HMMA.16816.F32.BF16 R24, R12, R10, RZ ;  /* 0x0000000a0c18723c */ /* 0x000fe800000418ff */
[----:B------:R-:W1:Y:S03]  /*6560*/  MUFU.EX2 R212, R3 ;  /* 0x0000000300d47308 */ /* 0x000e660000000800 */
[----:B------:R-:W-:-:S02]  /*6570*/  F2FP.BF16.PACK_AB R10, R207, R131 ;  /* 0x00000083cf0a723e */ /* 0x000fc400000010ff */
        /* <DEDUP_REMOVED lines=49> */
[--C-:B------:R-:W-:Y:S01]  /*6890*/  FFMA.FTZ R32, R86, c[0x0][0x2d0], -R0.reuse ;  /* 0x0000b40056207a23 */ /* 0x100fe20000010800 */
[----:B------:R-:W-:Y:S01]  /*68a0*/  HMMA.16816.F32.BF16 R28, R12, R82, RZ ;  /* 0x000000520c1c723c */ /* 0x000fe200000418ff */
[----:B------:R-:W-:-:S07]  /*68b0*/  FFMA.FTZ R33, R84, c[0x0][0x2d0], -R0 ;  /* 0x0000b40054217a23 */ /* 0x000fce0000010800 */
[----:B------:R-:W-:Y:S07]  /*68c0*/  HMMA.16816.F32.BF16 R144, R8, R36, R4 ;  /* 0x000000240890723c */ /* 0x000fee0000041804 */
[--C-:B------:R-:W-:Y:S01]  /*68d0*/  FFMA.FTZ R36, R93, c[0x0][0x2d0], -R2.reuse ;  /* 0x0000b4005d247a23 */ /* 0x100fe20000010802 */
[----:B-1----:R-:W-:Y:S08]  /*68e0*/  HMMA.16816.F32.BF16 R4, R12, R40, RZ ;  /* 0x000000280c04723c */ /* 0x002ff000000418ff */
[C---:B------:R-:W-:Y:S07]  /*68f0*/  HMMA.16816.F32.BF16 R100, R8.reuse, R34, R20 ;  /* 0x000000220864723c */ /* 0x040fee0000041814 */
[----:B------:R-:W-:Y:S01]  /*6900*/  FFMA.FTZ R35, R92, c[0x0][0x2d0], -R2 ;  /* 0x0000b4005c237a23 */ /* 0x000fe20000010802 */
[----:B------:R-:W-:Y:S01]  /*6910*/  HMMA.16816.F32.BF16 R136, R8, R62, R28 ;  /* 0x0000003e0888723c */ /* 0x000fe2000004181c */
[----:B------:R-:W1:Y:S01]  /*6920*/  LDSM.16.MT88.4 R28, [R203+0x6000] ;  /* 0x00600000cb1c783b */ /* 0x000e620000004200 */
[----:B------:R-:W-:-:S06]  /*6930*/  FFMA.FTZ R34, R85, c[0x0][0x2d0], -R0 ;  /* 0x0000b40055227a23 */ /* 0x000fcc0000010800 */
[----:B------:R-:W-:Y:S08]  /*6940*/  HMMA.16816.F32.BF16 R20, R12, R46, RZ ;  /* 0x0000002e0c14723c */ /* 0x000ff000000418ff */
[----:B--2---:R-:W-:Y:S08]  /*6950*/  HMMA.16816.F32.BF16 R108, R8, R24, R4 ;  /* 0x00000018086c723c */ /* 0x004ff00000041804 */
[----:B------:R-:W-:Y:S08]  /*6960*/  HMMA.16816.F32.BF16 R4, R12, R42, RZ ;  /* 0x0000002a0c04723c */ /* 0x000ff000000418ff */
[C---:B------:R-:W-:Y:S01]  /*6970*/  HMMA.16816.F32.BF16 R104, R8.reuse, R38, R20 ;  /* 0x000000260868723c */ /* 0x040fe20000041814 */
[----:B------:R-:W2:Y:S11]  /*6980*/  LDSM.16.MT88.4 R20, [R203+0x6800] ;  /* 0x00680000cb14783b */ /* 0x000eb60000004200 */
[----:B------:R-:W-:Y:S04]  /*6990*/  @!UPT UIADD3 URZ, URZ, URZ, URZ ;  /* 0x0000003f3f3ff290 */ /* 0x000fe8000fffe03f */
[----:B------:R-:W-:Y:S01]  /*69a0*/  HMMA.16816.F32.BF16 R112, R8, R26, R4 ;  /* 0x0000001a0870723c */ /* 0x000fe20000041804 */
[----:B------:R-:W3:Y:S07]  /*69b0*/  LDSM.16.MT88.4 R24, [R204+0x6000] ;  /* 0x00600000cc18783b */ /* 0x000eee0000004200 */
[----:B-1----:R-:W-:Y:S07]  /*69c0*/  HMMA.16816.F32.BF16 R4, R12, R28, RZ ;  /* 0x0000001c0c04723c */ /* 0x002fee00000418ff */
[----:B------:R-:W-:-:S02]  /*69d0*/  FFMA.FTZ R29, R99, c[0x0][0x2d0], -R2 ;  /* 0x0000b400631d7a23 */ /* 0x000fc40000010802 */
[--C-:B------:R-:W-:Y:S11]  /*69e0*/  FFMA.FTZ R28, R98, c[0x0][0x2d0], -R2.reuse ;  /* 0x0000b400621c7a23 */ /* 0x100ff60000010802 */
[----:B------:R-:W-:Y:S04]  /*69f0*/  @!UPT UIADD3 URZ, URZ, URZ, URZ ;  /* 0x0000003f3f3ff290 */ /* 0x000fe8000fffe03f */
[----:B--2---:R-:W-:Y:S08]  /*6a00*/  HMMA.16816.F32.BF16 R124, R8, R20, R4 ;  /* 0x00000014087c723c */ /* 0x004ff00000041804 */
[----:B------:R-:W-:Y:S07]  /*6a10*/  HMMA.16816.F32.BF16 R4, R12, R30, RZ ;  /* 0x0000001e0c04723c */ /* 0x000fee00000418ff */
[----:B------:R-:W-:-:S02]  /*6a20*/  FFMA.FTZ R30, R95, c[0x0][0x2d0], -R2 ;  /* 0x0000b4005f1e7a23 */ /* 0x000fc40000010802 */
[----:B------:R-:W-:Y:S02]  /*6a30*/  FFMA.FTZ R31, R94, c[0x0][0x2d0], -R2 ;  /* 0x0000b4005e1f7a23 */ /* 0x000fe40000010802 */
[----:B------:R-:W-:-:S04]  /*6a40*/  FADD.FTZ R2, R131, R3 ;  /* 0x0000000383027221 */ /* 0x000fc80000010000 */
[----:B------:R-:W-:-:S09]  /*6a50*/  FADD.FTZ R2, R207, R2 ;  /* 0x00000002cf027221 */ /* 0x000fd20000010000 */
[----:B------:R-:W-:Y:S01]  /*6a60*/  HMMA.16816.F32.BF16 R120, R8, R22, R4 ;  /* 0x000000160878723c */ /* 0x000fe20000041804 */
[----:B------:R-:W1:Y:S06]  /*6a70*/  LDSM.16.MT88.4 R20, [R204+0x6800] ;  /* 0x00680000cc14783b */ /* 0x000e6c0000004200 */
[----:B------:R-:W-:-:S04]  /*6a80*/  FADD.FTZ R4, R118, R17 ;  /* 0x0000001176047221 */ /* 0x000fc80000010000 */
[----:B------:R-:W-:Y:S02]  /*6a90*/  FADD.FTZ R17, R128, R4 ;  /* 0x0000000480117221 */ /* 0x000fe40000010000 */
[----:B---3--:R-:W-:Y:S01]  /*6aa0*/  HMMA.16816.F32.BF16 R4, R12, R24, RZ ;  /* 0x000000180c04723c */ /* 0x008fe200000418ff */
[----:B------:R-:W-:Y:S01]  /*6ab0*/  MUFU.EX2 R25, R28 ;  /* 0x0000001c00197308 */ /* 0x000fe20000000800 */
[----:B------:R-:W-:Y:S02]  /*6ac0*/  FADD.FTZ R3, R133, R17 ;  /* 0x0000001185037221 */ /* 0x000fe40000010000 */
[----:B------:R-:W-:Y:S02]  /*6ad0*/  FFMA.FTZ R17, R89, c[0x0][0x2d0], -R0 ;  /* 0x0000b40059117a23 */ /* 0x000fe40000010800 */
[----:B------:R-:W-:-:S03]  /*6ae0*/  FADD.FTZ R3, R134, R3 ;  /* 0x0000000386037221 */ /* 0x000fc60000010000 */
[----:B------:R2:W-:Y:S02]  /*6af0*/  MUFU.EX2 R24, R18 ;  /* 0x0000001200187308 */ /* 0x0005e40000000800 */
[--C-:B--2---:R-:W-:Y:S11]  /*6b00*/  FFMA.FTZ R18, R90, c[0x0][0x2d0], -R0.reuse ;  /* 0x0000b4005a127a23 */ /* 0x104ff60000010800 */
[----:B------:R-:W-:Y:S02]  /*6b10*/  @!UPT UIADD3 URZ, URZ, URZ, URZ ;  /* 0x0000003f3f3ff290 */ /* 0x000fe4000fffe03f */
[----:B-1----:R-:W-:Y:S01]  /*6b20*/  HMMA.16816.F32.BF16 R116, R8, R20, R4 ;  /* 0x000000140874723c */ /* 0x002fe20000041804 */
[----:B------:R-:W-:Y:S07]  /*6b30*/  MUFU.EX2 R21, R30 ;  /* 0x0000001e00157308 */ /* 0x000fee0000000800 */
[----:B------:R-:W-:Y:S01]  /*6b40*/  HMMA.16816.F32.BF16 R4, R12, R26, RZ ;  /* 0x0000001a0c04723c */ /* 0x000fe200000418ff */
[----:B------:R-:W-:Y:S08]  /*6b50*/  MUFU.EX2 R27, R29 ;  /* 0x0000001d001b7308 */ /* 0x000ff00000000800 */
[----:B------:R1:W2:Y:S08]  /*6b60*/  MUFU.EX2 R20, R31 ;  /* 0x0000001f00147308 */ /* 0x0002b00000000800 */
[----:B------:R3:W4:Y:S07]  /*6b70*/  MUFU.EX2 R26, R19 ;  /* 0x00000013001a7308 */ /* 0x00072e0000000800 */
[----:B------:R-:W-:Y:S01]  /*6b80*/  HMMA.16816.F32.BF16 R64, R8, R22, R4 ;  /* 0x000000160840723c */ /* 0x000fe20000041804 */
[----:B-1----:R-:W1:Y:S01]  /*6b90*/  LDSM.16.MT88.4 R28, [R206+0x6000] ;  /* 0x00600000ce1c783b */ /* 0x002e620000004200 */
[----:B--2---:R-:W-:Y:S01]  /*6ba0*/  F2FP.BF16.PACK_AB R128, R20, R21 ;  /* 0x000000151480723e */ /* 0x004fe200000010ff */
[----:B------:R-:W-:Y:S04]  /*6bb0*/  MUFU.EX2 R18, R18 ;  /* 0x0000001200127308 */ /* 0x000fe80000000800 */
[--C-:B------:R-:W-:Y:S01]  /*6bc0*/  FFMA.FTZ R7, R88, c[0x0][0x2d0], -R0.reuse ;  /* 0x0000b40058077a23 */ /* 0x100fe20000010800 */
[----:B------:R-:W-:Y:S01]  /*6bd0*/  F2FP.BF16.PACK_AB R4, R25, R27 ;  /* 0x0000001b1904723e */ /* 0x000fe200000010ff */
[--C-:B---3--:R-:W-:Y:S01]  /*6be0*/  FFMA.FTZ R19, R91, c[0x0][0x2d0], -R0.reuse ;  /* 0x0000b4005b137a23 */ /* 0x108fe20000010800 */
[----:B----4-:R-:W-:Y:S01]  /*6bf0*/  F2FP.BF16.PACK_AB R6, R24, R26 ;  /* 0x0000001a1806723e */ /* 0x010fe200000010ff */
[----:B------:R-:W-:-:S02]  /*6c00*/  FFMA.FTZ R5, R87, c[0x0][0x2d0], -R0 ;  /* 0x0000b40057057a23 */ /* 0x000fc40000010800 */
[----:B------:R-:W-:Y:S01]  /*6c10*/  FADD.FTZ R0, R27, R2 ;  /* 0x000000021b007221 */ /* 0x000fe20000010000 */
[----:B------:R-:W-:Y:S01]  /*6c20*/  MUFU.EX2 R7, R7 ;  /* 0x0000000700077308 */ /* 0x000fe20000000800 */
[----:B------:R-:W-:Y:S02]  /*6c30*/  FADD.FTZ R2, R212, R3 ;  /* 0x00000003d4027221 */ /* 0x000fe40000010000 */
[----:B------:R-:W-:-:S04]  /*6c40*/  FADD.FTZ R0, R25, R0 ;  /* 0x0000000019007221 */ /* 0x000fc80000010000 */
[----:B------:R-:W-:-:S04]  /*6c50*/  FADD.FTZ R0, R26, R0 ;  /* 0x000000001a007221 */ /* 0x000fc80000010000 */
[----:B------:R-:W-:Y:S02]  /*6c60*/  FADD.FTZ R0, R24, R0 ;  /* 0x0000000018007221 */ /* 0x000fe40000010000 */
[----:B------:R-:W2:Y:S02]  /*6c70*/  LDSM.16.MT88.4 R24, [R206+0x6800] ;  /* 0x00680000ce18783b */ /* 0x000ea40000004200 */
[----:B------:R-:W-:-:S04]  /*6c80*/  FADD.FTZ R0, R21, R0 ;  /* 0x0000000015007221 */ /* 0x000fc80000010000 */
[----:B------:R-:W-:Y:S02]  /*6c90*/  FADD.FTZ R3, R20, R0 ;  /* 0x0000000014037221 */ /* 0x000fe40000010000 */
[----:B-1----:R-:W-:Y:S01]  /*6ca0*/  HMMA.16816.F32.BF16 R20, R12, R28, RZ ;  /* 0x0000001c0c14723c */ /* 0x002fe200000418ff */
[----:B------:R-:W-:Y:S08]  /*6cb0*/  MUFU.EX2 R29, R36 ;  /* 0x00000024001d7308 */ /* 0x000ff00000000800 */
[----:B------:R-:W1:Y:S02]  /*6cc0*/  MUFU.EX2 R28, R35 ;  /* 0x00000023001c7308 */ /* 0x000e640000000800 */
[----:B-1----:R-:W-:Y:S11]  /*6cd0*/  F2FP.BF16.PACK_AB R130, R28, R29 ;  /* 0x0000001d1c82723e */ /* 0x002ff600000010ff */
[----:B------:R-:W-:Y:S02]  /*6ce0*/  @!UPT UIADD3 URZ, URZ, URZ, URZ ;  /* 0x0000003f3f3ff290 */ /* 0x000fe4000fffe03f */
[----:B--2---:R-:W-:Y:S01]  /*6cf0*/  HMMA.16816.F32.BF16 R48, R8, R24, R20 ;  /* 0x000000180830723c */ /* 0x004fe20000041814 */
[----:B------:R-:W1:Y:S07]  /*6d00*/  MUFU.EX2 R25, R19 ;  /* 0x0000001300197308 */ /* 0x000e6e0000000800 */
[----:B------:R-:W-:Y:S01]  /*6d10*/  HMMA.16816.F32.BF16 R20, R12, R30, RZ ;  /* 0x0000001e0c14723c */ /* 0x000fe200000418ff */
[----:B------:R-:W2:Y:S01]  /*6d20*/  MUFU.EX2 R24, R17 ;  /* 0x0000001100187308 */ /* 0x000ea20000000800 */
[----:B-1----:R-:W-:-:S07]  /*6d30*/  FADD.FTZ R0, R25, R2 ;  /* 0x0000000219007221 */ /* 0x002fce0000010000 */
[----:B------:R1:W3:Y:S01]  /*6d40*/  MUFU.EX2 R19, R5 ;  /* 0x0000000500137308 */ /* 0x0002e20000000800 */
[----:B------:R-:W-:Y:S02]  /*6d50*/  FADD.FTZ R2, R18, R0 ;  /* 0x0000000012027221 */ /* 0x000fe40000010000 */
[----:B------:R-:W-:Y:S02]  /*6d60*/  FADD.FTZ R0, R29, R3 ;  /* 0x000000031d007221 */ /* 0x000fe40000010000 */
[----:B--2---:R-:W-:-:S03]  /*6d70*/  FADD.FTZ R2, R24, R2 ;  /* 0x0000000218027221 */ /* 0x004fc60000010000 */
[----:B------:R-:W2:Y:S01]  /*6d80*/  MUFU.EX2 R17, R32 ;  /* 0x0000002000117308 */ /* 0x000ea20000000800 */
[----:B------:R-:W-:Y:S02]  /*6d90*/  FADD.FTZ R225, R28, R0 ;  /* 0x000000001ce17221 */ /* 0x000fe40000010000 */
[C---:B------:R-:W-:Y:S01]  /*6da0*/  FADD.FTZ R0, R7.reuse, R2 ;  /* 0x0000000207007221 */ /* 0x040fe20000010000 */
[----:B------:R-:W-:-:S03]  /*6db0*/  F2FP.BF16.PACK_AB R7, R7, R24 ;  /* 0x000000180707723e */ /* 0x000fc600000010ff */
[----:B------:R-:W-:Y:S01]  /*6dc0*/  HMMA.16816.F32.BF16 R40, R8, R26, R20 ;  /* 0x0000001a0828723c */ /* 0x000fe20000041814 */
[----:B------:R-:W4:Y:S01]  /*6dd0*/  LDSM.16.MT88.4 R20, [R205+0x6000] ;  /* 0x00600000cd14783b */ /* 0x000f220000004200 */
[----:B-1----:R-:W-:Y:S01]  /*6de0*/  F2FP.BF16.PACK_AB R5, R18, R25 ;  /* 0x000000191205723e */ /* 0x002fe200000010ff */
[----:B------:R-:W1:Y:S01]  /*6df0*/  MUFU.EX2 R3, R34 ;  /* 0x0000002200037308 */ /* 0x000e620000000800 */
[----:B---3--:R-:W-:Y:S01]  /*6e00*/  FADD.FTZ R0, R19, R0 ;  /* 0x0000000013007221 */ /* 0x008fe20000010000 */
[----:B--2---:R-:W-:-:S06]  /*6e10*/  F2FP.BF16.PACK_AB R129, R17, R19 ;  /* 0x000000131181723e */ /* 0x004fcc00000010ff */
[----:B------:R-:W2:Y:S01]  /*6e20*/  MUFU.EX2 R2, R33 ;  /* 0x0000002100027308 */ /* 0x000ea20000000800 */
[----:B------:R-:W-:-:S04]  /*6e30*/  FADD.FTZ R0, R17, R0 ;  /* 0x0000000011007221 */ /* 0x000fc80000010000 */
[----:B-1----:R-:W-:Y:S01]  /*6e40*/  FADD.FTZ R0, R3, R0 ;  /* 0x0000000003007221 */ /* 0x002fe20000010000 */
[----:B--2---:R-:W-:-:S03]  /*6e50*/  F2FP.BF16.PACK_AB R131, R2, R3 ;  /* 0x000000030283723e */ /* 0x004fc600000010ff */
[----:B------:R-:W-:Y:S01]  /*6e60*/  FADD.FTZ R221, R2, R0 ;  /* 0x0000000002dd7221 */ /* 0x000fe20000010000 */
[----:B------:R-:W-:Y:S01]  /*6e70*/  MOV R0, R242 ;  /* 0x000000f200007202 */ /* 0x000fe20000000f00 */
[----:B------:R-:W-:-:S05]  /*6e80*/  @P1 IMAD.HI.U32 R2, R242, c[0x0][0x2c8], RZ ;  /* 0x0000b200f2021a27 */ /* 0x000fca00078e00ff */
[----:B------:R-:W-:Y:S02]  /*6e90*/  @P1 SHF.R.U32.HI R0, RZ, c[0x0][0x2cc], R2 ;  /* 0x0000b300ff001a19 */ /* 0x000fe40000011602 */
[----:B------:R-:W-:Y:S02]  /*6ea0*/  ISETP.GE.AND P1, PT, R219, 0x1, PT ;  /* 0x00000001db00780c */ /* 0x000fe40003f26270 */
[----:B------:R-:W-:Y:S01]  /*6eb0*/  IADD3 R2, R213, R0, RZ ;  /* 0x00000000d5027210 */ /* 0x000fe20007ffe0ff */
[----:B----4-:R-:W-:Y:S03]  /*6ec0*/  HMMA.16816.F32.BF16 R24, R12, R20, RZ ;  /* 0x000000140c18723c */ /* 0x010fe600000418ff */
[----:B------:R-:W-:-:S05]  /*6ed0*/  IADD3 R0, R2, c[0x0][0x328], RZ ;  /* 0x0000ca0002007a10 */ /* 0x000fca0007ffe0ff */
        /* <DEDUP_REMOVED lines=113> */
.L_x_2078:
[----:B------:R-:W-:-:S04]  /*75f0*/  MOV R2, 0x1 ;  /* 0x0000000100027802 */ /* 0x000fc80000000f00 */
[----:B------:R-:W-:-:S13]  /*7600*/  ISETP.NE.AND P0, PT, R2, c[0x0][0x32c], PT ;  /* 0x0000cb0002007a0c */ /* 0x000fda0003f05270 */
[----:B------:R-:W-:-:S05]  /*7610*/  @P0 IMAD.HI.U32 R2, R3, c[0x0][0x330], RZ ;  /* 0x0000cc0003020a27 */ /* 0x000fca00078e00ff */
[----:B------:R-:W-:Y:S02]  /*7620*/  @P0 SHF.R.U32.HI R3, RZ, c[0x0][0x334], R2 ;  /* 0x0000cd00ff030a19 */ /* 0x000fe40000011602 */
.L_x_2079:
[----:B------:R-:W-:Y:S05]  /*7630*/  BSYNC B0 ;  /* 0x0000000000007941 */ /* 0x000fea0003800000 */
.L_x_2077:
[----:B------:R-:W-:-:S05]  /*7640*/  MOV R2, c[0x0][0x32c] ;  /* 0x0000cb0000027a02 */ /* 0x000fca0000000f00 */
[----:B------:R-:W-:-:S05]  /*7650*/  IMAD R3, R3, R2, c[0x0][0x32c] ;  /* 0x0000cb0003037624 */ /* 0x000fca00078e0202 */
[----:B------:R-:W-:-:S04]  /*7660*/  IMNMX R0, R0, R3, PT ;  /* 0x0000000300007217 */ /* 0x000fc80003800200 */
.L_x_2076:
        /* <DEDUP_REMOVED lines=8> */
.L_x_2101:
        /* <DEDUP_REMOVED lines=8> */
[----:B------:R1:W1:Y:S04]  /*7770*/  LDSM.16.M88.4 R24, [R200+0x1000] ;  /* 0x00100000c818783b */ /* 0x0002680000000200 */
[----:B------:R1:W1:Y:S04]  /*7780*/  LDSM.16.M88.4 R168, [R200+0x1800] ;  /* 0x00180000c8a8783b */ /* 0x0002680000000200 */
[----:B------:R1:W1:Y:S04]  /*7790*/  LDSM.16.M88.4 R172, [R209] ;  /* 0x00000000d1ac783b */ /* 0x0002680000000200 */
[----:B------:R1:W1:Y:S04]  /*77a0*/  LDSM.16.M88.4 R176, [R135] ;  /* 0x0000000087b0783b */ /* 0x0002680000000200 */
[----:B------:R1:W1:Y:S04]  /*77b0*/  LDSM.16.M88.4 R180, [R135+0x800] ;  /* 0x0008000087b4783b */ /* 0x0002680000000200 */
[----:B------:R1:W1:Y:S04]  /*77c0*/  LDSM.16.M88.4 R184, [R135+0x1000] ;  /* 0x0010000087b8783b */ /* 0x0002680000000200 */
[----:B------:R1:W1:Y:S01]  /*77d0*/  LDSM.16.M88.4 R188, [R135+0x1800] ;  /* 0x0018000087bc783b */ /* 0x0002620000000200 */
[----:B------:R-:W-:-:S05]  /*77e0*/  @P0 BRA `(.L_x_2082) ;  /* 0x0000050000000947 */ /* 0x000fca0003800000 */
[----:B------:R-:W-:Y:S01]  /*77f0*/  SHF.R.S32.HI R0, RZ, 0x1f, R218 ;  /* 0x0000001fff007819 */ /* 0x000fe200000114da */
[----:B------:R-:W-:Y:S01]  /*7800*/  IMAD.WIDE.U32 R2, R218, c[0x0][0x208], RZ ;  /* 0x00008200da027a25 */ /* 0x000fe200078e00ff */
[----:B------:R-:W-:Y:S02]  /*7810*/  SHF.R.S32.HI R4, RZ, 0x1f, R216 ;  /* 0x0000001fff047819 */ /* 0x000fe400000114d8 */
[----:B------:R-:W-:Y:S01]  /*7820*/  SHF.R.S32.HI R6, RZ, 0x1f, R222 ;  /* 0x0000001fff067819 */ /* 0x000fe200000114de */
[----:B------:R-:W-:Y:S01]  /*7830*/  IMAD R0, R0, c[0x0][0x208], RZ ;  /* 0x0000820000007a24 */ /* 0x000fe200078e02ff */
[----:B------:R-:W-:Y:S01]  /*7840*/  SHF.R.S32.HI R5, RZ, 0x1f, R224 ;  /* 0x0000001fff057819 */ /* 0x000fe200000114e0 */
[----:B------:R-:W-:Y:S01]  /*7850*/  IMAD R4, R4, c[0x0][0x218], RZ ;  /* 0x0000860004047a24 */ /* 0x000fe200078e02ff */
[----:B------:R-:W-:Y:S01]  /*7860*/  SHF.R.S32.HI R7, RZ, 0x1f, R223 ;  /* 0x0000001fff077819 */ /* 0x000fe200000114df */
[----:B------:R-:W-:Y:S01]  /*7870*/  IMAD R0, R218, c[0x0][0x20c], R0 ;  /* 0x00008300da007a24 */ /* 0x000fe200078e0200 */
[----:B------:R-:W-:Y:S01]  /*7880*/  SHF.L.U64.HI R23, R222, 0x1, R6 ;  /* 0x00000001de177819 */ /* 0x000fe20000010206 */
[----:B------:R-:W-:Y:S01]  /*7890*/  IMAD R4, R216, c[0x0][0x21c], R4 ;  /* 0x00008700d8047a24 */ /* 0x000fe200078e0204 */
[----:B------:R-:W-:Y:S01]  /*78a0*/  SHF.R.S32.HI R6, RZ, 0x1f, R217 ;  /* 0x0000001fff067819 */ /* 0x000fe200000114d9 */
[----:B------:R-:W-:Y:S01]  /*78b0*/  IMAD.IADD R3, R3, 0x1, R0 ;  /* 0x0000000103037824 */ /* 0x000fe200078e0200 */
[C---:B------:R-:W-:Y:S01]  /*78c0*/  SHF.L.U64.HI R28, R224.reuse, 0x1, R5 ;  /* 0x00000001e01c7819 */ /* 0x040fe20000010205 */
[----:B------:R-:W-:Y:S01]  /*78d0*/  IMAD.SHL.U32 R132, R224, 0x2, RZ ;  /* 0x00000002e0847824 */ /* 0x000fe200078e00ff */
[----:B------:R-:W-:Y:S01]  /*78e0*/  SHF.L.U64.HI R22, R223, 0x1, R7 ;  /* 0x00000001df167819 */ /* 0x000fe20000010207 */
[----:B------:R-:W-:Y:S01]  /*78f0*/  IMAD.WIDE.U32 R2, R216, c[0x0][0x218], R2 ;  /* 0x00008600d8027a25 */ /* 0x000fe200078e0002 */
[----:B------:R-:W-:Y:S03]  /*7900*/  SHF.L.U64.HI R21, R217, 0x1, R6 ;  /* 0x00000001d9157819 */ /* 0x000fe60000010206 */
[----:B------:R-:W-:Y:S01]  /*7910*/  IMAD.SHL.U32 R31, R222, 0x2, RZ ;  /* 0x00000002de1f7824 */ /* 0x000fe200078e00ff */
[----:B------:R-:W-:Y:S01]  /*7920*/  IADD3 R0, P0, R238, R2, RZ ;  /* 0x00000002ee007210 */ /* 0x000fe20007f1e0ff */
[----:B------:R-:W-:Y:S02]  /*7930*/  IMAD.SHL.U32 R30, R223, 0x2, RZ ;  /* 0x00000002df1e7824 */ /* 0x000fe400078e00ff */
[----:B------:R-:W-:Y:S01]  /*7940*/  IMAD.SHL.U32 R29, R217, 0x2, RZ ;  /* 0x00000002d91d7824 */ /* 0x000fe200078e00ff */
[----:B------:R-:W-:Y:S02]  /*7950*/  IADD3.X R2, R241, R3, R4, P0, !PT ;  /* 0x00000003f1027210 */ /* 0x000fe400007fe404 */
[C---:B------:R-:W-:Y:S04]  /*7960*/  LEA R20, P0, R0.reuse, c[0x0][0x1f8], 0x1 ;  /* 0x00007e0000147a11 */ /* 0x040fe800078008ff */
[----:B------:R-:W-:Y:S01]  /*7970*/  LEA.HI.X R5, R0, c[0x0][0x1fc], R2, 0x1, P0 ;  /* 0x00007f0000057a11 */ /* 0x000fe200000f0c02 */
[----:B------:R-:W-:-:S06]  /*7980*/  BRA.DIV ~URZ, `(.L_x_2083) ;  /* 0x000135b27f007947 */ /* 0x000fcc000b800000 */
[----:B------:R4:W3:Y:S02]  /*7990*/  SHFL.IDX PT, R4, R5, RZ, 0x181f ;  /* 0x00181fff05047589 */ /* 0x0008e400000e0000 */
.L_x_2216:
[----:B------:R-:W-:-:S05]  /*79a0*/  BRA.DIV ~URZ, `(.L_x_2084) ;  /* 0x000136027f007947 */ /* 0x000fca000b800000 */
[----:B------:R-:W5:Y:S01]  /*79b0*/  SHFL.IDX PT, R0, R20, RZ, 0x181f ;  /* 0x00181fff14007589 */ /* 0x000f6200000e0000 */
[----:B------:R-:W-:Y:S02]  /*79c0*/  ISETP.GE.AND P1, PT, R217, c[0x0][0x1d4], PT ;  /* 0x00007500d9007a0c */ /* 0x000fe40003f26270 */
[----:B------:R-:W-:Y:S04]  /*79d0*/  ISETP.GE.AND P3, PT, R223, c[0x0][0x1d4], PT ;  /* 0x00007500df007a0c */ /* 0x000fe80003f66270 */
[----:B------:R-:W-:Y:S02]  /*79e0*/  SEL R15, RZ, 0x10, P3 ;  /* 0x00000010ff0f7807 */ /* 0x000fe40001800000 */
[C---:B-----5:R-:W-:Y:S02]  /*79f0*/  IADD3 R2, P0, R0.reuse, R29, RZ ;  /* 0x0000001d00027210 */ /* 0x060fe40007f1e0ff */
[----:B------:R-:W-:Y:S03]  /*7a00*/  IADD3 R6, P2, R0, R31, RZ ;  /* 0x0000001f00067210 */ /* 0x000fe60007f5e0ff */
[----:B---3--:R-:W-:Y:S01]  /*7a10*/  IMAD.X R3, R4, 0x1, R21, P0 ;  /* 0x0000000104037824 */ /* 0x008fe200000e0615 */
[----:B------:R-:W-:Y:S01]  /*7a20*/  IADD3 R12, P0, R0, R30, RZ ;  /* 0x0000001e000c7210 */ /* 0x000fe20007f1e0ff */
[C---:B------:R-:W-:Y:S03]  /*7a30*/  IMAD.X R7, R4.reuse, 0x1, R23, P2 ;  /* 0x0000000104077824 */ /* 0x040fe600010e0617 */
[----:B------:R-:W-:Y:S01]  /*7a40*/  @!PT LDS RZ, [RZ] ;  /* 0x00000000fffff984 */ /* 0x000fe20000000800 */
[----:B------:R-:W-:Y:S01]  /*7a50*/  @!PT LDS RZ, [RZ] ;  /* 0x00000000fffff984 */ /* 0x000fe20000000800 */
[----:B------:R3:W-:Y:S01]  /*7a60*/  LDGSTS.E.BYPASS.LTC128B.128 [R215+0x100], [R2.64], !P1 ;  /* 0x0010000002d77fae */ /* 0x0007e2000c901d46 */
[----:B------:R-:W-:Y:S05]  /*7a70*/  IMAD.X R13, R4, 0x1, R22, P0 ;  /* 0x00000001040d7824 */ /* 0x000fea00000e0616 */
[----:B------:R5:W-:Y:S01]  /*7a80*/  LDGSTS.E.BYPASS.LTC128B.128 [R215+0x2100], [R12.64], !P3 ;  /* 0x021000000cd77fae */ /* 0x000be2000d901d46 */
[----:B---3--:R-:W-:Y:S03]  /*7a90*/  IADD3 R2, P0, R0, R132, RZ ;  /* 0x0000008400027210 */ /* 0x008fe60007f1e0ff */
[----:B------:R-:W3:Y:S02]  /*7aa0*/  SHFL.IDX PT, R0, R20, 0x1, 0x181f ;  /* 0x00381f0014007f89 */ /* 0x000ee400000e0000 */
[----:B------:R-:W-:Y:S01]  /*7ab0*/  IMAD.X R3, R4, 0x1, R28, P0 ;  /* 0x0000000104037824 */ /* 0x000fe200000e061c */
[----:B-----5:R-:W-:Y:S01]  /*7ac0*/  SEL R12, RZ, 0x10, P1 ;  /* 0x00000010ff0c7807 */ /* 0x020fe20000800000 */
[----:B------:R5:W4:Y:S01]  /*7ad0*/  SHFL.IDX PT, R4, R5, 0x1, 0x181f ;  /* 0x00381f0005047f89 */ /* 0x000b2200000e0000 */
[----:B------:R-:W-:Y:S02]  /*7ae0*/  ISETP.GE.AND P1, PT, R222, c[0x0][0x1d4], PT ;  /* 0x00007500de007a0c */ /* 0x000fe40003f26270 */
[----:B------:R-:W-:Y:S02]  /*7af0*/  ISETP.GE.AND P0, PT, R224, c[0x0][0x1d4], PT ;  /* 0x00007500e0007a0c */ /* 0x000fe40003f06270 */
[----:B------:R-:W-:Y:S09]  /*7b00*/  SEL R14, RZ, 0x10, P1 ;  /* 0x00000010ff0e7807 */ /* 0x000ff20000800000 */
[----:B------:R2:W-:Y:S04]  /*7b10*/  LDGSTS.E.BYPASS.LTC128B.128 [R215+0x4100], [R6.64], !P1 ;  /* 0x0410000006d77fae */ /* 0x0005e8000c901d46 */
[----:B------:R2:W-:Y:S01]  /*7b20*/  LDGSTS.E.BYPASS.LTC128B.128 [R215+0x6100], [R2.64], !P0 ;  /* 0x0610000002d77fae */ /* 0x0005e2000c101d46 */
[----:B----45:R-:W-:Y:S03]  /*7b30*/  SEL R5, RZ, 0x10, P0 ;  /* 0x00000010ff057807 */ /* 0x030fe60000000000 */
.L_x_2217:
[C---:B--23--:R-:W-:Y:S02]  /*7b40*/  IADD3 R2, -R12.reuse, 0x10, RZ ;  /* 0x000000100c027810 */ /* 0x04cfe40007ffe1ff */
[----:B------:R-:W-:Y:S02]  /*7b50*/  ISETP.NE.U32.AND P2, PT, R12, RZ, PT ;  /* 0x000000ff0c00720c */ /* 0x000fe40003f45070 */
[----:B------:R-:W-:Y:S04]  /*7b60*/  LOP3.LUT R2, R2, 0xf, RZ, 0xc0, !PT ;  /* 0x0000000f02027812 */ /* 0x000fe800078ec0ff */
[----:B------:R-:W-:Y:S04]  /*7b70*/  IADD3 R2, P1, P0, R2, R0, R29 ;  /* 0x0000000002027210 */ /* 0x000fe8000783e01d */
[----:B------:R-:W-:Y:S05]  /*7b80*/  IADD3.X R3, RZ, R4, R21, P1, P0 ;  /* 0x00000004ff037210 */ /* 0x000fea0000fe0415 */
[----:B------:R-:W-:Y:S01]  /*7b90*/  @!PT LDS RZ, [RZ] ;  /* 0x00000000fffff984 */ /* 0x000fe20000000800 */
[----:B------:R-:W-:Y:S01]  /*7ba0*/  @!PT LDS RZ, [RZ] ;  /* 0x00000000fffff984 */ /* 0x000fe20000000800 */
[----:B------:R-:W-:Y:S01]  /*7bb0*/  @!PT LDS RZ, [RZ] ;  /* 0x00000000fffff984 */ /* 0x000fe20000000800 */
[----:B------:R2:W-:Y:S01]  /*7bc0*/  LDGSTS.E.BYPASS.LTC128B.128.ZFILL [R215+0x1100], [R2.64], P2 ;  /* 0x0110000002d77fae */ /* 0x0005e20009141d46 */
[C---:B------:R-:W-:Y:S02]  /*7bd0*/  ISETP.NE.U32.AND P2, PT, R15.reuse, RZ, PT ;  /* 0x000000ff0f00720c */ /* 0x040fe40003f45070 */
[----:B--2---:R-:W-:Y:S04]  /*7be0*/  IADD3 R2, -R15, 0x10, RZ ;  /* 0x000000100f027810 */ /* 0x004fe80007ffe1ff */
[----:B------:R-:W-:Y:S04]  /*7bf0*/  LOP3.LUT R2, R2, 0xf, RZ, 0xc0, !PT ;  /* 0x0000000f02027812 */ /* 0x000fe800078ec0ff */
[----:B------:R-:W-:Y:S02]  /*7c00*/  IADD3 R12, P1, P0, R2, R0, R30 ;  /* 0x00000000020c7210 */ /* 0x000fe4000783e01e */
[----:B------:R-:W-:Y:S02]  /*7c10*/  IADD3 R2, -R14, 0x10, RZ ;  /* 0x000000100e027810 */ /* 0x000fe40007ffe1ff */
[----:B------:R-:W-:Y:S02]  /*7c20*/  IADD3.X R13, RZ, R4, R22, P1, P0 ;  /* 0x00000004ff0d7210 */ /* 0x000fe40000fe0416 */
[----:B------:R-:W-:Y:S03]  /*7c30*/  LOP3.LUT R2, R2, 0xf, RZ, 0xc0, !PT ;  /* 0x0000000f02027812 */ /* 0x000fe600078ec0ff */
[----:B------:R2:W-:Y:S01]  /*7c40*/  LDGSTS.E.BYPASS.LTC128B.128.ZFILL [R215+0x3100], [R12.64], P2 ;  /* 0x031000000cd77fae */ /* 0x0005e20009141d46 */
[----:B------:R-:W-:Y:S02]  /*7c50*/  IADD3 R6, P1, P0, R2, R0, R31 ;  /* 0x0000000002067210 */ /* 0x000fe4000783e01f */
[C---:B------:R-:W-:Y:S02]  /*7c60*/  IADD3 R2, -R5.reuse, 0x10, RZ ;  /* 0x0000001005027810 */ /* 0x040fe40007ffe1ff */
[----:B------:R-:W-:Y:S02]  /*7c70*/  IADD3.X R7, RZ, R4, R23, P1, P0 ;  /* 0x00000004ff077210 */ /* 0x000fe40000fe0417 */
[----:B------:R-:W-:Y:S04]  /*7c80*/  LOP3.LUT R2, R2, 0xf, RZ, 0xc0, !PT ;  /* 0x0000000f02027812 */ /* 0x000fe800078ec0ff */
[----:B------:R-:W-:Y:S04]  /*7c90*/  IADD3 R2, P1, P0, R2, R0, R132 ;  /* 0x0000000002027210 */ /* 0x000fe8000783e084 */
[----:B------:R-:W-:Y:S02]  /*7ca0*/  IADD3.X R3, RZ, R4, R28, P1, P0 ;  /* 0x00000004ff037210 */ /* 0x000fe40000fe041c */
[----:B------:R-:W-:Y:S02]  /*7cb0*/  ISETP.NE.U32.AND P1, PT, R14, RZ, PT ;  /* 0x000000ff0e00720c */ /* 0x000fe40003f25070 */
[----:B------:R-:W-:Y:S11]  /*7cc0*/  ISETP.NE.U32.AND P0, PT, R5, RZ, PT ;  /* 0x000000ff0500720c */ /* 0x000ff60003f05070 */
[----:B------:R2:W-:Y:S04]  /*7cd0*/  LDGSTS.E.BYPASS.LTC128B.128.ZFILL [R215+0x5100], [R6.64], P1 ;  /* 0x0510000006d77fae */ /* 0x0005e80008941d46 */
[----:B------:R2:W-:Y:S02]  /*7ce0*/  LDGSTS.E.BYPASS.LTC128B.128.ZFILL [R215+0x7100], [R2.64], P0 ;  /* 0x0710000002d77fae */ /* 0x0005e40008141d46 */
.L_x_2082:
[----:B------:R-:W-:Y:S05]  /*7cf0*/  BSYNC B0 ;  /* 0x0000000000007941 */ /* 0x000fea0003800000 */
.L_x_2081:
[----:B------:R-:W0:Y:S01]  /*7d00*/  LDGDEPBAR ;  /* 0x00000000000079af */ /* 0x000e220000000000 */
[----:B------:R-:W-:Y:S01]  /*7d10*/  WARPSYNC 0xffffffff ;  /* 0xffffffff00007948 */ /* 0x000fe20003800000 */
[C---:B--23--:R-:W-:Y:S01]  /*7d20*/  HMMA.16816.F32.BF16 R4, R32.reuse, R8, RZ ;  /* 0x000000082004723c */ /* 0x04cfe200000418ff */
[----:B------:R-:W-:Y:S02]  /*7d30*/  BSSY B0, `(.L_x_2085) ;  /* 0x0000169000007945 */ /* 0x000fe40003800000 */
[----:B------:R-:W-:Y:S05]  /*7d40*/  ISETP.GT.AND P0, PT, R214, R226, PT ;  /* 0x000000e2d600720c */ /* 0x000fea0003f04270 */
[C---:B------:R-:W-:Y:S08]  /*7d50*/  HMMA.16816.F32.BF16 R8, R32.reuse, R10, RZ ;  /* 0x0000000a2008723c */ /* 0x040ff000000418ff */
[C---:B----4-:R-:W-:Y:S08]  /*7d60*/  HMMA.16816.F32.BF16 R12, R32.reuse, R16, RZ ;  /* 0x00000010200c723c */ /* 0x050ff000000418ff */
[C---:B------:R-:W-:Y:S08]  /*7d70*/  HMMA.16816.F32.BF16 R16, R32.reuse, R18, RZ ;  /* 0x000000122010723c */ /* 0x040ff000000418ff */
[C---:B-1----:R-:W-:Y:S08]  /*7d80*/  HMMA.16816.F32.BF16 R20, R32.reuse, R24, RZ ;  /* 0x000000182014723c */ /* 0x042ff000000418ff */
        /* <DEDUP_REMOVED lines=15> */
[----:B------:R-:W3:Y:S07]  /*7e80*/  LDSM.16.M88.4 R172, [R202+0x1000] ;  /* 0x00100000caac783b */ /* 0x000eee0000000200 */
[C---:B-1----:R-:W-:Y:S08]  /*7e90*/  HMMA.16816.F32.BF16 R4, R168.reuse, R176, R4 ;  /* 0x000000b0a804723c */ /* 0x042ff00000041804 */
[C---:B------:R-:W-:Y:S01]  /*7ea0*/  HMMA.16816.F32.BF16 R8, R168.reuse, R178, R8 ;  /* 0x000000b2a808723c */ /* 0x040fe20000041808 */
[----:B------:R-:W-:Y:S07]  /*7eb0*/  LDSM.16.M88.4 R176, [R201+-0x6000] ;  /* 0xffa00000c9b0783b */ /* 0x000fee0000000200 */
[C---:B--2---:R-:W-:Y:S08]  /*7ec0*/  HMMA.16816.F32.BF16 R12, R168.reuse, R180, R12 ;  /* 0x000000b4a80c723c */ /* 0x044ff0000004180c */
[C---:B------:R-:W-:Y:S01]  /*7ed0*/  HMMA.16816.F32.BF16 R16, R168.reuse, R182, R16 ;  /* 0x000000b6a810723c */ /* 0x040fe20000041810 */
[----:B------:R-:W-:Y:S07]  /*7ee0*/  LDSM.16.M88.4 R180, [R201+-0x5800] ;  /* 0xffa80000c9b4783b */ /* 0x000fee0000000200 */
[C---:B---3--:R-:W-:Y:S08]  /*7ef0*/  HMMA.16816.F32.BF16 R20, R168.reuse, R172, R20 ;  /* 0x000000aca814723c */ /* 0x048ff00000041814 */
[C---:B------:R-:W-:Y:S01]  /*7f00*/  HMMA.16816.F32.BF16 R24, R168.reuse, R174, R24 ;  /* 0x000000aea818723c */ /* 0x040fe20000041818 */
[----:B------:R-:W1:Y:S07]  /*7f10*/  LDSM.16.M88.4 R172, [R210] ;  /* 0x00000000d2ac783b */ /* 0x000e6e0000000200 */
[C---:B------:R-:W-:Y:S08]  /*7f20*/  HMMA.16816.F32.BF16 R28, R168.reuse, R184, R28 ;  /* 0x000000b8a81c723c */ /* 0x040ff0000004181c */
[----:B------:R-:W-:Y:S01]  /*7f30*/  HMMA.16816.F32.BF16 R32, R168, R186, R32 ;  /* 0x000000baa820723c */ /* 0x000fe20000041820 */
[----:B------:R-:W2:Y:S08]  /*7f40*/  LDSM.16.M88.4 R168, [R201+-0x5000] ;  /* 0xffb00000c9a8783b */ /* 0x000eb00000000200 */
[----:B------:R-:W3:Y:S01]  /*7f50*/  LDSM.16.M88.4 R184, [R201+-0x4800] ;  /* 0xffb80000c9b8783b */ /* 0x000ee20000000200 */
[C---:B-1----:R-:W-:Y:S08]  /*7f60*/  HMMA.16816.F32.BF16 R4, R172.reuse, R176, R4 ;  /* 0x000000b0ac04723c */ /* 0x042ff00000041804 */
        /* <DEDUP_REMOVED lines=10> */
[----:B------:R-:W2:Y:S08]  /*8010*/  LDSM.16.M88.4 R172, [R200+0x3000] ;  /* 0x00300000c8ac783b */ /* 0x000eb00000000200 */
[----:B------:R-:W3:Y:S01]  /*8020*/  LDSM.16.M88.4 R184, [R200+0x3800] ;  /* 0x00380000c8b8783b */ /* 0x000ee20000000200 */
        /* <DEDUP_REMOVED lines=28> */
[----:B------:R-:W-:Y:S07]  /*81f0*/  LDSM.16.M88.4 R176, [R201+-0x4000] ;  /* 0xffc00000c9b0783b */ /* 0x000fee0000000200 */
[C---:B------:R-:W-:Y:S08]  /*8200*/  HMMA.16816.F32.BF16 R12, R168.reuse, R180, R12 ;  /* 0x000000b4a80c723c */ /* 0x040ff0000004180c */
[C---:B------:R-:W-:Y:S01]  /*8210*/  HMMA.16816.F32.BF16 R16, R168.reuse, R182, R16 ;  /* 0x000000b6a810723c */ /* 0x040fe20000041810 */
[----:B------:R-:W-:Y:S07]  /*8220*/  LDSM.16.M88.4 R180, [R201+-0x3800] ;  /* 0xffc80000c9b4783b */ /* 0x000fee0000000200 */
[C---:B--2---:R-:W-:Y:S08]  /*8230*/  HMMA.16816.F32.BF16 R20, R168.reuse, R172, R20 ;  /* 0x000000aca814723c */ /* 0x044ff00000041814 */
[C---:B------:R-:W-:Y:S01]  /*8240*/  HMMA.16816.F32.BF16 R24, R168.reuse, R174, R24 ;  /* 0x000000aea818723c */ /* 0x040fe20000041818 */
[----:B------:R-:W1:Y:S07]  /*8250*/  LDSM.16.M88.4 R172, [R210+0x4000] ;  /* 0x00400000d2ac783b */ /* 0x000e6e0000000200 */
[C---:B---3--:R-:W-:Y:S08]  /*8260*/  HMMA.16816.F32.BF16 R28, R168.reuse, R184, R28 ;  /* 0x000000b8a81c723c */ /* 0x048ff0000004181c */
        /* <DEDUP_REMOVED lines=80> */
[----:B------:R-:W-:Y:S01]  /*8770*/  LDSM.16.M88.4 R184, [R202+0x6000] ;  /* 0x00600000cab8783b */ /* 0x000fe20000000200 */
[C---:B-1----:R-:W-:Y:S08]  /*8780*/  HMMA.16816.F32.BF16 R4, R172.reuse, R176, R4 ;  /* 0x000000b0ac04723c */ /* 0x042ff00000041804 */
[C---:B------:R-:W-:Y:S01]  /*8790*/  HMMA.16816.F32.BF16 R8, R172.reuse, R178, R8 ;  /* 0x000000b2ac08723c */ /* 0x040fe20000041808 */
[----:B------:R-:W1:Y:S07]  /*87a0*/  LDSM.16.M88.4 R176, [R135+0x7800] ;  /* 0x0078000087b0783b */ /* 0x000e6e0000000200 */
[C---:B------:R-:W-:Y:S08]  /*87b0*/  HMMA.16816.F32.BF16 R12, R172.reuse, R180, R12 ;  /* 0x000000b4ac0c723c */ /* 0x040ff0000004180c */
[C---:B------:R-:W-:Y:S01]  /*87c0*/  HMMA.16816.F32.BF16 R16, R172.reuse, R182, R16 ;  /* 0x000000b6ac10723c */ /* 0x040fe20000041810 */
[----:B------:R-:W3:Y:S07]  /*87d0*/  LDSM.16.M88.4 R180, [R211+0xc000] ;  /* 0x00c00000d3b4783b */ /* 0x000eee0000000200 */
[C---:B--2---:R-:W-:Y:S08]  /*87e0*/  HMMA.16816.F32.BF16 R20, R172.reuse, R168, R20 ;  /* 0x000000a8ac14723c */ /* 0x044ff00000041814 */
[C---:B------:R-:W-:Y:S01]  /*87f0*/  HMMA.16816.F32.BF16 R24, R172.reuse, R170, R24 ;  /* 0x000000aaac18723c */ /* 0x040fe20000041818 */
[----:B------:R-:W2:Y:S07]  /*8800*/  LDSM.16.M88.4 R168, [R202+0x6800] ;  /* 0x00680000caa8783b */ /* 0x000eae0000000200 */
[C---:B-1----:R-:W-:Y:S08]  /*8810*/  HMMA.16816.F32.BF16 R28, R172.reuse, R176, R28 ;  /* 0x000000b0ac1c723c */ /* 0x042ff0000004181c */
[----:B------:R-:W-:Y:S01]  /*8820*/  HMMA.16816.F32.BF16 R32, R172, R178, R32 ;  /* 0x000000b2ac20723c */ /* 0x000fe20000041820 */
[----:B------:R-:W1:Y:S07]  /*8830*/  LDSM.16.M88.4 R172, [R202+0x7000] ;  /* 0x00700000caac783b */ /* 0x000e6e0000000200 */
[C---:B---3--:R-:W-:Y:S01]  /*8840*/  HMMA.16816.F32.BF16 R4, R180.reuse, R184, R4 ;  /* 0x000000b8b404723c */ /* 0x048fe20000041804 */
[----:B------:R-:W3:Y:S07]  /*8850*/  LDSM.16.M88.4 R176, [R202+0x7800] ;  /* 0x00780000cab0783b */ /* 0x000eee0000000200 */
[C---:B------:R-:W-:Y:S01]  /*8860*/  HMMA.16816.F32.BF16 R8, R180.reuse, R186, R8 ;  /* 0x000000bab408723c */ /* 0x040fe20000041808 */
[----:B------:R-:W-:Y:S07]  /*8870*/  LDSM.16.M88.4 R184, [R201] ;  /* 0x00000000c9b8783b */ /* 0x000fee0000000200 */
[C---:B--2---:R-:W-:Y:S08]  /*8880*/  HMMA.16816.F32.BF16 R12, R180.reuse, R168, R12 ;  /* 0x000000a8b40c723c */ /* 0x044ff0000004180c */
[C---:B------:R-:W-:Y:S01]  /*8890*/  HMMA.16816.F32.BF16 R16, R180.reuse, R170, R16 ;  /* 0x000000aab410723c */ /* 0x040fe20000041810 */
[----:B------:R-:W2:Y:S07]  /*88a0*/  LDSM.16.M88.4 R168, [R210+0xc000] ;  /* 0x00c00000d2a8783b */ /* 0x000eae0000000200 */
[C---:B-1----:R-:W-:Y:S08]  /*88b0*/  HMMA.16816.F32.BF16 R20, R180.reuse, R172, R20 ;  /* 0x000000acb414723c */ /* 0x042ff00000041814 */
[C---:B------:R-:W-:Y:S01]  /*88c0*/  HMMA.16816.F32.BF16 R24, R180.reuse, R174, R24 ;  /* 0x000000aeb418723c */ /* 0x040fe20000041818 */
[----:B------:R-:W1:Y:S07]  /*88d0*/  LDSM.16.M88.4 R172, [R201+0x800] ;  /* 0x00080000c9ac783b */ /* 0x000e6e0000000200 */
[C---:B---3--:R-:W-:Y:S08]  /*88e0*/  HMMA.16816.F32.BF16 R28, R180.reuse, R176, R28 ;  /* 0x000000b0b41c723c */ /* 0x048ff0000004181c */
[----:B------:R-:W-:Y:S08]  /*88f0*/  HMMA.16816.F32.BF16 R32, R180, R178, R32 ;  /* 0x000000b2b420723c */ /* 0x000ff00000041820 */
[C---:B--2---:R-:W-:Y:S08]  /*8900*/  HMMA.16816.F32.BF16 R4, R168.reuse, R184, R4 ;  /* 0x000000b8a804723c */ /* 0x044ff00000041804 */
[C---:B------:R-:W-:Y:S08]  /*8910*/  HMMA.16816.F32.BF16 R8, R168.reuse, R186, R8 ;  /* 0x000000baa808723c */ /* 0x040ff00000041808 */
[C---:B-1----:R-:W-:Y:S08]  /*8920*/  HMMA.16816.F32.BF16 R12, R168.reuse, R172, R12 ;  /* 0x000000aca80c723c */ /* 0x042ff0000004180c */
[----:B------:R-:W-:Y:S01]  /*8930*/  FMUL.FTZ R0, R4, c[0x0][0x320] ;  /* 0x0000c80004007a20 */ /* 0x000fe20000410000 */
[C---:B------:R-:W-:Y:S03]  /*8940*/  HMMA.16816.F32.BF16 R16, R168.reuse, R174, R16 ;  /* 0x000000aea810723c */ /* 0x040fe60000041810 */
[----:B------:R1:W2:Y:S04]  /*8950*/  MUFU.TANH R189, R0 ;  /* 0x0000000000bd7308 */ /* 0x0002a80000002400 */
[----:B------:R-:W-:Y:S06]  /*8960*/  FMUL.FTZ R2, R11, c[0x0][0x320] ;  /* 0x0000c8000b027a20 */ /* 0x000fec0000410000 */
[----:B------:R3:W4:Y:S11]  /*8970*/  MUFU.TANH R190, R2 ;  /* 0x0000000200be7308 */ /* 0x0007360000002400 */
[----:B------:R-:W-:Y:S02]  /*8980*/  FMUL.FTZ R3, R18, c[0x0][0x320] ;  /* 0x0000c80012037a20 */ /* 0x000fe40000410000 */
[----:B-1----:R-:W-:Y:S02]  /*8990*/  FMUL.FTZ R0, R5, c[0x0][0x320] ;  /* 0x0000c80005007a20 */ /* 0x002fe40000410000 */
[----:B------:R-:W1:Y:S01]  /*89a0*/  MUFU.TANH R183, R3 ;  /* 0x0000000300b77308 */ /* 0x000e620000002400 */
[----:B---3--:R-:W-:Y:S09]  /*89b0*/  FMUL.FTZ R2, R19, c[0x0][0x320] ;  /* 0x0000c80013027a20 */ /* 0x008ff20000410000 */
[----:B------:R3:W1:Y:S10]  /*89c0*/  MUFU.TANH R188, R0 ;  /* 0x0000000000bc7308 */ /* 0x0006740000002400 */
[----:B------:R-:W1:Y:S01]  /*89d0*/  MUFU.TANH R182, R2 ;  /* 0x0000000200b67308 */ /* 0x000e620000002400 */
[----:B---3--:R-:W-:Y:S09]  /*89e0*/  FMUL.FTZ R0, R6, c[0x0][0x320] ;  /* 0x0000c80006007a20 */ /* 0x008ff20000410000 */
[----:B------:R3:W1:Y:S02]  /*89f0*/  MUFU.TANH R193, R0 ;  /* 0x0000000000c17308 */ /* 0x0006640000002400 */
[----:B---3--:R-:W-:Y:S02]  /*8a00*/  FMUL.FTZ R0, R7, c[0x0][0x320] ;  /* 0x0000c80007007a20 */ /* 0x008fe40000410000 */
[----:B------:R-:W3:Y:S06]  /*8a10*/  LDSM.16.M88.4 R4, [R201+0x1000] ;  /* 0x00100000c904783b */ /* 0x000eec0000000200 */
[----:B------:R5:W1:Y:S02]  /*8a20*/  MUFU.TANH R192, R0 ;  /* 0x0000000000c07308 */ /* 0x000a640000002400 */
[----:B-----5:R-:W-:Y:S08]  /*8a30*/  FMUL.FTZ R0, R8, c[0x0][0x320] ;  /* 0x0000c80008007a20 */ /* 0x020ff00000410000 */
[----:B------:R5:W1:Y:S01]  /*8a40*/  MUFU.TANH R185, R0 ;  /* 0x0000000000b97308 */ /* 0x000a620000002400 */
[C---:B---3--:R-:W-:Y:S08]  /*8a50*/  HMMA.16816.F32.BF16 R20, R168.reuse, R4, R20 ;  /* 0x00000004a814723c */ /* 0x048ff00000041814 */
[C---:B------:R-:W-:Y:S04]  /*8a60*/  HMMA.16816.F32.BF16 R24, R168.reuse, R6, R24 ;  /* 0x00000006a818723c */ /* 0x040fe80000041818 */
[----:B-----5:R-:W-:Y:S04]  /*8a70*/  FMUL.FTZ R0, R9, c[0x0][0x320] ;  /* 0x0000c80009007a20 */ /* 0x020fe80000410000 */
[----:B------:R3:W1:Y:S04]  /*8a80*/  MUFU.TANH R184, R0 ;  /* 0x0000000000b87308 */ /* 0x0006680000002400 */
[----:B---3--:R-:W-:Y:S02]  /*8a90*/  FMUL.FTZ R0, R10, c[0x0][0x320] ;  /* 0x0000c8000a007a20 */ /* 0x008fe40000410000 */
[----:B------:R-:W3:Y:S01]  /*8aa0*/  LDSM.16.M88.4 R8, [R201+0x1800] ;  /* 0x00180000c908783b */ /* 0x000ee20000000200 */
[----:B------:R-:W-:Y:S04]  /*8ab0*/  DEPBAR.LE SB0, 0x0 ;  /* 0x000080000000791a */ /* 0x000fe80000000000 */
[----:B------:R5:W1:Y:S03]  /*8ac0*/  MUFU.TANH R191, R0 ;  /* 0x0000000000bf7308 */ /* 0x000a660000002400 */
[----:B------:R-:W-:Y:S01]  /*8ad0*/  BAR.SYNC.DEFER_BLOCKING 0x0 ;  /* 0x0000000000007b1d */ /* 0x000fe20000010000 */
[----:B-----5:R-:W-:Y:S06]  /*8ae0*/  FMUL.FTZ R0, R12, c[0x0][0x320] ;  /* 0x0000c8000c007a20 */ /* 0x020fec0000410000 */
[----:B------:R5:W1:Y:S01]  /*8af0*/  MUFU.TANH R181, R0 ;  /* 0x0000000000b57308 */ /* 0x000a620000002400 */
[C---:B---3--:R-:W-:Y:S08]  /*8b00*/  HMMA.16816.F32.BF16 R28, R168.reuse, R8, R28 ;  /* 0x00000008a81c723c */ /* 0x048ff0000004181c */
[----:B------:R-:W-:Y:S04]  /*8b10*/  HMMA.16816.F32.BF16 R32, R168, R10, R32 ;  /* 0x0000000aa820723c */ /* 0x000fe80000041820 */
[----:B-----5:R-:W-:Y:S04]  /*8b20*/  FMUL.FTZ R0, R13, c[0x0][0x320] ;  /* 0x0000c8000d007a20 */ /* 0x020fe80000410000 */
[----:B------:R3:W1:Y:S04]  /*8b30*/  MUFU.TANH R180, R0 ;  /* 0x0000000000b47308 */ /* 0x0006680000002400 */
[----:B---3--:R-:W-:Y:S06]  /*8b40*/  FMUL.FTZ R0, R14, c[0x0][0x320] ;  /* 0x0000c8000e007a20 */ /* 0x008fec0000410000 */
[----:B------:R3:W1:Y:S02]  /*8b50*/  MUFU.TANH R187, R0 ;  /* 0x0000000000bb7308 */ /* 0x0006640000002400 */
[----:B---3--:R-:W-:Y:S08]  /*8b60*/  FMUL.FTZ R0, R15, c[0x0][0x320] ;  /* 0x0000c8000f007a20 */ /* 0x008ff00000410000 */
        /* <DEDUP_REMOVED lines=36> */
[----:B------:R3:W1:Y:S01]  /*8db0*/  MUFU.TANH R175, R0 ;  /* 0x0000000000af7308 */ /* 0x0006620000002400 */
[----:B------:R-:W-:-:S05]  /*8dc0*/  @!P0 BRA `(.L_x_2086) ;  /* 0x000005f000008947 */ /* 0x000fca0003800000 */
[----:B--2-4-:R-:W-:Y:S01]  /*8dd0*/  SHF.R.S32.HI R6, RZ, 0x1f, R222 ;  /* 0x0000001fff067819 */ /* 0x014fe200000114de */
[----:B------:R-:W-:Y:S01]  /*8de0*/  IMAD.MOV.U32 R194, RZ, RZ, c[0x0][0x2b8] ;  /* 0x0000ae00ffc27624 */ /* 0x000fe200078e00ff */
[----:B------:R-:W-:Y:S01]  /*8df0*/  SHF.R.S32.HI R7, RZ, 0x1f, R223 ;  /* 0x0000001fff077819 */ /* 0x000fe200000114df */
[----:B------:R-:W-:Y:S01]  /*8e00*/  IMAD R2, R214, 0x40, R232 ;  /* 0x00000040d6027824 */ /* 0x000fe200078e02e8 */
[----:B------:R-:W-:Y:S01]  /*8e10*/  SHF.L.U64.HI R13, R222, 0x1, R6 ;  /* 0x00000001de0d7819 */ /* 0x000fe20000010206 */
[----:B------:R-:W-:Y:S01]  /*8e20*/  IMAD.MOV.U32 R216, RZ, RZ, RZ ;  /* 0x000000ffffd87224 */ /* 0x000fe200078e00ff */
[----:B------:R-:W-:Y:S01]  /*8e30*/  ISETP.NE.AND P1, PT, R194, 0x1, PT ;  /* 0x00000001c200780c */ /* 0x000fe20003f25270 */
[----:B------:R-:W-:Y:S01]  /*8e40*/  IMAD.SHL.U32 R25, R224, 0x2, RZ ;  /* 0x00000002e0197824 */ /* 0x000fe200078e00ff */
[----:B------:R-:W-:Y:S01]  /*8e50*/  IADD3 R2, R2, -0x40, R229 ;  /* 0xffffffc002027810 */ /* 0x000fe20007ffe0e5 */
[----:B------:R-:W-:Y:S01]  /*8e60*/  IMAD.SHL.U32 R24, R222, 0x2, RZ ;  /* 0x00000002de187824 */ /* 0x000fe200078e00ff */
[----:B------:R-:W-:Y:S01]  /*8e70*/  SHF.R.S32.HI R194, RZ, 0x1f, R224 ;  /* 0x0000001fffc27819 */ /* 0x000fe200000114e0 */
[----:B------:R-:W-:Y:S01]  /*8e80*/  IMAD.SHL.U32 R23, R223, 0x2, RZ ;  /* 0x00000002df177824 */ /* 0x000fe200078e00ff */
[----:B------:R-:W-:Y:S01]  /*8e90*/  SHF.R.S32.HI R6, RZ, 0x1f, R217 ;  /* 0x0000001fff067819 */ /* 0x000fe200000114d9 */
[----:B---3--:R-:W-:Y:S01]  /*8ea0*/  IMAD.MOV.U32 R0, RZ, RZ, R2 ;  /* 0x000000ffff007224 */ /* 0x008fe200078e0002 */
[----:B------:R-:W-:Y:S01]  /*8eb0*/  SHF.L.U64.HI R14, R224, 0x1, R194 ;  /* 0x00000001e00e7819 */ /* 0x000fe200000102c2 */
[----:B------:R-:W-:Y:S01]  /*8ec0*/  IMAD.SHL.U32 R22, R217, 0x2, RZ ;  /* 0x00000002d9167824 */ /* 0x000fe200078e00ff */
[----:B------:R-:W-:Y:S02]  /*8ed0*/  SHF.L.U64.HI R12, R223, 0x1, R7 ;  /* 0x00000001df0c7819 */ /* 0x000fe40000010207 */
[----:B------:R-:W-:Y:S01]  /*8ee0*/  SHF.L.U64.HI R9, R217, 0x1, R6 ;  /* 0x00000001d9097819 */ /* 0x000fe20000010206 */
[----:B------:R-:W-:Y:S05]  /*8ef0*/  @P1 IMAD.HI.U32 R3, R2, c[0x0][0x2bc], RZ ;  /* 0x0000af0002031a27 */ /* 0x000fea00078e00ff */
[----:B------:R-:W-:Y:S04]  /*8f00*/  @P1 SHF.R.U32.HI R0, RZ, c[0x0][0x2c0], R3 ;  /* 0x0000b000ff001a19 */ /* 0x000fe80000011603 */
[C---:B------:R-:W-:Y:S04]  /*8f10*/  @!P6 IADD3 R3, P0, R0.reuse, R236, RZ ;  /* 0x000000ec0003e210 */ /* 0x040fe80007f1e0ff */
[----:B------:R-:W-:Y:S01]  /*8f20*/  @!P6 LEA.HI.X.SX32 R5, R0, R240, 0x1, P0 ;  /* 0x000000f00005e211 */ /* 0x000fe200000f0eff */
[----:B------:R-:W-:Y:S01]  /*8f30*/  IMAD.MOV R0, RZ, RZ, -R0 ;  /* 0x000000ffff007224 */ /* 0x000fe200078e0a00 */
[C---:B------:R-:W-:Y:S03]  /*8f40*/  @!P6 LEA R4, P0, R3.reuse, c[0x0][0x2a0], 0x2 ;  /* 0x0000a8000304ea11 */ /* 0x040fe600078010ff */
[----:B------:R-:W-:Y:S01]  /*8f50*/  IMAD R218, R0, c[0x0][0x2b8], R2 ;  /* 0x0000ae0000da7a24 */ /* 0x000fe200078e0202 */
[----:B------:R-:W-:Y:S03]  /*8f60*/  @!P6 LEA.HI.X R5, R3, c[0x0][0x2a4], R5, 0x2, P0 ;  /* 0x0000a9000305ea11 */ /* 0x000fe600000f1405 */
[----:B------:R-:W-:Y:S01]  /*8f70*/  IMAD.WIDE.U32 R2, R218, c[0x0][0x1e0], RZ ;  /* 0x00007800da027a25 */ /* 0x000fe200078e00ff */
        /* <DEDUP_REMOVED lines=15> */
.L_x_2218:
[----:B------:R-:W-:-:S05]  /*9070*/  BRA.DIV ~URZ, `(.L_x_2088) ;  /* 0x000122327f007947 */ /* 0x000fca000b800000 */
[----:B------:R-:W4:Y:S01]  /*9080*/  SHFL.IDX PT, R0, R8, RZ, 0x181f ;  /* 0x00181fff08007589 */ /* 0x000f2200000e0000 */
[----:B------:R-:W-:Y:S02]  /*9090*/  ISETP.GE.AND P2, PT, R217, c[0x0][0x1d4], PT ;  /* 0x00007500d9007a0c */ /* 0x000fe40003f46270 */
[----:B------:R-:W-:Y:S02]  /*90a0*/  ISETP.GE.AND P3, PT, R223, c[0x0][0x1d4], PT ;  /* 0x00007500df007a0c */ /* 0x000fe40003f66270 */
[----:B------:R-:W-:Y:S04]  /*90b0*/  ISETP.GE.AND P1, PT, R222, c[0x0][0x1d4], PT ;  /* 0x00007500de007a0c */ /* 0x000fe80003f26270 */
[----:B------:R-:W-:Y:S02]  /*90c0*/  SEL R11, RZ, 0x10, P1 ;  /* 0x00000010ff0b7807 */ /* 0x000fe40000800000 */
[----:B----4-:R-:W-:Y:S05]  /*90d0*/  IADD3 R6, P0, R0, R22, RZ ;  /* 0x0000001600067210 */ /* 0x010fea0007f1e0ff */
[----:B---3--:R-:W-:Y:S01]  /*90e0*/  IMAD.X R7, R4, 0x1, R9, P0 ;  /* 0x0000000104077824 */ /* 0x008fe200000e0609 */
[----:B------:R-:W-:Y:S04]  /*90f0*/  IADD3 R2, P0, R0, R23, RZ ;  /* 0x0000001700027210 */ /* 0x000fe80007f1e0ff */
[----:B------:R-:W-:Y:S01]  /*9100*/  @!PT LDS RZ, [RZ] ;  /* 0x00000000fffff984 */ /* 0x000fe20000000800 */
[----:B------:R-:W-:Y:S01]  /*9110*/  @!PT LDS RZ, [RZ] ;  /* 0x00000000fffff984 */ /* 0x000fe20000000800 */
[----:B------:R3:W-:Y:S01]  /*9120*/  LDGSTS.E.BYPASS.LTC128B.128 [R215+0x8100], [R6.64], !P2 ;  /* 0x0810000006d77fae */ /* 0x0007e2000d101d46 */
[----:B------:R-:W-:Y:S05]  /*9130*/  IMAD.X R3, R4, 0x1, R12, P0 ;  /* 0x0000000104037824 */ /* 0x000fea00000e060c */
[----:B------:R4:W-:Y:S01]  /*9140*/  LDGSTS.E.BYPASS.LTC128B.128 [R215+0xa100], [R2.64], !P3 ;  /* 0x0a10000002d77fae */ /* 0x0009e2000d901d46 */
[----:B---3--:R-:W-:Y:S02]  /*9150*/  SEL R6, RZ, 0x10, P2 ;  /* 0x00000010ff067807 */ /* 0x008fe40001000000 */
[----:B----4-:R-:W-:Y:S05]  /*9160*/  IADD3 R2, P0, R0, R24, RZ ;  /* 0x0000001800027210 */ /* 0x010fea0007f1e0ff */
[----:B------:R-:W-:Y:S05]  /*9170*/  IMAD.X R3, R4, 0x1, R13, P0 ;  /* 0x0000000104037824 */ /* 0x000fea00000e060d */
[----:B------:R3:W-:Y:S02]  /*9180*/  LDGSTS.E.BYPASS.LTC128B.128 [R215+0xc100], [R2.64], !P1 ;  /* 0x0c10000002d77fae */ /* 0x0007e4000c901d46 */
[----:B---3--:R-:W-:Y:S02]  /*9190*/  IADD3 R2, P0, R0, R25, RZ ;  /* 0x0000001900027210 */ /* 0x008fe40007f1e0ff */
[----:B------:R-:W3:Y:S03]  /*91a0*/  SHFL.IDX PT, R0, R8, 0x1, 0x181f ;  /* 0x00381f0008007f89 */ /* 0x000ee600000e0000 */
[----:B------:R-:W-:Y:S01]  /*91b0*/  IMAD.X R3, R4, 0x1, R14, P0 ;  /* 0x0000000104037824 */ /* 0x000fe200000e060e */
[----:B------:R-:W-:Y:S01]  /*91c0*/  ISETP.GE.AND P0, PT, R224, c[0x0][0x1d4], PT ;  /* 0x00007500e0007a0c */ /* 0x000fe20003f06270 */
[----:B------:R4:W2:Y:S03]  /*91d0*/  SHFL.IDX PT, R4, R5, 0x1, 0x181f ;  /* 0x00381f0005047f89 */ /* 0x0008a600000e0000 */
[----:B------:R-:W-:Y:S09]  /*91e0*/  SEL R10, RZ, 0x10, P0 ;  /* 0x00000010ff0a7807 */ /* 0x000ff20000000000 */
[----:B------:R1:W-:Y:S01]  /*91f0*/  LDGSTS.E.BYPASS.LTC128B.128 [R215+0xe100], [R2.64], !P0 ;  /* 0x0e10000002d77fae */ /* 0x0003e2000c101d46 */
[----:B--2-4-:R-:W-:Y:S03]  /*9200*/  SEL R5, RZ, 0x10, P3 ;  /* 0x00000010ff057807 */ /* 0x014fe60001800000 */
.L_x_2219:
[C---:B-1-3--:R-:W-:Y:S02]  /*9210*/  IADD3 R2, -R6.reuse, 0x10, RZ ;  /* 0x0000001006027810 */ /* 0x04afe40007ffe1ff */
        /* <DEDUP_REMOVED lines=9> */
[----:B-1----:R-:W-:Y:S04]  /*92b0*/  IADD3 R2, -R5, 0x10, RZ ;  /* 0x0000001005027810 */ /* 0x002fe80007ffe1ff */
[----:B------:R-:W-:Y:S04]  /*92c0*/  LOP3.LUT R2, R2, 0xf, RZ, 0xc0, !PT ;  /* 0x0000000f02027812 */ /* 0x000fe800078ec0ff */
[----:B------:R-:W-:Y:S02]  /*92d0*/  IADD3 R8, P1, P0, R2, R0, R23 ;  /* 0x0000000002087210 */ /* 0x000fe4000783e017 */
[C---:B------:R-:W-:Y:S02]  /*92e0*/  IADD3 R2, -R11.reuse, 0x10, RZ ;  /* 0x000000100b027810 */ /* 0x040fe40007ffe1ff */
[----:B------:R-:W-:Y:S02]  /*92f0*/  IADD3.X R9, RZ, R4, R12, P1, P0 ;  /* 0x00000004ff097210 */ /* 0x000fe40000fe040c */
[----:B------:R-:W-:Y:S03]  /*9300*/  LOP3.LUT R2, R2, 0xf, RZ, 0xc0, !PT ;  /* 0x0000000f02027812 */ /* 0x000fe600078ec0ff */
[----:B------:R1:W-:Y:S01]  /*9310*/  LDGSTS.E.BYPASS.LTC128B.128.ZFILL [R215+0xb100], [R8.64], P2 ;  /* 0x0b10000008d77fae */ /* 0x0003e20009141d46 */
[----:B------:R-:W-:Y:S02]  /*9320*/  IADD3 R6, P1, P0, R2, R0, R24 ;  /* 0x0000000002067210 */ /* 0x000fe4000783e018 */
[----:B------:R-:W-:Y:S02]  /*9330*/  IADD3 R2, -R10, 0x10, RZ ;  /* 0x000000100a027810 */ /* 0x000fe40007ffe1ff */
        /* <DEDUP_REMOVED lines=8> */
.L_x_2086:
[----:B--2-4-:R-:W-:Y:S05]  /*93c0*/  BSYNC B0 ;  /* 0x0000000000007941 */ /* 0x014fea0003800000 */
.L_x_2085:
[----:B---3--:R-:W-:Y:S01]  /*93d0*/  IMAD.MOV.U32 R0, RZ, RZ, c[0x0][0x2c4] ;  /* 0x0000b100ff007624 */ /* 0x008fe200078e00ff */
        /* <DEDUP_REMOVED lines=11> */
[C---:B-1----:R-:W-:Y:S02]  /*9490*/  IADD3 R6, R0.reuse, UR4, RZ ;  /* 0x0000000400067c10 */ /* 0x042fe4000fffe0ff */
[----:B------:R-:W-:Y:S01]  /*94a0*/  IADD3 R7, R0, c[0x0][0x328], RZ ;  /* 0x0000ca0000077a10 */ /* 0x000fe20007ffe0ff */
[----:B------:R-:W-:-:S05]  /*94b0*/  BRA.DIV ~URZ, `(.L_x_2089) ;  /* 0x000120827f007947 */ /* 0x000fca000b800000 */
[----:B------:R1:W2:Y:S02]  /*94c0*/  SHFL.IDX PT, R3, R4, RZ, 0x1c1f ;  /* 0x001c1fff04037589 */ /* 0x0002a400000e0000 */
.L_x_2220:
        /* <DEDUP_REMOVED lines=19> */
.L_x_2092:
[----:B------:R-:W-:Y:S04]  /*9600*/  MOV R8, 0x1 ;  /* 0x0000000100087802 */ /* 0x000fe80000000f00 */
[----:B------:R-:W-:Y:S11]  /*9610*/  ISETP.NE.AND P0, PT, R8, c[0x0][0x32c], PT ;  /* 0x0000cb0008007a0c */ /* 0x000ff60003f05270 */
[----:B------:R-:W-:Y:S02]  /*9620*/  @!UPT UIADD3 URZ, URZ, URZ, URZ ;  /* 0x0000003f3f3ff290 */ /* 0x000fe4000fffe03f */
[----:B------:R-:W-:Y:S05]  /*9630*/  @P0 IMAD.HI.U32 R8, R3, c[0x0][0x330], RZ ;  /* 0x0000cc0003080a27 */ /* 0x000fea00078e00ff */
[----:B------:R-:W-:Y:S02]  /*9640*/  @P0 SHF.R.U32.HI R3, RZ, c[0x0][0x334], R8 ;  /* 0x0000cd00ff030a19 */ /* 0x000fe40000011608 */
.L_x_2093:
[----:B------:R-:W-:Y:S05]  /*9650*/  BSYNC B0 ;  /* 0x0000000000007941 */ /* 0x000fea0003800000 */
.L_x_2091:
[----:B------:R-:W-:Y:S04]  /*9660*/  IMAD R3, R3, c[0x0][0x32c], -R5 ;  /* 0x0000cb0003037a24 */ /* 0x000fe800078e0a05 */
[----:B------:R-:W-:Y:S05]  /*9670*/  IMAD.IADD R3, R3, 0x1, -R231 ;  /* 0x0000000103037824 */ /* 0x000fea00078e0ae7 */
[----:B------:R-:W-:Y:S02]  /*9680*/  IMNMX R0, R0, R3, !PT ;  /* 0x0000000300007217 */ /* 0x000fe40007800200 */
[----:B------:R-:W-:Y:S04]  /*9690*/  IADD3 R3, R3, c[0x0][0x32c], RZ ;  /* 0x0000cb0003037a10 */ /* 0x000fe80007ffe0ff */
[----:B------:R-:W-:Y:S02]  /*96a0*/  IMNMX R2, R2, R3, PT ;  /* 0x0000000302027217 */ /* 0x000fe40003800200 */
.L_x_2090:
        /* <DEDUP_REMOVED lines=50> */
[----:B------:R2:W3:Y:S02]  /*99d0*/  SHFL.IDX PT, R3, R4, 0x1, 0x1c1f ;  /* 0x003c1f0004037f89 */ /* 0x0004e400000e0000 */
.L_x_2221:
        /* <DEDUP_REMOVED lines=12> */
[----:B-12---:R-:W-:Y:S05]  /*9aa0*/  IMAD.MOV.U32 R4, RZ, RZ, 0x1 ;  /* 0x00000001ff047424 */ /* 0x006fea00078e00ff */
[----:B------:R-:W-:Y:S11]  /*9ab0*/  ISETP.NE.AND P0, PT, R4, c[0x0][0x32c], PT ;  /* 0x0000cb0004007a0c */ /* 0x000ff60003f05270 */
[----:B------:R-:W-:Y:S02]  /*9ac0*/  @!UPT UIADD3 URZ, URZ, URZ, URZ ;  /* 0x0000003f3f3ff290 */ /* 0x000fe4000fffe03f */
[----:B------:R-:W-:Y:S05]  /*9ad0*/  @P0 IMAD.HI.U32 R4, R3, c[0x0][0x330], RZ ;  /* 0x0000cc0003040a27 */ /* 0x000fea00078e00ff */
[----:B------:R-:W-:Y:S04]  /*9ae0*/  @P0 SHF.R.U32.HI R3, RZ, c[0x0][0x334], R4 ;  /* 0x0000cd00ff030a19 */ /* 0x000fe80000011604 */
[----:B------:R-:W-:Y:S01]  /*9af0*/  LOP3.LUT R3, RZ, R3, RZ, 0x33, !PT ;  /* 0x00000003ff037212 */ /* 0x000fe200078e33ff */
[----:B------:R-:W-:-:S05]  /*9b00*/  BRA `(.L_x_2098) ;  /* 0x0000005000007947 */ /* 0x000fca0003800000 */
.L_x_2097:
[----:B-12---:R-:W-:Y:S04]  /*9b10*/  MOV R4, 0x1 ;  /* 0x0000000100047802 */ /* 0x006fe80000000f00 */
[----:B------:R-:W-:Y:S11]  /*9b20*/  ISETP.NE.AND P0, PT, R4, c[0x0][0x32c], PT ;  /* 0x0000cb0004007a0c */ /* 0x000ff60003f05270 */
[----:B------:R-:W-:Y:S02]  /*9b30*/  @!UPT UIADD3 URZ, URZ, URZ, URZ ;  /* 0x0000003f3f3ff290 */ /* 0x000fe4000fffe03f */
[----:B------:R-:W-:Y:S05]  /*9b40*/  @P0 IMAD.HI.U32 R4, R3, c[0x0][0x330], RZ ;  /* 0x0000cc0003040a27 */ /* 0x000fea00078e00ff */
[----:B------:R-:W-:Y:S02]  /*9b50*/  @P0 SHF.R.U32.HI R3, RZ, c[0x0][0x334], R4 ;  /* 0x0000cd00ff030a19 */ /* 0x000fe40000011604 */
.L_x_2098:
[----:B------:R-:W-:Y:S05]  /*9b60*/  BSYNC B0 ;  /* 0x0000000000007941 */ /* 0x000fea0003800000 */
.L_x_2096:
[----:B------:R-:W-:Y:S04]  /*9b70*/  IMAD R5, R3, c[0x0][0x32c], -R5 ;  /* 0x0000cb0003057a24 */ /* 0x000fe800078e0a05 */
[----:B------:R-:W-:Y:S05]  /*9b80*/  IMAD.IADD R3, R5, 0x1, -R231 ;  /* 0x0000000105037824 */ /* 0x000fea00078e0ae7 */
[----:B------:R-:W-:Y:S02]  /*9b90*/  IMNMX R0, R0, R3, !PT ;  /* 0x0000000300007217 */ /* 0x000fe40007800200 */
[----:B------:R-:W-:Y:S04]  /*9ba0*/  IADD3 R3, R3, c[0x0][0x32c], RZ ;  /* 0x0000cb0003037a10 */ /* 0x000fe80007ffe0ff */
[----:B------:R-:W-:Y:S02]  /*9bb0*/  IMNMX R2, R2, R3, PT ;  /* 0x0000000302027217 */ /* 0x000fe40003800200 */
.L_x_2095:
        /* <DEDUP_REMOVED lines=82> */
.L_x_2222:
[----:B-12---:R-:W-:Y:S01]  /*a0e0*/  FMNMX.FTZ R4, R4, R0, !PT ;  /* 0x0000000004047209 */ /* 0x006fe20007810000 */
[----:B------:R-:W-:-:S05]  /*a0f0*/  BRA.DIV ~URZ, `(.L_x_2100) ;  /* 0x000115627f007947 */ /* 0x000fca000b800000 */
[----:B------:R-:W1:Y:S02]  /*a100*/  SHFL.BFLY PT, R0, R4, 0x1, 0x1f ;  /* 0x0c201f0004007f89 */ /* 0x000e6400000e0000 */
[----:B-1----:R-:W-:Y:S02]  /*a110*/  FMNMX.FTZ R132, R4, R0, !PT ;  /* 0x0000000004847209 */ /* 0x002fe40007810000 */
[----:B------:R-:W1:Y:S02]  /*a120*/  SHFL.BFLY PT, R0, R5, 0x2, 0x1f ;  /* 0x0c401f0005007f89 */ /* 0x000e6400000e0000 */
[----:B-1----:R-:W-:Y:S05]  /*a130*/  FMNMX.FTZ R4, R5, R0, !PT ;  /* 0x0000000005047209 */ /* 0x002fea0007810000 */
[----:B------:R1:W2:Y:S02]  /*a140*/  SHFL.BFLY PT, R0, R4, 0x1, 0x1f ;  /* 0x0c201f0004007f89 */ /* 0x0002a400000e0000 */
.L_x_2223:
        /* <DEDUP_REMOVED lines=23> */
[----:B------:R-:W2:Y:S01]  /*a2c0*/  MUFU.EX2 R5, R5 ;  /* 0x0000000500057308 */ /* 0x000ea20000000800 */
[--C-:B------:R-:W-:Y:S02]  /*a2d0*/  FFMA.FTZ R193, R25, c[0x0][0x2d0], -R2.reuse ;  /* 0x0000b40019c17a23 */ /* 0x100fe40000010802 */
[--C-:B------:R-:W-:Y:S02]  /*a2e0*/  FFMA.FTZ R196, R24, c[0x0][0x2d0], -R2.reuse ;  /* 0x0000b40018c47a23 */ /* 0x100fe40000010802 */
[--C-:B------:R-:W-:Y:S02]  /*a2f0*/  FFMA.FTZ R133, R168, c[0x0][0x2d0], -R2.reuse ;  /* 0x0000b400a8857a23 */ /* 0x100fe40000010802 */
[----:B------:R-:W-:Y:S03]  /*a300*/  FFMA.FTZ R194, R23, c[0x0][0x2d0], -R2 ;  /* 0x0000b40017c27a23 */ /* 0x000fe60000010802 */
[----:B------:R3:W-:Y:S01]  /*a310*/  MUFU.EX2 R23, R133 ;  /* 0x0000008500177308 */ /* 0x0007e20000000800 */
[C---:B-1----:R-:W-:Y:S02]  /*a320*/  FFMA.FTZ R2, R0.reuse, R225, R4 ;  /* 0x000000e100027223 */ /* 0x042fe40000010004 */
[C---:B------:R-:W-:Y:S02]  /*a330*/  FMUL.FTZ R32, R0.reuse, R136 ;  /* 0x0000008800207220 */ /* 0x040fe40000410000 */
[C---:B------:R-:W-:Y:S02]  /*a340*/  FMUL.FTZ R33, R0.reuse, R137 ;  /* 0x0000008900217220 */ /* 0x040fe40000410000 */
[C---:B------:R-:W-:Y:S02]  /*a350*/  FMUL.FTZ R25, R0.reuse, R145 ;  /* 0x0000009100197220 */ /* 0x040fe40000410000 */
[C---:B------:R-:W-:Y:S02]  /*a360*/  FMUL.FTZ R24, R0.reuse, R144 ;  /* 0x0000009000187220 */ /* 0x040fe40000410000 */
[----:B--2---:R-:W-:Y:S01]  /*a370*/  FADD.FTZ R22, R5, R2 ;  /* 0x0000000205167221 */ /* 0x004fe20000010000 */
[----:B------:R-:W-:Y:S01]  /*a380*/  FSEL R2, R3, RZ, P0 ;  /* 0x000000ff03027208 */ /* 0x000fe20000000000 */
[----:B------:R-:W-:Y:S01]  /*a390*/  FMUL.FTZ R28, R0, R140 ;  /* 0x0000008c001c7220 */ /* 0x000fe20000410000 */
[----:B------:R-:W-:Y:S01]  /*a3a0*/  F2FP.BF16.PACK_AB R168, R5, R4 ;  /* 0x0000000405a8723e */ /* 0x000fe200000010ff */
[----:B------:R-:W-:Y:S01]  /*a3b0*/  FMUL.FTZ R4, R3, c[0x0][0x2d0] ;  /* 0x0000b40003047a20 */ /* 0x000fe20000410000 */
[----:B------:R-:W-:Y:S01]  /*a3c0*/  MUFU.EX2 R144, R178 ;  /* 0x000000b200907308 */ /* 0x000fe20000000800 */
[----:B------:R-:W-:Y:S02]  /*a3d0*/  FADD.FTZ R2, -R2, R134 ;  /* 0x0000008602027221 */ /* 0x000fe40000010100 */
[----:B------:R-:W-:Y:S01]  /*a3e0*/  FMUL.FTZ R29, R0, R141 ;  /* 0x0000008d001d7220 */ /* 0x000fe20000410000 */
[----:B------:R-:W-:Y:S01]  /*a3f0*/  FSEL R4, R4, RZ, P0 ;  /* 0x000000ff04047208 */ /* 0x000fe20000000000 */
[----:B------:R-:W-:Y:S01]  /*a400*/  FMUL.FTZ R2, R2, c[0x0][0x2d0] ;  /* 0x0000b40002027a20 */ /* 0x000fe20000410000 */
[----:B------:R-:W-:Y:S01]  /*a410*/  ISETP.GT.AND P0, PT, R214, R207, PT ;  /* 0x000000cfd600720c */ /* 0x000fe20003f04270 */
[----:B------:R-:W-:Y:S01]  /*a420*/  FMUL.FTZ R36, R0, R36 ;  /* 0x0000002400247220 */ /* 0x000fe20000410000 */
[----:B------:R-:W-:Y:S01]  /*a430*/  IADD3 R214, R214, -0x1, RZ ;  /* 0xffffffffd6d67810 */ /* 0x000fe20007ffe0ff */
[--C-:B------:R-:W-:Y:S02]  /*a440*/  FFMA.FTZ R5, R21, c[0x0][0x2d0], -R4.reuse ;  /* 0x0000b40015057a23 */ /* 0x100fe40000010804 */
[----:B------:R-:W1:Y:S01]  /*a450*/  MUFU.EX2 R21, R35 ;  /* 0x0000002300157308 */ /* 0x000e620000000800 */
[--C-:B------:R-:W-:Y:S02]  /*a460*/  FFMA.FTZ R6, R6, c[0x0][0x2d0], -R4.reuse ;  /* 0x0000b40006067a23 */ /* 0x100fe40000010804 */
[--C-:B------:R-:W-:Y:S02]  /*a470*/  FFMA.FTZ R195, R7, c[0x0][0x2d0], -R4.reuse ;  /* 0x0000b40007c37a23 */ /* 0x100fe40000010804 */
[--C-:B---3--:R-:W-:Y:S02]  /*a480*/  FFMA.FTZ R133, R20, c[0x0][0x2d0], -R4.reuse ;  /* 0x0000b40014857a23 */ /* 0x108fe40000010804 */
[--C-:B------:R-:W-:Y:S02]  /*a490*/  FFMA.FTZ R134, R19, c[0x0][0x2d0], -R4.reuse ;  /* 0x0000b40013867a23 */ /* 0x100fe40000010804 */
[--C-:B------:R-:W-:Y:S01]  /*a4a0*/  FFMA.FTZ R175, R16, c[0x0][0x2d0], -R4.reuse ;  /* 0x0000b40010af7a23 */ /* 0x100fe20000010804 */
[----:B------:R-:W2:Y:S01]  /*a4b0*/  MUFU.EX2 R2, R2 ;  /* 0x0000000200027308 */ /* 0x000ea20000000800 */
[----:B------:R-:W-:Y:S02]  /*a4c0*/  FMUL.FTZ R16, R0, R152 ;  /* 0x0000009800107220 */ /* 0x000fe40000410000 */
[--C-:B------:R-:W-:Y:S02]  /*a4d0*/  FFMA.FTZ R183, R12, c[0x0][0x2d0], -R4.reuse ;  /* 0x0000b4000cb77a23 */ /* 0x100fe40000010804 */
[----:B------:R-:W-:Y:S02]  /*a4e0*/  FMUL.FTZ R12, R0, R156 ;  /* 0x0000009c000c7220 */ /* 0x000fe40000410000 */
[--C-:B------:R-:W-:Y:S02]  /*a4f0*/  FFMA.FTZ R174, R18, c[0x0][0x2d0], -R4.reuse ;  /* 0x0000b40012ae7a23 */ /* 0x100fe40000010804 */
[--C-:B------:R-:W-:Y:S01]  /*a500*/  FFMA.FTZ R173, R17, c[0x0][0x2d0], -R4.reuse ;  /* 0x0000b40011ad7a23 */ /* 0x100fe20000010804 */
[----:B------:R-:W-:Y:S01]  /*a510*/  MUFU.EX2 R7, R6 ;  /* 0x0000000600077308 */ /* 0x000fe20000000800 */
[--C-:B------:R-:W-:Y:S02]  /*a520*/  FFMA.FTZ R184, R11, c[0x0][0x2d0], -R4.reuse ;  /* 0x0000b4000bb87a23 */ /* 0x100fe40000010804 */
[--C-:B------:R-:W-:Y:S01]  /*a530*/  FFMA.FTZ R189, R10, c[0x0][0x2d0], -R4.reuse ;  /* 0x0000b4000abd7a23 */ /* 0x100fe20000010804 */
[----:B-1----:R-:W-:Y:S01]  /*a540*/  F2FP.BF16.PACK_AB R170, R21, R23 ;  /* 0x0000001715aa723e */ /* 0x002fe200000010ff */
[--C-:B------:R-:W-:Y:S02]  /*a550*/  FFMA.FTZ R190, R9, c[0x0][0x2d0], -R4.reuse ;  /* 0x0000b40009be7a23 */ /* 0x100fe40000010804 */
[--C-:B------:R-:W-:Y:S02]  /*a560*/  FFMA.FTZ R191, R8, c[0x0][0x2d0], -R4.reuse ;  /* 0x0000b40008bf7a23 */ /* 0x100fe40000010804 */
[--C-:B------:R-:W-:Y:S01]  /*a570*/  FFMA.FTZ R176, R15, c[0x0][0x2d0], -R4.reuse ;  /* 0x0000b4000fb07a23 */ /* 0x100fe20000010804 */
[----:B------:R-:W1:Y:S01]  /*a580*/  MUFU.EX2 R6, R5 ;  /* 0x0000000500067308 */ /* 0x000e620000000800 */
[--C-:B------:R-:W-:Y:S02]  /*a590*/  FFMA.FTZ R182, R14, c[0x0][0x2d0], -R4.reuse ;  /* 0x0000b4000eb67a23 */ /* 0x100fe40000010804 */
[----:B------:R-:W-:Y:S02]  /*a5a0*/  FFMA.FTZ R181, R13, c[0x0][0x2d0], -R4 ;  /* 0x0000b4000db57a23 */ /* 0x000fe40000010804 */
[C---:B--2---:R-:W-:Y:S02]  /*a5b0*/  FMUL.FTZ R34, R2.reuse, R138 ;  /* 0x0000008a02227220 */ /* 0x044fe40000410000 */
[----:B------:R-:W-:Y:S02]  /*a5c0*/  FMUL.FTZ R35, R2, R139 ;  /* 0x0000008b02237220 */ /* 0x000fe40000410000 */
[----:B------:R-:W2:Y:S01]  /*a5d0*/  LDSM.16.MT88.4 R136, [R203] ;  /* 0x00000000cb88783b */ /* 0x000ea20000004200 */
[----:B------:R-:W-:Y:S01]  /*a5e0*/  MUFU.EX2 R152, R133 ;  /* 0x0000008500987308 */ /* 0x000fe20000000800 */
[----:B------:R-:W-:Y:S02]  /*a5f0*/  FADD.FTZ R4, R23, R22 ;  /* 0x0000001617047221 */ /* 0x000fe40000010000 */
[C---:B------:R-:W-:Y:S02]  /*a600*/  FMUL.FTZ R8, R0.reuse, R160 ;  /* 0x000000a000087220 */ /* 0x040fe40000410000 */
[----:B------:R-:W-:Y:S02]  /*a610*/  FADD.FTZ R172, R21, R4 ;  /* 0x0000000415ac7221 */ /* 0x000fe40000010000 */
[C---:B------:R-:W-:Y:S02]  /*a620*/  FMUL.FTZ R4, R0.reuse, R164 ;  /* 0x000000a400047220 */ /* 0x040fe40000410000 */
[----:B------:R-:W-:Y:S01]  /*a630*/  FMUL.FTZ R9, R0, R161 ;  /* 0x000000a100097220 */ /* 0x000fe20000410000 */
[----:B------:R-:W3:Y:S01]  /*a640*/  MUFU.EX2 R156, R134 ;  /* 0x00000086009c7308 */ /* 0x000ee20000000800 */
[C---:B------:R-:W-:Y:S02]  /*a650*/  FMUL.FTZ R10, R2.reuse, R162 ;  /* 0x000000a2020a7220 */ /* 0x040fe40000410000 */
[----:B------:R-:W-:Y:S01]  /*a660*/  FMUL.FTZ R11, R2, R163 ;  /* 0x000000a3020b7220 */ /* 0x000fe20000410000 */
[----:B-1----:R-:W-:Y:S01]  /*a670*/  F2FP.BF16.PACK_AB R169, R6, R7 ;  /* 0x0000000706a9723e */ /* 0x002fe200000010ff */
[C---:B------:R-:W-:Y:S01]  /*a680*/  FFMA.FTZ R5, R2.reuse, R221, R7 ;  /* 0x000000dd02057223 */ /* 0x040fe20000010007 */
[----:B------:R-:W-:Y:S01]  /*a690*/  LDSM.16.MT88.4 R160, [R203+0x1800] ;  /* 0x00180000cba0783b */ /* 0x000fe20000004200 */
[----:B------:R-:W-:Y:S02]  /*a6a0*/  FMUL.FTZ R7, R2, R167 ;  /* 0x000000a702077220 */ /* 0x000fe40000410000 */
[----:B------:R-:W-:Y:S01]  /*a6b0*/  FADD.FTZ R197, R6, R5 ;  /* 0x0000000506c57221 */ /* 0x000fe20000010000 */
[----:B------:R-:W-:Y:S01]  /*a6c0*/  MUFU.EX2 R134, R177 ;  /* 0x000000b100867308 */ /* 0x000fe20000000800 */
[----:B------:R-:W-:Y:S02]  /*a6d0*/  FMUL.FTZ R5, R0, R165 ;  /* 0x000000a500057220 */ /* 0x000fe40000410000 */
[----:B------:R-:W-:Y:S02]  /*a6e0*/  FMUL.FTZ R6, R2, R166 ;  /* 0x000000a602067220 */ /* 0x000fe40000410000 */
[----:B------:R-:W-:Y:S02]  /*a6f0*/  FMUL.FTZ R13, R0, R157 ;  /* 0x0000009d000d7220 */ /* 0x000fe40000410000 */
[C---:B------:R-:W-:Y:S02]  /*a700*/  FMUL.FTZ R14, R2.reuse, R158 ;  /* 0x0000009e020e7220 */ /* 0x040fe40000410000 */
[----:B------:R-:W-:Y:S01]  /*a710*/  FMUL.FTZ R15, R2, R159 ;  /* 0x0000009f020f7220 */ /* 0x000fe20000410000 */
[----:B------:R-:W-:Y:S01]  /*a720*/  MUFU.EX2 R178, R182 ;  /* 0x000000b600b27308 */ /* 0x000fe20000000800 */
[----:B------:R-:W-:Y:S02]  /*a730*/  FMUL.FTZ R17, R0, R153 ;  /* 0x0000009900117220 */ /* 0x000fe40000410000 */
[----:B------:R-:W-:Y:S01]  /*a740*/  FMUL.FTZ R18, R2, R154 ;  /* 0x0000009a02127220 */ /* 0x000fe20000410000 */
[----:B---3--:R-:W-:Y:S01]  /*a750*/  F2FP.BF16.PACK_AB R171, R156, R152 ;  /* 0x000000989cab723e */ /* 0x008fe200000010ff */
[----:B------:R-:W-:Y:S02]  /*a760*/  FMUL.FTZ R19, R2, R155 ;  /* 0x0000009b02137220 */ /* 0x000fe40000410000 */
[----:B------:R-:W-:Y:S02]  /*a770*/  FMUL.FTZ R21, R0, R149 ;  /* 0x0000009500157220 */ /* 0x000fe40000410000 */
[C---:B------:R-:W-:Y:S01]  /*a780*/  FMUL.FTZ R22, R2.reuse, R150 ;  /* 0x0000009602167220 */ /* 0x040fe20000410000 */
[----:B------:R-:W-:Y:S01]  /*a790*/  MUFU.EX2 R177, R181 ;  /* 0x000000b500b17308 */ /* 0x000fe20000000800 */
[C---:B--2---:R-:W-:Y:S05]  /*a7a0*/  HMMA.16816.F32.BF16 R4, R168.reuse, R136, R4 ;  /* 0x00000088a804723c */ /* 0x044fea0000041804 */
[C---:B------:R-:W-:Y:S02]  /*a7b0*/  FMUL.FTZ R23, R2.reuse, R151 ;  /* 0x0000009702177220 */ /* 0x040fe40000410000 */
[C---:B------:R-:W-:Y:S01]  /*a7c0*/  FMUL.FTZ R26, R2.reuse, R146 ;  /* 0x00000092021a7220 */ /* 0x040fe20000410000 */
[C---:B------:R-:W-:Y:S01]  /*a7d0*/  HMMA.16816.F32.BF16 R8, R168.reuse, R138, R8 ;  /* 0x0000008aa808723c */ /* 0x040fe20000041808 */
[----:B------:R-:W1:Y:S01]  /*a7e0*/  LDSM.16.MT88.4 R136, [R204] ;  /* 0x00000000cc88783b */ /* 0x000e620000004200 */
[----:B------:R-:W2:Y:S02]  /*a7f0*/  MUFU.EX2 R133, R180 ;  /* 0x000000b400857308 */ /* 0x000ea40000000800 */
[C---:B------:R-:W-:Y:S02]  /*a800*/  FMUL.FTZ R27, R2.reuse, R147 ;  /* 0x00000093021b7220 */ /* 0x040fe40000410000 */
[C---:B------:R-:W-:Y:S02]  /*a810*/  FMUL.FTZ R30, R2.reuse, R142 ;  /* 0x0000008e021e7220 */ /* 0x040fe40000410000 */
[----:B------:R-:W-:Y:S02]  /*a820*/  FMUL.FTZ R31, R2, R143 ;  /* 0x0000008f021f7220 */ /* 0x000fe40000410000 */
[----:B------:R-:W-:Y:S02]  /*a830*/  LDSM.16.MT88.4 R140, [R203+0x800] ;  /* 0x00080000cb8c783b */ /* 0x000fe40000004200 */
        /* <DEDUP_REMOVED lines=17> */
[C---:B------:R-:W-:Y:S01]  /*a950*/  FMUL.FTZ R50, R2.reuse, R50 ;  /* 0x0000003202327220 */ /* 0x040fe20000410000 */
[C---:B-1----:R-:W-:Y:S02]  /*a960*/  HMMA.16816.F32.BF16 R12, R168.reuse, R136, R12 ;  /* 0x00000088a80c723c */ /* 0x042fe4000004180c */
[----:B------:R-:W-:Y:S01]  /*a970*/  MUFU.EX2 R180, R175 ;  /* 0x000000af00b47308 */ /* 0x000fe20000000800 */
[----:B------:R-:W-:Y:S02]  /*a980*/  FMUL.FTZ R51, R2, R51 ;  /* 0x0000003302337220 */ /* 0x000fe40000410000 */
[C---:B------:R-:W-:Y:S02]  /*a990*/  FMUL.FTZ R52, R0.reuse, R52 ;  /* 0x0000003400347220 */ /* 0x040fe40000410000 */
[----:B------:R-:W-:Y:S01]  /*a9a0*/  FMUL.FTZ R53, R0, R53 ;  /* 0x0000003500357220 */ /* 0x000fe20000410000 */
[C---:B------:R-:W-:Y:S01]  /*a9b0*/  HMMA.16816.F32.BF16 R16, R168.reuse, R138, R16 ;  /* 0x0000008aa810723c */ /* 0x040fe20000041810 */
[----:B------:R-:W1:Y:S03]  /*a9c0*/  LDSM.16.MT88.4 R136, [R206] ;  /* 0x00000000ce88783b */ /* 0x000e660000004200 */
[C---:B------:R-:W-:Y:S01]  /*a9d0*/  FMUL.FTZ R54, R2.reuse, R54 ;  /* 0x0000003602367220 */ /* 0x040fe20000410000 */
[----:B------:R-:W-:Y:S01]  /*a9e0*/  MUFU.EX2 R175, R184 ;  /* 0x000000b800af7308 */ /* 0x000fe20000000800 */
[----:B------:R-:W-:Y:S02]  /*a9f0*/  FMUL.FTZ R55, R2, R55 ;  /* 0x0000003702377220 */ /* 0x000fe40000410000 */
[C---:B------:R-:W-:Y:S04]  /*aa00*/  FMUL.FTZ R56, R0.reuse, R56 ;  /* 0x0000003800387220 */ /* 0x040fe80000410000 */
        /* <DEDUP_REMOVED lines=87> */
[----:B--2---:R-:W-:Y:S01]  /*af80*/  FADD.FTZ R0, R133, R172 ;  /* 0x000000ac85007221 */ /* 0x004fe20000010000 */
[----:B------:R-:W2:Y:S01]  /*af90*/  MUFU.EX2 R179, R176 ;  /* 0x000000b000b37308 */ /* 0x000ea20000000800 */
[C---:B-1----:R-:W-:Y:S09]  /*afa0*/  HMMA.16816.F32.BF16 R44, R168.reuse, R136, R44 ;  /* 0x00000088a82c723c */ /* 0x042ff2000004182c */
[----:B------:R-:W-:Y:S01]  /*afb0*/  MUFU.EX2 R176, R183 ;  /* 0x000000b700b07308 */ /* 0x000fe20000000800 */
[C---:B------:R-:W-:Y:S01]  /*afc0*/  HMMA.16816.F32.BF16 R48, R168.reuse, R138, R48 ;  /* 0x0000008aa830723c */ /* 0x040fe20000041830 */
[----:B------:R-:W1:Y:S02]  /*afd0*/  LDSM.16.MT88.4 R136, [R206+0x2000] ;  /* 0x00200000ce88783b */ /* 0x000e640000004200 */
[----:B---3--:R-:W-:Y:S04]  /*afe0*/  FADD.FTZ R0, R2, R0 ;  /* 0x0000000002007221 */ /* 0x008fe80000010000 */
[----:B------:R-:W-:Y:S02]  /*aff0*/  FADD.FTZ R0, R144, R0 ;  /* 0x0000000090007221 */ /* 0x000fe40000010000 */
[----:B------:R-:W-:Y:S03]  /*b000*/  MUFU.EX2 R172, R191 ;  /* 0x000000bf00ac7308 */ /* 0x000fe60000000800 */
        /* <DEDUP_REMOVED lines=34> */
[----:B------:R-:W3:Y:S02]  /*b230*/  LDSM.16.MT88.4 R144, [R204+0x800] ;  /* 0x00080000cc90783b */ /* 0x000ee40000004200 */
[----:B------:R-:W4:Y:S01]  /*b240*/  MUFU.EX2 R2, R187 ;  /* 0x000000bb00027308 */ /* 0x000f220000000800 */
[----:B--2---:R-:W-:Y:S02]  /*b250*/  F2FP.BF16.PACK_AB R139, R179, R180 ;  /* 0x000000b4b38b723e */ /* 0x004fe400000010ff */
[----:B------:R-:W-:Y:S05]  /*b260*/  F2FP.BF16.PACK_AB R169, R173, R174 ;  /* 0x000000aeada9723e */ /* 0x000fea00000010ff */
[C---:B------:R-:W-:Y:S02]  /*b270*/  HMMA.16816.F32.BF16 R4, R136.reuse, R140, R4 ;  /* 0x0000008c8804723c */ /* 0x040fe40000041804 */
[----:B------:R-:W2:Y:S03]  /*b280*/  MUFU.EX2 R134, R185 ;  /* 0x000000b900867308 */ /* 0x000ea60000000800 */
[----:B-1----:R-:W-:Y:S03]  /*b290*/  FADD.FTZ R0, R133, R0 ;  /* 0x0000000085007221 */ /* 0x002fe60000010000 */
[C---:B------:R-:W-:Y:S01]  /*b2a0*/  HMMA.16816.F32.BF16 R8, R136.reuse, R142, R8 ;  /* 0x0000008e8808723c */ /* 0x040fe20000041808 */
[----:B------:R-:W1:Y:S03]  /*b2b0*/  LDSM.16.MT88.4 R140, [R206+0x800] ;  /* 0x00080000ce8c783b */ /* 0x000e660000004200 */
[----:B----4-:R-:W-:Y:S04]  /*b2c0*/  FADD.FTZ R0, R2, R0 ;  /* 0x0000000002007221 */ /* 0x010fe80000010000 */
[----:B------:R-:W-:Y:S04]  /*b2d0*/  FADD.FTZ R0, R148, R0 ;  /* 0x0000000094007221 */ /* 0x000fe80000010000 */
[C---:B--2---:R-:W-:Y:S01]  /*b2e0*/  FADD.FTZ R0, R134.reuse, R0 ;  /* 0x0000000086007221 */ /* 0x044fe20000010000 */
        /* <DEDUP_REMOVED lines=59> */
[C---:B-1----:R-:W-:Y:S01]  /*b6a0*/  F2FP.BF16.PACK_AB R168, R2.reuse, R133 ;  /* 0x0000008502a8723e */ /* 0x042fe200000010ff */
[----:B------:R-:W-:Y:S03]  /*b6b0*/  FADD.FTZ R0, R133, R0 ;  /* 0x0000000085007221 */ /* 0x000fe60000010000 */
[C---:B---3--:R-:W-:Y:S01]  /*b6c0*/  HMMA.16816.F32.BF16 R20, R136.reuse, R148, R20 ;  /* 0x000000948814723c */ /* 0x048fe20000041814 */
[----:B------:R-:W1:Y:S03]  /*b6d0*/  MUFU.EX2 R133, R195 ;  /* 0x000000c300857308 */ /* 0x000e660000000800 */
        /* <DEDUP_REMOVED lines=8> */
[----:B-1----:R-:W-:Y:S04]  /*b760*/  F2FP.BF16.PACK_AB R171, R133, R172 ;  /* 0x000000ac85ab723e */ /* 0x002fe800000010ff */
[C---:B--2---:R-:W-:Y:S08]  /*b770*/  HMMA.16816.F32.BF16 R36, R136.reuse, R144, R36 ;  /* 0x000000908824723c */ /* 0x044ff00000041824 */
        /* <DEDUP_REMOVED lines=58> */
[----:B------:R-:W-:Y:S04]  /*bb20*/  FADD.FTZ R0, R175, R0 ;  /* 0x00000000af007221 */ /* 0x000fe80000010000 */
[C---:B------:R-:W-:Y:S04]  /*bb30*/  HMMA.16816.F32.BF16 R136, R168.reuse, R138, R32 ;  /* 0x0000008aa888723c */ /* 0x040fe80000041820 */
[----:B------:R-:W-:Y:S04]  /*bb40*/  FADD.FTZ R0, R174, R0 ;  /* 0x00000000ae007221 */ /* 0x000fe80000010000 */
[C---:B---3--:R-:W-:Y:S04]  /*bb50*/  HMMA.16816.F32.BF16 R36, R168.reuse, R4, R36 ;  /* 0x00000004a824723c */ /* 0x048fe80000041824 */
[----:B------:R-:W-:Y:S04]  /*bb60*/  FADD.FTZ R0, R173, R0 ;  /* 0x00000000ad007221 */ /* 0x000fe80000010000 */
[C---:B------:R-:W-:Y:S01]  /*bb70*/  HMMA.16816.F32.BF16 R40, R168.reuse, R6, R40 ;  /* 0x00000006a828723c */ /* 0x040fe20000041828 */
[----:B------:R-:W1:Y:S03]  /*bb80*/  LDSM.16.MT88.4 R4, [R203+0x5800] ;  /* 0x00580000cb04783b */ /* 0x000e660000004200 */
[----:B------:R-:W-:Y:S04]  /*bb90*/  FADD.FTZ R0, R172, R0 ;  /* 0x00000000ac007221 */ /* 0x000fe80000010000 */
[C---:B----4-:R-:W-:Y:S04]  /*bba0*/  HMMA.16816.F32.BF16 R44, R168.reuse, R8, R44 ;  /* 0x00000008a82c723c */ /* 0x050fe8000004182c */
[----:B------:R-:W-:Y:S01]  /*bbb0*/  FADD.FTZ R221, R133, R0 ;  /* 0x0000000085dd7221 */ /* 0x000fe20000010000 */
[----:B------:R-:W-:Y:S03]  /*bbc0*/  MOV R133, R132 ;  /* 0x0000008400857202 */ /* 0x000fe60000000f00 */
        /* <DEDUP_REMOVED lines=26> */
[C---:B----4-:R-:W-:Y:S07]  /*bd70*/  HMMA.16816.F32.BF16 R124, R168.reuse, R16, R124 ;  /* 0x00000010a87c723c */ /* 0x050fee000004187c */
[----:B------:R-:W-:Y:S01]  /*bd80*/  MOV R16, R3 ;  /* 0x0000000300107202 */ /* 0x000fe20000000f00 */
[----:B------:R-:W-:Y:S01]  /*bd90*/  HMMA.16816.F32.BF16 R128, R168, R18, R128 ;  /* 0x00000012a880723c */ /* 0x000fe20000041880 */
[----:B------:R-:W-:-:S07]  /*bda0*/  @P0 BRA `(.L_x_2101) ;  /* 0xffffb94000000947 */ /* 0x000fce000383ffff */
.L_x_2080:
        /* <DEDUP_REMOVED lines=21> */
.L_x_2104:
[----:B------:R-:W-:-:S04]  /*bf00*/  MOV R3, 0x1 ;  /* 0x0000000100037802 */ /* 0x000fc80000000f00 */
[----:B------:R-:W-:-:S13]  /*bf10*/  ISETP.NE.AND P0, PT, R3, c[0x0][0x32c], PT ;  /* 0x0000cb0003007a0c */ /* 0x000fda0003f05270 */
[----:B------:R-:W-:-:S05]  /*bf20*/  @P0 IMAD.HI.U32 R3, R0, c[0x0][0x330], RZ ;  /* 0x0000cc0000030a27 */ /* 0x000fca00078e00ff */
[----:B------:R-:W-:Y:S02]  /*bf30*/  @P0 SHF.R.U32.HI R0, RZ, c[0x0][0x334], R3 ;  /* 0x0000cd00ff000a19 */ /* 0x000fe40000011603 */
.L_x_2105:
[----:B------:R-:W-:Y:S05]  /*bf40*/  BSYNC B0 ;  /* 0x0000000000007941 */ /* 0x000fea0003800000 */
.L_x_2103:
[----:B------:R-:W-:-:S05]  /*bf50*/  IMAD R0, R0, c[0x0][0x32c], RZ ;  /* 0x0000cb0000007a24 */ /* 0x000fca00078e02ff */
[----:B------:R-:W-:-:S04]  /*bf60*/  IMNMX R2, R2, R0, !PT ;  /* 0x0000000002027217 */ /* 0x000fc80007800200 */
.L_x_2102:
        /* <DEDUP_REMOVED lines=9> */
.L_x_2117:
        /* <DEDUP_REMOVED lines=43> */
.L_x_2224:
        /* <DEDUP_REMOVED lines=26> */
.L_x_2225:
        /* <DEDUP_REMOVED lines=27> */
.L_x_2108:
[----:B------:R-:W-:Y:S05]  /*c600*/  BSYNC B0 ;  /* 0x0000000000007941 */ /* 0x000fea0003800000 */
.L_x_2107:
        /* <DEDUP_REMOVED lines=198> */
[----:B------:R-:W-:Y:S02]  /*d270*/  FMUL.FTZ R10, R10, c[0x0][0x320] ;  /* 0x0000c8000a0a7a20 */ /* 0x000fe40000410000 */
[----:B------:R-:W-:Y:S04]  /*d280*/  FMUL.FTZ R3, R11, c[0x0][0x320] ;  /* 0x0000c8000b037a20 */ /* 0x000fe80000410000 */
        /* <DEDUP_REMOVED lines=69> */
[----:B--234-:R-:W-:Y:S01]  /*d6e0*/  SHF.R.S32.HI R6, RZ, 0x1f, R222 ;  /* 0x0000001fff067819 */ /* 0x01cfe200000114de */
        /* <DEDUP_REMOVED lines=12> */
[----:B-1----:R-:W-:Y:S01]  /*d7b0*/  IMAD.MOV.U32 R0, RZ, RZ, R2 ;  /* 0x000000ffff007224 */ /* 0x002fe200078e0002 */
        /* <DEDUP_REMOVED lines=28> */
.L_x_2226:
[----:B------:R-:W-:-:S05]  /*d980*/  BRA.DIV ~URZ, `(.L_x_2114) ;  /* 0x0000e1127f007947 */ /* 0x000fca000b800000 */
[----:B------:R-:W3:Y:S01]  /*d990*/  SHFL.IDX PT, R0, R8, RZ, 0x181f ;  /* 0x00181fff08007589 */ /* 0x000ee200000e0000 */
[----:B------:R-:W-:Y:S02]  /*d9a0*/  ISETP.GE.AND P2, PT, R217, c[0x0][0x1d4], PT ;  /* 0x00007500d9007a0c */ /* 0x000fe40003f46270 */
[----:B------:R-:W-:Y:S02]  /*d9b0*/  ISETP.GE.AND P3, PT, R223, c[0x0][0x1d4], PT ;  /* 0x00007500df007a0c */ /* 0x000fe40003f66270 */
[----:B------:R-:W-:Y:S04]  /*d9c0*/  ISETP.GE.AND P1, PT, R222, c[0x0][0x1d4], PT ;  /* 0x00007500de007a0c */ /* 0x000fe80003f26270 */
[----:B------:R-:W-:Y:S02]  /*d9d0*/  SEL R11, RZ, 0x10, P1 ;  /* 0x00000010ff0b7807 */ /* 0x000fe40000800000 */
[----:B---3--:R-:W-:Y:S05]  /*d9e0*/  IADD3 R6, P0, R0, R26, RZ ;  /* 0x0000001a00067210 */ /* 0x008fea0007f1e0ff */
[----:B--2---:R-:W-:Y:S01]  /*d9f0*/  IMAD.X R7, R4, 0x1, R9, P0 ;  /* 0x0000000104077824 */ /* 0x004fe200000e0609 */
[----:B------:R-:W-:Y:S04]  /*da00*/  IADD3 R2, P0, R0, R27, RZ ;  /* 0x0000001b00027210 */ /* 0x000fe80007f1e0ff */
[----:B------:R-:W-:Y:S01]  /*da10*/  @!PT LDS RZ, [RZ] ;  /* 0x00000000fffff984 */ /* 0x000fe20000000800 */
[----:B------:R-:W-:Y:S01]  /*da20*/  @!PT LDS RZ, [RZ] ;  /* 0x00000000fffff984 */ /* 0x000fe20000000800 */
[----:B------:R2:W-:Y:S01]  /*da30*/  LDGSTS.E.BYPASS.LTC128B.128 [R215+0x8100], [R6.64], !P2 ;  /* 0x0810000006d77fae */ /* 0x0005e2000d101d46 */
[----:B------:R-:W-:Y:S05]  /*da40*/  IMAD.X R3, R4, 0x1, R12, P0 ;  /* 0x0000000104037824 */ /* 0x000fea00000e060c */
[----:B------:R3:W-:Y:S01]  /*da50*/  LDGSTS.E.BYPASS.LTC128B.128 [R215+0xa100], [R2.64], !P3 ;  /* 0x0a10000002d77fae */ /* 0x0007e2000d901d46 */
[----:B--2---:R-:W-:Y:S02]  /*da60*/  SEL R6, RZ, 0x10, P2 ;  /* 0x00000010ff067807 */ /* 0x004fe40001000000 */
[----:B---3--:R-:W-:Y:S05]  /*da70*/  IADD3 R2, P0, R0, R28, RZ ;  /* 0x0000001c00027210 */ /* 0x008fea0007f1e0ff */
[----:B------:R-:W-:Y:S05]  /*da80*/  IMAD.X R3, R4, 0x1, R13, P0 ;  /* 0x0000000104037824 */ /* 0x000fea00000e060d */
[----:B------:R2:W-:Y:S02]  /*da90*/  LDGSTS.E.BYPASS.LTC128B.128 [R215+0xc100], [R2.64], !P1 ;  /* 0x0c10000002d77fae */ /* 0x0005e4000c901d46 */
[----:B--2---:R-:W-:Y:S02]  /*daa0*/  IADD3 R2, P0, R0, R29, RZ ;  /* 0x0000001d00027210 */ /* 0x004fe40007f1e0ff */
[----:B------:R-:W2:Y:S03]  /*dab0*/  SHFL.IDX PT, R0, R8, 0x1, 0x181f ;  /* 0x00381f0008007f89 */ /* 0x000ea600000e0000 */
[----:B------:R-:W-:Y:S01]  /*dac0*/  IMAD.X R3, R4, 0x1, R14, P0 ;  /* 0x0000000104037824 */ /* 0x000fe200000e060e */
[----:B------:R-:W-:Y:S01]  /*dad0*/  ISETP.GE.AND P0, PT, R224, c[0x0][0x1d4], PT ;  /* 0x00007500e0007a0c */ /* 0x000fe20003f06270 */
[----:B------:R3:W4:Y:S03]  /*dae0*/  SHFL.IDX PT, R4, R5, 0x1, 0x181f ;  /* 0x00381f0005047f89 */ /* 0x00072600000e0000 */
[----:B------:R-:W-:Y:S09]  /*daf0*/  SEL R10, RZ, 0x10, P0 ;  /* 0x00000010ff0a7807 */ /* 0x000ff20000000000 */
[----:B------:R1:W-:Y:S02]  /*db00*/  LDGSTS.E.BYPASS.LTC128B.128 [R215+0xe100], [R2.64], !P0 ;  /* 0x0e10000002d77fae */ /* 0x0003e4000c101d46 */
[----:B-1-3--:R-:W-:Y:S02]  /*db10*/  SEL R5, RZ, 0x10, P3 ;  /* 0x00000010ff057807 */ /* 0x00afe40001800000 */
.L_x_2227:
[C---:B--2---:R-:W-:Y:S02]  /*db20*/  IADD3 R2, -R6.reuse, 0x10, RZ ;  /* 0x0000001006027810 */ /* 0x044fe40007ffe1ff */
[----:B------:R-:W-:Y:S02]  /*db30*/  ISETP.NE.U32.AND P2, PT, R6, RZ, PT ;  /* 0x000000ff0600720c */ /* 0x000fe40003f45070 */
[----:B------:R-:W-:Y:S04]  /*db40*/  LOP3.LUT R2, R2, 0xf, RZ, 0xc0, !PT ;  /* 0x0000000f02027812 */ /* 0x000fe800078ec0ff */
[----:B------:R-:W-:Y:S04]  /*db50*/  IADD3 R2, P1, P0, R2, R0, R26 ;  /* 0x0000000002027210 */ /* 0x000fe8000783e01a */
[----:B----4-:R-:W-:Y:S05]  /*db60*/  IADD3.X R3, RZ, R4, R9, P1, P0 ;  /* 0x00000004ff037210 */ /* 0x010fea0000fe0409 */
        /* <DEDUP_REMOVED lines=22> */
.L_x_2112:
[----:B--234-:R-:W-:Y:S05]  /*dcd0*/  BSYNC B0 ;  /* 0x0000000000007941 */ /* 0x01cfea0003800000 */
.L_x_2111:
[----:B-1----:R-:W-:Y:S01]  /*dce0*/  FMNMX.FTZ R2, R186, R133, !PT ;  /* 0x00000085ba027209 */ /* 0x002fe20007810000 */
[----:B------:R-:W0:Y:S01]  /*dcf0*/  LDGDEPBAR ;  /* 0x00000000000079af */ /* 0x000e220000000000 */
        /* <DEDUP_REMOVED lines=33> */
.L_x_2228:
[----:B-12---:R-:W-:Y:S01]  /*df10*/  FMNMX.FTZ R4, R4, R0, !PT ;  /* 0x0000000004047209 */ /* 0x006fe20007810000 */
[----:B------:R-:W-:-:S05]  /*df20*/  BRA.DIV ~URZ, `(.L_x_2116) ;  /* 0x0000de427f007947 */ /* 0x000fca000b800000 */
[----:B------:R-:W1:Y:S02]  /*df30*/  SHFL.BFLY PT, R0, R4, 0x1, 0x1f ;  /* 0x0c201f0004007f89 */ /* 0x000e6400000e0000 */
[----:B-1----:R-:W-:Y:S02]  /*df40*/  FMNMX.FTZ R132, R4, R0, !PT ;  /* 0x0000000004847209 */ /* 0x002fe40007810000 */
[----:B------:R-:W1:Y:S02]  /*df50*/  SHFL.BFLY PT, R0, R5, 0x2, 0x1f ;  /* 0x0c401f0005007f89 */ /* 0x000e6400000e0000 */
[----:B-1----:R-:W-:Y:S05]  /*df60*/  FMNMX.FTZ R4, R5, R0, !PT ;  /* 0x0000000005047209 */ /* 0x002fea0007810000 */
[----:B------:R1:W2:Y:S02]  /*df70*/  SHFL.BFLY PT, R0, R4, 0x1, 0x1f ;  /* 0x0c201f0004007f89 */ /* 0x0002a400000e0000 */
.L_x_2229:
[----:B--2---:R-:W-:Y:S01]  /*df80*/  FMNMX.FTZ R3, R0, R4, !PT ;  /* 0x0000000400037209 */ /* 0x004fe20007810000 */
[C---:B------:R-:W-:Y:S01]  /*df90*/  FADD.FTZ R0, -R132.reuse, R133 ;  /* 0x0000008584007221 */ /* 0x040fe20000010100 */
[----:B------:R-:W-:Y:S01]  /*dfa0*/  WARPSYNC 0xffffffff ;  /* 0xffffffff00007948 */ /* 0x000fe20003800000 */
[----:B-1----:R-:W-:Y:S01]  /*dfb0*/  FMUL.FTZ R4, R132, c[0x0][0x2d0] ;  /* 0x0000b40084047a20 */ /* 0x002fe20000410000 */
[----:B------:R-:W-:Y:S01]  /*dfc0*/  ISETP.GT.AND P0, PT, R214, R197, PT ;  /* 0x000000c5d600720c */ /* 0x000fe20003f04270 */
[----:B------:R-:W-:Y:S01]  /*dfd0*/  FMUL.FTZ R0, R0, c[0x0][0x2d0] ;  /* 0x0000b40000007a20 */ /* 0x000fe20000410000 */
[----:B------:R-:W-:Y:S01]  /*dfe0*/  IADD3 R214, R214, -0x1, RZ ;  /* 0xffffffffd6d67810 */ /* 0x000fe20007ffe0ff */
[--C-:B------:R-:W-:Y:S02]  /*dff0*/  FFMA.FTZ R7, R186, c[0x0][0x2d0], -R4.reuse ;  /* 0x0000b400ba077a23 */ /* 0x100fe40000010804 */
[--C-:B------:R-:W-:Y:S01]  /*e000*/  FFMA.FTZ R180, R180, c[0x0][0x2d0], -R4.reuse ;  /* 0x0000b400b4b47a23 */ /* 0x100fe20000010804 */
[----:B------:R-:W-:Y:S01]  /*e010*/  MUFU.EX2 R2, R0 ;  /* 0x0000000000027308 */ /* 0x000fe20000000800 */
        /* <DEDUP_REMOVED lines=15> */
[----:B------:R-:W-:Y:S05]  /*e110*/  FFMA.FTZ R181, R181, c[0x0][0x2d0], -R4 ;  /* 0x0000b400b5b57a23 */ /* 0x000fea0000010804 */
[----:B------:R-:W-:Y:S10]  /*e120*/  MUFU.EX2 R4, R7 ;  /* 0x0000000700047308 */ /* 0x000ff40000000800 */
[----:B------:R-:W1:Y:S02]  /*e130*/  MUFU.EX2 R6, R6 ;  /* 0x0000000600067308 */ /* 0x000e640000000800 */
[----:B-1----:R-:W-:Y:S01]  /*e140*/  F2FP.BF16.PACK_AB R168, R6, R4 ;  /* 0x0000000406a8723e */ /* 0x002fe200000010ff */
[----:B------:R-:W-:Y:S01]  /*e150*/  FFMA.FTZ R0, R2, R225, R4 ;  /* 0x000000e102007223 */ /* 0x000fe20000010004 */
[----:B------:R-:W-:Y:S01]  /*e160*/  F2FP.BF16.PACK_AB R170, R8, R9 ;  /* 0x0000000908aa723e */ /* 0x000fe200000010ff */
[C---:B------:R-:W-:Y:S02]  /*e170*/  FMUL.FTZ R4, R3.reuse, c[0x0][0x2d0] ;  /* 0x0000b40003047a20 */ /* 0x040fe40000410000 */
[----:B------:R-:W-:Y:S02]  /*e180*/  FADD.FTZ R7, R6, R0 ;  /* 0x0000000006077221 */ /* 0x000fe40000010000 */
[----:B------:R-:W-:Y:S02]  /*e190*/  FADD.FTZ R0, -R3, R134 ;  /* 0x0000008603007221 */ /* 0x000fe40000010100 */
[----:B------:R-:W-:Y:S02]  /*e1a0*/  FMUL.FTZ R32, R2, R136 ;  /* 0x0000008802207220 */ /* 0x000fe40000410000 */
[----:B------:R-:W-:Y:S02]  /*e1b0*/  FMUL.FTZ R0, R0, c[0x0][0x2d0] ;  /* 0x0000b40000007a20 */ /* 0x000fe40000410000 */
[----:B------:R-:W-:Y:S02]  /*e1c0*/  FMUL.FTZ R33, R2, R137 ;  /* 0x0000008902217220 */ /* 0x000fe40000410000 */
[--C-:B------:R-:W-:Y:S02]  /*e1d0*/  FFMA.FTZ R5, R191, c[0x0][0x2d0], -R4.reuse ;  /* 0x0000b400bf057a23 */ /* 0x100fe40000010804 */
        /* <DEDUP_REMOVED lines=8> */
[--C-:B------:R-:W-:Y:S02]  /*e260*/  FFMA.FTZ R173, R184, c[0x0][0x2d0], -R4.reuse ;  /* 0x0000b400b8ad7a23 */ /* 0x100fe40000010804 */
[--C-:B------:R-:W-:Y:S02]  /*e270*/  FFMA.FTZ R172, R183, c[0x0][0x2d0], -R4.reuse ;  /* 0x0000b400b7ac7a23 */ /* 0x100fe40000010804 */
[--C-:B------:R-:W-:Y:S02]  /*e280*/  FFMA.FTZ R183, R25, c[0x0][0x2d0], -R4.reuse ;  /* 0x0000b40019b77a23 */ /* 0x100fe40000010804 */
[--C-:B------:R-:W-:Y:S02]  /*e290*/  FFMA.FTZ R174, R179, c[0x0][0x2d0], -R4.reuse ;  /* 0x0000b400b3ae7a23 */ /* 0x100fe40000010804 */
[--C-:B------:R-:W-:Y:S02]  /*e2a0*/  FFMA.FTZ R178, R178, c[0x0][0x2d0], -R4.reuse ;  /* 0x0000b400b2b27a23 */ /* 0x100fe40000010804 */
[--C-:B------:R-:W-:Y:S02]  /*e2b0*/  FFMA.FTZ R179, R176, c[0x0][0x2d0], -R4.reuse ;  /* 0x0000b400b0b37a23 */ /* 0x100fe40000010804 */
[C---:B-1----:R-:W-:Y:S02]  /*e2c0*/  FMUL.FTZ R34, R0.reuse, R138 ;  /* 0x0000008a00227220 */ /* 0x042fe40000410000 */
[----:B------:R-:W-:Y:S01]  /*e2d0*/  FMUL.FTZ R35, R0, R139 ;  /* 0x0000008b00237220 */ /* 0x000fe20000410000 */
[----:B------:R-:W-:Y:S01]  /*e2e0*/  MUFU.EX2 R178, R178 ;  /* 0x000000b200b27308 */ /* 0x000fe20000000800 */
[----:B------:R-:W1:Y:S01]  /*e2f0*/  LDSM.16.MT88.4 R136, [R203] ;  /* 0x00000000cb88783b */ /* 0x000e620000004200 */
[--C-:B------:R-:W-:Y:S02]  /*e300*/  FFMA.FTZ R176, R175, c[0x0][0x2d0], -R4.reuse ;  /* 0x0000b400afb07a23 */ /* 0x100fe40000010804 */
[--C-:B------:R-:W-:Y:S02]  /*e310*/  FFMA.FTZ R184, R24, c[0x0][0x2d0], -R4.reuse ;  /* 0x0000b40018b87a23 */ /* 0x100fe40000010804 */
[----:B------:R-:W-:Y:S02]  /*e320*/  FFMA.FTZ R191, R20, c[0x0][0x2d0], -R4 ;  /* 0x0000b40014bf7a23 */ /* 0x000fe40000010804 */
[----:B------:R-:W-:Y:S02]  /*e330*/  FADD.FTZ R4, R9, R7 ;  /* 0x0000000709047221 */ /* 0x000fe40000010000 */
[----:B------:R-:W3:Y:S01]  /*e340*/  MUFU.EX2 R7, R6 ;  /* 0x0000000600077308 */ /* 0x000ee20000000800 */
[C---:B------:R-:W-:Y:S02]  /*e350*/  FMUL.FTZ R12, R2.reuse, R156 ;  /* 0x0000009c020c7220 */ /* 0x040fe40000410000 */
[----:B------:R-:W-:Y:S02]  /*e360*/  FMUL.FTZ R17, R2, R153 ;  /* 0x0000009902117220 */ /* 0x000fe40000410000 */
[----:B------:R-:W-:Y:S02]  /*e370*/  FADD.FTZ R175, R8, R4 ;  /* 0x0000000408af7221 */ /* 0x000fe40000010000 */
[C---:B------:R-:W-:Y:S02]  /*e380*/  FMUL.FTZ R4, R2.reuse, R164 ;  /* 0x000000a402047220 */ /* 0x040fe40000410000 */
[C---:B--2---:R-:W-:Y:S01]  /*e390*/  FMUL.FTZ R5, R2.reuse, R165 ;  /* 0x000000a502057220 */ /* 0x044fe20000410000 */
[----:B------:R-:W-:Y:S01]  /*e3a0*/  MUFU.EX2 R153, R133 ;  /* 0x0000008500997308 */ /* 0x000fe20000000800 */
[C---:B------:R-:W-:Y:S02]  /*e3b0*/  FMUL.FTZ R16, R2.reuse, R152 ;  /* 0x0000009802107220 */ /* 0x040fe40000410000 */
[C---:B------:R-:W-:Y:S02]  /*e3c0*/  FMUL.FTZ R8, R2.reuse, R160 ;  /* 0x000000a002087220 */ /* 0x040fe40000410000 */
[----:B------:R-:W-:Y:S02]  /*e3d0*/  FMUL.FTZ R9, R2, R161 ;  /* 0x000000a102097220 */ /* 0x000fe40000410000 */
[----:B------:R-:W-:Y:S02]  /*e3e0*/  FMUL.FTZ R11, R0, R163 ;  /* 0x000000a3000b7220 */ /* 0x000fe40000410000 */
[----:B------:R-:W-:Y:S01]  /*e3f0*/  FMUL.FTZ R13, R2, R157 ;  /* 0x0000009d020d7220 */ /* 0x000fe20000410000 */
[----:B------:R-:W2:Y:S01]  /*e400*/  MUFU.EX2 R156, R134 ;  /* 0x00000086009c7308 */ /* 0x000ea20000000800 */
[C---:B------:R-:W-:Y:S02]  /*e410*/  FMUL.FTZ R14, R0.reuse, R158 ;  /* 0x0000009e000e7220 */ /* 0x040fe40000410000 */
[C---:B------:R-:W-:Y:S01]  /*e420*/  FMUL.FTZ R15, R0.reuse, R159 ;  /* 0x0000009f000f7220 */ /* 0x040fe20000410000 */
[C---:B---3--:R-:W-:Y:S01]  /*e430*/  F2FP.BF16.PACK_AB R169, R7.reuse, R10 ;  /* 0x0000000a07a9723e */ /* 0x048fe200000010ff */
[C---:B------:R-:W-:Y:S02]  /*e440*/  FFMA.FTZ R6, R0.reuse, R221, R10 ;  /* 0x000000dd00067223 */ /* 0x040fe4000001000a */
[C---:B------:R-:W-:Y:S02]  /*e450*/  FMUL.FTZ R10, R0.reuse, R162 ;  /* 0x000000a2000a7220 */ /* 0x040fe40000410000 */
[----:B------:R-:W-:Y:S01]  /*e460*/  FADD.FTZ R152, R7, R6 ;  /* 0x0000000607987221 */ /* 0x000fe20000010000 */
[----:B------:R-:W-:Y:S01]  /*e470*/  LDSM.16.MT88.4 R160, [R203+0x1800] ;  /* 0x00180000cba0783b */ /* 0x000fe20000004200 */
[C---:B------:R-:W-:Y:S01]  /*e480*/  FMUL.FTZ R6, R0.reuse, R166 ;  /* 0x000000a600067220 */ /* 0x040fe20000410000 */
[----:B------:R-:W-:Y:S01]  /*e490*/  MUFU.EX2 R134, R177 ;  /* 0x000000b100867308 */ /* 0x000fe20000000800 */
[C---:B------:R-:W-:Y:S02]  /*e4a0*/  FMUL.FTZ R7, R0.reuse, R167 ;  /* 0x000000a700077220 */ /* 0x040fe40000410000 */
[C---:B------:R-:W-:Y:S02]  /*e4b0*/  FMUL.FTZ R18, R0.reuse, R154 ;  /* 0x0000009a00127220 */ /* 0x040fe40000410000 */
[----:B------:R-:W-:Y:S02]  /*e4c0*/  FMUL.FTZ R19, R0, R155 ;  /* 0x0000009b00137220 */ /* 0x000fe40000410000 */
[----:B------:R-:W-:Y:S02]  /*e4d0*/  FMUL.FTZ R21, R2, R149 ;  /* 0x0000009502157220 */ /* 0x000fe40000410000 */
[C---:B------:R-:W-:Y:S01]  /*e4e0*/  FMUL.FTZ R22, R0.reuse, R150 ;  /* 0x0000009600167220 */ /* 0x040fe20000410000 */
[----:B------:R-:W-:Y:S01]  /*e4f0*/  MUFU.EX2 R179, R179 ;  /* 0x000000b300b37308 */ /* 0x000fe20000000800 */
[----:B------:R-:W-:Y:S01]  /*e500*/  FMUL.FTZ R23, R0, R151 ;  /* 0x0000009700177220 */ /* 0x000fe20000410000 */
[----:B--2---:R-:W-:Y:S01]  /*e510*/  F2FP.BF16.PACK_AB R171, R156, R153 ;  /* 0x000000999cab723e */ /* 0x004fe200000010ff */
[----:B------:R-:W-:Y:S02]  /*e520*/  FMUL.FTZ R25, R2, R145 ;  /* 0x0000009102197220 */ /* 0x000fe40000410000 */
[C---:B------:R-:W-:Y:S02]  /*e530*/  FMUL.FTZ R26, R0.reuse, R146 ;  /* 0x00000092001a7220 */ /* 0x040fe40000410000 */
[----:B------:R-:W-:Y:S02]  /*e540*/  FMUL.FTZ R27, R0, R147 ;  /* 0x00000093001b7220 */ /* 0x000fe40000410000 */
[C---:B-1----:R-:W-:Y:S01]  /*e550*/  HMMA.16816.F32.BF16 R4, R168.reuse, R136, R4 ;  /* 0x00000088a804723c */ /* 0x042fe20000041804 */
[----:B------:R-:W-:Y:S04]  /*e560*/  MUFU.EX2 R177, R176 ;  /* 0x000000b000b17308 */ /* 0x000fe80000000800 */
[C---:B------:R-:W-:Y:S02]  /*e570*/  FMUL.FTZ R28, R2.reuse, R140 ;  /* 0x0000008c021c7220 */ /* 0x040fe40000410000 */
[----:B------:R-:W-:Y:S01]  /*e580*/  FMUL.FTZ R29, R2, R141 ;  /* 0x0000008d021d7220 */ /* 0x000fe20000410000 */
[C---:B------:R-:W-:Y:S01]  /*e590*/  HMMA.16816.F32.BF16 R8, R168.reuse, R138, R8 ;  /* 0x0000008aa808723c */ /* 0x040fe20000041808 */
[----:B------:R-:W1:Y:S02]  /*e5a0*/  LDSM.16.MT88.4 R136, [R204] ;  /* 0x00000000cc88783b */ /* 0x000e640000004200 */
[----:B------:R-:W-:Y:S01]  /*e5b0*/  MUFU.EX2 R176, R183 ;  /* 0x000000b700b07308 */ /* 0x000fe20000000800 */
[C---:B------:R-:W-:Y:S02]  /*e5c0*/  FMUL.FTZ R30, R0.reuse, R142 ;  /* 0x0000008e001e7220 */ /* 0x040fe40000410000 */
[----:B------:R-:W-:Y:S02]  /*e5d0*/  FMUL.FTZ R31, R0, R143 ;  /* 0x0000008f001f7220 */ /* 0x000fe40000410000 */
[C---:B------:R-:W-:Y:S01]  /*e5e0*/  FMUL.FTZ R20, R2.reuse, R148 ;  /* 0x0000009402147220 */ /* 0x040fe20000410000 */
[----:B------:R-:W-:Y:S03]  /*e5f0*/  LDSM.16.MT88.4 R140, [R203+0x800] ;  /* 0x00080000cb8c783b */ /* 0x000fe60000004200 */
[C---:B------:R-:W-:Y:S01]  /*e600*/  FMUL.FTZ R24, R2.reuse, R144 ;  /* 0x0000009002187220 */ /* 0x040fe20000410000 */
        /* <DEDUP_REMOVED lines=12> */
[----:B------:R-:W2:Y:S01]  /*e6d0*/  MUFU.EX2 R133, R182 ;  /* 0x000000b600857308 */ /* 0x000ea20000000800 */
[C---:B------:R-:W-:Y:S02]  /*e6e0*/  FMUL.FTZ R46, R0.reuse, R46 ;  /* 0x0000002e002e7220 */ /* 0x040fe40000410000 */
[----:B------:R-:W-:Y:S02]  /*e6f0*/  FMUL.FTZ R47, R0, R47 ;  /* 0x0000002f002f7220 */ /* 0x000fe40000410000 */
[C---:B------:R-:W-:Y:S02]  /*e700*/  FMUL.FTZ R48, R2.reuse, R48 ;  /* 0x0000003002307220 */ /* 0x040fe40000410000 */
[----:B------:R-:W-:Y:S01]  /*e710*/  FMUL.FTZ R49, R2, R49 ;  /* 0x0000003102317220 */ /* 0x000fe20000410000 */
[C---:B-1----:R-:W-:Y:S02]  /*e720*/  HMMA.16816.F32.BF16 R12, R168.reuse, R136, R12 ;  /* 0x00000088a80c723c */ /* 0x042fe4000004180c */
[----:B------:R-:W-:Y:S01]  /*e730*/  MUFU.EX2 R182, R173 ;  /* 0x000000ad00b67308 */ /* 0x000fe20000000800 */
[C---:B------:R-:W-:Y:S02]  /*e740*/  FMUL.FTZ R50, R0.reuse, R50 ;  /* 0x0000003200327220 */ /* 0x040fe40000410000 */
[----:B------:R-:W-:Y:S02]  /*e750*/  FMUL.FTZ R51, R0, R51 ;  /* 0x0000003300337220 */ /* 0x000fe40000410000 */
[C---:B------:R-:W-:Y:S01]  /*e760*/  FMUL.FTZ R52, R2.reuse, R52 ;  /* 0x0000003402347220 */ /* 0x040fe20000410000 */
[C---:B------:R-:W-:Y:S01]  /*e770*/  HMMA.16816.F32.BF16 R16, R168.reuse, R138, R16 ;  /* 0x0000008aa810723c */ /* 0x040fe20000041810 */
[----:B------:R-:W1:Y:S03]  /*e780*/  LDSM.16.MT88.4 R136, [R206] ;  /* 0x00000000ce88783b */ /* 0x000e660000004200 */
        /* <DEDUP_REMOVED lines=94> */
[C---:B-1----:R-:W-:Y:S08]  /*ed70*/  HMMA.16816.F32.BF16 R44, R168.reuse, R136, R44 ;  /* 0x00000088a82c723c */ /* 0x042ff0000004182c */
[C---:B------:R-:W-:Y:S01]  /*ed80*/  HMMA.16816.F32.BF16 R48, R168.reuse, R138, R48 ;  /* 0x0000008aa830723c */ /* 0x040fe20000041830 */
[----:B------:R-:W1:Y:S01]  /*ed90*/  LDSM.16.MT88.4 R136, [R206+0x2000] ;  /* 0x00200000ce88783b */ /* 0x000e620000004200 */
[----:B------:R-:W-:Y:S02]  /*eda0*/  MUFU.EX2 R175, R184 ;  /* 0x000000b800af7308 */ /* 0x000fe40000000800 */
[----:B---3--:R-:W-:Y:S04]  /*edb0*/  FADD.FTZ R0, R2, R0 ;  /* 0x0000000002007221 */ /* 0x008fe80000010000 */
[----:B------:R-:W-:Y:S04]  /*edc0*/  FADD.FTZ R0, R144, R0 ;  /* 0x0000000090007221 */ /* 0x000fe80000010000 */
[----:B------:R-:W-:Y:S01]  /*edd0*/  MUFU.EX2 R172, R191 ;  /* 0x000000bf00ac7308 */ /* 0x000fe20000000800 */
        /* <DEDUP_REMOVED lines=43> */
[----:B---3--:R-:W-:Y:S04]  /*f090*/  FADD.FTZ R0, R2, R0 ;  /* 0x0000000002007221 */ /* 0x008fe80000010000 */
[----:B------:R-:W-:Y:S04]  /*f0a0*/  FADD.FTZ R0, R148, R0 ;  /* 0x0000000094007221 */ /* 0x000fe80000010000 */
        /* <DEDUP_REMOVED lines=173> */
.L_x_2106:
[----:B------:R-:W-:-:S13]  /*fb80*/  ISETP.GE.AND P0, PT, R214, R226, PT ;  /* 0x000000e2d600720c */ /* 0x000fda0003f06270 */
[----:B------:R-:W-:Y:S05]  /*fb90*/  @!P0 BRA `(.L_x_2118) ;  /* 0x0000467000008947 */ /* 0x000fea0003800000 */
[----:B------:R-:W-:Y:S02]  /*fba0*/  MOV R134, R16 ;  /* 0x0000001000867202 */ /* 0x000fe40000000f00 */
[----:B------:R-:W-:Y:S02]  /*fbb0*/  MOV R133, R132 ;  /* 0x0000008400857202 */ /* 0x000fe40000000f00 */
.L_x_2136:
        /* <DEDUP_REMOVED lines=8> */
[----:B------:R-:W-:Y:S01]  /*fc40*/  SHF.L.U64.HI R29, R224, 0x1, R6 ;  /* 0x00000001e01d7819 */ /* 0x000fe20000010206 */
[----:B------:R-:W-:Y:S01]  /*fc50*/  IMAD.WIDE.U32 R2, R218, c[0x0][0x208], RZ ;  /* 0x00008200da027a25 */ /* 0x000fe200078e00ff */
[----:B------:R-:W-:Y:S02]  /*fc60*/  SHF.R.S32.HI R6, RZ, 0x1f, R223 ;  /* 0x0000001fff067819 */ /* 0x000fe400000114df */
[----:B------:R-:W-:Y:S01]  /*fc70*/  SHF.L.U64.HI R28, R222, 0x1, R5 ;  /* 0x00000001de1c7819 */ /* 0x000fe20000010205 */
[----:B------:R-:W-:Y:S01]  /*fc80*/  IMAD R0, R218, c[0x0][0x20c], R0 ;  /* 0x00008300da007a24 */ /* 0x000fe200078e0200 */
[----:B------:R-:W-:Y:S01]  /*fc90*/  SHF.R.S32.HI R5, RZ, 0x1f, R217 ;  /* 0x0000001fff057819 */ /* 0x000fe200000114d9 */
[----:B------:R-:W-:Y:S01]  /*fca0*/  IMAD R4, R4, c[0x0][0x218], RZ ;  /* 0x0000860004047a24 */ /* 0x000fe200078e02ff */
[----:B------:R-:W-:Y:S01]  /*fcb0*/  IADD3 R212, R135, 0x7800, RZ ;  /* 0x0000780087d47810 */ /* 0x000fe20007ffe0ff */
[----:B------:R-:W-:Y:S01]  /*fcc0*/  IMAD.IADD R3, R3, 0x1, R0 ;  /* 0x0000000103037824 */ /* 0x000fe200078e0200 */
[C---:B------:R-:W-:Y:S01]  /*fcd0*/  IADD3 R207, R135.reuse, 0x7000, RZ ;  /* 0x0000700087cf7810 */ /* 0x040fe20007ffe0ff */
[C---:B------:R-:W-:Y:S01]  /*fce0*/  IMAD R4, R216.reuse, c[0x0][0x21c], R4 ;  /* 0x00008700d8047a24 */ /* 0x040fe200078e0204 */
[C---:B------:R-:W-:Y:S01]  /*fcf0*/  IADD3 R199, R135.reuse, 0x6800, RZ ;  /* 0x0000680087c77810 */ /* 0x040fe20007ffe0ff */
[----:B------:R-:W-:Y:S01]  /*fd00*/  IMAD.WIDE.U32 R2, R216, c[0x0][0x218], R2 ;  /* 0x00008600d8027a25 */ /* 0x000fe200078e0002 */
[C---:B------:R-:W-:Y:S02]  /*fd10*/  IADD3 R198, R135.reuse, 0x6000, RZ ;  /* 0x0000600087c67810 */ /* 0x040fe40007ffe0ff */
[C---:B------:R-:W-:Y:S01]  /*fd20*/  IADD3 R197, R135.reuse, 0x5800, RZ ;  /* 0x0000580087c57810 */ /* 0x040fe20007ffe0ff */
[----:B------:R-:W-:Y:S01]  /*fd30*/  IMAD.SHL.U32 R31, R224, 0x2, RZ ;  /* 0x00000002e01f7824 */ /* 0x000fe200078e00ff */
[----:B------:R-:W-:Y:S01]  /*fd40*/  IADD3 R0, P0, R238, R2, RZ ;  /* 0x00000002ee007210 */ /* 0x000fe20007f1e0ff */
[----:B------:R-:W-:Y:S01]  /*fd50*/  IMAD.SHL.U32 R30, R222, 0x2, RZ ;  /* 0x00000002de1e7824 */ /* 0x000fe200078e00ff */
[----:B------:R-:W-:Y:S01]  /*fd60*/  IADD3 R196, R135, 0x5000, RZ ;  /* 0x0000500087c47810 */ /* 0x000fe20007ffe0ff */
[----:B------:R1:W2:Y:S01]  /*fd70*/  LDSM.16.M88.4 R32, [R208] ;  /* 0x00000000d020783b */ /* 0x0002a20000000200 */
[----:B------:R-:W-:Y:S01]  /*fd80*/  IADD3.X R2, R241, R3, R4, P0, !PT ;  /* 0x00000003f1027210 */ /* 0x000fe200007fe404 */
[----:B------:R-:W-:Y:S01]  /*fd90*/  IMAD.SHL.U32 R20, R223, 0x2, RZ ;  /* 0x00000002df147824 */ /* 0x000fe200078e00ff */
[C---:B------:R-:W-:Y:S01]  /*fda0*/  LEA R13, P0, R0.reuse, c[0x0][0x1f8], 0x1 ;  /* 0x00007e00000d7a11 */ /* 0x040fe200078008ff */
[----:B------:R1:W3:Y:S01]  /*fdb0*/  LDSM.16.M88.4 R8, [R200] ;  /* 0x00000000c808783b */ /* 0x0002e20000000200 */
[----:B------:R-:W-:Y:S01]  /*fdc0*/  IADD3 R195, R135, 0x4800, RZ ;  /* 0x0000480087c37810 */ /* 0x000fe20007ffe0ff */
[----:B------:R-:W-:Y:S01]  /*fdd0*/  IMAD.SHL.U32 R22, R217, 0x2, RZ ;  /* 0x00000002d9167824 */ /* 0x000fe200078e00ff */
[----:B------:R-:W-:Y:S01]  /*fde0*/  LEA.HI.X R4, R0, c[0x0][0x1fc], R2, 0x1, P0 ;  /* 0x00007f0000047a11 */ /* 0x000fe200000f0c02 */
[----:B------:R1:W4:Y:S01]  /*fdf0*/  LDSM.16.M88.4 R16, [R200+0x800] ;  /* 0x00080000c810783b */ /* 0x0003220000000200 */
[C---:B------:R-:W-:Y:S02]  /*fe00*/  IADD3 R194, R135.reuse, 0x4000, RZ ;  /* 0x0000400087c27810 */ /* 0x040fe40007ffe0ff */
[C---:B------:R-:W-:Y:S01]  /*fe10*/  IADD3 R193, R135.reuse, 0x3800, RZ ;  /* 0x0000380087c17810 */ /* 0x040fe20007ffe0ff */
[----:B------:R1:W1:Y:S01]  /*fe20*/  LDSM.16.M88.4 R24, [R200+0x1000] ;  /* 0x00100000c818783b */ /* 0x0002620000000200 */
[C---:B------:R-:W-:Y:S02]  /*fe30*/  IADD3 R192, R135.reuse, 0x3000, RZ ;  /* 0x0000300087c07810 */ /* 0x040fe40007ffe0ff */
[C---:B------:R-:W-:Y:S01]  /*fe40*/  IADD3 R132, R135.reuse, 0x2800, RZ ;  /* 0x0000280087847810 */ /* 0x040fe20007ffe0ff */
[----:B------:R1:W1:Y:S01]  /*fe50*/  LDSM.16.M88.4 R168, [R200+0x1800] ;  /* 0x00180000c8a8783b */ /* 0x0002620000000200 */
[----:B------:R-:W-:Y:S02]  /*fe60*/  IADD3 R0, R135, 0x2000, RZ ;  /* 0x0000200087007810 */ /* 0x000fe40007ffe0ff */
[----:B------:R-:W-:Y:S01]  /*fe70*/  SHF.L.U64.HI R15, R223, 0x1, R6 ;  /* 0x00000001df0f7819 */ /* 0x000fe20000010206 */
[----:B------:R1:W1:Y:S01]  /*fe80*/  LDSM.16.M88.4 R172, [R209] ;  /* 0x00000000d1ac783b */ /* 0x0002620000000200 */
[----:B------:R-:W-:Y:S03]  /*fe90*/  SHF.L.U64.HI R14, R217, 0x1, R5 ;  /* 0x00000001d90e7819 */ /* 0x000fe60000010205 */
[----:B------:R1:W1:Y:S04]  /*fea0*/  LDSM.16.M88.4 R176, [R135] ;  /* 0x0000000087b0783b */ /* 0x0002680000000200 */
[----:B------:R1:W1:Y:S04]  /*feb0*/  LDSM.16.M88.4 R180, [R135+0x800] ;  /* 0x0008000087b4783b */ /* 0x0002680000000200 */
[----:B------:R1:W1:Y:S04]  /*fec0*/  LDSM.16.M88.4 R184, [R135+0x1000] ;  /* 0x0010000087b8783b */ /* 0x0002680000000200 */
[----:B------:R1:W1:Y:S01]  /*fed0*/  LDSM.16.M88.4 R188, [R135+0x1800] ;  /* 0x0018000087bc783b */ /* 0x0002620000000200 */
[----:B------:R-:W-:-:S05]  /*fee0*/  BRA.DIV ~URZ, `(.L_x_2119) ;  /* 0x0000bf527f007947 */ /* 0x000fca000b800000 */
[----:B------:R4:W3:Y:S02]  /*fef0*/  SHFL.IDX PT, R2, R4, RZ, 0x181f ;  /* 0x00181fff04027589 */ /* 0x0008e400000e0000 */
.L_x_2230:
[----:B------:R-:W5:Y:S01]  /*ff00*/  SHFL.IDX PT, R5, R13, RZ, 0x181f ;  /* 0x00181fff0d057589 */ /* 0x000f6200000e0000 */
[----:B------:R-:W-:Y:S01]  /*ff10*/  ISETP.GE.AND P1, PT, R217, c[0x0][0x1d4], PT ;  /* 0x00007500d9007a0c */ /* 0x000fe20003f26270 */
[----:B------:R-:W-:Y:S01]  /*ff20*/  BSSY B0, `(.L_x_2120) ;  /* 0x0000190000007945 */ /* 0x000fe20003800000 */
[----:B------:R-:W-:Y:S02]  /*ff30*/  ISETP.GE.AND P5, PT, R223, c[0x0][0x1d4], PT ;  /* 0x00007500df007a0c */ /* 0x000fe40003fa6270 */
[----:B------:R-:W-:Y:S02]  /*ff40*/  SEL R213, RZ, 0x10, P1 ;  /* 0x00000010ffd57807 */ /* 0x000fe40000800000 */
[----:B------:R4:W3:Y:S01]  /*ff50*/  SHFL.IDX PT, R3, R13, 0x1, 0x181f ;  /* 0x00381f000d037f89 */ /* 0x0008e200000e0000 */
[----:B------:R-:W-:Y:S02]  /*ff60*/  ISETP.GE.AND P4, PT, R222, c[0x0][0x1d4], PT ;  /* 0x00007500de007a0c */ /* 0x000fe40003f86270 */
[----:B------:R-:W-:Y:S04]  /*ff70*/  ISETP.GE.AND P3, PT, R224, c[0x0][0x1d4], PT ;  /* 0x00007500e0007a0c */ /* 0x000fe80003f66270 */
[----:B----4-:R-:W4:Y:S01]  /*ff80*/  SHFL.IDX PT, R4, R4, 0x1, 0x181f ;  /* 0x00381f0004047f89 */ /* 0x010f2200000e0000 */
[C---:B-----5:R-:W-:Y:S05]  /*ff90*/  IADD3 R6, P0, R5.reuse, R22, RZ ;  /* 0x0000001605067210 */ /* 0x060fea0007f1e0ff */
[C---:B---3--:R-:W-:Y:S05]  /*ffa0*/  IMAD.X R7, R2.reuse, 0x1, R14, P0 ;  /* 0x0000000102077824 */ /* 0x048fea00000e060e */
[----:B------:R3:W-:Y:S02]  /*ffb0*/  LDGSTS.E.BYPASS.LTC128B.128 [R215+0x100], [R6.64], !P1 ;  /* 0x0010000006d77fae */ /* 0x0007e4000c901d46 */
[C---:B---3--:R-:W-:Y:S05]  /*ffc0*/  IADD3 R6, P0, R5.reuse, R20, RZ ;  /* 0x0000001405067210 */ /* 0x048fea0007f1e0ff */
[C-C-:B------:R-:W-:Y:S01]  /*ffd0*/  IMAD.X R7, R2.reuse, 0x1, R15.reuse, P0 ;  /* 0x0000000102077824 */ /* 0x140fe200000e060f */
[----:B------:R-:W-:Y:S04]  /*ffe0*/  IADD3 R12, P0, R5, R30, RZ ;  /* 0x0000001e050c7210 */ /* 0x000fe80007f1e0ff */
[----:B------:R3:W-:Y:S01]  /*fff0*/  LDGSTS.E.BYPASS.LTC128B.128 [R215+0x2100], [R6.64], !P5 ;  /* 0x0210000006d77fae */ /* 0x0007e2000e901d46 */
[----:B------:R-:W-:Y:S06]  /*10000*/  IADD3.X R13, R2, R28, RZ, P0, !PT ;  /* 0x0000001c020d7210 */ /* 0x000fec00007fe4ff */
[----:B------:R5:W-:Y:S01]  /*10010*/  LDGSTS.E.BYPASS.LTC128B.128 [R215+0x4100], [R12.64], !P4 ;  /* 0x041000000cd77fae */ /* 0x000be2000e101d46 */
[----:B---3--:R-:W-:Y:S04]  /*10020*/  IADD3 R6, -R213, 0x10, RZ ;  /* 0x00000010d5067810 */ /* 0x008fe80007ffe1ff */
[----:B------:R-:W-:Y:S04]  /*10030*/  LOP3.LUT R6, R6, 0xf, RZ, 0xc0, !PT ;  /* 0x0000000f06067812 */ /* 0x000fe800078ec0ff */
[----:B------:R-:W-:Y:S04]  /*10040*/  IADD3 R22, P1, P0, R6, R3, R22 ;  /* 0x0000000306167210 */ /* 0x000fe8000783e016 */
[-C--:B----4-:R-:W-:Y:S02]  /*10050*/  IADD3.X R23, RZ, R4.reuse, R14, P1, P0 ;  /* 0x00000004ff177210 */ /* 0x090fe40000fe040e */
[----:B------:R-:W-:Y:S02]  /*10060*/  IADD3 R6, P0, R5, R31, RZ ;  /* 0x0000001f05067210 */ /* 0x000fe40007f1e0ff */
[----:B------:R-:W-:Y:S02]  /*10070*/  SEL R5, RZ, 0x10, P4 ;  /* 0x00000010ff057807 */ /* 0x000fe40002000000 */
[----:B------:R-:W-:Y:S05]  /*10080*/  IADD3.X R7, R2, R29, RZ, P0, !PT ;  /* 0x0000001d02077210 */ /* 0x000fea00007fe4ff */
[----:B------:R3:W-:Y:S02]  /*10090*/  LDGSTS.E.BYPASS.LTC128B.128 [R215+0x6100], [R6.64], !P3 ;  /* 0x0610000006d77fae */ /* 0x0007e4000d901d46 */
[----:B---3--:R-:W-:Y:S04]  /*100a0*/  SEL R6, RZ, 0x10, P5 ;  /* 0x00000010ff067807 */ /* 0x008fe80002800000 */
[----:B------:R-:W-:Y:S04]  /*100b0*/  IADD3 R2, -R6, 0x10, RZ ;  /* 0x0000001006027810 */ /* 0x000fe80007ffe1ff */
[----:B------:R-:W-:Y:S04]  /*100c0*/  LOP3.LUT R2, R2, 0xf, RZ, 0xc0, !PT ;  /* 0x0000000f02027812 */ /* 0x000fe800078ec0ff */
[-C--:B------:R-:W-:Y:S02]  /*100d0*/  IADD3 R20, P1, P0, R2, R3.reuse, R20 ;  /* 0x0000000302147210 */ /* 0x080fe4000783e014 */
[----:B------:R-:W-:Y:S02]  /*100e0*/  IADD3 R2, -R5, 0x10, RZ ;  /* 0x0000001005027810 */ /* 0x000fe40007ffe1ff */
[-C--:B------:R-:W-:Y:S02]  /*100f0*/  IADD3.X R21, RZ, R4.reuse, R15, P1, P0 ;  /* 0x00000004ff157210 */ /* 0x080fe40000fe040f */
[----:B------:R-:W-:Y:S04]  /*10100*/  LOP3.LUT R2, R2, 0xf, RZ, 0xc0, !PT ;  /* 0x0000000f02027812 */ /* 0x000fe800078ec0ff */
[-C--:B------:R-:W-:Y:S02]  /*10110*/  IADD3 R14, P1, P0, R2, R3.reuse, R30 ;  /* 0x00000003020e7210 */ /* 0x080fe4000783e01e */
[----:B------:R-:W-:Y:S02]  /*10120*/  SEL R2, RZ, 0x10, P3 ;  /* 0x00000010ff027807 */ /* 0x000fe40001800000 */
[-C--:B------:R-:W-:Y:S02]  /*10130*/  IADD3.X R15, RZ, R4.reuse, R28, P1, P0 ;  /* 0x00000004ff0f7210 */ /* 0x080fe40000fe041c */
[----:B------:R-:W-:Y:S04]  /*10140*/  IADD3 R7, -R2, 0x10, RZ ;  /* 0x0000001002077810 */ /* 0x000fe80007ffe1ff */
[----:B------:R-:W-:Y:S04]  /*10150*/  LOP3.LUT R7, R7, 0xf, RZ, 0xc0, !PT ;  /* 0x0000000f07077812 */ /* 0x000fe800078ec0ff */
[----:B-----5:R-:W-:Y:S04]  /*10160*/  IADD3 R12, P1, P0, R7, R3, R31 ;  /* 0x00000003070c7210 */ /* 0x020fe8000783e01f */
[----:B------:R-:W-:Y:S02]  /*10170*/  IADD3.X R13, RZ, R4, R29, P1, P0 ;  /* 0x00000004ff0d7210 */ /* 0x000fe40000fe041d */
[----:B------:R-:W-:Y:S11]  /*10180*/  ISETP.NE.U32.AND P0, PT, R213, RZ, PT ;  /* 0x000000ffd500720c */ /* 0x000ff60003f05070 */
[----:B------:R-:W-:Y:S02]  /*10190*/  @!UPT UIADD3 URZ, URZ, URZ, URZ ;  /* 0x0000003f3f3ff290 */ /* 0x000fe4000fffe03f */
[----:B------:R3:W-:Y:S01]  /*101a0*/  LDGSTS.E.BYPASS.LTC128B.128.ZFILL [R215+0x1100], [R22.64], P0 ;  /* 0x0110000016d77fae */ /* 0x0007e20008141d46 */
[----:B------:R-:W-:Y:S11]  /*101b0*/  ISETP.NE.U32.AND P0, PT, R6, RZ, PT ;  /* 0x000000ff0600720c */ /* 0x000ff60003f05070 */
[----:B------:R-:W-:Y:S02]  /*101c0*/  @!UPT UIADD3 URZ, URZ, URZ, URZ ;  /* 0x0000003f3f3ff290 */ /* 0x000fe4000fffe03f */
[----:B------:R3:W-:Y:S01]  /*101d0*/  LDGSTS.E.BYPASS.LTC128B.128.ZFILL [R215+0x3100], [R20.64], P0 ;  /* 0x0310000014d77fae */ /* 0x0007e20008141d46 */
[----:B------:R-:W-:Y:S02]  /*101e0*/  ISETP.NE.U32.AND P0, PT, R5, RZ, PT ;  /* 0x000000ff0500720c */ /* 0x000fe40003f05070 */
[C---:B--2---:R-:W-:Y:S08]  /*101f0*/  HMMA.16816.F32.BF16 R4, R32.reuse, R8, RZ ;  /* 0x000000082004723c */ /* 0x044ff000000418ff */
[C---:B------:R-:W-:Y:S03]  /*10200*/  HMMA.16816.F32.BF16 R8, R32.reuse, R10, RZ ;  /* 0x0000000a2008723c */ /* 0x040fe600000418ff */
[----:B------:R2:W-:Y:S01]  /*10210*/  LDGSTS.E.BYPASS.LTC128B.128.ZFILL [R215+0x5100], [R14.64], P0 ;  /* 0x051000000ed77fae */ /* 0x0005e20008141d46 */
[----:B------:R-:W-:Y:S11]  /*10220*/  ISETP.NE.U32.AND P0, PT, R2, RZ, PT ;  /* 0x000000ff0200720c */ /* 0x000ff60003f05070 */
[----:B------:R-:W-:Y:S02]  /*10230*/  @!UPT UIADD3 URZ, URZ, URZ, URZ ;  /* 0x0000003f3f3ff290 */ /* 0x000fe4000fffe03f */
[----:B------:R2:W-:Y:S01]  /*10240*/  LDGSTS.E.BYPASS.LTC128B.128.ZFILL [R215+0x7100], [R12.64], P0 ;  /* 0x071000000cd77fae */ /* 0x0005e20008141d46 */
[----:B------:R-:W-:Y:S06]  /*10250*/  ISETP.GT.AND P0, PT, R214, R226, PT ;  /* 0x000000e2d600720c */ /* 0x000fec0003f04270 */
[----:B------:R-:W0:Y:S01]  /*10260*/  LDGDEPBAR ;  /* 0x00000000000079af */ /* 0x000e220000000000 */
[C---:B--2---:R-:W-:Y:S08]  /*10270*/  HMMA.16816.F32.BF16 R12, R32.reuse, R16, RZ ;  /* 0x00000010200c723c */ /* 0x044ff000000418ff */
[C---:B------:R-:W-:Y:S08]  /*10280*/  HMMA.16816.F32.BF16 R16, R32.reuse, R18, RZ ;  /* 0x000000122010723c */ /* 0x040ff000000418ff */
[C---:B-1-3--:R-:W-:Y:S08]  /*10290*/  HMMA.16816.F32.BF16 R20, R32.reuse, R24, RZ ;  /* 0x000000182014723c */ /* 0x04aff000000418ff */
        /* <DEDUP_REMOVED lines=16> */
[C---:B-1----:R-:W-:Y:S01]  /*103a0*/  HMMA.16816.F32.BF16 R4, R168.reuse, R176, R4 ;  /* 0x000000b0a804723c */ /* 0x042fe20000041804 */
[----:B------:R-:W-:Y:S07]  /*103b0*/  LDSM.16.M88.4 R188, [R192] ;  /* 0x00000000c0bc783b */ /* 0x000fee0000000200 */
        /* <DEDUP_REMOVED lines=10> */
[----:B------:R-:W2:Y:S07]  /*10460*/  LDSM.16.M88.4 R168, [R201+-0x5000] ;  /* 0xffb00000c9a8783b */ /* 0x000eae0000000200 */
[----:B------:R-:W3:Y:S01]  /*10470*/  LDSM.16.M88.4 R184, [R201+-0x4800] ;  /* 0xffb80000c9b8783b */ /* 0x000ee20000000200 */
[C---:B-1----:R-:W-:Y:S08]  /*10480*/  HMMA.16816.F32.BF16 R4, R172.reuse, R176, R4 ;  /* 0x000000b0ac04723c */ /* 0x042ff00000041804 */
        /* <DEDUP_REMOVED lines=11> */
[----:B------:R-:W4:Y:S01]  /*10540*/  LDSM.16.M88.4 R184, [R200+0x3800] ;  /* 0x00380000c8b8783b */ /* 0x000f220000000200 */
[C---:B-1----:R-:W-:Y:S08]  /*10550*/  HMMA.16816.F32.BF16 R4, R176.reuse, R180, R4 ;  /* 0x000000b4b004723c */ /* 0x042ff00000041804 */
[C---:B------:R-:W-:Y:S01]  /*10560*/  HMMA.16816.F32.BF16 R8, R176.reuse, R182, R8 ;  /* 0x000000b6b008723c */ /* 0x040fe20000041808 */
[----:B------:R-:W-:Y:S07]  /*10570*/  LDSM.16.M88.4 R180, [R0] ;  /* 0x0000000000b4783b */ /* 0x000fee0000000200 */
[C---:B--2---:R-:W-:Y:S08]  /*10580*/  HMMA.16816.F32.BF16 R12, R176.reuse, R168, R12 ;  /* 0x000000a8b00c723c */ /* 0x044ff0000004180c */
[C---:B------:R-:W-:Y:S01]  /*10590*/  HMMA.16816.F32.BF16 R16, R176.reuse, R170, R16 ;  /* 0x000000aab010723c */ /* 0x040fe20000041810 */
[----:B------:R-:W1:Y:S07]  /*105a0*/  LDSM.16.M88.4 R168, [R209+0x4000] ;  /* 0x00400000d1a8783b */ /* 0x000e6e0000000200 */
[C---:B---3--:R-:W-:Y:S08]  /*105b0*/  HMMA.16816.F32.BF16 R20, R176.reuse, R172, R20 ;  /* 0x000000acb014723c */ /* 0x048ff00000041814 */
[C---:B------:R-:W-:Y:S01]  /*105c0*/  HMMA.16816.F32.BF16 R24, R176.reuse, R174, R24 ;  /* 0x000000aeb018723c */ /* 0x040fe20000041818 */
[----:B------:R-:W2:Y:S07]  /*105d0*/  LDSM.16.M88.4 R172, [R132] ;  /* 0x0000000084ac783b */ /* 0x000eae0000000200 */
[C---:B----4-:R-:W-:Y:S08]  /*105e0*/  HMMA.16816.F32.BF16 R28, R176.reuse, R184, R28 ;  /* 0x000000b8b01c723c */ /* 0x050ff0000004181c */
[----:B------:R-:W-:Y:S01]  /*105f0*/  HMMA.16816.F32.BF16 R32, R176, R186, R32 ;  /* 0x000000bab020723c */ /* 0x000fe20000041820 */
[----:B------:R-:W3:Y:S07]  /*10600*/  LDSM.16.M88.4 R176, [R193] ;  /* 0x00000000c1b0783b */ /* 0x000eee0000000200 */
[----:B------:R-:W-:Y:S01]  /*10610*/  LDSM.16.M88.4 R184, [R202+0x2000] ;  /* 0x00200000cab8783b */ /* 0x000fe20000000200 */
[C---:B-1----:R-:W-:Y:S08]  /*10620*/  HMMA.16816.F32.BF16 R4, R168.reuse, R180, R4 ;  /* 0x000000b4a804723c */ /* 0x042ff00000041804 */
[C---:B------:R-:W-:Y:S01]  /*10630*/  HMMA.16816.F32.BF16 R8, R168.reuse, R182, R8 ;  /* 0x000000b6a808723c */ /* 0x040fe20000041808 */
[----:B------:R-:W1:Y:S07]  /*10640*/  LDSM.16.M88.4 R180, [R211+0x4000] ;  /* 0x00400000d3b4783b */ /* 0x000e6e0000000200 */
[C---:B--2---:R-:W-:Y:S08]  /*10650*/  HMMA.16816.F32.BF16 R12, R168.reuse, R172, R12 ;  /* 0x000000aca80c723c */ /* 0x044ff0000004180c */
[C---:B------:R-:W-:Y:S01]  /*10660*/  HMMA.16816.F32.BF16 R16, R168.reuse, R174, R16 ;  /* 0x000000aea810723c */ /* 0x040fe20000041810 */
[----:B------:R-:W2:Y:S07]  /*10670*/  LDSM.16.M88.4 R172, [R202+0x2800] ;  /* 0x00280000caac783b */ /* 0x000eae0000000200 */
[C---:B------:R-:W-:Y:S08]  /*10680*/  HMMA.16816.F32.BF16 R20, R168.reuse, R188, R20 ;  /* 0x000000bca814723c */ /* 0x040ff00000041814 */
[C---:B------:R-:W-:Y:S01]  /*10690*/  HMMA.16816.F32.BF16 R24, R168.reuse, R190, R24 ;  /* 0x000000bea818723c */ /* 0x040fe20000041818 */
[----:B------:R-:W4:Y:S07]  /*106a0*/  LDSM.16.M88.4 R188, [R202+0x3000] ;  /* 0x00300000cabc783b */ /* 0x000f2e0000000200 */
[C---:B---3--:R-:W-:Y:S08]  /*106b0*/  HMMA.16816.F32.BF16 R28, R168.reuse, R176, R28 ;  /* 0x000000b0a81c723c */ /* 0x048ff0000004181c */
[----:B------:R-:W-:Y:S01]  /*106c0*/  HMMA.16816.F32.BF16 R32, R168, R178, R32 ;  /* 0x000000b2a820723c */ /* 0x000fe20000041820 */
[----:B------:R-:W3:Y:S07]  /*106d0*/  LDSM.16.M88.4 R168, [R202+0x3800] ;  /* 0x00380000caa8783b */ /* 0x000eee0000000200 */
[C---:B-1----:R-:W-:Y:S01]  /*106e0*/  HMMA.16816.F32.BF16 R4, R180.reuse, R184, R4 ;  /* 0x000000b8b404723c */ /* 0x042fe20000041804 */
[----:B------:R-:W-:Y:S07]  /*106f0*/  LDSM.16.M88.4 R176, [R210+0x4000] ;  /* 0x00400000d2b0783b */ /* 0x000fee0000000200 */
[C---:B------:R-:W-:Y:S01]  /*10700*/  HMMA.16816.F32.BF16 R8, R180.reuse, R186, R8 ;  /* 0x000000bab408723c */ /* 0x040fe20000041808 */
[----:B------:R-:W1:Y:S07]  /*10710*/  LDSM.16.M88.4 R184, [R201+-0x4000] ;  /* 0xffc00000c9b8783b */ /* 0x000e6e0000000200 */
[C---:B--2---:R-:W-:Y:S08]  /*10720*/  HMMA.16816.F32.BF16 R12, R180.reuse, R172, R12 ;  /* 0x000000acb40c723c */ /* 0x044ff0000004180c */
[C---:B------:R-:W-:Y:S01]  /*10730*/  HMMA.16816.F32.BF16 R16, R180.reuse, R174, R16 ;  /* 0x000000aeb410723c */ /* 0x040fe20000041810 */
[----:B------:R-:W2:Y:S07]  /*10740*/  LDSM.16.M88.4 R172, [R201+-0x3800] ;  /* 0xffc80000c9ac783b */ /* 0x000eae0000000200 */
[C---:B----4-:R-:W-:Y:S08]  /*10750*/  HMMA.16816.F32.BF16 R20, R180.reuse, R188, R20 ;  /* 0x000000bcb414723c */ /* 0x050ff00000041814 */
[C---:B------:R-:W-:Y:S01]  /*10760*/  HMMA.16816.F32.BF16 R24, R180.reuse, R190, R24 ;  /* 0x000000beb418723c */ /* 0x040fe20000041818 */
[----:B------:R-:W4:Y:S07]  /*10770*/  LDSM.16.M88.4 R188, [R201+-0x3000] ;  /* 0xffd00000c9bc783b */ /* 0x000f2e0000000200 */
[C---:B---3--:R-:W-:Y:S08]  /*10780*/  HMMA.16816.F32.BF16 R28, R180.reuse, R168, R28 ;  /* 0x000000a8b41c723c */ /* 0x048ff0000004181c */
[----:B------:R-:W-:Y:S01]  /*10790*/  HMMA.16816.F32.BF16 R32, R180, R170, R32 ;  /* 0x000000aab420723c */ /* 0x000fe20000041820 */
[----:B------:R-:W3:Y:S07]  /*107a0*/  LDSM.16.M88.4 R168, [R201+-0x2800] ;  /* 0xffd80000c9a8783b */ /* 0x000eee0000000200 */
[C---:B-1----:R-:W-:Y:S01]  /*107b0*/  HMMA.16816.F32.BF16 R4, R176.reuse, R184, R4 ;  /* 0x000000b8b004723c */ /* 0x042fe20000041804 */
[----:B------:R-:W-:Y:S07]  /*107c0*/  LDSM.16.M88.4 R180, [R208+0x8000] ;  /* 0x00800000d0b4783b */ /* 0x000fee0000000200 */
[C---:B------:R-:W-:Y:S01]  /*107d0*/  HMMA.16816.F32.BF16 R8, R176.reuse, R186, R8 ;  /* 0x000000bab008723c */ /* 0x040fe20000041808 */
[----:B------:R-:W1:Y:S07]  /*107e0*/  LDSM.16.M88.4 R184, [R200+0x4000] ;  /* 0x00400000c8b8783b */ /* 0x000e6e0000000200 */
[C---:B--2---:R-:W-:Y:S08]  /*107f0*/  HMMA.16816.F32.BF16 R12, R176.reuse, R172, R12 ;  /* 0x000000acb00c723c */ /* 0x044ff0000004180c */
[C---:B------:R-:W-:Y:S01]  /*10800*/  HMMA.16816.F32.BF16 R16, R176.reuse, R174, R16 ;  /* 0x000000aeb010723c */ /* 0x040fe20000041810 */
[----:B------:R-:W2:Y:S07]  /*10810*/  LDSM.16.M88.4 R172, [R200+0x4800] ;  /* 0x00480000c8ac783b */ /* 0x000eae0000000200 */
[C---:B----4-:R-:W-:Y:S08]  /*10820*/  HMMA.16816.F32.BF16 R20, R176.reuse, R188, R20 ;  /* 0x000000bcb014723c */ /* 0x050ff00000041814 */
        /* <DEDUP_REMOVED lines=8> */
[----:B------:R-:W1:Y:S07]  /*108b0*/  LDSM.16.M88.4 R184, [R194] ;  /* 0x00000000c2b8783b */ /* 0x000e6e0000000200 */
[C---:B--2---:R-:W-:Y:S08]  /*108c0*/  HMMA.16816.F32.BF16 R12, R180.reuse, R172, R12 ;  /* 0x000000acb40c723c */ /* 0x044ff0000004180c */
[C---:B------:R-:W-:Y:S01]  /*108d0*/  HMMA.16816.F32.BF16 R16, R180.reuse, R174, R16 ;  /* 0x000000aeb410723c */ /* 0x040fe20000041810 */
[----:B------:R-:W2:Y:S07]  /*108e0*/  LDSM.16.M88.4 R172, [R195] ;  /* 0x00000000c3ac783b */ /* 0x000eae0000000200 */
[C---:B----4-:R-:W-:Y:S01]  /*108f0*/  HMMA.16816.F32.BF16 R20, R180.reuse, R188, R20 ;  /* 0x000000bcb414723c */ /* 0x050fe20000041814 */
[----:B------:R-:W4:Y:S07]  /*10900*/  LDSM.16.M88.4 R192, [R196] ;  /* 0x00000000c4c0783b */ /* 0x000f2e0000000200 */
[C---:B------:R-:W-:Y:S01]  /*10910*/  HMMA.16816.F32.BF16 R24, R180.reuse, R190, R24 ;  /* 0x000000beb418723c */ /* 0x040fe20000041818 */
[----:B------:R-:W5:Y:S07]  /*10920*/  LDSM.16.M88.4 R188, [R197] ;  /* 0x00000000c5bc783b */ /* 0x000f6e0000000200 */
[C---:B---3--:R-:W-:Y:S08]  /*10930*/  HMMA.16816.F32.BF16 R28, R180.reuse, R168, R28 ;  /* 0x000000a8b41c723c */ /* 0x048ff0000004181c */
[----:B------:R-:W-:Y:S01]  /*10940*/  HMMA.16816.F32.BF16 R32, R180, R170, R32 ;  /* 0x000000aab420723c */ /* 0x000fe20000041820 */
[----:B------:R-:W-:Y:S07]  /*10950*/  LDSM.16.M88.4 R168, [R211+0x8000] ;  /* 0x00800000d3a8783b */ /* 0x000fee0000000200 */
[C---:B-1----:R-:W-:Y:S01]  /*10960*/  HMMA.16816.F32.BF16 R4, R176.reuse, R184, R4 ;  /* 0x000000b8b004723c */ /* 0x042fe20000041804 */
[----:B------:R-:W1:Y:S07]  /*10970*/  LDSM.16.M88.4 R180, [R202+0x4000] ;  /* 0x00400000cab4783b */ /* 0x000e6e0000000200 */
[C---:B------:R-:W-:Y:S01]  /*10980*/  HMMA.16816.F32.BF16 R8, R176.reuse, R186, R8 ;  /* 0x000000bab008723c */ /* 0x040fe20000041808 */
[----:B------:R-:W3:Y:S07]  /*10990*/  LDSM.16.M88.4 R184, [R202+0x4800] ;  /* 0x00480000cab8783b */ /* 0x000eee0000000200 */
[C---:B--2---:R-:W-:Y:S08]  /*109a0*/  HMMA.16816.F32.BF16 R12, R176.reuse, R172, R12 ;  /* 0x000000acb00c723c */ /* 0x044ff0000004180c */
[C---:B------:R-:W-:Y:S01]  /*109b0*/  HMMA.16816.F32.BF16 R16, R176.reuse, R174, R16 ;  /* 0x000000aeb010723c */ /* 0x040fe20000041810 */
[----:B------:R-:W2:Y:S07]  /*109c0*/  LDSM.16.M88.4 R172, [R202+0x5000] ;  /* 0x00500000caac783b */ /* 0x000eae0000000200 */
[C---:B----4-:R-:W-:Y:S08]  /*109d0*/  HMMA.16816.F32.BF16 R20, R176.reuse, R192, R20 ;  /* 0x000000c0b014723c */ /* 0x050ff00000041814 */
[C---:B------:R-:W-:Y:S01]  /*109e0*/  HMMA.16816.F32.BF16 R24, R176.reuse, R194, R24 ;  /* 0x000000c2b018723c */ /* 0x040fe20000041818 */
[----:B------:R-:W-:Y:S07]  /*109f0*/  LDSM.16.M88.4 R192, [R201+-0x2000] ;  /* 0xffe00000c9c0783b */ /* 0x000fee0000000200 */
[C---:B-----5:R-:W-:Y:S08]  /*10a00*/  HMMA.16816.F32.BF16 R28, R176.reuse, R188, R28 ;  /* 0x000000bcb01c723c */ /* 0x060ff0000004181c */
[----:B------:R-:W-:Y:S01]  /*10a10*/  HMMA.16816.F32.BF16 R32, R176, R190, R32 ;  /* 0x000000beb020723c */ /* 0x000fe20000041820 */
[----:B------:R-:W4:Y:S07]  /*10a20*/  LDSM.16.M88.4 R176, [R202+0x5800] ;  /* 0x00580000cab0783b */ /* 0x000f2e0000000200 */
[C---:B-1----:R-:W-:Y:S01]  /*10a30*/  HMMA.16816.F32.BF16 R4, R168.reuse, R180, R4 ;  /* 0x000000b4a804723c */ /* 0x042fe20000041804 */
[----:B------:R-:W1:Y:S07]  /*10a40*/  LDSM.16.M88.4 R188, [R210+0x8000] ;  /* 0x00800000d2bc783b */ /* 0x000e6e0000000200 */
[C---:B------:R-:W-:Y:S01]  /*10a50*/  HMMA.16816.F32.BF16 R8, R168.reuse, R182, R8 ;  /* 0x000000b6a808723c */ /* 0x040fe20000041808 */
[----:B------:R-:W5:Y:S07]  /*10a60*/  LDSM.16.M88.4 R180, [R201+-0x1800] ;  /* 0xffe80000c9b4783b */ /* 0x000f6e0000000200 */
[C---:B---3--:R-:W-:Y:S08]  /*10a70*/  HMMA.16816.F32.BF16 R12, R168.reuse, R184, R12 ;  /* 0x000000b8a80c723c */ /* 0x048ff0000004180c */
[C---:B------:R-:W-:Y:S01]  /*10a80*/  HMMA.16816.F32.BF16 R16, R168.reuse, R186, R16 ;  /* 0x000000baa810723c */ /* 0x040fe20000041810 */
[----:B------:R-:W3:Y:S07]  /*10a90*/  LDSM.16.M88.4 R184, [R201+-0x1000] ;  /* 0xfff00000c9b8783b */ /* 0x000eee0000000200 */
[C---:B--2---:R-:W-:Y:S08]  /*10aa0*/  HMMA.16816.F32.BF16 R20, R168.reuse, R172, R20 ;  /* 0x000000aca814723c */ /* 0x044ff00000041814 */
[C---:B------:R-:W-:Y:S01]  /*10ab0*/  HMMA.16816.F32.BF16 R24, R168.reuse, R174, R24 ;  /* 0x000000aea818723c */ /* 0x040fe20000041818 */
[----:B------:R-:W-:Y:S07]  /*10ac0*/  LDSM.16.M88.4 R172, [R208+0xc000] ;  /* 0x00c00000d0ac783b */ /* 0x000fee0000000200 */
[C---:B----4-:R-:W-:Y:S08]  /*10ad0*/  HMMA.16816.F32.BF16 R28, R168.reuse, R176, R28 ;  /* 0x000000b0a81c723c */ /* 0x050ff0000004181c */
[----:B------:R-:W-:Y:S01]  /*10ae0*/  HMMA.16816.F32.BF16 R32, R168, R178, R32 ;  /* 0x000000b2a820723c */ /* 0x000fe20000041820 */
[----:B------:R-:W2:Y:S07]  /*10af0*/  LDSM.16.M88.4 R168, [R201+-0x800] ;  /* 0xfff80000c9a8783b */ /* 0x000eae0000000200 */
[C---:B-1----:R-:W-:Y:S01]  /*10b00*/  HMMA.16816.F32.BF16 R4, R188.reuse, R192, R4 ;  /* 0x000000c0bc04723c */ /* 0x042fe20000041804 */
[----:B------:R-:W1:Y:S07]  /*10b10*/  LDSM.16.M88.4 R176, [R200+0x6000] ;  /* 0x00600000c8b0783b */ /* 0x000e6e0000000200 */
[C---:B------:R-:W-:Y:S01]  /*10b20*/  HMMA.16816.F32.BF16 R8, R188.reuse, R194, R8 ;  /* 0x000000c2bc08723c */ /* 0x040fe20000041808 */
[----:B------:R-:W4:Y:S07]  /*10b30*/  LDSM.16.M88.4 R192, [R200+0x6800] ;  /* 0x00680000c8c0783b */ /* 0x000f2e0000000200 */
[C---:B-----5:R-:W-:Y:S08]  /*10b40*/  HMMA.16816.F32.BF16 R12, R188.reuse, R180, R12 ;  /* 0x000000b4bc0c723c */ /* 0x060ff0000004180c */
[C---:B------:R-:W-:Y:S01]  /*10b50*/  HMMA.16816.F32.BF16 R16, R188.reuse, R182, R16 ;  /* 0x000000b6bc10723c */ /* 0x040fe20000041810 */
[----:B------:R-:W5:Y:S07]  /*10b60*/  LDSM.16.M88.4 R180, [R200+0x7000] ;  /* 0x00700000c8b4783b */ /* 0x000f6e0000000200 */
[C---:B---3--:R-:W-:Y:S08]  /*10b70*/  HMMA.16816.F32.BF16 R20, R188.reuse, R184, R20 ;  /* 0x000000b8bc14723c */ /* 0x048ff00000041814 */
[C---:B------:R-:W-:Y:S01]  /*10b80*/  HMMA.16816.F32.BF16 R24, R188.reuse, R186, R24 ;  /* 0x000000babc18723c */ /* 0x040fe20000041818 */
[----:B------:R-:W3:Y:S07]  /*10b90*/  LDSM.16.M88.4 R184, [R200+0x7800] ;  /* 0x00780000c8b8783b */ /* 0x000eee0000000200 */
[C---:B--2---:R-:W-:Y:S08]  /*10ba0*/  HMMA.16816.F32.BF16 R28, R188.reuse, R168, R28 ;  /* 0x000000a8bc1c723c */ /* 0x044ff0000004181c */
[----:B------:R-:W-:Y:S01]  /*10bb0*/  HMMA.16816.F32.BF16 R32, R188, R170, R32 ;  /* 0x000000aabc20723c */ /* 0x000fe20000041820 */
[----:B------:R-:W-:Y:S07]  /*10bc0*/  LDSM.16.M88.4 R168, [R209+0xc000] ;  /* 0x00c00000d1a8783b */ /* 0x000fee0000000200 */
[C---:B-1----:R-:W-:Y:S01]  /*10bd0*/  HMMA.16816.F32.BF16 R4, R172.reuse, R176, R4 ;  /* 0x000000b0ac04723c */ /* 0x042fe20000041804 */
[----:B------:R-:W-:Y:S07]  /*10be0*/  LDSM.16.M88.4 R188, [R199] ;  /* 0x00000000c7bc783b */ /* 0x000fee0000000200 */
[C---:B------:R-:W-:Y:S01]  /*10bf0*/  HMMA.16816.F32.BF16 R8, R172.reuse, R178, R8 ;  /* 0x000000b2ac08723c */ /* 0x040fe20000041808 */
[----:B------:R-:W1:Y:S07]  /*10c00*/  LDSM.16.M88.4 R176, [R198] ;  /* 0x00000000c6b0783b */ /* 0x000e6e0000000200 */
[C---:B----4-:R-:W-:Y:S01]  /*10c10*/  HMMA.16816.F32.BF16 R12, R172.reuse, R192, R12 ;  /* 0x000000c0ac0c723c */ /* 0x050fe2000004180c */
[----:B------:R-:W2:Y:S07]  /*10c20*/  LDSM.16.M88.4 R196, [R207] ;  /* 0x00000000cfc4783b */ /* 0x000eae0000000200 */
[C---:B------:R-:W-:Y:S01]  /*10c30*/  HMMA.16816.F32.BF16 R16, R172.reuse, R194, R16 ;  /* 0x000000c2ac10723c */ /* 0x040fe20000041810 */
[----:B------:R-:W4:Y:S07]  /*10c40*/  LDSM.16.M88.4 R192, [R212] ;  /* 0x00000000d4c0783b */ /* 0x000f2e0000000200 */
[C---:B-----5:R-:W-:Y:S08]  /*10c50*/  HMMA.16816.F32.BF16 R20, R172.reuse, R180, R20 ;  /* 0x000000b4ac14723c */ /* 0x060ff00000041814 */
[C---:B------:R-:W-:Y:S01]  /*10c60*/  HMMA.16816.F32.BF16 R24, R172.reuse, R182, R24 ;  /* 0x000000b6ac18723c */ /* 0x040fe20000041818 */
[----:B------:R-:W-:Y:S07]  /*10c70*/  LDSM.16.M88.4 R180, [R202+0x6000] ;  /* 0x00600000cab4783b */ /* 0x000fee0000000200 */
[C---:B---3--:R-:W-:Y:S08]  /*10c80*/  HMMA.16816.F32.BF16 R28, R172.reuse, R184, R28 ;  /* 0x000000b8ac1c723c */ /* 0x048ff0000004181c */
[----:B------:R-:W-:Y:S01]  /*10c90*/  HMMA.16816.F32.BF16 R32, R172, R186, R32 ;  /* 0x000000baac20723c */ /* 0x000fe20000041820 */
[----:B------:R-:W3:Y:S07]  /*10ca0*/  LDSM.16.M88.4 R172, [R211+0xc000] ;  /* 0x00c00000d3ac783b */ /* 0x000eee0000000200 */
[C---:B-1----:R-:W-:Y:S01]  /*10cb0*/  HMMA.16816.F32.BF16 R4, R168.reuse, R176, R4 ;  /* 0x000000b0a804723c */ /* 0x042fe20000041804 */
[----:B------:R-:W-:Y:S07]  /*10cc0*/  LDSM.16.M88.4 R184, [R202+0x7000] ;  /* 0x00700000cab8783b */ /* 0x000fee0000000200 */
[C---:B------:R-:W-:Y:S01]  /*10cd0*/  HMMA.16816.F32.BF16 R8, R168.reuse, R178, R8 ;  /* 0x000000b2a808723c */ /* 0x040fe20000041808 */
[----:B------:R-:W1:Y:S07]  /*10ce0*/  LDSM.16.M88.4 R176, [R202+0x6800] ;  /* 0x00680000cab0783b */ /* 0x000e6e0000000200 */
[C---:B------:R-:W-:Y:S08]  /*10cf0*/  HMMA.16816.F32.BF16 R12, R168.reuse, R188, R12 ;  /* 0x000000bca80c723c */ /* 0x040ff0000004180c */
[C---:B------:R-:W-:Y:S01]  /*10d00*/  HMMA.16816.F32.BF16 R16, R168.reuse, R190, R16 ;  /* 0x000000bea810723c */ /* 0x040fe20000041810 */
[----:B------:R-:W-:Y:S07]  /*10d10*/  LDSM.16.M88.4 R188, [R210+0xc000] ;  /* 0x00c00000d2bc783b */ /* 0x000fee0000000200 */
[C---:B--2---:R-:W-:Y:S08]  /*10d20*/  HMMA.16816.F32.BF16 R20, R168.reuse, R196, R20 ;  /* 0x000000c4a814723c */ /* 0x044ff00000041814 */
[C---:B------:R-:W-:Y:S08]  /*10d30*/  HMMA.16816.F32.BF16 R24, R168.reuse, R198, R24 ;  /* 0x000000c6a818723c */ /* 0x040ff00000041818 */
[C---:B----4-:R-:W-:Y:S08]  /*10d40*/  HMMA.16816.F32.BF16 R28, R168.reuse, R192, R28 ;  /* 0x000000c0a81c723c */ /* 0x050ff0000004181c */
[----:B------:R-:W-:Y:S01]  /*10d50*/  HMMA.16816.F32.BF16 R32, R168, R194, R32 ;  /* 0x000000c2a820723c */ /* 0x000fe20000041820 */
[----:B------:R-:W2:Y:S07]  /*10d60*/  LDSM.16.M88.4 R168, [R202+0x7800] ;  /* 0x00780000caa8783b */ /* 0x000eae0000000200 */
[C---:B---3--:R-:W-:Y:S01]  /*10d70*/  HMMA.16816.F32.BF16 R4, R172.reuse, R180, R4 ;  /* 0x000000b4ac04723c */ /* 0x048fe20000041804 */
[----:B------:R-:W3:Y:S07]  /*10d80*/  LDSM.16.M88.4 R192, [R201] ;  /* 0x00000000c9c0783b */ /* 0x000eee0000000200 */
[C---:B------:R-:W-:Y:S08]  /*10d90*/  HMMA.16816.F32.BF16 R8, R172.reuse, R182, R8 ;  /* 0x000000b6ac08723c */ /* 0x040ff00000041808 */
[C---:B-1----:R-:W-:Y:S08]  /*10da0*/  HMMA.16816.F32.BF16 R12, R172.reuse, R176, R12 ;  /* 0x000000b0ac0c723c */ /* 0x042ff0000004180c */
[C---:B------:R-:W-:Y:S08]  /*10db0*/  HMMA.16816.F32.BF16 R16, R172.reuse, R178, R16 ;  /* 0x000000b2ac10723c */ /* 0x040ff00000041810 */
[C---:B------:R-:W-:Y:S08]  /*10dc0*/  HMMA.16816.F32.BF16 R20, R172.reuse, R184, R20 ;  /* 0x000000b8ac14723c */ /* 0x040ff00000041814 */
[C---:B------:R-:W-:Y:S08]  /*10dd0*/  HMMA.16816.F32.BF16 R24, R172.reuse, R186, R24 ;  /* 0x000000baac18723c */ /* 0x040ff00000041818 */
[C---:B--2---:R-:W-:Y:S08]  /*10de0*/  HMMA.16816.F32.BF16 R28, R172.reuse, R168, R28 ;  /* 0x000000a8ac1c723c */ /* 0x044ff0000004181c */
[----:B------:R-:W-:Y:S01]  /*10df0*/  HMMA.16816.F32.BF16 R32, R172, R170, R32 ;  /* 0x000000aaac20723c */ /* 0x000fe20000041820 */
[----:B------:R-:W1:Y:S07]  /*10e00*/  LDSM.16.M88.4 R168, [R201+0x800] ;  /* 0x00080000c9a8783b */ /* 0x000e6e0000000200 */
[C---:B---3--:R-:W-:Y:S08]  /*10e10*/  HMMA.16816.F32.BF16 R4, R188.reuse, R192, R4 ;  /* 0x000000c0bc04723c */ /* 0x048ff00000041804 */
[C---:B------:R-:W-:Y:S11]  /*10e20*/  HMMA.16816.F32.BF16 R8, R188.reuse, R194, R8 ;  /* 0x000000c2bc08723c */ /* 0x040ff60000041808 */
[----:B------:R-:W-:Y:S05]  /*10e30*/  @!UPT UIADD3 URZ, URZ, URZ, URZ ;  /* 0x0000003f3f3ff290 */ /* 0x000fea000fffe03f */
[----:B------:R-:W-:Y:S04]  /*10e40*/  FMUL.FTZ R0, R4, c[0x0][0x320] ;  /* 0x0000c80004007a20 */ /* 0x000fe80000410000 */
[----:B------:R2:W3:Y:S04]  /*10e50*/  MUFU.TANH R192, R0 ;  /* 0x0000000000c07308 */ /* 0x0004e80000002400 */
[----:B------:R-:W-:Y:S01]  /*10e60*/  FMUL.FTZ R2, R11, c[0x0][0x320] ;  /* 0x0000c8000b027a20 */ /* 0x000fe20000410000 */
[C---:B-1----:R-:W-:Y:S05]  /*10e70*/  HMMA.16816.F32.BF16 R12, R188.reuse, R168, R12 ;  /* 0x000000a8bc0c723c */ /* 0x042fea000004180c */
[----:B------:R1:W4:Y:S03]  /*10e80*/  MUFU.TANH R193, R2 ;  /* 0x0000000200c17308 */ /* 0x0003260000002400 */
[C---:B------:R-:W-:Y:S04]  /*10e90*/  HMMA.16816.F32.BF16 R16, R188.reuse, R170, R16 ;  /* 0x000000aabc10723c */ /* 0x040fe80000041810 */
[----:B--2---:R-:W-:Y:S04]  /*10ea0*/  FMUL.FTZ R0, R5, c[0x0][0x320] ;  /* 0x0000c80005007a20 */ /* 0x004fe80000410000 */
[----:B------:R2:W2:Y:S11]  /*10eb0*/  MUFU.TANH R187, R0 ;  /* 0x0000000000bb7308 */ /* 0x0004b60000002400 */
[----:B------:R-:W-:Y:S05]  /*10ec0*/  @!UPT UIADD3 URZ, URZ, URZ, URZ ;  /* 0x0000003f3f3ff290 */ /* 0x000fea000fffe03f */
[----:B-1----:R-:W-:Y:S02]  /*10ed0*/  FMUL.FTZ R2, R19, c[0x0][0x320] ;  /* 0x0000c80013027a20 */ /* 0x002fe40000410000 */
[----:B------:R-:W-:Y:S02]  /*10ee0*/  FMUL.FTZ R3, R18, c[0x0][0x320] ;  /* 0x0000c80012037a20 */ /* 0x000fe40000410000 */
[----:B------:R-:W1:Y:S10]  /*10ef0*/  MUFU.TANH R181, R2 ;  /* 0x0000000200b57308 */ /* 0x000e740000002400 */
[----:B------:R-:W1:Y:S01]  /*10f00*/  MUFU.TANH R182, R3 ;  /* 0x0000000300b67308 */ /* 0x000e620000002400 */
[----:B--2---:R-:W-:Y:S09]  /*10f10*/  FMUL.FTZ R0, R6, c[0x0][0x320] ;  /* 0x0000c80006007a20 */ /* 0x004ff20000410000 */
[----:B------:R2:W1:Y:S02]  /*10f20*/  MUFU.TANH R196, R0 ;  /* 0x0000000000c47308 */ /* 0x0004640000002400 */
[----:B--2---:R-:W-:Y:S02]  /*10f30*/  FMUL.FTZ R0, R7, c[0x0][0x320] ;  /* 0x0000c80007007a20 */ /* 0x004fe40000410000 */
[----:B------:R-:W2:Y:S06]  /*10f40*/  LDSM.16.M88.4 R4, [R201+0x1000] ;  /* 0x00100000c904783b */ /* 0x000eac0000000200 */
[----:B------:R5:W1:Y:S02]  /*10f50*/  MUFU.TANH R195, R0 ;  /* 0x0000000000c37308 */ /* 0x000a640000002400 */
[----:B-----5:R-:W-:Y:S08]  /*10f60*/  FMUL.FTZ R0, R8, c[0x0][0x320] ;  /* 0x0000c80008007a20 */ /* 0x020ff00000410000 */
[----:B------:R5:W1:Y:S01]  /*10f70*/  MUFU.TANH R184, R0 ;  /* 0x0000000000b87308 */ /* 0x000a620000002400 */
[C---:B--2---:R-:W-:Y:S08]  /*10f80*/  HMMA.16816.F32.BF16 R20, R188.reuse, R4, R20 ;  /* 0x00000004bc14723c */ /* 0x044ff00000041814 */
[C---:B------:R-:W-:Y:S04]  /*10f90*/  HMMA.16816.F32.BF16 R24, R188.reuse, R6, R24 ;  /* 0x00000006bc18723c */ /* 0x040fe80000041818 */
[----:B-----5:R-:W-:Y:S04]  /*10fa0*/  FMUL.FTZ R0, R9, c[0x0][0x320] ;  /* 0x0000c80009007a20 */ /* 0x020fe80000410000 */
[----:B------:R2:W1:Y:S04]  /*10fb0*/  MUFU.TANH R183, R0 ;  /* 0x0000000000b77308 */ /* 0x0004680000002400 */
[----:B--2---:R-:W-:Y:S02]  /*10fc0*/  FMUL.FTZ R0, R10, c[0x0][0x320] ;  /* 0x0000c8000a007a20 */ /* 0x004fe40000410000 */
[----:B------:R-:W2:Y:S01]  /*10fd0*/  LDSM.16.M88.4 R8, [R201+0x1800] ;  /* 0x00180000c908783b */ /* 0x000ea20000000200 */
[----:B------:R-:W-:Y:S04]  /*10fe0*/  DEPBAR.LE SB0, 0x0 ;  /* 0x000080000000791a */ /* 0x000fe80000000000 */
[----:B------:R5:W1:Y:S02]  /*10ff0*/  MUFU.TANH R194, R0 ;  /* 0x0000000000c27308 */ /* 0x000a640000002400 */
[----:B------:R-:W-:Y:S01]  /*11000*/  BAR.SYNC.DEFER_BLOCKING 0x0 ;  /* 0x0000000000007b1d */ /* 0x000fe20000010000 */
[----:B-----5:R-:W-:Y:S07]  /*11010*/  FMUL.FTZ R0, R12, c[0x0][0x320] ;  /* 0x0000c8000c007a20 */ /* 0x020fee0000410000 */
        /* <DEDUP_REMOVED lines=46> */
[----:B---34-:R-:W-:Y:S01]  /*11300*/  SHF.R.S32.HI R6, RZ, 0x1f, R222 ;  /* 0x0000001fff067819 */ /* 0x018fe200000114de */
        /* <DEDUP_REMOVED lines=12> */
[----:B--2---:R-:W-:Y:S01]  /*113d0*/  IMAD.MOV.U32 R0, RZ, RZ, R2 ;  /* 0x000000ffff007224 */ /* 0x004fe200078e0002 */
        /* <DEDUP_REMOVED lines=28> */
.L_x_2231:
[----:B------:R-:W-:-:S05]  /*115a0*/  BRA.DIV ~URZ, `(.L_x_2123) ;  /* 0x0000a9727f007947 */ /* 0x000fca000b800000 */
[----:B------:R-:W4:Y:S01]  /*115b0*/  SHFL.IDX PT, R0, R8, RZ, 0x181f ;  /* 0x00181fff08007589 */ /* 0x000f2200000e0000 */
[C---:B------:R-:W-:Y:S04]  /*115c0*/  IADD3 R2, -R213.reuse, 0x10, RZ ;  /* 0x00000010d5027810 */ /* 0x040fe80007ffe1ff */
[----:B------:R-:W-:Y:S04]  /*115d0*/  LOP3.LUT R2, R2, 0xf, RZ, 0xc0, !PT ;  /* 0x0000000f02027812 */ /* 0x000fe800078ec0ff */
[----:B----4-:R-:W-:Y:S04]  /*115e0*/  IADD3 R6, P1, P0, R2, R0, R21 ;  /* 0x0000000002067210 */ /* 0x010fe8000783e015 */
[----:B---3--:R-:W-:Y:S02]  /*115f0*/  IADD3.X R7, RZ, R4, R9, P1, P0 ;  /* 0x00000004ff077210 */ /* 0x008fe40000fe0409 */
[----:B------:R-:W-:Y:S11]  /*11600*/  ISETP.NE.U32.AND P0, PT, R213, RZ, PT ;  /* 0x000000ffd500720c */ /* 0x000ff60003f05070 */
[----:B------:R-:W-:Y:S02]  /*11610*/  @!UPT UIADD3 URZ, URZ, URZ, URZ ;  /* 0x0000003f3f3ff290 */ /* 0x000fe4000fffe03f */
[----:B------:R-:W-:Y:S01]  /*11620*/  @!PT LDS RZ, [RZ] ;  /* 0x00000000fffff984 */ /* 0x000fe20000000800 */
[----:B------:R-:W-:Y:S01]  /*11630*/  @!PT LDS RZ, [RZ] ;  /* 0x00000000fffff984 */ /* 0x000fe20000000800 */
[----:B------:R3:W-:Y:S01]  /*11640*/  LDGSTS.E.BYPASS.LTC128B.128.ZFILL [R215+0x8100], [R6.64], P0 ;  /* 0x0810000006d77fae */ /* 0x0007e20008141d46 */
[----:B------:R-:W-:Y:S05]  /*11650*/  IADD3 R2, P0, R0, R22, RZ ;  /* 0x0000001600027210 */ /* 0x000fea0007f1e0ff */
[----:B------:R-:W-:Y:S05]  /*11660*/  IMAD.X R3, R4, 0x1, R10, P0 ;  /* 0x0000000104037824 */ /* 0x000fea00000e060a */
[----:B------:R4:W-:Y:S02]  /*11670*/  LDGSTS.E.BYPASS.LTC128B.128 [R215+0xa100], [R2.64], !P5 ;  /* 0x0a10000002d77fae */ /* 0x0009e4000e901d46 */
[----:B----4-:R-:W-:Y:S05]  /*11680*/  IADD3 R2, P0, R0, R23, RZ ;  /* 0x0000001700027210 */ /* 0x010fea0007f1e0ff */
[----:B------:R-:W-:Y:S05]  /*11690*/  IMAD.X R3, R4, 0x1, R11, P0 ;  /* 0x0000000104037824 */ /* 0x000fea00000e060b */
[----:B------:R4:W-:Y:S02]  /*116a0*/  LDGSTS.E.BYPASS.LTC128B.128 [R215+0xc100], [R2.64], !P4 ;  /* 0x0c10000002d77fae */ /* 0x0009e4000e101d46 */
[----:B----4-:R-:W-:Y:S02]  /*116b0*/  IADD3 R2, P0, R0, R24, RZ ;  /* 0x0000001800027210 */ /* 0x010fe40007f1e0ff */
[----:B------:R3:W4:Y:S03]  /*116c0*/  SHFL.IDX PT, R0, R8, 0x1, 0x181f ;  /* 0x00381f0008007f89 */ /* 0x00072600000e0000 */
[----:B------:R-:W-:Y:S02]  /*116d0*/  IMAD.X R3, R4, 0x1, R12, P0 ;  /* 0x0000000104037824 */ /* 0x000fe400000e060c */
[----:B------:R3:W2:Y:S04]  /*116e0*/  SHFL.IDX PT, R4, R5, 0x1, 0x181f ;  /* 0x00381f0005047f89 */ /* 0x0006a800000e0000 */
[----:B------:R3:W-:Y:S02]  /*116f0*/  LDGSTS.E.BYPASS.LTC128B.128 [R215+0xe100], [R2.64], !P3 ;  /* 0x0e10000002d77fae */ /* 0x0007e4000d901d46 */
.L_x_2232:
[C---:B---3--:R-:W-:Y:S02]  /*11700*/  IADD3 R2, -R213.reuse, 0x10, RZ ;  /* 0x00000010d5027810 */ /* 0x048fe40007ffe1ff */
[----:B------:R-:W-:Y:S02]  /*11710*/  ISETP.NE.U32.AND P0, PT, R213, RZ, PT ;  /* 0x000000ffd500720c */ /* 0x000fe40003f05070 */
[----:B------:R-:W-:Y:S04]  /*11720*/  LOP3.LUT R2, R2, 0xf, RZ, 0xc0, !PT ;  /* 0x0000000f02027812 */ /* 0x000fe800078ec0ff */
[----:B----4-:R-:W-:Y:S04]  /*11730*/  IADD3 R2, P2, P1, R2, R0, R21 ;  /* 0x0000000002027210 */ /* 0x010fe8000795e015 */
[----:B--2---:R-:W-:Y:S05]  /*11740*/  IADD3.X R3, RZ, R4, R9, P2, P1 ;  /* 0x00000004ff037210 */ /* 0x004fea00017e2409 */
[----:B------:R-:W-:Y:S01]  /*11750*/  @!PT LDS RZ, [RZ] ;  /* 0x00000000fffff984 */ /* 0x000fe20000000800 */
[----:B------:R-:W-:Y:S01]  /*11760*/  @!PT LDS RZ, [RZ] ;  /* 0x00000000fffff984 */ /* 0x000fe20000000800 */
[----:B------:R-:W-:Y:S01]  /*11770*/  @!PT LDS RZ, [RZ] ;  /* 0x00000000fffff984 */ /* 0x000fe20000000800 */
[----:B------:R2:W-:Y:S01]  /*11780*/  LDGSTS.E.BYPASS.LTC128B.128.ZFILL [R215+0x9100], [R2.64], P0 ;  /* 0x0910000002d77fae */ /* 0x0005e20008141d46 */
[----:B------:R-:W-:Y:S05]  /*11790*/  IADD3 R8, P0, R0, R22, RZ ;  /* 0x0000001600087210 */ /* 0x000fea0007f1e0ff */
        /* <DEDUP_REMOVED lines=8> */
.L_x_2121:
[----:B---34-:R-:W-:Y:S05]  /*11820*/  BSYNC B0 ;  /* 0x0000000000007941 */ /* 0x018fea0003800000 */
.L_x_2120:
        /* <DEDUP_REMOVED lines=14> */
.L_x_2233:
[----:B------:R-:W-:Y:S02]  /*11910*/  IMAD.MOV.U32 R2, RZ, RZ, c[0x0][0x32c] ;  /* 0x0000cb00ff027624 */ /* 0x000fe400078e00ff */
[----:B------:R-:W-:Y:S03]  /*11920*/  IMAD.IADD R6, R6, 0x1, R0 ;  /* 0x0000000106067824 */ /* 0x000fe600078e0200 */
[----:B------:R-:W-:Y:S02]  /*11930*/  ISETP.GE.AND P0, PT, R2, 0x1, PT ;  /* 0x000000010200780c */ /* 0x000fe40003f06270 */
[-C--:B---3--:R-:W-:Y:S02]  /*11940*/  IADD3 R2, R7, R3.reuse, RZ ;  /* 0x0000000307027210 */ /* 0x088fe40007ffe0ff */
[----:B------:R-:W-:Y:S09]  /*11950*/  IADD3 R0, R6, R3, RZ ;  /* 0x0000000306007210 */ /* 0x000ff20007ffe0ff */
        /* <DEDUP_REMOVED lines=14> */
.L_x_2127:
[----:B------:R-:W-:Y:S04]  /*11a40*/  MOV R8, 0x1 ;  /* 0x0000000100087802 */ /* 0x000fe80000000f00 */
[----:B------:R-:W-:Y:S11]  /*11a50*/  ISETP.NE.AND P0, PT, R8, c[0x0][0x32c], PT ;  /* 0x0000cb0008007a0c */ /* 0x000ff60003f05270 */
[----:B------:R-:W-:Y:S02]  /*11a60*/  @!UPT UIADD3 URZ, URZ, URZ, URZ ;  /* 0x0000003f3f3ff290 */ /* 0x000fe4000fffe03f */
[----:B------:R-:W-:Y:S05]  /*11a70*/  @P0 IMAD.HI.U32 R8, R3, c[0x0][0x330], RZ ;  /* 0x0000cc0003080a27 */ /* 0x000fea00078e00ff */
[----:B------:R-:W-:Y:S02]  /*11a80*/  @P0 SHF.R.U32.HI R3, RZ, c[0x0][0x334], R8 ;  /* 0x0000cd00ff030a19 */ /* 0x000fe40000011608 */
.L_x_2128:
[----:B------:R-:W-:Y:S05]  /*11a90*/  BSYNC B0 ;  /* 0x0000000000007941 */ /* 0x000fea0003800000 */
.L_x_2126:
[----:B------:R-:W-:Y:S04]  /*11aa0*/  IMAD R3, R3, c[0x0][0x32c], -R5 ;  /* 0x0000cb0003037a24 */ /* 0x000fe800078e0a05 */
[----:B------:R-:W-:Y:S05]  /*11ab0*/  IMAD.IADD R3, R3, 0x1, -R231 ;  /* 0x0000000103037824 */ /* 0x000fea00078e0ae7 */
[----:B------:R-:W-:Y:S02]  /*11ac0*/  IMNMX R0, R0, R3, !PT ;  /* 0x0000000300007217 */ /* 0x000fe40007800200 */
[----:B------:R-:W-:Y:S04]  /*11ad0*/  IADD3 R3, R3, c[0x0][0x32c], RZ ;  /* 0x0000cb0003037a10 */ /* 0x000fe80007ffe0ff */
[----:B------:R-:W-:Y:S02]  /*11ae0*/  IMNMX R2, R2, R3, PT ;  /* 0x0000000302027217 */ /* 0x000fe40003800200 */
.L_x_2125:
[----:B------:R-:W-:Y:S04]  /*11af0*/  ISETP.GT.AND P1, PT, R214, -0x1, PT ;  /* 0xffffffffd600780c */ /* 0x000fe80003f24270 */
[C---:B------:R-:W-:Y:S02]  /*11b00*/  ISETP.GT.AND P2, PT, R0.reuse, RZ, P1 ;  /* 0x000000ff0000720c */ /* 0x040fe40000f44270 */
        /* <DEDUP_REMOVED lines=9> */
[----:B-1----:R-:W-:Y:S02]  /*11ba0*/  FSEL R168, R184, -INF , !P2 ;  /* 0xff800000b8a87808 */ /* 0x002fe40005000000 */
        /* <DEDUP_REMOVED lines=39> */
.L_x_2234:
        /* <DEDUP_REMOVED lines=19> */
.L_x_2132:
[----:B-12---:R-:W-:Y:S04]  /*11f50*/  MOV R4, 0x1 ;  /* 0x0000000100047802 */ /* 0x006fe80000000f00 */
[----:B------:R-:W-:Y:S11]  /*11f60*/  ISETP.NE.AND P0, PT, R4, c[0x0][0x32c], PT ;  /* 0x0000cb0004007a0c */ /* 0x000ff60003f05270 */
[----:B------:R-:W-:Y:S02]  /*11f70*/  @!UPT UIADD3 URZ, URZ, URZ, URZ ;  /* 0x0000003f3f3ff290 */ /* 0x000fe4000fffe03f */
[----:B------:R-:W-:Y:S05]  /*11f80*/  @P0 IMAD.HI.U32 R4, R3, c[0x0][0x330], RZ ;  /* 0x0000cc0003040a27 */ /* 0x000fea00078e00ff */
[----:B------:R-:W-:Y:S02]  /*11f90*/  @P0 SHF.R.U32.HI R3, RZ, c[0x0][0x334], R4 ;  /* 0x0000cd00ff030a19 */ /* 0x000fe40000011604 */
.L_x_2133:
[----:B------:R-:W-:Y:S05]  /*11fa0*/  BSYNC B0 ;  /* 0x0000000000007941 */ /* 0x000fea0003800000 */
.L_x_2131:
[----:B------:R-:W-:Y:S04]  /*11fb0*/  IMAD R5, R3, c[0x0][0x32c], -R5 ;  /* 0x0000cb0003057a24 */ /* 0x000fe800078e0a05 */
[----:B------:R-:W-:Y:S05]  /*11fc0*/  IMAD.IADD R3, R5, 0x1, -R231 ;  /* 0x0000000105037824 */ /* 0x000fea00078e0ae7 */
[----:B------:R-:W-:Y:S02]  /*11fd0*/  IMNMX R0, R0, R3, !PT ;  /* 0x0000000300007217 */ /* 0x000fe40007800200 */
[----:B------:R-:W-:Y:S04]  /*11fe0*/  IADD3 R3, R3, c[0x0][0x32c], RZ ;  /* 0x0000cb0003037a10 */ /* 0x000fe80007ffe0ff */
[----:B------:R-:W-:Y:S02]  /*11ff0*/  IMNMX R2, R2, R3, PT ;  /* 0x0000000302027217 */ /* 0x000fe40003800200 */
.L_x_2130:
        /* <DEDUP_REMOVED lines=82> */
.L_x_2235:
[----:B-12---:R-:W-:Y:S01]  /*12520*/  FMNMX.FTZ R4, R4, R0, !PT ;  /* 0x0000000004047209 */ /* 0x006fe20007810000 */
[----:B------:R-:W-:-:S05]  /*12530*/  BRA.DIV ~URZ, `(.L_x_2135) ;  /* 0x00009d527f007947 */ /* 0x000fca000b800000 */
[----:B------:R-:W1:Y:S02]  /*12540*/  SHFL.BFLY PT, R0, R4, 0x1, 0x1f ;  /* 0x0c201f0004007f89 */ /* 0x000e6400000e0000 */
[----:B-1----:R-:W-:Y:S02]  /*12550*/  FMNMX.FTZ R132, R4, R0, !PT ;  /* 0x0000000004847209 */ /* 0x002fe40007810000 */
[----:B------:R-:W1:Y:S02]  /*12560*/  SHFL.BFLY PT, R0, R5, 0x2, 0x1f ;  /* 0x0c401f0005007f89 */ /* 0x000e6400000e0000 */
[----:B-1----:R-:W-:Y:S05]  /*12570*/  FMNMX.FTZ R4, R5, R0, !PT ;  /* 0x0000000005047209 */ /* 0x002fea0007810000 */
[----:B------:R1:W2:Y:S02]  /*12580*/  SHFL.BFLY PT, R0, R4, 0x1, 0x1f ;  /* 0x0c201f0004007f89 */ /* 0x0002a400000e0000 */
.L_x_2236:
        /* <DEDUP_REMOVED lines=45> */
[----:B------:R-:W-:Y:S02]  /*12860*/  FMUL.FTZ R36, R0, R36 ;  /* 0x0000002400247220 */ /* 0x000fe40000410000 */
        /* <DEDUP_REMOVED lines=408> */
[----:B------:R-:W-:Y:S07]  /*141f0*/  @!UPT UIADD3 URZ, URZ, URZ, URZ ;  /* 0x0000003f3f3ff290 */ /* 0x000fee000fffe03f */
[----:B------:R-:W-:-:S11]  /*14200*/  @P0 BRA `(.L_x_2136) ;  /* 0xffffb9b000000947 */ /* 0x000fd6000383ffff */
.L_x_2118:
[----:B------:R-:W-:Y:S05]  /*14210*/  BRA.DIV ~URZ, `(.L_x_2137) ;  /* 0x000081427f007947 */ /* 0x000fea000b800000 */
[----:B------:R1:W2:Y:S02]  /*14220*/  SHFL.BFLY PT, R0, R225, 0x2, 0x1f ;  /* 0x0c401f00e1007f89 */ /* 0x0002a400000e0000 */
.L_x_2237:
[----:B--2---:R-:W-:Y:S01]  /*14230*/  FADD.FTZ R5, R0, R225 ;  /* 0x000000e100057221 */ /* 0x004fe20000010000 */
[----:B------:R-:W-:Y:S05]  /*14240*/  BRA.DIV ~URZ, `(.L_x_2138) ;  /* 0x000081627f007947 */ /* 0x000fea000b800000 */
[----:B------:R-:W2:Y:S02]  /*14250*/  SHFL.BFLY PT, R0, R221, 0x2, 0x1f ;  /* 0x0c401f00dd007f89 */ /* 0x000ea400000e0000 */
[----:B--2---:R-:W-:-:S02]  /*14260*/  FADD.FTZ R4, R0, R221 ;  /* 0x000000dd00047221 */ /* 0x004fc40000010000 */
[----:B------:R-:W2:Y:S04]  /*14270*/  SHFL.BFLY PT, R0, R5, 0x1, 0x1f ;  /* 0x0c201f0005007f89 */ /* 0x000ea800000e0000 */
[----:B------:R3:W4:Y:S01]  /*14280*/  SHFL.BFLY PT, R3, R4, 0x1, 0x1f ;  /* 0x0c201f0004037f89 */ /* 0x00072200000e0000 */
[----:B--2---:R-:W-:-:S05]  /*14290*/  FADD.FTZ R5, R5, R0 ;  /* 0x0000000005057221 */ /* 0x004fca0000010000 */
.L_x_2238:
        /* <DEDUP_REMOVED lines=35> */
[C---:B--2---:R-:W-:Y:S02]  /*144d0*/  FMUL.FTZ R124, R0.reuse, R38 ;  /* 0x00000026007c7220 */ /* 0x044fe40000410000 */
        /* <DEDUP_REMOVED lines=112> */
.L_x_2047:
        /* <DEDUP_REMOVED lines=16> */
[----:B---3--:R-:W-:-:S06]  /*14ce0*/  IADD3 R248, R3, c[0x0][0xc], R2 ;  /* 0x0000030003f87a10 */ /* 0x008fcc0007ffe002 */
.L_x_2140:
[----:B------:R-:W-:Y:S05]  /*14cf0*/  BSYNC B0 ;  /* 0x0000000000007941 */ /* 0x000fea0003800000 */
.L_x_2139:
[----:B------:R-:W-:Y:S01]  /*14d00*/  PRMT R0, R0, 0x9910, RZ ;  /* 0x0000991000007816 */ /* 0x000fe200000000ff */
[----:B------:R-:W-:Y:S01]  /*14d10*/  BSSY B1, `(.L_x_2141) ;  /* 0x000045e000017945 */ /* 0x000fe20003800000 */
[----:B------:R-:W-:Y:S02]  /*14d20*/  IMAD.MOV.U32 R110, RZ, RZ, R248 ;  /* 0x000000ffff6e7224 */ /* 0x000fe400078e00f8 */
        /* <DEDUP_REMOVED lines=11> */
[----:B------:R-:W-:Y:S01]  /*14de0*/  F2FP.BF16.PACK_AB R2, R23, R22 ;  /* 0x000000161702723e */ /* 0x000fe200000010ff */
[----:B-1----:R-:W-:Y:S01]  /*14df0*/  IMAD.MOV.U32 R14, RZ, RZ, c[0x0][0x388] ;  /* 0x0000e200ff0e7624 */ /* 0x002fe200078e00ff */
[----:B------:R-:W-:Y:S01]  /*14e00*/  BAR.SYNC.DEFER_BLOCKING 0x1, 0x100 ;  /* 0x0044000000007b1d */ /* 0x000fe20000010000 */
[----:B------:R-:W-:-:S02]  /*14e10*/  F2FP.BF16.PACK_AB R0, R29, R28 ;  /* 0x0000001c1d00723e */ /* 0x000fc400000010ff */
[----:B------:R-:W-:Y:S02]  /*14e20*/  ISETP.NE.U32.AND P0, PT, RZ, c[0x0][0x508], PT ;  /* 0x00014200ff007a0c */ /* 0x000fe40003f05070 */
[----:B------:R-:W-:Y:S02]  /*14e30*/  ISETP.NE.U32.AND P2, PT, RZ, c[0x0][0x500], PT ;  /* 0x00014000ff007a0c */ /* 0x000fe40003f45070 */
[----:B------:R-:W-:Y:S02]  /*14e40*/  ISETP.NE.AND.EX P1, PT, RZ, c[0x0][0x50c], PT, P0 ;  /* 0x00014300ff007a0c */ /* 0x000fe40003f25300 */
[----:B------:R-:W-:Y:S01]  /*14e50*/  ISETP.NE.AND.EX P2, PT, RZ, c[0x0][0x504], PT, P2 ;  /* 0x00014100ff007a0c */ /* 0x000fe20003f45320 */
[----:B--2---:R1:W-:Y:S04]  /*14e60*/  STS [R10], R2 ;  /* 0x000000020a007388 */ /* 0x0043e80000000800 */
[----:B------:R2:W-:Y:S01]  /*14e70*/  STS [R10+0x400], R0 ;  /* 0x000400000a007388 */ /* 0x0005e20000000800 */
[----:B-1----:R-:W-:-:S02]  /*14e80*/  F2FP.BF16.PACK_AB R2, R25, R24 ;  /* 0x000000181902723e */ /* 0x002fc400000010ff */
        /* <DEDUP_REMOVED lines=121> */
[----:B------:R-:W-:Y:S01]  /*15620*/  STS [R3+0xc000], R2 ;  /* 0x00c0000203007388 */ /* 0x000fe20000000800 */
[----:B------:R-:W-:-:S03]  /*15630*/  IMAD.MOV.U32 R4, RZ, RZ, 0x4 ;  /* 0x00000004ff047424 */ /* 0x000fc600078e00ff */
[----:B------:R1:W-:Y:S02]  /*15640*/  STS [R3+0xc400], R0 ;  /* 0x00c4000003007388 */ /* 0x0003e40000000800 */
[----:B-1----:R-:W-:Y:S02]  /*15650*/  @P1 IMAD.WIDE R2, R251, R4, c[0x0][0x508] ;  /* 0x00014200fb021625 */ /* 0x002fe400078e0204 */
[----:B------:R-:W-:Y:S02]  /*15660*/  BAR.SYNC.DEFER_BLOCKING 0x1, 0x100 ;  /* 0x0044000000007b1d */ /* 0x000fe40000010000 */
[----:B------:R-:W-:-:S04]  /*15670*/  IMAD.MOV.U32 R0, RZ, RZ, RZ ;  /* 0x000000ffff007224 */ /* 0x000fc800078e00ff */
[----:B------:R1:W5:Y:S02]  /*15680*/  @P1 LDG.E R14, [R2.64] ;  /* 0x00000006020e1981 */ /* 0x000364000c1e1900 */
[----:B-1----:R-:W-:-:S05]  /*15690*/  IMAD.WIDE R2, R251, R4, c[0x0][0x500] ;  /* 0x00014000fb027625 */ /* 0x002fca00078e0204 */
        /* <DEDUP_REMOVED lines=8> */
.L_x_2143:
[----:B------:R-:W2:Y:S01]  /*15720*/  LDL R9, [R1+0x24] ;  /* 0x0000240001097983 */ /* 0x000ea20000100800 */
[----:B------:R-:W-:Y:S01]  /*15730*/  IMAD.MOV.U32 R15, RZ, RZ, 0x368 ;  /* 0x00000368ff0f7424 */ /* 0x000fe200078e00ff */
[----:B------:R-:W-:Y:S02]  /*15740*/  ISETP.GT.AND P2, PT, R5, 0x1, PT ;  /* 0x000000010500780c */ /* 0x000fe40003f44270 */
[----:B------:R-:W3:Y:S01]  /*15750*/  LDL R114, [R1+0x2c] ;  /* 0x00002c0001727983 */ /* 0x000ee20000100800 */
[----:B------:R-:W-:-:S02]  /*15760*/  ISETP.NE.U32.AND P0, PT, RZ, c[0x0][0x500], PT ;  /* 0x00014000ff007a0c */ /* 0x000fc40003f05070 */
[----:B------:R-:W-:Y:S02]  /*15770*/  SEL R15, R15, 0x328, P2 ;  /* 0x000003280f0f7807 */ /* 0x000fe40001000000 */
[----:B------:R-:W-:Y:S02]  /*15780*/  ISETP.NE.AND.EX P0, PT, RZ, c[0x0][0x504], PT, P0 ;  /* 0x00014100ff007a0c */ /* 0x000fe40003f05300 */
[----:B------:R-:W4:Y:S01]  /*15790*/  LDC.64 R4, c[0x0][R15+0x170] ;  /* 0x00005c000f047b82 */ /* 0x000f220000000a00 */
[----:B-1----:R-:W-:Y:S02]  /*157a0*/  SHF.R.S32.HI R2, RZ, 0x1f, R251 ;  /* 0x0000001fff027819 */ /* 0x002fe400000114fb */
[----:B------:R-:W-:Y:S02]  /*157b0*/  SEL R8, R251, RZ, !P0 ;  /* 0x000000fffb087207 */ /* 0x000fe40004000000 */
[----:B------:R-:W-:Y:S02]  /*157c0*/  SEL R3, R2, RZ, !P0 ;  /* 0x000000ff02037207 */ /* 0x000fe40004000000 */
[----:B------:R-:W-:Y:S01]  /*157d0*/  LOP3.LUT R11, R250, 0xffff, RZ, 0xc0, !PT ;  /* 0x0000fffffa0b7812 */ /* 0x000fe200078ec0ff */
[----:B------:R-:W1:Y:S01]  /*157e0*/  LDC.64 R12, c[0x0][R15+0x168] ;  /* 0x00005a000f0c7b82 */ /* 0x000e620000000a00 */
[----:B-----5:R-:W-:-:S07]  /*157f0*/  SHF.R.S32.HI R10, RZ, 0x1f, R0 ;  /* 0x0000001fff0a7819 */ /* 0x020fce0000011400 */
[----:B------:R-:W2:Y:S01]  /*15800*/  LDC.64 R16, c[0x0][R15+0x178] ;  /* 0x00005e000f107b82 */ /* 0x000ea20000000a00 */
[----:B----4-:R-:W-:-:S04]  /*15810*/  IMAD R2, R5, R8, RZ ;  /* 0x0000000805027224 */ /* 0x010fc800078e02ff */
[C---:B------:R-:W-:Y:S02]  /*15820*/  IMAD R7, R4.reuse, R3, R2 ;  /* 0x0000000304077224 */ /* 0x040fe400078e0202 */
[----:B------:R-:W-:-:S04]  /*15830*/  IMAD.WIDE.U32 R2, R4, R8, RZ ;  /* 0x0000000804027225 */ /* 0x000fc800078e00ff */
[----:B-1----:R-:W-:-:S04]  /*15840*/  IMAD.WIDE.U32 R4, R12, R11, RZ ;  /* 0x0000000b0c047225 */ /* 0x002fc800078e00ff */
[----:B------:R-:W-:Y:S01]  /*15850*/  IMAD R6, R13, R11, RZ ;  /* 0x0000000b0d067224 */ /* 0x000fe200078e02ff */
[----:B------:R-:W-:Y:S01]  /*15860*/  IADD3 R12, P1, P0, R2, R4, R0 ;  /* 0x00000004020c7210 */ /* 0x000fe2000783e000 */
[----:B------:R-:W-:Y:S02]  /*15870*/  IMAD.MOV.U32 R2, RZ, RZ, c[0x0][0x4e8] ;  /* 0x00013a00ff027624 */ /* 0x000fe400078e00ff */
[----:B------:R-:W-:Y:S02]  /*15880*/  IMAD.IADD R7, R3, 0x1, R7 ;  /* 0x0000000103077824 */ /* 0x000fe400078e0207 */
[----:B------:R-:W-:Y:S01]  /*15890*/  IMAD.IADD R4, R5, 0x1, R6 ;  /* 0x0000000105047824 */ /* 0x000fe200078e0206 */
[----:B------:R-:W-:-:S04]  /*158a0*/  ISETP.NE.AND P3, PT, R2, 0x1, PT ;  /* 0x000000010200780c */ /* 0x000fc80003f65270 */
[----:B------:R-:W-:Y:S01]  /*158b0*/  IADD3.X R7, R7, R4, R10, P1, P0 ;  /* 0x0000000407077210 */ /* 0x000fe20000fe040a */
[----:B------:R-:W1:Y:S02]  /*158c0*/  S2R R115, SR_TID.X ;  /* 0x0000000000737919 */ /* 0x000e640000002100 */
[----:B-1----:R-:W-:-:S04]  /*158d0*/  SHF.R.S32.HI R111, RZ, 0x1f, R115 ;  /* 0x0000001fff6f7819 */ /* 0x002fc80000011473 */
[----:B------:R-:W-:-:S04]  /*158e0*/  LEA.HI R111, R111, R115, RZ, 0x5 ;  /* 0x000000736f6f7211 */ /* 0x000fc800078f28ff */
[----:B------:R-:W-:-:S05]  /*158f0*/  LOP3.LUT R111, R111, 0xffffffe0, RZ, 0xc0, !PT ;  /* 0xffffffe06f6f7812 */ /* 0x000fca00078ec0ff */
[----:B------:R-:W-:Y:S01]  /*15900*/  IMAD.IADD R111, R115, 0x1, -R111 ;  /* 0x00000001736f7824 */ /* 0x000fe200078e0a6f */
[----:B--2---:R-:W-:Y:S01]  /*15910*/  SEL R2, R9, RZ, P2 ;  /* 0x000000ff09027207 */ /* 0x004fe20001000000 */
[----:B------:R-:W-:-:S04]  /*15920*/  IMAD.IADD R9, R243, 0x1, R242 ;  /* 0x00000001f3097824 */ /* 0x000fc800078e02f2 */
[----:B------:R-:W-:-:S04]  /*15930*/  @P3 IMAD.HI.U32 R3, R9, c[0x0][0x4ec], RZ ;  /* 0x00013b0009033a27 */ /* 0x000fc800078e00ff */
[-C--:B------:R-:W-:Y:S02]  /*15940*/  IMAD R6, R17, R2.reuse, RZ ;  /* 0x0000000211067224 */ /* 0x080fe400078e02ff */
[----:B------:R-:W-:-:S04]  /*15950*/  IMAD.WIDE.U32 R4, R16, R2, RZ ;  /* 0x0000000210047225 */ /* 0x000fc800078e00ff */
[----:B------:R-:W-:Y:S01]  /*15960*/  IMAD.MOV.U32 R2, RZ, RZ, R9 ;  /* 0x000000ffff027224 */ /* 0x000fe200078e0009 */
[----:B------:R-:W-:-:S04]  /*15970*/  @P3 SHF.R.U32.HI R2, RZ, c[0x0][0x4f0], R3 ;  /* 0x00013c00ff023a19 */ /* 0x000fc80000011603 */
[----:B------:R-:W-:Y:S02]  /*15980*/  IADD3 R4, P1, P0, R2, R12, R4 ;  /* 0x0000000c02047210 */ /* 0x000fe4000783e004 */
[----:B------:R-:W1:Y:S01]  /*15990*/  LDC.64 R12, c[0x0][R15+0x160] ;  /* 0x000058000f0c7b82 */ /* 0x000e620000000a00 */
[--C-:B------:R-:W-:Y:S01]  /*159a0*/  SHF.R.S32.HI R3, RZ, 0x1f, R2.reuse ;  /* 0x0000001fff037819 */ /* 0x100fe20000011402 */
[----:B------:R-:W-:Y:S02]  /*159b0*/  IMAD.MOV R2, RZ, RZ, -R2 ;  /* 0x000000ffff027224 */ /* 0x000fe400078e0a02 */
[----:B------:R-:W-:Y:S02]  /*159c0*/  IMAD.IADD R6, R5, 0x1, R6 ;  /* 0x0000000105067824 */ /* 0x000fe400078e0206 */
[----:B------:R-:W-:-:S03]  /*159d0*/  IMAD R2, R2, c[0x0][0x4e8], R9 ;  /* 0x00013a0002027a24 */ /* 0x000fc600078e0209 */
[----:B------:R-:W-:Y:S02]  /*159e0*/  IADD3.X R5, R3, R7, R6, P1, P0 ;  /* 0x0000000703057210 */ /* 0x000fe40000fe0406 */
[----:B------:R-:W-:Y:S01]  /*159f0*/  SHF.R.S32.HI R6, RZ, 0x1f, R2 ;  /* 0x0000001fff067819 */ /* 0x000fe20000011402 */
        /* <DEDUP_REMOVED lines=8> */
[----:B------:R-:W-:-:S04]  /*15a80*/  LEA R4, P0, R2, R4, 0x2 ;  /* 0x0000000402047211 */ /* 0x000fc800078010ff */
[----:B------:R-:W-:Y:S01]  /*15a90*/  LEA.HI.X R2, R2, R5, R3, 0x2, P0 ;  /* 0x0000000502027211 */ /* 0x000fe200000f1403 */
[----:B------:R-:W-:Y:S04]  /*15aa0*/  SHFL.IDX PT, R6, R4, RZ, 0x1c1f ;  /* 0x001c1fff04067589 */ /* 0x000fe800000e0000 */
[----:B------:R-:W1:Y:S01]  /*15ab0*/  SHFL.IDX PT, R7, R2, RZ, 0x1c1f ;  /* 0x001c1fff02077589 */ /* 0x000e6200000e0000 */
[----:B------:R-:W-:-:S03]  /*15ac0*/  IMAD R13, R14, c[0x0][0x4e8], RZ ;  /* 0x00013a000e0d7a24 */ /* 0x000fc600078e02ff */
[----:B------:R-:W-:Y:S01]  /*15ad0*/  SHFL.IDX PT, R4, R4, 0x1, 0x1c1f ;  /* 0x003c1f0004047f89 */ /* 0x000fe200000e0000 */
[----:B------:R-:W-:-:S03]  /*15ae0*/  LOP3.LUT P0, RZ, R111, 0x3, RZ, 0xc0, !PT ;  /* 0x000000036fff7812 */ /* 0x000fc6000780c0ff */
[----:B------:R3:W2:Y:S02]  /*15af0*/  SHFL.IDX PT, R5, R2, 0x1, 0x1c1f ;  /* 0x003c1f0002057f89 */ /* 0x0006a400000e0000 */
[----:B---3--:R-:W-:-:S05]  /*15b00*/  IMAD.IADD R2, R114, 0x1, R242 ;  /* 0x0000000172027824 */ /* 0x008fca00078e02f2 */
        /* <DEDUP_REMOVED lines=9> */
[----:B-1----:R-:W-:Y:S01]  /*15ba0*/  IMAD R4, R10, c[0x0][0x3a0], RZ ;  /* 0x0000e8000a047a24 */ /* 0x002fe200078e02ff */
[----:B------:R-:W-:Y:S01]  /*15bb0*/  SHF.R.S32.HI R5, RZ, 0x1f, R8 ;  /* 0x0000001fff057819 */ /* 0x000fe20000011408 */
[C---:B------:R-:W-:Y:S01]  /*15bc0*/  IMAD.WIDE.U32 R2, R0.reuse, c[0x0][0x3a0], RZ ;  /* 0x0000e80000027a25 */ /* 0x040fe200078e00ff */
[----:B------:R1:W2:Y:S03]  /*15bd0*/  LDS.128 R28, [R215+0x80] ;  /* 0x00008000d71c7984 */ /* 0x0002a60000000c00 */
[----:B------:R-:W-:Y:S01]  /*15be0*/  IMAD R0, R0, c[0x0][0x3a4], R4 ;  /* 0x0000e90000007a24 */ /* 0x000fe200078e0204 */
[----:B------:R-:W-:Y:S01]  /*15bf0*/  IADD3 R4, R229, R242, RZ ;  /* 0x000000f2e5047210 */ /* 0x000fe20007ffe0ff */
[----:B------:R1:W3:Y:S01]  /*15c00*/  LDS.128 R44, [R215+0x1080] ;  /* 0x00108000d72c7984 */ /* 0x0002e20000000c00 */
[----:B------:R-:W-:-:S02]  /*15c10*/  IMAD R5, R5, c[0x0][0x3f0], RZ ;  /* 0x0000fc0005057a24 */ /* 0x000fc400078e02ff */
[----:B------:R-:W-:Y:S01]  /*15c20*/  IADD3 R3, R3, R0, RZ ;  /* 0x0000000003037210 */ /* 0x000fe20007ffe0ff */
[----:B------:R-:W-:Y:S01]  /*15c30*/  @P3 IMAD.HI.U32 R6, R4, c[0x0][0x4ec], RZ ;  /* 0x00013b0004063a27 */ /* 0x000fe200078e00ff */
[----:B------:R1:W4:Y:S01]  /*15c40*/  LDS.128 R60, [R215+0x2080] ;  /* 0x00208000d73c7984 */ /* 0x0003220000000c00 */
[----:B------:R-:W-:Y:S02]  /*15c50*/  MOV R0, R4 ;  /* 0x0000000400007202 */ /* 0x000fe40000000f00 */
[C---:B------:R-:W-:Y:S01]  /*15c60*/  IMAD.WIDE.U32 R2, R11.reuse, c[0x0][0x3e8], R2 ;  /* 0x0000fa000b027a25 */ /* 0x040fe200078e0002 */
[----:B------:R1:W1:Y:S01]  /*15c70*/  LDS.128 R72, [R215+0x3080] ;  /* 0x00308000d7487984 */ /* 0x0002620000000c00 */
[----:B------:R-:W-:Y:S02]  /*15c80*/  @P3 SHF.R.U32.HI R0, RZ, c[0x0][0x4f0], R6 ;  /* 0x00013c00ff003a19 */ /* 0x000fe40000011606 */
[----:B------:R-:W-:Y:S01]  /*15c90*/  IMAD R3, R11, c[0x0][0x3ec], R3 ;  /* 0x0000fb000b037a24 */ /* 0x000fe200078e0203 */
[----:B------:R1:W1:Y:S01]  /*15ca0*/  LDS.128 R24, [R215+0x4080] ;  /* 0x00408000d7187984 */ /* 0x0002620000000c00 */
[C---:B------:R-:W-:Y:S01]  /*15cb0*/  IMAD R7, R8.reuse, c[0x0][0x3f4], R5 ;  /* 0x0000fd0008077a24 */ /* 0x040fe200078e0205 */
[----:B------:R-:W-:Y:S01]  /*15cc0*/  SHF.R.S32.HI R6, RZ, 0x1f, R0 ;  /* 0x0000001fff067819 */ /* 0x000fe20000011400 */
[----:B------:R-:W-:Y:S01]  /*15cd0*/  IMAD.WIDE.U32 R2, R8, c[0x0][0x3f0], R2 ;  /* 0x0000fc0008027a25 */ /* 0x000fe200078e0002 */
[----:B------:R1:W1:Y:S01]  /*15ce0*/  LDS.128 R40, [R215+0x5080] ;  /* 0x00508000d7287984 */ /* 0x0002620000000c00 */
[----:B------:R-:W-:-:S02]  /*15cf0*/  IADD3 R5, -R0, RZ, RZ ;  /* 0x000000ff00057210 */ /* 0x000fc40007ffe1ff */
[----:B------:R-:W-:Y:S01]  /*15d00*/  IMAD R6, R6, c[0x0][0x3e0], RZ ;  /* 0x0000f80006067a24 */ /* 0x000fe200078e02ff */
[----:B------:R1:W1:Y:S01]  /*15d10*/  LDS.128 R56, [R215+0x6080] ;  /* 0x00608000d7387984 */ /* 0x0002620000000c00 */
[----:B------:R-:W-:Y:S01]  /*15d20*/  IADD3 R3, R3, R7, RZ ;  /* 0x0000000703037210 */ /* 0x000fe20007ffe0ff */
[----:B------:R-:W-:Y:S02]  /*15d30*/  IMAD R4, R5, c[0x0][0x4e8], R4 ;  /* 0x00013a0005047a24 */ /* 0x000fe400078e0204 */
        /* <DEDUP_REMOVED lines=21> */
.L_x_2239:
[----:B------:R-:W-:Y:S05]  /*15e90*/  BRA.DIV ~URZ, `(.L_x_2146) ;  /* 0x000066727f007947 */ /* 0x000fea000b800000 */
[----:B------:R4:W2:Y:S02]  /*15ea0*/  SHFL.IDX PT, R0, R14, RZ, 0x181f ;  /* 0x00181fff0e007589 */ /* 0x0008a400000e0000 */
.L_x_2240:
[----:B------:R-:W-:Y:S01]  /*15eb0*/  IADD3 R12, R252, R242, RZ ;  /* 0x000000f2fc0c7210 */ /* 0x000fe20007ffe0ff */
        /* <DEDUP_REMOVED lines=23> */
.L_x_2148:
[----:B------:R-:W-:Y:S05]  /*16030*/  BSYNC B0 ;  /* 0x0000000000007941 */ /* 0x000fea0003800000 */
.L_x_2147:
[----:B------:R-:W-:Y:S05]  /*16040*/  BRA.DIV ~URZ, `(.L_x_2149) ;  /* 0x000065327f007947 */ /* 0x000fea000b800000 */
[----:B---3--:R3:W4:Y:S04]  /*16050*/  SHFL.IDX PT, R4, R5, 0x1, 0x181f ;  /* 0x00381f0005047f89 */ /* 0x00872800000e0000 */
[----:B--2---:R3:W2:Y:S02]  /*16060*/  SHFL.IDX PT, R0, R14, 0x1, 0x181f ;  /* 0x00381f000e007f89 */ /* 0x0046a400000e0000 */
.L_x_2241:
        /* <DEDUP_REMOVED lines=24> */
.L_x_2151:
[----:B------:R-:W-:Y:S05]  /*161f0*/  BSYNC B0 ;  /* 0x0000000000007941 */ /* 0x000fea0003800000 */
.L_x_2150:
[----:B------:R-:W-:Y:S05]  /*16200*/  BRA.DIV ~URZ, `(.L_x_2152) ;  /* 0x000064427f007947 */ /* 0x000fea000b800000 */
[----:B----4-:R4:W3:Y:S02]  /*16210*/  SHFL.IDX PT, R4, R5, 0x2, 0x181f ;  /* 0x00581f0005047f89 */ /* 0x0108e400000e0000 */
.L_x_2242:
[----:B------:R-:W-:Y:S05]  /*16220*/  BRA.DIV ~URZ, `(.L_x_2153) ;  /* 0x000064927f007947 */ /* 0x000fea000b800000 */
[----:B--2---:R2:W4:Y:S02]  /*16230*/  SHFL.IDX PT, R0, R14, 0x2, 0x181f ;  /* 0x00581f000e007f89 */ /* 0x00452400000e0000 */
.L_x_2243:
        /* <DEDUP_REMOVED lines=24> */
.L_x_2155:
[----:B------:R-:W-:Y:S05]  /*163c0*/  BSYNC B0 ;  /* 0x0000000000007941 */ /* 0x000fea0003800000 */
.L_x_2154:
[----:B------:R-:W-:Y:S05]  /*163d0*/  BRA.DIV ~URZ, `(.L_x_2156) ;  /* 0x000063527f007947 */ /* 0x000fea000b800000 */
[----:B---3--:R3:W1:Y:S04]  /*163e0*/  SHFL.IDX PT, R4, R5, 0x3, 0x181f ;  /* 0x00781f0005047f89 */ /* 0x00866800000e0000 */
[----:B----4-:R3:W4:Y:S02]  /*163f0*/  SHFL.IDX PT, R0, R14, 0x3, 0x181f ;  /* 0x00781f000e007f89 */ /* 0x01072400000e0000 */
.L_x_2244:
        /* <DEDUP_REMOVED lines=25> */
.L_x_2144:
        /* <DEDUP_REMOVED lines=33> */
.L_x_2245:
[----:B------:R-:W-:Y:S05]  /*167a0*/  BRA.DIV ~URZ, `(.L_x_2159) ;  /* 0x000060c27f007947 */ /* 0x000fea000b800000 */
[----:B------:R3:W4:Y:S02]  /*167b0*/  SHFL.IDX PT, R0, R12, RZ, 0x1c1f ;  /* 0x001c1fff0c007589 */ /* 0x00072400000e0000 */
.L_x_2246:
[----:B------:R-:W-:Y:S01]  /*167c0*/  BSSY B0, `(.L_x_2160) ;  /* 0x00000e0000007945 */ /* 0x000fe20003800000 */
[----:B------:R-:W-:Y:S05]  /*167d0*/  @P0 BRA `(.L_x_2161) ;  /* 0x00000de000000947 */ /* 0x000fea0003800000 */
[C---:B------:R-:W-:Y:S02]  /*167e0*/  ISETP.GE.AND P0, PT, R231.reuse, c[0x0][0x3c8], PT ;  /* 0x0000f200e7007a0c */ /* 0x040fe40003f06270 */
[C---:B------:R-:W-:Y:S02]  /*167f0*/  IADD3 R8, R231.reuse, 0x8, RZ ;  /* 0x00000008e7087810 */ /* 0x040fe40007ffe0ff */
[----:B------:R-:W-:Y:S02]  /*16800*/  SHF.R.S32.HI R6, RZ, 0x1f, R231 ;  /* 0x0000001fff067819 */ /* 0x000fe400000114e7 */
[----:B------:R-:W-:Y:S02]  /*16810*/  ISETP.GE.AND P2, PT, R8, c[0x0][0x3c8], PT ;  /* 0x0000f20008007a0c */ /* 0x000fe40003f46270 */
[----:B------:R-:W-:-:S02]  /*16820*/  IADD3 R7, R231, 0x10, RZ ;  /* 0x00000010e7077810 */ /* 0x000fc40007ffe0ff */
[C---:B------:R-:W-:Y:S02]  /*16830*/  IADD3 R9, R231.reuse, 0x8, RZ ;  /* 0x00000008e7097810 */ /* 0x040fe40007ffe0ff */
[C---:B------:R-:W-:Y:S02]  /*16840*/  IADD3 R13, R231.reuse, 0x20, RZ ;  /* 0x00000020e70d7810 */ /* 0x040fe40007ffe0ff */
[C---:B----4-:R-:W-:Y:S02]  /*16850*/  @!P0 LEA R2, P1, R231.reuse, R0, 0x2 ;  /* 0x00000000e7028211 */ /* 0x050fe400078210ff */
[----:B------:R-:W-:Y:S02]  /*16860*/  SHF.R.S32.HI R9, RZ, 0x1f, R9 ;  /* 0x0000001fff097819 */ /* 0x000fe40000011409 */
[----:B--2---:R-:W-:Y:S02]  /*16870*/  @!P0 LEA.HI.X R3, R231, R4, R6, 0x2, P1 ;  /* 0x00000004e7038211 */ /* 0x004fe400008f1406 */
[----:B------:R-:W-:-:S02]  /*16880*/  ISETP.GE.AND P1, PT, R7, c[0x0][0x3c8], PT ;  /* 0x0000f20007007a0c */ /* 0x000fc40003f26270 */
[----:B------:R-:W-:Y:S01]  /*16890*/  IADD3 R6, R231, 0x18, RZ ;  /* 0x00000018e7067810 */ /* 0x000fe20007ffe0ff */
[----:B------:R2:W-:Y:S01]  /*168a0*/  @!P0 ST.E.64 [R2.64], R22 ;  /* 0x0000001602008985 */ /* 0x0005e2000c101b06 */
[----:B------:R-:W-:Y:S02]  /*168b0*/  ISETP.GE.AND P3, PT, R13, c[0x0][0x3c8], PT ;  /* 0x0000f2000d007a0c */ /* 0x000fe40003f66270 */
[C---:B------:R-:W-:Y:S02]  /*168c0*/  IADD3 R10, R231.reuse, 0x30, RZ ;  /* 0x00000030e70a7810 */ /* 0x040fe40007ffe0ff */
[C---:B------:R-:W-:Y:S02]  /*168d0*/  IADD3 R15, R231.reuse, 0x20, RZ ;  /* 0x00000020e70f7810 */ /* 0x040fe40007ffe0ff */
[----:B------:R-:W-:Y:S02]  /*168e0*/  IADD3 R11, R231, 0x28, RZ ;  /* 0x00000028e70b7810 */ /* 0x000fe40007ffe0ff */
[----:B------:R-:W-:-:S02]  /*168f0*/  ISETP.GE.AND P4, PT, R10, c[0x0][0x3c8], PT ;  /* 0x0000f2000a007a0c */ /* 0x000fc40003f86270 */
[----:B------:R-:W-:Y:S02]  /*16900*/  SHF.R.S32.HI R15, RZ, 0x1f, R15 ;  /* 0x0000001fff0f7819 */ /* 0x000fe4000001140f */
[----:B------:R-:W-:Y:S02]  /*16910*/  SHF.R.S32.HI R11, RZ, 0x1f, R11 ;  /* 0x0000001fff0b7819 */ /* 0x000fe4000001140b */
[C---:B------:R-:W-:Y:S02]  /*16920*/  IADD3 R16, R231.reuse, 0xa0, RZ ;  /* 0x000000a0e7107810 */ /* 0x040fe40007ffe0ff */
[----:B------:R-:W-:Y:S02]  /*16930*/  IADD3 R17, R231, 0xc0, RZ ;  /* 0x000000c0e7117810 */ /* 0x000fe40007ffe0ff */
[----:B------:R-:W-:Y:S02]  /*16940*/  SHF.R.S32.HI R16, RZ, 0x1f, R16 ;  /* 0x0000001fff107819 */ /* 0x000fe40000011410 */
[----:B------:R-:W-:-:S02]  /*16950*/  SHF.R.S32.HI R17, RZ, 0x1f, R17 ;  /* 0x0000001fff117819 */ /* 0x000fc40000011411 */
[C---:B------:R-:W-:Y:S02]  /*16960*/  IADD3 R18, R231.reuse, 0xe8, RZ ;  /* 0x000000e8e7127810 */ /* 0x040fe40007ffe0ff */
[C---:B------:R-:W-:Y:S02]  /*16970*/  IADD3 R19, R231.reuse, 0xe8, RZ ;  /* 0x000000e8e7137810 */ /* 0x040fe40007ffe0ff */
[C---:B--2---:R-:W-:Y:S02]  /*16980*/  @!P2 LEA R2, P0, R8.reuse, R0, 0x2 ;  /* 0x000000000802a211 */ /* 0x044fe400078010ff */
[----:B------:R-:W-:Y:S02]  /*16990*/  SHF.R.S32.HI R19, RZ, 0x1f, R19 ;  /* 0x0000001fff137819 */ /* 0x000fe40000011413 */
[----:B------:R-:W-:Y:S02]  /*169a0*/  @!P2 LEA.HI.X R3, R8, R4, R9, 0x2, P0 ;  /* 0x000000040803a211 */ /* 0x000fe400000f1409 */
[----:B------:R-:W-:-:S02]  /*169b0*/  IADD3 R8, R231, 0x10, RZ ;  /* 0x00000010e7087810 */ /* 0x000fc40007ffe0ff */
        /* <DEDUP_REMOVED lines=142> */
[----:B------:R-:W-:Y:S02]  /*172a0*/  ISETP.GE.AND P6, PT, R11, c[0x0][0x3c8], PT ;  /* 0x0000f2000b007a0c */ /* 0x000fe40003fc6270 */
[C---:B------:R-:W-:Y:S01]  /*172b0*/  IADD3 R16, R231.reuse, 0xc8, RZ ;  /* 0x000000c8e7107810 */ /* 0x040fe20007ffe0ff */
[----:B------:R4:W-:Y:S01]  /*172c0*/  @!P4 ST.E.64 [R6.64], R92 ;  /* 0x0000005c0600c985 */ /* 0x0009e2000c101b06 */
[----:B------:R-:W-:Y:S02]  /*172d0*/  IADD3 R10, R231, 0xd8, RZ ;  /* 0x000000d8e70a7810 */ /* 0x000fe40007ffe0ff */
[----:B------:R-:W-:Y:S02]  /*172e0*/  SHF.R.S32.HI R16, RZ, 0x1f, R16 ;  /* 0x0000001fff107819 */ /* 0x000fe40000011410 */
[----:B------:R-:W-:-:S02]  /*172f0*/  ISETP.GE.AND P5, PT, R10, c[0x0][0x3c8], PT ;  /* 0x0000f2000a007a0c */ /* 0x000fc40003fa6270 */
[----:B--2---:R-:W-:-:S04]  /*17300*/  @!P2 LEA R2, P0, R8, R0, 0x2 ;  /* 0x000000000802a211 */ /* 0x004fc800078010ff */
[----:B------:R-:W-:Y:S02]  /*17310*/  @!P2 LEA.HI.X R3, R8, R4, R9, 0x2, P0 ;  /* 0x000000040803a211 */ /* 0x000fe400000f1409 */
[----:B------:R-:W-:-:S03]  /*17320*/  @!P3 LEA R8, P0, R15, R0, 0x2 ;  /* 0x000000000f08b211 */ /* 0x000fc600078010ff */
[----:B------:R2:W-:Y:S01]  /*17330*/  @!P2 ST.E.64 [R2.64], R96 ;  /* 0x000000600200a985 */ /* 0x0005e2000c101b06 */
[----:B------:R-:W-:Y:S02]  /*17340*/  @!P3 LEA.HI.X R9, R15, R4, R17, 0x2, P0 ;  /* 0x000000040f09b211 */ /* 0x000fe400000f1411 */
[----:B------:R-:W-:Y:S02]  /*17350*/  IADD3 R15, R231, 0xe0, RZ ;  /* 0x000000e0e70f7810 */ /* 0x000fe40007ffe0ff */
[----:B----4-:R-:W-:Y:S01]  /*17360*/  @!P6 LEA R6, P0, R11, R0, 0x2 ;  /* 0x000000000b06e211 */ /* 0x010fe200078010ff */
[----:B------:R-:W-:Y:S01]  /*17370*/  @!P3 ST.E.64 [R8.64], R144 ;  /* 0x000000900800b985 */ /* 0x000fe2000c101b06 */
[----:B------:R-:W-:Y:S02]  /*17380*/  ISETP.GE.AND P4, PT, R15, c[0x0][0x3c8], PT ;  /* 0x0000f2000f007a0c */ /* 0x000fe40003f86270 */
[----:B------:R-:W-:-:S04]  /*17390*/  IADD3 R17, R231, 0xe0, RZ ;  /* 0x000000e0e7117810 */ /* 0x000fc80007ffe0ff */
[----:B------:R-:W-:Y:S02]  /*173a0*/  SHF.R.S32.HI R17, RZ, 0x1f, R17 ;  /* 0x0000001fff117819 */ /* 0x000fe40000011411 */
[----:B--2---:R-:W-:-:S04]  /*173b0*/  @!P1 LEA R2, P2, R13, R0, 0x2 ;  /* 0x000000000d029211 */ /* 0x004fc800078410ff */
[-C--:B------:R-:W-:Y:S02]  /*173c0*/  @!P1 LEA.HI.X R3, R13, R4.reuse, R16, 0x2, P2 ;  /* 0x000000040d039211 */ /* 0x080fe400010f1410 */
[C---:B------:R-:W-:Y:S02]  /*173d0*/  IADD3 R13, R231.reuse, 0xd0, RZ ;  /* 0x000000d0e70d7810 */ /* 0x040fe40007ffe0ff */
[----:B------:R-:W-:Y:S01]  /*173e0*/  IADD3 R16, R231, 0xf0, RZ ;  /* 0x000000f0e7107810 */ /* 0x000fe20007ffe0ff */
[----:B------:R2:W-:Y:S01]  /*173f0*/  @!P1 ST.E.64 [R2.64], R100 ;  /* 0x0000006402009985 */ /* 0x0005e2000c101b06 */
[----:B------:R-:W-:Y:S02]  /*17400*/  SHF.R.S32.HI R13, RZ, 0x1f, R13 ;  /* 0x0000001fff0d7819 */ /* 0x000fe4000001140d */
[----:B------:R-:W-:Y:S02]  /*17410*/  ISETP.GE.AND P2, PT, R18, c[0x0][0x3c8], PT ;  /* 0x0000f20012007a0c */ /* 0x000fe40003f46270 */
[----:B------:R-:W-:-:S02]  /*17420*/  @!P6 LEA.HI.X R7, R11, R4, R13, 0x2, P0 ;  /* 0x000000040b07e211 */ /* 0x000fc400000f140d */
[C---:B------:R-:W-:Y:S02]  /*17430*/  IADD3 R11, R231.reuse, 0xd8, RZ ;  /* 0x000000d8e70b7810 */ /* 0x040fe40007ffe0ff */
[----:B------:R-:W-:Y:S01]  /*17440*/  IADD3 R13, R231, 0xf8, RZ ;  /* 0x000000f8e70d7810 */ /* 0x000fe20007ffe0ff */
[----:B------:R4:W-:Y:S01]  /*17450*/  @!P6 ST.E.64 [R6.64], R104 ;  /* 0x000000680600e985 */ /* 0x0009e2000c101b06 */
[----:B------:R-:W-:Y:S02]  /*17460*/  SHF.R.S32.HI R11, RZ, 0x1f, R11 ;  /* 0x0000001fff0b7819 */ /* 0x000fe4000001140b */
[----:B------:R-:W-:Y:S02]  /*17470*/  ISETP.GE.AND P1, PT, R16, c[0x0][0x3c8], PT ;  /* 0x0000f20010007a0c */ /* 0x000fe40003f26270 */
[----:B------:R-:W-:Y:S02]  /*17480*/  ISETP.GE.AND P0, PT, R13, c[0x0][0x3c8], PT ;  /* 0x0000f2000d007a0c */ /* 0x000fe40003f06270 */
[----:B--2---:R-:W-:-:S04]  /*17490*/  @!P5 LEA R2, P3, R10, R0, 0x2 ;  /* 0x000000000a02d211 */ /* 0x004fc800078610ff */
[----:B------:R-:W-:Y:S02]  /*174a0*/  @!P5 LEA.HI.X R3, R10, R4, R11, 0x2, P3 ;  /* 0x000000040a03d211 */ /* 0x000fe400018f140b */
[CC--:B------:R-:W-:Y:S02]  /*174b0*/  @!P4 LEA R10, P6, R15.reuse, R0.reuse, 0x2 ;  /* 0x000000000f0ac211 */ /* 0x0c0fe400078c10ff */
[----:B------:R-:W-:Y:S01]  /*174c0*/  @!P2 LEA R8, P3, R18, R0, 0x2 ;  /* 0x000000001208a211 */ /* 0x000fe200078610ff */
[----:B------:R2:W-:Y:S01]  /*174d0*/  @!P5 ST.E.64 [R2.64], R108 ;  /* 0x0000006c0200d985 */ /* 0x0005e2000c101b06 */
[----:B------:R-:W-:Y:S02]  /*174e0*/  @!P4 LEA.HI.X R11, R15, R4, R17, 0x2, P6 ;  /* 0x000000040f0bc211 */ /* 0x000fe400030f1411 */
[C---:B------:R-:W-:Y:S02]  /*174f0*/  IADD3 R17, R231.reuse, 0xf0, RZ ;  /* 0x000000f0e7117810 */ /* 0x040fe40007ffe0ff */
[----:B------:R-:W-:Y:S01]  /*17500*/  IADD3 R15, R231, 0xf8, RZ ;  /* 0x000000f8e70f7810 */ /* 0x000fe20007ffe0ff */
[----:B------:R1:W-:Y:S01]  /*17510*/  @!P4 ST.E.64 [R10.64], R152 ;  /* 0x000000980a00c985 */ /* 0x0003e2000c101b06 */
[----:B----4-:R-:W-:-:S02]  /*17520*/  @!P1 LEA R6, P5, R16, R0, 0x2 ;  /* 0x0000000010069211 */ /* 0x010fc400078a10ff */
[----:B------:R-:W-:Y:S02]  /*17530*/  SHF.R.S32.HI R17, RZ, 0x1f, R17 ;  /* 0x0000001fff117819 */ /* 0x000fe40000011411 */
[-C--:B------:R-:W-:Y:S02]  /*17540*/  @!P2 LEA.HI.X R9, R18, R4.reuse, R19, 0x2, P3 ;  /* 0x000000041209a211 */ /* 0x080fe400018f1413 */
[----:B------:R-:W-:Y:S02]  /*17550*/  SHF.R.S32.HI R15, RZ, 0x1f, R15 ;  /* 0x0000001fff0f7819 */ /* 0x000fe4000001140f */
[----:B------:R-:W-:Y:S01]  /*17560*/  @!P1 LEA.HI.X R7, R16, R4, R17, 0x2, P5 ;  /* 0x0000000410079211 */ /* 0x000fe200028f1411 */
[----:B------:R1:W-:Y:S04]  /*17570*/  @!P2 ST.E.64 [R8.64], R148 ;  /* 0x000000940800a985 */ /* 0x0003e8000c101b06 */
[----:B------:R1:W-:Y:S01]  /*17580*/  @!P1 ST.E.64 [R6.64], R112 ;  /* 0x0000007006009985 */ /* 0x0003e2000c101b06 */
[----:B--2---:R-:W-:-:S04]  /*17590*/  @!P0 LEA R2, P3, R13, R0, 0x2 ;  /* 0x000000000d028211 */ /* 0x004fc800078610ff */
[----:B------:R-:W-:-:S05]  /*175a0*/  @!P0 LEA.HI.X R3, R13, R4, R15, 0x2, P3 ;  /* 0x000000040d038211 */ /* 0x000fca00018f140f */
[----:B------:R1:W-:Y:S04]  /*175b0*/  @!P0 ST.E.64 [R2.64], R20 ;  /* 0x0000001402008985 */ /* 0x0003e8000c101b06 */
.L_x_2161:
[----:B------:R-:W-:Y:S05]  /*175c0*/  BSYNC B0 ;  /* 0x0000000000007941 */ /* 0x000fea0003800000 */
.L_x_2160:
[----:B------:R-:W-:Y:S05]  /*175d0*/  BRA.DIV ~URZ, `(.L_x_2162) ;  /* 0x000053027f007947 */ /* 0x000fea000b800000 */
[----:B--2---:R2:W1:Y:S04]  /*175e0*/  SHFL.IDX PT, R4, R5, 0x1, 0x1c1f ;  /* 0x003c1f0005047f89 */ /* 0x00446800000e0000 */
[----:B----4-:R2:W4:Y:S02]  /*175f0*/  SHFL.IDX PT, R0, R12, 0x1, 0x1c1f ;  /* 0x003c1f000c007f89 */ /* 0x01052400000e0000 */
.L_x_2247:
[----:B------:R-:W-:-:S13]  /*17600*/  ISETP.NE.AND P0, PT, R14, RZ, PT ;  /* 0x000000ff0e00720c */ /* 0x000fda0003f05270 */
[----:B------:R-:W-:Y:S05]  /*17610*/  @P0 BRA `(.L_x_2157) ;  /* 0x00001cd000000947 */ /* 0x000fea0003800000 */
[C---:B------:R-:W-:Y:S02]  /*17620*/  ISETP.GE.AND P3, PT, R231.reuse, c[0x0][0x3c8], PT ;  /* 0x0000f200e7007a0c */ /* 0x040fe40003f66270 */
[C---:B-1----:R-:W-:Y:S02]  /*17630*/  IADD3 R11, R231.reuse, 0x8, RZ ;  /* 0x00000008e70b7810 */ /* 0x042fe40007ffe0ff */
[----:B--23--:R-:W-:Y:S02]  /*17640*/  IADD3 R12, R231, 0x10, RZ ;  /* 0x00000010e70c7810 */ /* 0x00cfe40007ffe0ff */
[----:B------:R-:W-:Y:S02]  /*17650*/  ISETP.GE.AND P2, PT, R11, c[0x0][0x3c8], PT ;  /* 0x0000f2000b007a0c */ /* 0x000fe40003f46270 */
[----:B------:R-:W-:Y:S02]  /*17660*/  SHF.R.S32.HI R5, RZ, 0x1f, R231 ;  /* 0x0000001fff057819 */ /* 0x000fe400000114e7 */
[----:B------:R-:W-:-:S02]  /*17670*/  ISETP.GE.AND P1, PT, R12, c[0x0][0x3c8], PT ;  /* 0x0000f2000c007a0c */ /* 0x000fc40003f26270 */
[C---:B------:R-:W-:Y:S02]  /*17680*/  IADD3 R10, R231.reuse, 0x18, RZ ;  /* 0x00000018e70a7810 */ /* 0x040fe40007ffe0ff */
[C---:B----4-:R-:W-:Y:S02]  /*17690*/  @!P3 LEA R2, P4, R231.reuse, R0, 0x2 ;  /* 0x00000000e702b211 */ /* 0x050fe400078810ff */
[----:B------:R-:W-:Y:S02]  /*176a0*/  ISETP.GE.AND P0, PT, R10, c[0x0][0x3c8], PT ;  /* 0x0000f2000a007a0c */ /* 0x000fe40003f06270 */
[C---:B------:R-:W-:Y:S02]  /*176b0*/  @!P3 LEA.HI.X R3, R231.reuse, R4, R5, 0x2, P4 ;  /* 0x00000004e703b211 */ /* 0x040fe400020f1405 */
[C---:B------:R-:W-:Y:S02]  /*176c0*/  IADD3 R13, R231.reuse, 0x8, RZ ;  /* 0x00000008e70d7810 */ /* 0x040fe40007ffe0ff */
[----:B------:R-:W-:Y:S01]  /*176d0*/  IADD3 R15, R231, 0x10, RZ ;  /* 0x00000010e70f7810 */ /* 0x000fe20007ffe0ff */
[----:B------:R1:W-:Y:S01]  /*176e0*/  @!P3 ST.E.64 [R2.64], R28 ;  /* 0x0000001c0200b985 */ /* 0x0003e2000c101b06 */
[----:B------:R-:W-:-:S02]  /*176f0*/  SHF.R.S32.HI R13, RZ, 0x1f, R13 ;  /* 0x0000001fff0d7819 */ /* 0x000fc4000001140d */
[CC--:B------:R-:W-:Y:S02]  /*17700*/  @!P2 LEA R8, P3, R11.reuse, R0.reuse, 0x2 ;  /* 0x000000000b08a211 */ /* 0x0c0fe400078610ff */
[----:B------:R-:W-:Y:S02]  /*17710*/  @!P1 LEA R6, P4, R12, R0, 0x2 ;  /* 0x000000000c069211 */ /* 0x000fe400078810ff */
[----:B------:R-:W-:Y:S02]  /*17720*/  @!P2 LEA.HI.X R9, R11, R4, R13, 0x2, P3 ;  /* 0x000000040b09a211 */ /* 0x000fe400018f140d */
[----:B------:R-:W-:Y:S02]  /*17730*/  SHF.R.S32.HI R15, RZ, 0x1f, R15 ;  /* 0x0000001fff0f7819 */ /* 0x000fe4000001140f */
[C---:B------:R-:W-:Y:S01]  /*17740*/  IADD3 R11, R231.reuse, 0x18, RZ ;  /* 0x00000018e70b7810 */ /* 0x040fe20007ffe0ff */
[----:B------:R2:W-:Y:S01]  /*17750*/  @!P2 ST.E.64 [R8.64], R128 ;  /* 0x000000800800a985 */ /* 0x0005e2000c101b06 */
[----:B------:R-:W-:-:S02]  /*17760*/  IADD3 R13, R231, 0x20, RZ ;  /* 0x00000020e70d7810 */ /* 0x000fc40007ffe0ff */
[----:B------:R-:W-:Y:S02]  /*17770*/  @!P1 LEA.HI.X R7, R12, R4, R15, 0x2, P4 ;  /* 0x000000040c079211 */ /* 0x000fe400020f140f */
[----:B------:R-:W-:Y:S02]  /*17780*/  SHF.R.S32.HI R11, RZ, 0x1f, R11 ;  /* 0x0000001fff0b7819 */ /* 0x000fe4000001140b */
[----:B------:R-:W-:Y:S01]  /*17790*/  ISETP.GE.AND P4, PT, R13, c[0x0][0x3c8], PT ;  /* 0x0000f2000d007a0c */ /* 0x000fe20003f86270 */
[----:B------:R3:W-:Y:S01]  /*177a0*/  @!P1 ST.E.64 [R6.64], R116 ;  /* 0x0000007406009985 */ /* 0x0007e2000c101b06 */
[C---:B------:R-:W-:Y:S02]  /*177b0*/  IADD3 R16, R231.reuse, 0x28, RZ ;  /* 0x00000028e7107810 */ /* 0x040fe40007ffe0ff */
[C---:B------:R-:W-:Y:S02]  /*177c0*/  IADD3 R5, R231.reuse, 0x30, RZ ;  /* 0x00000030e7057810 */ /* 0x040fe40007ffe0ff */
[----:B------:R-:W-:-:S02]  /*177d0*/  IADD3 R17, R231, 0x28, RZ ;  /* 0x00000028e7117810 */ /* 0x000fc40007ffe0ff */
[----:B------:R-:W-:Y:S02]  /*177e0*/  ISETP.GE.AND P6, PT, R5, c[0x0][0x3c8], PT ;  /* 0x0000f20005007a0c */ /* 0x000fe40003fc6270 */
[C---:B-1----:R-:W-:Y:S02]  /*177f0*/  @!P0 LEA R2, P3, R10.reuse, R0, 0x2 ;  /* 0x000000000a028211 */ /* 0x042fe400078610ff */
[----:B------:R-:W-:Y:S02]  /*17800*/  SHF.R.S32.HI R17, RZ, 0x1f, R17 ;  /* 0x0000001fff117819 */ /* 0x000fe40000011411 */
[----:B------:R-:W-:Y:S02]  /*17810*/  @!P0 LEA.HI.X R3, R10, R4, R11, 0x2, P3 ;  /* 0x000000040a038211 */ /* 0x000fe400018f140b */
[----:B------:R-:W-:Y:S02]  /*17820*/  ISETP.GE.AND P3, PT, R16, c[0x0][0x3c8], PT ;  /* 0x0000f20010007a0c */ /* 0x000fe40003f66270 */
[C---:B------:R-:W-:Y:S01]  /*17830*/  IADD3 R11, R231.reuse, 0x20, RZ ;  /* 0x00000020e70b7810 */ /* 0x040fe20007ffe0ff */
[----:B------:R1:W-:Y:S01]  /*17840*/  @!P0 ST.E.64 [R2.64], R30 ;  /* 0x0000001e02008985 */ /* 0x0003e2000c101b06 */
[----:B------:R-:W-:-:S02]  /*17850*/  IADD3 R15, R231, 0x40, RZ ;  /* 0x00000040e70f7810 */ /* 0x000fc40007ffe0ff */
[----:B--2---:R-:W-:Y:S02]  /*17860*/  @!P4 LEA R8, P0, R13, R0, 0x2 ;  /* 0x000000000d08c211 */ /* 0x004fe400078010ff */
[----:B------:R-:W-:Y:S02]  /*17870*/  SHF.R.S32.HI R11, RZ, 0x1f, R11 ;  /* 0x0000001fff0b7819 */ /* 0x000fe4000001140b */
[----:B------:R-:W-:Y:S02]  /*17880*/  IADD3 R12, R231, 0x30, RZ ;  /* 0x00000030e70c7810 */ /* 0x000fe40007ffe0ff */
[----:B------:R-:W-:Y:S02]  /*17890*/  @!P4 LEA.HI.X R9, R13, R4, R11, 0x2, P0 ;  /* 0x000000040d09c211 */ /* 0x000fe400000f140b */
[C---:B---3--:R-:W-:Y:S02]  /*178a0*/  @!P3 LEA R6, P1, R16.reuse, R0, 0x2 ;  /* 0x000000001006b211 */ /* 0x048fe400078210ff */
[----:B------:R-:W-:-:S02]  /*178b0*/  ISETP.GE.AND P0, PT, R16, c[0x0][0x3c8], PT ;  /* 0x0000f20010007a0c */ /* 0x000fc40003f06270 */
[----:B------:R-:W-:Y:S02]  /*178c0*/  ISETP.GE.AND P4, PT, R15, c[0x0][0x3c8], PT ;  /* 0x0000f2000f007a0c */ /* 0x000fe40003f86270 */
[----:B------:R-:W-:Y:S02]  /*178d0*/  SHF.R.S32.HI R12, RZ, 0x1f, R12 ;  /* 0x0000001fff0c7819 */ /* 0x000fe4000001140c */
[C---:B------:R-:W-:Y:S02]  /*178e0*/  IADD3 R10, R231.reuse, 0x38, RZ ;  /* 0x00000038e70a7810 */ /* 0x040fe40007ffe0ff */
[----:B------:R-:W-:Y:S02]  /*178f0*/  IADD3 R11, R231, 0x48, RZ ;  /* 0x00000048e70b7810 */ /* 0x000fe40007ffe0ff */
[----:B------:R-:W-:Y:S02]  /*17900*/  ISETP.GE.AND P5, PT, R10, c[0x0][0x3c8], PT ;  /* 0x0000f2000a007a0c */ /* 0x000fe40003fa6270 */
[----:B------:R-:W-:-:S02]  /*17910*/  ISETP.GE.AND P3, PT, R11, c[0x0][0x3c8], PT ;  /* 0x0000f2000b007a0c */ /* 0x000fc40003f66270 */
[----:B------:R-:W-:Y:S02]  /*17920*/  @!P0 LEA.HI.X R7, R16, R4, R17, 0x2, P1 ;  /* 0x0000000410078211 */ /* 0x000fe400008f1411 */
[----:B------:R-:W-:Y:S02]  /*17930*/  ISETP.GE.AND P1, PT, R13, c[0x0][0x3c8], PT ;  /* 0x0000f2000d007a0c */ /* 0x000fe40003f26270 */
[----:B-1----:R-:W-:Y:S02]  /*17940*/  @!P6 LEA R2, P2, R5, R0, 0x2 ;  /* 0x000000000502e211 */ /* 0x002fe400078410ff */
[----:B------:R-:W-:Y:S02]  /*17950*/  IADD3 R13, R231, 0x58, RZ ;  /* 0x00000058e70d7810 */ /* 0x000fe40007ffe0ff */
[----:B------:R-:W-:Y:S02]  /*17960*/  @!P6 LEA.HI.X R3, R5, R4, R12, 0x2, P2 ;  /* 0x000000040503e211 */ /* 0x000fe400010f140c */
[----:B------:R-:W-:-:S02]  /*17970*/  IADD3 R12, R231, 0x38, RZ ;  /* 0x00000038e70c7810 */ /* 0x000fc40007ffe0ff */
[----:B------:R-:W-:Y:S02]  /*17980*/  IADD3 R14, R231, 0x40, RZ ;  /* 0x00000040e70e7810 */ /* 0x000fe40007ffe0ff */
[----:B------:R-:W-:Y:S01]  /*17990*/  SHF.R.S32.HI R12, RZ, 0x1f, R12 ;  /* 0x0000001fff0c7819 */ /* 0x000fe2000001140c */
[----:B------:R1:W-:Y:S01]  /*179a0*/  @!P1 ST.E.64 [R8.64], R150 ;  /* 0x0000009608009985 */ /* 0x0003e2000c101b06 */
[----:B------:R-:W-:Y:S02]  /*179b0*/  ISETP.GE.AND P1, PT, R13, c[0x0][0x3c8], PT ;  /* 0x0000f2000d007a0c */ /* 0x000fe40003f26270 */
[----:B------:R-:W-:Y:S01]  /*179c0*/  SHF.R.S32.HI R14, RZ, 0x1f, R14 ;  /* 0x0000001fff0e7819 */ /* 0x000fe2000001140e */
[----:B------:R2:W-:Y:S01]  /*179d0*/  @!P0 ST.E.64 [R6.64], R120 ;  /* 0x0000007806008985 */ /* 0x0005e2000c101b06 */
[C---:B------:R-:W-:Y:S02]  /*179e0*/  IADD3 R5, R231.reuse, 0x50, RZ ;  /* 0x00000050e7057810 */ /* 0x040fe40007ffe0ff */
[----:B------:R-:W-:Y:S01]  /*179f0*/  IADD3 R16, R231, 0xc8, RZ ;  /* 0x000000c8e7107810 */ /* 0x000fe20007ffe0ff */
[----:B------:R3:W-:Y:S01]  /*17a00*/  @!P6 ST.E.64 [R2.64], R32 ;  /* 0x000000200200e985 */ /* 0x0007e2000c101b06 */
[----:B------:R-:W-:-:S02]  /*17a10*/  ISETP.GE.AND P2, PT, R5, c[0x0][0x3c8], PT ;  /* 0x0000f20005007a0c */ /* 0x000fc40003f46270 */
[----:B------:R-:W-:Y:S02]  /*17a20*/  SHF.R.S32.HI R16, RZ, 0x1f, R16 ;  /* 0x0000001fff107819 */ /* 0x000fe40000011410 */
[CC--:B-1----:R-:W-:Y:S02]  /*17a30*/  @!P5 LEA R8, P0, R10.reuse, R0.reuse, 0x2 ;  /* 0x000000000a08d211 */ /* 0x0c2fe400078010ff */
        /* <DEDUP_REMOVED lines=115> */
[C---:B------:R-:W-:Y:S02]  /*18170*/  IADD3 R10, R231.reuse, 0xd0, RZ ;  /* 0x000000d0e70a7810 */ /* 0x040fe40007ffe0ff */
[----:B------:R-:W-:Y:S02]  /*18180*/  SHF.R.S32.HI R13, RZ, 0x1f, R13 ;  /* 0x0000001fff0d7819 */ /* 0x000fe4000001140d */
[----:B------:R-:W-:Y:S02]  /*18190*/  SHF.R.S32.HI R11, RZ, 0x1f, R11 ;  /* 0x0000001fff0b7819 */ /* 0x000fe4000001140b */
[----:B------:R-:W-:-:S04]  /*181a0*/  IADD3 R15, R231, 0xe0, RZ ;  /* 0x000000e0e70f7810 */ /* 0x000fc80007ffe0ff */
        /* <DEDUP_REMOVED lines=14> */
[C---:B------:R-:W-:Y:S02]  /*18290*/  IADD3 R13, R231.reuse, 0xe8, RZ ;  /* 0x000000e8e70d7810 */ /* 0x040fe40007ffe0ff */
[----:B------:R-:W-:Y:S02]  /*182a0*/  IADD3 R5, R231, 0xf0, RZ ;  /* 0x000000f0e7057810 */ /* 0x000fe40007ffe0ff */
[----:B------:R-:W-:-:S02]  /*182b0*/  ISETP.GE.AND P1, PT, R13, c[0x0][0x3c8], PT ;  /* 0x0000f2000d007a0c */ /* 0x000fc40003f26270 */
[----:B-1----:R-:W-:-:S04]  /*182c0*/  @!P5 LEA R6, P0, R14, R0, 0x2 ;  /* 0x000000000e06d211 */ /* 0x002fc800078010ff */
[----:B------:R-:W-:Y:S02]  /*182d0*/  @!P5 LEA.HI.X R7, R14, R4, R16, 0x2, P0 ;  /* 0x000000040e07d211 */ /* 0x000fe400000f1410 */
[C---:B--2---:R-:W-:Y:S02]  /*182e0*/  @!P4 LEA R2, P6, R10.reuse, R0, 0x2 ;  /* 0x000000000a02c211 */ /* 0x044fe400078c10ff */
[----:B------:R-:W-:Y:S01]  /*182f0*/  IADD3 R14, R231, 0xd8, RZ ;  /* 0x000000d8e70e7810 */ /* 0x000fe20007ffe0ff */
[----:B------:R-:W-:Y:S01]  /*18300*/  @!P5 ST.E.64 [R6.64], R90 ;  /* 0x0000005a0600d985 */ /* 0x000fe2000c101b06 */
[----:B------:R-:W-:Y:S02]  /*18310*/  @!P4 LEA.HI.X R3, R10, R4, R11, 0x2, P6 ;  /* 0x000000040a03c211 */ /* 0x000fe400030f140b */
[----:B------:R-:W-:Y:S02]  /*18320*/  @!P3 LEA R10, P5, R12, R0, 0x2 ;  /* 0x000000000c0ab211 */ /* 0x000fe400078a10ff */
[----:B------:R-:W-:Y:S01]  /*18330*/  ISETP.GE.AND P0, PT, R5, c[0x0][0x3c8], PT ;  /* 0x0000f20005007a0c */ /* 0x000fe20003f06270 */
[----:B------:R1:W-:Y:S01]  /*18340*/  @!P4 ST.E.64 [R2.64], R94 ;  /* 0x0000005e0200c985 */ /* 0x0003e2000c101b06 */
[----:B------:R-:W-:-:S02]  /*18350*/  SHF.R.S32.HI R14, RZ, 0x1f, R14 ;  /* 0x0000001fff0e7819 */ /* 0x000fc4000001140e */
[----:B------:R-:W-:Y:S02]  /*18360*/  IADD3 R16, R231, 0xe0, RZ ;  /* 0x000000e0e7107810 */ /* 0x000fe40007ffe0ff */
[----:B------:R-:W-:Y:S02]  /*18370*/  @!P2 LEA R8, P6, R15, R0, 0x2 ;  /* 0x000000000f08a211 */ /* 0x000fe400078c10ff */
[----:B------:R-:W-:-:S04]  /*18380*/  SHF.R.S32.HI R16, RZ, 0x1f, R16 ;  /* 0x0000001fff107819 */ /* 0x000fc80000011410 */
[----:B------:R-:W-:Y:S02]  /*18390*/  @!P2 LEA.HI.X R9, R15, R4, R16, 0x2, P6 ;  /* 0x000000040f09a211 */ /* 0x000fe400030f1410 */
[----:B-1----:R-:W-:Y:S02]  /*183a0*/  P2R R2, PR, RZ, 0x20 ;  /* 0x00000020ff027803 */ /* 0x002fe40000000000 */
[----:B------:R-:W-:Y:S02]  /*183b0*/  @!P1 LEA R6, P5, R13, R0, 0x2 ;  /* 0x000000000d069211 */ /* 0x000fe400078a10ff */
[----:B------:R-:W-:-:S04]  /*183c0*/  ISETP.NE.AND P4, PT, R2, RZ, PT ;  /* 0x000000ff0200720c */ /* 0x000fc80003f85270 */
[----:B------:R-:W-:Y:S02]  /*183d0*/  @!P3 LEA.HI.X R11, R12, R4, R14, 0x2, P4 ;  /* 0x000000040c0bb211 */ /* 0x000fe400020f140e */
[C---:B------:R-:W-:Y:S02]  /*183e0*/  IADD3 R14, R231.reuse, 0xe8, RZ ;  /* 0x000000e8e70e7810 */ /* 0x040fe40007ffe0ff */
[----:B------:R-:W-:Y:S01]  /*183f0*/  IADD3 R12, R231, 0xf0, RZ ;  /* 0x000000f0e70c7810 */ /* 0x000fe20007ffe0ff */
[----:B------:R1:W-:Y:S01]  /*18400*/  @!P3 ST.E.64 [R10.64], R106 ;  /* 0x0000006a0a00b985 */ /* 0x0003e2000c101b06 */
[----:B------:R-:W-:Y:S02]  /*18410*/  SHF.R.S32.HI R14, RZ, 0x1f, R14 ;  /* 0x0000001fff0e7819 */ /* 0x000fe4000001140e */
[----:B------:R-:W-:Y:S01]  /*18420*/  SHF.R.S32.HI R12, RZ, 0x1f, R12 ;  /* 0x0000001fff0c7819 */ /* 0x000fe2000001140c */
[----:B------:R1:W-:Y:S01]  /*18430*/  @!P2 ST.E.64 [R8.64], R102 ;  /* 0x000000660800a985 */ /* 0x0003e2000c101b06 */
[----:B------:R-:W-:-:S02]  /*18440*/  @!P0 LEA R2, P4, R5, R0, 0x2 ;  /* 0x0000000005028211 */ /* 0x000fc400078810ff */
[-C--:B------:R-:W-:Y:S02]  /*18450*/  @!P1 LEA.HI.X R7, R13, R4.reuse, R14, 0x2, P5 ;  /* 0x000000040d079211 */ /* 0x080fe400028f140e */
[----:B------:R-:W-:Y:S02]  /*18460*/  @!P0 LEA.HI.X R3, R5, R4, R12, 0x2, P4 ;  /* 0x0000000405038211 */ /* 0x000fe400020f140c */
[----:B------:R-:W-:Y:S01]  /*18470*/  IADD3 R5, R231, 0xf8, RZ ;  /* 0x000000f8e7057810 */ /* 0x000fe20007ffe0ff */
[----:B------:R1:W-:Y:S04]  /*18480*/  @!P1 ST.E.64 [R6.64], R98 ;  /* 0x0000006206009985 */ /* 0x0003e8000c101b06 */
[----:B------:R1:W-:Y:S01]  /*18490*/  @!P0 ST.E.64 [R2.64], R82 ;  /* 0x0000005202008985 */ /* 0x0003e2000c101b06 */
[----:B------:R-:W-:-:S13]  /*184a0*/  ISETP.GE.AND P0, PT, R5, c[0x0][0x3c8], PT ;  /* 0x0000f20005007a0c */ /* 0x000fda0003f06270 */
[----:B------:R-:W-:Y:S05]  /*184b0*/  @P0 BRA `(.L_x_2157) ;  /* 0x00000e3000000947 */ /* 0x000fea0003800000 */
[----:B------:R-:W-:Y:S02]  /*184c0*/  IADD3 R12, R231, 0xf8, RZ ;  /* 0x000000f8e70c7810 */ /* 0x000fe40007ffe0ff */
[----:B-1----:R-:W-:Y:S02]  /*184d0*/  LEA R2, P0, R5, R0, 0x2 ;  /* 0x0000000005027211 */ /* 0x002fe400078010ff */
[----:B------:R-:W-:-:S04]  /*184e0*/  SHF.R.S32.HI R12, RZ, 0x1f, R12 ;  /* 0x0000001fff0c7819 */ /* 0x000fc8000001140c */
[----:B------:R-:W-:-:S05]  /*184f0*/  LEA.HI.X R3, R5, R4, R12, 0x2, P0 ;  /* 0x0000000405037211 */ /* 0x000fca00000f140c */
[----:B------:R1:W-:Y:S01]  /*18500*/  ST.E.64 [R2.64], R74 ;  /* 0x0000004a02007985 */ /* 0x0003e2000c101b06 */
[----:B------:R-:W-:Y:S05]  /*18510*/  BRA `(.L_x_2157) ;  /* 0x00000dd000007947 */ /* 0x000fea0003800000 */
.L_x_2142:
        /* <DEDUP_REMOVED lines=18> */
.L_x_2163:
[----:B--2---:R-:W2:Y:S01]  /*18640*/  S2R R2, SR_TID.X ;  /* 0x0000000000027919 */ /* 0x004ea20000002100 */
[----:B------:R-:W-:Y:S01]  /*18650*/  SHF.R.S32.HI R0, RZ, 0x1f, R251 ;  /* 0x0000001fff007819 */ /* 0x000fe200000114fb */
[----:B------:R-:W-:Y:S01]  /*18660*/  BSSY B0, `(.L_x_2164) ;  /* 0x0000037000007945 */ /* 0x000fe20003800000 */
[----:B-1----:R-:W-:-:S02]  /*18670*/  LOP3.LUT R14, R250, 0xffff, RZ, 0xc0, !PT ;  /* 0x0000fffffa0e7812 */ /* 0x002fc400078ec0ff */
        /* <DEDUP_REMOVED lines=53> */
.L_x_2165:
[----:B------:R-:W-:Y:S05]  /*189d0*/  BSYNC B0 ;  /* 0x0000000000007941 */ /* 0x000fea0003800000 */
.L_x_2164:
        /* <DEDUP_REMOVED lines=8> */
[----:B------:R-:W-:Y:S02]  /*18a60*/  IMAD R0, R10, c[0x0][0x3a4], R0 ;  /* 0x0000e9000a007a24 */ /* 0x000fe400078e0200 */
        /* <DEDUP_REMOVED lines=9> */
[----:B------:R-:W-:-:S04]  /*18b00*/  IMAD.WIDE.U32 R2, R15, c[0x0][0x3f0], R2 ;  /* 0x0000fc000f027a25 */ /* 0x000fc800078e0002 */
        /* <DEDUP_REMOVED lines=15> */
.L_x_2248:
[----:B------:R-:W-:Y:S05]  /*18c00*/  BRA.DIV ~URZ, `(.L_x_2167) ;  /* 0x00003e127f007947 */ /* 0x000fea000b800000 */
[----:B------:R3:W4:Y:S02]  /*18c10*/  SHFL.IDX PT, R0, R14, RZ, 0x181f ;  /* 0x00181fff0e007589 */ /* 0x00072400000e0000 */
.L_x_2249:
[----:B------:R-:W-:Y:S01]  /*18c20*/  IMAD R13, R20, c[0x0][0x4e8], RZ ;  /* 0x00013a00140d7a24 */ /* 0x000fe200078e02ff */
        /* <DEDUP_REMOVED lines=24> */
.L_x_2169:
[----:B------:R-:W-:Y:S05]  /*18db0*/  BSYNC B0 ;  /* 0x0000000000007941 */ /* 0x000fea0003800000 */
.L_x_2168:
[----:B------:R-:W-:Y:S05]  /*18dc0*/  BRA.DIV ~URZ, `(.L_x_2170) ;  /* 0x00003cc27f007947 */ /* 0x000fea000b800000 */
[----:B--2---:R2:W1:Y:S04]  /*18dd0*/  SHFL.IDX PT, R4, R5, 0x1, 0x181f ;  /* 0x00381f0005047f89 */ /* 0x00446800000e0000 */
[----:B----4-:R2:W4:Y:S02]  /*18de0*/  SHFL.IDX PT, R0, R14, 0x1, 0x181f ;  /* 0x00381f000e007f89 */ /* 0x01052400000e0000 */
.L_x_2250:
        /* <DEDUP_REMOVED lines=24> */
.L_x_2172:
[----:B------:R-:W-:Y:S05]  /*18f70*/  BSYNC B0 ;  /* 0x0000000000007941 */ /* 0x000fea0003800000 */
.L_x_2171:
[----:B------:R-:W-:Y:S05]  /*18f80*/  BRA.DIV ~URZ, `(.L_x_2173) ;  /* 0x00003bd27f007947 */ /* 0x000fea000b800000 */
[----:B-1----:R1:W2:Y:S02]  /*18f90*/  SHFL.IDX PT, R4, R5, 0x2, 0x181f ;  /* 0x00581f0005047f89 */ /* 0x0022a400000e0000 */
.L_x_2251:
[----:B------:R-:W-:Y:S05]  /*18fa0*/  BRA.DIV ~URZ, `(.L_x_2174) ;  /* 0x00003c227f007947 */ /* 0x000fea000b800000 */
[----:B----4-:R4:W1:Y:S02]  /*18fb0*/  SHFL.IDX PT, R0, R14, 0x2, 0x181f ;  /* 0x00581f000e007f89 */ /* 0x01086400000e0000 */
.L_x_2252:
        /* <DEDUP_REMOVED lines=24> */
.L_x_2176:
[----:B------:R-:W-:Y:S05]  /*19140*/  BSYNC B0 ;  /* 0x0000000000007941 */ /* 0x000fea0003800000 */
.L_x_2175:
[----:B------:R-:W-:Y:S05]  /*19150*/  BRA.DIV ~URZ, `(.L_x_2177) ;  /* 0x00003ae27f007947 */ /* 0x000fea000b800000 */
[----:B--2---:R2:W3:Y:S04]  /*19160*/  SHFL.IDX PT, R4, R5, 0x3, 0x181f ;  /* 0x00781f0005047f89 */ /* 0x0044e800000e0000 */
[----:B-1----:R2:W1:Y:S02]  /*19170*/  SHFL.IDX PT, R0, R14, 0x3, 0x181f ;  /* 0x00781f000e007f89 */ /* 0x00246400000e0000 */
.L_x_2253:
        /* <DEDUP_REMOVED lines=23> */
.L_x_2157:
[----:B------:R-:W-:Y:S05]  /*192f0*/  BSYNC B1 ;  /* 0x0000000000017941 */ /* 0x000fea0003800000 */
.L_x_2141:
        /* <DEDUP_REMOVED lines=9> */
[----:B--234-:R-:W-:-:S04]  /*19390*/  LOP3.LUT R12, R0, 0x1f, RZ, 0xc0, !PT ;  /* 0x0000001f000c7812 */ /* 0x01cfc800078ec0ff */
[----:B------:R-:W-:Y:S01]  /*193a0*/  ISETP.NE.AND P6, PT, R12, 0x1f, PT ;  /* 0x0000001f0c00780c */ /* 0x000fe20003fc5270 */
[----:B------:R-:W-:Y:S10]  /*193b0*/  BRA.DIV ~URZ, `(.L_x_2179) ;  /* 0x000039527f007947 */ /* 0x000ff4000b800000 */
[----:B------:R2:W3:Y:S02]  /*193c0*/  SHFL.IDX PT, R9, R110, RZ, 0x1f ;  /* 0x00001fff6e097589 */ /* 0x0004e400000e0000 */
.L_x_2254:
[----:B------:R-:W-:Y:S05]  /*193d0*/  BRA.DIV ~URZ, `(.L_x_2180) ;  /* 0x000039a27f007947 */ /* 0x000fea000b800000 */
[----:B------:R4:W2:Y:S02]  /*193e0*/  SHFL.IDX PT, R8, R110, 0x1, 0x1f ;  /* 0x00201f006e087f89 */ /* 0x0008a400000e0000 */
.L_x_2255:
[----:B-1----:R-:W-:Y:S02]  /*193f0*/  IMAD.IADD R0, R251, 0x1, R12 ;  /* 0x00000001fb007824 */ /* 0x002fe400078e020c */
[----:B------:R-:W-:-:S03]  /*19400*/  IMAD.MOV.U32 R6, RZ, RZ, RZ ;  /* 0x000000ffff067224 */ /* 0x000fc600078e00ff */
        /* <DEDUP_REMOVED lines=15> */
[----:B------:R1:W4:Y:S02]  /*19500*/  SHFL.UP PT, R4, R0, 0x1, RZ ;  /* 0x0420000000047989 */ /* 0x00032400000e00ff */
.L_x_2256:
[----:B----4-:R-:W-:-:S04]  /*19510*/  SEL R4, R4, RZ, P5 ;  /* 0x000000ff04047207 */ /* 0x010fc80002800000 */
        /* <DEDUP_REMOVED lines=14> */
[----:B------:R1:W4:Y:S02]  /*19600*/  SHFL.IDX PT, R0, R4, 0x1f, 0x1f ;  /* 0x03e01f0004007f89 */ /* 0x00032400000e0000 */
.L_x_2257:
[----:B----4-:R-:W-:Y:S01]  /*19610*/  IMAD R0, R0, c[0x0][0x538], RZ ;  /* 0x00014e0000007a24 */ /* 0x010fe200078e02ff */
[----:B------:R-:W-:Y:S04]  /*19620*/  BSSY B1, `(.L_x_2183) ;  /* 0x00000c5000017945 */ /* 0x000fe80003800000 */
[----:B--2---:R-:W-:-:S04]  /*19630*/  IADD3 R8, R0, R8, RZ ;  /* 0x0000000800087210 */ /* 0x004fc80007ffe0ff */
[----:B---3--:R-:W-:-:S13]  /*19640*/  ISETP.GT.AND P0, PT, R8, R9, PT ;  /* 0x000000090800720c */ /* 0x008fda0003f04270 */
[----:B------:R-:W-:Y:S05]  /*19650*/  @P0 BRA `(.L_x_2184) ;  /* 0x0000024000000947 */ /* 0x000fea0003800000 */
.L_x_2188:
        /* <DEDUP_REMOVED lines=16> */
.L_x_2258:
        /* <DEDUP_REMOVED lines=16> */
.L_x_2259:
[----:B--2---:R-:W-:-:S05]  /*19860*/  IMAD R0, R0, c[0x0][0x538], RZ ;  /* 0x00014e0000007a24 */ /* 0x004fca00078e02ff */
[----:B------:R-:W-:-:S04]  /*19870*/  IADD3 R8, R0, R8, RZ ;  /* 0x0000000800087210 */ /* 0x000fc80007ffe0ff */
[----:B------:R-:W-:-:S13]  /*19880*/  ISETP.GT.AND P0, PT, R8, R9, PT ;  /* 0x000000090800720c */ /* 0x000fda0003f04270 */
[----:B-1----:R-:W-:Y:S05]  /*19890*/  @!P0 BRA `(.L_x_2188) ;  /* 0xfffffdc000008947 */ /* 0x002fea000383ffff */
.L_x_2184:
[----:B------:R-:W-:-:S05]  /*198a0*/  IADD3 R8, -R0, R8, RZ ;  /* 0x0000000800087210 */ /* 0x000fca0007ffe1ff */
[----:B------:R-:W-:-:S05]  /*198b0*/  IMAD R0, R4, c[0x0][0x538], R8 ;  /* 0x00014e0004007a24 */ /* 0x000fca00078e0208 */
[----:B------:R-:W-:Y:S01]  /*198c0*/  ISETP.GT.AND P0, PT, R0, R9, PT ;  /* 0x000000090000720c */ /* 0x000fe20003f04270 */
[----:B------:R-:W-:-:S12]  /*198d0*/  BRA.DIV ~URZ, `(.L_x_2189) ;  /* 0x000039027f007947 */ /* 0x000fd8000b800000 */
[----:B------:R-:W-:-:S04]  /*198e0*/  VOTE.ANY R5, PT, !P0 ;  /* 0x0000000000057806 */ /* 0x000fc800040e0100 */
.L_x_2260:
[----:B------:R-:W2:Y:S02]  /*198f0*/  POPC R0, R5 ;  /* 0x0000000500007309 */ /* 0x000ea40000000000 */
[----:B--2---:R-:W-:Y:S01]  /*19900*/  IADD3 R251, R0, R251, RZ ;  /* 0x000000fb00fb7210 */ /* 0x004fe20007ffe0ff */
[----:B------:R-:W-:Y:S05]  /*19910*/  BRA.DIV ~URZ, `(.L_x_2190) ;  /* 0x000039127f007947 */ /* 0x000fea000b800000 */
[----:B------:R2:W3:Y:S04]  /*19920*/  SHFL.IDX PT, R10, R6, R0, 0x1f ;  /* 0x00001f00060a7589 */ /* 0x0004e800000e0000 */
[----:B------:R2:W4:Y:S02]  /*19930*/  SHFL.IDX PT, R7, R7, R0, 0x1f ;  /* 0x00001f0007077589 */ /* 0x00052400000e0000 */
.L_x_2261:
[----:B------:R-:W-:Y:S01]  /*19940*/  ISETP.NE.AND P0, PT, R5, RZ, PT ;  /* 0x000000ff0500720c */ /* 0x000fe20003f05270 */
[----:B------:R-:W-:-:S12]  /*19950*/  BSSY B0, `(.L_x_2191) ;  /* 0x0000005000007945 */ /* 0x000fd80003800000 */
[----:B------:R-:W-:Y:S05]  /*19960*/  @!P0 BRA `(.L_x_2192) ;  /* 0x0000003000008947 */ /* 0x000fea0003800000 */
[----:B--2---:R-:W-:Y:S01]  /*19970*/  IADD3 R0, R0, -0x1, RZ ;  /* 0xffffffff00007810 */ /* 0x004fe20007ffe0ff */
[----:B------:R-:W-:Y:S05]  /*19980*/  BRA.DIV ~URZ, `(.L_x_2193) ;  /* 0x000039727f007947 */ /* 0x000fea000b800000 */
[----:B------:R2:W1:Y:S02]  /*19990*/  SHFL.IDX PT, R11, R4, R0, 0x1f ;  /* 0x00001f00040b7589 */ /* 0x00046400000e0000 */
.L_x_2192:
[----:B------:R-:W-:Y:S05]  /*199a0*/  BSYNC B0 ;  /* 0x0000000000007941 */ /* 0x000fea0003800000 */
.L_x_2191:
[----:B----4-:R-:W-:Y:S01]  /*199b0*/  ISETP.NE.AND P0, PT, R7, 0x1, PT ;  /* 0x000000010700780c */ /* 0x010fe20003f05270 */
[----:B-1----:R-:W-:Y:S01]  /*199c0*/  IMAD R248, R11, c[0x0][0x538], R8 ;  /* 0x00014e000bf87a24 */ /* 0x002fe200078e0208 */
[----:B------:R-:W-:Y:S04]  /*199d0*/  BSSY B0, `(.L_x_2194) ;  /* 0x0000082000007945 */ /* 0x000fe80003800000 */
[----:B------:R-:W-:-:S07]  /*199e0*/  IADD3 R9, -R248, R9, RZ ;  /* 0x00000009f8097210 */ /* 0x000fce0007ffe1ff */
[----:B------:R-:W-:Y:S05]  /*199f0*/  @!P0 BRA `(.L_x_2195) ;  /* 0x000003d000008947 */ /* 0x000fea0003800000 */
[-C--:B---3--:R-:W-:Y:S02]  /*19a00*/  IABS R2, R10.reuse ;  /* 0x0000000a00027213 */ /* 0x088fe40000000000 */
[----:B------:R-:W-:Y:S02]  /*19a10*/  IABS R8, R10 ;  /* 0x0000000a00087213 */ /* 0x000fe40000000000 */
[----:B--2---:R-:W1:Y:S08]  /*19a20*/  I2F.RP R0, R2 ;  /* 0x0000000200007306 */ /* 0x004e700000209400 */
        /* <DEDUP_REMOVED lines=52> */
[--C-:B------:R-:W-:Y:S02]  /*19d70*/  IMAD.MOV R3, RZ, RZ, -R2.reuse ;  /* 0x000000ffff037224 */ /* 0x100fe400078e0a02 */
[C---:B------:R-:W-:Y:S02]  /*19d80*/  IMAD R2, R7.reuse, 0x1000000, R2 ;  /* 0x0100000007027824 */ /* 0x040fe400078e0202 */
[----:B------:R-:W-:Y:S02]  /*19d90*/  IMAD R3, R7, R3, R0 ;  /* 0x0000000307037224 */ /* 0x000fe400078e0200 */
[----:B------:R-:W-:Y:S02]  /*19da0*/  IMAD R0, R10, R4, R9 ;  /* 0x000000040a007224 */ /* 0x000fe400078e0209 */
[----:B------:R-:W-:Y:S01]  /*19db0*/  IMAD R250, R3, 0x10000, R2 ;  /* 0x0001000003fa7824 */ /* 0x000fe200078e0202 */
[----:B------:R-:W-:Y:S05]  /*19dc0*/  BRA `(.L_x_2196) ;  /* 0x0000042000007947 */ /* 0x000fea0003800000 */
.L_x_2195:
[----:B------:R-:W-:-:S04]  /*19dd0*/  IMAD.MOV.U32 R2, RZ, RZ, 0x4 ;  /* 0x00000004ff027424 */ /* 0x000fc800078e00ff */
[----:B------:R-:W-:-:S05]  /*19de0*/  IMAD.WIDE R2, R251, R2, c[0x0][0x590] ;  /* 0x00016400fb027625 */ /* 0x000fca00078e0202 */
[----:B--2---:R-:W2:Y:S02]  /*19df0*/  LDG.E R4, [R2.64] ;  /* 0x0000000602047981 */ /* 0x004ea4000c1e1900 */
        /* <DEDUP_REMOVED lines=28> */
[----:B------:R-:W-:Y:S02]  /*19fc0*/  IMAD R11, R4, R0, RZ ;  /* 0x00000000040b7224 */ /* 0x000fe400078e02ff */
[----:B------:R-:W-:-:S03]  /*19fd0*/  IMAD.MOV R0, RZ, RZ, -R0 ;  /* 0x000000ffff007224 */ /* 0x000fc600078e0a00 */
[----:B------:R-:W-:Y:S01]  /*19fe0*/  IADD3 R2, -R11, c[0x0][0x538], RZ ;  /* 0x00014e000b027a10 */ /* 0x000fe20007ffe1ff */
[----:B------:R-:W-:-:S03]  /*19ff0*/  IMAD R7, R8, R0, R9 ;  /* 0x0000000008077224 */ /* 0x000fc600078e0209 */
[----:B------:R-:W-:Y:S01]  /*1a000*/  IMNMX R2, R4, R2, PT ;  /* 0x0000000204027217 */ /* 0x000fe20003800200 */
[----:B------:R-:W-:-:S03]  /*1a010*/  IMAD.MOV.U32 R4, RZ, RZ, RZ ;  /* 0x000000ffff047224 */ /* 0x000fc600078e00ff */
[-C--:B------:R-:W-:Y:S02]  /*1a020*/  IABS R3, R2.reuse ;  /* 0x0000000200037213 */ /* 0x080fe40000000000 */
[----:B------:R-:W-:-:S03]  /*1a030*/  IABS R8, R2 ;  /* 0x0000000200087213 */ /* 0x000fc60000000000 */
[----:B------:R-:W-:-:S04]  /*1a040*/  IMAD.MOV.U32 R6, RZ, RZ, R3 ;  /* 0x000000ffff067224 */ /* 0x000fc800078e0003 */
[----:B------:R-:W1:Y:S08]  /*1a050*/  I2F.RP R3, R6 ;  /* 0x0000000600037306 */ /* 0x000e700000209400 */
[----:B-1----:R-:W1:Y:S02]  /*1a060*/  MUFU.RCP R3, R3 ;  /* 0x0000000300037308 */ /* 0x002e640000001000 */
[----:B-1----:R-:W-:-:S06]  /*1a070*/  IADD3 R3, R3, 0xffffffe, RZ ;  /* 0x0ffffffe03037810 */ /* 0x002fcc0007ffe0ff */
[----:B------:R-:W1:Y:S02]  /*1a080*/  F2I.FTZ.U32.TRUNC.NTZ R5, R3 ;  /* 0x0000000300057305 */ /* 0x000e64000021f000 */
[----:B-1----:R-:W-:-:S05]  /*1a090*/  IMAD.MOV R3, RZ, RZ, -R5 ;  /* 0x000000ffff037224 */ /* 0x002fca00078e0a05 */
[----:B------:R-:W-:Y:S02]  /*1a0a0*/  MOV R0, R3 ;  /* 0x0000000300007202 */ /* 0x000fe40000000f00 */
[----:B------:R-:W-:-:S03]  /*1a0b0*/  IABS R3, R7 ;  /* 0x0000000700037213 */ /* 0x000fc60000000000 */
[----:B------:R-:W-:-:S04]  /*1a0c0*/  IMAD R0, R0, R6, RZ ;  /* 0x0000000600007224 */ /* 0x000fc800078e02ff */
        /* <DEDUP_REMOVED lines=18> */
.L_x_2196:
[----:B------:R-:W-:Y:S05]  /*1a1f0*/  BSYNC B0 ;  /* 0x0000000000007941 */ /* 0x000fea0003800000 */
.L_x_2194:
[----:B------:R-:W-:-:S04]  /*1a200*/  LOP3.LUT R0, RZ, R0, RZ, 0x33, !PT ;  /* 0x00000000ff007212 */ /* 0x000fc800078e33ff */
[----:B------:R-:W-:Y:S01]  /*1a210*/  IADD3 R249, R0, R10, RZ ;  /* 0x0000000a00f97210 */ /* 0x000fe20007ffe0ff */
[----:B------:R-:W-:Y:S05]  /*1a220*/  BRA `(.L_x_2197) ;  /* 0x0000004000007947 */ /* 0x000fea0003800000 */
.L_x_2185:
[----:B------:R-:W-:Y:S01]  /*1a230*/  IMAD.MOV.U32 R248, RZ, RZ, R9 ;  /* 0x000000fffff87224 */ /* 0x000fe200078e0009 */
[----:B------:R-:W-:Y:S01]  /*1a240*/  MOV R250, RZ ;  /* 0x000000ff00fa7202 */ /* 0x000fe20000000f00 */
[----:B------:R-:W-:Y:S01]  /*1a250*/  IMAD.MOV.U32 R249, RZ, RZ, RZ ;  /* 0x000000fffff97224 */ /* 0x000fe200078e00ff */
[----:B------:R-:W-:Y:S02]  /*1a260*/  MOV R251, c[0x0][0x53c] ;  /* 0x00014f0000fb7a02 */ /* 0x000fe40000000f00 */
.L_x_2197:
[----:B------:R-:W-:Y:S05]  /*1a270*/  BSYNC B1 ;  /* 0x0000000000017941 */ /* 0x000fea0003800000 */
.L_x_2183:
[----:B------:R-:W-:Y:S01]  /*1a280*/  WARPSYNC 0xffffffff ;  /* 0xffffffff00007948 */ /* 0x000fe20003800000 */
[----:B------:R-:W-:Y:S01]  /*1a290*/  BAR.SYNC.DEFER_BLOCKING 0x4, 0x100 ;  /* 0x0104000000007b1d */ /* 0x000fe20000010000 */
[----:B------:R-:W-:-:S13]  /*1a2a0*/  ISETP.NE.AND P0, PT, R12, RZ, PT ;  /* 0x000000ff0c00720c */ /* 0x000fda0003f05270 */
[----:B------:R2:W-:Y:S04]  /*1a2b0*/  @!P0 STS.128 [0x20100], R248 ;  /* 0x020100f8ff008388 */ /* 0x0005e80000000c00 */
[----:B------:R-:W-:Y:S06]  /*1a2c0*/  BAR.ARV 0x5, 0x100 ;  /* 0x0144000000007b1d */ /* 0x000fec0000002000 */
.L_x_2178:
[----:B-1----:R-:W-:-:S13]  /*1a2d0*/  ISETP.GE.AND P0, PT, R251, c[0x0][0x53c], PT ;  /* 0x00014f00fb007a0c */ /* 0x002fda0003f06270 */
[----:B--23--:R-:W-:Y:S01]  /*1a2e0*/  @P0 CALL.REL.NOINC `(.L_x_2198) ;  /* 0x0000001000000944 */ /* 0x00cfe20003c00000 */
[----:B------:R-:W-:Y:S05]  /*1a2f0*/  BRA `(.L_x_2199) ;  /* 0xfffe78b000007947 */ /* 0x000fea000383ffff */
.L_x_2198:
[----:B------:R-:W-:Y:S05]  /*1a300*/  EXIT ;  /* 0x000000000000794d */ /* 0x000fea0003800000 */
.L_x_2022:
[----:B------:R-:W-:Y:S01]  /*1a310*/  IMAD.MOV.U32 R0, RZ, RZ, R5 ;  /* 0x000000ffff007224 */ /* 0x000fe200078e0005 */
[----:B------:R-:W-:Y:S02]  /*1a320*/  MOV R3, 0x1 ;  /* 0x0000000100037802 */ /* 0x000fe40000000f00 */
[----:B------:R-:W-:Y:S02]  /*1a330*/  MOV R2, 0x1a350 ;  /* 0x0001a35000027802 */ /* 0x000fe40000000f00 */
[----:B--2---:R-:W-:Y:S05]  /*1a340*/  CALL.REL.NOINC `($__internal_37_$__cuda_sm70_shflsync_up_p) ;  /* 0x000030e000007944 */ /* 0x004fea0003c00000 */
[----:B------:R-:W-:Y:S01]  /*1a350*/  MOV R0, R4 ;  /* 0x0000000400007202 */ /* 0x000fe20000000f00 */
[----:B------:R-:W-:Y:S05]  /*1a360*/  BRA `(.L_x_2200) ;  /* 0xfffe60d000007947 */ /* 0x000fea000383ffff */
.L_x_2023:
[----:B------:R-:W-:Y:S01]  /*1a370*/  IMAD.MOV.U32 R0, RZ, RZ, R5 ;  /* 0x000000ffff007224 */ /* 0x000fe200078e0005 */
[----:B------:R-:W-:Y:S02]  /*1a380*/  MOV R3, 0x2 ;  /* 0x0000000200037802 */ /* 0x000fe40000000f00 */
[----:B------:R-:W-:Y:S02]  /*1a390*/  MOV R2, 0x1a3b0 ;  /* 0x0001a3b000027802 */ /* 0x000fe40000000f00 */
[----:B--2---:R-:W-:Y:S05]  /*1a3a0*/  CALL.REL.NOINC `($__internal_37_$__cuda_sm70_shflsync_up_p) ;  /* 0x0000308000007944 */ /* 0x004fea0003c00000 */
[----:B------:R-:W-:Y:S01]  /*1a3b0*/  SEL R4, R4, RZ, P4 ;  /* 0x000000ff04047207 */ /* 0x000fe20002000000 */
[----:B------:R-:W-:Y:S01]  /*1a3c0*/  IMAD.MOV.U32 R3, RZ, RZ, 0x4 ;  /* 0x00000004ff037424 */ /* 0x000fe200078e00ff */
[----:B------:R-:W-:-:S03]  /*1a3d0*/  MOV R2, 0x1a400 ;  /* 0x0001a40000027802 */ /* 0x000fc60000000f00 */
[----:B------:R-:W-:Y:S02]  /*1a3e0*/  IMAD.IADD R0, R5, 0x1, R4 ;  /* 0x0000000105007824 */ /* 0x000fe400078e0204 */
[----:B------:R-:W-:Y:S05]  /*1a3f0*/  CALL.REL.NOINC `($__internal_37_$__cuda_sm70_shflsync_up_p) ;  /* 0x0000303000007944 */ /* 0x000fea0003c00000 */
        /* <DEDUP_REMOVED lines=12> */
[----:B------:R-:W-:Y:S02]  /*1a4c0*/  MOV R220, 0x1f ;  /* 0x0000001f00dc7802 */ /* 0x000fe40000000f00 */
[----:B------:R-:W-:Y:S01]  /*1a4d0*/  MOV R3, 0x1a510 ;  /* 0x0001a51000037802 */ /* 0x000fe20000000f00 */
[----:B------:R-:W-:-:S04]  /*1a4e0*/  IMAD.IADD R4, R0, 0x1, R4 ;  /* 0x0000000100047824 */ /* 0x000fc800078e0204 */
[----:B------:R-:W-:Y:S02]  /*1a4f0*/  IMAD.MOV.U32 R219, RZ, RZ, R4 ;  /* 0x000000ffffdb7224 */ /* 0x000fe400078e0004 */
[----:B------:R-:W-:Y:S05]  /*1a500*/  CALL.REL.NOINC `($__internal_36_$__cuda_sm70_shflsync_idx_p) ;  /* 0x00002ec000007944 */ /* 0x000fea0003c00000 */
[----:B------:R-:W-:Y:S01]  /*1a510*/  MOV R0, R219 ;  /* 0x000000db00007202 */ /* 0x000fe20000000f00 */
[----:B------:R-:W-:Y:S05]  /*1a520*/  BRA `(.L_x_2201) ;  /* 0xfffe601000007947 */ /* 0x000fea000383ffff */
.L_x_2025:
[----:B------:R-:W-:Y:S02]  /*1a530*/  SEL R0, RZ, 0x1, P0 ;  /* 0x00000001ff007807 */ /* 0x000fe40000000000 */
[----:B------:R-:W-:Y:S02]  /*1a540*/  MOV R2, 0x1a560 ;  /* 0x0001a56000027802 */ /* 0x000fe40000000f00 */
[----:B--2---:R-:W-:Y:S05]  /*1a550*/  CALL.REL.NOINC `($__internal_38_$__cuda_sm70_votesync_ballot) ;  /* 0x00002f3000007944 */ /* 0x004fea0003c00000 */
[----:B------:R-:W-:Y:S01]  /*1a560*/  MOV R6, R0 ;  /* 0x0000000000067202 */ /* 0x000fe20000000f00 */
[----:B------:R-:W-:Y:S05]  /*1a570*/  BRA `(.L_x_2202) ;  /* 0xfffe605000007947 */ /* 0x000fea000383ffff */
.L_x_2026:
[----:B------:R-:W-:Y:S01]  /*1a580*/  IMAD.MOV.U32 R219, RZ, RZ, R9 ;  /* 0x000000ffffdb7224 */ /* 0x000fe200078e0009 */
[----:B------:R-:W-:Y:S01]  /*1a590*/  MOV R2, R0 ;  /* 0x0000000000027202 */ /* 0x000fe20000000f00 */
[----:B------:R-:W-:Y:S01]  /*1a5a0*/  IMAD.MOV.U32 R220, RZ, RZ, 0x1f ;  /* 0x0000001fffdc7424 */ /* 0x000fe200078e00ff */
[----:B------:R-:W-:Y:S02]  /*1a5b0*/  MOV R3, 0x1a5d0 ;  /* 0x0001a5d000037802 */ /* 0x000fe40000000f00 */
[----:B------:R-:W-:Y:S05]  /*1a5c0*/  CALL.REL.NOINC `($__internal_36_$__cuda_sm70_shflsync_idx_p) ;  /* 0x00002e0000007944 */ /* 0x000fea0003c00000 */
[----:B------:R-:W-:Y:S01]  /*1a5d0*/  IMAD.MOV.U32 R12, RZ, RZ, R219 ;  /* 0x000000ffff0c7224 */ /* 0x000fe200078e00db */
[----:B------:R-:W-:Y:S01]  /*1a5e0*/  MOV R219, R8 ;  /* 0x0000000800db7202 */ /* 0x000fe20000000f00 */
[----:B------:R-:W-:Y:S01]  /*1a5f0*/  IMAD.MOV.U32 R5, RZ, RZ, RZ ;  /* 0x000000ffff057224 */ /* 0x000fe200078e00ff */
[----:B------:R-:W-:Y:S01]  /*1a600*/  MOV R2, R0 ;  /* 0x0000000000027202 */ /* 0x000fe20000000f00 */
[----:B------:R-:W-:Y:S01]  /*1a610*/  IMAD.MOV.U32 R220, RZ, RZ, 0x1f ;  /* 0x0000001fffdc7424 */ /* 0x000fe200078e00ff */
[----:B------:R-:W-:-:S02]  /*1a620*/  MOV R3, 0x1a640 ;  /* 0x0001a64000037802 */ /* 0x000fc40000000f00 */
[----:B------:R-:W-:Y:S05]  /*1a630*/  CALL.REL.NOINC `($__internal_36_$__cuda_sm70_shflsync_idx_p) ;  /* 0x00002d9000007944 */ /* 0x000fea0003c00000 */
[----:B------:R-:W-:Y:S01]  /*1a640*/  MOV R9, R219 ;  /* 0x000000db00097202 */ /* 0x000fe20000000f00 */
[----:B------:R-:W-:Y:S05]  /*1a650*/  BRA `(.L_x_2203) ;  /* 0xfffe5fd000007947 */ /* 0x000fea000383ffff */
.L_x_2029:
[----:B------:R-:W-:Y:S01]  /*1a660*/  IMAD.MOV.U32 R219, RZ, RZ, R4 ;  /* 0x000000ffffdb7224 */ /* 0x000fe200078e0004 */
[----:B------:R-:W-:Y:S01]  /*1a670*/  MOV R2, R0 ;  /* 0x0000000000027202 */ /* 0x000fe20000000f00 */
[----:B------:R-:W-:Y:S01]  /*1a680*/  IMAD.MOV.U32 R220, RZ, RZ, 0x1f ;  /* 0x0000001fffdc7424 */ /* 0x000fe200078e00ff */
[----:B------:R-:W-:-:S02]  /*1a690*/  MOV R3, 0x1a6b0 ;  /* 0x0001a6b000037802 */ /* 0x000fc40000000f00 */
[----:B--23--:R-:W-:Y:S05]  /*1a6a0*/  CALL.REL.NOINC `($__internal_36_$__cuda_sm70_shflsync_idx_p) ;  /* 0x00002d2000007944 */ /* 0x00cfea0003c00000 */
[----:B------:R-:W-:Y:S01]  /*1a6b0*/  MOV R5, R219 ;  /* 0x000000db00057202 */ /* 0x000fe20000000f00 */
[----:B------:R-:W-:Y:S05]  /*1a6c0*/  BRA `(.L_x_2028) ;  /* 0xfffe5fc000007947 */ /* 0x000fea000383ffff */
.L_x_2048:
[----:B------:R-:W-:Y:S01]  /*1a6d0*/  IMAD.MOV.U32 R219, RZ, RZ, R5 ;  /* 0x000000ffffdb7224 */ /* 0x000fe200078e0005 */
[----:B------:R-:W-:Y:S01]  /*1a6e0*/  MOV R2, RZ ;  /* 0x000000ff00027202 */ /* 0x000fe20000000f00 */
[----:B------:R-:W-:Y:S01]  /*1a6f0*/  IMAD.MOV.U32 R220, RZ, RZ, 0x181f ;  /* 0x0000181fffdc7424 */ /* 0x000fe200078e00ff */
[----:B------:R-:W-:-:S02]  /*1a700*/  MOV R3, 0x1a720 ;  /* 0x0001a72000037802 */ /* 0x000fc40000000f00 */
[----:B-----5:R-:W-:Y:S05]  /*1a710*/  CALL.REL.NOINC `($__internal_36_$__cuda_sm70_shflsync_idx_p) ;  /* 0x00002cb000007944 */ /* 0x020fea0003c00000 */
[----:B------:R-:W-:Y:S01]  /*1a720*/  MOV R4, R219 ;  /* 0x000000db00047202 */ /* 0x000fe20000000f00 */
[----:B------:R-:W-:Y:S05]  /*1a730*/  BRA `(.L_x_2204) ;  /* 0xfffe851000007947 */ /* 0x000fea000383ffff */
.L_x_2049:
[----:B------:R-:W-:Y:S01]  /*1a740*/  IMAD.MOV.U32 R219, RZ, RZ, R14 ;  /* 0x000000ffffdb7224 */ /* 0x000fe200078e000e */
[----:B------:R-:W-:Y:S01]  /*1a750*/  MOV R2, RZ ;  /* 0x000000ff00027202 */ /* 0x000fe20000000f00 */
[----:B------:R-:W-:Y:S01]  /*1a760*/  IMAD.MOV.U32 R220, RZ, RZ, 0x181f ;  /* 0x0000181fffdc7424 */ /* 0x000fe200078e00ff */
[----:B------:R-:W-:-:S02]  /*1a770*/  MOV R3, 0x1a790 ;  /* 0x0001a79000037802 */ /* 0x000fc40000000f00 */
[----:B-12--5:R-:W-:Y:S05]  /*1a780*/  CALL.REL.NOINC `($__internal_36_$__cuda_sm70_shflsync_idx_p) ;  /* 0x00002c4000007944 */ /* 0x026fea0003c00000 */
[----:B------:R-:W-:Y:S01]  /*1a790*/  MOV R0, R219 ;  /* 0x000000db00007202 */ /* 0x000fe20000000f00 */
[----:B------:R-:W-:Y:S05]  /*1a7a0*/  BRA `(.L_x_2205) ;  /* 0xfffe84c000007947 */ /* 0x000fea000383ffff */
.L_x_2052:
[----:B------:R-:W-:Y:S01]  /*1a7b0*/  IMAD.MOV.U32 R219, RZ, RZ, R5 ;  /* 0x000000ffffdb7224 */ /* 0x000fe200078e0005 */
[----:B--2---:R-:W-:Y:S01]  /*1a7c0*/  MOV R2, 0x1 ;  /* 0x0000000100027802 */ /* 0x004fe20000000f00 */
[----:B------:R-:W-:Y:S01]  /*1a7d0*/  IMAD.MOV.U32 R220, RZ, RZ, 0x181f ;  /* 0x0000181fffdc7424 */ /* 0x000fe200078e00ff */
[----:B------:R-:W-:-:S02]  /*1a7e0*/  MOV R3, 0x1a800 ;  /* 0x0001a80000037802 */ /* 0x000fc40000000f00 */
[----:B-1-345:R-:W-:Y:S05]  /*1a7f0*/  CALL.REL.NOINC `($__internal_36_$__cuda_sm70_shflsync_idx_p) ;  /* 0x00002bd000007944 */ /* 0x03afea0003c00000 */
[----:B------:R-:W-:Y:S01]  /*1a800*/  IMAD.MOV.U32 R4, RZ, RZ, R219 ;  /* 0x000000ffff047224 */ /* 0x000fe200078e00db */
[----:B------:R-:W-:Y:S01]  /*1a810*/  MOV R2, 0x1 ;  /* 0x0000000100027802 */ /* 0x000fe20000000f00 */
[----:B------:R-:W-:Y:S01]  /*1a820*/  IMAD.MOV.U32 R219, RZ, RZ, R14 ;  /* 0x000000ffffdb7224 */ /* 0x000fe200078e000e */
[----:B------:R-:W-:-:S02]  /*1a830*/  MOV R220, 0x181f ;  /* 0x0000181f00dc7802 */ /* 0x000fc40000000f00 */
[----:B------:R-:W-:Y:S02]  /*1a840*/  MOV R3, 0x1a860 ;  /* 0x0001a86000037802 */ /* 0x000fe40000000f00 */
[----:B------:R-:W-:Y:S05]  /*1a850*/  CALL.REL.NOINC `($__internal_36_$__cuda_sm70_shflsync_idx_p) ;  /* 0x00002b7000007944 */ /* 0x000fea0003c00000 */
[----:B------:R-:W-:Y:S01]  /*1a860*/  MOV R0, R219 ;  /* 0x000000db00007202 */ /* 0x000fe20000000f00 */
[----:B------:R-:W-:Y:S05]  /*1a870*/  BRA `(.L_x_2206) ;  /* 0xfffe85b000007947 */ /* 0x000fea000383ffff */
.L_x_2055:
[----:B------:R-:W-:Y:S01]  /*1a880*/  IMAD.MOV.U32 R219, RZ, RZ, R5 ;  /* 0x000000ffffdb7224 */ /* 0x000fe200078e0005 */
[----:B-1----:R-:W-:Y:S01]  /*1a890*/  MOV R2, 0x2 ;  /* 0x0000000200027802 */ /* 0x002fe20000000f00 */
[----:B------:R-:W-:Y:S01]  /*1a8a0*/  IMAD.MOV.U32 R220, RZ, RZ, 0x181f ;  /* 0x0000181fffdc7424 */ /* 0x000fe200078e00ff */
[----:B------:R-:W-:Y:S02]  /*1a8b0*/  MOV R3, 0x1a8d0 ;  /* 0x0001a8d000037802 */ /* 0x000fe40000000f00 */
[----:B--2345:R-:W-:Y:S05]  /*1a8c0*/  CALL.REL.NOINC `($__internal_36_$__cuda_sm70_shflsync_idx_p) ;  /* 0x00002b0000007944 */ /* 0x03cfea0003c00000 */
[----:B------:R-:W-:Y:S01]  /*1a8d0*/  MOV R4, R219 ;  /* 0x000000db00047202 */ /* 0x000fe20000000f00 */
[----:B------:R-:W-:Y:S05]  /*1a8e0*/  BRA `(.L_x_2207) ;  /* 0xfffe86e000007947 */ /* 0x000fea000383ffff */
.L_x_2056:
[----:B------:R-:W-:Y:S01]  /*1a8f0*/  IMAD.MOV.U32 R219, RZ, RZ, R14 ;  /* 0x000000ffffdb7224 */ /* 0x000fe200078e000e */
[----:B------:R-:W-:Y:S01]  /*1a900*/  MOV R2, 0x2 ;  /* 0x0000000200027802 */ /* 0x000fe20000000f00 */
[----:B------:R-:W-:Y:S01]  /*1a910*/  IMAD.MOV.U32 R220, RZ, RZ, 0x181f ;  /* 0x0000181fffdc7424 */ /* 0x000fe200078e00ff */
[----:B------:R-:W-:Y:S02]  /*1a920*/  MOV R3, 0x1a940 ;  /* 0x0001a94000037802 */ /* 0x000fe40000000f00 */
[----:B-12345:R-:W-:Y:S05]  /*1a930*/  CALL.REL.NOINC `($__internal_36_$__cuda_sm70_shflsync_idx_p) ;  /* 0x00002a9000007944 */ /* 0x03efea0003c00000 */
[----:B------:R-:W-:Y:S01]  /*1a940*/  MOV R0, R219 ;  /* 0x000000db00007202 */ /* 0x000fe20000000f00 */
[----:B------:R-:W-:Y:S05]  /*1a950*/  BRA `(.L_x_2208) ;  /* 0xfffe869000007947 */ /* 0x000fea000383ffff */
.L_x_2059:
[----:B------:R-:W-:Y:S01]  /*1a960*/  IMAD.MOV.U32 R219, RZ, RZ, R5 ;  /* 0x000000ffffdb7224 */ /* 0x000fe200078e0005 */
[----:B-1----:R-:W-:Y:S01]  /*1a970*/  MOV R2, 0x3 ;  /* 0x0000000300027802 */ /* 0x002fe20000000f00 */
[----:B------:R-:W-:Y:S01]  /*1a980*/  IMAD.MOV.U32 R220, RZ, RZ, 0x181f ;  /* 0x0000181fffdc7424 */ /* 0x000fe200078e00ff */
[----:B------:R-:W-:-:S02]  /*1a990*/  MOV R3, 0x1a9b0 ;  /* 0x0001a9b000037802 */ /* 0x000fc40000000f00 */
[----:B--2345:R-:W-:Y:S05]  /*1a9a0*/  CALL.REL.NOINC `($__internal_36_$__cuda_sm70_shflsync_idx_p) ;  /* 0x00002a2000007944 */ /* 0x03cfea0003c00000 */
        /* <DEDUP_REMOVED lines=8> */
.L_x_2062:
[----:B------:R-:W-:Y:S01]  /*1aa30*/  IMAD.MOV.U32 R219, RZ, RZ, R5 ;  /* 0x000000ffffdb7224 */ /* 0x000fe200078e0005 */
[----:B------:R-:W-:Y:S01]  /*1aa40*/  MOV R2, RZ ;  /* 0x000000ff00027202 */ /* 0x000fe20000000f00 */
[----:B------:R-:W-:Y:S01]  /*1aa50*/  IMAD.MOV.U32 R220, RZ, RZ, 0x181f ;  /* 0x0000181fffdc7424 */ /* 0x000fe200078e00ff */
[----:B------:R-:W-:Y:S02]  /*1aa60*/  MOV R3, 0x1aa80 ;  /* 0x0001aa8000037802 */ /* 0x000fe40000000f00 */
[----:B------:R-:W-:Y:S05]  /*1aa70*/  CALL.REL.NOINC `($__internal_36_$__cuda_sm70_shflsync_idx_p) ;  /* 0x0000295000007944 */ /* 0x000fea0003c00000 */
[----:B------:R-:W-:Y:S01]  /*1aa80*/  MOV R4, R219 ;  /* 0x000000db00047202 */ /* 0x000fe20000000f00 */
[----:B------:R-:W-:Y:S05]  /*1aa90*/  BRA `(.L_x_2210) ;  /* 0xfffea5e000007947 */ /* 0x000fea000383ffff */
.L_x_2063:
[----:B------:R-:W-:Y:S01]  /*1aaa0*/  IMAD.MOV.U32 R219, RZ, RZ, R10 ;  /* 0x000000ffffdb7224 */ /* 0x000fe200078e000a */
[----:B------:R-:W-:Y:S01]  /*1aab0*/  MOV R2, RZ ;  /* 0x000000ff00027202 */ /* 0x000fe20000000f00 */
[----:B------:R-:W-:Y:S01]  /*1aac0*/  IMAD.MOV.U32 R220, RZ, RZ, 0x181f ;  /* 0x0000181fffdc7424 */ /* 0x000fe200078e00ff */
[----:B------:R-:W-:Y:S02]  /*1aad0*/  MOV R3, 0x1aaf0 ;  /* 0x0001aaf000037802 */ /* 0x000fe40000000f00 */
[----:B-12---:R-:W-:Y:S05]  /*1aae0*/  CALL.REL.NOINC `($__internal_36_$__cuda_sm70_shflsync_idx_p) ;  /* 0x000028e000007944 */ /* 0x006fea0003c00000 */
[----:B------:R-:W-:Y:S01]  /*1aaf0*/  ISETP.GE.AND P0, PT, R217, c[0x0][0x1d4], PT ;  /* 0x00007500d9007a0c */ /* 0x000fe20003f06270 */
[----:B------:R-:W-:Y:S01]  /*1ab00*/  IMAD.MOV.U32 R220, RZ, RZ, 0x181f ;  /* 0x0000181fffdc7424 */ /* 0x000fe200078e00ff */
[----:B------:R-:W-:-:S02]  /*1ab10*/  IADD3 R2, P1, R219, R103, RZ ;  /* 0x00000067db027210 */ /* 0x000fc40007f3e0ff */
[----:B------:R-:W-:Y:S02]  /*1ab20*/  SEL R14, RZ, 0x10, P0 ;  /* 0x00000010ff0e7807 */ /* 0x000fe40000000000 */
[----:B------:R-:W-:Y:S01]  /*1ab30*/  ISETP.GE.AND P2, PT, R223, c[0x0][0x1d4], PT ;  /* 0x00007500df007a0c */ /* 0x000fe20003f46270 */
[----:B------:R-:W-:Y:S01]  /*1ab40*/  IMAD.X R3, R4, 0x1, R96, P1 ;  /* 0x0000000104037824 */ /* 0x000fe200008e0660 */
[----:B------:R-:W-:Y:S02]  /*1ab50*/  IADD3 R8, P1, R219, R104, RZ ;  /* 0x00000068db087210 */ /* 0x000fe40007f3e0ff */
[----:B------:R-:W-:-:S03]  /*1ab60*/  SEL R13, RZ, 0x10, P2 ;  /* 0x00000010ff0d7807 */ /* 0x000fc60001000000 */
[----:B------:R-:W-:Y:S01]  /*1ab70*/  @!PT LDS RZ, [RZ] ;  /* 0x00000000fffff984 */ /* 0x000fe20000000800 */
        /* <DEDUP_REMOVED lines=11> */
[----:B-1----:R-:W-:Y:S01]  /*1ac30*/  IADD3 R2, P3, R219, R106, RZ ;  /* 0x0000006adb027210 */ /* 0x002fe20007f7e0ff */
[----:B------:R-:W-:Y:S01]  /*1ac40*/  IMAD.MOV.U32 R219, RZ, RZ, R5 ;  /* 0x000000ffffdb7224 */ /* 0x000fe200078e0005 */
[----:B------:R-:W-:-:S03]  /*1ac50*/  SEL R5, RZ, 0x10, P0 ;  /* 0x00000010ff057807 */ /* 0x000fc60000000000 */
[----:B------:R-:W-:-:S05]  /*1ac60*/  IMAD.X R3, R4, 0x1, R99, P3 ;  /* 0x0000000104037824 */ /* 0x000fca00018e0663 */
[----:B------:R1:W-:Y:S02]  /*1ac70*/  LDGSTS.E.BYPASS.LTC128B.128 [R215+0xe100], [R2.64], !P0 ;  /* 0x0e10000002d77fae */ /* 0x0003e4000c101d46 */
[----:B-1----:R-:W-:Y:S01]  /*1ac80*/  IMAD.MOV.U32 R2, RZ, RZ, 0x1 ;  /* 0x00000001ff027424 */ /* 0x002fe200078e00ff */
[----:B------:R-:W-:Y:S02]  /*1ac90*/  MOV R3, 0x1acb0 ;  /* 0x0001acb000037802 */ /* 0x000fe40000000f00 */
[----:B--2---:R-:W-:Y:S05]  /*1aca0*/  CALL.REL.NOINC `($__internal_36_$__cuda_sm70_shflsync_idx_p) ;  /* 0x0000272000007944 */ /* 0x004fea0003c00000 */
[----:B------:R-:W-:Y:S01]  /*1acb0*/  IMAD.MOV.U32 R4, RZ, RZ, R219 ;  /* 0x000000ffff047224 */ /* 0x000fe200078e00db */
[----:B------:R-:W-:Y:S01]  /*1acc0*/  MOV R2, 0x1 ;  /* 0x0000000100027802 */ /* 0x000fe20000000f00 */
[----:B------:R-:W-:Y:S01]  /*1acd0*/  IMAD.MOV.U32 R219, RZ, RZ, R10 ;  /* 0x000000ffffdb7224 */ /* 0x000fe200078e000a */
[----:B------:R-:W-:Y:S02]  /*1ace0*/  MOV R220, 0x181f ;  /* 0x0000181f00dc7802 */ /* 0x000fe40000000f00 */
[----:B------:R-:W-:Y:S02]  /*1acf0*/  MOV R3, 0x1ad10 ;  /* 0x0001ad1000037802 */ /* 0x000fe40000000f00 */
[----:B------:R-:W-:Y:S05]  /*1ad00*/  CALL.REL.NOINC `($__internal_36_$__cuda_sm70_shflsync_idx_p) ;  /* 0x000026c000007944 */ /* 0x000fea0003c00000 */
[----:B------:R-:W-:Y:S01]  /*1ad10*/  MOV R0, R219 ;  /* 0x000000db00007202 */ /* 0x000fe20000000f00 */
[----:B------:R-:W-:Y:S05]  /*1ad20*/  BRA `(.L_x_2211) ;  /* 0xfffea4f000007947 */ /* 0x000fea000383ffff */
.L_x_2064:
[----:B------:R-:W-:Y:S01]  /*1ad30*/  IMAD.MOV.U32 R219, RZ, RZ, R4 ;  /* 0x000000ffffdb7224 */ /* 0x000fe200078e0004 */
[----:B------:R-:W-:Y:S01]  /*1ad40*/  MOV R2, RZ ;  /* 0x000000ff00027202 */ /* 0x000fe20000000f00 */
[----:B------:R-:W-:Y:S01]  /*1ad50*/  IMAD.MOV.U32 R220, RZ, RZ, 0x1c1f ;  /* 0x00001c1fffdc7424 */ /* 0x000fe200078e00ff */
[----:B------:R-:W-:-:S02]  /*1ad60*/  MOV R3, 0x1ad80 ;  /* 0x0001ad8000037802 */ /* 0x000fc40000000f00 */
[----:B------:R-:W-:Y:S05]  /*1ad70*/  CALL.REL.NOINC `($__internal_36_$__cuda_sm70_shflsync_idx_p) ;  /* 0x0000265000007944 */ /* 0x000fea0003c00000 */
[----:B------:R-:W-:Y:S01]  /*1ad80*/  MOV R3, R219 ;  /* 0x000000db00037202 */ /* 0x000fe20000000f00 */
[----:B------:R-:W-:Y:S05]  /*1ad90*/  BRA `(.L_x_2212) ;  /* 0xfffea74000007947 */ /* 0x000fea000383ffff */
.L_x_2069:
[----:B------:R-:W-:Y:S01]  /*1ada0*/  IMAD.MOV.U32 R219, RZ, RZ, R4 ;  /* 0x000000ffffdb7224 */ /* 0x000fe200078e0004 */
[----:B------:R-:W-:Y:S01]  /*1adb0*/  MOV R2, 0x1 ;  /* 0x0000000100027802 */ /* 0x000fe20000000f00 */
[----:B------:R-:W-:Y:S01]  /*1adc0*/  IMAD.MOV.U32 R220, RZ, RZ, 0x1c1f ;  /* 0x00001c1fffdc7424 */ /* 0x000fe200078e00ff */
[----:B------:R-:W-:-:S02]  /*1add0*/  MOV R3, 0x1adf0 ;  /* 0x0001adf000037802 */ /* 0x000fc40000000f00 */
[----:B-1----:R-:W-:Y:S05]  /*1ade0*/  CALL.REL.NOINC `($__internal_36_$__cuda_sm70_shflsync_idx_p) ;  /* 0x000025e000007944 */ /* 0x002fea0003c00000 */
[----:B------:R-:W-:Y:S01]  /*1adf0*/  MOV R3, R219 ;  /* 0x000000db00037202 */ /* 0x000fe20000000f00 */
[----:B------:R-:W-:Y:S05]  /*1ae00*/  BRA `(.L_x_2213) ;  /* 0xfffeabb000007947 */ /* 0x000fea000383ffff */
.L_x_2074:
[----:B------:R-:W-:Y:S02]  /*1ae10*/  MOV R0, 0x2 ;  /* 0x0000000200007802 */ /* 0x000fe40000000f00 */
[----:B------:R-:W-:-:S02]  /*1ae20*/  MOV R2, 0x1ae40 ;  /* 0x0001ae4000027802 */ /* 0x000fc40000000f00 */
[----:B------:R-:W-:Y:S05]  /*1ae30*/  CALL.REL.NOINC `($__internal_35_$__cuda_sm70_shflsync_bfly_p) ;  /* 0x0000253000007944 */ /* 0x000fea0003c00000 */
[----:B------:R-:W-:Y:S05]  /*1ae40*/  BRA `(.L_x_2214) ;  /* 0xfffeb22000007947 */ /* 0x000fea000383ffff */
.L_x_2075:
[----:B------:R-:W-:Y:S02]  /*1ae50*/  MOV R0, 0x1 ;  /* 0x0000000100007802 */ /* 0x000fe40000000f00 */
[----:B------:R-:W-:-:S02]  /*1ae60*/  MOV R2, 0x1ae80 ;  /* 0x0001ae8000027802 */ /* 0x000fc40000000f00 */
[----:B------:R-:W-:Y:S05]  /*1ae70*/  CALL.REL.NOINC `($__internal_35_$__cuda_sm70_shflsync_bfly_p) ;  /* 0x000024f000007944 */ /* 0x000fea0003c00000 */
[----:B------:R-:W-:Y:S01]  /*1ae80*/  FMNMX.FTZ R132, R4, R0, !PT ;  /* 0x0000000004847209 */ /* 0x000fe20007810000 */
[----:B------:R-:W-:Y:S01]  /*1ae90*/  IMAD.MOV.U32 R4, RZ, RZ, R5 ;  /* 0x000000ffff047224 */ /* 0x000fe200078e0005 */
[----:B------:R-:W-:Y:S01]  /*1aea0*/  MOV R2, 0x1aed0 ;  /* 0x0001aed000027802 */ /* 0x000fe20000000f00 */
[----:B------:R-:W-:-:S02]  /*1aeb0*/  IMAD.MOV.U32 R0, RZ, RZ, 0x2 ;  /* 0x00000002ff007424 */ /* 0x000fc400078e00ff */
[----:B------:R-:W-:Y:S05]  /*1aec0*/  CALL.REL.NOINC `($__internal_35_$__cuda_sm70_shflsync_bfly_p) ;  /* 0x000024a000007944 */ /* 0x000fea0003c00000 */
[----:B------:R-:W-:Y:S01]  /*1aed0*/  FMNMX.FTZ R5, R5, R0, !PT ;  /* 0x0000000005057209 */ /* 0x000fe20007810000 */
[----:B------:R-:W-:Y:S01]  /*1aee0*/  IMAD.MOV.U32 R0, RZ, RZ, 0x1 ;  /* 0x00000001ff007424 */ /* 0x000fe200078e00ff */
[----:B------:R-:W-:-:S03]  /*1aef0*/  MOV R2, 0x1af20 ;  /* 0x0001af2000027802 */ /* 0x000fc60000000f00 */
[----:B------:R-:W-:Y:S02]  /*1af00*/  IMAD.MOV.U32 R4, RZ, RZ, R5 ;  /* 0x000000ffff047224 */ /* 0x000fe400078e0005 */
[----:B------:R-:W-:Y:S05]  /*1af10*/  CALL.REL.NOINC `($__internal_35_$__cuda_sm70_shflsync_bfly_p) ;  /* 0x0000245000007944 */ /* 0x000fea0003c00000 */
[----:B------:R-:W-:Y:S01]  /*1af20*/  MOV R3, R0 ;  /* 0x0000000000037202 */ /* 0x000fe20000000f00 */
[----:B------:R-:W-:Y:S05]  /*1af30*/  BRA `(.L_x_2215) ;  /* 0xfffeb1a000007947 */ /* 0x000fea000383ffff */
.L_x_2083:
[----:B------:R-:W-:Y:S01]  /*1af40*/  MOV R2, RZ ;  /* 0x000000ff00027202 */ /* 0x000fe20000000f00 */
[----:B------:R-:W-:Y:S01]  /*1af50*/  IMAD.MOV.U32 R219, RZ, RZ, R5 ;  /* 0x000000ffffdb7224 */ /* 0x000fe200078e0005 */
[----:B------:R-:W-:Y:S01]  /*1af60*/  MOV R3, 0x1af90 ;  /* 0x0001af9000037802 */ /* 0x000fe20000000f00 */
[----:B------:R-:W-:Y:S02]  /*1af70*/  IMAD.MOV.U32 R220, RZ, RZ, 0x181f ;  /* 0x0000181fffdc7424 */ /* 0x000fe400078e00ff */
[----:B-1234-:R-:W-:Y:S05]  /*1af80*/  CALL.REL.NOINC `($__internal_36_$__cuda_sm70_shflsync_idx_p) ;  /* 0x0000244000007944 */ /* 0x01efea0003c00000 */
[----:B------:R-:W-:Y:S01]  /*1af90*/  MOV R4, R219 ;  /* 0x000000db00047202 */ /* 0x000fe20000000f00 */
[----:B------:R-:W-:-:S05]  /*1afa0*/  BRA `(.L_x_2216) ;  /* 0xfffec9f000007947 */ /* 0x000fca000383ffff */
.L_x_2084:
[----:B------:R-:W-:Y:S01]  /*1afb0*/  MOV R2, RZ ;  /* 0x000000ff00027202 */ /* 0x000fe20000000f00 */
[----:B------:R-:W-:Y:S01]  /*1afc0*/  IMAD.MOV.U32 R219, RZ, RZ, R20 ;  /* 0x000000ffffdb7224 */ /* 0x000fe200078e0014 */
[----:B------:R-:W-:Y:S01]  /*1afd0*/  MOV R3, 0x1b000 ;  /* 0x0001b00000037802 */ /* 0x000fe20000000f00 */
[----:B------:R-:W-:Y:S02]  /*1afe0*/  IMAD.MOV.U32 R220, RZ, RZ, 0x181f ;  /* 0x0000181fffdc7424 */ /* 0x000fe400078e00ff */
[----:B-1234-:R-:W-:Y:S05]  /*1aff0*/  CALL.REL.NOINC `($__internal_36_$__cuda_sm70_shflsync_idx_p) ;  /* 0x000023d000007944 */ /* 0x01efea0003c00000 */
[----:B------:R-:W-:Y:S01]  /*1b000*/  ISETP.GE.AND P3, PT, R217, c[0x0][0x1d4], PT ;  /* 0x00007500d9007a0c */ /* 0x000fe20003f66270 */
[----:B------:R-:W-:Y:S01]  /*1b010*/  IMAD.MOV.U32 R220, RZ, RZ, 0x181f ;  /* 0x0000181fffdc7424 */ /* 0x000fe200078e00ff */
[----:B------:R-:W-:Y:S02]  /*1b020*/  IADD3 R6, P0, R219, R29, RZ ;  /* 0x0000001ddb067210 */ /* 0x000fe40007f1e0ff */
[----:B------:R-:W-:Y:S02]  /*1b030*/  ISETP.GE.AND P2, PT, R223, c[0x0][0x1d4], PT ;  /* 0x00007500df007a0c */ /* 0x000fe40003f46270 */
[----:B------:R-:W-:Y:S01]  /*1b040*/  ISETP.GE.AND P1, PT, R222, c[0x0][0x1d4], PT ;  /* 0x00007500de007a0c */ /* 0x000fe20003f26270 */
[C---:B------:R-:W-:Y:S01]  /*1b050*/  IMAD.X R7, R4.reuse, 0x1, R21, P0 ;  /* 0x0000000104077824 */ /* 0x040fe200000e0615 */
[C---:B------:R-:W-:Y:S02]  /*1b060*/  IADD3 R2, P0, R219.reuse, R30, RZ ;  /* 0x0000001edb027210 */ /* 0x040fe40007f1e0ff */
[----:B------:R-:W-:Y:S02]  /*1b070*/  SEL R12, RZ, 0x10, P3 ;  /* 0x00000010ff0c7807 */ /* 0x000fe40001800000 */
[----:B------:R-:W-:Y:S01]  /*1b080*/  SEL R15, RZ, 0x10, P2 ;  /* 0x00000010ff0f7807 */ /* 0x000fe20001000000 */
[----:B------:R-:W-:Y:S01]  /*1b090*/  @!PT LDS RZ, [RZ] ;  /* 0x00000000fffff984 */ /* 0x000fe20000000800 */
[----:B------:R-:W-:Y:S01]  /*1b0a0*/  @!PT LDS RZ, [RZ] ;  /* 0x00000000fffff984 */ /* 0x000fe20000000800 */
[----:B------:R-:W-:Y:S01]  /*1b0b0*/  @!PT LDS RZ, [RZ] ;  /* 0x00000000fffff984 */ /* 0x000fe20000000800 */
[----:B------:R1:W-:Y:S01]  /*1b0c0*/  LDGSTS.E.BYPASS.LTC128B.128 [R215+0x100], [R6.64], !P3 ;  /* 0x0010000006d77fae */ /* 0x0003e2000d901d46 */
[C---:B------:R-:W-:Y:S01]  /*1b0d0*/  IMAD.X R3, R4.reuse, 0x1, R22, P0 ;  /* 0x0000000104037824 */ /* 0x040fe200000e0616 */
[----:B------:R-:W-:Y:S04]  /*1b0e0*/  SEL R14, RZ, 0x10, P1 ;  /* 0x00000010ff0e7807 */ /* 0x000fe80000800000 */
[----:B------:R2:W-:Y:S02]  /*1b0f0*/  LDGSTS.E.BYPASS.LTC128B.128 [R215+0x2100], [R2.64], !P2 ;  /* 0x0210000002d77fae */ /* 0x0005e4000d101d46 */
[C---:B--2---:R-:W-:Y:S05]  /*1b100*/  IADD3 R2, P0, R219.reuse, R31, RZ ;  /* 0x0000001fdb027210 */ /* 0x044fea0007f1e0ff */
[C---:B------:R-:W-:Y:S05]  /*1b110*/  IMAD.X R3, R4.reuse, 0x1, R23, P0 ;  /* 0x0000000104037824 */ /* 0x040fea00000e0617 */
[----:B------:R2:W-:Y:S02]  /*1b120*/  LDGSTS.E.BYPASS.LTC128B.128 [R215+0x4100], [R2.64], !P1 ;  /* 0x0410000002d77fae */ /* 0x0005e4000c901d46 */
[----:B--2---:R-:W-:Y:S01]  /*1b130*/  IADD3 R2, P0, R219, R132, RZ ;  /* 0x00000084db027210 */ /* 0x004fe20007f1e0ff */
[----:B------:R-:W-:Y:S04]  /*1b140*/  IMAD.MOV.U32 R219, RZ, RZ, R5 ;  /* 0x000000ffffdb7224 */ /* 0x000fe800078e0005 */
[----:B------:R-:W-:Y:S01]  /*1b150*/  IMAD.X R3, R4, 0x1, R28, P0 ;  /* 0x0000000104037824 */ /* 0x000fe200000e061c */
[----:B------:R-:W-:Y:S04]  /*1b160*/  ISETP.GE.AND P0, PT, R224, c[0x0][0x1d4], PT ;  /* 0x00007500e0007a0c */ /* 0x000fe80003f06270 */
[----:B------:R-:W-:Y:S09]  /*1b170*/  SEL R5, RZ, 0x10, P0 ;  /* 0x00000010ff057807 */ /* 0x000ff20000000000 */
[----:B------:R2:W-:Y:S02]  /*1b180*/  LDGSTS.E.BYPASS.LTC128B.128 [R215+0x6100], [R2.64], !P0 ;  /* 0x0610000002d77fae */ /* 0x0005e4000c101d46 */
[----:B--2---:R-:W-:Y:S01]  /*1b190*/  MOV R3, 0x1b1c0 ;  /* 0x0001b1c000037802 */ /* 0x004fe20000000f00 */
[----:B------:R-:W-:Y:S02]  /*1b1a0*/  IMAD.MOV.U32 R2, RZ, RZ, 0x1 ;  /* 0x00000001ff027424 */ /* 0x000fe400078e00ff */
[----:B-1----:R-:W-:Y:S05]  /*1b1b0*/  CALL.REL.NOINC `($__internal_36_$__cuda_sm70_shflsync_idx_p) ;  /* 0x0000221000007944 */ /* 0x002fea0003c00000 */
[----:B------:R-:W-:Y:S01]  /*1b1c0*/  MOV R2, 0x1 ;  /* 0x0000000100027802 */ /* 0x000fe20000000f00 */
[----:B------:R-:W-:Y:S01]  /*1b1d0*/  IMAD.MOV.U32 R4, RZ, RZ, R219 ;  /* 0x000000ffff047224 */ /* 0x000fe200078e00db */
[----:B------:R-:W-:Y:S01]  /*1b1e0*/  MOV R220, 0x181f ;  /* 0x0000181f00dc7802 */ /* 0x000fe20000000f00 */
[----:B------:R-:W-:Y:S01]  /*1b1f0*/  IMAD.MOV.U32 R219, RZ, RZ, R20 ;  /* 0x000000ffffdb7224 */ /* 0x000fe200078e0014 */
[----:B------:R-:W-:Y:S02]  /*1b200*/  MOV R3, 0x1b220 ;  /* 0x0001b22000037802 */ /* 0x000fe40000000f00 */
[----:B------:R-:W-:Y:S05]  /*1b210*/  CALL.REL.NOINC `($__internal_36_$__cuda_sm70_shflsync_idx_p) ;  /* 0x000021b000007944 */ /* 0x000fea0003c00000 */
[----:B------:R-:W-:Y:S01]  /*1b220*/  MOV R0, R219 ;  /* 0x000000db00007202 */ /* 0x000fe20000000f00 */
[----:B------:R-:W-:-:S05]  /*1b230*/  BRA `(.L_x_2217) ;  /* 0xfffec90000007947 */ /* 0x000fca000383ffff */
.L_x_2087:
[----:B------:R-:W-:Y:S01]  /*1b240*/  MOV R2, RZ ;  /* 0x000000ff00027202 */ /* 0x000fe20000000f00 */
[----:B------:R-:W-:Y:S01]  /*1b250*/  IMAD.MOV.U32 R219, RZ, RZ, R5 ;  /* 0x000000ffffdb7224 */ /* 0x000fe200078e0005 */
[----:B------:R-:W-:Y:S01]  /*1b260*/  MOV R3, 0x1b290 ;  /* 0x0001b29000037802 */ /* 0x000fe20000000f00 */
[----:B------:R-:W-:Y:S02]  /*1b270*/  IMAD.MOV.U32 R220, RZ, RZ, 0x181f ;  /* 0x0000181fffdc7424 */ /* 0x000fe400078e00ff */
[----:B-1----:R-:W-:Y:S05]  /*1b280*/  CALL.REL.NOINC `($__internal_36_$__cuda_sm70_shflsync_idx_p) ;  /* 0x0000214000007944 */ /* 0x002fea0003c00000 */
[----:B------:R-:W-:Y:S01]  /*1b290*/  MOV R4, R219 ;  /* 0x000000db00047202 */ /* 0x000fe20000000f00 */
[----:B------:R-:W-:-:S05]  /*1b2a0*/  BRA `(.L_x_2218) ;  /* 0xfffeddc000007947 */ /* 0x000fca000383ffff */
.L_x_2088:
[----:B------:R-:W-:Y:S01]  /*1b2b0*/  MOV R2, RZ ;  /* 0x000000ff00027202 */ /* 0x000fe20000000f00 */
[----:B------:R-:W-:Y:S01]  /*1b2c0*/  IMAD.MOV.U32 R219, RZ, RZ, R8 ;  /* 0x000000ffffdb7224 */ /* 0x000fe200078e0008 */
[----:B------:R-:W-:Y:S01]  /*1b2d0*/  MOV R3, 0x1b300 ;  /* 0x0001b30000037802 */ /* 0x000fe20000000f00 */
[----:B------:R-:W-:Y:S02]  /*1b2e0*/  IMAD.MOV.U32 R220, RZ, RZ, 0x181f ;  /* 0x0000181fffdc7424 */ /* 0x000fe400078e00ff */
[----:B-123--:R-:W-:Y:S05]  /*1b2f0*/  CALL.REL.NOINC `($__internal_36_$__cuda_sm70_shflsync_idx_p) ;  /* 0x000020d000007944 */ /* 0x00efea0003c00000 */
[----:B------:R-:W-:Y:S01]  /*1b300*/  ISETP.GE.AND P3, PT, R217, c[0x0][0x1d4], PT ;  /* 0x00007500d9007a0c */ /* 0x000fe20003f66270 */
[----:B------:R-:W-:Y:S01]  /*1b310*/  IMAD.MOV.U32 R220, RZ, RZ, 0x181f ;  /* 0x0000181fffdc7424 */ /* 0x000fe200078e00ff */
[----:B------:R-:W-:Y:S02]  /*1b320*/  IADD3 R6, P0, R219, R22, RZ ;  /* 0x00000016db067210 */ /* 0x000fe40007f1e0ff */
[----:B------:R-:W-:Y:S02]  /*1b330*/  ISETP.GE.AND P2, PT, R223, c[0x0][0x1d4], PT ;  /* 0x00007500df007a0c */ /* 0x000fe40003f46270 */
[----:B------:R-:W-:Y:S01]  /*1b340*/  ISETP.GE.AND P1, PT, R222, c[0x0][0x1d4], PT ;  /* 0x00007500de007a0c */ /* 0x000fe20003f26270 */
[C---:B------:R-:W-:Y:S01]  /*1b350*/  IMAD.X R7, R4.reuse, 0x1, R9, P0 ;  /* 0x0000000104077824 */ /* 0x040fe200000e0609 */
[C---:B------:R-:W-:Y:S02]  /*1b360*/  IADD3 R2, P0, R219.reuse, R23, RZ ;  /* 0x00000017db027210 */ /* 0x040fe40007f1e0ff */
[----:B------:R-:W-:Y:S03]  /*1b370*/  SEL R11, RZ, 0x10, P1 ;  /* 0x00000010ff0b7807 */ /* 0x000fe60000800000 */
[----:B------:R-:W-:Y:S01]  /*1b380*/  @!PT LDS RZ, [RZ] ;  /* 0x00000000fffff984 */ /* 0x000fe20000000800 */
[----:B------:R-:W-:Y:S01]  /*1b390*/  @!PT LDS RZ, [RZ] ;  /* 0x00000000fffff984 */ /* 0x000fe20000000800 */
[----:B------:R-:W-:Y:S01]  /*1b3a0*/  @!PT LDS RZ, [RZ] ;  /* 0x00000000fffff984 */ /* 0x000fe20000000800 */
[----:B------:R1:W-:Y:S01]  /*1b3b0*/  LDGSTS.E.BYPASS.LTC128B.128 [R215+0x8100], [R6.64], !P3 ;  /* 0x0810000006d77fae */ /* 0x0003e2000d901d46 */
[C---:B------:R-:W-:Y:S05]  /*1b3c0*/  IMAD.X R3, R4.reuse, 0x1, R12, P0 ;  /* 0x0000000104037824 */ /* 0x040fea00000e060c */
[----:B------:R2:W-:Y:S01]  /*1b3d0*/  LDGSTS.E.BYPASS.LTC128B.128 [R215+0xa100], [R2.64], !P2 ;  /* 0x0a10000002d77fae */ /* 0x0005e2000d101d46 */
[----:B-1----:R-:W-:Y:S02]  /*1b3e0*/  SEL R6, RZ, 0x10, P3 ;  /* 0x00000010ff067807 */ /* 0x002fe40001800000 */
[C---:B--2---:R-:W-:Y:S05]  /*1b3f0*/  IADD3 R2, P0, R219.reuse, R24, RZ ;  /* 0x00000018db027210 */ /* 0x044fea0007f1e0ff */
[C---:B------:R-:W-:Y:S05]  /*1b400*/  IMAD.X R3, R4.reuse, 0x1, R13, P0 ;  /* 0x0000000104037824 */ /* 0x040fea00000e060d */
[----:B------:R1:W-:Y:S02]  /*1b410*/  LDGSTS.E.BYPASS.LTC128B.128 [R215+0xc100], [R2.64], !P1 ;  /* 0x0c10000002d77fae */ /* 0x0003e4000c901d46 */
[----:B-1----:R-:W-:Y:S01]  /*1b420*/  IADD3 R2, P0, R219, R25, RZ ;  /* 0x00000019db027210 */ /* 0x002fe20007f1e0ff */
[----:B------:R-:W-:Y:S01]  /*1b430*/  IMAD.MOV.U32 R219, RZ, RZ, R5 ;  /* 0x000000ffffdb7224 */ /* 0x000fe200078e0005 */
[----:B------:R-:W-:Y:S03]  /*1b440*/  SEL R5, RZ, 0x10, P2 ;  /* 0x00000010ff057807 */ /* 0x000fe60001000000 */
[----:B------:R-:W-:Y:S01]  /*1b450*/  IMAD.X R3, R4, 0x1, R14, P0 ;  /* 0x0000000104037824 */ /* 0x000fe200000e060e */
[----:B------:R-:W-:Y:S04]  /*1b460*/  ISETP.GE.AND P0, PT, R224, c[0x0][0x1d4], PT ;  /* 0x00007500e0007a0c */ /* 0x000fe80003f06270 */
[----:B------:R-:W-:Y:S09]  /*1b470*/  SEL R10, RZ, 0x10, P0 ;  /* 0x00000010ff0a7807 */ /* 0x000ff20000000000 */
[----:B------:R1:W-:Y:S02]  /*1b480*/  LDGSTS.E.BYPASS.LTC128B.128 [R215+0xe100], [R2.64], !P0 ;  /* 0x0e10000002d77fae */ /* 0x0003e4000c101d46 */
[----:B-1----:R-:W-:Y:S01]  /*1b490*/  MOV R3, 0x1b4c0 ;  /* 0x0001b4c000037802 */ /* 0x002fe20000000f00 */
[----:B------:R-:W-:Y:S02]  /*1b4a0*/  IMAD.MOV.U32 R2, RZ, RZ, 0x1 ;  /* 0x00000001ff027424 */ /* 0x000fe400078e00ff */
[----:B------:R-:W-:Y:S05]  /*1b4b0*/  CALL.REL.NOINC `($__internal_36_$__cuda_sm70_shflsync_idx_p) ;  /* 0x00001f1000007944 */ /* 0x000fea0003c00000 */
        /* <DEDUP_REMOVED lines=8> */
.L_x_2089:
[----:B------:R-:W-:Y:S01]  /*1b540*/  MOV R2, RZ ;  /* 0x000000ff00027202 */ /* 0x000fe20000000f00 */
[----:B------:R-:W-:Y:S01]  /*1b550*/  IMAD.MOV.U32 R219, RZ, RZ, R4 ;  /* 0x000000ffffdb7224 */ /* 0x000fe200078e0004 */
[----:B------:R-:W-:Y:S01]  /*1b560*/  MOV R3, 0x1b590 ;  /* 0x0001b59000037802 */ /* 0x000fe20000000f00 */
[----:B------:R-:W-:Y:S02]  /*1b570*/  IMAD.MOV.U32 R220, RZ, RZ, 0x1c1f ;  /* 0x00001c1fffdc7424 */ /* 0x000fe400078e00ff */
[----:B------:R-:W-:Y:S05]  /*1b580*/  CALL.REL.NOINC `($__internal_36_$__cuda_sm70_shflsync_idx_p) ;  /* 0x00001e4000007944 */ /* 0x000fea0003c00000 */
[----:B------:R-:W-:Y:S01]  /*1b590*/  MOV R3, R219 ;  /* 0x000000db00037202 */ /* 0x000fe20000000f00 */
[----:B------:R-:W-:-:S05]  /*1b5a0*/  BRA `(.L_x_2220) ;  /* 0xfffedf2000007947 */ /* 0x000fca000383ffff */
.L_x_2094:
[----:B------:R-:W-:Y:S01]  /*1b5b0*/  MOV R2, 0x1 ;  /* 0x0000000100027802 */ /* 0x000fe20000000f00 */
[----:B------:R-:W-:Y:S01]  /*1b5c0*/  IMAD.MOV.U32 R219, RZ, RZ, R4 ;  /* 0x000000ffffdb7224 */ /* 0x000fe200078e0004 */
[----:B------:R-:W-:Y:S01]  /*1b5d0*/  MOV R3, 0x1b600 ;  /* 0x0001b60000037802 */ /* 0x000fe20000000f00 */
[----:B------:R-:W-:Y:S02]  /*1b5e0*/  IMAD.MOV.U32 R220, RZ, RZ, 0x1c1f ;  /* 0x00001c1fffdc7424 */ /* 0x000fe400078e00ff */
[----:B-1----:R-:W-:Y:S05]  /*1b5f0*/  CALL.REL.NOINC `($__internal_36_$__cuda_sm70_shflsync_idx_p) ;  /* 0x00001dd000007944 */ /* 0x002fea0003c00000 */
[----:B------:R-:W-:Y:S01]  /*1b600*/  MOV R3, R219 ;  /* 0x000000db00037202 */ /* 0x000fe20000000f00 */
[----:B------:R-:W-:-:S05]  /*1b610*/  BRA `(.L_x_2221) ;  /* 0xfffee3c000007947 */ /* 0x000fca000383ffff */
.L_x_2099:
[----:B------:R-:W-:Y:S02]  /*1b620*/  MOV R0, 0x2 ;  /* 0x0000000200007802 */ /* 0x000fe40000000f00 */
[----:B------:R-:W-:Y:S02]  /*1b630*/  MOV R2, 0x1b650 ;  /* 0x0001b65000027802 */ /* 0x000fe40000000f00 */
[----:B------:R-:W-:Y:S05]  /*1b640*/  CALL.REL.NOINC `($__internal_35_$__cuda_sm70_shflsync_bfly_p) ;  /* 0x00001d2000007944 */ /* 0x000fea0003c00000 */
[----:B------:R-:W-:-:S05]  /*1b650*/  BRA `(.L_x_2222) ;  /* 0xfffeea8000007947 */ /* 0x000fca000383ffff */
.L_x_2100:
[----:B------:R-:W-:Y:S02]  /*1b660*/  MOV R0, 0x1 ;  /* 0x0000000100007802 */ /* 0x000fe40000000f00 */
[----:B------:R-:W-:Y:S02]  /*1b670*/  MOV R2, 0x1b690 ;  /* 0x0001b69000027802 */ /* 0x000fe40000000f00 */
[----:B------:R-:W-:Y:S05]  /*1b680*/  CALL.REL.NOINC `($__internal_35_$__cuda_sm70_shflsync_bfly_p) ;  /* 0x00001ce000007944 */ /* 0x000fea0003c00000 */
[----:B------:R-:W-:Y:S01]  /*1b690*/  FMNMX.FTZ R132, R4, R0, !PT ;  /* 0x0000000004847209 */ /* 0x000fe20007810000 */
[----:B------:R-:W-:Y:S01]  /*1b6a0*/  IMAD.MOV.U32 R4, RZ, RZ, R5 ;  /* 0x000000ffff047224 */ /* 0x000fe200078e0005 */
[----:B------:R-:W-:Y:S01]  /*1b6b0*/  MOV R2, 0x1b6e0 ;  /* 0x0001b6e000027802 */ /* 0x000fe20000000f00 */
[----:B------:R-:W-:Y:S02]  /*1b6c0*/  IMAD.MOV.U32 R0, RZ, RZ, 0x2 ;  /* 0x00000002ff007424 */ /* 0x000fe400078e00ff */
[----:B------:R-:W-:Y:S05]  /*1b6d0*/  CALL.REL.NOINC `($__internal_35_$__cuda_sm70_shflsync_bfly_p) ;  /* 0x00001c9000007944 */ /* 0x000fea0003c00000 */
[----:B------:R-:W-:Y:S01]  /*1b6e0*/  FMNMX.FTZ R4, R5, R0, !PT ;  /* 0x0000000005047209 */ /* 0x000fe20007810000 */
[----:B------:R-:W-:Y:S01]  /*1b6f0*/  IMAD.MOV.U32 R0, RZ, RZ, 0x1 ;  /* 0x00000001ff007424 */ /* 0x000fe200078e00ff */
[----:B------:R-:W-:Y:S02]  /*1b700*/  MOV R2, 0x1b720 ;  /* 0x0001b72000027802 */ /* 0x000fe40000000f00 */
[----:B------:R-:W-:Y:S05]  /*1b710*/  CALL.REL.NOINC `($__internal_35_$__cuda_sm70_shflsync_bfly_p) ;  /* 0x00001c5000007944 */ /* 0x000fea0003c00000 */
[----:B------:R-:W-:-:S05]  /*1b720*/  BRA `(.L_x_2223) ;  /* 0xfffeea2000007947 */ /* 0x000fca000383ffff */
.L_x_2109:
[----:B------:R-:W-:Y:S01]  /*1b730*/  MOV R2, RZ ;  /* 0x000000ff00027202 */ /* 0x000fe20000000f00 */
[----:B------:R-:W-:Y:S01]  /*1b740*/  IMAD.MOV.U32 R219, RZ, RZ, R5 ;  /* 0x000000ffffdb7224 */ /* 0x000fe200078e0005 */
[----:B------:R-:W-:Y:S01]  /*1b750*/  MOV R3, 0x1b780 ;  /* 0x0001b78000037802 */ /* 0x000fe20000000f00 */
[----:B------:R-:W-:Y:S02]  /*1b760*/  IMAD.MOV.U32 R220, RZ, RZ, 0x181f ;  /* 0x0000181fffdc7424 */ /* 0x000fe400078e00ff */
[----:B-1234-:R-:W-:Y:S05]  /*1b770*/  CALL.REL.NOINC `($__internal_36_$__cuda_sm70_shflsync_idx_p) ;  /* 0x00001c5000007944 */ /* 0x01efea0003c00000 */
[----:B------:R-:W-:Y:S01]  /*1b780*/  MOV R4, R219 ;  /* 0x000000db00047202 */ /* 0x000fe20000000f00 */
[----:B------:R-:W-:-:S05]  /*1b790*/  BRA `(.L_x_2224) ;  /* 0xffff0b1000007947 */ /* 0x000fca000383ffff */
.L_x_2110:
        /* <DEDUP_REMOVED lines=41> */
.L_x_2113:
[----:B------:R-:W-:Y:S01]  /*1ba30*/  MOV R2, RZ ;  /* 0x000000ff00027202 */ /* 0x000fe20000000f00 */
[----:B------:R-:W-:Y:S01]  /*1ba40*/  IMAD.MOV.U32 R219, RZ, RZ, R5 ;  /* 0x000000ffffdb7224 */ /* 0x000fe200078e0005 */
[----:B------:R-:W-:Y:S01]  /*1ba50*/  MOV R3, 0x1ba80 ;  /* 0x0001ba8000037802 */ /* 0x000fe20000000f00 */
[----:B------:R-:W-:Y:S02]  /*1ba60*/  IMAD.MOV.U32 R220, RZ, RZ, 0x181f ;  /* 0x0000181fffdc7424 */ /* 0x000fe400078e00ff */
[----:B------:R-:W-:Y:S05]  /*1ba70*/  CALL.REL.NOINC `($__internal_36_$__cuda_sm70_shflsync_idx_p) ;  /* 0x0000195000007944 */ /* 0x000fea0003c00000 */
[----:B------:R-:W-:Y:S01]  /*1ba80*/  MOV R4, R219 ;  /* 0x000000db00047202 */ /* 0x000fe20000000f00 */
[----:B------:R-:W-:-:S05]  /*1ba90*/  BRA `(.L_x_2226) ;  /* 0xffff1ee000007947 */ /* 0x000fca000383ffff */
.L_x_2114:
[----:B------:R-:W-:Y:S01]  /*1baa0*/  MOV R2, RZ ;  /* 0x000000ff00027202 */ /* 0x000fe20000000f00 */
[----:B------:R-:W-:Y:S01]  /*1bab0*/  IMAD.MOV.U32 R219, RZ, RZ, R8 ;  /* 0x000000ffffdb7224 */ /* 0x000fe200078e0008 */
[----:B------:R-:W-:Y:S01]  /*1bac0*/  MOV R3, 0x1baf0 ;  /* 0x0001baf000037802 */ /* 0x000fe20000000f00 */
[----:B------:R-:W-:Y:S02]  /*1bad0*/  IMAD.MOV.U32 R220, RZ, RZ, 0x181f ;  /* 0x0000181fffdc7424 */ /* 0x000fe400078e00ff */
[----:B-12---:R-:W-:Y:S05]  /*1bae0*/  CALL.REL.NOINC `($__internal_36_$__cuda_sm70_shflsync_idx_p) ;  /* 0x000018e000007944 */ /* 0x006fea0003c00000 */
        /* <DEDUP_REMOVED lines=36> */
.L_x_2115:
[----:B------:R-:W-:Y:S02]  /*1bd30*/  MOV R0, 0x2 ;  /* 0x0000000200007802 */ /* 0x000fe40000000f00 */
[----:B------:R-:W-:Y:S02]  /*1bd40*/  MOV R2, 0x1bd60 ;  /* 0x0001bd6000027802 */ /* 0x000fe40000000f00 */
[----:B------:R-:W-:Y:S05]  /*1bd50*/  CALL.REL.NOINC `($__internal_35_$__cuda_sm70_shflsync_bfly_p) ;  /* 0x0000161000007944 */ /* 0x000fea0003c00000 */
[----:B------:R-:W-:-:S05]  /*1bd60*/  BRA `(.L_x_2228) ;  /* 0xffff21a000007947 */ /* 0x000fca000383ffff */
.L_x_2116:
        /* <DEDUP_REMOVED lines=13> */
.L_x_2119:
[----:B------:R-:W-:Y:S01]  /*1be40*/  MOV R2, RZ ;  /* 0x000000ff00027202 */ /* 0x000fe20000000f00 */
[----:B------:R-:W-:Y:S01]  /*1be50*/  IMAD.MOV.U32 R219, RZ, RZ, R4 ;  /* 0x000000ffffdb7224 */ /* 0x000fe200078e0004 */
[----:B------:R-:W-:Y:S01]  /*1be60*/  MOV R3, 0x1be90 ;  /* 0x0001be9000037802 */ /* 0x000fe20000000f00 */
[----:B------:R-:W-:Y:S02]  /*1be70*/  IMAD.MOV.U32 R220, RZ, RZ, 0x181f ;  /* 0x0000181fffdc7424 */ /* 0x000fe400078e00ff */
[----:B-1234-:R-:W-:Y:S05]  /*1be80*/  CALL.REL.NOINC `($__internal_36_$__cuda_sm70_shflsync_idx_p) ;  /* 0x0000154000007944 */ /* 0x01efea0003c00000 */
[----:B------:R-:W-:Y:S01]  /*1be90*/  MOV R2, R219 ;  /* 0x000000db00027202 */ /* 0x000fe20000000f00 */
[----:B------:R-:W-:-:S05]  /*1bea0*/  BRA `(.L_x_2230) ;  /* 0xffff405000007947 */ /* 0x000fca000383ffff */
.L_x_2122:
[----:B------:R-:W-:Y:S01]  /*1beb0*/  MOV R2, RZ ;  /* 0x000000ff00027202 */ /* 0x000fe20000000f00 */
[----:B------:R-:W-:Y:S01]  /*1bec0*/  IMAD.MOV.U32 R219, RZ, RZ, R5 ;  /* 0x000000ffffdb7224 */ /* 0x000fe200078e0005 */
[----:B------:R-:W-:Y:S01]  /*1bed0*/  MOV R3, 0x1bf00 ;  /* 0x0001bf0000037802 */ /* 0x000fe20000000f00 */
[----:B------:R-:W-:Y:S02]  /*1bee0*/  IMAD.MOV.U32 R220, RZ, RZ, 0x181f ;  /* 0x0000181fffdc7424 */ /* 0x000fe400078e00ff */
[----:B-1----:R-:W-:Y:S05]  /*1bef0*/  CALL.REL.NOINC `($__internal_36_$__cuda_sm70_shflsync_idx_p) ;  /* 0x000014d000007944 */ /* 0x002fea0003c00000 */
[----:B------:R-:W-:Y:S01]  /*1bf00*/  MOV R4, R219 ;  /* 0x000000db00047202 */ /* 0x000fe20000000f00 */
[----:B------:R-:W-:-:S05]  /*1bf10*/  BRA `(.L_x_2231) ;  /* 0xffff568000007947 */ /* 0x000fca000383ffff */
.L_x_2123:
[----:B------:R-:W-:Y:S01]  /*1bf20*/  MOV R2, RZ ;  /* 0x000000ff00027202 */ /* 0x000fe20000000f00 */
[----:B------:R-:W-:Y:S01]  /*1bf30*/  IMAD.MOV.U32 R219, RZ, RZ, R8 ;  /* 0x000000ffffdb7224 */ /* 0x000fe200078e0008 */
[----:B------:R-:W-:Y:S01]  /*1bf40*/  MOV R3, 0x1bf70 ;  /* 0x0001bf7000037802 */ /* 0x000fe20000000f00 */
[----:B------:R-:W-:Y:S02]  /*1bf50*/  IMAD.MOV.U32 R220, RZ, RZ, 0x181f ;  /* 0x0000181fffdc7424 */ /* 0x000fe400078e00ff */
[----:B-123--:R-:W-:Y:S05]  /*1bf60*/  CALL.REL.NOINC `($__internal_36_$__cuda_sm70_shflsync_idx_p) ;  /* 0x0000146000007944 */ /* 0x00efea0003c00000 */
[C---:B------:R-:W-:Y:S01]  /*1bf70*/  IADD3 R2, -R213.reuse, 0x10, RZ ;  /* 0x00000010d5027810 */ /* 0x040fe20007ffe1ff */
[----:B------:R-:W-:Y:S03]  /*1bf80*/  IMAD.MOV.U32 R220, RZ, RZ, 0x181f ;  /* 0x0000181fffdc7424 */ /* 0x000fe600078e00ff */
        /* <DEDUP_REMOVED lines=8> */
[----:B------:R1:W-:Y:S01]  /*1c010*/  LDGSTS.E.BYPASS.LTC128B.128.ZFILL [R215+0x8100], [R2.64], P0 ;  /* 0x0810000002d77fae */ /* 0x0003e20008141d46 */
[C---:B------:R-:W-:Y:S05]  /*1c020*/  IADD3 R6, P0, R219.reuse, R22, RZ ;  /* 0x00000016db067210 */ /* 0x040fea0007f1e0ff */
[C---:B------:R-:W-:Y:S05]  /*1c030*/  IMAD.X R7, R4.reuse, 0x1, R10, P0 ;  /* 0x0000000104077824 */ /* 0x040fea00000e060a */
[----:B------:R2:W-:Y:S01]  /*1c040*/  LDGSTS.E.BYPASS.LTC128B.128 [R215+0xa100], [R6.64], !P5 ;  /* 0x0a10000006d77fae */ /* 0x0005e2000e901d46 */
[C---:B-1----:R-:W-:Y:S05]  /*1c050*/  IADD3 R2, P0, R219.reuse, R23, RZ ;  /* 0x00000017db027210 */ /* 0x042fea0007f1e0ff */
[C---:B------:R-:W-:Y:S05]  /*1c060*/  IMAD.X R3, R4.reuse, 0x1, R11, P0 ;  /* 0x0000000104037824 */ /* 0x040fea00000e060b */
[----:B------:R1:W-:Y:S02]  /*1c070*/  LDGSTS.E.BYPASS.LTC128B.128 [R215+0xc100], [R2.64], !P4 ;  /* 0x0c10000002d77fae */ /* 0x0003e4000e101d46 */
[----:B-1----:R-:W-:Y:S01]  /*1c080*/  IADD3 R2, P0, R219, R24, RZ ;  /* 0x00000018db027210 */ /* 0x002fe20007f1e0ff */
[----:B------:R-:W-:Y:S04]  /*1c090*/  IMAD.MOV.U32 R219, RZ, RZ, R5 ;  /* 0x000000ffffdb7224 */ /* 0x000fe800078e0005 */
[----:B------:R-:W-:Y:S05]  /*1c0a0*/  IMAD.X R3, R4, 0x1, R12, P0 ;  /* 0x0000000104037824 */ /* 0x000fea00000e060c */
[----:B------:R1:W-:Y:S02]  /*1c0b0*/  LDGSTS.E.BYPASS.LTC128B.128 [R215+0xe100], [R2.64], !P3 ;  /* 0x0e10000002d77fae */ /* 0x0003e4000d901d46 */
[----:B-1----:R-:W-:Y:S01]  /*1c0c0*/  MOV R3, 0x1c0f0 ;  /* 0x0001c0f000037802 */ /* 0x002fe20000000f00 */
[----:B------:R-:W-:Y:S02]  /*1c0d0*/  IMAD.MOV.U32 R2, RZ, RZ, 0x1 ;  /* 0x00000001ff027424 */ /* 0x000fe400078e00ff */
[----:B--2---:R-:W-:Y:S05]  /*1c0e0*/  CALL.REL.NOINC `($__internal_36_$__cuda_sm70_shflsync_idx_p) ;  /* 0x000012e000007944 */ /* 0x004fea0003c00000 */
        /* <DEDUP_REMOVED lines=8> */
.L_x_2124:
[----:B------:R-:W-:Y:S01]  /*1c170*/  MOV R2, RZ ;  /* 0x000000ff00027202 */ /* 0x000fe20000000f00 */
[----:B------:R-:W-:Y:S01]  /*1c180*/  IMAD.MOV.U32 R219, RZ, RZ, R4 ;  /* 0x000000ffffdb7224 */ /* 0x000fe200078e0004 */
[----:B------:R-:W-:Y:S01]  /*1c190*/  MOV R3, 0x1c1c0 ;  /* 0x0001c1c000037802 */ /* 0x000fe20000000f00 */
[----:B------:R-:W-:Y:S02]  /*1c1a0*/  IMAD.MOV.U32 R220, RZ, RZ, 0x1c1f ;  /* 0x00001c1fffdc7424 */ /* 0x000fe400078e00ff */
[----:B-1----:R-:W-:Y:S05]  /*1c1b0*/  CALL.REL.NOINC `($__internal_36_$__cuda_sm70_shflsync_idx_p) ;  /* 0x0000121000007944 */ /* 0x002fea0003c00000 */
[----:B------:R-:W-:Y:S01]  /*1c1c0*/  MOV R3, R219 ;  /* 0x000000db00037202 */ /* 0x000fe20000000f00 */
[----:B------:R-:W-:-:S05]  /*1c1d0*/  BRA `(.L_x_2233) ;  /* 0xffff573000007947 */ /* 0x000fca000383ffff */
.L_x_2129:
[----:B------:R-:W-:Y:S01]  /*1c1e0*/  MOV R2, 0x1 ;  /* 0x0000000100027802 */ /* 0x000fe20000000f00 */
[----:B------:R-:W-:Y:S01]  /*1c1f0*/  IMAD.MOV.U32 R219, RZ, RZ, R4 ;  /* 0x000000ffffdb7224 */ /* 0x000fe200078e0004 */
[----:B------:R-:W-:Y:S01]  /*1c200*/  MOV R3, 0x1c230 ;  /* 0x0001c23000037802 */ /* 0x000fe20000000f00 */
[----:B------:R-:W-:Y:S02]  /*1c210*/  IMAD.MOV.U32 R220, RZ, RZ, 0x1c1f ;  /* 0x00001c1fffdc7424 */ /* 0x000fe400078e00ff */
[----:B--2---:R-:W-:Y:S05]  /*1c220*/  CALL.REL.NOINC `($__internal_36_$__cuda_sm70_shflsync_idx_p) ;  /* 0x000011a000007944 */ /* 0x004fea0003c00000 */
[----:B------:R-:W-:Y:S01]  /*1c230*/  MOV R3, R219 ;  /* 0x000000db00037202 */ /* 0x000fe20000000f00 */
[----:B------:R-:W-:-:S05]  /*1c240*/  BRA `(.L_x_2234) ;  /* 0xffff5bd000007947 */ /* 0x000fca000383ffff */
.L_x_2134:
[----:B------:R-:W-:Y:S02]  /*1c250*/  MOV R0, 0x2 ;  /* 0x0000000200007802 */ /* 0x000fe40000000f00 */
[----:B------:R-:W-:Y:S02]  /*1c260*/  MOV R2, 0x1c280 ;  /* 0x0001c28000027802 */ /* 0x000fe40000000f00 */
[----:B------:R-:W-:Y:S05]  /*1c270*/  CALL.REL.NOINC `($__internal_35_$__cuda_sm70_shflsync_bfly_p) ;  /* 0x000010f000007944 */ /* 0x000fea0003c00000 */
[----:B------:R-:W-:-:S05]  /*1c280*/  BRA `(.L_x_2235) ;  /* 0xffff629000007947 */ /* 0x000fca000383ffff */
.L_x_2135:
        /* <DEDUP_REMOVED lines=13> */
.L_x_2137:
[----:B------:R-:W-:Y:S01]  /*1c360*/  IMAD.MOV.U32 R4, RZ, RZ, R225 ;  /* 0x000000ffff047224 */ /* 0x000fe200078e00e1 */
[----:B------:R-:W-:-:S02]  /*1c370*/  MOV R0, 0x2 ;  /* 0x0000000200007802 */ /* 0x000fc40000000f00 */
[----:B------:R-:W-:Y:S02]  /*1c380*/  MOV R2, 0x1c3a0 ;  /* 0x0001c3a000027802 */ /* 0x000fe40000000f00 */
[----:B------:R-:W-:Y:S05]  /*1c390*/  CALL.REL.NOINC `($__internal_35_$__cuda_sm70_shflsync_bfly_p) ;  /* 0x00000fd000007944 */ /* 0x000fea0003c00000 */
[----:B------:R-:W-:Y:S05]  /*1c3a0*/  BRA `(.L_x_2237) ;  /* 0xffff7e8000007947 */ /* 0x000fea000383ffff */
.L_x_2138:
[----:B------:R-:W-:Y:S01]  /*1c3b0*/  IMAD.MOV.U32 R4, RZ, RZ, R5 ;  /* 0x000000ffff047224 */ /* 0x000fe200078e0005 */
[----:B------:R-:W-:Y:S02]  /*1c3c0*/  MOV R0, 0x1 ;  /* 0x0000000100007802 */ /* 0x000fe40000000f00 */
[----:B------:R-:W-:Y:S02]  /*1c3d0*/  MOV R2, 0x1c3f0 ;  /* 0x0001c3f000027802 */ /* 0x000fe40000000f00 */
[----:B-1----:R-:W-:Y:S05]  /*1c3e0*/  CALL.REL.NOINC `($__internal_35_$__cuda_sm70_shflsync_bfly_p) ;  /* 0x00000f8000007944 */ /* 0x002fea0003c00000 */
[----:B------:R-:W-:Y:S01]  /*1c3f0*/  FADD.FTZ R5, R5, R0 ;  /* 0x0000000005057221 */ /* 0x000fe20000010000 */
[----:B------:R-:W-:Y:S02]  /*1c400*/  MOV R4, R221 ;  /* 0x000000dd00047202 */ /* 0x000fe40000000f00 */
[----:B------:R-:W-:Y:S02]  /*1c410*/  MOV R0, 0x2 ;  /* 0x0000000200007802 */ /* 0x000fe40000000f00 */
[----:B------:R-:W-:Y:S02]  /*1c420*/  MOV R2, 0x1c440 ;  /* 0x0001c44000027802 */ /* 0x000fe40000000f00 */
[----:B------:R-:W-:Y:S05]  /*1c430*/  CALL.REL.NOINC `($__internal_35_$__cuda_sm70_shflsync_bfly_p) ;  /* 0x00000f3000007944 */ /* 0x000fea0003c00000 */
[----:B------:R-:W-:Y:S01]  /*1c440*/  FADD.FTZ R4, R221, R0 ;  /* 0x00000000dd047221 */ /* 0x000fe20000010000 */
[----:B------:R-:W-:Y:S02]  /*1c450*/  MOV R0, 0x1 ;  /* 0x0000000100007802 */ /* 0x000fe40000000f00 */
[----:B------:R-:W-:-:S02]  /*1c460*/  MOV R2, 0x1c480 ;  /* 0x0001c48000027802 */ /* 0x000fc40000000f00 */
[----:B------:R-:W-:Y:S05]  /*1c470*/  CALL.REL.NOINC `($__internal_35_$__cuda_sm70_shflsync_bfly_p) ;  /* 0x00000ef000007944 */ /* 0x000fea0003c00000 */
[----:B------:R-:W-:Y:S01]  /*1c480*/  MOV R3, R0 ;  /* 0x0000000000037202 */ /* 0x000fe20000000f00 */
[----:B------:R-:W-:Y:S05]  /*1c490*/  BRA `(.L_x_2238) ;  /* 0xffff7e0000007947 */ /* 0x000fea000383ffff */
.L_x_2145:
[----:B--234-:R-:W-:Y:S01]  /*1c4a0*/  IMAD.MOV.U32 R219, RZ, RZ, R5 ;  /* 0x000000ffffdb7224 */ /* 0x01cfe200078e0005 */
[----:B------:R-:W-:Y:S01]  /*1c4b0*/  MOV R2, RZ ;  /* 0x000000ff00027202 */ /* 0x000fe20000000f00 */
[----:B------:R-:W-:Y:S01]  /*1c4c0*/  IMAD.MOV.U32 R220, RZ, RZ, 0x181f ;  /* 0x0000181fffdc7424 */ /* 0x000fe200078e00ff */
[----:B------:R-:W-:-:S02]  /*1c4d0*/  MOV R3, 0x1c4f0 ;  /* 0x0001c4f000037802 */ /* 0x000fc40000000f00 */
[----:B-1----:R-:W-:Y:S05]  /*1c4e0*/  CALL.REL.NOINC `($__internal_36_$__cuda_sm70_shflsync_idx_p) ;  /* 0x00000ee000007944 */ /* 0x002fea0003c00000 */
[----:B------:R-:W-:Y:S01]  /*1c4f0*/  MOV R4, R219 ;  /* 0x000000db00047202 */ /* 0x000fe20000000f00 */
[----:B------:R-:W-:Y:S05]  /*1c500*/  BRA `(.L_x_2239) ;  /* 0xffff998000007947 */ /* 0x000fea000383ffff */
.L_x_2146:
[----:B------:R-:W-:Y:S01]  /*1c510*/  IMAD.MOV.U32 R219, RZ, RZ, R14 ;  /* 0x000000ffffdb7224 */ /* 0x000fe200078e000e */
[----:B------:R-:W-:Y:S01]  /*1c520*/  MOV R2, RZ ;  /* 0x000000ff00027202 */ /* 0x000fe20000000f00 */
[----:B------:R-:W-:Y:S01]  /*1c530*/  IMAD.MOV.U32 R220, RZ, RZ, 0x181f ;  /* 0x0000181fffdc7424 */ /* 0x000fe200078e00ff */
[----:B------:R-:W-:-:S02]  /*1c540*/  MOV R3, 0x1c560 ;  /* 0x0001c56000037802 */ /* 0x000fc40000000f00 */
[----:B-123--:R-:W-:Y:S05]  /*1c550*/  CALL.REL.NOINC `($__internal_36_$__cuda_sm70_shflsync_idx_p) ;  /* 0x00000e7000007944 */ /* 0x00efea0003c00000 */
[----:B------:R-:W-:Y:S01]  /*1c560*/  MOV R0, R219 ;  /* 0x000000db00007202 */ /* 0x000fe20000000f00 */
[----:B------:R-:W-:Y:S05]  /*1c570*/  BRA `(.L_x_2240) ;  /* 0xffff993000007947 */ /* 0x000fea000383ffff */
.L_x_2149:
[----:B------:R-:W-:Y:S01]  /*1c580*/  IMAD.MOV.U32 R219, RZ, RZ, R5 ;  /* 0x000000ffffdb7224 */ /* 0x000fe200078e0005 */
[----:B--2---:R-:W-:Y:S01]  /*1c590*/  MOV R2, 0x1 ;  /* 0x0000000100027802 */ /* 0x004fe20000000f00 */
[----:B------:R-:W-:Y:S01]  /*1c5a0*/  IMAD.MOV.U32 R220, RZ, RZ, 0x181f ;  /* 0x0000181fffdc7424 */ /* 0x000fe200078e00ff */
[----:B------:R-:W-:-:S02]  /*1c5b0*/  MOV R3, 0x1c5d0 ;  /* 0x0001c5d000037802 */ /* 0x000fc40000000f00 */
[----:B-1-34-:R-:W-:Y:S05]  /*1c5c0*/  CALL.REL.NOINC `($__internal_36_$__cuda_sm70_shflsync_idx_p) ;  /* 0x00000e0000007944 */ /* 0x01afea0003c00000 */
        /* <DEDUP_REMOVED lines=8> */
.L_x_2152:
[----:B------:R-:W-:Y:S01]  /*1c650*/  IMAD.MOV.U32 R219, RZ, RZ, R5 ;  /* 0x000000ffffdb7224 */ /* 0x000fe200078e0005 */
[----:B-1----:R-:W-:Y:S01]  /*1c660*/  MOV R2, 0x2 ;  /* 0x0000000200027802 */ /* 0x002fe20000000f00 */
[----:B------:R-:W-:Y:S01]  /*1c670*/  IMAD.MOV.U32 R220, RZ, RZ, 0x181f ;  /* 0x0000181fffdc7424 */ /* 0x000fe200078e00ff */
[----:B------:R-:W-:Y:S02]  /*1c680*/  MOV R3, 0x1c6a0 ;  /* 0x0001c6a000037802 */ /* 0x000fe40000000f00 */
[----:B--234-:R-:W-:Y:S05]  /*1c690*/  CALL.REL.NOINC `($__internal_36_$__cuda_sm70_shflsync_idx_p) ;  /* 0x00000d3000007944 */ /* 0x01cfea0003c00000 */
[----:B------:R-:W-:Y:S01]  /*1c6a0*/  MOV R4, R219 ;  /* 0x000000db00047202 */ /* 0x000fe20000000f00 */
[----:B------:R-:W-:Y:S05]  /*1c6b0*/  BRA `(.L_x_2242) ;  /* 0xffff9b6000007947 */ /* 0x000fea000383ffff */
.L_x_2153:
[----:B------:R-:W-:Y:S01]  /*1c6c0*/  IMAD.MOV.U32 R219, RZ, RZ, R14 ;  /* 0x000000ffffdb7224 */ /* 0x000fe200078e000e */
[----:B-1----:R-:W-:Y:S01]  /*1c6d0*/  MOV R2, 0x2 ;  /* 0x0000000200027802 */ /* 0x002fe20000000f00 */
[----:B------:R-:W-:Y:S01]  /*1c6e0*/  IMAD.MOV.U32 R220, RZ, RZ, 0x181f ;  /* 0x0000181fffdc7424 */ /* 0x000fe200078e00ff */
[----:B------:R-:W-:Y:S02]  /*1c6f0*/  MOV R3, 0x1c710 ;  /* 0x0001c71000037802 */ /* 0x000fe40000000f00 */
[----:B--234-:R-:W-:Y:S05]  /*1c700*/  CALL.REL.NOINC `($__internal_36_$__cuda_sm70_shflsync_idx_p) ;  /* 0x00000cc000007944 */ /* 0x01cfea0003c00000 */
[----:B------:R-:W-:Y:S01]  /*1c710*/  MOV R0, R219 ;  /* 0x000000db00007202 */ /* 0x000fe20000000f00 */
[----:B------:R-:W-:Y:S05]  /*1c720*/  BRA `(.L_x_2243) ;  /* 0xffff9b1000007947 */ /* 0x000fea000383ffff */
.L_x_2156:
[----:B------:R-:W-:Y:S01]  /*1c730*/  IMAD.MOV.U32 R219, RZ, RZ, R5 ;  /* 0x000000ffffdb7224 */ /* 0x000fe200078e0005 */
[----:B-1----:R-:W-:Y:S01]  /*1c740*/  MOV R2, 0x3 ;  /* 0x0000000300027802 */ /* 0x002fe20000000f00 */
[----:B------:R-:W-:Y:S01]  /*1c750*/  IMAD.MOV.U32 R220, RZ, RZ, 0x181f ;  /* 0x0000181fffdc7424 */ /* 0x000fe200078e00ff */
[----:B------:R-:W-:-:S02]  /*1c760*/  MOV R3, 0x1c780 ;  /* 0x0001c78000037802 */ /* 0x000fc40000000f00 */
[----:B--234-:R-:W-:Y:S05]  /*1c770*/  CALL.REL.NOINC `($__internal_36_$__cuda_sm70_shflsync_idx_p) ;  /* 0x00000c5000007944 */ /* 0x01cfea0003c00000 */
        /* <DEDUP_REMOVED lines=8> */
.L_x_2158:
[----:B------:R-:W-:Y:S01]  /*1c800*/  IMAD.MOV.U32 R219, RZ, RZ, R5 ;  /* 0x000000ffffdb7224 */ /* 0x000fe200078e0005 */
[----:B------:R-:W-:Y:S01]  /*1c810*/  MOV R2, RZ ;  /* 0x000000ff00027202 */ /* 0x000fe20000000f00 */
[----:B------:R-:W-:Y:S01]  /*1c820*/  IMAD.MOV.U32 R220, RZ, RZ, 0x1c1f ;  /* 0x00001c1fffdc7424 */ /* 0x000fe200078e00ff */
[----:B------:R-:W-:Y:S02]  /*1c830*/  MOV R3, 0x1c850 ;  /* 0x0001c85000037802 */ /* 0x000fe40000000f00 */
[----:B------:R-:W-:Y:S05]  /*1c840*/  CALL.REL.NOINC `($__internal_36_$__cuda_sm70_shflsync_idx_p) ;  /* 0x00000b8000007944 */ /* 0x000fea0003c00000 */
[----:B------:R-:W-:Y:S01]  /*1c850*/  MOV R4, R219 ;  /* 0x000000db00047202 */ /* 0x000fe20000000f00 */
[----:B------:R-:W-:Y:S05]  /*1c860*/  BRA `(.L_x_2245) ;  /* 0xffff9f3000007947 */ /* 0x000fea000383ffff */
.L_x_2159:
[----:B------:R-:W-:Y:S01]  /*1c870*/  IMAD.MOV.U32 R219, RZ, RZ, R12 ;  /* 0x000000ffffdb7224 */ /* 0x000fe200078e000c */
[----:B------:R-:W-:Y:S01]  /*1c880*/  MOV R2, RZ ;  /* 0x000000ff00027202 */ /* 0x000fe20000000f00 */
[----:B------:R-:W-:Y:S01]  /*1c890*/  IMAD.MOV.U32 R220, RZ, RZ, 0x1c1f ;  /* 0x00001c1fffdc7424 */ /* 0x000fe200078e00ff */
[----:B------:R-:W-:Y:S02]  /*1c8a0*/  MOV R3, 0x1c8c0 ;  /* 0x0001c8c000037802 */ /* 0x000fe40000000f00 */
[----:B-12---:R-:W-:Y:S05]  /*1c8b0*/  CALL.REL.NOINC `($__internal_36_$__cuda_sm70_shflsync_idx_p) ;  /* 0x00000b1000007944 */ /* 0x006fea0003c00000 */
[----:B------:R-:W-:Y:S01]  /*1c8c0*/  MOV R0, R219 ;  /* 0x000000db00007202 */ /* 0x000fe20000000f00 */
[----:B------:R-:W-:Y:S05]  /*1c8d0*/  BRA `(.L_x_2246) ;  /* 0xffff9ee000007947 */ /* 0x000fea000383ffff */
.L_x_2162:
        /* <DEDUP_REMOVED lines=13> */
.L_x_2166:
[----:B------:R-:W-:Y:S01]  /*1c9b0*/  IMAD.MOV.U32 R219, RZ, RZ, R5 ;  /* 0x000000ffffdb7224 */ /* 0x000fe200078e0005 */
[----:B------:R-:W-:Y:S01]  /*1c9c0*/  MOV R2, RZ ;  /* 0x000000ff00027202 */ /* 0x000fe20000000f00 */
[----:B------:R-:W-:Y:S01]  /*1c9d0*/  IMAD.MOV.U32 R220, RZ, RZ, 0x181f ;  /* 0x0000181fffdc7424 */ /* 0x000fe200078e00ff */
[----:B------:R-:W-:Y:S02]  /*1c9e0*/  MOV R3, 0x1ca00 ;  /* 0x0001ca0000037802 */ /* 0x000fe40000000f00 */
[----:B------:R-:W-:Y:S05]  /*1c9f0*/  CALL.REL.NOINC `($__internal_36_$__cuda_sm70_shflsync_idx_p) ;  /* 0x000009d000007944 */ /* 0x000fea0003c00000 */
[----:B------:R-:W-:Y:S01]  /*1ca00*/  MOV R4, R219 ;  /* 0x000000db00047202 */ /* 0x000fe20000000f00 */
[----:B------:R-:W-:Y:S05]  /*1ca10*/  BRA `(.L_x_2248) ;  /* 0xffffc1e000007947 */ /* 0x000fea000383ffff */
.L_x_2167:
[----:B------:R-:W-:Y:S01]  /*1ca20*/  IMAD.MOV.U32 R219, RZ, RZ, R14 ;  /* 0x000000ffffdb7224 */ /* 0x000fe200078e000e */
[----:B------:R-:W-:Y:S01]  /*1ca30*/  MOV R2, RZ ;  /* 0x000000ff00027202 */ /* 0x000fe20000000f00 */
[----:B------:R-:W-:Y:S01]  /*1ca40*/  IMAD.MOV.U32 R220, RZ, RZ, 0x181f ;  /* 0x0000181fffdc7424 */ /* 0x000fe200078e00ff */
[----:B------:R-:W-:Y:S02]  /*1ca50*/  MOV R3, 0x1ca70 ;  /* 0x0001ca7000037802 */ /* 0x000fe40000000f00 */
[----:B-12---:R-:W-:Y:S05]  /*1ca60*/  CALL.REL.NOINC `($__internal_36_$__cuda_sm70_shflsync_idx_p) ;  /* 0x0000096000007944 */ /* 0x006fea0003c00000 */
[----:B------:R-:W-:Y:S01]  /*1ca70*/  MOV R0, R219 ;  /* 0x000000db00007202 */ /* 0x000fe20000000f00 */
[----:B------:R-:W-:Y:S05]  /*1ca80*/  BRA `(.L_x_2249) ;  /* 0xffffc19000007947 */ /* 0x000fea000383ffff */
.L_x_2170:
        /* <DEDUP_REMOVED lines=13> */
.L_x_2173:
[----:B------:R-:W-:Y:S01]  /*1cb60*/  IMAD.MOV.U32 R219, RZ, RZ, R5 ;  /* 0x000000ffffdb7224 */ /* 0x000fe200078e0005 */
[----:B-1----:R-:W-:Y:S01]  /*1cb70*/  MOV R2, 0x2 ;  /* 0x0000000200027802 */ /* 0x002fe20000000f00 */
[----:B------:R-:W-:Y:S01]  /*1cb80*/  IMAD.MOV.U32 R220, RZ, RZ, 0x181f ;  /* 0x0000181fffdc7424 */ /* 0x000fe200078e00ff */
[----:B------:R-:W-:Y:S02]  /*1cb90*/  MOV R3, 0x1cbb0 ;  /* 0x0001cbb000037802 */ /* 0x000fe40000000f00 */
[----:B--234-:R-:W-:Y:S05]  /*1cba0*/  CALL.REL.NOINC `($__internal_36_$__cuda_sm70_shflsync_idx_p) ;  /* 0x0000082000007944 */ /* 0x01cfea0003c00000 */
[----:B------:R-:W-:Y:S01]  /*1cbb0*/  MOV R4, R219 ;  /* 0x000000db00047202 */ /* 0x000fe20000000f00 */
[----:B------:R-:W-:Y:S05]  /*1cbc0*/  BRA `(.L_x_2251) ;  /* 0xffffc3d000007947 */ /* 0x000fea000383ffff */
.L_x_2174:
[----:B------:R-:W-:Y:S01]  /*1cbd0*/  IMAD.MOV.U32 R219, RZ, RZ, R14 ;  /* 0x000000ffffdb7224 */ /* 0x000fe200078e000e */
[----:B------:R-:W-:Y:S01]  /*1cbe0*/  MOV R2, 0x2 ;  /* 0x0000000200027802 */ /* 0x000fe20000000f00 */
[----:B------:R-:W-:Y:S01]  /*1cbf0*/  IMAD.MOV.U32 R220, RZ, RZ, 0x181f ;  /* 0x0000181fffdc7424 */ /* 0x000fe200078e00ff */
[----:B------:R-:W-:Y:S02]  /*1cc00*/  MOV R3, 0x1cc20 ;  /* 0x0001cc2000037802 */ /* 0x000fe40000000f00 */
[----:B-1234-:R-:W-:Y:S05]  /*1cc10*/  CALL.REL.NOINC `($__internal_36_$__cuda_sm70_shflsync_idx_p) ;  /* 0x000007b000007944 */ /* 0x01efea0003c00000 */
[----:B------:R-:W-:Y:S01]  /*1cc20*/  MOV R0, R219 ;  /* 0x000000db00007202 */ /* 0x000fe20000000f00 */
[----:B------:R-:W-:Y:S05]  /*1cc30*/  BRA `(.L_x_2252) ;  /* 0xffffc38000007947 */ /* 0x000fea000383ffff */
.L_x_2177:
        /* <DEDUP_REMOVED lines=13> */
.L_x_2179:
[----:B------:R-:W-:Y:S01]  /*1cd10*/  IMAD.MOV.U32 R219, RZ, RZ, R110 ;  /* 0x000000ffffdb7224 */ /* 0x000fe200078e006e */
[----:B------:R-:W-:Y:S01]  /*1cd20*/  MOV R2, RZ ;  /* 0x000000ff00027202 */ /* 0x000fe20000000f00 */
[----:B------:R-:W-:Y:S01]  /*1cd30*/  IMAD.MOV.U32 R220, RZ, RZ, 0x1f ;  /* 0x0000001fffdc7424 */ /* 0x000fe200078e00ff */
[----:B------:R-:W-:Y:S02]  /*1cd40*/  MOV R3, 0x1cd60 ;  /* 0x0001cd6000037802 */ /* 0x000fe40000000f00 */
[----:B-1----:R-:W-:Y:S05]  /*1cd50*/  CALL.REL.NOINC `($__internal_36_$__cuda_sm70_shflsync_idx_p) ;  /* 0x0000067000007944 */ /* 0x002fea0003c00000 */
[----:B------:R-:W-:Y:S01]  /*1cd60*/  MOV R9, R219 ;  /* 0x000000db00097202 */ /* 0x000fe20000000f00 */
[----:B------:R-:W-:Y:S05]  /*1cd70*/  BRA `(.L_x_2254) ;  /* 0xffffc65000007947 */ /* 0x000fea000383ffff */
.L_x_2180:
[----:B------:R-:W-:Y:S01]  /*1cd80*/  IMAD.MOV.U32 R219, RZ, RZ, R110 ;  /* 0x000000ffffdb7224 */ /* 0x000fe200078e006e */
[----:B------:R-:W-:Y:S01]  /*1cd90*/  MOV R2, 0x1 ;  /* 0x0000000100027802 */ /* 0x000fe20000000f00 */
[----:B------:R-:W-:Y:S01]  /*1cda0*/  IMAD.MOV.U32 R220, RZ, RZ, 0x1f ;  /* 0x0000001fffdc7424 */ /* 0x000fe200078e00ff */
[----:B------:R-:W-:Y:S02]  /*1cdb0*/  MOV R3, 0x1cdd0 ;  /* 0x0001cdd000037802 */ /* 0x000fe40000000f00 */
[----:B-123--:R-:W-:Y:S05]  /*1cdc0*/  CALL.REL.NOINC `($__internal_36_$__cuda_sm70_shflsync_idx_p) ;  /* 0x0000060000007944 */ /* 0x00efea0003c00000 */
[----:B------:R-:W-:Y:S01]  /*1cdd0*/  MOV R8, R219 ;  /* 0x000000db00087202 */ /* 0x000fe20000000f00 */
[----:B------:R-:W-:Y:S05]  /*1cde0*/  BRA `(.L_x_2255) ;  /* 0xffffc60000007947 */ /* 0x000fea000383ffff */
.L_x_2181:
[----:B------:R-:W-:Y:S02]  /*1cdf0*/  MOV R3, 0x1 ;  /* 0x0000000100037802 */ /* 0x000fe40000000f00 */
[----:B------:R-:W-:-:S02]  /*1ce00*/  MOV R2, 0x1ce20 ;  /* 0x0001ce2000027802 */ /* 0x000fc40000000f00 */
[----:B--234-:R-:W-:Y:S05]  /*1ce10*/  CALL.REL.NOINC `($__internal_37_$__cuda_sm70_shflsync_up_p) ;  /* 0x0000061000007944 */ /* 0x01cfea0003c00000 */
[----:B------:R-:W-:Y:S05]  /*1ce20*/  BRA `(.L_x_2256) ;  /* 0xffffc6e000007947 */ /* 0x000fea000383ffff */
.L_x_2182:
[----:B------:R-:W-:Y:S02]  /*1ce30*/  MOV R3, 0x2 ;  /* 0x0000000200037802 */ /* 0x000fe40000000f00 */
[----:B------:R-:W-:-:S02]  /*1ce40*/  MOV R2, 0x1ce60 ;  /* 0x0001ce6000027802 */ /* 0x000fc40000000f00 */
[----:B--23--:R-:W-:Y:S05]  /*1ce50*/  CALL.REL.NOINC `($__internal_37_$__cuda_sm70_shflsync_up_p) ;  /* 0x000005d000007944 */ /* 0x00cfea0003c00000 */
        /* <DEDUP_REMOVED lines=24> */
.L_x_2186:
[----:B------:R-:W-:Y:S02]  /*1cfe0*/  MOV R3, 0x1 ;  /* 0x0000000100037802 */ /* 0x000fe40000000f00 */
[----:B------:R-:W-:Y:S02]  /*1cff0*/  MOV R2, 0x1d010 ;  /* 0x0001d01000027802 */ /* 0x000fe40000000f00 */
[----:B------:R-:W-:Y:S05]  /*1d000*/  CALL.REL.NOINC `($__internal_37_$__cuda_sm70_shflsync_up_p) ;  /* 0x0000042000007944 */ /* 0x000fea0003c00000 */
[----:B------:R-:W-:Y:S01]  /*1d010*/  MOV R2, R4 ;  /* 0x0000000400027202 */ /* 0x000fe20000000f00 */
[----:B------:R-:W-:Y:S05]  /*1d020*/  BRA `(.L_x_2258) ;  /* 0xffffc73000007947 */ /* 0x000fea000383ffff */
.L_x_2187:
[----:B------:R-:W-:Y:S02]  /*1d030*/  MOV R3, 0x2 ;  /* 0x0000000200037802 */ /* 0x000fe40000000f00 */
[----:B------:R-:W-:Y:S02]  /*1d040*/  MOV R2, 0x1d060 ;  /* 0x0001d06000027802 */ /* 0x000fe40000000f00 */
        /* <DEDUP_REMOVED lines=25> */
.L_x_2189:
[----:B------:R-:W-:Y:S02]  /*1d1e0*/  SEL R0, RZ, 0x1, P0 ;  /* 0x00000001ff007807 */ /* 0x000fe40000000000 */
[----:B------:R-:W-:Y:S02]  /*1d1f0*/  MOV R2, 0x1d210 ;  /* 0x0001d21000027802 */ /* 0x000fe40000000f00 */
[----:B-1----:R-:W-:Y:S05]  /*1d200*/  CALL.REL.NOINC `($__internal_38_$__cuda_sm70_votesync_ballot) ;  /* 0x0000028000007944 */ /* 0x002fea0003c00000 */
[----:B------:R-:W-:Y:S01]  /*1d210*/  MOV R5, R0 ;  /* 0x0000000000057202 */ /* 0x000fe20000000f00 */
[----:B------:R-:W-:Y:S05]  /*1d220*/  BRA `(.L_x_2260) ;  /* 0xffffc6c000007947 */ /* 0x000fea000383ffff */
.L_x_2190:
[----:B------:R-:W-:Y:S01]  /*1d230*/  IMAD.MOV.U32 R219, RZ, RZ, R6 ;  /* 0x000000ffffdb7224 */ /* 0x000fe200078e0006 */
[----:B------:R-:W-:Y:S01]  /*1d240*/  MOV R2, R0 ;  /* 0x0000000000027202 */ /* 0x000fe20000000f00 */
[----:B------:R-:W-:Y:S01]  /*1d250*/  IMAD.MOV.U32 R220, RZ, RZ, 0x1f ;  /* 0x0000001fffdc7424 */ /* 0x000fe200078e00ff */
[----:B------:R-:W-:Y:S02]  /*1d260*/  MOV R3, 0x1d280 ;  /* 0x0001d28000037802 */ /* 0x000fe40000000f00 */
[----:B-1----:R-:W-:Y:S05]  /*1d270*/  CALL.REL.NOINC `($__internal_36_$__cuda_sm70_shflsync_idx_p) ;  /* 0x0000015000007944 */ /* 0x002fea0003c00000 */
[----:B------:R-:W-:Y:S01]  /*1d280*/  IMAD.MOV.U32 R10, RZ, RZ, R219 ;  /* 0x000000ffff0a7224 */ /* 0x000fe200078e00db */
[----:B------:R-:W-:Y:S01]  /*1d290*/  MOV R2, R0 ;  /* 0x0000000000027202 */ /* 0x000fe20000000f00 */
[----:B------:R-:W-:Y:S01]  /*1d2a0*/  IMAD.MOV.U32 R219, RZ, RZ, R7 ;  /* 0x000000ffffdb7224 */ /* 0x000fe200078e0007 */
[----:B------:R-:W-:-:S02]  /*1d2b0*/  MOV R220, 0x1f ;  /* 0x0000001f00dc7802 */ /* 0x000fc40000000f00 */
[----:B------:R-:W-:Y:S02]  /*1d2c0*/  MOV R3, 0x1d2e0 ;  /* 0x0001d2e000037802 */ /* 0x000fe40000000f00 */
[----:B------:R-:W-:Y:S05]  /*1d2d0*/  CALL.REL.NOINC `($__internal_36_$__cuda_sm70_shflsync_idx_p) ;  /* 0x000000f000007944 */ /* 0x000fea0003c00000 */
[----:B------:R-:W-:Y:S01]  /*1d2e0*/  MOV R7, R219 ;  /* 0x000000db00077202 */ /* 0x000fe20000000f00 */
[----:B------:R-:W-:Y:S05]  /*1d2f0*/  BRA `(.L_x_2261) ;  /* 0xffffc64000007947 */ /* 0x000fea000383ffff */
.L_x_2193:
[----:B------:R-:W-:Y:S01]  /*1d300*/  IMAD.MOV.U32 R219, RZ, RZ, R4 ;  /* 0x000000ffffdb7224 */ /* 0x000fe200078e0004 */
[----:B------:R-:W-:Y:S01]  /*1d310*/  MOV R2, R0 ;  /* 0x0000000000027202 */ /* 0x000fe20000000f00 */
[----:B------:R-:W-:Y:S01]  /*1d320*/  IMAD.MOV.U32 R220, RZ, RZ, 0x1f ;  /* 0x0000001fffdc7424 */ /* 0x000fe200078e00ff */
[----:B------:R-:W-:Y:S02]  /*1d330*/  MOV R3, 0x1d350 ;  /* 0x0001d35000037802 */ /* 0x000fe40000000f00 */
[----:B-1-34-:R-:W-:Y:S05]  /*1d340*/  CALL.REL.NOINC `($__internal_36_$__cuda_sm70_shflsync_idx_p) ;  /* 0x0000008000007944 */ /* 0x01afea0003c00000 */
[----:B------:R-:W-:Y:S01]  /*1d350*/  MOV R11, R219 ;  /* 0x000000db000b7202 */ /* 0x000fe20000000f00 */
[----:B------:R-:W-:Y:S05]  /*1d360*/  BRA `(.L_x_2192) ;  /* 0xffffc63000007947 */ /* 0x000fea000383ffff */
        .weak           $__internal_35_$__cuda_sm70_shflsync_bfly_p
        .type           $__internal_35_$__cuda_sm70_shflsync_bfly_p,@function
        .size           $__internal_35_$__cuda_sm70_shflsync_bfly_p,($__internal_36_$__cuda_sm70_shflsync_idx_p - $__internal_35_$__cuda_sm70_shflsync_bfly_p)
$__internal_35_$__cuda_sm70_shflsync_bfly_p:
[----:B------:R-:W-:Y:S02]  /*1d370*/  MOV R170, 0xffffffff ;  /* 0xffffffff00aa7802 */ /* 0x000fe40000000f00 */
[----:B------:R-:W-:Y:S02]  /*1d380*/  MOV R3, 0x1f ;  /* 0x0000001f00037802 */ /* 0x000fe40000000f00 */
[----:B------:R-:W-:Y:S04]  /*1d390*/  WARPSYNC R170 ;  /* 0x000000aa00007348 */ /* 0x000fe80003800000 */
[----:B------:R1:W2:Y:S02]  /*1d3a0*/  SHFL.BFLY PT, R0, R4, R0, R3 ;  /* 0x0c00000004007389 */ /* 0x0002a400000e0003 */
[----:B-1----:R-:W-:-:S04]  /*1d3b0*/  MOV R3, 0x0 ;  /* 0x0000000000037802 */ /* 0x002fc80000000f00 */
[----:B--2---:R-:W-:Y:S05]  /*1d3c0*/  RET.REL.NODEC R2 `(_ZN7cutlass13device_kernelIN5flash19enable_sm80_to_sm89INS1_16FlashAttnFwdSm80INS1_25CollectiveMainloopFwdSm80ILi8ELi1ELb0EN4cute5tupleIJNS5_1CILi128EEENS7_ILi64EEENS7_ILi256EEEEEELi256ENS_10bfloat16_tEfNS_4arch4Sm80ELb0ELb1ELb1ELb1ELb1ELb0ELb1ELb1EEENS1_21CollectiveEpilogueFwdINS6_IJS8_SA_S9_EEENS6_IJNS7_ILi1EEESI_SI_EEESC_SE_Li256ELb1ELb1ELb1ELb0EEENS1_36VarlenDynamicPersistentTileSchedulerILi128ELi64ELi256ELi256ELb1ELb1ELb0ELb1ELb0ELb1EEEEEEEEEvNT_6ParamsE) ;  /* 0xfffe2c3002007950 */ /* 0x004fea0003c3ffff */
        .weak           $__internal_36_$__cuda_sm70_shflsync_idx_p
        .type           $__internal_36_$__cuda_sm70_shflsync_idx_p,@function
        .size           $__internal_36_$__cuda_sm70_shflsync_idx_p,($__internal_37_$__cuda_sm70_shflsync_up_p - $__internal_36_$__cuda_sm70_shflsync_idx_p)
$__internal_36_$__cuda_sm70_shflsync_idx_p:
[----:B------:R-:W-:-:S04]  /*1d3d0*/  MOV R244, 0xffffffff ;  /* 0xffffffff00f47802 */ /* 0x000fc80000000f00 */
[----:B------:R-:W-:Y:S04]  /*1d3e0*/  WARPSYNC R244 ;  /* 0x000000f400007348 */ /* 0x000fe80003800000 */
[----:B------:R1:W2:Y:S02]  /*1d3f0*/  SHFL.IDX PT, R219, R219, R2, R220 ;  /* 0x00000002dbdb7389 */ /* 0x0002a400000e00dc */
[----:B-1----:R-:W-:Y:S02]  /*1d400*/  MOV R2, R3 ;  /* 0x0000000300027202 */ /* 0x002fe40000000f00 */
[----:B------:R-:W-:-:S04]  /*1d410*/  MOV R3, 0x0 ;  /* 0x0000000000037802 */ /* 0x000fc80000000f00 */
[----:B--2---:R-:W-:Y:S05]  /*1d420*/  RET.REL.NODEC R2 `(_ZN7cutlass13device_kernelIN5flash19enable_sm80_to_sm89INS1_16FlashAttnFwdSm80INS1_25CollectiveMainloopFwdSm80ILi8ELi1ELb0EN4cute5tupleIJNS5_1CILi128EEENS7_ILi64EEENS7_ILi256EEEEEELi256ENS_10bfloat16_tEfNS_4arch4Sm80ELb0ELb1ELb1ELb1ELb1ELb0ELb1ELb1EEENS1_21CollectiveEpilogueFwdINS6_IJS8_SA_S9_EEENS6_IJNS7_ILi1EEESI_SI_EEESC_SE_Li256ELb1ELb1ELb1ELb0EEENS1_36VarlenDynamicPersistentTileSchedulerILi128ELi64ELi256ELi256ELb1ELb1ELb0ELb1ELb0ELb1EEEEEEEEEvNT_6ParamsE) ;  /* 0xfffe2bd002007950 */ /* 0x004fea0003c3ffff */
        .weak           $__internal_37_$__cuda_sm70_shflsync_up_p
        .type           $__internal_37_$__cuda_sm70_shflsync_up_p,@function
        .size           $__internal_37_$__cuda_sm70_shflsync_up_p,($__internal_38_$__cuda_sm70_votesync_ballot - $__internal_37_$__cuda_sm70_shflsync_up_p)
$__internal_37_$__cuda_sm70_shflsync_up_p:
[----:B------:R-:W-:Y:S02]  /*1d430*/  MOV R4, RZ ;  /* 0x000000ff00047202 */ /* 0x000fe40000000f00 */
[----:B------:R-:W-:-:S04]  /*1d440*/  MOV R10, 0xffffffff ;  /* 0xffffffff000a7802 */ /* 0x000fc80000000f00 */
[----:B------:R-:W-:Y:S04]  /*1d450*/  WARPSYNC R10 ;  /* 0x0000000a00007348 */ /* 0x000fe80003800000 */
[----:B------:R1:W2:Y:S02]  /*1d460*/  SHFL.UP PT, R4, R0, R3, R4 ;  /* 0x0400000300047389 */ /* 0x0002a400000e0004 */
[----:B-1----:R-:W-:-:S04]  /*1d470*/  MOV R3, 0x0 ;  /* 0x0000000000037802 */ /* 0x002fc80000000f00 */
[----:B--2---:R-:W-:Y:S05]  /*1d480*/  RET.REL.NODEC R2 `(_ZN7cutlass13device_kernelIN5flash19enable_sm80_to_sm89INS1_16FlashAttnFwdSm80INS1_25CollectiveMainloopFwdSm80ILi8ELi1ELb0EN4cute5tupleIJNS5_1CILi128EEENS7_ILi64EEENS7_ILi256EEEEEELi256ENS_10bfloat16_tEfNS_4arch4Sm80ELb0ELb1ELb1ELb1ELb1ELb0ELb1ELb1EEENS1_21CollectiveEpilogueFwdINS6_IJS8_SA_S9_EEENS6_IJNS7_ILi1EEESI_SI_EEESC_SE_Li256ELb1ELb1ELb1ELb0EEENS1_36VarlenDynamicPersistentTileSchedulerILi128ELi64ELi256ELi256ELb1ELb1ELb0ELb1ELb0ELb1EEEEEEEEEvNT_6ParamsE) ;  /* 0xfffe2b7002007950 */ /* 0x004fea0003c3ffff */
        .weak           $__internal_38_$__cuda_sm70_votesync_ballot
        .type           $__internal_38_$__cuda_sm70_votesync_ballot,@function
        .size           $__internal_38_$__cuda_sm70_votesync_ballot,(.L_x_6533 - $__internal_38_$__cuda_sm70_votesync_ballot)
$__internal_38_$__cuda_sm70_votesync_ballot:
[----:B------:R-:W-:Y:S01]  /*1d490*/  ISETP.NE.U32.AND P0, PT, R0, 0x1, PT ;  /* 0x000000010000780c */ /* 0x000fe20003f05070 */
[----:B------:R-:W-:-:S04]  /*1d4a0*/  IMAD.MOV.U32 R3, RZ, RZ, -0x1 ;  /* 0xffffffffff037424 */ /* 0x000fc800078e00ff */
[----:B------:R-:W-:Y:S08]  /*1d4b0*/  WARPSYNC R3 ;  /* 0x0000000300007348 */ /* 0x000ff00003800000 */
[----:B------:R-:W-:-:S04]  /*1d4c0*/  VOTE.ANY R0, PT, !P0 ;  /* 0x0000000000007806 */ /* 0x000fc800040e0100 */
[----:B------:R-:W-:Y:S01]  /*1d4d0*/  LOP3.LUT R0, R0, R3, RZ, 0xc0, !PT ;  /* 0x0000000300007212 */ /* 0x000fe200078ec0ff */
[----:B------:R-:W-:-:S04]  /*1d4e0*/  IMAD.MOV.U32 R3, RZ, RZ, 0x0 ;  /* 0x00000000ff037424 */ /* 0x000fc800078e00ff */
[----:B------:R-:W-:Y:S05]  /*1d4f0*/  RET.REL.NODEC R2 `(_ZN7cutlass13device_kernelIN5flash19enable_sm80_to_sm89INS1_16FlashAttnFwdSm80INS1_25CollectiveMainloopFwdSm80ILi8ELi1ELb0EN4cute5tupleIJNS5_1CILi128EEENS7_ILi64EEENS7_ILi256EEEEEELi256ENS_10bfloat16_tEfNS_4arch4Sm80ELb0ELb1ELb1ELb1ELb1ELb0ELb1ELb1EEENS1_21CollectiveEpilogueFwdINS6_IJS8_SA_S9_EEENS6_IJNS7_ILi1EEESI_SI_EEESC_SE_Li256ELb1ELb1ELb1ELb0EEENS1_36VarlenDynamicPersistentTileSchedulerILi128ELi64ELi256ELi256ELb1ELb1ELb0ELb1ELb0ELb1EEEEEEEEEvNT_6ParamsE) ;  /* 0xfffe2b0002007950 */ /* 0x000fea0003c3ffff */
.L_x_2262:
        /* <DEDUP_REMOVED lines=16> */
.L_x_6533:


//--------------------- .text._ZN7cutlass13device_kernelIN5flash19enable_sm80_to_sm89INS1_16FlashAttnFwdSm80INS1_25CollectiveMainloopFwdSm80ILi8ELi1ELb0EN4cute5tupleIJNS5_1CILi128EEENS7_ILi48EEENS7_ILi256EEEEEELi256ENS_10bfloat16_tEfNS_4arch4Sm80ELb0ELb1ELb1ELb1ELb1ELb1ELb1ELb1EEENS1_21CollectiveEpilogueFwdINS6_IJS8_SA_S9_EEENS6_IJNS7_ILi1EEESI_SI_EEESC_SE_Li256ELb1ELb1ELb1ELb0EEENS1_36VarlenDynamicPersistentTileSchedulerILi128ELi48ELi256ELi256ELb1ELb1ELb0ELb1ELb0ELb1EEEEEEEEEvNT_6ParamsE --------------------------
	.section	.text._ZN7cutlass13device_kernelIN5flash19enable_sm80_to_sm89INS1_16FlashAttnFwdSm80INS1_25CollectiveMainloopFwdSm80ILi8ELi1ELb0EN4cute5tupleIJNS5_1CILi128EEENS7_ILi48EEENS7_ILi256EEEEEELi256ENS_10bfloat16_tEfNS_4arch4Sm80ELb0ELb1ELb1ELb1ELb1ELb1ELb1ELb1EEENS1_21CollectiveEpilogueFwdINS6_IJS8_SA_S9_EEENS6_IJNS7_ILi1EEESI_SI_EEESC_SE_Li256ELb1ELb1ELb1ELb0EEENS1_36VarlenDynamicPersistentTileSchedulerILi128ELi48ELi256ELi256ELb1ELb1ELb0ELb1ELb0ELb1EEEEEEEEEvNT_6ParamsE,"ax",@progbits
	.sectioninfo	@"SHI_REGISTERS=255"
	.align	128
.text._ZN7cutlass13device_kernelIN5flash19enable_sm80_to_sm89INS1_16FlashAttnFwdSm80INS1_25CollectiveMainloopFwdSm80ILi8ELi1ELb0EN4cute5tupleIJNS5_1CILi128EEENS7_ILi48EEENS7_ILi256EEEEEELi256ENS_10bfloat16_tEfNS_4arch4Sm80ELb0ELb1ELb1ELb1ELb1ELb1ELb1ELb1EEENS1_21CollectiveEpilogueFwdINS6_IJS8_SA_S9_EEENS6_IJNS7_ILi1EEESI_SI_EEESC_SE_Li256ELb1ELb1ELb1ELb0EEENS1_36VarlenDynamicPersistentTileSchedulerILi128ELi48ELi256ELi256ELb1ELb1ELb0ELb1ELb0ELb1EEEEEEEEEvNT_6ParamsE:
        .type           _ZN7cutlass13device_kernelIN5flash19enable_sm80_to_sm89INS1_16FlashAttnFwdSm80INS1_25CollectiveMainloopFwdSm80ILi8ELi1ELb0EN4cute5tupleIJNS5_1CILi128EEENS7_ILi48EEENS7_ILi256EEEEEELi256ENS_10bfloat16_tEfNS_4arch4Sm80ELb0ELb1ELb1ELb1ELb1ELb1ELb1ELb1EEENS1_21CollectiveEpilogueFwdINS6_IJS8_SA_S9_EEENS6_IJNS7_ILi1EEESI_SI_EEESC_SE_Li256ELb1ELb1ELb1ELb0EEENS1_36VarlenDynamicPersistentTileSchedulerILi128ELi48ELi256ELi256ELb1ELb1ELb0ELb1ELb0ELb1EEEEEEEEEvNT_6ParamsE,@function
        .size           _ZN7cutlass13device_kernelIN5flash19enable_sm80_to_sm89INS1_16FlashAttnFwdSm80INS1_25CollectiveMainloopFwdSm80ILi8ELi1ELb0EN4cute5tupleIJNS5_1CILi128EEENS7_ILi48EEENS7_ILi256EEEEEELi256ENS_10bfloat16_tEfNS_4arch4Sm80ELb0ELb1ELb1ELb1ELb1ELb1ELb1ELb1EEENS1_21CollectiveEpilogueFwdINS6_IJS8_SA_S9_EEENS6_IJNS7_ILi1EEESI_SI_EEESC_SE_Li256ELb1ELb1ELb1ELb0EEENS1_36VarlenDynamicPersistentTileSchedulerILi128ELi48ELi256ELi256ELb1ELb1ELb0ELb1ELb0ELb1EEEEEEEEEvNT_6ParamsE,(.L_x_6538 - _ZN7cutlass13device_kernelIN5flash19enable_sm80_to_sm89INS1_16FlashAttnFwdSm80INS1_25CollectiveMainloopFwdSm80ILi8ELi1ELb0EN4cute5tupleIJNS5_1CILi128EEENS7_ILi48EEENS7_ILi256EEEEEELi256ENS_10bfloat16_tEfNS_4arch4Sm80ELb0ELb1ELb1ELb1ELb1ELb1ELb1ELb1EEENS1_21CollectiveEpilogueFwdINS6_IJS8_SA_S9_EEENS6_IJNS7_ILi1EEESI_SI_EEESC_SE_Li256ELb1ELb1ELb1ELb0EEENS1_36VarlenDynamicPersistentTileSchedulerILi128ELi48ELi256ELi256ELb1ELb1ELb0ELb1ELb0ELb1EEEEEEEEEvNT_6ParamsE)
        .other          _ZN7cutlass13device_kernelIN5flash19enable_sm80_to_sm89INS1_16FlashAttnFwdSm80INS1_25CollectiveMainloopFwdSm80ILi8ELi1ELb0EN4cute5tupleIJNS5_1CILi128EEENS7_ILi48EEENS7_ILi256EEEEEELi256ENS_10bfloat16_tEfNS_4arch4Sm80ELb0ELb1ELb1ELb1ELb1ELb1ELb1ELb1EEENS1_21CollectiveEpilogueFwdINS6_IJS8_SA_S9_EEENS6_IJNS7_ILi1EEESI_SI_EEESC_SE_Li256ELb1ELb1ELb1ELb0EEENS1_36VarlenDynamicPersistentTileSchedulerILi128ELi48ELi256ELi256ELb1ELb1ELb0ELb1ELb0ELb1EEEEEEEEEvNT_6ParamsE,@"STO_CUDA_ENTRY STV_DEFAULT"
_ZN7cutlass13device_kernelIN5flash19enable_sm80_to_sm89INS1_16FlashAttnFwdSm80INS1_25CollectiveMainloopFwdSm80ILi8ELi1ELb0EN4cute5tupleIJNS5_1CILi128EEENS7_ILi48EEENS7_ILi256EEEEEELi256ENS_10bfloat16_tEfNS_4arch4Sm80ELb0ELb1ELb1ELb1ELb1ELb1ELb1ELb1EEENS1_21CollectiveEpilogueFwdINS6_IJS8_SA_S9_EEENS6_IJNS7_ILi1EEESI_SI_EEESC_SE_Li256ELb1ELb1ELb1ELb0EEENS1_36VarlenDynamicPersistentTileSchedulerILi128ELi48ELi256ELi256ELb1ELb1ELb0ELb1ELb0ELb1EEEEEEEEEvNT_6ParamsE:
[----:B------:R-:W-:-:S03]  /*0000*/  MOV R1, c[0x0][0x28] ;  /* 0x00000a0000017a02 */ /* 0x000fc60000000f00 */
[----:B------:R-:W1:Y:S01]  /*0010*/  S2R R2, SR_TID.X ;  /* 0x0000000000027919 */ /* 0x000e620000002100 */
[----:B------:R-:W-:Y:S01]  /*0020*/  IADD3 R1, R1, -0x1e8, RZ ;  /* 0xfffffe1801017810 */ /* 0x000fe20007ffe0ff */
[----:B------:R-:W-:-:S03]  /*0030*/  ULDC.64 UR10, c[0x0][0x118] ;  /* 0x00004600000a7ab9 */ /* 0x000fc60000000a00 */
[----:B------:R2:W3:Y:S01]  /*0040*/  R2UR UR4, R1 ;  /* 0x00000000010473c2 */ /* 0x0004e200000e0000 */
[----:B-1----:R-:W-:-:S06]  /*0050*/  SHF.R.U32.HI R0, RZ, 0x5, R2 ;  /* 0x00000005ff007819 */ /* 0x002fcc0000011602 */
[----:B------:R-:W1:Y:S02]  /*0060*/  SHFL.IDX PT, R0, R0, RZ, 0x1f ;  /* 0x00001fff00007589 */ /* 0x000e6400000e0000 */
[----:B-1----:R-:W1:Y:S02]  /*0070*/  R2UR UR8, R0 ;  /* 0x00000000000873c2 */ /* 0x002e6400000e0000 */
[----:B-1----:R-:W-:-:S13]  /*0080*/  ISETP.NE.AND P0, PT, RZ, UR8, PT ;  /* 0x00000008ff007c0c */ /* 0x002fda000bf05270 */
[----:B------:R-:W-:Y:S06]  /*0090*/  @P0 BAR.SYNC.DEFER_BLOCKING 0x5, 0x100 ;  /* 0x0144000000000b1d */ /* 0x000fec0000010000 */
[----:B------:R-:W1:Y:S02]  /*00a0*/  @P0 LDS.128 R4, [0x20080] ;  /* 0x02008000ff040984 */ /* 0x000e640000000c00 */
[----:B-1----:R-:W-:Y:S02]  /*00b0*/  @P0 IMAD.MOV.U32 R0, RZ, RZ, R4 ;  /* 0x000000ffff000224 */ /* 0x002fe400078e0004 */
[----:B------:R2:W-:Y:S01]  /*00c0*/  @P0 STL [R1+0x15c], R5 ;  /* 0x00015c0501000387 */ /* 0x0005e20000100800 */
[----:B------:R-:W-:-:S02]  /*00d0*/  @P0 IMAD.MOV.U32 R4, RZ, RZ, R7 ;  /* 0x000000ffff040224 */ /* 0x000fc400078e0007 */
[----:B------:R-:W-:Y:S01]  /*00e0*/  @P0 IMAD.MOV.U32 R3, RZ, RZ, R6 ;  /* 0x000000ffff030224 */ /* 0x000fe200078e0006 */
[----:B------:R2:W-:Y:S04]  /*00f0*/  @P0 STL [R1+0xd4], R0 ;  /* 0x0000d40001000387 */ /* 0x0005e80000100800 */
[----:B------:R2:W-:Y:S04]  /*0100*/  @P0 STL [R1+0xac], R4 ;  /* 0x0000ac0401000387 */ /* 0x0005e80000100800 */
[----:B------:R2:W-:Y:S04]  /*0110*/  @P0 STL [R1+0xa8], R3 ;  /* 0x0000a80301000387 */ /* 0x0005e80000100800 */
[----:B------:R-:W-:Y:S06]  /*0120*/  @P0 BAR.ARV 0x4, 0x100 ;  /* 0x0104000000000b1d */ /* 0x000fec0000002000 */
[----:B------:R-:W-:Y:S05]  /*0130*/  @P0 BRA `(.L_x_2263) ;  /* 0x0000101000000947 */ /* 0x000fea0003800000 */
[----:B---3--:R-:W-:Y:S01]  /*0140*/  LOP3.LUT R13, R2, 0x1f, RZ, 0xc0, !PT ;  /* 0x0000001f020d7812 */ /* 0x008fe200078ec0ff */
[----:B------:R-:W-:-:S03]  /*0150*/  CS2R R8, SRZ ;  /* 0x0000000000087805 */ /* 0x000fc6000001ff00 */
[----:B------:R-:W-:-:S04]  /*0160*/  ISETP.NE.AND P6, PT, R13, 0x1f, PT ;  /* 0x0000001f0d00780c */ /* 0x000fc80003fc5270 */
[----:B------:R-:W-:-:S13]  /*0170*/  ISETP.GE.OR P0, PT, R13, c[0x0][0x53c], !P6 ;  /* 0x00014f000d007a0c */ /* 0x000fda0007706670 */
[----:B--2---:R-:W-:Y:S02]  /*0180*/  @!P0 IMAD.MOV.U32 R4, RZ, RZ, 0x4 ;  /* 0x00000004ff048424 */ /* 0x004fe400078e00ff */
        /* <DEDUP_REMOVED lines=34> */
[----:B------:R-:W-:-:S03]  /*03b0*/  MOV R6, RZ ;  /* 0x000000ff00067202 */ /* 0x000fc60000000f00 */
.L_x_2268:
[----:B------:R-:W-:Y:S01]  /*03c0*/  IMAD.MOV.U32 R2, RZ, RZ, c[0x0][0x53c] ;  /* 0x00014f00ff027624 */ /* 0x000fe200078e00ff */
[----:B------:R-:W-:-:S04]  /*03d0*/  IADD3 R0, R6, 0x1f, RZ ;  /* 0x0000001f06007810 */ /* 0x000fc80007ffe0ff */
[----:B------:R1:W-:Y:S01]  /*03e0*/  STL [R1+0xac], R2 ;  /* 0x0000ac0201007387 */ /* 0x0003e20000100800 */
[----:B------:R-:W-:-:S13]  /*03f0*/  ISETP.GE.AND P0, PT, R0, c[0x0][0x53c], PT ;  /* 0x00014f0000007a0c */ /* 0x000fda0003f06270 */
[----:B------:R-:W-:Y:S05]  /*0400*/  @P0 BRA `(.L_x_2265) ;  /* 0x00000c4000000947 */ /* 0x000fea0003800000 */
[----:B------:R-:W-:Y:S01]  /*0410*/  MOV R6, R0 ;  /* 0x0000000000067202 */ /* 0x000fe20000000f00 */
[----:B------:R-:W-:-:S03]  /*0420*/  CS2R R8, SRZ ;  /* 0x0000000000087805 */ /* 0x000fc6000001ff00 */
[----:B------:R-:W-:-:S04]  /*0430*/  IADD3 R0, R13, R6, RZ ;  /* 0x000000060d007210 */ /* 0x000fc80007ffe0ff */
        /* <DEDUP_REMOVED lines=10> */
.L_x_2512:
        /* <DEDUP_REMOVED lines=16> */
.L_x_2513:
[----:B--2---:R-:W-:-:S05]  /*05e0*/  IMAD R0, R0, c[0x0][0x538], RZ ;  /* 0x00014e0000007a24 */ /* 0x004fca00078e02ff */
[----:B------:R-:W-:-:S04]  /*05f0*/  IADD3 R7, R0, R7, RZ ;  /* 0x0000000700077210 */ /* 0x000fc80007ffe0ff */
[----:B------:R-:W-:-:S13]  /*0600*/  ISETP.GT.AND P0, PT, R7, UR5, PT ;  /* 0x0000000507007c0c */ /* 0x000fda000bf04270 */
[----:B-1----:R-:W-:Y:S05]  /*0610*/  @!P0 BRA `(.L_x_2268) ;  /* 0xfffffda000008947 */ /* 0x002fea000383ffff */
.L_x_2264:
[----:B------:R-:W-:-:S05]  /*0620*/  IADD3 R10, -R0, R7, RZ ;  /* 0x00000007000a7210 */ /* 0x000fca0007ffe1ff */
[----:B------:R-:W-:-:S05]  /*0630*/  IMAD R0, R4, c[0x0][0x538], R10 ;  /* 0x00014e0004007a24 */ /* 0x000fca00078e020a */
[----:B------:R-:W-:Y:S01]  /*0640*/  ISETP.GT.AND P0, PT, R0, UR5, PT ;  /* 0x0000000500007c0c */ /* 0x000fe2000bf04270 */
[----:B------:R-:W-:-:S12]  /*0650*/  BRA.DIV ~URZ, `(.L_x_2269) ;  /* 0x0001fc127f007947 */ /* 0x000fd8000b800000 */
[----:B------:R-:W-:-:S04]  /*0660*/  VOTE.ANY R7, PT, !P0 ;  /* 0x0000000000077806 */ /* 0x000fc800040e0100 */
.L_x_2514:
[----:B------:R-:W1:Y:S02]  /*0670*/  POPC R0, R7 ;  /* 0x0000000700007309 */ /* 0x000e640000000000 */
[----:B-1----:R-:W-:-:S05]  /*0680*/  IADD3 R2, R0, R6, RZ ;  /* 0x0000000600027210 */ /* 0x002fca0007ffe0ff */
[----:B------:R1:W-:Y:S01]  /*0690*/  STL [R1+0xac], R2 ;  /* 0x0000ac0201007387 */ /* 0x0003e20000100800 */
[----:B------:R-:W-:Y:S05]  /*06a0*/  BRA.DIV ~URZ, `(.L_x_2270) ;  /* 0x0001fc127f007947 */ /* 0x000fea000b800000 */
[----:B------:R2:W3:Y:S01]  /*06b0*/  SHFL.IDX PT, R12, R9, R0, 0x1f ;  /* 0x00001f00090c7589 */ /* 0x0004e200000e0000 */
[----:B------:R-:W-:-:S03]  /*06c0*/  MOV R5, RZ ;  /* 0x000000ff00057202 */ /* 0x000fc60000000f00 */
[----:B------:R2:W4:Y:S04]  /*06d0*/  SHFL.IDX PT, R9, R8, R0, 0x1f ;  /* 0x00001f0008097589 */ /* 0x00052800000e0000 */
.L_x_2515:
[----:B------:R-:W-:Y:S01]  /*06e0*/  ISETP.NE.AND P0, PT, R7, RZ, PT ;  /* 0x000000ff0700720c */ /* 0x000fe20003f05270 */
[----:B------:R-:W-:-:S12]  /*06f0*/  BSSY B0, `(.L_x_2271) ;  /* 0x0000005000007945 */ /* 0x000fd80003800000 */
[----:B------:R-:W-:Y:S05]  /*0700*/  @!P0 BRA `(.L_x_2272) ;  /* 0x0000003000008947 */ /* 0x000fea0003800000 */
[----:B--2---:R-:W-:Y:S01]  /*0710*/  IADD3 R0, R0, -0x1, RZ ;  /* 0xffffffff00007810 */ /* 0x004fe20007ffe0ff */
[----:B------:R-:W-:Y:S05]  /*0720*/  BRA.DIV ~URZ, `(.L_x_2273) ;  /* 0x0001fc727f007947 */ /* 0x000fea000b800000 */
[----:B------:R2:W1:Y:S02]  /*0730*/  SHFL.IDX PT, R5, R4, R0, 0x1f ;  /* 0x00001f0004057589 */ /* 0x00046400000e0000 */
.L_x_2272:
[----:B------:R-:W-:Y:S05]  /*0740*/  BSYNC B0 ;  /* 0x0000000000007941 */ /* 0x000fea0003800000 */
.L_x_2271:
        /* <DEDUP_REMOVED lines=35> */
[----:B------:R-:W-:Y:S02]  /*0980*/  @P2 IADD3 R2, R2, 0x1, RZ ;  /* 0x0000000102022810 */ /* 0x000fe40007ffe0ff */
[----:B-1----:R-:W-:-:S03]  /*0990*/  IADD3 R0, RZ, -R3, RZ ;  /* 0x80000003ff007210 */ /* 0x002fc60007ffe0ff */
[----:B------:R-:W-:Y:S01]  /*09a0*/  IMAD.MOV.U32 R4, RZ, RZ, R2 ;  /* 0x000000ffff047224 */ /* 0x000fe200078e0002 */
[----:B------:R-:W-:-:S03]  /*09b0*/  MOV R2, RZ ;  /* 0x000000ff00027202 */ /* 0x000fc60000000f00 */
[----:B------:R-:W-:Y:S01]  /*09c0*/  @!P1 IMAD.MOV R4, RZ, RZ, -R4 ;  /* 0x000000ffff049224 */ /* 0x000fe200078e0a04 */
[----:B------:R-:W-:Y:S01]  /*09d0*/  @!P0 LOP3.LUT R4, RZ, R12, RZ, 0x33, !PT ;  /* 0x0000000cff048212 */ /* 0x000fe200078e33ff */
[----:B------:R-:W-:Y:S01]  /*09e0*/  IMAD.MOV.U32 R5, RZ, RZ, R0 ;  /* 0x000000ffff057224 */ /* 0x000fe200078e0000 */
[----:B------:R-:W-:Y:S02]  /*09f0*/  IABS R0, R9 ;  /* 0x0000000900007213 */ /* 0x000fe40000000000 */
[----:B------:R-:W-:Y:S01]  /*0a00*/  IABS R7, R4 ;  /* 0x0000000400077213 */ /* 0x000fe20000000000 */
[----:B------:R-:W-:Y:S02]  /*0a10*/  IMAD R5, R5, R8, RZ ;  /* 0x0000000805057224 */ /* 0x000fe400078e02ff */
[----:B------:R-:W-:Y:S02]  /*0a20*/  IMAD.MOV R6, RZ, RZ, -R0 ;  /* 0x000000ffff067224 */ /* 0x000fe400078e0a00 */
        /* <DEDUP_REMOVED lines=23> */
.L_x_2275:
        /* <DEDUP_REMOVED lines=12> */
[----:B-1----:R-:W-:Y:S02]  /*0c60*/  IMAD.MOV R0, RZ, RZ, -R3 ;  /* 0x000000ffff007224 */ /* 0x002fe400078e0a03 */
[----:B------:R-:W-:Y:S02]  /*0c70*/  IMAD.MOV.U32 R2, RZ, RZ, RZ ;  /* 0x000000ffff027224 */ /* 0x000fe400078e00ff */
[----:B------:R-:W-:Y:S01]  /*0c80*/  IMAD.MOV.U32 R4, RZ, RZ, R0 ;  /* 0x000000ffff047224 */ /* 0x000fe200078e0000 */
[----:B------:R-:W-:-:S03]  /*0c90*/  IABS R0, R11 ;  /* 0x0000000b00007213 */ /* 0x000fc60000000000 */
[----:B------:R-:W-:Y:S01]  /*0ca0*/  IMAD R4, R4, R6, RZ ;  /* 0x0000000604047224 */ /* 0x000fe200078e02ff */
[----:B------:R-:W-:-:S03]  /*0cb0*/  MOV R5, R0 ;  /* 0x0000000000057202 */ /* 0x000fc60000000f00 */
        /* <DEDUP_REMOVED lines=15> */
[----:B------:R-:W-:Y:S02]  /*0db0*/  IMAD R10, R7, R4, RZ ;  /* 0x00000004070a7224 */ /* 0x000fe400078e02ff */
[----:B------:R-:W-:-:S03]  /*0dc0*/  IMAD.MOV R4, RZ, RZ, -R4 ;  /* 0x000000ffff047224 */ /* 0x000fc600078e0a04 */
[----:B------:R-:W-:Y:S01]  /*0dd0*/  IADD3 R0, -R10, c[0x0][0x538], RZ ;  /* 0x00014e000a007a10 */ /* 0x000fe20007ffe1ff */
[----:B------:R-:W-:-:S03]  /*0de0*/  IMAD R8, R9, R4, R11 ;  /* 0x0000000409087224 */ /* 0x000fc600078e020b */
[----:B------:R-:W-:-:S04]  /*0df0*/  IMNMX R6, R7, R0, PT ;  /* 0x0000000007067217 */ /* 0x000fc80003800200 */
[-C--:B------:R-:W-:Y:S02]  /*0e00*/  IABS R0, R6.reuse ;  /* 0x0000000600007213 */ /* 0x080fe40000000000 */
[----:B------:R-:W-:-:S03]  /*0e10*/  IABS R9, R6 ;  /* 0x0000000600097213 */ /* 0x000fc60000000000 */
[----:B------:R-:W-:-:S04]  /*0e20*/  IMAD.MOV.U32 R5, RZ, RZ, R0 ;  /* 0x000000ffff057224 */ /* 0x000fc800078e0000 */
[----:B------:R-:W1:Y:S08]  /*0e30*/  I2F.RP R2, R5 ;  /* 0x0000000500027306 */ /* 0x000e700000209400 */
[----:B-1----:R-:W1:Y:S02]  /*0e40*/  MUFU.RCP R2, R2 ;  /* 0x0000000200027308 */ /* 0x002e640000001000 */
[----:B-1----:R-:W-:-:S06]  /*0e50*/  IADD3 R2, R2, 0xffffffe, RZ ;  /* 0x0ffffffe02027810 */ /* 0x002fcc0007ffe0ff */
[----:B------:R-:W1:Y:S02]  /*0e60*/  F2I.FTZ.U32.TRUNC.NTZ R3, R2 ;  /* 0x0000000200037305 */ /* 0x000e64000021f000 */
[----:B-1----:R-:W-:Y:S01]  /*0e70*/  IADD3 R0, RZ, -R3, RZ ;  /* 0x80000003ff007210 */ /* 0x002fe20007ffe0ff */
[----:B------:R-:W-:-:S04]  /*0e80*/  IMAD.MOV.U32 R2, RZ, RZ, RZ ;  /* 0x000000ffff027224 */ /* 0x000fc800078e00ff */
[----:B------:R-:W-:Y:S01]  /*0e90*/  IMAD.MOV.U32 R7, RZ, RZ, R0 ;  /* 0x000000ffff077224 */ /* 0x000fe200078e0000 */
[----:B------:R-:W-:-:S03]  /*0ea0*/  IABS R0, R8 ;  /* 0x0000000800007213 */ /* 0x000fc60000000000 */
[----:B------:R-:W-:Y:S02]  /*0eb0*/  IMAD R7, R7, R5, RZ ;  /* 0x0000000507077224 */ /* 0x000fe400078e02ff */
        /* <DEDUP_REMOVED lines=20> */
.L_x_2276:
[----:B------:R-:W-:Y:S05]  /*1000*/  BSYNC B0 ;  /* 0x0000000000007941 */ /* 0x000fea0003800000 */
.L_x_2274:
[----:B------:R-:W-:-:S04]  /*1010*/  LOP3.LUT R0, RZ, R0, RZ, 0x33, !PT ;  /* 0x00000000ff007212 */ /* 0x000fc800078e33ff */
[----:B------:R-:W-:-:S05]  /*1020*/  IADD3 R0, R0, R12, RZ ;  /* 0x0000000c00007210 */ /* 0x000fca0007ffe0ff */
[----:B------:R2:W-:Y:S01]  /*1030*/  STL [R1+0x15c], R0 ;  /* 0x00015c0001007387 */ /* 0x0005e20000100800 */
[----:B------:R-:W-:Y:S05]  /*1040*/  BRA `(.L_x_2277) ;  /* 0x0000004000007947 */ /* 0x000fea0003800000 */
.L_x_2265:
[----:B------:R-:W-:Y:S01]  /*1050*/  MOV R0, UR5 ;  /* 0x0000000500007c02 */ /* 0x000fe20008000f00 */
[----:B------:R2:W-:Y:S04]  /*1060*/  STL [R1+0x15c], RZ ;  /* 0x00015cff01007387 */ /* 0x0005e80000100800 */
[----:B------:R2:W-:Y:S04]  /*1070*/  STL [R1+0xd4], R0 ;  /* 0x0000d40001007387 */ /* 0x0005e80000100800 */
[----:B------:R2:W-:Y:S02]  /*1080*/  STL [R1+0xa8], RZ ;  /* 0x0000a8ff01007387 */ /* 0x0005e40000100800 */
.L_x_2277:
[----:B------:R-:W3:Y:S04]  /*1090*/  LDL R4, [R1+0x15c] ;  /* 0x00015c0001047983 */ /* 0x000ee80000100800 */
[----:B--2---:R-:W2:Y:S04]  /*10a0*/  LDL R0, [R1+0xd4] ;  /* 0x0000d40001007983 */ /* 0x004ea80000100800 */
[----:B------:R-:W4:Y:S04]  /*10b0*/  LDL R3, [R1+0xa8] ;  /* 0x0000a80001037983 */ /* 0x000f280000100800 */
[----:B-1----:R-:W5:Y:S01]  /*10c0*/  LDL R2, [R1+0xac] ;  /* 0x0000ac0001027983 */ /* 0x002f620000100800 */
[----:B------:R-:W-:Y:S01]  /*10d0*/  ISETP.NE.AND P0, PT, R13, RZ, PT ;  /* 0x000000ff0d00720c */ /* 0x000fe20003f05270 */
[----:B------:R-:W-:Y:S01]  /*10e0*/  WARPSYNC 0xffffffff ;  /* 0xffffffff00007948 */ /* 0x000fe20003800000 */
[----:B---3--:R-:W-:Y:S01]  /*10f0*/  IMAD.MOV.U32 R5, RZ, RZ, R4 ;  /* 0x000000ffff057224 */ /* 0x008fe200078e0004 */
[----:B--2---:R-:W-:Y:S01]  /*1100*/  MOV R4, R0 ;  /* 0x0000000000047202 */ /* 0x004fe20000000f00 */
[----:B----4-:R-:W-:Y:S01]  /*1110*/  IMAD.MOV.U32 R6, RZ, RZ, R3 ;  /* 0x000000ffff067224 */ /* 0x010fe200078e0003 */
[----:B-----5:R-:W-:-:S08]  /*1120*/  MOV R7, R2 ;  /* 0x0000000200077202 */ /* 0x020fd00000000f00 */
[----:B------:R1:W-:Y:S04]  /*1130*/  @!P0 STS.128 [0x20080], R4 ;  /* 0x02008004ff008388 */ /* 0x0003e80000000c00 */
[----:B------:R-:W-:Y:S06]  /*1140*/  BAR.ARV 0x5, 0x100 ;  /* 0x0144000000007b1d */ /* 0x000fec0000002000 */
.L_x_2263:
[----:B--23--:R-:W2:Y:S02]  /*1150*/  LDL R0, [R1+0xac] ;  /* 0x0000ac0001007983 */ /* 0x00cea40000100800 */
[----:B--2---:R-:W-:-:S13]  /*1160*/  ISETP.GE.AND P0, PT, R0, c[0x0][0x53c], PT ;  /* 0x00014f0000007a0c */ /* 0x004fda0003f06270 */
[----:B------:R-:W-:Y:S05]  /*1170*/  @P0 EXIT ;  /* 0x000000000000094d */ /* 0x000fea0003800000 */
[----:B------:R-:W2:Y:S01]  /*1180*/  S2R R18, SR_TID.X ;  /* 0x0000000000127919 */ /* 0x000ea20000002100 */
[----:B------:R-:W-:Y:S01]  /*1190*/  IMAD.MOV.U32 R194, RZ, RZ, 0x20 ;  /* 0x00000020ffc27424 */ /* 0x000fe200078e00ff */
[----:B------:R-:W-:Y:S01]  /*11a0*/  ULDC UR7, c[0x0][0x20] ;  /* 0x0000080000077ab9 */ /* 0x000fe20000000800 */
[----:B------:R-:W-:Y:S01]  /*11b0*/  IMAD.MOV.U32 R195, RZ, RZ, 0x40 ;  /* 0x00000040ffc37424 */ /* 0x000fe200078e00ff */
[----:B------:R-:W-:Y:S02]  /*11c0*/  UIADD3 UR7, UP0, UR4, UR7, URZ ;  /* 0x0000000704077290 */ /* 0x000fe4000ff1e03f */
[----:B------:R-:W-:Y:S02]  /*11d0*/  ULDC UR6, c[0x0][0x24] ;  /* 0x0000090000067ab9 */ /* 0x000fe40000000800 */
[----:B------:R-:W-:Y:S01]  /*11e0*/  UIADD3.X UR6, URZ, UR6, URZ, UP0, !UPT ;  /* 0x000000063f067290 */ /* 0x000fe200087fe43f */
[----:B--2---:R-:W-:-:S04]  /*11f0*/  SHF.R.S32.HI R12, RZ, 0x1f, R18 ;  /* 0x0000001fff0c7819 */ /* 0x004fc80000011412 */
[CC--:B------:R-:W-:Y:S02]  /*1200*/  LEA.HI R3, R12.reuse, R18.reuse, RZ, 0x4 ;  /* 0x000000120c037211 */ /* 0x0c0fe400078f20ff */
[----:B-1----:R-:W-:Y:S02]  /*1210*/  LEA.HI R6, R12, R18, RZ, 0x2 ;  /* 0x000000120c067211 */ /* 0x002fe400078f10ff */
        /* <DEDUP_REMOVED lines=12> */
[C---:B------:R-:W-:Y:S01]  /*12e0*/  LOP3.LUT R3, R193.reuse, 0xfffffff8, RZ, 0xc0, !PT ;  /* 0xfffffff8c1037812 */ /* 0x040fe200078ec0ff */
[----:B------:R-:W-:Y:S01]  /*12f0*/  IMAD.SHL.U32 R193, R193, 0x40, RZ ;  /* 0x00000040c1c17824 */ /* 0x000fe200078e00ff */
[CC--:B------:R-:W-:Y:S01]  /*1300*/  LEA.HI R5, R12.reuse, R18.reuse, RZ, 0x5 ;  /* 0x000000120c057211 */ /* 0x0c0fe200078f28ff */
[----:B------:R-:W-:Y:S01]  /*1310*/  IMAD.IADD R0, R7, 0x1, -R4 ;  /* 0x0000000107007824 */ /* 0x000fe200078e0a04 */
[----:B------:R-:W-:Y:S01]  /*1320*/  LEA.HI R145, R12, R18, RZ, 0x3 ;  /* 0x000000120c917211 */ /* 0x000fe200078f18ff */
[----:B------:R-:W-:Y:S01]  /*1330*/  IMAD.IADD R9, R2, 0x1, -R3 ;  /* 0x0000000102097824 */ /* 0x000fe200078e0a03 */
[--C-:B------:R-:W-:Y:S02]  /*1340*/  SHF.R.S32.HI R7, RZ, 0x5, R5.reuse ;  /* 0x00000005ff077819 */ /* 0x100fe40000011405 */
[----:B------:R-:W-:Y:S02]  /*1350*/  SHF.R.S32.HI R4, RZ, 0x1f, R5 ;  /* 0x0000001fff047819 */ /* 0x000fe40000011405 */
[----:B------:R-:W-:-:S02]  /*1360*/  LOP3.LUT R2, R6, 0xfffffffc, RZ, 0xc0, !PT ;  /* 0xfffffffc06027812 */ /* 0x000fc400078ec0ff */
[----:B------:R-:W-:Y:S02]  /*1370*/  LOP3.LUT R146, R145, 0xfffffff8, RZ, 0xc0, !PT ;  /* 0xfffffff891927812 */ /* 0x000fe400078ec0ff */
[----:B------:R-:W-:Y:S01]  /*1380*/  LEA.HI R4, R4, R7, RZ, 0x3 ;  /* 0x0000000704047211 */ /* 0x000fe200078f18ff */
[C---:B------:R-:W-:Y:S01]  /*1390*/  IMAD.IADD R2, R18.reuse, 0x1, -R2 ;  /* 0x0000000112027824 */ /* 0x040fe200078e0a02 */
[----:B------:R-:W-:Y:S01]  /*13a0*/  LOP3.LUT R5, R5, 0xffffffe0, RZ, 0xc0, !PT ;  /* 0xffffffe005057812 */ /* 0x000fe200078ec0ff */
[----:B------:R-:W-:Y:S01]  /*13b0*/  IMAD.IADD R146, R18, 0x1, -R146 ;  /* 0x0000000112927824 */ /* 0x000fe200078e0a92 */
[----:B------:R-:W-:Y:S02]  /*13c0*/  LOP3.LUT R4, R4, 0xffffff8, RZ, 0xc0, !PT ;  /* 0x0ffffff804047812 */ /* 0x000fe400078ec0ff */
[----:B------:R-:W-:Y:S01]  /*13d0*/  LEA.HI R6, R2, R2, RZ, 0x1 ;  /* 0x0000000202067211 */ /* 0x000fe200078f08ff */
[----:B------:R-:W-:Y:S01]  /*13e0*/  IMAD.SHL.U32 R3, R146, 0x40, RZ ;  /* 0x0000004092037824 */ /* 0x000fe200078e00ff */
[----:B------:R-:W-:Y:S01]  /*13f0*/  LOP3.LUT P3, RZ, R0, 0x2, RZ, 0xc0, !PT ;  /* 0x0000000200ff7812 */ /* 0x000fe2000786c0ff */
[----:B------:R-:W-:Y:S01]  /*1400*/  IMAD.IADD R8, R7, 0x1, -R4 ;  /* 0x0000000107087824 */ /* 0x000fe200078e0a04 */
[----:B------:R-:W-:Y:S01]  /*1410*/  LOP3.LUT R4, R6, 0x1ffffffe, RZ, 0xc0, !PT ;  /* 0x1ffffffe06047812 */ /* 0x000fe200078ec0ff */
[----:B------:R-:W-:Y:S01]  /*1420*/  IMAD.IADD R17, R18, 0x1, -R5 ;  /* 0x0000000112117824 */ /* 0x000fe200078e0a05 */
[----:B------:R-:W-:Y:S01]  /*1430*/  LOP3.LUT R3, R3, 0x1c0, RZ, 0xc0, !PT ;  /* 0x000001c003037812 */ /* 0x000fe200078ec0ff */
[----:B------:R-:W-:Y:S01]  /*1440*/  IMAD.SHL.U32 R7, R7, 0x400, RZ ;  /* 0x0000040007077824 */ /* 0x000fe200078e00ff */
[----:B------:R-:W-:Y:S01]  /*1450*/  LOP3.LUT P0, RZ, R0, 0x4, RZ, 0xc0, !PT ;  /* 0x0000000400ff7812 */ /* 0x000fe2000780c0ff */
[C---:B------:R-:W-:Y:S01]  /*1460*/  IMAD.IADD R13, R2.reuse, 0x1, -R4 ;  /* 0x00000001020d7824 */ /* 0x040fe200078e0a04 */
[----:B------:R-:W-:Y:S01]  /*1470*/  LOP3.LUT R5, R3, 0x8, R145, 0xf8, !PT ;  /* 0x0000000803057812 */ /* 0x000fe200078ef891 */
[----:B------:R-:W-:Y:S01]  /*1480*/  IMAD R6, R2, 0x2, R7 ;  /* 0x0000000202067824 */ /* 0x000fe200078e0207 */
[----:B------:R-:W-:Y:S01]  /*1490*/  SHF.R.U32.HI R3, RZ, 0x3, R3 ;  /* 0x00000003ff037819 */ /* 0x000fe20000011603 */
[----:B------:R-:W-:Y:S01]  /*14a0*/  IMAD.SHL.U32 R2, R0, 0x40, RZ ;  /* 0x0000004000027824 */ /* 0x000fe200078e00ff */
[----:B------:R-:W-:Y:S01]  /*14b0*/  SHF.R.S32.HI R10, RZ, 0x1f, R17 ;  /* 0x0000001fff0a7819 */ /* 0x000fe20000011411 */
[----:B------:R-:W-:Y:S01]  /*14c0*/  IMAD.SHL.U32 R4, R11, 0x8, RZ ;  /* 0x000000080b047824 */ /* 0x000fe200078e00ff */
[----:B------:R-:W-:Y:S01]  /*14d0*/  LOP3.LUT R192, R5, R3, RZ, 0x3c, !PT ;  /* 0x0000000305c07212 */ /* 0x000fe200078e3cff */
[----:B------:R-:W-:Y:S01]  /*14e0*/  IMAD.SHL.U32 R140, R146, 0x8, RZ ;  /* 0x00000008928c7824 */ /* 0x000fe200078e00ff */
[----:B------:R-:W-:Y:S01]  /*14f0*/  LEA.HI R10, R10, R17, RZ, 0x2 ;  /* 0x000000110a0a7211 */ /* 0x000fe200078f10ff */
[----:B------:R-:W-:Y:S01]  /*1500*/  IMAD.SHL.U32 R142, R146, 0x4, RZ ;  /* 0x00000004928e7824 */ /* 0x000fe200078e00ff */
[----:B------:R-:W-:Y:S01]  /*1510*/  LOP3.LUT R5, R0, 0x1, RZ, 0xc0, !PT ;  /* 0x0000000100057812 */ /* 0x000fe200078ec0ff */
[----:B------:R-:W-:Y:S01]  /*1520*/  IMAD.SHL.U32 R0, R9, 0x40, RZ ;  /* 0x0000004009007824 */ /* 0x000fe200078e00ff */
[----:B------:R-:W-:Y:S01]  /*1530*/  LOP3.LUT R2, R2, 0x1c0, RZ, 0xc0, !PT ;  /* 0x000001c002027812 */ /* 0x000fe200078ec0ff */
[----:B------:R-:W-:Y:S01]  /*1540*/  IMAD R192, R11, 0x200, R192 ;  /* 0x000002000bc07824 */ /* 0x000fe200078e02c0 */
[----:B------:R-:W-:-:S02]  /*1550*/  SHF.R.S32.HI R3, RZ, 0x2, R10 ;  /* 0x00000002ff037819 */ /* 0x000fc4000001140a */
[----:B------:R-:W-:Y:S02]  /*1560*/  LEA.HI R2, R2, R2, RZ, 0x1d ;  /* 0x0000000202027211 */ /* 0x000fe400078fe8ff */
[----:B------:R-:W-:Y:S01]  /*1570*/  LOP3.LUT R0, R0, 0x1c0, RZ, 0xc0, !PT ;  /* 0x000001c000007812 */ /* 0x000fe200078ec0ff */
[----:B------:R-:W-:Y:S01]  /*1580*/  IMAD R16, R8, 0x10, R3 ;  /* 0x0000001008107824 */ /* 0x000fe200078e0203 */
[----:B------:R-:W-:Y:S01]  /*1590*/  ISETP.NE.U32.AND P4, PT, R5, 0x1, PT ;  /* 0x000000010500780c */ /* 0x000fe20003f85070 */
[----:B------:R-:W-:Y:S01]  /*15a0*/  IMAD.IADD R3, R6, 0x1, R2 ;  /* 0x0000000106037824 */ /* 0x000fe200078e0202 */
[----:B------:R-:W-:Y:S02]  /*15b0*/  LOP3.LUT R2, R0, 0x8, R4, 0xf8, !PT ;  /* 0x0000000800027812 */ /* 0x000fe400078ef804 */
[----:B------:R-:W-:Y:S01]  /*15c0*/  SHF.R.U32.HI R0, RZ, 0x3, R0 ;  /* 0x00000003ff007819 */ /* 0x000fe20000011600 */
[----:B------:R-:W-:Y:S01]  /*15d0*/  IMAD.SHL.U32 R15, R3, 0x2, RZ ;  /* 0x00000002030f7824 */ /* 0x000fe200078e00ff */
[----:B------:R-:W-:Y:S01]  /*15e0*/  LOP3.LUT R193, R193, 0xfffffe00, RZ, 0xc0, !PT ;  /* 0xfffffe00c1c17812 */ /* 0x000fe200078ec0ff */
[----:B------:R-:W-:Y:S01]  /*15f0*/  STL [R1+0x1e0], R16 ;  /* 0x0001e01001007387 */ /* 0x000fe20000100800 */
[----:B------:R-:W-:-:S02]  /*1600*/  LOP3.LUT R0, R2, R0, RZ, 0x3c, !PT ;  /* 0x0000000002007212 */ /* 0x000fc400078e3cff */
[----:B------:R-:W-:Y:S01]  /*1610*/  SHF.R.S32.HI R145, RZ, 0x3, R145 ;  /* 0x00000003ff917819 */ /* 0x000fe20000011491 */
[----:B------:R-:W-:Y:S01]  /*1620*/  STL [R1+0xb4], R15 ;  /* 0x0000b40f01007387 */ /* 0x000fe20000100800 */
[CC--:B------:R-:W-:Y:S02]  /*1630*/  IADD3 R197, R0.reuse, R193.reuse, R7 ;  /* 0x000000c100c57210 */ /* 0x0c0fe40007ffe007 */
[----:B------:R-:W-:Y:S01]  /*1640*/  LOP3.LUT R193, R0, R193, RZ, 0xfc, !PT ;  /* 0x000000c100c17212 */ /* 0x000fe200078efcff */
[----:B------:R-:W-:Y:S01]  /*1650*/  IMAD.SHL.U32 R0, R145, 0x40, RZ ;  /* 0x0000004091007824 */ /* 0x000fe200078e00ff */
[----:B------:R-:W-:Y:S02]  /*1660*/  IADD3 R2, R15, 0x80, RZ ;  /* 0x000000800f027810 */ /* 0x000fe40007ffe0ff */
[----:B------:R-:W-:Y:S02]  /*1670*/  IADD3 R3, R145, 0x20, RZ ;  /* 0x0000002091037810 */ /* 0x000fe40007ffe0ff */
[----:B------:R-:W-:-:S02]  /*1680*/  IADD3 R14, R15, 0x70, RZ ;  /* 0x000000700f0e7810 */ /* 0x000fc40007ffe0ff */
[----:B------:R-:W-:Y:S02]  /*1690*/  @P4 IADD3 R14, R2, 0x10, RZ ;  /* 0x00000010020e4810 */ /* 0x000fe40007ffe0ff */
[----:B------:R-:W-:Y:S02]  /*16a0*/  LEA.HI R7, R12, R18, RZ, 0x6 ;  /* 0x000000120c077211 */ /* 0x000fe400078f30ff */
[----:B------:R-:W-:Y:S01]  /*16b0*/  LOP3.LUT R2, R0, 0x1c0, RZ, 0xc0, !PT ;  /* 0x000001c000027812 */ /* 0x000fe200078ec0ff */
[----:B------:R-:W-:Y:S01]  /*16c0*/  IMAD.SHL.U32 R0, R3, 0x40, RZ ;  /* 0x0000004003007824 */ /* 0x000fe200078e00ff */
[----:B------:R-:W-:Y:S01]  /*16d0*/  SHF.R.S32.HI R12, RZ, 0x1f, R3 ;  /* 0x0000001fff0c7819 */ /* 0x000fe20000011403 */
[----:B------:R-:W-:Y:S01]  /*16e0*/  IMAD.SHL.U32 R7, R7, 0x8, RZ ;  /* 0x0000000807077824 */ /* 0x000fe200078e00ff */
[----:B------:R-:W-:Y:S01]  /*16f0*/  R2P PR, R9, 0x6 ;  /* 0x0000000609007804 */ /* 0x000fe20000000000 */
[----:B------:R-:W-:Y:S01]  /*1700*/  STL [R1+0xb8], R14 ;  /* 0x0000b80e01007387 */ /* 0x000fe20000100800 */
[----:B------:R-:W-:-:S02]  /*1710*/  LEA.HI R12, R12, R3, RZ, 0x3 ;  /* 0x000000030c0c7211 */ /* 0x000fc400078f18ff */
[----:B------:R-:W-:Y:S02]  /*1720*/  LOP3.LUT R3, R0, 0x1c0, RZ, 0xc0, !PT ;  /* 0x000001c000037812 */ /* 0x000fe400078ec0ff */
[----:B------:R-:W-:Y:S01]  /*1730*/  LOP3.LUT R0, R2, 0x38, R140, 0xf8, !PT ;  /* 0x0000003802007812 */ /* 0x000fe200078ef88c */
[----:B------:R-:W-:Y:S01]  /*1740*/  IMAD.SHL.U32 R12, R12, 0x40, RZ ;  /* 0x000000400c0c7824 */ /* 0x000fe200078e00ff */
[----:B------:R-:W-:Y:S02]  /*1750*/  SHF.R.U32.HI R3, RZ, 0x3, R2 ;  /* 0x00000003ff037819 */ /* 0x000fe40000011602 */
[----:B------:R-:W-:Y:S02]  /*1760*/  LOP3.LUT R2, R10, 0x7ffffffc, RZ, 0xc0, !PT ;  /* 0x7ffffffc0a027812 */ /* 0x000fe400078ec0ff */
[----:B------:R-:W-:Y:S02]  /*1770*/  LOP3.LUT R4, R0, R3, RZ, 0x3c, !PT ;  /* 0x0000000300047212 */ /* 0x000fe400078e3cff */
[----:B------:R-:W-:Y:S01]  /*1780*/  LOP3.LUT R7, R7, 0xfffffe00, RZ, 0xc0, !PT ;  /* 0xfffffe0007077812 */ /* 0x000fe200078ec0ff */
[----:B------:R-:W-:Y:S01]  /*1790*/  IMAD.IADD R3, R17, 0x1, -R2 ;  /* 0x0000000111037824 */ /* 0x000fe200078e0a02 */
[----:B------:R-:W-:Y:S01]  /*17a0*/  IADD3 R144, R140, 0x40, RZ ;  /* 0x000000408c907810 */ /* 0x000fe20007ffe0ff */
[----:B------:R1:W-:Y:S01]  /*17b0*/  STL [R1+0x1dc], R4 ;  /* 0x0001dc0401007387 */ /* 0x0003e20000100800 */
[----:B------:R-:W-:-:S02]  /*17c0*/  LOP3.LUT R245, R4, R7, RZ, 0xfc, !PT ;  /* 0x0000000704f57212 */ /* 0x000fc400078efcff */
[C---:B------:R-:W-:Y:S02]  /*17d0*/  SEL R2, R194.reuse, 0xffffffe0, !P3 ;  /* 0xffffffe0c2027807 */ /* 0x040fe40005800000 */
[----:B------:R-:W-:Y:S01]  /*17e0*/  SHF.R.S32.HI R0, RZ, 0x1f, R144 ;  /* 0x0000001fff007819 */ /* 0x000fe20000011490 */
[----:B------:R-:W-:Y:S01]  /*17f0*/  IMAD.SHL.U32 R245, R245, 0x2, RZ ;  /* 0x00000002f5f57824 */ /* 0x000fe200078e00ff */
[----:B------:R-:W-:Y:S02]  /*1800*/  SEL R194, R194, 0xffffffe0, !P1 ;  /* 0xffffffe0c2c27807 */ /* 0x000fe40004800000 */
[----:B------:R-:W-:Y:S02]  /*1810*/  LEA.HI R238, R0, R144, RZ, 0x3 ;  /* 0x0000009000ee7211 */ /* 0x000fe400078f18ff */
[----:B------:R-:W-:Y:S02]  /*1820*/  SEL R0, R195, 0xffffffc0, !P0 ;  /* 0xffffffc0c3007807 */ /* 0x000fe40004000000 */
[----:B------:R-:W-:-:S02]  /*1830*/  LEA R197, R197, 0x10080, 0x1 ;  /* 0x00010080c5c57811 */ /* 0x000fc400078e08ff */
[----:B------:R-:W-:Y:S02]  /*1840*/  LEA R193, R193, 0x4080, 0x1 ;  /* 0x00004080c1c17811 */ /* 0x000fe400078e08ff */
[----:B------:R-:W-:Y:S01]  /*1850*/  SEL R195, R195, 0xffffffc0, !P2 ;  /* 0xffffffc0c3c37807 */ /* 0x000fe20005000000 */
[C---:B------:R-:W-:Y:S01]  /*1860*/  IMAD.IADD R198, R197.reuse, 0x1, R194 ;  /* 0x00000001c5c67824 */ /* 0x040fe200078e02c2 */
[----:B------:R-:W-:Y:S01]  /*1870*/  IADD3 R228, R140, 0x80, RZ ;  /* 0x000000808ce47810 */ /* 0x000fe20007ffe0ff */
[----:B------:R-:W-:Y:S01]  /*1880*/  IMAD.IADD R194, R194, 0x1, R193 ;  /* 0x00000001c2c27824 */ /* 0x000fe200078e02c1 */
[----:B------:R-:W-:Y:S01]  /*1890*/  IADD3 R229, R140, 0xc0, RZ ;  /* 0x000000c08ce57810 */ /* 0x000fe20007ffe0ff */
[----:B------:R-:W-:Y:S01]  /*18a0*/  IMAD.IADD R200, R197, 0x1, R195 ;  /* 0x00000001c5c87824 */ /* 0x000fe200078e02c3 */
[----:B------:R-:W-:Y:S01]  /*18b0*/  LOP3.LUT R238, R238, 0xfffffff8, RZ, 0xc0, !PT ;  /* 0xfffffff8eeee7812 */ /* 0x000fe200078ec0ff */
[----:B------:R-:W-:Y:S01]  /*18c0*/  IMAD.IADD R196, R195, 0x1, R193 ;  /* 0x00000001c3c47824 */ /* 0x000fe200078e02c1 */
[----:B------:R-:W-:Y:S01]  /*18d0*/  SHF.R.S32.HI R141, RZ, 0x1f, R140 ;  /* 0x0000001fff8d7819 */ /* 0x000fe2000001148c */
[----:B-1----:R-:W-:Y:S01]  /*18e0*/  IMAD.SHL.U32 R4, R3, 0x2, RZ ;  /* 0x0000000203047824 */ /* 0x002fe200078e00ff */
[----:B------:R-:W-:Y:S01]  /*18f0*/  SHF.R.S32.HI R250, RZ, 0x1f, R228 ;  /* 0x0000001ffffa7819 */ /* 0x000fe200000114e4 */
[----:B------:R-:W-:Y:S01]  /*1900*/  IMAD R3, R13, 0x8, R16 ;  /* 0x000000080d037824 */ /* 0x000fe200078e0210 */
[----:B------:R-:W-:Y:S01]  /*1910*/  SHF.R.S32.HI R249, RZ, 0x1f, R229 ;  /* 0x0000001ffff97819 */ /* 0x000fe200000114e5 */
[----:B------:R-:W-:Y:S01]  /*1920*/  IMAD.IADD R199, R198, 0x1, R195 ;  /* 0x00000001c6c77824 */ /* 0x000fe200078e02c3 */
[C---:B------:R-:W-:Y:S01]  /*1930*/  IADD3 R38, R4.reuse, 0x8, RZ ;  /* 0x0000000804267810 */ /* 0x040fe20007ffe0ff */
[----:B------:R-:W-:Y:S01]  /*1940*/  STL [R1+0x158], R4 ;  /* 0x0001580401007387 */ /* 0x000fe20000100800 */
[C---:B------:R-:W-:Y:S01]  /*1950*/  IADD3 R36, R4.reuse, 0x18, RZ ;  /* 0x0000001804247810 */ /* 0x040fe20007ffe0ff */
[----:B------:R-:W-:Y:S01]  /*1960*/  IMAD.IADD R195, R195, 0x1, R194 ;  /* 0x00000001c3c37824 */ /* 0x000fe200078e02c2 */
[----:B------:R-:W-:Y:S01]  /*1970*/  SHF.R.S32.HI R13, RZ, 0x1f, R38 ;  /* 0x0000001fff0d7819 */ /* 0x000fe20000011426 */
        /* <DEDUP_REMOVED lines=19> */
[----:B-1----:R-:W-:-:S02]  /*1ab0*/  IADD3 R3, R4, 0xe8, RZ ;  /* 0x000000e804037810 */ /* 0x002fc40007ffe0ff */
[C---:B------:R-:W-:Y:S01]  /*1ac0*/  IADD3 R35, R4.reuse, 0x20, RZ ;  /* 0x0000002004237810 */ /* 0x040fe20007ffe0ff */
[----:B------:R-:W-:Y:S01]  /*1ad0*/  STL [R1+0x100], R9 ;  /* 0x0001000901007387 */ /* 0x000fe20000100800 */
[----:B--2---:R-:W-:Y:S02]  /*1ae0*/  SHF.R.S32.HI R13, RZ, 0x1f, R36 ;  /* 0x0000001fff0d7819 */ /* 0x004fe40000011424 */
        /* <DEDUP_REMOVED lines=23> */
[----:B-1----:R-:W-:-:S02]  /*1c60*/  SHF.R.S32.HI R13, RZ, 0x1f, R33 ;  /* 0x0000001fff0d7819 */ /* 0x002fc40000011421 */
[----:B------:R-:W-:Y:S01]  /*1c70*/  LOP3.LUT R12, R12, 0xfffffe00, RZ, 0xc0, !PT ;  /* 0xfffffe000c0c7812 */ /* 0x000fe200078ec0ff */
[----:B------:R-:W-:Y:S01]  /*1c80*/  STL [R1+0xf0], R5 ;  /* 0x0000f00501007387 */ /* 0x000fe20000100800 */
[----:B------:R-:W-:Y:S02]  /*1c90*/  LEA R192, R192, 0xa080, 0x1 ;  /* 0x0000a080c0c07811 */ /* 0x000fe400078e08ff */
[----:B------:R-:W-:Y:S01]  /*1ca0*/  SHF.R.S32.HI R248, RZ, 0x1f, R238 ;  /* 0x0000001ffff87819 */ /* 0x000fe200000114ee */
[----:B------:R1:W-:Y:S01]  /*1cb0*/  STL [R1+0x1c4], R13 ;  /* 0x0001c40d01007387 */ /* 0x0003e20000100800 */
[----:B--2---:R-:W-:-:S03]  /*1cc0*/  SHF.R.S32.HI R6, RZ, 0x1f, R6 ;  /* 0x0000001fff067819 */ /* 0x004fc60000011406 */
[----:B------:R-:W-:Y:S01]  /*1cd0*/  STL [R1+0xec], R4 ;  /* 0x0000ec0401007387 */ /* 0x000fe20000100800 */
[----:B---3--:R-:W-:-:S03]  /*1ce0*/  SHF.R.S32.HI R37, RZ, 0x1f, R37 ;  /* 0x0000001fff257819 */ /* 0x008fc60000011425 */
[----:B------:R2:W-:Y:S01]  /*1cf0*/  STL [R1+0x16c], R6 ;  /* 0x00016c0601007387 */ /* 0x0005e20000100800 */
[----:B----4-:R-:W-:-:S03]  /*1d00*/  SHF.R.S32.HI R35, RZ, 0x1f, R35 ;  /* 0x0000001fff237819 */ /* 0x010fc60000011423 */
[----:B------:R3:W-:Y:S01]  /*1d10*/  STL [R1+0x140], R31 ;  /* 0x0001401f01007387 */ /* 0x0007e20000100800 */
[----:B-----5:R-:W-:-:S03]  /*1d20*/  SHF.R.S32.HI R34, RZ, 0x1f, R34 ;  /* 0x0000001fff227819 */ /* 0x020fc60000011422 */
[----:B------:R4:W-:Y:S01]  /*1d30*/  STL [R1+0x138], R29 ;  /* 0x0001381d01007387 */ /* 0x0009e20000100800 */
[----:B------:R-:W-:-:S03]  /*1d40*/  SHF.R.S32.HI R32, RZ, 0x1f, R32 ;  /* 0x0000001fff207819 */ /* 0x000fc60000011420 */
[----:B------:R5:W-:Y:S04]  /*1d50*/  STL [R1+0xe0], R28 ;  /* 0x0000e01c01007387 */ /* 0x000be80000100800 */
[----:B------:R5:W-:Y:S01]  /*1d60*/  STL [R1+0x130], R26 ;  /* 0x0001301a01007387 */ /* 0x000be20000100800 */
[----:B-1----:R-:W-:-:S03]  /*1d70*/  SHF.R.S32.HI R13, RZ, 0x1f, R30 ;  /* 0x0000001fff0d7819 */ /* 0x002fc6000001141e */
[----:B------:R1:W-:Y:S04]  /*1d80*/  STL [R1+0x12c], R25 ;  /* 0x00012c1901007387 */ /* 0x0003e80000100800 */
[----:B------:R1:W-:Y:S01]  /*1d90*/  STL [R1+0x1b8], R13 ;  /* 0x0001b80d01007387 */ /* 0x0003e20000100800 */
[----:B--2---:R-:W-:Y:S02]  /*1da0*/  SHF.R.S32.HI R6, RZ, 0x1f, R5 ;  /* 0x0000001fff067819 */ /* 0x004fe40000011405 */
[----:B------:R-:W-:Y:S01]  /*1db0*/  SHF.R.S32.HI R5, RZ, 0x1f, R4 ;  /* 0x0000001fff057819 */ /* 0x000fe20000011404 */
[----:B------:R2:W-:Y:S01]  /*1dc0*/  STL [R1+0x124], R23 ;  /* 0x0001241701007387 */ /* 0x0005e20000100800 */
[----:B------:R-:W-:Y:S01]  /*1dd0*/  IMAD.IADD R4, R15, 0x1, R0 ;  /* 0x000000010f047824 */ /* 0x000fe200078e0200 */
[----:B---3--:R-:W-:-:S02]  /*1de0*/  SHF.R.S32.HI R31, RZ, 0x1f, R31 ;  /* 0x0000001fff1f7819 */ /* 0x008fc4000001141f */
[----:B------:R3:W-:Y:S01]  /*1df0*/  STL [R1+0x120], R22 ;  /* 0x0001201601007387 */ /* 0x0007e20000100800 */
[----:B----4-:R-:W-:-:S03]  /*1e00*/  SHF.R.S32.HI R29, RZ, 0x1f, R29 ;  /* 0x0000001fff1d7819 */ /* 0x010fc6000001141d */
[----:B------:R4:W-:Y:S01]  /*1e10*/  STL [R1+0x118], R20 ;  /* 0x0001181401007387 */ /* 0x0009e20000100800 */
[----:B-----5:R-:W-:-:S03]  /*1e20*/  SHF.R.S32.HI R28, RZ, 0x1f, R28 ;  /* 0x0000001fff1c7819 */ /* 0x020fc6000001141c */
[----:B------:R5:W-:Y:S01]  /*1e30*/  STL [R1+0xdc], R19 ;  /* 0x0000dc1301007387 */ /* 0x000be20000100800 */
[----:B------:R-:W-:-:S03]  /*1e40*/  SHF.R.S32.HI R26, RZ, 0x1f, R26 ;  /* 0x0000001fff1a7819 */ /* 0x000fc6000001141a */
[----:B------:R5:W-:Y:S01]  /*1e50*/  STL [R1+0x110], R17 ;  /* 0x0001101101007387 */ /* 0x000be20000100800 */
[----:B-1----:R-:W-:-:S03]  /*1e60*/  SHF.R.S32.HI R25, RZ, 0x1f, R25 ;  /* 0x0000001fff197819 */ /* 0x002fc60000011419 */
[----:B------:R1:W-:Y:S01]  /*1e70*/  STL [R1+0x10c], R16 ;  /* 0x00010c1001007387 */ /* 0x0003e20000100800 */
[----:B------:R-:W-:-:S03]  /*1e80*/  SHF.R.S32.HI R13, RZ, 0x1f, R27 ;  /* 0x0000001fff0d7819 */ /* 0x000fc6000001141b */
[----:B------:R-:W-:Y:S01]  /*1e90*/  STL [R1+0x13c], R30 ;  /* 0x00013c1e01007387 */ /* 0x000fe20000100800 */
[----:B--2---:R-:W-:-:S03]  /*1ea0*/  SHF.R.S32.HI R23, RZ, 0x1f, R23 ;  /* 0x0000001fff177819 */ /* 0x004fc60000011417 */
[----:B------:R2:W-:Y:S01]  /*1eb0*/  STL [R1+0x1ac], R13 ;  /* 0x0001ac0d01007387 */ /* 0x0005e20000100800 */
[----:B---3--:R-:W-:-:S03]  /*1ec0*/  SHF.R.S32.HI R22, RZ, 0x1f, R22 ;  /* 0x0000001fff167819 */ /* 0x008fc60000011416 */
[----:B------:R-:W-:Y:S01]  /*1ed0*/  STL [R1+0x134], R27 ;  /* 0x0001341b01007387 */ /* 0x000fe20000100800 */
[----:B----4-:R-:W-:-:S03]  /*1ee0*/  SHF.R.S32.HI R20, RZ, 0x1f, R20 ;  /* 0x0000001fff147819 */ /* 0x010fc60000011414 */
[----:B------:R-:W-:Y:S01]  /*1ef0*/  STL [R1+0x128], R24 ;  /* 0x0001281801007387 */ /* 0x000fe20000100800 */
[----:B-----5:R-:W-:-:S03]  /*1f00*/  SHF.R.S32.HI R19, RZ, 0x1f, R19 ;  /* 0x0000001fff137819 */ /* 0x020fc60000011413 */
[----:B------:R-:W-:Y:S01]  /*1f10*/  STL [R1+0x11c], R21 ;  /* 0x00011c1501007387 */ /* 0x000fe20000100800 */
[----:B------:R-:W-:-:S03]  /*1f20*/  SHF.R.S32.HI R17, RZ, 0x1f, R17 ;  /* 0x0000001fff117819 */ /* 0x000fc60000011411 */
[----:B------:R-:W-:Y:S01]  /*1f30*/  STL [R1+0x114], R18 ;  /* 0x0001141201007387 */ /* 0x000fe20000100800 */
[----:B-1----:R-:W-:-:S03]  /*1f40*/  SHF.R.S32.HI R16, RZ, 0x1f, R16 ;  /* 0x0000001fff107819 */ /* 0x002fc60000011410 */
[----:B------:R-:W-:Y:S04]  /*1f50*/  STL [R1+0x1d4], R37 ;  /* 0x0001d42501007387 */ /* 0x000fe80000100800 */
[----:B------:R-:W-:Y:S01]  /*1f60*/  STL [R1+0x1cc], R35 ;  /* 0x0001cc2301007387 */ /* 0x000fe20000100800 */
[----:B--2---:R-:W-:-:S03]  /*1f70*/  SHF.R.S32.HI R13, RZ, 0x1f, R24 ;  /* 0x0000001fff0d7819 */ /* 0x004fc60000011418 */
[----:B------:R-:W-:Y:S04]  /*1f80*/  STL [R1+0x1c8], R34 ;  /* 0x0001c82201007387 */ /* 0x000fe80000100800 */
[----:B------:R1:W-:Y:S04]  /*1f90*/  STL [R1+0x1a0], R13 ;  /* 0x0001a00d01007387 */ /* 0x0003e80000100800 */
[----:B------:R-:W-:Y:S04]  /*1fa0*/  STL [R1+0x1c0], R32 ;  /* 0x0001c02001007387 */ /* 0x000fe80000100800 */
[----:B------:R-:W-:Y:S04]  /*1fb0*/  STL [R1+0x1bc], R31 ;  /* 0x0001bc1f01007387 */ /* 0x000fe80000100800 */
[----:B------:R-:W-:Y:S04]  /*1fc0*/  STL [R1+0x1b4], R29 ;  /* 0x0001b41d01007387 */ /* 0x000fe80000100800 */
[----:B------:R-:W-:Y:S04]  /*1fd0*/  STL [R1+0x1b0], R28 ;  /* 0x0001b01c01007387 */ /* 0x000fe80000100800 */
[----:B------:R-:W-:Y:S04]  /*1fe0*/  STL [R1+0x1a8], R26 ;  /* 0x0001a81a01007387 */ /* 0x000fe80000100800 */
[----:B------:R-:W-:Y:S01]  /*1ff0*/  STL [R1+0x1a4], R25 ;  /* 0x0001a41901007387 */ /* 0x000fe20000100800 */
[----:B-1----:R-:W-:-:S03]  /*2000*/  SHF.R.S32.HI R13, RZ, 0x1f, R21 ;  /* 0x0000001fff0d7819 */ /* 0x002fc60000011415 */
        /* <DEDUP_REMOVED lines=11> */
[----:B------:R-:W-:Y:S01]  /*20c0*/  STL [R1+0xd0], R4 ;  /* 0x0000d00401007387 */ /* 0x000fe20000100800 */
[----:B-1----:R-:W-:Y:S02]  /*20d0*/  SHF.R.S32.HI R13, RZ, 0x1f, R11 ;  /* 0x0000001fff0d7819 */ /* 0x002fe4000001140b */
[----:B------:R-:W-:-:S02]  /*20e0*/  SHF.R.S32.HI R11, RZ, 0x1f, R10 ;  /* 0x0000001fff0b7819 */ /* 0x000fc4000001140a */
[----:B------:R-:W-:Y:S01]  /*20f0*/  SHF.R.S32.HI R10, RZ, 0x1f, R9 ;  /* 0x0000001fff0a7819 */ /* 0x000fe20000011409 */
[----:B------:R-:W-:Y:S01]  /*2100*/  STL [R1+0x17c], R13 ;  /* 0x00017c0d01007387 */ /* 0x000fe20000100800 */
[----:B------:R-:W-:Y:S02]  /*2110*/  SHF.R.S32.HI R9, RZ, 0x1f, R8 ;  /* 0x0000001fff097819 */ /* 0x000fe40000011408 */
[----:B------:R-:W-:Y:S01]  /*2120*/  SHF.R.S32.HI R8, RZ, 0x1f, R3 ;  /* 0x0000001fff087819 */ /* 0x000fe20000011403 */
[----:B------:R-:W-:Y:S01]  /*2130*/  IMAD.IADD R3, R15, 0x1, R2 ;  /* 0x000000010f037824 */ /* 0x000fe200078e0202 */
[----:B------:R-:W-:Y:S01]  /*2140*/  STL [R1+0x178], R11 ;  /* 0x0001780b01007387 */ /* 0x000fe20000100800 */
[----:B------:R-:W-:-:S03]  /*2150*/  IMAD.IADD R2, R2, 0x1, R14 ;  /* 0x0000000102027824 */ /* 0x000fc600078e020e */
[----:B------:R1:W-:Y:S04]  /*2160*/  STL [R1+0xc0], R3 ;  /* 0x0000c00301007387 */ /* 0x0003e80000100800 */
[----:B------:R-:W-:Y:S04]  /*2170*/  STL [R1+0x174], R10 ;  /* 0x0001740a01007387 */ /* 0x000fe80000100800 */
[----:B------:R-:W-:Y:S04]  /*2180*/  STL [R1+0x170], R9 ;  /* 0x0001700901007387 */ /* 0x000fe80000100800 */
[----:B------:R-:W-:Y:S04]  /*2190*/  STL [R1+0x168], R8 ;  /* 0x0001680801007387 */ /* 0x000fe80000100800 */
[----:B------:R-:W-:Y:S01]  /*21a0*/  STL [R1+0xbc], R2 ;  /* 0x0000bc0201007387 */ /* 0x000fe20000100800 */
[----:B-1----:R-:W-:-:S05]  /*21b0*/  IMAD.IADD R3, R0, 0x1, R3 ;  /* 0x0000000100037824 */ /* 0x002fca00078e0203 */
[----:B------:R1:W-:Y:S02]  /*21c0*/  STL [R1+0xcc], R3 ;  /* 0x0000cc0301007387 */ /* 0x0003e40000100800 */
[----:B-1----:R-:W-:Y:S02]  /*21d0*/  IMAD.IADD R3, R0, 0x1, R14 ;  /* 0x0000000100037824 */ /* 0x002fe400078e020e */
[----:B------:R-:W-:-:S03]  /*21e0*/  IMAD.IADD R0, R2, 0x1, R0 ;  /* 0x0000000102007824 */ /* 0x000fc600078e0200 */
[----:B------:R1:W-:Y:S04]  /*21f0*/  STL [R1+0xc8], R3 ;  /* 0x0000c80301007387 */ /* 0x0003e80000100800 */
[----:B------:R1:W-:Y:S02]  /*2200*/  STL [R1+0xc4], R0 ;  /* 0x0000c40001007387 */ /* 0x0003e40000100800 */
.L_x_2511:
[----:B------:R-:W2:Y:S01]  /*2210*/  LDL R24, [R1+0xac] ;  /* 0x0000ac0001187983 */ /* 0x000ea20000100800 */
[----:B------:R-:W-:-:S03]  /*2220*/  ISETP.NE.U32.AND P0, PT, RZ, c[0x0][0x370], PT ;  /* 0x0000dc00ff007a0c */ /* 0x000fc60003f05070 */
[----:B------:R-:W3:Y:S01]  /*2230*/  LDL R25, [R1+0xa8] ;  /* 0x0000a80001197983 */ /* 0x000ee20000100800 */
[----:B------:R-:W-:Y:S02]  /*2240*/  ISETP.NE.AND.EX P0, PT, RZ, c[0x0][0x374], PT, P0 ;  /* 0x0000dd00ff007a0c */ /* 0x000fe40003f05300 */
[----:B------:R-:W-:Y:S01]  /*2250*/  ISETP.NE.U32.AND P4, PT, RZ, c[0x0][0x358], PT ;  /* 0x0000d600ff007a0c */ /* 0x000fe20003f85070 */
[----:B------:R-:W-:Y:S02]  /*2260*/  IMAD.MOV.U32 R23, RZ, RZ, 0x4 ;  /* 0x00000004ff177424 */ /* 0x000fe400078e00ff */
[----:B-1----:R-:W-:Y:S01]  /*2270*/  IMAD.MOV.U32 R0, RZ, RZ, RZ ;  /* 0x000000ffff007224 */ /* 0x002fe200078e00ff */
[----:B------:R-:W-:Y:S02]  /*2280*/  ISETP.NE.AND.EX P4, PT, RZ, c[0x0][0x35c], PT, P4 ;  /* 0x0000d700ff007a0c */ /* 0x000fe40003f85340 */
[----:B------:R-:W-:Y:S01]  /*2290*/  ISETP.NE.U32.AND P3, PT, RZ, c[0x0][0x350], PT ;  /* 0x0000d400ff007a0c */ /* 0x000fe20003f65070 */
[----:B------:R-:W-:Y:S01]  /*22a0*/  IMAD.MOV.U32 R20, RZ, RZ, RZ ;  /* 0x000000ffff147224 */ /* 0x000fe200078e00ff */
[----:B------:R-:W-:-:S02]  /*22b0*/  ISETP.NE.U32.AND P2, PT, RZ, c[0x0][0x348], PT ;  /* 0x0000d200ff007a0c */ /* 0x000fc40003f45070 */
[----:B------:R-:W-:Y:S02]  /*22c0*/  ISETP.NE.AND.EX P3, PT, RZ, c[0x0][0x354], PT, P3 ;  /* 0x0000d500ff007a0c */ /* 0x000fe40003f65330 */
[----:B------:R-:W-:Y:S01]  /*22d0*/  ISETP.NE.AND.EX P2, PT, RZ, c[0x0][0x34c], PT, P2 ;  /* 0x0000d300ff007a0c */ /* 0x000fe20003f45320 */
[----:B------:R-:W-:Y:S02]  /*22e0*/  IMAD.MOV.U32 R22, RZ, RZ, RZ ;  /* 0x000000ffff167224 */ /* 0x000fe400078e00ff */
[----:B------:R-:W-:Y:S02]  /*22f0*/  IMAD.MOV.U32 R4, RZ, RZ, RZ ;  /* 0x000000ffff047224 */ /* 0x000fe400078e00ff */
[----:B--2---:R-:W-:-:S05]  /*2300*/  @P0 IMAD.WIDE R2, R24, R23, c[0x0][0x370] ;  /* 0x0000dc0018020625 */ /* 0x004fca00078e0217 */
[----:B------:R1:W2:Y:S01]  /*2310*/  @P0 LDG.E R0, [R2.64] ;  /* 0x0000000a02000981 */ /* 0x0002a2000c1e1900 */
[----:B------:R-:W-:-:S04]  /*2320*/  IMAD.WIDE R8, R24, R23, c[0x0][0x350] ;  /* 0x0000d40018087625 */ /* 0x000fc800078e0217 */
[CC--:B------:R-:W-:Y:S01]  /*2330*/  IMAD.WIDE R10, R24.reuse, R23.reuse, c[0x0][0x348] ;  /* 0x0000d200180a7625 */ /* 0x0c0fe200078e0217 */
[----:B------:R-:W4:Y:S04]  /*2340*/  @P3 LDG.E R22, [R8.64] ;  /* 0x0000000a08163981 */ /* 0x000f28000c1e1900 */
[----:B------:R-:W3:Y:S01]  /*2350*/  @P2 LDG.E R4, [R10.64] ;  /* 0x0000000a0a042981 */ /* 0x000ee2000c1e1900 */
[----:B-1----:R-:W-:-:S05]  /*2360*/  IMAD.WIDE R2, R24, R23, c[0x0][0x358] ;  /* 0x0000d60018027625 */ /* 0x002fca00078e0217 */
[----:B------:R-:W3:Y:S01]  /*2370*/  @P4 LDG.E R20, [R2.64] ;  /* 0x0000000a02144981 */ /* 0x000ee2000c1e1900 */
[----:B------:R-:W-:-:S04]  /*2380*/  ISETP.NE.U32.AND P1, PT, RZ, c[0x0][0x360], PT ;  /* 0x0000d800ff007a0c */ /* 0x000fc80003f25070 */
[----:B------:R-:W-:Y:S01]  /*2390*/  ISETP.NE.AND.EX P1, PT, RZ, c[0x0][0x364], PT, P1 ;  /* 0x0000d900ff007a0c */ /* 0x000fe20003f25310 */
[----:B------:R-:W-:Y:S01]  /*23a0*/  YIELD ;  /* 0x0000000000007946 */ /* 0x000fe20003800000 */
[----:B------:R-:W-:Y:S02]  /*23b0*/  ULDC UR5, c[0x0][0x2ac] ;  /* 0x0000ab0000057ab9 */ /* 0x000fe40000000800 */
[----:B------:R-:W-:Y:S01]  /*23c0*/  ULDC UR4, c[0x0][0x1d0] ;  /* 0x0000740000047ab9 */ /* 0x000fe20000000800 */
[----:B------:R-:W-:Y:S01]  /*23d0*/  IMAD.U32 R6, RZ, RZ, UR7 ;  /* 0x00000007ff067e24 */ /* 0x000fe2000f8e00ff */
[----:B------:R-:W-:Y:S01]  /*23e0*/  UIMAD UR4, UR5, UR4, URZ ;  /* 0x00000004050472a4 */ /* 0x000fe2000f8e023f */
[----:B------:R-:W-:-:S03]  /*23f0*/  MOV R19, c[0x0][0x168] ;  /* 0x00005a0000137a02 */ /* 0x000fc60000000f00 */
[----:B------:R-:W-:-:S03]  /*2400*/  IADD3 R172, P0, R6, 0x48, RZ ;  /* 0x0000004806ac7810 */ /* 0x000fc60007f1e0ff */
[----:B------:R-:W-:Y:S01]  /*2410*/  @P1 IMAD.WIDE R14, R24, R23, c[0x0][0x360] ;  /* 0x0000d800180e1625 */ /* 0x000fe200078e0217 */
[----:B------:R-:W-:-:S03]  /*2420*/  IADD3.X R173, RZ, UR6, RZ, P0, !PT ;  /* 0x00000006ffad7c10 */ /* 0x000fc600087fe4ff */
[----:B------:R-:W-:Y:S01]  /*2430*/  IMAD.U32 R18, RZ, RZ, UR4 ;  /* 0x00000004ff127e24 */ /* 0x000fe2000f8e00ff */
[----:B------:R1:W5:Y:S04]  /*2440*/  @P1 LDG.E R19, [R14.64] ;  /* 0x0000000a0e131981 */ /* 0x000368000c1e1900 */
[----:B--2---:R-:W-:Y:S01]  /*2450*/  STL [R1+0x48], R0 ;  /* 0x0000480001007387 */ /* 0x004fe20000100800 */
[----:B----4-:R-:W-:-:S03]  /*2460*/  IMAD.IADD R5, R22, 0x1, R0 ;  /* 0x0000000116057824 */ /* 0x010fc600078e0200 */
[----:B---3--:R2:W-:Y:S04]  /*2470*/  STL [R1+0x4c], R4 ;  /* 0x00004c0401007387 */ /* 0x0085e80000100800 */
[----:B------:R3:W-:Y:S04]  /*2480*/  STL [R1+0x50], R5 ;  /* 0x0000500501007387 */ /* 0x0007e80000100800 */
[----:B------:R4:W-:Y:S01]  /*2490*/  STL [R1+0x54], R20 ;  /* 0x0000541401007387 */ /* 0x0009e20000100800 */
[C---:B--2---:R-:W-:Y:S02]  /*24a0*/  LOP3.LUT R4, R25.reuse, 0xff000000, RZ, 0xc0, !PT ;  /* 0xff00000019047812 */ /* 0x044fe400078ec0ff */
[----:B---3--:R-:W-:-:S02]  /*24b0*/  LOP3.LUT R5, R25, 0xff0000, RZ, 0xc0, !PT ;  /* 0x00ff000019057812 */ /* 0x008fc400078ec0ff */
[----:B------:R-:W-:-:S04]  /*24c0*/  SHF.R.U32.HI R4, RZ, 0x8, R4 ;  /* 0x00000008ff047819 */ /* 0x000fc80000011604 */
[----:B-1----:R-:W-:Y:S01]  /*24d0*/  LEA.HI R14, R5, R4, RZ, 0x10 ;  /* 0x00000004050e7211 */ /* 0x002fe200078f80ff */
[----:B------:R-:W-:Y:S01]  /*24e0*/  IMAD.MOV.U32 R4, RZ, RZ, c[0x0][0x228] ;  /* 0x00008a00ff047624 */ /* 0x000fe200078e00ff */
[----:B------:R-:W-:Y:S05]  /*24f0*/  @P1 BRA `(.L_x_2278) ;  /* 0x0000004000001947 */ /* 0x000fea0003800000 */
[----:B------:R-:W-:Y:S05]  /*2500*/  @!P2 BRA `(.L_x_2278) ;  /* 0x000000300000a947 */ /* 0x000fea0003800000 */
[----:B------:R1:W2:Y:S04]  /*2510*/  LDG.E R5, [R10.64] ;  /* 0x0000000a0a057981 */ /* 0x0002a8000c1e1900 */
[----:B-1----:R-:W2:Y:S02]  /*2520*/  LDG.E R10, [R10.64+0x4] ;  /* 0x0000040a0a0a7981 */ /* 0x002ea4000c1e1900 */
[----:B--2--5:R-:W-:-:S05]  /*2530*/  IADD3 R19, -R5, R10, RZ ;  /* 0x0000000a05137210 */ /* 0x024fca0007ffe1ff */
.L_x_2278:
[----:B-----5:R1:W-:Y:S01]  /*2540*/  STL [R1+0x58], R19 ;  /* 0x0000581301007387 */ /* 0x0203e20000100800 */
[----:B------:R-:W-:-:S04]  /*2550*/  ISETP.NE.U32.AND P0, PT, RZ, c[0x0][0x368], PT ;  /* 0x0000da00ff007a0c */ /* 0x000fc80003f05070 */
[----:B------:R-:W-:-:S13]  /*2560*/  ISETP.NE.AND.EX P0, PT, RZ, c[0x0][0x36c], PT, P0 ;  /* 0x0000db00ff007a0c */ /* 0x000fda0003f05300 */
[----:B------:R-:W-:Y:S05]  /*2570*/  @!P0 BRA `(.L_x_2279) ;  /* 0x0000003000008947 */ /* 0x000fea0003800000 */
[----:B------:R-:W-:-:S05]  /*2580*/  IMAD.WIDE R8, R24, R23, c[0x0][0x368] ;  /* 0x0000da0018087625 */ /* 0x000fca00078e0217 */
[----:B------:R2:W5:Y:S01]  /*2590*/  LDG.E R18, [R8.64] ;  /* 0x0000000a08127981 */ /* 0x000562000c1e1900 */
[----:B------:R-:W-:Y:S05]  /*25a0*/  BRA `(.L_x_2280) ;  /* 0x0000004000007947 */ /* 0x000fea0003800000 */
.L_x_2279:
[----:B------:R-:W-:Y:S05]  /*25b0*/  @!P3 BRA `(.L_x_2280) ;  /* 0x000000300000b947 */ /* 0x000fea0003800000 */
[----:B------:R2:W3:Y:S04]  /*25c0*/  LDG.E R5, [R8.64] ;  /* 0x0000000a08057981 */ /* 0x0004e8000c1e1900 */
[----:B--2---:R-:W3:Y:S02]  /*25d0*/  LDG.E R8, [R8.64+0x4] ;  /* 0x0000040a08087981 */ /* 0x004ee4000c1e1900 */
[----:B---3--:R-:W-:Y:S02]  /*25e0*/  IADD3 R18, -R5, R8, RZ ;  /* 0x0000000805127210 */ /* 0x008fe40007ffe1ff */
.L_x_2280:
[----:B------:R-:W-:Y:S01]  /*25f0*/  ISETP.NE.U32.AND P0, PT, RZ, c[0x0][0x378], PT ;  /* 0x0000de00ff007a0c */ /* 0x000fe20003f05070 */
[----:B--2---:R-:W2:Y:S03]  /*2600*/  LDL R8, [R1+0x15c] ;  /* 0x00015c0001087983 */ /* 0x004ea60000100800 */
[----:B------:R-:W-:Y:S01]  /*2610*/  ISETP.NE.AND.EX P0, PT, RZ, c[0x0][0x37c], PT, P0 ;  /* 0x0000df00ff007a0c */ /* 0x000fe20003f05300 */
[----:B----4-:R3:W4:Y:S01]  /*2620*/  @P4 LDG.E R6, [R2.64] ;  /* 0x0000000a02064981 */ /* 0x010722000c1e1900 */
[----:B-----5:R-:W-:-:S03]  /*2630*/  IMAD.MOV.U32 R13, RZ, RZ, R18 ;  /* 0x000000ffff0d7224 */ /* 0x020fc600078e0012 */
[----:B------:R3:W4:Y:S08]  /*2640*/  @P4 LDG.E R5, [R2.64+0x4] ;  /* 0x0000040a02054981 */ /* 0x000730000c1e1900 */
[----:B---3--:R-:W-:-:S05]  /*2650*/  @P0 IMAD.WIDE R2, R24, R23, c[0x0][0x378] ;  /* 0x0000de0018020625 */ /* 0x008fca00078e0217 */
[----:B------:R3:W4:Y:S01]  /*2660*/  @P0 LDG.E R13, [R2.64] ;  /* 0x0000000a020d0981 */ /* 0x000722000c1e1900 */
[----:B------:R-:W-:-:S05]  /*2670*/  IMAD.IADD R15, R18, 0x1, -R0 ;  /* 0x00000001120f7824 */ /* 0x000fca00078e0a00 */
[----:B------:R1:W-:Y:S01]  /*2680*/  STL [R1+0x5c], R15 ;  /* 0x00005c0f01007387 */ /* 0x0003e20000100800 */
[----:B---3--:R-:W-:-:S05]  /*2690*/  IMAD.MOV.U32 R2, RZ, RZ, c[0x0][0x2c4] ;  /* 0x0000b100ff027624 */ /* 0x008fca00078e00ff */
[----:B------:R-:W-:Y:S01]  /*26a0*/  ISETP.NE.AND P1, PT, R2, 0x1, PT ;  /* 0x000000010200780c */ /* 0x000fe20003f25270 */
[----:B--2---:R-:W-:Y:S02]  /*26b0*/  IMAD.SHL.U32 R9, R8, 0x80, RZ ;  /* 0x0000008008097824 */ /* 0x004fe400078e00ff */
[----:B------:R-:W-:-:S03]  /*26c0*/  IMAD.MOV.U32 R8, RZ, RZ, c[0x0][0x32c] ;  /* 0x0000cb00ff087624 */ /* 0x000fc600078e00ff */
[----:B------:R-:W-:Y:S01]  /*26d0*/  IADD3 R0, R9, 0x7f, RZ ;  /* 0x0000007f09007810 */ /* 0x000fe20007ffe0ff */
[----:B------:R1:W-:Y:S01]  /*26e0*/  STL [R1+0xa0], R9 ;  /* 0x0000a00901007387 */ /* 0x0003e20000100800 */
[----:B------:R-:W-:Y:S01]  /*26f0*/  ISETP.GE.AND P2, PT, R8, 0x1, PT ;  /* 0x000000010800780c */ /* 0x000fe20003f46270 */
[----:B----4-:R-:W-:-:S04]  /*2700*/  @P4 IMAD.IADD R4, R5, 0x1, -R6 ;  /* 0x0000000105044824 */ /* 0x010fc800078e0a06 */
[----:B------:R-:W-:-:S04]  /*2710*/  @P1 IMAD.HI.U32 R3, R0, c[0x0][0x2c8], RZ ;  /* 0x0000b20000031a27 */ /* 0x000fc800078e00ff */
[----:B------:R-:W-:Y:S01]  /*2720*/  IMAD.IADD R5, R15, 0x1, R4 ;  /* 0x000000010f057824 */ /* 0x000fe200078e0204 */
[----:B------:R-:W-:-:S04]  /*2730*/  @P1 SHF.R.U32.HI R0, RZ, c[0x0][0x2cc], R3 ;  /* 0x0000b300ff001a19 */ /* 0x000fc80000011603 */
[----:B------:R1:W-:Y:S01]  /*2740*/  STL.64 [R1+0x60], R4 ;  /* 0x0000600401007387 */ /* 0x0003e20000100a00 */
[----:B------:R-:W-:Y:S02]  /*2750*/  IADD3 R2, R5, 0x2f, RZ ;  /* 0x0000002f05027810 */ /* 0x000fe40007ffe0ff */
[----:B------:R-:W-:-:S03]  /*2760*/  IADD3 R0, R0, 0x1, R5 ;  /* 0x0000000100007810 */ /* 0x000fc60007ffe005 */
[----:B------:R-:W-:-:S04]  /*2770*/  IMAD.HI R2, R2, 0x2aaaaaab, RZ ;  /* 0x2aaaaaab02027827 */ /* 0x000fc800078e02ff */
[----:B------:R-:W-:Y:S01]  /*2780*/  IMAD.IADD R3, R0, 0x1, -R19 ;  /* 0x0000000100037824 */ /* 0x000fe200078e0a13 */
[----:B------:R-:W-:-:S04]  /*2790*/  SHF.R.U32.HI R6, RZ, 0x1f, R2 ;  /* 0x0000001fff067819 */ /* 0x000fc80000011602 */
[----:B------:R-:W-:Y:S02]  /*27a0*/  LEA.HI.SX32 R21, R2, R6, 0x1d ;  /* 0x0000000602157211 */ /* 0x000fe400078feaff */
[----:B------:R-:W-:Y:S01]  /*27b0*/  IADD3 R2, R3, c[0x0][0x328], RZ ;  /* 0x0000ca0003027a10 */ /* 0x000fe20007ffe0ff */
[----:B------:R1:W-:Y:S01]  /*27c0*/  STL [R1+0x68], R13 ;  /* 0x0000680d01007387 */ /* 0x0003e20000100800 */
        /* <DEDUP_REMOVED lines=11> */
.L_x_2283:
[----:B------:R-:W-:-:S13]  /*2880*/  ISETP.NE.AND P0, PT, R8, 0x1, PT ;  /* 0x000000010800780c */ /* 0x000fda0003f05270 */
[----:B------:R-:W-:-:S05]  /*2890*/  @P0 IMAD.HI.U32 R3, R0, c[0x0][0x330], RZ ;  /* 0x0000cc0000030a27 */ /* 0x000fca00078e00ff */
[----:B------:R-:W-:Y:S02]  /*28a0*/  @P0 SHF.R.U32.HI R0, RZ, c[0x0][0x334], R3 ;  /* 0x0000cd00ff000a19 */ /* 0x000fe40000011603 */
.L_x_2284:
[----:B------:R-:W-:Y:S05]  /*28b0*/  BSYNC B0 ;  /* 0x0000000000007941 */ /* 0x000fea0003800000 */
.L_x_2282:
[----:B------:R-:W-:-:S05]  /*28c0*/  IMAD R0, R0, R8, c[0x0][0x32c] ;  /* 0x0000cb0000007624 */ /* 0x000fca00078e0208 */
[----:B------:R-:W-:-:S04]  /*28d0*/  IMNMX R2, R2, R0, PT ;  /* 0x0000000002027217 */ /* 0x000fc80003800200 */
.L_x_2281:
[----:B------:R-:W-:Y:S01]  /*28e0*/  IADD3 R3, R2, 0x2f, RZ ;  /* 0x0000002f02037810 */ /* 0x000fe20007ffe0ff */
[----:B------:R-:W-:-:S04]  /*28f0*/  @P1 IMAD.HI.U32 R2, R9, c[0x0][0x2c8], RZ ;  /* 0x0000b20009021a27 */ /* 0x000fc800078e00ff */
[----:B------:R-:W-:-:S04]  /*2900*/  IMAD.HI R3, R3, 0x2aaaaaab, RZ ;  /* 0x2aaaaaab03037827 */ /* 0x000fc800078e02ff */
[----:B------:R-:W-:Y:S01]  /*2910*/  IMAD.MOV.U32 R0, RZ, RZ, R9 ;  /* 0x000000ffff007224 */ /* 0x000fe200078e0009 */
[----:B------:R-:W-:Y:S02]  /*2920*/  @P1 SHF.R.U32.HI R0, RZ, c[0x0][0x2cc], R2 ;  /* 0x0000b300ff001a19 */ /* 0x000fe40000011602 */
[----:B------:R-:W-:Y:S02]  /*2930*/  SHF.R.U32.HI R11, RZ, 0x1f, R3 ;  /* 0x0000001fff0b7819 */ /* 0x000fe40000011603 */
[----:B------:R-:W-:Y:S02]  /*2940*/  IADD3 R0, R0, R5, -R19 ;  /* 0x0000000500007210 */ /* 0x000fe40007ffe813 */
[----:B------:R-:W-:Y:S02]  /*2950*/  LEA.HI.SX32 R11, R3, R11, 0x1d ;  /* 0x0000000b030b7211 */ /* 0x000fe400078feaff */
        /* <DEDUP_REMOVED lines=12> */
.L_x_2287:
[----:B------:R-:W-:-:S13]  /*2a20*/  ISETP.NE.AND P0, PT, R8, 0x1, PT ;  /* 0x000000010800780c */ /* 0x000fda0003f05270 */
[----:B------:R-:W-:-:S05]  /*2a30*/  @P0 IMAD.HI.U32 R3, R0, c[0x0][0x330], RZ ;  /* 0x0000cc0000030a27 */ /* 0x000fca00078e00ff */
[----:B------:R-:W-:Y:S02]  /*2a40*/  @P0 SHF.R.U32.HI R0, RZ, c[0x0][0x334], R3 ;  /* 0x0000cd00ff000a19 */ /* 0x000fe40000011603 */
.L_x_2288:
[----:B------:R-:W-:Y:S05]  /*2a50*/  BSYNC B0 ;  /* 0x0000000000007941 */ /* 0x000fea0003800000 */
.L_x_2286:
[----:B------:R-:W-:-:S05]  /*2a60*/  IMAD R0, R0, c[0x0][0x32c], RZ ;  /* 0x0000cb0000007a24 */ /* 0x000fca00078e02ff */
[----:B------:R-:W-:-:S05]  /*2a70*/  IMNMX R2, R2, R0, !PT ;  /* 0x0000000002027217 */ /* 0x000fca0007800200 */
.L_x_2285:
[----:B------:R-:W-:Y:S01]  /*2a80*/  IMAD.HI R2, R2, 0x2aaaaaab, RZ ;  /* 0x2aaaaaab02027827 */ /* 0x000fe200078e02ff */
[----:B------:R-:W-:Y:S01]  /*2a90*/  LOP3.LUT R26, R14, 0xff, RZ, 0xc0, !PT ;  /* 0x000000ff0e1a7812 */ /* 0x000fe200078ec0ff */
[----:B------:R-:W-:Y:S01]  /*2aa0*/  BSSY B0, `(.L_x_2289) ;  /* 0x0000029000007945 */ /* 0x000fe20003800000 */
[----:B------:R-:W-:Y:S02]  /*2ab0*/  SHF.R.U32.HI R0, RZ, 0x10, R14 ;  /* 0x00000010ff007819 */ /* 0x000fe4000001160e */
[----:B------:R-:W-:Y:S01]  /*2ac0*/  SHF.R.U32.HI R10, RZ, 0x1f, R2 ;  /* 0x0000001fff0a7819 */ /* 0x000fe20000011602 */
[----:B------:R2:W-:Y:S03]  /*2ad0*/  STL [R1+0xd8], R26 ;  /* 0x0000d81a01007387 */ /* 0x0005e60000100800 */
[----:B------:R-:W-:Y:S01]  /*2ae0*/  LEA.HI.SX32 R10, R2, R10, 0x1d ;  /* 0x0000000a020a7211 */ /* 0x000fe200078feaff */
[----:B------:R2:W-:Y:S01]  /*2af0*/  STL [R1+0xb0], R0 ;  /* 0x0000b00001007387 */ /* 0x0005e20000100800 */
[----:B------:R-:W-:-:S02]  /*2b00*/  IMAD.MOV.U32 R2, RZ, RZ, RZ ;  /* 0x000000ffff027224 */ /* 0x000fc400078e00ff */
[----:B------:R-:W-:-:S04]  /*2b10*/  IMNMX R10, RZ, R10, !PT ;  /* 0x0000000aff0a7217 */ /* 0x000fc80007800200 */
[----:B------:R-:W-:-:S13]  /*2b20*/  ISETP.GT.AND P0, PT, R11, R10, PT ;  /* 0x0000000a0b00720c */ /* 0x000fda0003f04270 */
[----:B------:R-:W-:Y:S05]  /*2b30*/  @!P0 BRA `(.L_x_2290) ;  /* 0x000001f000008947 */ /* 0x000fea0003800000 */
[----:B------:R-:W-:-:S04]  /*2b40*/  ISETP.NE.AND P0, PT, R0, RZ, PT ;  /* 0x000000ff0000720c */ /* 0x000fc80003f05270 */
[----:B--2---:R-:W-:-:S04]  /*2b50*/  SEL R0, R0, c[0x0][0x338], P0 ;  /* 0x0000ce0000007a07 */ /* 0x004fc80000000000 */
[----:B------:R-:W-:Y:S02]  /*2b60*/  IABS R3, R0 ;  /* 0x0000000000037213 */ /* 0x000fe40000000000 */
[----:B------:R-:W-:Y:S02]  /*2b70*/  IADD3 R14, R0, -0x1, R11 ;  /* 0xffffffff000e7810 */ /* 0x000fe40007ffe00b */
[----:B------:R-:W2:Y:S03]  /*2b80*/  I2F.RP R8, R3 ;  /* 0x0000000300087306 */ /* 0x000ea60000209400 */
[----:B------:R-:W-:-:S05]  /*2b90*/  IMAD.IADD R14, R14, 0x1, -R10 ;  /* 0x000000010e0e7824 */ /* 0x000fca00078e0a0a */
[----:B------:R-:W-:Y:S02]  /*2ba0*/  IABS R17, R14 ;  /* 0x0000000e00117213 */ /* 0x000fe40000000000 */
[----:B------:R-:W-:-:S04]  /*2bb0*/  LOP3.LUT R14, R14, R0, RZ, 0x3c, !PT ;  /* 0x000000000e0e7212 */ /* 0x000fc800078e3cff */
[----:B------:R-:W-:Y:S01]  /*2bc0*/  ISETP.GE.AND P1, PT, R14, RZ, PT ;  /* 0x000000ff0e00720c */ /* 0x000fe20003f26270 */
[----:B--2---:R-:W2:Y:S02]  /*2bd0*/  MUFU.RCP R8, R8 ;  /* 0x0000000800087308 */ /* 0x004ea40000001000 */
[----:B--2---:R-:W-:-:S06]  /*2be0*/  IADD3 R8, R8, 0xffffffe, RZ ;  /* 0x0ffffffe08087810 */ /* 0x004fcc0007ffe0ff */
[----:B-1----:R-:W1:Y:S02]  /*2bf0*/  F2I.FTZ.U32.TRUNC.NTZ R9, R8 ;  /* 0x0000000800097305 */ /* 0x002e64000021f000 */
[----:B-1----:R-:W-:Y:S02]  /*2c00*/  IMAD.MOV R2, RZ, RZ, -R9 ;  /* 0x000000ffff027224 */ /* 0x002fe400078e0a09 */
        /* <DEDUP_REMOVED lines=18> */
.L_x_2290:
[----:B------:R-:W-:Y:S05]  /*2d30*/  BSYNC B0 ;  /* 0x0000000000007941 */ /* 0x000fea0003800000 */
.L_x_2289:
[----:B------:R-:W3:Y:S01]  /*2d40*/  LDL R6, [R1+0x1dc] ;  /* 0x0001dc0001067983 */ /* 0x000ee20000100800 */
[----:B------:R-:W-:-:S04]  /*2d50*/  IMAD R10, R26, R2, R10 ;  /* 0x000000021a0a7224 */ /* 0x000fc800078e020a */
[C---:B--2---:R-:W-:Y:S02]  /*2d60*/  IMAD.IADD R0, R10.reuse, 0x1, R2 ;  /* 0x000000010a007824 */ /* 0x044fe400078e0202 */
        /* <DEDUP_REMOVED lines=8> */
[----:B------:R-:W-:Y:S01]  /*2df0*/  @P0 IADD3 R2, R0, 0x2f, RZ ;  /* 0x0000002f00020810 */ /* 0x000fe20007ffe0ff */
[----:B------:R-:W-:-:S04]  /*2e00*/  IMAD.MOV.U32 R0, RZ, RZ, R101 ;  /* 0x000000ffff007224 */ /* 0x000fc800078e0065 */
[----:B------:R-:W-:-:S05]  /*2e10*/  @P0 IMAD.HI R2, R2, 0x2aaaaaab, RZ ;  /* 0x2aaaaaab02020827 */ /* 0x000fca00078e02ff */
[----:B------:R-:W-:-:S04]  /*2e20*/  @P0 SHF.R.U32.HI R3, RZ, 0x1f, R2 ;  /* 0x0000001fff030819 */ /* 0x000fc80000011602 */
[----:B------:R-:W-:-:S04]  /*2e30*/  @P0 LEA.HI.SX32 R0, R2, R3, 0x1d ;  /* 0x0000000302000211 */ /* 0x000fc800078feaff */
[----:B------:R-:W-:Y:S01]  /*2e40*/  ISETP.GT.AND P0, PT, R0, R101, PT ;  /* 0x000000650000720c */ /* 0x000fe20003f04270 */
[----:B---3--:R-:W-:-:S04]  /*2e50*/  IMAD.IADD R2, R7, 0x1, R6 ;  /* 0x0000000107027824 */ /* 0x008fc800078e0206 */
[----:B------:R-:W-:-:S08]  /*2e60*/  IMAD.SHL.U32 R223, R2, 0x2, RZ ;  /* 0x0000000202df7824 */ /* 0x000fd000078e00ff */
[----:B------:R-:W-:Y:S05]  /*2e70*/  @!P0 BRA `(.L_x_2291) ;  /* 0x00006b0000008947 */ /* 0x000fea0003800000 */
[----:B------:R-:W-:-:S04]  /*2e80*/  ISETP.NE.U32.AND P0, PT, RZ, c[0x0][0x340], PT ;  /* 0x0000d000ff007a0c */ /* 0x000fc80003f05070 */
[----:B------:R-:W-:-:S13]  /*2e90*/  ISETP.NE.AND.EX P2, PT, RZ, c[0x0][0x344], PT, P0 ;  /* 0x0000d100ff007a0c */ /* 0x000fda0003f45300 */
[----:B------:R-:W-:-:S05]  /*2ea0*/  @P2 IMAD.WIDE R2, R24, R23, c[0x0][0x340] ;  /* 0x0000d00018022625 */ /* 0x000fca00078e0217 */
[----:B-1----:R1:W2:Y:S01]  /*2eb0*/  @P2 LDG.E R15, [R2.64] ;  /* 0x0000000a020f2981 */ /* 0x0022a2000c1e1900 */
[----:B------:R-:W-:Y:S01]  /*2ec0*/  LOP3.LUT R25, R25, 0xffff, RZ, 0xc0, !PT ;  /* 0x0000ffff19197812 */ /* 0x000fe200078ec0ff */
[----:B------:R-:W-:Y:S01]  /*2ed0*/  IMAD.MOV.U32 R124, RZ, RZ, 0x30 ;  /* 0x00000030ff7c7424 */ /* 0x000fe200078e00ff */
[----:B------:R-:W-:Y:S01]  /*2ee0*/  SHF.R.S32.HI R14, RZ, 0x1f, R24 ;  /* 0x0000001fff0e7819 */ /* 0x000fe20000011418 */
[----:B------:R-:W-:Y:S01]  /*2ef0*/  IMAD.MOV.U32 R133, RZ, RZ, c[0x0][0x238] ;  /* 0x00008e00ff857624 */ /* 0x000fe200078e00ff */
[----:B------:R-:W-:Y:S01]  /*2f00*/  IADD3 R37, R0, -0x1, RZ ;  /* 0xffffffff00257810 */ /* 0x000fe20007ffe0ff */
[----:B------:R-:W-:Y:S01]  /*2f10*/  IMAD R132, R124, c[0x0][0x23c], RZ ;  /* 0x00008f007c847a24 */ /* 0x000fe200078e02ff */
[----:B------:R-:W-:Y:S01]  /*2f20*/  SEL R10, R14, RZ, !P4 ;  /* 0x000000ff0e0a7207 */ /* 0x000fe20006000000 */
[----:B------:R-:W-:Y:S01]  /*2f30*/  IMAD.WIDE.U32 R122, R124, c[0x0][0x238], RZ ;  /* 0x00008e007c7a7a25 */ /* 0x000fe200078e00ff */
[----:B------:R-:W-:Y:S02]  /*2f40*/  SEL R11, R24, RZ, !P4 ;  /* 0x000000ff180b7207 */ /* 0x000fe40006000000 */
[----:B------:R-:W-:Y:S01]  /*2f50*/  SHF.R.S32.HI R16, RZ, 0x1f, R145 ;  /* 0x0000001fff107819 */ /* 0x000fe20000011491 */
[----:B------:R-:W-:Y:S01]  /*2f60*/  IMAD R0, R10, c[0x0][0x248], RZ ;  /* 0x000092000a007a24 */ /* 0x000fe200078e02ff */
[----:B------:R-:W-:Y:S01]  /*2f70*/  IADD3 R102, P0, R145, R20, RZ ;  /* 0x0000001491667210 */ /* 0x000fe20007f1e0ff */
[----:B------:R-:W-:Y:S01]  /*2f80*/  IMAD R6, R37, -0x30, R4 ;  /* 0xffffffd025067824 */ /* 0x000fe200078e0204 */
[----:B------:R-:W-:Y:S01]  /*2f90*/  ISETP.GE.AND P1, PT, R140, c[0x0][0x1d4], PT ;  /* 0x000075008c007a0c */ /* 0x000fe20003f26270 */
[----:B------:R-:W-:Y:S01]  /*2fa0*/  IMAD R0, R11, c[0x0][0x24c], R0 ;  /* 0x000093000b007a24 */ /* 0x000fe200078e0200 */
[----:B------:R-:W-:Y:S01]  /*2fb0*/  LEA.HI.X.SX32 R103, R20, R16, 0x1, P0 ;  /* 0x0000001014677211 */ /* 0x000fe200000f0eff */
[----:B------:R-:W-:Y:S01]  /*2fc0*/  IMAD.IADD R132, R123, 0x1, R132 ;  /* 0x000000017b847824 */ /* 0x000fe200078e0284 */
[----:B------:R-:W-:Y:S01]  /*2fd0*/  IMNMX R6, R6, 0x30, PT ;  /* 0x0000003006067817 */ /* 0x000fe20003800200 */
[----:B------:R-:W-:Y:S01]  /*2fe0*/  IMAD.SHL.U32 R137, R133, 0x20, RZ ;  /* 0x0000002085897824 */ /* 0x000fe200078e00ff */
[----:B------:R-:W-:Y:S01]  /*2ff0*/  ISETP.GE.AND P4, PT, R144, c[0x0][0x1d4], PT ;  /* 0x0000750090007a0c */ /* 0x000fe20003f86270 */
[----:B------:R-:W-:Y:S01]  /*3000*/  IMAD.IADD R121, R22, 0x1, R18 ;  /* 0x0000000116797824 */ /* 0x000fe200078e0212 */
[----:B------:R-:W-:Y:S01]  /*3010*/  LOP3.LUT R213, R213, 0xfffffff7, RZ, 0xc0, !PT ;  /* 0xfffffff7d5d57812 */ /* 0x000fe200078ec0ff */
[----:B------:R-:W-:Y:S01]  /*3020*/  IMAD.SHL.U32 R26, R145, 0x40, RZ ;  /* 0x00000040911a7824 */ /* 0x000fe200078e00ff */
[----:B------:R-:W-:Y:S01]  /*3030*/  ISETP.GE.AND P6, PT, R228, c[0x0][0x1d4], PT ;  /* 0x00007500e4007a0c */ /* 0x000fe20003fc6270 */
[----:B-1----:R-:W-:Y:S01]  /*3040*/  IMAD.WIDE.U32 R2, R25, c[0x0][0x240], R140 ;  /* 0x0000900019027a25 */ /* 0x002fe200078e008c */
[----:B------:R-:W-:-:S02]  /*3050*/  ISETP.GE.AND P5, PT, R229, c[0x0][0x1d4], PT ;  /* 0x00007500e5007a0c */ /* 0x000fc40003fa6270 */
[----:B------:R-:W-:Y:S01]  /*3060*/  @P1 LOP3.LUT R213, R213, 0x8, RZ, 0xfc, !PT ;  /* 0x00000008d5d51812 */ /* 0x000fe200078efcff */
[----:B------:R-:W-:Y:S01]  /*3070*/  IMAD R3, R25, c[0x0][0x244], R3 ;  /* 0x0000910019037a24 */ /* 0x000fe200078e0203 */
[----:B------:R-:W-:Y:S01]  /*3080*/  MOV R129, 0x5 ;  /* 0x0000000500817802 */ /* 0x000fe20000000f00 */
[----:B------:R-:W-:Y:S01]  /*3090*/  IMAD.MOV.U32 R128, RZ, RZ, c[0x0][0x280] ;  /* 0x0000a000ff807624 */ /* 0x000fe200078e00ff */
[----:B------:R-:W-:Y:S01]  /*30a0*/  LOP3.LUT R213, R213, 0xfffffffb, RZ, 0xc0, !PT ;  /* 0xfffffffbd5d57812 */ /* 0x000fe200078ec0ff */
[----:B------:R-:W-:Y:S01]  /*30b0*/  IMAD.WIDE.U32 R2, R11, c[0x0][0x248], R2 ;  /* 0x000092000b027a25 */ /* 0x000fe200078e0002 */
[----:B------:R-:W-:Y:S02]  /*30c0*/  SHF.L.U64.HI R133, R133, R129, c[0x0][0x23c] ;  /* 0x00008f0085857619 */ /* 0x000fe40000010281 */
[----:B------:R-:W-:Y:S01]  /*30d0*/  @P4 LOP3.LUT R213, R213, 0x4, RZ, 0xfc, !PT ;  /* 0x00000004d5d54812 */ /* 0x000fe200078efcff */
[----:B------:R-:W-:Y:S01]  /*30e0*/  IMAD.IADD R3, R3, 0x1, R0 ;  /* 0x0000000103037824 */ /* 0x000fe200078e0200 */
[----:B------:R-:W-:Y:S01]  /*30f0*/  SHF.R.S32.HI R143, RZ, 0x1f, R142 ;  /* 0x0000001fff8f7819 */ /* 0x000fe2000001148e */
[----:B------:R-:W-:Y:S01]  /*3100*/  IMAD R0, R103, c[0x0][0x238], RZ ;  /* 0x00008e0067007a24 */ /* 0x000fe200078e02ff */
[----:B------:R-:W-:Y:S01]  /*3110*/  LOP3.LUT R213, R213, 0xfffffffd, RZ, 0xc0, !PT ;  /* 0xfffffffdd5d57812 */ /* 0x000fe200078ec0ff */
[----:B------:R-:W-:Y:S01]  /*3120*/  IMAD.WIDE.U32 R106, R102, c[0x0][0x238], R2 ;  /* 0x00008e00666a7a25 */ /* 0x000fe200078e0002 */
[----:B------:R-:W-:-:S02]  /*3130*/  SHF.R.S32.HI R3, RZ, 0x1f, R37 ;  /* 0x0000001fff037819 */ /* 0x000fc40000011425 */
[----:B------:R-:W-:Y:S01]  /*3140*/  @P6 LOP3.LUT R213, R213, 0x2, RZ, 0xfc, !PT ;  /* 0x00000002d5d56812 */ /* 0x000fe200078efcff */
[----:B------:R-:W-:Y:S01]  /*3150*/  IMAD R5, R102, c[0x0][0x23c], R0 ;  /* 0x00008f0066057a24 */ /* 0x000fe200078e0200 */
[----:B------:R-:W-:Y:S01]  /*3160*/  IADD3 R0, -R145, R6, RZ ;  /* 0x0000000691007210 */ /* 0x000fe20007ffe1ff */
[----:B------:R-:W-:Y:S01]  /*3170*/  IMAD R2, R132, R37, RZ ;  /* 0x0000002584027224 */ /* 0x000fe200078e02ff */
[----:B------:R-:W-:Y:S01]  /*3180*/  LOP3.LUT R26, R26, 0x1c0, RZ, 0xc0, !PT ;  /* 0x000001c01a1a7812 */ /* 0x000fe200078ec0ff */
[----:B------:R-:W-:Y:S01]  /*3190*/  IMAD.IADD R105, R107, 0x1, R5 ;  /* 0x000000016b697824 */ /* 0x000fe200078e0205 */
[C---:B------:R-:W-:Y:S01]  /*31a0*/  ISETP.GE.AND P0, PT, R0.reuse, 0x1, PT ;  /* 0x000000010000780c */ /* 0x040fe20003f06270 */
[----:B------:R-:W-:Y:S01]  /*31b0*/  IMAD.MOV.U32 R104, RZ, RZ, R106 ;  /* 0x000000ffff687224 */ /* 0x000fe200078e006a */
[----:B------:R-:W-:Y:S01]  /*31c0*/  ISETP.GT.AND P3, PT, R0, 0x20, PT ;  /* 0x000000200000780c */ /* 0x000fe20003f64270 */
[-C--:B------:R-:W-:Y:S01]  /*31d0*/  IMAD R2, R3, R122.reuse, R2 ;  /* 0x0000007a03027224 */ /* 0x080fe200078e0202 */
[----:B------:R-:W-:Y:S01]  /*31e0*/  IADD3 R27, R145, 0x20, RZ ;  /* 0x00000020911b7810 */ /* 0x000fe20007ffe0ff */
[----:B------:R-:W-:Y:S01]  /*31f0*/  IMAD.WIDE.U32 R8, R37, R122, R104 ;  /* 0x0000007a25087225 */ /* 0x000fe200078e0068 */
[----:B------:R-:W-:-:S02]  /*3200*/  MOV R71, c[0x0][0x27c] ;  /* 0x00009f0000477a02 */ /* 0x000fc40000000f00 */
[----:B------:R-:W-:Y:S01]  /*3210*/  SHF.L.U32 R27, R27, 0x6, RZ ;  /* 0x000000061b1b7819 */ /* 0x000fe200000006ff */
[----:B------:R-:W-:Y:S01]  /*3220*/  IMAD R0, R10, c[0x0][0x268], RZ ;  /* 0x00009a000a007a24 */ /* 0x000fe200078e02ff */
[----:B------:R-:W-:Y:S01]  /*3230*/  IADD3 R5, R9, R2, RZ ;  /* 0x0000000209057210 */ /* 0x000fe20007ffe0ff */
[----:B------:R-:W-:Y:S01]  /*3240*/  IMAD R6, R16, c[0x0][0x280], RZ ;  /* 0x0000a00010067a24 */ /* 0x000fe200078e02ff */
[----:B------:R-:W-:Y:S01]  /*3250*/  LOP3.LUT R27, R27, 0x1c0, RZ, 0xc0, !PT ;  /* 0x000001c01b1b7812 */ /* 0x000fe200078ec0ff */
[----:B------:R-:W-:Y:S01]  /*3260*/  IMAD R94, R11, c[0x0][0x26c], R0 ;  /* 0x00009b000b5e7a24 */ /* 0x000fe200078e0200 */
[----:B------:R-:W-:Y:S01]  /*3270*/  @P0 LEA R2, P1, R8, c[0x0][0x220], 0x1 ;  /* 0x0000880008020a11 */ /* 0x000fe200078208ff */
[----:B------:R-:W-:Y:S01]  /*3280*/  IMAD R0, R16, c[0x0][0x290], RZ ;  /* 0x0000a40010007a24 */ /* 0x000fe200078e02ff */
[----:B------:R-:W-:Y:S01]  /*3290*/  SHF.R.U32.HI R136, RZ, 0x3, R27 ;  /* 0x00000003ff887819 */ /* 0x000fe2000001161b */
[----:B------:R-:W-:Y:S01]  /*32a0*/  IMAD.WIDE.U32 R18, R145, c[0x0][0x290], R142 ;  /* 0x0000a40091127a25 */ /* 0x000fe200078e008e */
[----:B------:R-:W-:-:S02]  /*32b0*/  @P0 LEA.HI.X R3, R8, c[0x0][0x224], R5, 0x1, P1 ;  /* 0x0000890008030a11 */ /* 0x000fc400008f0c05 */
[----:B------:R-:W-:Y:S01]  /*32c0*/  LOP3.LUT P1, RZ, R213, 0x8, RZ, 0xc0, !PT ;  /* 0x00000008d5ff7812 */ /* 0x000fe2000782c0ff */
[----:B------:R-:W-:Y:S01]  /*32d0*/  IMAD R0, R145, c[0x0][0x294], R0 ;  /* 0x0000a50091007a24 */ /* 0x000fe200078e0200 */
[----:B------:R-:W-:Y:S01]  /*32e0*/  LOP3.LUT R213, R213, 0xfffffffe, RZ, 0xc0, !PT ;  /* 0xfffffffed5d57812 */ /* 0x000fe200078ec0ff */
[C---:B------:R-:W-:Y:S02]  /*32f0*/  IMAD R6, R145.reuse, c[0x0][0x284], R6 ;  /* 0x0000a10091067a24 */ /* 0x040fe400078e0206 */
[----:B------:R-:W-:Y:S01]  /*3300*/  IMAD.WIDE.U32 R20, R145, c[0x0][0x280], R142 ;  /* 0x0000a00091147a25 */ /* 0x000fe200078e008e */
[----:B------:R-:W-:-:S03]  /*3310*/  @P5 LOP3.LUT R213, R213, 0x1, RZ, 0xfc, !PT ;  /* 0x00000001d5d55812 */ /* 0x000fc600078efcff */
[----:B------:R-:W-:-:S04]  /*3320*/  IMAD.WIDE.U32 R16, R145, c[0x0][0x280], R140 ;  /* 0x0000a00091107a25 */ /* 0x000fc800078e008c */
[----:B------:R-:W-:Y:S01]  /*3330*/  @!PT LDS RZ, [RZ] ;  /* 0x00000000fffff984 */ /* 0x000fe20000000800 */
[----:B------:R-:W-:Y:S01]  /*3340*/  @!PT LDS RZ, [RZ] ;  /* 0x00000000fffff984 */ /* 0x000fe20000000800 */
[----:B------:R-:W-:Y:S01]  /*3350*/  @!PT LDS RZ, [RZ] ;  /* 0x00000000fffff984 */ /* 0x000fe20000000800 */
[----:B------:R1:W-:Y:S01]  /*3360*/  @P0 LDGSTS.E.BYPASS.LTC128B.128 [R223+0xa080], [R2.64], !P1 ;  /* 0x0a08000002df0fae */ /* 0x0003e2000c901d4a */
[----:B------:R-:W-:Y:S01]  /*3370*/  ISETP.GE.AND P1, PT, R140, c[0x0][0x27c], PT ;  /* 0x00009f008c007a0c */ /* 0x000fe20003f26270 */
[----:B------:R-:W-:Y:S02]  /*3380*/  IMAD.IADD R19, R19, 0x1, R0 ;  /* 0x0000000113137824 */ /* 0x000fe400078e0200 */
[----:B------:R1:W-:Y:S01]  /*3390*/  @P0 LDGSTS.E.BYPASS.LTC128B.128 [R223+0xb880], [R2.64+0x80], !P4 ;  /* 0x0b88008002df0fae */ /* 0x0003e2000e101d4a */
[----:B------:R-:W-:Y:S02]  /*33a0*/  IMAD.IADD R21, R21, 0x1, R6 ;  /* 0x0000000115157824 */ /* 0x000fe400078e0206 */
[----:B------:R-:W-:Y:S01]  /*33b0*/  IMAD.IADD R17, R6, 0x1, R17 ;  /* 0x0000000106117824 */ /* 0x000fe200078e0211 */
[----:B------:R1:W-:Y:S01]  /*33c0*/  @P0 LDGSTS.E.BYPASS.LTC128B.128 [R223+0xd080], [R2.64+0x100], !P6 ;  /* 0x0d08010002df0fae */ /* 0x0003e2000f101d4a */
[----:B------:R-:W-:Y:S01]  /*33d0*/  SHF.R.S32.HI R6, RZ, 0x1f, R13 ;  /* 0x0000001fff067819 */ /* 0x000fe2000001140d */
[----:B------:R-:W-:-:S02]  /*33e0*/  IMAD.WIDE.U32 R92, R13, c[0x0][0x280], R20 ;  /* 0x0000a0000d5c7a25 */ /* 0x000fc400078e0014 */
[----:B------:R1:W-:Y:S01]  /*33f0*/  @P0 LDGSTS.E.BYPASS.LTC128B.128 [R223+0xe880], [R2.64+0x180], !P5 ;  /* 0x0e88018002df0fae */ /* 0x0003e2000e901d4a */
[----:B------:R-:W-:Y:S01]  /*3400*/  @P3 IADD3 R9, P0, R137, R8, RZ ;  /* 0x0000000889093210 */ /* 0x000fe20007f1e0ff */
[----:B------:R-:W-:Y:S02]  /*3410*/  IMAD R23, R6, c[0x0][0x290], RZ ;  /* 0x0000a40006177a24 */ /* 0x000fe400078e02ff */
[----:B------:R-:W-:Y:S01]  /*3420*/  IMAD.WIDE.U32 R90, R13, c[0x0][0x290], R18 ;  /* 0x0000a4000d5a7a25 */ /* 0x000fe200078e0012 */
[----:B------:R-:W-:Y:S02]  /*3430*/  @P3 IADD3.X R5, R5, R133, RZ, P0, !PT ;  /* 0x0000008505053210 */ /* 0x000fe400007fe4ff */
[----:B------:R-:W-:Y:S01]  /*3440*/  @P3 LEA R8, P0, R9, c[0x0][0x220], 0x1 ;  /* 0x0000880009083a11 */ /* 0x000fe200078008ff */
[C---:B------:R-:W-:Y:S02]  /*3450*/  IMAD R23, R13.reuse, c[0x0][0x294], R23 ;  /* 0x0000a5000d177a24 */ /* 0x040fe400078e0217 */
[----:B------:R-:W-:Y:S01]  /*3460*/  IMAD.WIDE.U32 R88, R13, c[0x0][0x280], R16 ;  /* 0x0000a0000d587a25 */ /* 0x000fe200078e0010 */
[----:B------:R-:W-:-:S02]  /*3470*/  @P3 LEA.HI.X R9, R9, c[0x0][0x224], R5, 0x1, P0 ;  /* 0x0000890009093a11 */ /* 0x000fc400000f0c05 */
[----:B------:R-:W-:Y:S01]  /*3480*/  LOP3.LUT P0, RZ, R213, 0x8, RZ, 0xc0, !PT ;  /* 0x00000008d5ff7812 */ /* 0x000fe2000780c0ff */
[----:B------:R-:W-:Y:S02]  /*3490*/  IMAD.MOV.U32 R135, RZ, RZ, c[0x0][0x290] ;  /* 0x0000a400ff877624 */ /* 0x000fe400078e00ff */
[C---:B------:R-:W-:Y:S02]  /*34a0*/  IMAD R130, R124.reuse, c[0x0][0x284], RZ ;  /* 0x0000a1007c827a24 */ /* 0x040fe400078e02ff */
[C---:B------:R-:W-:Y:S02]  /*34b0*/  IMAD R131, R124.reuse, c[0x0][0x294], RZ ;  /* 0x0000a5007c837a24 */ /* 0x040fe400078e02ff */
[----:B------:R-:W-:-:S04]  /*34c0*/  IMAD.WIDE.U32 R126, R124, c[0x0][0x280], RZ ;  /* 0x0000a0007c7e7a25 */ /* 0x000fc800078e00ff */
[----:B------:R-:W-:Y:S02]  /*34d0*/  IMAD.WIDE.U32 R124, R124, c[0x0][0x290], RZ ;  /* 0x0000a4007c7c7a25 */ /* 0x000fe400078e00ff */
[----:B------:R3:W-:Y:S02]  /*34e0*/  @P3 LDGSTS.E.BYPASS.LTC128B.128 [R245+0xb080], [R8.64], !P0 ;  /* 0x0b08000008f53fae */ /* 0x0007e4000c101d4a */
[----:B-1----:R-:W-:Y:S01]  /*34f0*/  IMAD.WIDE.U32 R2, R25, c[0x0][0x260], R140 ;  /* 0x0000980019027a25 */ /* 0x002fe200078e008c */
[----:B------:R-:W-:Y:S01]  /*3500*/  IADD3 R131, R125, R131, RZ ;  /* 0x000000837d837210 */ /* 0x000fe20007ffe0ff */
[----:B------:R3:W-:Y:S02]  /*3510*/  @P3 LDGSTS.E.BYPASS.LTC128B.128 [R245+0xc880], [R8.64+0x80], !P4 ;  /* 0x0c88008008f53fae */ /* 0x0007e4000e101d4a */
[C---:B------:R-:W-:Y:S02]  /*3520*/  IMAD R3, R25.reuse, c[0x0][0x264], R3 ;  /* 0x0000990019037a24 */ /* 0x040fe400078e0203 */
[----:B------:R3:W-:Y:S01]  /*3530*/  @P3 LDGSTS.E.BYPASS.LTC128B.128 [R245+0xe080], [R8.64+0x100], !P6 ;  /* 0x0e08010008f53fae */ /* 0x0007e2000f101d4a */
[----:B------:R-:W-:-:S03]  /*3540*/  IMAD.WIDE.U32 R112, R25, c[0x0][0x1e8], RZ ;  /* 0x00007a0019707a25 */ /* 0x000fc600078e00ff */
[----:B------:R3:W-:Y:S01]  /*3550*/  @P3 LDGSTS.E.BYPASS.LTC128B.128 [R245+0xf880], [R8.64+0x180], !P5 ;  /* 0x0f88018008f53fae */ /* 0x0007e2000e901d4a */
[----:B------:R-:W-:Y:S01]  /*3560*/  IMAD.WIDE.U32 R84, R11, c[0x0][0x268], R2 ;  /* 0x00009a000b547a25 */ /* 0x000fe200078e0002 */
[----:B------:R-:W-:Y:S02]  /*3570*/  SEL R2, RZ, c[0x0][0x27c], !P1 ;  /* 0x00009f00ff027a07 */ /* 0x000fe40004800000 */
[----:B------:R-:W0:Y:S01]  /*3580*/  LDGDEPBAR ;  /* 0x00000000000079af */ /* 0x000e220000000000 */
[----:B------:R-:W-:Y:S01]  /*3590*/  WARPSYNC 0xffffffff ;  /* 0xffffffff00007948 */ /* 0x000fe20003800000 */
[----:B------:R-:W-:Y:S01]  /*35a0*/  IADD3 R2, R140, R2, RZ ;  /* 0x000000028c027210 */ /* 0x000fe20007ffe0ff */
[----:B------:R-:W-:-:S03]  /*35b0*/  IMAD.WIDE.U32 R110, R25, c[0x0][0x210], RZ ;  /* 0x00008400196e7a25 */ /* 0x000fc600078e00ff */
[----:B------:R-:W-:Y:S01]  /*35c0*/  SHF.R.S32.HI R22, RZ, 0x1f, R2 ;  /* 0x0000001fff167819 */ /* 0x000fe20000011402 */
[C---:B------:R-:W-:Y:S01]  /*35d0*/  IMAD.SHL.U32 R134, R128.reuse, 0x20, RZ ;  /* 0x0000002080867824 */ /* 0x040fe200078e00ff */
[-C--:B------:R-:W-:Y:S01]  /*35e0*/  SHF.L.U64.HI R128, R128, R129.reuse, c[0x0][0x284] ;  /* 0x0000a10080807619 */ /* 0x080fe20000010281 */
[----:B------:R-:W-:Y:S01]  /*35f0*/  IMAD.SHL.U32 R71, R71, 0x2, RZ ;  /* 0x0000000247477824 */ /* 0x000fe200078e00ff */
[----:B------:R-:W-:Y:S01]  /*3600*/  SHF.L.U64.HI R129, R135, R129, c[0x0][0x294] ;  /* 0x0000a50087817619 */ /* 0x000fe20000010281 */
[----:B------:R-:W-:Y:S01]  /*3610*/  IMAD.IADD R130, R127, 0x1, R130 ;  /* 0x000000017f827824 */ /* 0x000fe200078e0282 */
[----:B------:R-:W-:Y:S01]  /*3620*/  SHF.L.U32 R135, R135, 0x5, RZ ;  /* 0x0000000587877819 */ /* 0x000fe200000006ff */
[C---:B------:R-:W-:Y:S02]  /*3630*/  IMAD R120, R25.reuse, c[0x0][0x1ec], R113 ;  /* 0x00007b0019787a24 */ /* 0x040fe400078e0271 */
[----:B------:R-:W-:Y:S02]  /*3640*/  IMAD R119, R25, c[0x0][0x214], R111 ;  /* 0x0000850019777a24 */ /* 0x000fe400078e026f */
[----:B------:R-:W-:-:S02]  /*3650*/  IMAD.IADD R94, R85, 0x1, R94 ;  /* 0x00000001555e7824 */ /* 0x000fc400078e025e */
[----:B------:R-:W-:Y:S01]  /*3660*/  IMAD.IADD R99, R91, 0x1, R23 ;  /* 0x000000015b637824 */ /* 0x000fe200078e0217 */
[--C-:B--2---:R-:W-:Y:S01]  /*3670*/  @P2 SHF.R.S32.HI R11, RZ, 0x1f, R15.reuse ;  /* 0x0000001fff0b2819 */ /* 0x104fe2000001140f */
[----:B------:R-:W-:Y:S01]  /*3680*/  @P2 IMAD.MOV.U32 R10, RZ, RZ, R15 ;  /* 0x000000ffff0a2224 */ /* 0x000fe200078e000f */
[----:B------:R-:W-:Y:S01]  /*3690*/  @!P2 MOV R11, R14 ;  /* 0x0000000e000ba202 */ /* 0x000fe20000000f00 */
[----:B------:R-:W-:Y:S01]  /*36a0*/  @!P2 IMAD.MOV.U32 R10, RZ, RZ, R24 ;  /* 0x000000ffff0aa224 */ /* 0x000fe200078e0018 */
[----:B------:R-:W-:Y:S01]  /*36b0*/  BAR.SYNC.DEFER_BLOCKING 0x0 ;  /* 0x0000000000007b1d */ /* 0x000fe20000010000 */
[----:B------:R-:W-:Y:S01]  /*36c0*/  ISETP.GE.AND P2, PT, R144, c[0x0][0x27c], PT ;  /* 0x00009f0090007a0c */ /* 0x000fe20003f46270 */
[----:B------:R-:W-:Y:S01]  /*36d0*/  IMAD.WIDE.U32 R14, R145, c[0x0][0x290], R140 ;  /* 0x0000a400910e7a25 */ /* 0x000fe200078e008c */
[----:B------:R-:W-:Y:S02]  /*36e0*/  LEA.HI R24, R22, R2, RZ, 0x6 ;  /* 0x0000000216187211 */ /* 0x000fe400078f30ff */
[----:B------:R-:W-:Y:S01]  /*36f0*/  SEL R3, RZ, c[0x0][0x27c], !P2 ;  /* 0x00009f00ff037a07 */ /* 0x000fe20005000000 */
[----:B------:R-:W-:-:S02]  /*3700*/  IMAD.IADD R15, R0, 0x1, R15 ;  /* 0x00000001000f7824 */ /* 0x000fc400078e020f */
[----:B------:R-:W-:-:S04]  /*3710*/  IMAD.WIDE.U32 R108, R10, c[0x0][0x2b0], RZ ;  /* 0x0000ac000a6c7a25 */ /* 0x000fc800078e00ff */
[----:B------:R-:W-:Y:S01]  /*3720*/  IMAD.IADD R0, R144, 0x1, R3 ;  /* 0x0000000190007824 */ /* 0x000fe200078e0203 */
[----:B------:R-:W-:Y:S01]  /*3730*/  LEA.HI R3, R22, R2, RZ, 0x3 ;  /* 0x0000000216037211 */ /* 0x000fe200078f18ff */
[----:B------:R-:W-:Y:S02]  /*3740*/  IMAD R22, R6, c[0x0][0x280], RZ ;  /* 0x0000a00006167a24 */ /* 0x000fe400078e02ff */
[C---:B------:R-:W-:Y:S01]  /*3750*/  IMAD.WIDE.U32 R86, R13.reuse, c[0x0][0x290], R14 ;  /* 0x0000a4000d567a25 */ /* 0x040fe200078e000e */
[----:B------:R-:W-:Y:S02]  /*3760*/  SHF.R.S32.HI R5, RZ, 0x1f, R0 ;  /* 0x0000001fff057819 */ /* 0x000fe40000011400 */
[C---:B------:R-:W-:Y:S01]  /*3770*/  LOP3.LUT R6, R26.reuse, 0x38, R3, 0xf8, !PT ;  /* 0x000000381a067812 */ /* 0x040fe200078ef803 */
[----:B------:R-:W-:Y:S01]  /*3780*/  IMAD R22, R13, c[0x0][0x284], R22 ;  /* 0x0000a1000d167a24 */ /* 0x000fe200078e0216 */
[-C--:B------:R-:W-:Y:S01]  /*3790*/  LEA.HI R2, R5, R0.reuse, RZ, 0x3 ;  /* 0x0000000005027211 */ /* 0x080fe200078f18ff */
[----:B------:R-:W-:Y:S01]  /*37a0*/  IMAD.IADD R95, R23, 0x1, R87 ;  /* 0x00000001175f7824 */ /* 0x000fe200078e0257 */
[----:B------:R-:W-:Y:S01]  /*37b0*/  LEA.HI R0, R5, R0, RZ, 0x6 ;  /* 0x0000000005007211 */ /* 0x000fe200078f30ff */
[----:B------:R-:W-:Y:S01]  /*37c0*/  IMAD.IADD R100, R93, 0x1, R22 ;  /* 0x000000015d647824 */ /* 0x000fe200078e0216 */
[----:B------:R-:W-:Y:S01]  /*37d0*/  LOP3.LUT R13, R26, 0x38, R2, 0xf8, !PT ;  /* 0x000000381a0d7812 */ /* 0x000fe200078ef802 */
[----:B------:R-:W-:Y:S01]  /*37e0*/  IMAD.SHL.U32 R26, R145, 0x40, RZ ;  /* 0x00000040911a7824 */ /* 0x000fe200078e00ff */
[----:B------:R-:W-:-:S02]  /*37f0*/  SHF.R.S32.HI R5, RZ, 0x6, R24 ;  /* 0x00000006ff057819 */ /* 0x000fc40000011418 */
[----:B------:R-:W-:Y:S02]  /*3800*/  SHF.R.S32.HI R0, RZ, 0x6, R0 ;  /* 0x00000006ff007819 */ /* 0x000fe40000011400 */
[----:B------:R-:W-:Y:S01]  /*3810*/  LOP3.LUT R26, R26, 0x1c0, RZ, 0xc0, !PT ;  /* 0x000001c01a1a7812 */ /* 0x000fe200078ec0ff */
[----:B------:R-:W-:Y:S01]  /*3820*/  IMAD R19, R5, 0xc00, R7 ;  /* 0x00000c0005137824 */ /* 0x000fe200078e0207 */
[----:B------:R-:W-:Y:S01]  /*3830*/  LOP3.LUT R14, R27, 0x38, R3, 0xf8, !PT ;  /* 0x000000381b0e7812 */ /* 0x000fe200078ef803 */
[----:B------:R-:W-:Y:S01]  /*3840*/  IMAD R18, R5, 0xc00, R12 ;  /* 0x00000c0005127824 */ /* 0x000fe200078e020c */
[----:B------:R-:W-:Y:S01]  /*3850*/  SHF.R.U32.HI R26, RZ, 0x3, R26 ;  /* 0x00000003ff1a7819 */ /* 0x000fe2000001161a */
[C---:B------:R-:W-:Y:S01]  /*3860*/  IMAD R15, R0.reuse, 0xc00, R7 ;  /* 0x00000c00000f7824 */ /* 0x040fe200078e0207 */
[----:B------:R-:W-:Y:S01]  /*3870*/  LOP3.LUT R17, R27, 0x38, R2, 0xf8, !PT ;  /* 0x000000381b117812 */ /* 0x000fe200078ef802 */
[----:B------:R-:W-:Y:S01]  /*3880*/  IMAD R5, R0, 0xc00, R12 ;  /* 0x00000c0000057824 */ /* 0x000fe200078e020c */
[----:B------:R-:W-:-:S02]  /*3890*/  LOP3.LUT R16, R6, R26, RZ, 0x3c, !PT ;  /* 0x0000001a06107212 */ /* 0x000fc400078e3cff */
[----:B------:R-:W-:Y:S02]  /*38a0*/  LOP3.LUT R13, R13, R26, RZ, 0x3c, !PT ;  /* 0x0000001a0d0d7212 */ /* 0x000fe400078e3cff */
[-C--:B------:R-:W-:Y:S02]  /*38b0*/  LOP3.LUT R6, R14, R136.reuse, RZ, 0x3c, !PT ;  /* 0x000000880e067212 */ /* 0x080fe400078e3cff */
[----:B------:R-:W-:Y:S01]  /*38c0*/  SHF.R.S32.HI R68, RZ, 0x3, R2 ;  /* 0x00000003ff447819 */ /* 0x000fe20000011402 */
[----:B------:R-:W-:Y:S01]  /*38d0*/  IMAD.IADD R13, R15, 0x1, R13 ;  /* 0x000000010f0d7824 */ /* 0x000fe200078e020d */
[----:B------:R-:W-:Y:S01]  /*38e0*/  LOP3.LUT R80, R2, 0xfffffff8, RZ, 0xc0, !PT ;  /* 0xfffffff802507812 */ /* 0x000fe200078ec0ff */
[----:B------:R-:W-:Y:S01]  /*38f0*/  IMAD R2, R11, c[0x0][0x2b0], RZ ;  /* 0x0000ac000b027a24 */ /* 0x000fe200078e02ff */
[----:B------:R-:W-:Y:S01]  /*3900*/  LOP3.LUT R0, R17, R136, RZ, 0x3c, !PT ;  /* 0x0000008811007212 */ /* 0x000fe200078e3cff */
[----:B------:R-:W-:Y:S01]  /*3910*/  IMAD.IADD R6, R18, 0x1, R6 ;  /* 0x0000000112067824 */ /* 0x000fe200078e0206 */
[----:B------:R-:W-:Y:S01]  /*3920*/  IADD3 R16, R19, R16, RZ ;  /* 0x0000001013107210 */ /* 0x000fe20007ffe0ff */
[----:B------:R-:W-:Y:S01]  /*3930*/  IMAD R2, R10, c[0x0][0x2b4], R2 ;  /* 0x0000ad000a027a24 */ /* 0x000fe200078e0202 */
[----:B------:R-:W-:Y:S01]  /*3940*/  IADD3 R5, R5, R0, RZ ;  /* 0x0000000005057210 */ /* 0x000fe20007ffe0ff */
[----:B------:R-:W-:Y:S01]  /*3950*/  IMAD R0, R146, 0x20, R145 ;  /* 0x0000002092007824 */ /* 0x000fe200078e0291 */
[----:B------:R-:W-:Y:S01]  /*3960*/  LOP3.LUT R81, R3, 0xfffffff8, RZ, 0xc0, !PT ;  /* 0xfffffff803517812 */ /* 0x000fe200078ec0ff */
[----:B------:R-:W-:Y:S01]  /*3970*/  IMAD.SHL.U32 R117, R13, 0x2, RZ ;  /* 0x000000020d757824 */ /* 0x000fe200078e00ff */
[----:B------:R-:W-:Y:S01]  /*3980*/  SHF.R.S32.HI R69, RZ, 0x3, R3 ;  /* 0x00000003ff457819 */ /* 0x000fe20000011403 */
[----:B------:R-:W-:Y:S01]  /*3990*/  IMAD.SHL.U32 R116, R6, 0x2, RZ ;  /* 0x0000000206747824 */ /* 0x000fe200078e00ff */
[----:B------:R-:W-:Y:S01]  /*39a0*/  IADD3 R98, R22, R89, RZ ;  /* 0x0000005916627210 */ /* 0x000fe20007ffe0ff */
[----:B------:R-:W-:Y:S01]  /*39b0*/  IMAD.IADD R114, R109, 0x1, R2 ;  /* 0x000000016d727824 */ /* 0x000fe200078e0202 */
[----:B------:R-:W-:-:S02]  /*39c0*/  SHF.R.S32.HI R97, RZ, 0x1f, R81 ;  /* 0x0000001fff617819 */ /* 0x000fc40000011451 */
[----:B------:R-:W-:Y:S02]  /*39d0*/  SHF.R.S32.HI R96, RZ, 0x1f, R80 ;  /* 0x0000001fff607819 */ /* 0x000fe40000011450 */
[----:B------:R-:W-:Y:S02]  /*39e0*/  SHF.L.U32 R118, R16, 0x1, RZ ;  /* 0x0000000110767819 */ /* 0x000fe400000006ff */
[----:B---3--:R-:W-:Y:S02]  /*39f0*/  SHF.L.U32 R115, R5, 0x1, RZ ;  /* 0x0000000105737819 */ /* 0x008fe400000006ff */
.L_x_2332:
[----:B------:R-:W-:Y:S01]  /*3a00*/  MOV R78, RZ ;  /* 0x000000ff004e7202 */ /* 0x000fe20000000f00 */
[----:B-12---:R-:W-:Y:S01]  /*3a10*/  IMAD.MOV.U32 R2, RZ, RZ, c[0x0][0x2b8] ;  /* 0x0000ae00ff027624 */ /* 0x006fe200078e00ff */
[----:B------:R-:W-:Y:S04]  /*3a20*/  DEPBAR.LE SB0, 0x0 ;  /* 0x000080000000791a */ /* 0x000fe80000000000 */
[----:B------:R-:W-:Y:S01]  /*3a30*/  ISETP.NE.AND P0, PT, R2, 0x1, PT ;  /* 0x000000010200780c */ /* 0x000fe20003f05270 */
[----:B------:R-:W-:Y:S01]  /*3a40*/  IMAD R2, R37, 0x30, R0 ;  /* 0x0000003025027824 */ /* 0x000fe200078e0200 */
[----:B------:R-:W-:Y:S01]  /*3a50*/  WARPSYNC 0xffffffff ;  /* 0xffffffff00007948 */ /* 0x000fe20003800000 */
[----:B------:R-:W-:Y:S02]  /*3a60*/  BSSY B2, `(.L_x_2292) ;  /* 0x000054e000027945 */ /* 0x000fe40003800000 */
[----:B------:R-:W-:Y:S04]  /*3a70*/  IMAD.IADD R5, R121, 0x1, R2 ;  /* 0x0000000179057824 */ /* 0x000fe800078e0202 */
[----:B---3--:R-:W-:Y:S04]  /*3a80*/  IMAD.MOV.U32 R3, RZ, RZ, R5 ;  /* 0x000000ffff037224 */ /* 0x008fe800078e0005 */
[----:B------:R-:W-:Y:S05]  /*3a90*/  @P0 IMAD.HI.U32 R6, R5, c[0x0][0x2bc], RZ ;  /* 0x0000af0005060a27 */ /* 0x000fea00078e00ff */
        /* <DEDUP_REMOVED lines=68> */
[C---:B------:R-:W-:Y:S02]  /*3ee0*/  LEA R8, P0, R3.reuse, c[0x0][0x288], 0x1 ;  /* 0x0000a20003087a11 */ /* 0x040fe400078008ff */
[C---:B------:R-:W-:Y:S02]  /*3ef0*/  IADD3 R5, R142.reuse, 0x20, RZ ;  /* 0x000000208e057810 */ /* 0x040fe40007ffe0ff */
[----:B------:R-:W-:Y:S02]  /*3f00*/  LEA.HI.X R9, R3, c[0x0][0x28c], R6, 0x1, P0 ;  /* 0x0000a30003097a11 */ /* 0x000fe400000f0c06 */
[C---:B------:R-:W-:Y:S01]  /*3f10*/  ISETP.GE.AND P0, PT, R142.reuse, c[0x0][0x27c], PT ;  /* 0x00009f008e007a0c */ /* 0x040fe20003f06270 */
[----:B------:R-:W-:Y:S11]  /*3f20*/  CS2R R2, SRZ ;  /* 0x0000000000027805 */ /* 0x000ff6000001ff00 */
[----:B------:R-:W-:Y:S01]  /*3f30*/  @!UPT UIADD3 URZ, URZ, URZ, URZ ;  /* 0x0000003f3f3ff290 */ /* 0x000fe2000fffe03f */
[----:B------:R1:W5:Y:S04]  /*3f40*/  @!P0 LDG.E.64 R2, [R10.64] ;  /* 0x0000000a0a028981 */ /* 0x000368000c1e1b00 */
[----:B------:R1:W5:Y:S01]  /*3f50*/  @!P0 LDG.E.64 R38, [R8.64] ;  /* 0x0000000a08268981 */ /* 0x000362000c1e1b00 */
[----:B------:R-:W-:Y:S02]  /*3f60*/  ISETP.GE.AND P0, PT, R5, c[0x0][0x27c], PT ;  /* 0x00009f0005007a0c */ /* 0x000fe40003f06270 */
[C---:B------:R-:W-:Y:S11]  /*3f70*/  IADD3 R5, R142.reuse, 0x40, RZ ;  /* 0x000000408e057810 */ /* 0x040ff60007ffe0ff */
[----:B------:R1:W5:Y:S04]  /*3f80*/  @!P0 LDG.E.64 R14, [R10.64+0x40] ;  /* 0x0000400a0a0e8981 */ /* 0x000368000c1e1b00 */
[----:B------:R1:W5:Y:S01]  /*3f90*/  @!P0 LDG.E.64 R42, [R8.64+0x40] ;  /* 0x0000400a082a8981 */ /* 0x000362000c1e1b00 */
[----:B------:R-:W-:Y:S02]  /*3fa0*/  ISETP.GE.AND P0, PT, R5, c[0x0][0x27c], PT ;  /* 0x00009f0005007a0c */ /* 0x000fe40003f06270 */
[----:B------:R-:W-:Y:S11]  /*3fb0*/  IADD3 R5, R142, 0x60, RZ ;  /* 0x000000608e057810 */ /* 0x000ff60007ffe0ff */
[----:B------:R1:W5:Y:S04]  /*3fc0*/  @!P0 LDG.E.64 R16, [R10.64+0x80] ;  /* 0x0000800a0a108981 */ /* 0x000368000c1e1b00 */
[----:B------:R1:W5:Y:S01]  /*3fd0*/  @!P0 LDG.E.64 R44, [R8.64+0x80] ;  /* 0x0000800a082c8981 */ /* 0x000362000c1e1b00 */
[----:B------:R-:W-:Y:S11]  /*3fe0*/  ISETP.GE.AND P0, PT, R5, c[0x0][0x27c], PT ;  /* 0x00009f0005007a0c */ /* 0x000ff60003f06270 */
[----:B------:R-:W-:Y:S02]  /*3ff0*/  @!UPT UIADD3 URZ, URZ, URZ, URZ ;  /* 0x0000003f3f3ff290 */ /* 0x000fe4000fffe03f */
[----:B------:R1:W5:Y:S04]  /*4000*/  @!P0 LDG.E.64 R18, [R10.64+0xc0] ;  /* 0x0000c00a0a128981 */ /* 0x000368000c1e1b00 */
[----:B------:R1:W5:Y:S02]  /*4010*/  @!P0 LDG.E.64 R46, [R8.64+0xc0] ;  /* 0x0000c00a082e8981 */ /* 0x000364000c1e1b00 */
.L_x_2296:
[----:B------:R-:W-:Y:S05]  /*4020*/  BSYNC B0 ;  /* 0x0000000000007941 */ /* 0x000fea0003800000 */
.L_x_2295:
        /* <DEDUP_REMOVED lines=50> */
[----:B------:R-:W-:Y:S02]  /*4350*/  LEA R8, P0, R6, c[0x0][0x288], 0x1 ;  /* 0x0000a20006087a11 */ /* 0x000fe400078008ff */
[----:B------:R-:W-:Y:S02]  /*4360*/  IADD3 R5, R142, 0x20, RZ ;  /* 0x000000208e057810 */ /* 0x000fe40007ffe0ff */
[----:B------:R-:W-:Y:S02]  /*4370*/  LEA.HI.X R9, R6, c[0x0][0x28c], R9, 0x1, P0 ;  /* 0x0000a30006097a11 */ /* 0x000fe400000f0c09 */
[C---:B------:R-:W-:Y:S11]  /*4380*/  ISETP.GE.AND P0, PT, R142.reuse, c[0x0][0x27c], PT ;  /* 0x00009f008e007a0c */ /* 0x040ff60003f06270 */
[----:B------:R-:W-:Y:S02]  /*4390*/  @!UPT UIADD3 URZ, URZ, URZ, URZ ;  /* 0x0000003f3f3ff290 */ /* 0x000fe4000fffe03f */
        /* <DEDUP_REMOVED lines=14> */
.L_x_2298:
[----:B------:R-:W-:Y:S05]  /*4480*/  BSYNC B0 ;  /* 0x0000000000007941 */ /* 0x000fea0003800000 */
.L_x_2297:
[----:B-----5:R-:W-:Y:S01]  /*4490*/  IMAD.MOV.U32 R6, RZ, RZ, R28 ;  /* 0x000000ffff067224 */ /* 0x020fe200078e001c */
[----:B------:R2:W3:Y:S01]  /*44a0*/  SHFL.IDX PT, R66, R75, RZ, 0x181f ;  /* 0x00181fff4b427589 */ /* 0x0004e200000e0000 */
[----:B------:R-:W-:Y:S01]  /*44b0*/  IMAD.MOV.U32 R5, RZ, RZ, R29 ;  /* 0x000000ffff057224 */ /* 0x000fe200078e001d */
[----:B------:R-:W-:Y:S01]  /*44c0*/  BSSY B1, `(.L_x_2299) ;  /* 0x0000106000017945 */ /* 0x000fe20003800000 */
[----:B-1----:R-:W-:Y:S02]  /*44d0*/  IMAD.MOV.U32 R8, RZ, RZ, R26 ;  /* 0x000000ffff087224 */ /* 0x002fe400078e001a */
[----:B------:R-:W-:Y:S01]  /*44e0*/  IMAD.MOV.U32 R9, RZ, RZ, R24 ;  /* 0x000000ffff097224 */ /* 0x000fe200078e0018 */
[----:B------:R-:W-:Y:S02]  /*44f0*/  PRMT R35, R5, 0x5410, R6 ;  /* 0x0000541005237816 */ /* 0x000fe40000000006 */
[----:B------:R-:W-:Y:S01]  /*4500*/  MOV R5, R27 ;  /* 0x0000001b00057202 */ /* 0x000fe20000000f00 */
[----:B------:R2:W1:Y:S01]  /*4510*/  SHFL.IDX PT, R63, R76, RZ, 0x181f ;  /* 0x00181fff4c3f7589 */ /* 0x00046200000e0000 */
[----:B------:R-:W-:Y:S02]  /*4520*/  MOV R6, R20 ;  /* 0x0000001400067202 */ /* 0x000fe40000000f00 */
[----:B------:R-:W-:Y:S01]  /*4530*/  PRMT R34, R5, 0x5410, R8 ;  /* 0x0000541005227816 */ /* 0x000fe20000000008 */
[----:B------:R-:W-:Y:S02]  /*4540*/  IMAD.MOV.U32 R8, RZ, RZ, R25 ;  /* 0x000000ffff087224 */ /* 0x000fe400078e0019 */
        /* <DEDUP_REMOVED lines=16> */
[----:B-123--:R-:W-:Y:S01]  /*4650*/  ISETP.GE.AND P0, PT, R140, c[0x0][0x1d4], PT ;  /* 0x000075008c007a0c */ /* 0x00efe20003f06270 */
[----:B------:R-:W-:Y:S01]  /*4660*/  @!UPT UIADD3 URZ, URZ, URZ, URZ ;  /* 0x0000003f3f3ff290 */ /* 0x000fe2000fffe03f */
[----:B------:R-:W-:Y:S11]  /*4670*/  BSSY B0, `(.L_x_2301) ;  /* 0x0000038000007945 */ /* 0x000ff60003800000 */
[----:B------:R-:W-:-:S05]  /*4680*/  @P0 BRA `(.L_x_2302) ;  /* 0x0000036000000947 */ /* 0x000fca0003800000 */
[C---:B------:R-:W-:Y:S01]  /*4690*/  LEA R64, P0, R140.reuse, R63, 0x1 ;  /* 0x0000003f8c407211 */ /* 0x040fe200078008ff */
[----:B------:R-:W1:Y:S03]  /*46a0*/  LDS.128 R8, [R223+0xa080] ;  /* 0x00a08000df087984 */ /* 0x000e660000000c00 */
        /* <DEDUP_REMOVED lines=8> */
[----:B------:R-:W-:Y:S01]  /*4730*/  @!P0 PRMT R13, R22, 0x5432, R13 ;  /* 0x00005432160d8816 */ /* 0x000fe2000000000d */
[----:B------:R-:W-:Y:S01]  /*4740*/  @!P0 IMAD.U32 R5, R3, 0x10000, RZ ;  /* 0x0001000003058824 */ /* 0x000fe200078e00ff */
[----:B------:R-:W-:Y:S01]  /*4750*/  @!P0 SHF.R.U32.HI R41, RZ, 0x10, R39 ;  /* 0x00000010ff298819 */ /* 0x000fe20000011627 */
[C---:B------:R-:W-:Y:S01]  /*4760*/  @!P0 IMAD.U32 R36, R38.reuse, 0x10000, RZ ;  /* 0x0001000026248824 */ /* 0x040fe200078e00ff */
[----:B------:R-:W-:Y:S02]  /*4770*/  @!P0 LOP3.LUT R38, R38, 0xffff0000, RZ, 0xc0, !PT ;  /* 0xffff000026268812 */ /* 0x000fe400078ec0ff */
[----:B------:R-:W-:Y:S01]  /*4780*/  @!P0 PRMT R41, R40, 0x5410, R41 ;  /* 0x0000541028298816 */ /* 0x000fe20000000029 */
        /* <DEDUP_REMOVED lines=8> */
[----:B------:R-:W-:Y:S01]  /*4810*/  @!P0 SHF.L.U32 R36, R9, 0x10, RZ ;  /* 0x0000001009248819 */ /* 0x000fe200000006ff */
[----:B------:R-:W-:Y:S01]  /*4820*/  @!P0 FMUL.FTZ R40, R6, R38 ;  /* 0x0000002606288220 */ /* 0x000fe20000410000 */
[----:B------:R-:W-:Y:S01]  /*4830*/  @!P0 LOP3.LUT R22, R3, 0xffff0000, RZ, 0xc0, !PT ;  /* 0xffff000003168812 */ /* 0x000fe200078ec0ff */
[C---:B------:R-:W-:Y:S01]  /*4840*/  @!P0 IMAD.U32 R39, R41.reuse, 0x10000, RZ ;  /* 0x0001000029278824 */ /* 0x040fe200078e00ff */
[----:B------:R-:W-:Y:S02]  /*4850*/  @!P0 F2FP.BF16.PACK_AB R2, R2, R73 ;  /* 0x000000490202823e */ /* 0x000fe400000010ff */
[----:B------:R-:W-:Y:S01]  /*4860*/  @!P0 LOP3.LUT R41, R41, 0xffff0000, RZ, 0xc0, !PT ;  /* 0xffff000029298812 */ /* 0x000fe200078ec0ff */
[-C--:B------:R-:W-:Y:S01]  /*4870*/  @!P0 FMUL.FTZ R3, R6, R22.reuse ;  /* 0x0000001606038220 */ /* 0x080fe20000410000 */
[----:B------:R-:W-:Y:S01]  /*4880*/  @!P0 LOP3.LUT R6, R11, 0xffff0000, RZ, 0xc0, !PT ;  /* 0xffff00000b068812 */ /* 0x000fe200078ec0ff */
[----:B------:R-:W-:Y:S01]  /*4890*/  @!P0 FFMA.FTZ R72, R36, R22, -R40 ;  /* 0x0000001624488223 */ /* 0x000fe20000010828 */
[----:B------:R-:W-:Y:S01]  /*48a0*/  @!P0 SHF.L.U32 R40, R10, 0x10, RZ ;  /* 0x000000100a288819 */ /* 0x000fe200000006ff */
[C---:B------:R-:W-:Y:S01]  /*48b0*/  @!P0 IMAD.U32 R22, R13.reuse, 0x10000, RZ ;  /* 0x000100000d168824 */ /* 0x040fe200078e00ff */
[----:B------:R-:W-:Y:S01]  /*48c0*/  @!P0 LOP3.LUT R13, R13, 0xffff0000, RZ, 0xc0, !PT ;  /* 0xffff00000d0d8812 */ /* 0x000fe200078ec0ff */
[C---:B------:R-:W-:Y:S02]  /*48d0*/  @!P0 FMUL.FTZ R67, R5.reuse, R39 ;  /* 0x0000002705438220 */ /* 0x040fe40000410000 */
[-C--:B------:R-:W-:Y:S02]  /*48e0*/  @!P0 FMUL.FTZ R5, R5, R22.reuse ;  /* 0x0000001605058220 */ /* 0x080fe40000410000 */
[----:B------:R-:W-:Y:S02]  /*48f0*/  @!P0 FFMA.FTZ R70, R40, R22, -R67 ;  /* 0x0000001628468223 */ /* 0x000fe40000010843 */
[----:B------:R-:W-:Y:S02]  /*4900*/  @!P0 IMAD.U32 R22, R11, 0x10000, RZ ;  /* 0x000100000b168824 */ /* 0x000fe400078e00ff */
[C---:B------:R-:W-:Y:S02]  /*4910*/  @!P0 FMUL.FTZ R67, R6.reuse, R41 ;  /* 0x0000002906438220 */ /* 0x040fe40000410000 */
[-C--:B------:R-:W-:Y:S02]  /*4920*/  @!P0 FMUL.FTZ R6, R6, R13.reuse ;  /* 0x0000000d06068220 */ /* 0x080fe40000410000 */
[----:B------:R-:W-:Y:S02]  /*4930*/  @!P0 FFMA.FTZ R3, R38, R36, R3 ;  /* 0x0000002426038223 */ /* 0x000fe40000010003 */
[----:B------:R-:W-:Y:S02]  /*4940*/  @!P0 FFMA.FTZ R5, R39, R40, R5 ;  /* 0x0000002827058223 */ /* 0x000fe40000010005 */
        /* <DEDUP_REMOVED lines=10> */
.L_x_2302:
[----:B------:R-:W-:Y:S05]  /*49f0*/  BSYNC B0 ;  /* 0x0000000000007941 */ /* 0x000fea0003800000 */
.L_x_2301:
[----:B------:R-:W-:Y:S01]  /*4a00*/  ISETP.GE.AND P0, PT, R144, c[0x0][0x1d4], PT ;  /* 0x0000750090007a0c */ /* 0x000fe20003f06270 */
[----:B------:R-:W-:Y:S01]  /*4a10*/  @!UPT UIADD3 URZ, URZ, URZ, URZ ;  /* 0x0000003f3f3ff290 */ /* 0x000fe2000fffe03f */
[----:B------:R-:W-:Y:S11]  /*4a20*/  BSSY B0, `(.L_x_2303) ;  /* 0x0000039000007945 */ /* 0x000ff60003800000 */
[----:B------:R-:W-:-:S05]  /*4a30*/  @P0 BRA `(.L_x_2304) ;  /* 0x0000037000000947 */ /* 0x000fca0003800000 */
[----:B------:R-:W-:Y:S01]  /*4a40*/  LEA R40, P0, R238, R63, 0x1 ;  /* 0x0000003fee287211 */ /* 0x000fe200078008ff */
[----:B-1----:R-:W1:Y:S01]  /*4a50*/  LDS.128 R8, [R223+0xb880] ;  /* 0x00b88000df087984 */ /* 0x002e620000000c00 */
[----:B------:R-:W-:Y:S02]  /*4a60*/  IADD3 R2, R142, 0x20, RZ ;  /* 0x000000208e027810 */ /* 0x000fe40007ffe0ff */
        /* <DEDUP_REMOVED lines=8> */
[----:B------:R-:W-:Y:S01]  /*4af0*/  @!P0 IMAD.U32 R15, R5, 0x10000, RZ ;  /* 0x00010000050f8824 */ /* 0x000fe200078e00ff */
[----:B------:R-:W-:Y:S01]  /*4b00*/  @!P0 SHF.R.U32.HI R38, RZ, 0x10, R43 ;  /* 0x00000010ff268819 */ /* 0x000fe2000001162b */
[C---:B------:R-:W-:Y:S01]  /*4b10*/  @!P0 IMAD.U32 R6, R2.reuse, 0x10000, RZ ;  /* 0x0001000002068824 */ /* 0x040fe200078e00ff */
[----:B------:R-:W-:Y:S02]  /*4b20*/  @!P0 PRMT R14, R23, 0x5410, R14 ;  /* 0x00005410170e8816 */ /* 0x000fe4000000000e */
[----:B------:R-:W-:Y:S02]  /*4b30*/  @!P0 LOP3.LUT R23, R5, 0xffff0000, RZ, 0xc0, !PT ;  /* 0xffff000005178812 */ /* 0x000fe400078ec0ff */
[----:B------:R-:W-:Y:S02]  /*4b40*/  @!P0 LOP3.LUT R5, R2, 0xffff0000, RZ, 0xc0, !PT ;  /* 0xffff000002058812 */ /* 0x000fe400078ec0ff */
[----:B------:R-:W-:Y:S01]  /*4b50*/  @!P0 PRMT R38, R56, 0x5432, R38 ;  /* 0x0000543238268816 */ /* 0x000fe20000000026 */
[C---:B-1----:R-:W-:Y:S01]  /*4b60*/  @!P0 IMAD.U32 R22, R8.reuse, 0x10000, RZ ;  /* 0x0001000008168824 */ /* 0x042fe200078e00ff */
[----:B------:R-:W-:Y:S01]  /*4b70*/  @!P0 LOP3.LUT R3, R8, 0xffff0000, RZ, 0xc0, !PT ;  /* 0xffff000008038812 */ /* 0x000fe200078ec0ff */
[C---:B------:R-:W-:Y:S01]  /*4b80*/  @!P0 IMAD.U32 R36, R9.reuse, 0x10000, RZ ;  /* 0x0001000009248824 */ /* 0x040fe200078e00ff */
[----:B------:R-:W-:Y:S03]  /*4b90*/  @!P0 LOP3.LUT R13, R9, 0xffff0000, RZ, 0xc0, !PT ;  /* 0xffff0000090d8812 */ /* 0x000fe600078ec0ff */
[----:B------:R-:W-:Y:S02]  /*4ba0*/  @!P0 FMUL.FTZ R2, R3, R6 ;  /* 0x0000000603028220 */ /* 0x000fe40000410000 */
[----:B------:R-:W-:Y:S02]  /*4bb0*/  @!P0 FMUL.FTZ R42, R13, R23 ;  /* 0x000000170d2a8220 */ /* 0x000fe40000410000 */
[----:B------:R-:W-:Y:S02]  /*4bc0*/  @!P0 FMUL.FTZ R39, R3, R15 ;  /* 0x0000000f03278220 */ /* 0x000fe40000410000 */
[----:B------:R-:W-:Y:S01]  /*4bd0*/  @!P0 FFMA.FTZ R2, R15, R22, R2 ;  /* 0x000000160f028223 */ /* 0x000fe20000010002 */
[----:B------:R-:W-:Y:S01]  /*4be0*/  @!P0 SHF.L.U32 R15, R38, 0x10, RZ ;  /* 0x00000010260f8819 */ /* 0x000fe200000006ff */
[-C--:B------:R-:W-:Y:S01]  /*4bf0*/  @!P0 FMUL.FTZ R3, R13, R5.reuse ;  /* 0x000000050d038220 */ /* 0x080fe20000410000 */
[C---:B------:R-:W-:Y:S01]  /*4c00*/  @!P0 LOP3.LUT R13, R11.reuse, 0xffff0000, RZ, 0xc0, !PT ;  /* 0xffff00000b0d8812 */ /* 0x040fe200078ec0ff */
[----:B------:R-:W-:Y:S01]  /*4c10*/  @!P0 FFMA.FTZ R56, R36, R5, -R42 ;  /* 0x0000000524388223 */ /* 0x000fe2000001082a */
[----:B------:R-:W-:Y:S01]  /*4c20*/  @!P0 LOP3.LUT R5, R10, 0xffff0000, RZ, 0xc0, !PT ;  /* 0xffff00000a058812 */ /* 0x000fe200078ec0ff */
[----:B------:R-:W-:Y:S01]  /*4c30*/  @!P0 FFMA.FTZ R64, R22, R6, -R39 ;  /* 0x0000000616408223 */ /* 0x000fe20000010827 */
[----:B------:R-:W-:Y:S01]  /*4c40*/  @!P0 SHF.L.U32 R39, R11, 0x10, RZ ;  /* 0x000000100b278819 */ /* 0x000fe200000006ff */
[----:B------:R-:W-:Y:S01]  /*4c50*/  @!P0 IMAD.U32 R6, R14, 0x10000, RZ ;  /* 0x000100000e068824 */ /* 0x000fe200078e00ff */
[----:B------:R-:W-:Y:S01]  /*4c60*/  @!P0 LOP3.LUT R38, R38, 0xffff0000, RZ, 0xc0, !PT ;  /* 0xffff000026268812 */ /* 0x000fe200078ec0ff */
[----:B------:R-:W-:Y:S01]  /*4c70*/  @!P0 IMAD.U32 R22, R10, 0x10000, RZ ;  /* 0x000100000a168824 */ /* 0x000fe200078e00ff */
[----:B------:R-:W-:Y:S01]  /*4c80*/  @!P0 LOP3.LUT R14, R14, 0xffff0000, RZ, 0xc0, !PT ;  /* 0xffff00000e0e8812 */ /* 0x000fe200078ec0ff */
[C---:B------:R-:W-:Y:S01]  /*4c90*/  @!P0 FMUL.FTZ R42, R5.reuse, R15 ;  /* 0x0000000f052a8220 */ /* 0x040fe20000410000 */
[----:B------:R-:W-:Y:S01]  /*4ca0*/  @!P0 F2FP.BF16.PACK_AB R2, R2, R64 ;  /* 0x000000400202823e */ /* 0x000fe200000010ff */
[----:B------:R-:W-:Y:S02]  /*4cb0*/  @!P0 FMUL.FTZ R5, R5, R6 ;  /* 0x0000000605058220 */ /* 0x000fe40000410000 */
[C---:B------:R-:W-:Y:S02]  /*4cc0*/  @!P0 FMUL.FTZ R43, R13.reuse, R38 ;  /* 0x000000260d2b8220 */ /* 0x040fe40000410000 */
[----:B------:R-:W-:Y:S02]  /*4cd0*/  @!P0 FFMA.FTZ R42, R22, R6, -R42 ;  /* 0x00000006162a8223 */ /* 0x000fe4000001082a */
[----:B------:R-:W-:Y:S02]  /*4ce0*/  @!P0 FMUL.FTZ R6, R13, R14 ;  /* 0x0000000e0d068220 */ /* 0x000fe40000410000 */
[----:B------:R-:W-:Y:S02]  /*4cf0*/  @!P0 FFMA.FTZ R3, R23, R36, R3 ;  /* 0x0000002417038223 */ /* 0x000fe40000010003 */
[----:B------:R-:W-:Y:S02]  /*4d00*/  @!P0 FFMA.FTZ R5, R15, R22, R5 ;  /* 0x000000160f058223 */ /* 0x000fe40000010005 */
[----:B------:R-:W-:Y:S01]  /*4d10*/  @!P0 FFMA.FTZ R43, R39, R14, -R43 ;  /* 0x0000000e272b8223 */ /* 0x000fe2000001082b */
[----:B------:R-:W-:Y:S01]  /*4d20*/  @!P0 F2FP.BF16.PACK_AB R3, R3, R56 ;  /* 0x000000380303823e */ /* 0x000fe200000010ff */
[----:B------:R-:W-:Y:S01]  /*4d30*/  @!P0 FFMA.FTZ R6, R38, R39, R6 ;  /* 0x0000002726068223 */ /* 0x000fe20000010006 */
[----:B------:R-:W-:Y:S01]  /*4d40*/  @!P0 F2FP.BF16.PACK_AB R5, R5, R42 ;  /* 0x0000002a0505823e */ /* 0x000fe200000010ff */
[----:B------:R-:W-:Y:S02]  /*4d50*/  @!P0 IMAD.MOV.U32 R8, RZ, RZ, R2 ;  /* 0x000000ffff088224 */ /* 0x000fe400078e0002 */
[----:B------:R-:W-:Y:S01]  /*4d60*/  @!P0 IMAD.MOV.U32 R9, RZ, RZ, R3 ;  /* 0x000000ffff098224 */ /* 0x000fe200078e0003 */
[----:B------:R-:W-:Y:S02]  /*4d70*/  @!P0 F2FP.BF16.PACK_AB R6, R6, R43 ;  /* 0x0000002b0606823e */ /* 0x000fe400000010ff */
[----:B------:R-:W-:Y:S03]  /*4d80*/  @!P0 MOV R10, R5 ;  /* 0x00000005000a8202 */ /* 0x000fe60000000f00 */
[----:B------:R-:W-:Y:S05]  /*4d90*/  @!P0 IMAD.MOV.U32 R11, RZ, RZ, R6 ;  /* 0x000000ffff0b8224 */ /* 0x000fea00078e0006 */
[----:B------:R1:W-:Y:S02]  /*4da0*/  ST.E.128 [R40.64], R8 ;  /* 0x0000000828007985 */ /* 0x0003e4000c101d0a */
.L_x_2304:
[----:B------:R-:W-:Y:S05]  /*4db0*/  BSYNC B0 ;  /* 0x0000000000007941 */ /* 0x000fea0003800000 */
.L_x_2303:
        /* <DEDUP_REMOVED lines=15> */
[----:B------:R-:W-:Y:S01]  /*4eb0*/  @!P0 PRMT R14, R30, 0x5410, R3 ;  /* 0x000054101e0e8816 */ /* 0x000fe20000000003 */
[C---:B------:R-:W-:Y:S01]  /*4ec0*/  @!P0 IMAD.U32 R15, R17.reuse, 0x10000, RZ ;  /* 0x00010000110f8824 */ /* 0x040fe200078e00ff */
[----:B------:R-:W-:Y:S01]  /*4ed0*/  @!P0 LOP3.LUT R17, R17, 0xffff0000, RZ, 0xc0, !PT ;  /* 0xffff000011118812 */ /* 0x000fe200078ec0ff */
[C---:B------:R-:W-:Y:S01]  /*4ee0*/  @!P0 IMAD.U32 R6, R2.reuse, 0x10000, RZ ;  /* 0x0001000002068824 */ /* 0x040fe200078e00ff */
[----:B------:R-:W-:Y:S02]  /*4ef0*/  @!P0 SHF.R.U32.HI R23, RZ, 0x10, R45 ;  /* 0x00000010ff178819 */ /* 0x000fe4000001162d */
        /* <DEDUP_REMOVED lines=23> */
[-C--:B------:R-:W-:Y:S02]  /*5070*/  @!P0 FMUL.FTZ R5, R5, R6.reuse ;  /* 0x0000000605058220 */ /* 0x080fe40000410000 */
        /* <DEDUP_REMOVED lines=15> */
.L_x_2306:
[----:B------:R-:W-:Y:S05]  /*5170*/  BSYNC B0 ;  /* 0x0000000000007941 */ /* 0x000fea0003800000 */
.L_x_2305:
[----:B------:R-:W-:Y:S11]  /*5180*/  ISETP.GE.AND P0, PT, R229, c[0x0][0x1d4], PT ;  /* 0x00007500e5007a0c */ /* 0x000ff60003f06270 */
[----:B------:R-:W-:Y:S02]  /*5190*/  @!UPT UIADD3 URZ, URZ, URZ, URZ ;  /* 0x0000003f3f3ff290 */ /* 0x000fe4000fffe03f */
[----:B------:R-:W-:-:S05]  /*51a0*/  @P0 BRA `(.L_x_2300) ;  /* 0x0000037000000947 */ /* 0x000fca0003800000 */
[C---:B-1----:R-:W-:Y:S01]  /*51b0*/  LEA R38, P0, R229.reuse, R63, 0x1 ;  /* 0x0000003fe5267211 */ /* 0x042fe200078008ff */
[----:B------:R-:W1:Y:S01]  /*51c0*/  LDS.128 R8, [R223+0xe880] ;  /* 0x00e88000df087984 */ /* 0x000e620000000c00 */
[----:B------:R-:W-:Y:S02]  /*51d0*/  IADD3 R2, R142, 0x60, RZ ;  /* 0x000000608e027810 */ /* 0x000fe40007ffe0ff */
[----:B------:R-:W-:Y:S02]  /*51e0*/  LEA.HI.X R39, R229, R66, R249, 0x1, P0 ;  /* 0x00000042e5277211 */ /* 0x000fe400000f0cf9 */
[----:B------:R-:W-:Y:S11]  /*51f0*/  ISETP.GE.AND P0, PT, R2, c[0x0][0x27c], PT ;  /* 0x00009f0002007a0c */ /* 0x000ff60003f06270 */
[----:B------:R-:W-:Y:S02]  /*5200*/  @!UPT UIADD3 URZ, URZ, URZ, URZ ;  /* 0x0000003f3f3ff290 */ /* 0x000fe4000fffe03f */
[----:B------:R-:W-:Y:S02]  /*5210*/  @!P0 SHF.R.U64 R17, R46, 0x10, R47 ;  /* 0x000000102e118819 */ /* 0x000fe4000000122f */
[----:B------:R-:W-:Y:S02]  /*5220*/  @!P0 SHF.R.U64 R2, R18, 0x10, R19 ;  /* 0x0000001012028819 */ /* 0x000fe40000001213 */
[----:B------:R-:W-:Y:S02]  /*5230*/  @!P0 PRMT R17, R58, 0x5410, R17 ;  /* 0x000054103a118816 */ /* 0x000fe40000000011 */
[----:B------:R-:W-:Y:S02]  /*5240*/  @!P0 SHF.R.U32.HI R3, RZ, 0x10, R19 ;  /* 0x00000010ff038819 */ /* 0x000fe40000011613 */
[----:B------:R-:W-:Y:S01]  /*5250*/  @!P0 PRMT R2, R31, 0x5432, R2 ;  /* 0x000054321f028816 */ /* 0x000fe20000000002 */
[----:B------:R-:W-:Y:S01]  /*5260*/  @!P0 IMAD.U32 R15, R17, 0x10000, RZ ;  /* 0x00010000110f8824 */ /* 0x000fe200078e00ff */
[----:B------:R-:W-:Y:S02]  /*5270*/  @!P0 PRMT R14, R31, 0x5410, R3 ;  /* 0x000054101f0e8816 */ /* 0x000fe40000000003 */
[----:B------:R-:W-:Y:S01]  /*5280*/  @!P0 SHF.R.U32.HI R5, RZ, 0x10, R47 ;  /* 0x00000010ff058819 */ /* 0x000fe2000001162f */
[----:B------:R-:W-:Y:S01]  /*5290*/  @!P0 IMAD.U32 R6, R2, 0x10000, RZ ;  /* 0x0001000002068824 */ /* 0x000fe200078e00ff */
[----:B------:R-:W-:Y:S02]  /*52a0*/  @!P0 LOP3.LUT R17, R17, 0xffff0000, RZ, 0xc0, !PT ;  /* 0xffff000011118812 */ /* 0x000fe400078ec0ff */
[----:B------:R-:W-:Y:S02]  /*52b0*/  @!P0 PRMT R19, R58, 0x5432, R5 ;  /* 0x000054323a138816 */ /* 0x000fe40000000005 */
[----:B------:R-:W-:Y:S01]  /*52c0*/  @!P0 LOP3.LUT R5, R2, 0xffff0000, RZ, 0xc0, !PT ;  /* 0xffff000002058812 */ /* 0x000fe200078ec0ff */
        /* <DEDUP_REMOVED lines=37> */
.L_x_2300:
[----:B-123--:R-:W-:Y:S05]  /*5520*/  BSYNC B1 ;  /* 0x0000000000017941 */ /* 0x00efea0003800000 */
.L_x_2299:
[----:B------:R1:W2:Y:S04]  /*5530*/  SHFL.IDX PT, R38, R75, 0x1, 0x181f ;  /* 0x00381f004b267f89 */ /* 0x0002a800000e0000 */
[----:B------:R1:W3:Y:S01]  /*5540*/  SHFL.IDX PT, R36, R76, 0x1, 0x181f ;  /* 0x00381f004c247f89 */ /* 0x0002e200000e0000 */
[----:B------:R-:W-:-:S05]  /*5550*/  @P5 BRA `(.L_x_2307) ;  /* 0x000039e000005947 */ /* 0x000fca0003800000 */
[----:B------:R-:W-:Y:S01]  /*5560*/  ISETP.GE.AND P0, PT, R140, c[0x0][0x1d4], PT ;  /* 0x000075008c007a0c */ /* 0x000fe20003f06270 */
[----:B------:R-:W-:Y:S01]  /*5570*/  @!UPT UIADD3 URZ, URZ, URZ, URZ ;  /* 0x0000003f3f3ff290 */ /* 0x000fe2000fffe03f */
[----:B------:R-:W-:Y:S11]  /*5580*/  BSSY B0, `(.L_x_2308) ;  /* 0x0000038000007945 */ /* 0x000ff60003800000 */
[----:B------:R-:W-:-:S05]  /*5590*/  @P0 BRA `(.L_x_2309) ;  /* 0x0000036000000947 */ /* 0x000fca0003800000 */
[C---:B---3--:R-:W-:Y:S01]  /*55a0*/  LEA R22, P0, R140.reuse, R36, 0x1 ;  /* 0x000000248c167211 */ /* 0x048fe200078008ff */
[----:B------:R-:W3:Y:S03]  /*55b0*/  LDS.128 R8, [R223+0xb080] ;  /* 0x00b08000df087984 */ /* 0x000ee60000000c00 */
[----:B--2---:R-:W-:Y:S02]  /*55c0*/  LEA.HI.X R23, R140, R38, R141, 0x1, P0 ;  /* 0x000000268c177211 */ /* 0x004fe400000f0c8d */
        /* <DEDUP_REMOVED lines=8> */
[----:B------:R-:W-:Y:S01]  /*5650*/  @!P0 SHF.R.U32.HI R19, RZ, 0x10, R49 ;  /* 0x00000010ff138819 */ /* 0x000fe20000011631 */
[C---:B------:R-:W-:Y:S01]  /*5660*/  @!P0 IMAD.U32 R14, R2.reuse, 0x10000, RZ ;  /* 0x00010000020e8824 */ /* 0x040fe200078e00ff */
[----:B------:R-:W-:Y:S02]  /*5670*/  @!P0 LOP3.LUT R17, R17, 0xffff0000, RZ, 0xc0, !PT ;  /* 0xffff000011118812 */ /* 0x000fe400078ec0ff */
[----:B------:R-:W-:Y:S02]  /*5680*/  @!P0 LOP3.LUT R6, R2, 0xffff0000, RZ, 0xc0, !PT ;  /* 0xffff000002068812 */ /* 0x000fe400078ec0ff */
[----:B------:R-:W-:Y:S02]  /*5690*/  @!P0 PRMT R13, R32, 0x5410, R13 ;  /* 0x00005410200d8816 */ /* 0x000fe4000000000d */
[----:B------:R-:W-:Y:S01]  /*56a0*/  @!P0 PRMT R19, R59, 0x5432, R19 ;  /* 0x000054323b138816 */ /* 0x000fe20000000013 */
[C---:B---3--:R-:W-:Y:S01]  /*56b0*/  @!P0 IMAD.U32 R16, R8.reuse, 0x10000, RZ ;  /* 0x0001000008108824 */ /* 0x048fe200078e00ff */
        /* <DEDUP_REMOVED lines=16> */
[----:B------:R-:W-:Y:S01]  /*57c0*/  @!P0 IMAD.U32 R16, R10, 0x10000, RZ ;  /* 0x000100000a108824 */ /* 0x000fe200078e00ff */
[----:B------:R-:W-:Y:S01]  /*57d0*/  @!P0 F2FP.BF16.PACK_AB R2, R2, R32 ;  /* 0x000000200202823e */ /* 0x000fe200000010ff */
        /* <DEDUP_REMOVED lines=9> */
[----:B------:R-:W-:Y:S02]  /*5870*/  @!P0 FFMA.FTZ R30, R20, R13, -R30 ;  /* 0x0000000d141e8223 */ /* 0x000fe4000001081e */
        /* <DEDUP_REMOVED lines=8> */
.L_x_2309:
[----:B------:R-:W-:Y:S05]  /*5900*/  BSYNC B0 ;  /* 0x0000000000007941 */ /* 0x000fea0003800000 */
.L_x_2308:
[----:B------:R-:W-:Y:S01]  /*5910*/  ISETP.GE.AND P0, PT, R144, c[0x0][0x1d4], PT ;  /* 0x0000750090007a0c */ /* 0x000fe20003f06270 */
[----:B------:R-:W-:Y:S01]  /*5920*/  @!UPT UIADD3 URZ, URZ, URZ, URZ ;  /* 0x0000003f3f3ff290 */ /* 0x000fe2000fffe03f */
[----:B------:R-:W-:Y:S11]  /*5930*/  BSSY B0, `(.L_x_2310) ;  /* 0x0000039000007945 */ /* 0x000ff60003800000 */
[----:B------:R-:W-:-:S05]  /*5940*/  @P0 BRA `(.L_x_2311) ;  /* 0x0000037000000947 */ /* 0x000fca0003800000 */
[----:B--23--:R-:W-:Y:S01]  /*5950*/  LEA R22, P0, R238, R36, 0x1 ;  /* 0x00000024ee167211 */ /* 0x00cfe200078008ff */
[----:B------:R-:W2:Y:S01]  /*5960*/  LDS.128 R8, [R223+0xc880] ;  /* 0x00c88000df087984 */ /* 0x000ea20000000c00 */
        /* <DEDUP_REMOVED lines=11> */
[----:B------:R-:W-:Y:S01]  /*5a20*/  @!P0 LOP3.LUT R17, R17, 0xffff0000, RZ, 0xc0, !PT ;  /* 0xffff000011118812 */ /* 0x000fe200078ec0ff */
[C---:B------:R-:W-:Y:S01]  /*5a30*/  @!P0 IMAD.U32 R6, R2.reuse, 0x10000, RZ ;  /* 0x0001000002068824 */ /* 0x040fe200078e00ff */
[----:B------:R-:W-:Y:S02]  /*5a40*/  @!P0 SHF.R.U32.HI R19, RZ, 0x10, R51 ;  /* 0x00000010ff138819 */ /* 0x000fe40000011633 */
[----:B------:R-:W-:Y:S02]  /*5a50*/  @!P0 LOP3.LUT R5, R2, 0xffff0000, RZ, 0xc0, !PT ;  /* 0xffff000002058812 */ /* 0x000fe400078ec0ff */
[----:B------:R-:W-:Y:S01]  /*5a60*/  @!P0 PRMT R19, R60, 0x5432, R19 ;  /* 0x000054323c138816 */ /* 0x000fe20000000013 */
[C---:B--2---:R-:W-:Y:S01]  /*5a70*/  @!P0 IMAD.U32 R16, R8.reuse, 0x10000, RZ ;  /* 0x0001000008108824 */ /* 0x044fe200078e00ff */
        /* <DEDUP_REMOVED lines=36> */
.L_x_2311:
[----:B------:R-:W-:Y:S05]  /*5cc0*/  BSYNC B0 ;  /* 0x0000000000007941 */ /* 0x000fea0003800000 */
.L_x_2310:
        /* <DEDUP_REMOVED lines=14> */
[C---:B------:R-:W-:Y:S01]  /*5db0*/  @!P0 PRMT R2, R34.reuse, 0x5432, R2 ;  /* 0x0000543222028816 */ /* 0x040fe20000000002 */
[C---:B------:R-:W-:Y:S01]  /*5dc0*/  @!P0 IMAD.U32 R15, R17.reuse, 0x10000, RZ ;  /* 0x00010000110f8824 */ /* 0x040fe200078e00ff */
        /* <DEDUP_REMOVED lines=43> */
.L_x_2313:
[----:B------:R-:W-:Y:S05]  /*6080*/  BSYNC B0 ;  /* 0x0000000000007941 */ /* 0x000fea0003800000 */
.L_x_2312:
[----:B------:R-:W-:Y:S11]  /*6090*/  ISETP.GE.AND P0, PT, R229, c[0x0][0x1d4], PT ;  /* 0x00007500e5007a0c */ /* 0x000ff60003f06270 */
[----:B------:R-:W-:Y:S02]  /*60a0*/  @!UPT UIADD3 URZ, URZ, URZ, URZ ;  /* 0x0000003f3f3ff290 */ /* 0x000fe4000fffe03f */
[----:B------:R-:W-:-:S05]  /*60b0*/  @P0 BRA `(.L_x_2307) ;  /* 0x00002e8000000947 */ /* 0x000fca0003800000 */
[C---:B---3--:R-:W-:Y:S01]  /*60c0*/  LEA R24, P0, R229.reuse, R36, 0x1 ;  /* 0x00000024e5187211 */ /* 0x048fe200078008ff */
[----:B--2---:R-:W2:Y:S01]  /*60d0*/  LDS.128 R8, [R223+0xf880] ;  /* 0x00f88000df087984 */ /* 0x004ea20000000c00 */
        /* <DEDUP_REMOVED lines=52> */
[----:B------:R2:W-:Y:S01]  /*6420*/  ST.E.128 [R24.64], R8 ;  /* 0x0000000818007985 */ /* 0x0005e2000c101d0a */
[----:B------:R-:W-:-:S05]  /*6430*/  BRA `(.L_x_2307) ;  /* 0x00002b0000007947 */ /* 0x000fca0003800000 */
.L_x_2294:
        /* <DEDUP_REMOVED lines=36> */
.L_x_2315:
[----:B------:R-:W-:Y:S05]  /*6680*/  BSYNC B0 ;  /* 0x0000000000007941 */ /* 0x000fea0003800000 */
.L_x_2314:
[----:B------:R-:W-:Y:S01]  /*6690*/  IADD3 R16, R145, 0x20, RZ ;  /* 0x0000002091107810 */ /* 0x000fe20007ffe0ff */
[----:B-----5:R-:W-:Y:S01]  /*66a0*/  IMAD.MOV.U32 R6, RZ, RZ, R22 ;  /* 0x000000ffff067224 */ /* 0x020fe200078e0016 */
[----:B------:R-:W-:Y:S01]  /*66b0*/  BSSY B0, `(.L_x_2316) ;  /* 0x000003b000007945 */ /* 0x000fe20003800000 */
[----:B------:R-:W-:Y:S01]  /*66c0*/  IMAD.MOV.U32 R5, RZ, RZ, R23 ;  /* 0x000000ffff057224 */ /* 0x000fe200078e0017 */
[----:B------:R-:W-:Y:S01]  /*66d0*/  ISETP.GE.AND P5, PT, R16, R77, PT ;  /* 0x0000004d1000720c */ /* 0x000fe20003fa6270 */
[----:B-1----:R-:W-:Y:S01]  /*66e0*/  IMAD.MOV.U32 R3, RZ, RZ, R20 ;  /* 0x000000ffff037224 */ /* 0x002fe200078e0014 */
        /* <DEDUP_REMOVED lines=55> */
.L_x_2317:
[----:B------:R-:W-:Y:S05]  /*6a60*/  BSYNC B0 ;  /* 0x0000000000007941 */ /* 0x000fea0003800000 */
.L_x_2316:
[----:B------:R-:W-:Y:S01]  /*6a70*/  IADD3 R70, -R71, c[0x0][0x1d4], RZ ;  /* 0x0000750047467a10 */ /* 0x000fe20007ffe1ff */
[----:B-----5:R-:W-:Y:S01]  /*6a80*/  IMAD.MOV.U32 R6, RZ, RZ, R30 ;  /* 0x000000ffff067224 */ /* 0x020fe200078e001e */
[----:B------:R2:W3:Y:S01]  /*6a90*/  SHFL.IDX PT, R73, R75, RZ, 0x181f ;  /* 0x00181fff4b497589 */ /* 0x0004e200000e0000 */
[----:B------:R-:W-:Y:S01]  /*6aa0*/  IMAD.MOV.U32 R5, RZ, RZ, R31 ;  /* 0x000000ffff057224 */ /* 0x000fe200078e001f */
[----:B------:R-:W-:Y:S01]  /*6ab0*/  BSSY B1, `(.L_x_2318) ;  /* 0x0000113000017945 */ /* 0x000fe20003800000 */
[----:B-1----:R-:W-:Y:S02]  /*6ac0*/  IMAD.MOV.U32 R3, RZ, RZ, R28 ;  /* 0x000000ffff037224 */ /* 0x002fe400078e001c */
[----:B------:R-:W-:Y:S01]  /*6ad0*/  IMAD.MOV.U32 R2, RZ, RZ, R29 ;  /* 0x000000ffff027224 */ /* 0x000fe200078e001d */
[----:B------:R-:W-:Y:S01]  /*6ae0*/  PRMT R36, R6, 0x5410, R5 ;  /* 0x0000541006247816 */ /* 0x000fe20000000005 */
[----:B------:R-:W-:Y:S01]  /*6af0*/  IMAD.MOV.U32 R5, RZ, RZ, R27 ;  /* 0x000000ffff057224 */ /* 0x000fe200078e001b */
[----:B------:R-:W-:Y:S01]  /*6b00*/  MOV R6, R26 ;  /* 0x0000001a00067202 */ /* 0x000fe20000000f00 */
[----:B------:R2:W1:Y:S01]  /*6b10*/  SHFL.IDX PT, R72, R76, RZ, 0x181f ;  /* 0x00181fff4c487589 */ /* 0x00046200000e0000 */
        /* <DEDUP_REMOVED lines=8> */
[----:B------:R-:W-:Y:S02]  /*6ba0*/  MOV R2, R57 ;  /* 0x0000003900027202 */ /* 0x000fe40000000f00 */
[----:B------:R-:W-:Y:S01]  /*6bb0*/  PRMT R67, R5, 0x7610, R67 ;  /* 0x0000761005437816 */ /* 0x000fe20000000043 */
[----:B------:R-:W-:Y:S01]  /*6bc0*/  IMAD.MOV.U32 R5, RZ, RZ, R55 ;  /* 0x000000ffff057224 */ /* 0x000fe200078e0037 */
[----:B------:R-:W-:Y:S01]  /*6bd0*/  PRMT R66, R3, 0x5410, R6 ;  /* 0x0000541003427816 */ /* 0x000fe20000000006 */
[----:B------:R-:W-:Y:S01]  /*6be0*/  IMAD.MOV.U32 R6, RZ, RZ, R54 ;  /* 0x000000ffff067224 */ /* 0x000fe200078e0036 */
[----:B------:R-:W-:Y:S01]  /*6bf0*/  PRMT R65, R65, 0x5410, R2 ;  /* 0x0000541041417816 */ /* 0x000fe20000000002 */
[----:B------:R-:W-:Y:S01]  /*6c00*/  IMAD.MOV.U32 R2, RZ, RZ, R53 ;  /* 0x000000ffff027224 */ /* 0x000fe200078e0035 */
[----:B------:R-:W-:Y:S02]  /*6c10*/  MOV R3, R52 ;  /* 0x0000003400037202 */ /* 0x000fe40000000f00 */
[----:B------:R-:W-:Y:S02]  /*6c20*/  PRMT R65, R6, 0x7610, R65 ;  /* 0x0000761006417816 */ /* 0x000fe40000000041 */
[----:B------:R-:W-:Y:S02]  /*6c30*/  PRMT R64, R2, 0x5410, R5 ;  /* 0x0000541002407816 */ /* 0x000fe40000000005 */
[----:B------:R-:W-:Y:S01]  /*6c40*/  PRMT R63, R63, 0x5410, R3 ;  /* 0x000054103f3f7816 */ /* 0x000fe20000000003 */
[----:B------:R-:W-:-:S05]  /*6c50*/  @P4 BRA `(.L_x_2319) ;  /* 0x00000f8000004947 */ /* 0x000fca0003800000 */
[----:B-123--:R-:W-:Y:S01]  /*6c60*/  ISETP.GE.AND P0, PT, R140, c[0x0][0x1d4], PT ;  /* 0x000075008c007a0c */ /* 0x00efe20003f06270 */
[C---:B------:R-:W-:Y:S01]  /*6c70*/  IMAD.SHL.U32 R138, R145.reuse, 0x40, RZ ;  /* 0x00000040918a7824 */ /* 0x040fe200078e00ff */
[----:B------:R-:W-:Y:S01]  /*6c80*/  BSSY B0, `(.L_x_2320) ;  /* 0x000007c000007945 */ /* 0x000fe20003800000 */
[----:B------:R-:W-:Y:S03]  /*6c90*/  IMAD.SHL.U32 R139, R145, 0x40, RZ ;  /* 0x00000040918b7824 */ /* 0x000fe600078e00ff */
[----:B------:R-:W-:Y:S02]  /*6ca0*/  LOP3.LUT R138, R138, 0x1c0, RZ, 0xc0, !PT ;  /* 0x000001c08a8a7812 */ /* 0x000fe400078ec0ff */
[----:B------:R-:W-:Y:S02]  /*6cb0*/  LOP3.LUT R139, R139, 0x1c0, RZ, 0xc0, !PT ;  /* 0x000001c08b8b7812 */ /* 0x000fe400078ec0ff */
[----:B------:R-:W-:Y:S03]  /*6cc0*/  SHF.R.U32.HI R138, RZ, 0x3, R138 ;  /* 0x00000003ff8a7819 */ /* 0x000fe6000001168a */
[----:B------:R-:W-:-:S05]  /*6cd0*/  @P0 BRA `(.L_x_2321) ;  /* 0x0000076000000947 */ /* 0x000fca0003800000 */
[----:B------:R-:W-:Y:S01]  /*6ce0*/  SEL R2, R71, R70, !P1 ;  /* 0x0000004647027207 */ /* 0x000fe20004800000 */
[----:B------:R-:W1:Y:S01]  /*6cf0*/  LDS.128 R44, [R118+0xa080] ;  /* 0x00a08000762c7984 */ /* 0x000e620000000c00 */
[----:B------:R-:W-:Y:S02]  /*6d00*/  ISETP.GE.AND P0, PT, R140, c[0x0][0x27c], PT ;  /* 0x00009f008c007a0c */ /* 0x000fe40003f06270 */
[----:B------:R-:W-:Y:S04]  /*6d10*/  SHF.R.S32.HI R3, RZ, 0x1f, R2 ;  /* 0x0000001fff037819 */ /* 0x000fe80000011402 */
[----:B------:R-:W-:Y:S04]  /*6d20*/  LEA.HI R2, R3, R2, RZ, 0x4 ;  /* 0x0000000203027211 */ /* 0x000fe800078f20ff */
[----:B------:R-:W-:Y:S03]  /*6d30*/  LEA.HI.SX32 R2, R2, R69, 0x1c ;  /* 0x0000004502027211 */ /* 0x000fe600078fe2ff */
[----:B------:R-:W-:Y:S02]  /*6d40*/  @!P0 SHF.R.U64 R5, R40, 0x10, R41 ;  /* 0x0000001028058819 */ /* 0x000fe40000001229 */
        /* <DEDUP_REMOVED lines=14> */
[----:B------:R-:W-:Y:S01]  /*6e30*/  @!P0 SHF.R.U32.HI R40, RZ, 0x10, R43 ;  /* 0x00000010ff288819 */ /* 0x000fe2000001162b */
[----:B------:R-:W-:Y:S01]  /*6e40*/  IMAD.SHL.U32 R16, R2, 0x2, RZ ;  /* 0x0000000202107824 */ /* 0x000fe200078e00ff */
[----:B------:R-:W-:Y:S01]  /*6e50*/  @!P0 SHF.R.U32.HI R2, RZ, 0x10, R9 ;  /* 0x00000010ff028819 */ /* 0x000fe20000011609 */
[----:B-1----:R-:W-:Y:S01]  /*6e60*/  @!P0 IMAD.U32 R6, R44, 0x10000, RZ ;  /* 0x000100002c068824 */ /* 0x002fe200078e00ff */
[C---:B------:R-:W-:Y:S02]  /*6e70*/  @!P0 PRMT R5, R13.reuse, 0x5432, R3 ;  /* 0x000054320d058816 */ /* 0x040fe40000000003 */
[----:B------:R-:W-:Y:S01]  /*6e80*/  @!P0 SHF.R.U32.HI R9, RZ, 0x10, R11 ;  /* 0x00000010ff098819 */ /* 0x000fe2000001160b */
[----:B------:R-:W-:Y:S01]  /*6e90*/  @!P0 IMAD.U32 R11, R38, 0x10000, RZ ;  /* 0x00010000260b8824 */ /* 0x000fe200078e00ff */
[----:B------:R-:W1:Y:S01]  /*6ea0*/  LDS.128 R16, [R16+0xa080] ;  /* 0x00a0800010107984 */ /* 0x000e620000000c00 */
[----:B------:R-:W-:Y:S02]  /*6eb0*/  @!P0 PRMT R8, R13, 0x5410, R2 ;  /* 0x000054100d088816 */ /* 0x000fe40000000002 */
[C---:B------:R-:W-:Y:S02]  /*6ec0*/  @!P0 SHF.L.U32 R3, R5.reuse, 0x10, RZ ;  /* 0x0000001005038819 */ /* 0x040fe400000006ff */
[----:B------:R-:W-:Y:S02]  /*6ed0*/  @!P0 LOP3.LUT R5, R5, 0xffff0000, RZ, 0xc0, !PT ;  /* 0xffff000005058812 */ /* 0x000fe400078ec0ff */
[----:B------:R-:W-:Y:S02]  /*6ee0*/  @!P0 PRMT R39, R60, 0x5410, R39 ;  /* 0x000054103c278816 */ /* 0x000fe40000000027 */
[----:B------:R-:W-:Y:S02]  /*6ef0*/  @!P0 PRMT R9, R14, 0x5432, R9 ;  /* 0x000054320e098816 */ /* 0x000fe40000000009 */
[----:B------:R-:W-:Y:S02]  /*6f00*/  @!P0 PRMT R41, R60, 0x5432, R41 ;  /* 0x000054323c298816 */ /* 0x000fe40000000029 */
[----:B------:R-:W-:Y:S01]  /*6f10*/  @!P0 PRMT R40, R61, 0x5410, R40 ;  /* 0x000054103d288816 */ /* 0x000fe20000000028 */
[----:B-1----:R-:W-:Y:S04]  /*6f20*/  @!P0 IMAD.U32 R2, R16, 0x10000, RZ ;  /* 0x0001000010028824 */ /* 0x002fe800078e00ff */
        /* <DEDUP_REMOVED lines=22> */
[----:B------:R-:W-:Y:S02]  /*7090*/  @!P0 LOP3.LUT R14, R45, 0xffff0000, RZ, 0xc0, !PT ;  /* 0xffff00002d0e8812 */ /* 0x000fe400078ec0ff */
[----:B------:R-:W-:Y:S01]  /*70a0*/  @!P0 F2FP.BF16.PACK_AB R11, R42, R43 ;  /* 0x0000002b2a0b823e */ /* 0x000fe200000010ff */
[C---:B------:R-:W-:Y:S02]  /*70b0*/  @!P0 FMUL.FTZ R39, R6.reuse, R13 ;  /* 0x0000000d06278220 */ /* 0x040fe40000410000 */
[-C--:B------:R-:W-:Y:S02]  /*70c0*/  @!P0 FMUL.FTZ R6, R6, R8.reuse ;  /* 0x0000000806068220 */ /* 0x080fe40000410000 */
[----:B------:R-:W-:Y:S02]  /*70d0*/  @!P0 FFMA.FTZ R39, R14, R8, -R39 ;  /* 0x000000080e278223 */ /* 0x000fe40000010827 */
[----:B------:R-:W-:Y:S02]  /*70e0*/  @!P0 IMAD.U32 R8, R18, 0x10000, RZ ;  /* 0x0001000012088824 */ /* 0x000fe400078e00ff */
[----:B------:R-:W-:Y:S01]  /*70f0*/  @!P0 IMAD.MOV.U32 R44, RZ, RZ, R11 ;  /* 0x000000ffff2c8224 */ /* 0x000fe200078e000b */
[----:B------:R-:W-:Y:S01]  /*7100*/  @!P0 F2FP.BF16.PACK_AB R39, R39, R38 ;  /* 0x000000262727823e */ /* 0x000fe200000010ff */
[----:B------:R-:W-:Y:S02]  /*7110*/  @!P0 IMAD.U32 R38, R41, 0x10000, RZ ;  /* 0x0001000029268824 */ /* 0x000fe400078e00ff */
[----:B------:R-:W-:Y:S02]  /*7120*/  @!P0 IMAD.U32 R11, R10, 0x10000, RZ ;  /* 0x000100000a0b8824 */ /* 0x000fe400078e00ff */
[----:B------:R-:W-:Y:S01]  /*7130*/  @!P0 IMAD.MOV.U32 R45, RZ, RZ, R39 ;  /* 0x000000ffff2d8224 */ /* 0x000fe200078e0027 */
[----:B------:R-:W-:Y:S01]  /*7140*/  @!P0 SHF.L.U32 R39, R46, 0x10, RZ ;  /* 0x000000102e278819 */ /* 0x000fe200000006ff */
[C---:B------:R-:W-:Y:S02]  /*7150*/  @!P0 FMUL.FTZ R42, R8.reuse, R38 ;  /* 0x00000026082a8220 */ /* 0x040fe40000410000 */
[----:B------:R-:W-:Y:S01]  /*7160*/  @!P0 FFMA.FTZ R6, R13, R14, R6 ;  /* 0x0000000e0d068223 */ /* 0x000fe20000010006 */
[----:B------:R-:W-:Y:S01]  /*7170*/  @!P0 SHF.L.U32 R14, R47, 0x10, RZ ;  /* 0x000000102f0e8819 */ /* 0x000fe200000006ff */
[-C--:B------:R-:W-:Y:S02]  /*7180*/  @!P0 FFMA.FTZ R42, R39, R11.reuse, -R42 ;  /* 0x0000000b272a8223 */ /* 0x080fe4000001082a */
[----:B------:R-:W-:Y:S01]  /*7190*/  @!P0 FMUL.FTZ R8, R8, R11 ;  /* 0x0000000b08088220 */ /* 0x000fe20000410000 */
[----:B------:R-:W-:Y:S01]  /*71a0*/  @!P0 F2FP.BF16.PACK_AB R11, R3, R2 ;  /* 0x00000002030b823e */ /* 0x000fe200000010ff */
[----:B------:R-:W-:Y:S01]  /*71b0*/  @!P0 IMAD.U32 R13, R40, 0x10000, RZ ;  /* 0x00010000280d8824 */ /* 0x000fe200078e00ff */
[----:B------:R-:W-:Y:S01]  /*71c0*/  @!P0 F2FP.BF16.PACK_AB R6, R6, R5 ;  /* 0x000000050606823e */ /* 0x000fe200000010ff */
[C---:B------:R-:W-:Y:S01]  /*71d0*/  @!P0 IMAD.U32 R3, R19.reuse, 0x10000, RZ ;  /* 0x0001000013038824 */ /* 0x040fe200078e00ff */
[----:B------:R-:W-:Y:S01]  /*71e0*/  @!P0 LOP3.LUT R2, R19, 0xffff0000, RZ, 0xc0, !PT ;  /* 0xffff000013028812 */ /* 0x000fe200078ec0ff */
[----:B------:R-:W-:Y:S01]  /*71f0*/  @!P0 FFMA.FTZ R8, R38, R39, R8 ;  /* 0x0000002726088223 */ /* 0x000fe20000010008 */
[----:B------:R-:W-:Y:S01]  /*7200*/  @!P0 LOP3.LUT R38, R40, 0xffff0000, RZ, 0xc0, !PT ;  /* 0xffff000028268812 */ /* 0x000fe200078ec0ff */
[C---:B------:R-:W-:Y:S01]  /*7210*/  @!P0 IMAD.U32 R5, R9.reuse, 0x10000, RZ ;  /* 0x0001000009058824 */ /* 0x040fe200078e00ff */
[----:B------:R-:W-:Y:S01]  /*7220*/  @!P0 LOP3.LUT R9, R9, 0xffff0000, RZ, 0xc0, !PT ;  /* 0xffff000009098812 */ /* 0x000fe200078ec0ff */
[----:B------:R-:W-:Y:S02]  /*7230*/  @!P0 FMUL.FTZ R39, R3, R13 ;  /* 0x0000000d03278220 */ /* 0x000fe40000410000 */
[----:B------:R-:W-:Y:S01]  /*7240*/  @!P0 IMAD.MOV.U32 R16, RZ, RZ, R11 ;  /* 0x000000ffff108224 */ /* 0x000fe200078e000b */
[----:B------:R-:W-:Y:S01]  /*7250*/  @!P0 LOP3.LUT R11, R41, 0xffff0000, RZ, 0xc0, !PT ;  /* 0xffff0000290b8812 */ /* 0x000fe200078ec0ff */
[-C--:B------:R-:W-:Y:S01]  /*7260*/  @!P0 FFMA.FTZ R43, R14, R5.reuse, -R39 ;  /* 0x000000050e2b8223 */ /* 0x080fe20000010827 */
[----:B------:R-:W-:Y:S01]  /*7270*/  @!P0 LOP3.LUT R39, R47, 0xffff0000, RZ, 0xc0, !PT ;  /* 0xffff00002f278812 */ /* 0x000fe200078ec0ff */
[----:B------:R-:W-:Y:S01]  /*7280*/  @!P0 IMAD.MOV.U32 R17, RZ, RZ, R6 ;  /* 0x000000ffff118224 */ /* 0x000fe200078e0006 */
[----:B------:R-:W-:Y:S01]  /*7290*/  @!P0 LOP3.LUT R6, R18, 0xffff0000, RZ, 0xc0, !PT ;  /* 0xffff000012068812 */ /* 0x000fe200078ec0ff */
[C---:B------:R-:W-:Y:S02]  /*72a0*/  @!P0 FMUL.FTZ R40, R2.reuse, R38 ;  /* 0x0000002602288220 */ /* 0x040fe40000410000 */
[----:B------:R-:W-:Y:S02]  /*72b0*/  @!P0 FMUL.FTZ R3, R3, R5 ;  /* 0x0000000503038220 */ /* 0x000fe40000410000 */
[-C--:B------:R-:W-:Y:S01]  /*72c0*/  @!P0 FMUL.FTZ R5, R2, R9.reuse ;  /* 0x0000000902058220 */ /* 0x080fe20000410000 */
[----:B------:R-:W-:Y:S01]  /*72d0*/  @!P0 LOP3.LUT R2, R10, 0xffff0000, RZ, 0xc0, !PT ;  /* 0xffff00000a028812 */ /* 0x000fe200078ec0ff */
[----:B------:R-:W-:Y:S01]  /*72e0*/  @!P0 FFMA.FTZ R40, R39, R9, -R40 ;  /* 0x0000000927288223 */ /* 0x000fe20000010828 */
[----:B------:R-:W-:Y:S01]  /*72f0*/  @!P0 LOP3.LUT R9, R46, 0xffff0000, RZ, 0xc0, !PT ;  /* 0xffff00002e098812 */ /* 0x000fe200078ec0ff */
[C---:B------:R-:W-:Y:S04]  /*7300*/  @!P0 FMUL.FTZ R10, R6.reuse, R11 ;  /* 0x0000000b060a8220 */ /* 0x040fe80000410000 */
[-C--:B------:R-:W-:Y:S02]  /*7310*/  @!P0 FFMA.FTZ R10, R9, R2.reuse, -R10 ;  /* 0x00000002090a8223 */ /* 0x080fe4000001080a */
[----:B------:R-:W-:Y:S03]  /*7320*/  @!P0 FMUL.FTZ R2, R6, R2 ;  /* 0x0000000206028220 */ /* 0x000fe60000410000 */
[----:B------:R-:W-:Y:S01]  /*7330*/  @!P0 F2FP.BF16.PACK_AB R6, R10, R42 ;  /* 0x0000002a0a06823e */ /* 0x000fe200000010ff */
[----:B------:R-:W-:Y:S01]  /*7340*/  @!P0 FFMA.FTZ R2, R11, R9, R2 ;  /* 0x000000090b028223 */ /* 0x000fe20000010002 */
[----:B------:R-:W-:Y:S01]  /*7350*/  @!P0 F2FP.BF16.PACK_AB R9, R40, R43 ;  /* 0x0000002b2809823e */ /* 0x000fe200000010ff */
[----:B------:R-:W-:Y:S02]  /*7360*/  @!P0 FFMA.FTZ R3, R13, R14, R3 ;  /* 0x0000000e0d038223 */ /* 0x000fe40000010003 */
[----:B------:R-:W-:Y:S01]  /*7370*/  @!P0 FFMA.FTZ R5, R38, R39, R5 ;  /* 0x0000002726058223 */ /* 0x000fe20000010005 */
[----:B------:R-:W-:Y:S01]  /*7380*/  @!P0 F2FP.BF16.PACK_AB R2, R2, R8 ;  /* 0x000000080202823e */ /* 0x000fe200000010ff */
[----:B------:R-:W-:Y:S01]  /*7390*/  @!P0 IMAD.MOV.U32 R46, RZ, RZ, R6 ;  /* 0x000000ffff2e8224 */ /* 0x000fe200078e0006 */
[----:B------:R-:W-:Y:S02]  /*73a0*/  @!P0 MOV R47, R9 ;  /* 0x00000009002f8202 */ /* 0x000fe40000000f00 */
        /* <DEDUP_REMOVED lines=9> */
.L_x_2321:
[----:B------:R-:W-:Y:S05]  /*7440*/  BSYNC B0 ;  /* 0x0000000000007941 */ /* 0x000fea0003800000 */
.L_x_2320:
[----:B------:R-:W-:Y:S11]  /*7450*/  ISETP.GE.AND P0, PT, R144, c[0x0][0x1d4], PT ;  /* 0x0000750090007a0c */ /* 0x000ff60003f06270 */
[----:B------:R-:W-:Y:S02]  /*7460*/  @!UPT UIADD3 URZ, URZ, URZ, URZ ;  /* 0x0000003f3f3ff290 */ /* 0x000fe4000fffe03f */
[----:B------:R-:W-:-:S05]  /*7470*/  @P0 BRA `(.L_x_2319) ;  /* 0x0000076000000947 */ /* 0x000fca0003800000 */
[----:B-1----:R-:W-:Y:S01]  /*7480*/  SEL R2, R71, R70, !P2 ;  /* 0x0000004647027207 */ /* 0x002fe20005000000 */
        /* <DEDUP_REMOVED lines=10> */
[----:B------:R-:W-:Y:S02]  /*7530*/  @!P0 SHF.R.U32.HI R11, RZ, 0x10, R49 ;  /* 0x00000010ff0b8819 */ /* 0x000fe40000011631 */
[----:B------:R-:W-:Y:S02]  /*7540*/  SHF.R.S32.HI R2, RZ, 0x3, R3 ;  /* 0x00000003ff027819 */ /* 0x000fe40000011403 */
[----:B------:R-:W-:Y:S02]  /*7550*/  LOP3.LUT R3, R139, 0x38, R60, 0xf8, !PT ;  /* 0x000000388b037812 */ /* 0x000fe400078ef83c */
[----:B------:R-:W-:Y:S01]  /*7560*/  @!P0 SHF.R.U32.HI R8, RZ, 0x10, R23 ;  /* 0x00000010ff088819 */ /* 0x000fe20000011617 */
[----:B------:R-:W-:Y:S01]  /*7570*/  IMAD R2, R2, 0xc00, R7 ;  /* 0x00000c0002027824 */ /* 0x000fe200078e0207 */
[----:B------:R-:W-:Y:S02]  /*7580*/  LOP3.LUT R3, R3, R138, RZ, 0x3c, !PT ;  /* 0x0000008a03037212 */ /* 0x000fe400078e3cff */
[----:B------:R-:W-:Y:S02]  /*7590*/  @!P0 PRMT R38, R61, 0x5432, R6 ;  /* 0x000054323d268816 */ /* 0x000fe40000000006 */
[----:B------:R-:W-:Y:S01]  /*75a0*/  @!P0 PRMT R9, R15, 0x5432, R5 ;  /* 0x000054320f098816 */ /* 0x000fe20000000005 */
[----:B------:R-:W-:Y:S01]  /*75b0*/  IMAD.IADD R2, R2, 0x1, R3 ;  /* 0x0000000102027824 */ /* 0x000fe200078e0203 */
[----:B------:R-:W-:Y:S02]  /*75c0*/  @!P0 SHF.R.U32.HI R10, RZ, 0x10, R51 ;  /* 0x00000010ff0a8819 */ /* 0x000fe40000011633 */
[----:B------:R-:W-:Y:S01]  /*75d0*/  @!P0 PRMT R11, R62, 0x5410, R11 ;  /* 0x000054103e0b8816 */ /* 0x000fe2000000000b */
[----:B------:R-:W-:Y:S01]  /*75e0*/  IMAD.SHL.U32 R16, R2, 0x2, RZ ;  /* 0x0000000202107824 */ /* 0x000fe200078e00ff */
[----:B------:R-:W-:Y:S01]  /*75f0*/  @!P0 SHF.R.U32.HI R2, RZ, 0x10, R21 ;  /* 0x00000010ff028819 */ /* 0x000fe20000011615 */
[----:B-1----:R-:W-:Y:S01]  /*7600*/  @!P0 IMAD.U32 R40, R47, 0x10000, RZ ;  /* 0x000100002f288824 */ /* 0x002fe200078e00ff */
[----:B------:R-:W-:Y:S01]  /*7610*/  @!P0 PRMT R13, R32, 0x5410, R8 ;  /* 0x00005410200d8816 */ /* 0x000fe20000000008 */
[----:B------:R-:W-:Y:S01]  /*7620*/  @!P0 IMAD.U32 R20, R11, 0x10000, RZ ;  /* 0x000100000b148824 */ /* 0x000fe200078e00ff */
[----:B------:R-:W-:Y:S01]  /*7630*/  @!P0 SHF.L.U32 R8, R9, 0x10, RZ ;  /* 0x0000001009088819 */ /* 0x000fe200000006ff */
[----:B------:R-:W1:Y:S01]  /*7640*/  LDS.128 R16, [R16+0xa080] ;  /* 0x00a0800010107984 */ /* 0x000e620000000c00 */
[----:B------:R-:W-:Y:S02]  /*7650*/  @!P0 SHF.R.U64 R14, R50, 0x10, R51 ;  /* 0x00000010320e8819 */ /* 0x000fe40000001233 */
[----:B------:R-:W-:Y:S02]  /*7660*/  @!P0 SHF.R.U64 R3, R22, 0x10, R23 ;  /* 0x0000001016038819 */ /* 0x000fe40000001217 */
[----:B------:R-:W-:Y:S02]  /*7670*/  @!P0 PRMT R6, R15, 0x5410, R2 ;  /* 0x000054100f068816 */ /* 0x000fe40000000002 */
[----:B------:R-:W-:Y:S01]  /*7680*/  @!P0 PRMT R41, R62, 0x5432, R10 ;  /* 0x000054323e298816 */ /* 0x000fe2000000000a */
[----:B------:R-:W-:Y:S01]  /*7690*/  @!P0 IMAD.U32 R10, R38, 0x10000, RZ ;  /* 0x00010000260a8824 */ /* 0x000fe200078e00ff */
[----:B------:R-:W-:Y:S02]  /*76a0*/  @!P0 PRMT R43, R63, 0x5410, R14 ;  /* 0x000054103f2b8816 */ /* 0x000fe4000000000e */
[----:B------:R-:W-:Y:S01]  /*76b0*/  @!P0 PRMT R14, R32, 0x5432, R3 ;  /* 0x00005432200e8816 */ /* 0x000fe20000000003 */
[----:B------:R-:W-:Y:S01]  /*76c0*/  @!P0 IMAD.U32 R3, R44, 0x10000, RZ ;  /* 0x000100002c038824 */ /* 0x000fe200078e00ff */
[----:B------:R-:W-:Y:S01]  /*76d0*/  @!P0 SHF.L.U32 R21, R45, 0x10, RZ ;  /* 0x000000102d158819 */ /* 0x000fe200000006ff */
[----:B------:R-:W-:Y:S01]  /*76e0*/  @!P0 IMAD.U32 R39, R41, 0x10000, RZ ;  /* 0x0001000029278824 */ /* 0x000fe200078e00ff */
[----:B------:R-:W-:Y:S02]  /*76f0*/  @!P0 LOP3.LUT R22, R11, 0xffff0000, RZ, 0xc0, !PT ;  /* 0xffff00000b168812 */ /* 0x000fe400078ec0ff */
[----:B------:R-:W-:Y:S02]  /*7700*/  @!P0 LOP3.LUT R23, R45, 0xffff0000, RZ, 0xc0, !PT ;  /* 0xffff00002d178812 */ /* 0x000fe400078ec0ff */
[----:B------:R-:W-:Y:S02]  /*7710*/  @!P0 LOP3.LUT R11, R38, 0xffff0000, RZ, 0xc0, !PT ;  /* 0xffff0000260b8812 */ /* 0x000fe400078ec0ff */
[----:B------:R-:W-:Y:S02]  /*7720*/  @!P0 LOP3.LUT R9, R9, 0xffff0000, RZ, 0xc0, !PT ;  /* 0xffff000009098812 */ /* 0x000fe400078ec0ff */
[----:B------:R-:W-:Y:S02]  /*7730*/  @!P0 LOP3.LUT R41, R41, 0xffff0000, RZ, 0xc0, !PT ;  /* 0xffff000029298812 */ /* 0x000fe400078ec0ff */
[----:B------:R-:W-:Y:S01]  /*7740*/  @!P0 LOP3.LUT R42, R47, 0xffff0000, RZ, 0xc0, !PT ;  /* 0xffff00002f2a8812 */ /* 0x000fe200078ec0ff */
[----:B-1----:R-:W-:Y:S02]  /*7750*/  @!P0 IMAD.U32 R2, R16, 0x10000, RZ ;  /* 0x0001000010028824 */ /* 0x002fe400078e00ff */
[----:B------:R-:W-:Y:S02]  /*7760*/  @!P0 IMAD.U32 R5, R17, 0x10000, RZ ;  /* 0x0001000011058824 */ /* 0x000fe400078e00ff */
[C---:B------:R-:W-:Y:S02]  /*7770*/  @!P0 FMUL.FTZ R15, R2.reuse, R10 ;  /* 0x0000000a020f8220 */ /* 0x040fe40000410000 */
[-C--:B------:R-:W-:Y:S02]  /*7780*/  @!P0 FMUL.FTZ R2, R2, R8.reuse ;  /* 0x0000000802028220 */ /* 0x080fe40000410000 */
[----:B------:R-:W-:Y:S02]  /*7790*/  @!P0 FFMA.FTZ R74, R3, R8, -R15 ;  /* 0x00000008034a8223 */ /* 0x000fe4000001080f */
[----:B------:R-:W-:Y:S01]  /*77a0*/  @!P0 FFMA.FTZ R2, R10, R3, R2 ;  /* 0x000000030a028223 */ /* 0x000fe20000010002 */
[----:B------:R-:W-:Y:S01]  /*77b0*/  @!P0 LOP3.LUT R3, R17, 0xffff0000, RZ, 0xc0, !PT ;  /* 0xffff000011038812 */ /* 0x000fe200078ec0ff */
[C---:B------:R-:W-:Y:S02]  /*77c0*/  @!P0 IMAD.U32 R8, R6.reuse, 0x10000, RZ ;  /* 0x0001000006088824 */ /* 0x040fe400078e00ff */
        /* <DEDUP_REMOVED lines=11> */
[----:B------:R-:W-:Y:S02]  /*7880*/  @!P0 IMAD.U32 R10, R19, 0x10000, RZ ;  /* 0x00010000130a8824 */ /* 0x000fe400078e00ff */
[-C--:B------:R-:W-:Y:S01]  /*7890*/  @!P0 FFMA.FTZ R49, R15, R9.reuse, -R32 ;  /* 0x000000090f318223 */ /* 0x080fe20000010820 */
[----:B------:R-:W-:Y:S01]  /*78a0*/  @!P0 SHF.L.U32 R32, R43, 0x10, RZ ;  /* 0x000000102b208819 */ /* 0x000fe200000006ff */
[----:B------:R-:W-:Y:S01]  /*78b0*/  @!P0 FMUL.FTZ R3, R8, R9 ;  /* 0x0000000908038220 */ /* 0x000fe20000410000 */
[----:B------:R-:W-:Y:S01]  /*78c0*/  @!P0 MOV R45, R48 ;  /* 0x00000030002d8202 */ /* 0x000fe20000000f00 */
[----:B------:R-:W-:Y:S02]  /*78d0*/  @!P0 IMAD.U32 R9, R13, 0x10000, RZ ;  /* 0x000100000d098824 */ /* 0x000fe400078e00ff */
[----:B------:R-:W-:Y:S02]  /*78e0*/  @!P0 FMUL.FTZ R38, R10, R39 ;  /* 0x000000270a268220 */ /* 0x000fe40000410000 */
[----:B------:R-:W-:Y:S02]  /*78f0*/  @!P0 IMAD.U32 R8, R18, 0x10000, RZ ;  /* 0x0001000012088824 */ /* 0x000fe400078e00ff */
[-C--:B------:R-:W-:Y:S02]  /*7900*/  @!P0 FMUL.FTZ R10, R10, R9.reuse ;  /* 0x000000090a0a8220 */ /* 0x080fe40000410000 */
[----:B------:R-:W-:Y:S02]  /*7910*/  @!P0 FFMA.FTZ R51, R40, R9, -R38 ;  /* 0x0000000928338223 */ /* 0x000fe40000010826 */
[----:B------:R-:W-:Y:S01]  /*7920*/  @!P0 FFMA.FTZ R3, R11, R15, R3 ;  /* 0x0000000f0b038223 */ /* 0x000fe20000010003 */
[----:B------:R-:W-:Y:S01]  /*7930*/  @!P0 LOP3.LUT R11, R19, 0xffff0000, RZ, 0xc0, !PT ;  /* 0xffff0000130b8812 */ /* 0x000fe200078ec0ff */
[C---:B------:R-:W-:Y:S01]  /*7940*/  @!P0 IMAD.U32 R9, R14.reuse, 0x10000, RZ ;  /* 0x000100000e098824 */ /* 0x040fe200078e00ff */
[----:B------:R-:W-:Y:S01]  /*7950*/  @!P0 LOP3.LUT R14, R14, 0xffff0000, RZ, 0xc0, !PT ;  /* 0xffff00000e0e8812 */ /* 0x000fe200078ec0ff */
[----:B------:R-:W-:Y:S01]  /*7960*/  @!P0 IMAD.U32 R15, R46, 0x10000, RZ ;  /* 0x000100002e0f8824 */ /* 0x000fe200078e00ff */
[----:B------:R-:W-:Y:S01]  /*7970*/  @!P0 F2FP.BF16.PACK_AB R2, R3, R2 ;  /* 0x000000020302823e */ /* 0x000fe200000010ff */
        /* <DEDUP_REMOVED lines=15> */
[----:B------:R-:W-:Y:S01]  /*7a70*/  @!P0 F2FP.BF16.PACK_AB R5, R6, R5 ;  /* 0x000000050605823e */ /* 0x000fe200000010ff */
[-C--:B------:R-:W-:Y:S02]  /*7a80*/  @!P0 FMUL.FTZ R9, R9, R14.reuse ;  /* 0x0000000e09098220 */ /* 0x080fe40000410000 */
[----:B------:R-:W-:Y:S01]  /*7a90*/  @!P0 FFMA.FTZ R49, R38, R14, -R49 ;  /* 0x0000000e26318223 */ /* 0x000fe20000010831 */
[----:B------:R-:W-:Y:S01]  /*7aa0*/  @!P0 MOV R17, R5 ;  /* 0x0000000500118202 */ /* 0x000fe20000000f00 */
        /* <DEDUP_REMOVED lines=11> */
[----:B------:R-:W-:Y:S02]  /*7b60*/  @!P0 IMAD.MOV.U32 R18, RZ, RZ, R8 ;  /* 0x000000ffff128224 */ /* 0x000fe400078e0008 */
[----:B------:R-:W-:Y:S01]  /*7b70*/  @!P0 IMAD.MOV.U32 R19, RZ, RZ, R10 ;  /* 0x000000ffff138224 */ /* 0x000fe200078e000a */
[C---:B------:R-:W-:Y:S04]  /*7b80*/  LEA R2, P0, R80.reuse, R72, 0x1 ;  /* 0x0000004850027211 */ /* 0x040fe800078008ff */
[----:B------:R-:W-:Y:S02]  /*7b90*/  LEA.HI.X R3, R80, R73, R96, 0x1, P0 ;  /* 0x0000004950037211 */ /* 0x000fe400000f0c60 */
[C---:B------:R-:W-:Y:S03]  /*7ba0*/  ISETP.GE.AND P0, PT, R60.reuse, c[0x0][0x1d4], PT ;  /* 0x000075003c007a0c */ /* 0x040fe60003f06270 */
[----:B------:R1:W-:Y:S10]  /*7bb0*/  ST.E.128 [R2.64], R44 ;  /* 0x0000002c02007985 */ /* 0x0003f4000c101d0a */
[----:B------:R-:W-:Y:S05]  /*7bc0*/  @!P0 IMAD.WIDE R8, R60, 0x2, R72 ;  /* 0x000000023c088825 */ /* 0x000fea00078e0248 */
[----:B------:R1:W-:Y:S02]  /*7bd0*/  @!P0 ST.E.128 [R8.64], R16 ;  /* 0x0000001008008985 */ /* 0x0003e4000c101d0a */
.L_x_2319:
[----:B-123--:R-:W-:Y:S05]  /*7be0*/  BSYNC B1 ;  /* 0x0000000000017941 */ /* 0x00efea0003800000 */
.L_x_2318:
[----:B------:R1:W2:Y:S04]  /*7bf0*/  SHFL.IDX PT, R45, R75, 0x1, 0x181f ;  /* 0x00381f004b2d7f89 */ /* 0x0002a800000e0000 */
[----:B------:R1:W3:Y:S01]  /*7c00*/  SHFL.IDX PT, R44, R76, 0x1, 0x181f ;  /* 0x00381f004c2c7f89 */ /* 0x0002e200000e0000 */
[----:B------:R-:W-:-:S05]  /*7c10*/  @P5 BRA `(.L_x_2307) ;  /* 0x0000132000005947 */ /* 0x000fca0003800000 */
[----:B------:R-:W-:Y:S01]  /*7c20*/  ISETP.GE.AND P0, PT, R140, c[0x0][0x1d4], PT ;  /* 0x000075008c007a0c */ /* 0x000fe20003f06270 */
[----:B------:R-:W-:Y:S01]  /*7c30*/  BSSY B0, `(.L_x_2322) ;  /* 0x000007b000007945 */ /* 0x000fe20003800000 */
[----:B------:R-:W-:Y:S05]  /*7c40*/  IADD3 R60, R145, 0x20, RZ ;  /* 0x00000020913c7810 */ /* 0x000fea0007ffe0ff */
[----:B------:R-:W-:Y:S05]  /*7c50*/  IMAD.SHL.U32 R60, R60, 0x40, RZ ;  /* 0x000000403c3c7824 */ /* 0x000fea00078e00ff */
[----:B------:R-:W-:Y:S01]  /*7c60*/  LOP3.LUT R60, R60, 0x1c0, RZ, 0xc0, !PT ;  /* 0x000001c03c3c7812 */ /* 0x000fe200078ec0ff */
[----:B------:R-:W-:-:S05]  /*7c70*/  @P0 BRA `(.L_x_2323) ;  /* 0x0000076000000947 */ /* 0x000fca0003800000 */
[----:B------:R-:W-:Y:S01]  /*7c80*/  SEL R2, R71, R70, !P1 ;  /* 0x0000004647027207 */ /* 0x000fe20004800000 */
[----:B------:R-:W4:Y:S01]  /*7c90*/  LDS.128 R40, [R116+0xa080] ;  /* 0x00a0800074287984 */ /* 0x000f220000000c00 */
[----:B------:R-:W-:Y:S02]  /*7ca0*/  ISETP.GE.AND P0, PT, R140, c[0x0][0x27c], PT ;  /* 0x00009f008c007a0c */ /* 0x000fe40003f06270 */
[----:B------:R-:W-:Y:S04]  /*7cb0*/  SHF.R.S32.HI R3, RZ, 0x1f, R2 ;  /* 0x0000001fff037819 */ /* 0x000fe80000011402 */
[----:B------:R-:W-:Y:S04]  /*7cc0*/  LEA.HI R2, R3, R2, RZ, 0x4 ;  /* 0x0000000203027211 */ /* 0x000fe800078f20ff */
[----:B------:R-:W-:Y:S03]  /*7cd0*/  LEA.HI.SX32 R2, R2, R69, 0x1c ;  /* 0x0000004502027211 */ /* 0x000fe600078fe2ff */
[--C-:B------:R-:W-:Y:S02]  /*7ce0*/  @!P0 SHF.R.U64 R6, R52, 0x10, R53.reuse ;  /* 0x0000001034068819 */ /* 0x100fe40000001235 */
[----:B------:R-:W-:Y:S01]  /*7cf0*/  IMAD.SHL.U32 R46, R2, 0x8, RZ ;  /* 0x00000008022e7824 */ /* 0x000fe200078e00ff */
[----:B------:R-:W-:Y:S02]  /*7d00*/  SHF.R.S32.HI R3, RZ, 0x1f, R2 ;  /* 0x0000001fff037819 */ /* 0x000fe40000011402 */
[----:B------:R-:W-:Y:S02]  /*7d10*/  @!P0 SHF.R.U32.HI R10, RZ, 0x10, R53 ;  /* 0x00000010ff0a8819 */ /* 0x000fe40000011635 */
[----:B------:R-:W-:Y:S02]  /*7d20*/  LEA.HI R3, R3, R2, RZ, 0x3 ;  /* 0x0000000203037211 */ /* 0x000fe400078f18ff */
[----:B------:R-:W-:Y:S02]  /*7d30*/  @!P0 SHF.R.U64 R5, R24, 0x10, R25 ;  /* 0x0000001018058819 */ /* 0x000fe40000001219 */
[----:B------:R-:W-:Y:S02]  /*7d40*/  SHF.R.S32.HI R2, RZ, 0x3, R3 ;  /* 0x00000003ff027819 */ /* 0x000fe40000011403 */
[----:B------:R-:W-:Y:S02]  /*7d50*/  LOP3.LUT R3, R60, 0x38, R46, 0xf8, !PT ;  /* 0x000000383c037812 */ /* 0x000fe400078ef82e */
[----:B------:R-:W-:Y:S01]  /*7d60*/  @!P0 PRMT R20, R63, 0x5432, R6 ;  /* 0x000054323f148816 */ /* 0x000fe20000000006 */
[----:B------:R-:W-:Y:S01]  /*7d70*/  IMAD R2, R2, 0xc00, R12 ;  /* 0x00000c0002027824 */ /* 0x000fe200078e020c */
[----:B------:R-:W-:Y:S02]  /*7d80*/  LOP3.LUT R3, R3, R136, RZ, 0x3c, !PT ;  /* 0x0000008803037212 */ /* 0x000fe400078e3cff */
[----:B------:R-:W-:Y:S02]  /*7d90*/  @!P0 PRMT R9, R33, 0x5432, R5 ;  /* 0x0000543221098816 */ /* 0x000fe40000000005 */
[----:B------:R-:W-:Y:S01]  /*7da0*/  @!P0 PRMT R15, R64, 0x5410, R10 ;  /* 0x00005410400f8816 */ /* 0x000fe2000000000a */
[----:B------:R-:W-:Y:S01]  /*7db0*/  IMAD.IADD R2, R2, 0x1, R3 ;  /* 0x0000000102027824 */ /* 0x000fe200078e0203 */
[--C-:B------:R-:W-:Y:S01]  /*7dc0*/  @!P0 SHF.R.U32.HI R11, RZ, 0x10, R55.reuse ;  /* 0x00000010ff0b8819 */ /* 0x100fe20000011637 */
[----:B------:R-:W-:Y:S01]  /*7dd0*/  @!P0 IMAD.U32 R10, R20, 0x10000, RZ ;  /* 0x00010000140a8824 */ /* 0x000fe200078e00ff */
[----:B------:R-:W-:Y:S01]  /*7de0*/  @!P0 SHF.R.U64 R14, R54, 0x10, R55 ;  /* 0x00000010360e8819 */ /* 0x000fe20000001237 */
[----:B------:R-:W-:Y:S01]  /*7df0*/  IMAD.SHL.U32 R2, R2, 0x2, RZ ;  /* 0x0000000202027824 */ /* 0x000fe200078e00ff */
[--C-:B------:R-:W-:Y:S01]  /*7e00*/  @!P0 SHF.R.U32.HI R8, RZ, 0x10, R27.reuse ;  /* 0x00000010ff088819 */ /* 0x100fe2000001161b */
[----:B------:R-:W-:Y:S01]  /*7e10*/  @!P0 IMAD.U32 R5, R9, 0x10000, RZ ;  /* 0x0001000009058824 */ /* 0x000fe200078e00ff */
[----:B------:R-:W-:Y:S01]  /*7e20*/  @!P0 SHF.R.U64 R3, R26, 0x10, R27 ;  /* 0x000000101a038819 */ /* 0x000fe2000000121b */
[----:B------:R-:W-:Y:S01]  /*7e30*/  @!P0 IMAD.U32 R21, R15, 0x10000, RZ ;  /* 0x000100000f158824 */ /* 0x000fe200078e00ff */
[----:B------:R5:W1:Y:S01]  /*7e40*/  LDS.128 R16, [R2+0xa080] ;  /* 0x00a0800002107984 */ /* 0x000a620000000c00 */
[C---:B------:R-:W-:Y:S02]  /*7e50*/  @!P0 PRMT R13, R34.reuse, 0x5410, R8 ;  /* 0x00005410220d8816 */ /* 0x040fe40000000008 */
[----:B------:R-:W-:Y:S02]  /*7e60*/  @!P0 PRMT R27, R65, 0x5410, R14 ;  /* 0x00005410411b8816 */ /* 0x000fe4000000000e */
[----:B------:R-:W-:Y:S01]  /*7e70*/  @!P0 PRMT R14, R34, 0x5432, R3 ;  /* 0x00005432220e8816 */ /* 0x000fe20000000003 */
[----:B----4-:R-:W-:Y:S01]  /*7e80*/  @!P0 IMAD.U32 R34, R43, 0x10000, RZ ;  /* 0x000100002b228824 */ /* 0x010fe200078e00ff */
[----:B------:R-:W-:Y:S02]  /*7e90*/  @!P0 SHF.L.U32 R22, R41, 0x10, RZ ;  /* 0x0000001029168819 */ /* 0x000fe400000006ff */
[----:B------:R-:W-:Y:S02]  /*7ea0*/  @!P0 LOP3.LUT R9, R9, 0xffff0000, RZ, 0xc0, !PT ;  /* 0xffff000009098812 */ /* 0x000fe400078ec0ff */
[----:B------:R-:W-:Y:S02]  /*7eb0*/  @!P0 LOP3.LUT R39, R43, 0xffff0000, RZ, 0xc0, !PT ;  /* 0xffff00002b278812 */ /* 0x000fe400078ec0ff */
[----:B------:R-:W-:Y:S02]  /*7ec0*/  @!P0 LOP3.LUT R32, R42, 0xffff0000, RZ, 0xc0, !PT ;  /* 0xffff00002a208812 */ /* 0x000fe400078ec0ff */
[----:B-----5:R-:W-:Y:S02]  /*7ed0*/  @!P0 SHF.R.U32.HI R2, RZ, 0x10, R25 ;  /* 0x00000010ff028819 */ /* 0x020fe40000011619 */
[----:B------:R-:W-:Y:S01]  /*7ee0*/  @!P0 PRMT R25, R64, 0x5432, R11 ;  /* 0x0000543240198816 */ /* 0x000fe2000000000b */
[----:B------:R-:W-:Y:S01]  /*7ef0*/  @!P0 IMAD.U32 R11, R40, 0x10000, RZ ;  /* 0x00010000280b8824 */ /* 0x000fe200078e00ff */
[----:B------:R-:W-:Y:S02]  /*7f00*/  @!P0 PRMT R6, R33, 0x5410, R2 ;  /* 0x0000541021068816 */ /* 0x000fe40000000002 */
[C---:B------:R-:W-:Y:S01]  /*7f10*/  @!P0 LOP3.LUT R38, R25.reuse, 0xffff0000, RZ, 0xc0, !PT ;  /* 0xffff000019268812 */ /* 0x040fe200078ec0ff */
[----:B------:R-:W-:Y:S02]  /*7f20*/  @!P0 IMAD.U32 R33, R25, 0x10000, RZ ;  /* 0x0001000019218824 */ /* 0x000fe400078e00ff */
[----:B------:R-:W-:Y:S02]  /*7f30*/  @!P0 IMAD.U32 R8, R6, 0x10000, RZ ;  /* 0x0001000006088824 */ /* 0x000fe400078e00ff */
[----:B-1----:R-:W-:Y:S01]  /*7f40*/  @!P0 IMAD.U32 R3, R17, 0x10000, RZ ;  /* 0x0001000011038824 */ /* 0x002fe200078e00ff */
[----:B------:R-:W-:Y:S03]  /*7f50*/  @!P0 SHF.L.U32 R2, R16, 0x10, RZ ;  /* 0x0000001010028819 */ /* 0x000fe600000006ff */
[----:B------:R-:W-:Y:S02]  /*7f60*/  @!P0 FMUL.FTZ R24, R3, R21 ;  /* 0x0000001503188220 */ /* 0x000fe40000410000 */
[C---:B------:R-:W-:Y:S02]  /*7f70*/  @!P0 FMUL.FTZ R23, R2.reuse, R10 ;  /* 0x0000000a02178220 */ /* 0x040fe40000410000 */
[-C--:B------:R-:W-:Y:S02]  /*7f80*/  @!P0 FMUL.FTZ R2, R2, R5.reuse ;  /* 0x0000000502028220 */ /* 0x080fe40000410000 */
[----:B------:R-:W-:Y:S01]  /*7f90*/  @!P0 FFMA.FTZ R54, R11, R5, -R23 ;  /* 0x000000050b368223 */ /* 0x000fe20000010817 */
[----:B------:R-:W-:Y:S01]  /*7fa0*/  @!P0 LOP3.LUT R23, R15, 0xffff0000, RZ, 0xc0, !PT ;  /* 0xffff00000f178812 */ /* 0x000fe200078ec0ff */
[-C--:B------:R-:W-:Y:S01]  /*7fb0*/  @!P0 FMUL.FTZ R5, R3, R8.reuse ;  /* 0x0000000803058220 */ /* 0x080fe20000410000 */
[----:B------:R-:W-:Y:S01]  /*7fc0*/  @!P0 LOP3.LUT R3, R17, 0xffff0000, RZ, 0xc0, !PT ;  /* 0xffff000011038812 */ /* 0x000fe200078ec0ff */
[----:B------:R-:W-:Y:S01]  /*7fd0*/  @!P0 FFMA.FTZ R2, R10, R11, R2 ;  /* 0x0000000b0a028223 */ /* 0x000fe20000010002 */
[----:B------:R-:W-:Y:S01]  /*7fe0*/  @!P0 LOP3.LUT R10, R6, 0xffff0000, RZ, 0xc0, !PT ;  /* 0xffff0000060a8812 */ /* 0x000fe200078ec0ff */
[----:B------:R-:W-:Y:S01]  /*7ff0*/  @!P0 FFMA.FTZ R53, R22, R8, -R24 ;  /* 0x0000000816358223 */ /* 0x000fe20000010818 */
[----:B------:R-:W-:Y:S01]  /*8000*/  @!P0 LOP3.LUT R24, R41, 0xffff0000, RZ, 0xc0, !PT ;  /* 0xffff000029188812 */ /* 0x000fe200078ec0ff */
[C---:B------:R-:W-:Y:S01]  /*8010*/  @!P0 FMUL.FTZ R11, R3.reuse, R23 ;  /* 0x00000017030b8220 */ /* 0x040fe20000410000 */
[----:B------:R-:W-:Y:S01]  /*8020*/  @!P0 LOP3.LUT R15, R20, 0xffff0000, RZ, 0xc0, !PT ;  /* 0xffff0000140f8812 */ /* 0x000fe200078ec0ff */
[-C--:B------:R-:W-:Y:S01]  /*8030*/  @!P0 FMUL.FTZ R6, R3, R10.reuse ;  /* 0x0000000a03068220 */ /* 0x080fe20000410000 */
[----:B------:R-:W-:Y:S01]  /*8040*/  @!P0 LOP3.LUT R8, R16, 0xffff0000, RZ, 0xc0, !PT ;  /* 0xffff000010088812 */ /* 0x000fe200078ec0ff */
[----:B------:R-:W-:Y:S01]  /*8050*/  @!P0 FFMA.FTZ R52, R24, R10, -R11 ;  /* 0x0000000a18348223 */ /* 0x000fe2000001080b */
[----:B------:R-:W-:Y:S01]  /*8060*/  @!P0 LOP3.LUT R20, R40, 0xffff0000, RZ, 0xc0, !PT ;  /* 0xffff000028148812 */ /* 0x000fe200078ec0ff */
[C---:B------:R-:W-:Y:S01]  /*8070*/  @!P0 IMAD.U32 R10, R19.reuse, 0x10000, RZ ;  /* 0x00010000130a8824 */ /* 0x040fe200078e00ff */
[----:B------:R-:W-:Y:S01]  /*8080*/  @!P0 LOP3.LUT R11, R19, 0xffff0000, RZ, 0xc0, !PT ;  /* 0xffff0000130b8812 */ /* 0x000fe200078ec0ff */
[C---:B------:R-:W-:Y:S02]  /*8090*/  @!P0 FMUL.FTZ R26, R8.reuse, R15 ;  /* 0x0000000f081a8220 */ /* 0x040fe40000410000 */
[-C--:B------:R-:W-:Y:S01]  /*80a0*/  @!P0 FMUL.FTZ R3, R8, R9.reuse ;  /* 0x0000000908038220 */ /* 0x080fe20000410000 */
[C---:B------:R-:W-:Y:S01]  /*80b0*/  @!P0 LOP3.LUT R8, R13.reuse, 0xffff0000, RZ, 0xc0, !PT ;  /* 0xffff00000d088812 */ /* 0x040fe200078ec0ff */
[----:B------:R-:W-:Y:S01]  /*80c0*/  @!P0 FFMA.FTZ R51, R20, R9, -R26 ;  /* 0x0000000914338223 */ /* 0x000fe2000001081a */
[----:B------:R-:W-:Y:S01]  /*80d0*/  @!P0 SHF.L.U32 R26, R42, 0x10, RZ ;  /* 0x000000102a1a8819 */ /* 0x000fe200000006ff */
[----:B------:R-:W-:Y:S02]  /*80e0*/  @!P0 IMAD.U32 R9, R13, 0x10000, RZ ;  /* 0x000100000d098824 */ /* 0x000fe400078e00ff */
[----:B------:R-:W-:Y:S02]  /*80f0*/  @!P0 FMUL.FTZ R13, R10, R33 ;  /* 0x000000210a0d8220 */ /* 0x000fe40000410000 */
[C---:B------:R-:W-:Y:S02]  /*8100*/  @!P0 FMUL.FTZ R25, R11.reuse, R38 ;  /* 0x000000260b198220 */ /* 0x040fe40000410000 */
[-C--:B------:R-:W-:Y:S02]  /*8110*/  @!P0 FFMA.FTZ R50, R34, R9.reuse, -R13 ;  /* 0x0000000922328223 */ /* 0x080fe4000001080d */
[-C--:B------:R-:W-:Y:S02]  /*8120*/  @!P0 FMUL.FTZ R11, R11, R8.reuse ;  /* 0x000000080b0b8220 */ /* 0x080fe40000410000 */
[----:B------:R-:W-:Y:S02]  /*8130*/  @!P0 FFMA.FTZ R49, R39, R8, -R25 ;  /* 0x0000000827318223 */ /* 0x000fe40000010819 */
[C---:B------:R-:W-:Y:S01]  /*8140*/  @!P0 IMAD.U32 R25, R27.reuse, 0x10000, RZ ;  /* 0x000100001b198824 */ /* 0x040fe200078e00ff */
[----:B------:R-:W-:Y:S01]  /*8150*/  @!P0 LOP3.LUT R27, R27, 0xffff0000, RZ, 0xc0, !PT ;  /* 0xffff00001b1b8812 */ /* 0x000fe200078ec0ff */
[----:B------:R-:W-:Y:S02]  /*8160*/  @!P0 IMAD.U32 R8, R18, 0x10000, RZ ;  /* 0x0001000012088824 */ /* 0x000fe400078e00ff */
[C---:B------:R-:W-:Y:S01]  /*8170*/  @!P0 IMAD.U32 R13, R14.reuse, 0x10000, RZ ;  /* 0x000100000e0d8824 */ /* 0x040fe200078e00ff */
[----:B------:R-:W-:Y:S01]  /*8180*/  @!P0 LOP3.LUT R14, R14, 0xffff0000, RZ, 0xc0, !PT ;  /* 0xffff00000e0e8812 */ /* 0x000fe200078ec0ff */
[----:B------:R-:W-:Y:S01]  /*8190*/  @!P0 FMUL.FTZ R10, R10, R9 ;  /* 0x000000090a0a8220 */ /* 0x000fe20000410000 */
[----:B------:R-:W-:Y:S01]  /*81a0*/  @!P0 LOP3.LUT R9, R18, 0xffff0000, RZ, 0xc0, !PT ;  /* 0xffff000012098812 */ /* 0x000fe200078ec0ff */
[----:B------:R-:W-:Y:S01]  /*81b0*/  @!P0 FFMA.FTZ R3, R15, R20, R3 ;  /* 0x000000140f038223 */ /* 0x000fe20000010003 */
[----:B------:R-:W-:Y:S01]  /*81c0*/  @!P0 F2FP.BF16.PACK_AB R15, R51, R54 ;  /* 0x00000036330f823e */ /* 0x000fe200000010ff */
[----:B------:R-:W-:Y:S01]  /*81d0*/  @!P0 FMUL.FTZ R47, R8, R25 ;  /* 0x00000019082f8220 */ /* 0x000fe20000410000 */
[----:B------:R-:W-:Y:S01]  /*81e0*/  @!P0 F2FP.BF16.PACK_AB R20, R52, R53 ;  /* 0x000000353414823e */ /* 0x000fe200000010ff */
[----:B------:R-:W-:Y:S01]  /*81f0*/  @!P0 FMUL.FTZ R8, R8, R13 ;  /* 0x0000000d08088220 */ /* 0x000fe20000410000 */
[----:B------:R-:W-:Y:S01]  /*8200*/  @!P0 F2FP.BF16.PACK_AB R2, R3, R2 ;  /* 0x000000020302823e */ /* 0x000fe200000010ff */
[----:B------:R-:W-:Y:S01]  /*8210*/  @!P0 FFMA.FTZ R5, R21, R22, R5 ;  /* 0x0000001615058223 */ /* 0x000fe20000010005 */
[----:B------:R-:W-:Y:S01]  /*8220*/  @!P0 MOV R41, R20 ;  /* 0x0000001400298202 */ /* 0x000fe20000000f00 */
[C---:B------:R-:W-:Y:S02]  /*8230*/  @!P0 FMUL.FTZ R48, R9.reuse, R27 ;  /* 0x0000001b09308220 */ /* 0x040fe40000410000 */
[----:B------:R-:W-:Y:S02]  /*8240*/  @!P0 FMUL.FTZ R9, R9, R14 ;  /* 0x0000000e09098220 */ /* 0x000fe40000410000 */
[----:B------:R-:W-:Y:S02]  /*8250*/  @!P0 FFMA.FTZ R6, R23, R24, R6 ;  /* 0x0000001817068223 */ /* 0x000fe40000010006 */
[----:B------:R-:W-:Y:S02]  /*8260*/  @!P0 FFMA.FTZ R8, R25, R26, R8 ;  /* 0x0000001a19088223 */ /* 0x000fe40000010008 */
[----:B------:R-:W-:Y:S01]  /*8270*/  @!P0 FFMA.FTZ R9, R27, R32, R9 ;  /* 0x000000201b098223 */ /* 0x000fe20000010009 */
[----:B------:R-:W-:Y:S01]  /*8280*/  @!P0 F2FP.BF16.PACK_AB R5, R6, R5 ;  /* 0x000000050605823e */ /* 0x000fe200000010ff */
[----:B------:R-:W-:Y:S02]  /*8290*/  @!P0 FFMA.FTZ R10, R33, R34, R10 ;  /* 0x00000022210a8223 */ /* 0x000fe4000001000a */
[----:B------:R-:W-:Y:S01]  /*82a0*/  @!P0 FFMA.FTZ R47, R26, R13, -R47 ;  /* 0x0000000d1a2f8223 */ /* 0x000fe2000001082f */
[----:B------:R-:W-:Y:S01]  /*82b0*/  @!P0 MOV R17, R5 ;  /* 0x0000000500118202 */ /* 0x000fe20000000f00 */
[----:B------:R-:W-:Y:S01]  /*82c0*/  @!P0 FFMA.FTZ R48, R32, R14, -R48 ;  /* 0x0000000e20308223 */ /* 0x000fe20000010830 */
[----:B------:R-:W-:Y:S01]  /*82d0*/  @!P0 F2FP.BF16.PACK_AB R14, R49, R50 ;  /* 0x00000032310e823e */ /* 0x000fe200000010ff */
[----:B------:R-:W-:Y:S01]  /*82e0*/  @!P0 FFMA.FTZ R11, R38, R39, R11 ;  /* 0x00000027260b8223 */ /* 0x000fe2000001000b */
[----:B------:R-:W-:Y:S01]  /*82f0*/  @!P0 F2FP.BF16.PACK_AB R8, R9, R8 ;  /* 0x000000080908823e */ /* 0x000fe200000010ff */
[----:B------:R-:W-:Y:S01]  /*8300*/  @!P0 IMAD.MOV.U32 R40, RZ, RZ, R15 ;  /* 0x000000ffff288224 */ /* 0x000fe200078e000f */
[----:B------:R-:W-:Y:S01]  /*8310*/  @!P0 F2FP.BF16.PACK_AB R13, R48, R47 ;  /* 0x0000002f300d823e */ /* 0x000fe200000010ff */
[----:B------:R-:W-:Y:S01]  /*8320*/  @!P0 IMAD.MOV.U32 R43, RZ, RZ, R14 ;  /* 0x000000ffff2b8224 */ /* 0x000fe200078e000e */
[----:B------:R-:W-:Y:S01]  /*8330*/  @!P0 F2FP.BF16.PACK_AB R10, R11, R10 ;  /* 0x0000000a0b0a823e */ /* 0x000fe200000010ff */
[----:B------:R-:W-:Y:S02]  /*8340*/  @!P0 IMAD.MOV.U32 R16, RZ, RZ, R2 ;  /* 0x000000ffff108224 */ /* 0x000fe400078e0002 */
[----:B------:R-:W-:Y:S02]  /*8350*/  @!P0 IMAD.MOV.U32 R42, RZ, RZ, R13 ;  /* 0x000000ffff2a8224 */ /* 0x000fe400078e000d */
[----:B------:R-:W-:Y:S02]  /*8360*/  @!P0 IMAD.MOV.U32 R18, RZ, RZ, R8 ;  /* 0x000000ffff128224 */ /* 0x000fe400078e0008 */
[----:B------:R-:W-:Y:S01]  /*8370*/  @!P0 IMAD.MOV.U32 R19, RZ, RZ, R10 ;  /* 0x000000ffff138224 */ /* 0x000fe200078e000a */
[C---:B---3--:R-:W-:Y:S04]  /*8380*/  LEA R2, P0, R81.reuse, R44, 0x1 ;  /* 0x0000002c51027211 */ /* 0x048fe800078008ff */
[----:B--2---:R-:W-:Y:S02]  /*8390*/  LEA.HI.X R3, R81, R45, R97, 0x1, P0 ;  /* 0x0000002d51037211 */ /* 0x004fe400000f0c61 */
[C---:B------:R-:W-:Y:S03]  /*83a0*/  ISETP.GE.AND P0, PT, R46.reuse, c[0x0][0x1d4], PT ;  /* 0x000075002e007a0c */ /* 0x040fe60003f06270 */
[----:B------:R1:W-:Y:S10]  /*83b0*/  ST.E.128 [R2.64], R40 ;  /* 0x0000002802007985 */ /* 0x0003f4000c101d0a */
[----:B------:R-:W-:Y:S05]  /*83c0*/  @!P0 IMAD.WIDE R8, R46, 0x2, R44 ;  /* 0x000000022e088825 */ /* 0x000fea00078e022c */
[----:B------:R1:W-:Y:S02]  /*83d0*/  @!P0 ST.E.128 [R8.64], R16 ;  /* 0x0000001008008985 */ /* 0x0003e4000c101d0a */
.L_x_2323:
[----:B------:R-:W-:Y:S05]  /*83e0*/  BSYNC B0 ;  /* 0x0000000000007941 */ /* 0x000fea0003800000 */
.L_x_2322:
[----:B------:R-:W-:Y:S11]  /*83f0*/  ISETP.GE.AND P0, PT, R144, c[0x0][0x1d4], PT ;  /* 0x0000750090007a0c */ /* 0x000ff60003f06270 */
[----:B------:R-:W-:Y:S02]  /*8400*/  @!UPT UIADD3 URZ, URZ, URZ, URZ ;  /* 0x0000003f3f3ff290 */ /* 0x000fe4000fffe03f */
[----:B------:R-:W-:-:S05]  /*8410*/  @P0 BRA `(.L_x_2307) ;  /* 0x00000b2000000947 */ /* 0x000fca0003800000 */
[----:B-1----:R-:W-:Y:S01]  /*8420*/  SEL R2, R71, R70, !P2 ;  /* 0x0000004647027207 */ /* 0x002fe20005000000 */
[----:B------:R-:W1:Y:S01]  /*8430*/  LDS.128 R40, [R115+0xa080] ;  /* 0x00a0800073287984 */ /* 0x000e620000000c00 */
[C---:B---3--:R-:W-:Y:S02]  /*8440*/  LEA R50, P0, R80.reuse, R44, 0x1 ;  /* 0x0000002c50327211 */ /* 0x048fe400078008ff */
[----:B------:R-:W-:Y:S02]  /*8450*/  SHF.R.S32.HI R3, RZ, 0x1f, R2 ;  /* 0x0000001fff037819 */ /* 0x000fe40000011402 */
[----:B--2---:R-:W-:Y:S02]  /*8460*/  LEA.HI.X R51, R80, R45, R96, 0x1, P0 ;  /* 0x0000002d50337211 */ /* 0x004fe400000f0c60 */
[----:B------:R-:W-:Y:S02]  /*8470*/  LEA.HI R2, R3, R2, RZ, 0x4 ;  /* 0x0000000203027211 */ /* 0x000fe400078f20ff */
[----:B------:R-:W-:Y:S02]  /*8480*/  ISETP.GE.AND P0, PT, R144, c[0x0][0x27c], PT ;  /* 0x00009f0090007a0c */ /* 0x000fe40003f06270 */
[----:B------:R-:W-:Y:S04]  /*8490*/  LEA.HI.SX32 R2, R2, R68, 0x1c ;  /* 0x0000004402027211 */ /* 0x000fe800078fe2ff */
[----:B------:R-:W-:Y:S01]  /*84a0*/  SHF.R.S32.HI R3, RZ, 0x1f, R2 ;  /* 0x0000001fff037819 */ /* 0x000fe20000011402 */
[----:B------:R-:W-:Y:S03]  /*84b0*/  IMAD.SHL.U32 R39, R2, 0x8, RZ ;  /* 0x0000000802277824 */ /* 0x000fe600078e00ff */
[----:B------:R-:W-:Y:S03]  /*84c0*/  LEA.HI R3, R3, R2, RZ, 0x3 ;  /* 0x0000000203037211 */ /* 0x000fe600078f18ff */
[----:B------:R-:W-:Y:S02]  /*84d0*/  @!P0 SHF.R.U64 R5, R30, 0x10, R31 ;  /* 0x000000101e058819 */ /* 0x000fe4000000121f */
[----:B------:R-:W-:Y:S02]  /*84e0*/  SHF.R.S32.HI R2, RZ, 0x3, R3 ;  /* 0x00000003ff027819 */ /* 0x000fe40000011403 */
[----:B------:R-:W-:Y:S02]  /*84f0*/  LOP3.LUT R3, R60, 0x38, R39, 0xf8, !PT ;  /* 0x000000383c037812 */ /* 0x000fe400078ef827 */
[----:B------:R-:W-:Y:S01]  /*8500*/  @!P0 SHF.R.U32.HI R6, RZ, 0x10, R31 ;  /* 0x00000010ff068819 */ /* 0x000fe2000001161f */
[----:B------:R-:W-:Y:S01]  /*8510*/  IMAD R2, R2, 0xc00, R12 ;  /* 0x00000c0002027824 */ /* 0x000fe200078e020c */
[----:B------:R-:W-:Y:S02]  /*8520*/  LOP3.LUT R3, R3, R136, RZ, 0x3c, !PT ;  /* 0x0000008803037212 */ /* 0x000fe400078e3cff */
[----:B------:R-:W-:Y:S02]  /*8530*/  @!P0 PRMT R13, R36, 0x5432, R6 ;  /* 0x00005432240d8816 */ /* 0x000fe40000000006 */
[----:B------:R-:W-:Y:S01]  /*8540*/  @!P0 SHF.R.U32.HI R8, RZ, 0x10, R57 ;  /* 0x00000010ff088819 */ /* 0x000fe20000011639 */
[----:B------:R-:W-:Y:S01]  /*8550*/  IMAD.IADD R2, R2, 0x1, R3 ;  /* 0x0000000102027824 */ /* 0x000fe200078e0203 */
[----:B------:R-:W-:Y:S02]  /*8560*/  @!P0 SHF.R.U32.HI R3, RZ, 0x10, R29 ;  /* 0x00000010ff038819 */ /* 0x000fe4000001161d */
[----:B------:R-:W-:Y:S01]  /*8570*/  @!P0 PRMT R26, R65, 0x5432, R8 ;  /* 0x00005432411a8816 */ /* 0x000fe20000000008 */
[----:B------:R-:W-:Y:S01]  /*8580*/  IMAD.SHL.U32 R16, R2, 0x2, RZ ;  /* 0x0000000202107824 */ /* 0x000fe200078e00ff */
[C---:B-1----:R-:W-:Y:S01]  /*8590*/  @!P0 LOP3.LUT R27, R41.reuse, 0xffff0000, RZ, 0xc0, !PT ;  /* 0xffff0000291b8812 */ /* 0x042fe200078ec0ff */
[----:B------:R-:W-:Y:S01]  /*85a0*/  @!P0 IMAD.U32 R25, R41, 0x10000, RZ ;  /* 0x0001000029198824 */ /* 0x000fe200078e00ff */
[----:B------:R-:W-:Y:S01]  /*85b0*/  @!P0 SHF.L.U32 R21, R40, 0x10, RZ ;  /* 0x0000001028158819 */ /* 0x000fe200000006ff */
[----:B------:R-:W-:Y:S01]  /*85c0*/  @!P0 IMAD.U32 R24, R26, 0x10000, RZ ;  /* 0x000100001a188824 */ /* 0x000fe200078e00ff */
[----:B------:R-:W-:Y:S01]  /*85d0*/  @!P0 LOP3.LUT R23, R40, 0xffff0000, RZ, 0xc0, !PT ;  /* 0xffff000028178812 */ /* 0x000fe200078ec0ff */
[----:B------:R-:W1:Y:S01]  /*85e0*/  LDS.128 R16, [R16+0xa080] ;  /* 0x00a0800010107984 */ /* 0x000e620000000c00 */
[----:B------:R-:W-:Y:S02]  /*85f0*/  @!P0 SHF.L.U32 R33, R43, 0x10, RZ ;  /* 0x000000102b218819 */ /* 0x000fe400000006ff */
[----:B------:R-:W-:Y:S02]  /*8600*/  @!P0 LOP3.LUT R31, R42, 0xffff0000, RZ, 0xc0, !PT ;  /* 0xffff00002a1f8812 */ /* 0x000fe400078ec0ff */
[----:B------:R-:W-:Y:S02]  /*8610*/  @!P0 PRMT R3, R35, 0x5410, R3 ;  /* 0x0000541023038816 */ /* 0x000fe40000000003 */
[----:B------:R-:W-:Y:S01]  /*8620*/  @!P0 SHF.R.U64 R2, R28, 0x10, R29 ;  /* 0x000000101c028819 */ /* 0x000fe2000000121d */
[----:B------:R-:W-:Y:S01]  /*8630*/  @!P0 IMAD.U32 R29, R42, 0x10000, RZ ;  /* 0x000100002a1d8824 */ /* 0x000fe200078e00ff */
[----:B------:R-:W-:Y:S02]  /*8640*/  @!P0 SHF.L.U32 R8, R3, 0x10, RZ ;  /* 0x0000001003088819 */ /* 0x000fe400000006ff */
[----:B------:R-:W-:Y:S02]  /*8650*/  @!P0 PRMT R9, R35, 0x5432, R2 ;  /* 0x0000543223098816 */ /* 0x000fe40000000002 */
[----:B------:R-:W-:Y:S02]  /*8660*/  @!P0 LOP3.LUT R35, R43, 0xffff0000, RZ, 0xc0, !PT ;  /* 0xffff00002b238812 */ /* 0x000fe400078ec0ff */
[----:B------:R-:W-:Y:S02]  /*8670*/  @!P0 LOP3.LUT R3, R3, 0xffff0000, RZ, 0xc0, !PT ;  /* 0xffff000003038812 */ /* 0x000fe400078ec0ff */
[----:B------:R-:W-:Y:S02]  /*8680*/  @!P0 SHF.R.U64 R10, R58, 0x10, R59 ;  /* 0x000000103a0a8819 */ /* 0x000fe4000000123b */
[----:B------:R-:W-:Y:S02]  /*8690*/  @!P0 LOP3.LUT R26, R26, 0xffff0000, RZ, 0xc0, !PT ;  /* 0xffff00001a1a8812 */ /* 0x000fe400078ec0ff */
[----:B------:R-:W-:Y:S02]  /*86a0*/  @!P0 PRMT R30, R66, 0x5432, R10 ;  /* 0x00005432421e8816 */ /* 0x000fe4000000000a */
[----:B------:R-:W-:Y:S02]  /*86b0*/  @!P0 PRMT R10, R36, 0x5410, R5 ;  /* 0x00005410240a8816 */ /* 0x000fe40000000005 */
[----:B------:R-:W-:Y:S01]  /*86c0*/  @!P0 SHF.R.U32.HI R34, RZ, 0x10, R59 ;  /* 0x00000010ff228819 */ /* 0x000fe2000001163b */
[C---:B------:R-:W-:Y:S01]  /*86d0*/  @!P0 IMAD.U32 R28, R30.reuse, 0x10000, RZ ;  /* 0x000100001e1c8824 */ /* 0x040fe200078e00ff */
[----:B------:R-:W-:Y:S02]  /*86e0*/  @!P0 LOP3.LUT R30, R30, 0xffff0000, RZ, 0xc0, !PT ;  /* 0xffff00001e1e8812 */ /* 0x000fe400078ec0ff */
[----:B------:R-:W-:Y:S02]  /*86f0*/  @!P0 PRMT R34, R67, 0x5410, R34 ;  /* 0x0000541043228816 */ /* 0x000fe40000000022 */
[----:B------:R-:W-:Y:S03]  /*8700*/  @!P0 SHF.R.U64 R22, R56, 0x10, R57 ;  /* 0x0000001038168819 */ /* 0x000fe60000001239 */
[C---:B------:R-:W-:Y:S01]  /*8710*/  @!P0 IMAD.U32 R32, R34.reuse, 0x10000, RZ ;  /* 0x0001000022208824 */ /* 0x040fe200078e00ff */
[----:B------:R-:W-:Y:S02]  /*8720*/  @!P0 LOP3.LUT R34, R34, 0xffff0000, RZ, 0xc0, !PT ;  /* 0xffff000022228812 */ /* 0x000fe400078ec0ff */
[----:B------:R-:W-:Y:S01]  /*8730*/  @!P0 PRMT R22, R66, 0x5410, R22 ;  /* 0x0000541042168816 */ /* 0x000fe20000000016 */
[C---:B-1----:R-:W-:Y:S04]  /*8740*/  @!P0 IMAD.U32 R2, R17.reuse, 0x10000, RZ ;  /* 0x0001000011028824 */ /* 0x042fe800078e00ff */
[C---:B------:R-:W-:Y:S01]  /*8750*/  @!P0 IMAD.U32 R20, R22.reuse, 0x10000, RZ ;  /* 0x0001000016148824 */ /* 0x040fe200078e00ff */
[----:B------:R-:W-:Y:S01]  /*8760*/  @!P0 LOP3.LUT R22, R22, 0xffff0000, RZ, 0xc0, !PT ;  /* 0xffff000016168812 */ /* 0x000fe200078ec0ff */
[C---:B------:R-:W-:Y:S02]  /*8770*/  @!P0 FMUL.FTZ R11, R2.reuse, R24 ;  /* 0x00000018020b8220 */ /* 0x040fe40000410000 */
[-C--:B------:R-:W-:Y:S01]  /*8780*/  @!P0 FMUL.FTZ R5, R2, R8.reuse ;  /* 0x0000000802058220 */ /* 0x080fe20000410000 */
[----:B------:R-:W-:Y:S01]  /*8790*/  @!P0 LOP3.LUT R2, R17, 0xffff0000, RZ, 0xc0, !PT ;  /* 0xffff000011028812 */ /* 0x000fe200078ec0ff */
[----:B------:R-:W-:Y:S02]  /*87a0*/  @!P0 FFMA.FTZ R55, R25, R8, -R11 ;  /* 0x0000000819378223 */ /* 0x000fe4000001080b */
[----:B------:R-:W-:Y:S02]  /*87b0*/  @!P0 IMAD.U32 R8, R16, 0x10000, RZ ;  /* 0x0001000010088824 */ /* 0x000fe400078e00ff */
[C---:B------:R-:W-:Y:S02]  /*87c0*/  @!P0 FMUL.FTZ R14, R2.reuse, R26 ;  /* 0x0000001a020e8220 */ /* 0x040fe40000410000 */
[C---:B------:R-:W-:Y:S01]  /*87d0*/  @!P0 IMAD.U32 R11, R9.reuse, 0x10000, RZ ;  /* 0x00010000090b8824 */ /* 0x040fe200078e00ff */
[----:B------:R-:W-:Y:S01]  /*87e0*/  @!P0 LOP3.LUT R9, R9, 0xffff0000, RZ, 0xc0, !PT ;  /* 0xffff000009098812 */ /* 0x000fe200078ec0ff */
[-C--:B------:R-:W-:Y:S02]  /*87f0*/  @!P0 FMUL.FTZ R6, R2, R3.reuse ;  /* 0x0000000302068220 */ /* 0x080fe40000410000 */
[----:B------:R-:W-:Y:S01]  /*8800*/  @!P0 FFMA.FTZ R54, R27, R3, -R14 ;  /* 0x000000031b368223 */ /* 0x000fe2000001080e */
[----:B------:R-:W-:Y:S01]  /*8810*/  @!P0 LOP3.LUT R3, R16, 0xffff0000, RZ, 0xc0, !PT ;  /* 0xffff000010038812 */ /* 0x000fe200078ec0ff */
[C---:B------:R-:W-:Y:S02]  /*8820*/  @!P0 FMUL.FTZ R15, R8.reuse, R20 ;  /* 0x00000014080f8220 */ /* 0x040fe40000410000 */
[-C--:B------:R-:W-:Y:S02]  /*8830*/  @!P0 FMUL.FTZ R2, R8, R11.reuse ;  /* 0x0000000b08028220 */ /* 0x080fe40000410000 */
[----:B------:R-:W-:Y:S02]  /*8840*/  @!P0 IMAD.U32 R8, R18, 0x10000, RZ ;  /* 0x0001000012088824 */ /* 0x000fe400078e00ff */
[----:B------:R-:W-:Y:S02]  /*8850*/  @!P0 FFMA.FTZ R53, R21, R11, -R15 ;  /* 0x0000000b15358223 */ /* 0x000fe4000001080f */
[----:B------:R-:W-:Y:S02]  /*8860*/  @!P0 IMAD.U32 R11, R10, 0x10000, RZ ;  /* 0x000100000a0b8824 */ /* 0x000fe400078e00ff */
[C---:B------:R-:W-:Y:S02]  /*8870*/  @!P0 FMUL.FTZ R14, R3.reuse, R22 ;  /* 0x00000016030e8220 */ /* 0x040fe40000410000 */
[----:B------:R-:W-:Y:S02]  /*8880*/  @!P0 FMUL.FTZ R15, R8, R28 ;  /* 0x0000001c080f8220 */ /* 0x000fe40000410000 */
[-C--:B------:R-:W-:Y:S02]  /*8890*/  @!P0 FMUL.FTZ R3, R3, R9.reuse ;  /* 0x0000000903038220 */ /* 0x080fe40000410000 */
[----:B------:R-:W-:Y:S01]  /*88a0*/  @!P0 FFMA.FTZ R52, R23, R9, -R14 ;  /* 0x0000000917348223 */ /* 0x000fe2000001080e */
[----:B------:R-:W-:Y:S01]  /*88b0*/  @!P0 LOP3.LUT R9, R18, 0xffff0000, RZ, 0xc0, !PT ;  /* 0xffff000012098812 */ /* 0x000fe200078ec0ff */
[-C--:B------:R-:W-:Y:S02]  /*88c0*/  @!P0 FMUL.FTZ R8, R8, R11.reuse ;  /* 0x0000000b08088220 */ /* 0x080fe40000410000 */
[----:B------:R-:W-:Y:S01]  /*88d0*/  @!P0 FFMA.FTZ R49, R29, R11, -R15 ;  /* 0x0000000b1d318223 */ /* 0x000fe2000001080f */
[----:B------:R-:W-:Y:S01]  /*88e0*/  @!P0 LOP3.LUT R15, R10, 0xffff0000, RZ, 0xc0, !PT ;  /* 0xffff00000a0f8812 */ /* 0x000fe200078ec0ff */
[C---:B------:R-:W-:Y:S01]  /*88f0*/  @!P0 IMAD.U32 R10, R19.reuse, 0x10000, RZ ;  /* 0x00010000130a8824 */ /* 0x040fe200078e00ff */
[----:B------:R-:W-:Y:S01]  /*8900*/  @!P0 LOP3.LUT R11, R19, 0xffff0000, RZ, 0xc0, !PT ;  /* 0xffff0000130b8812 */ /* 0x000fe200078ec0ff */
[C---:B------:R-:W-:Y:S01]  /*8910*/  @!P0 IMAD.U32 R14, R13.reuse, 0x10000, RZ ;  /* 0x000100000d0e8824 */ /* 0x040fe200078e00ff */
[----:B------:R-:W-:Y:S01]  /*8920*/  @!P0 LOP3.LUT R13, R13, 0xffff0000, RZ, 0xc0, !PT ;  /* 0xffff00000d0d8812 */ /* 0x000fe200078ec0ff */
[----:B------:R-:W-:Y:S02]  /*8930*/  @!P0 FMUL.FTZ R38, R10, R32 ;  /* 0x000000200a268220 */ /* 0x000fe40000410000 */
[----:B------:R-:W-:Y:S02]  /*8940*/  @!P0 FMUL.FTZ R36, R11, R34 ;  /* 0x000000220b248220 */ /* 0x000fe40000410000 */
[----:B------:R-:W-:Y:S02]  /*8950*/  @!P0 FMUL.FTZ R46, R9, R30 ;  /* 0x0000001e092e8220 */ /* 0x000fe40000410000 */
[----:B------:R-:W-:Y:S02]  /*8960*/  @!P0 FFMA.FTZ R2, R20, R21, R2 ;  /* 0x0000001514028223 */ /* 0x000fe40000010002 */
[----:B------:R-:W-:Y:S02]  /*8970*/  @!P0 FFMA.FTZ R3, R22, R23, R3 ;  /* 0x0000001716038223 */ /* 0x000fe40000010003 */
[----:B------:R-:W-:Y:S01]  /*8980*/  @!P0 FFMA.FTZ R48, R33, R14, -R38 ;  /* 0x0000000e21308223 */ /* 0x000fe20000010826 */
[----:B------:R-:W-:Y:S01]  /*8990*/  @!P0 F2FP.BF16.PACK_AB R38, R54, R55 ;  /* 0x000000373626823e */ /* 0x000fe200000010ff */
[----:B------:R-:W-:Y:S01]  /*89a0*/  @!P0 FFMA.FTZ R47, R35, R13, -R36 ;  /* 0x0000000d232f8223 */ /* 0x000fe20000010824 */
[----:B------:R-:W-:Y:S01]  /*89b0*/  @!P0 F2FP.BF16.PACK_AB R36, R52, R53 ;  /* 0x000000353424823e */ /* 0x000fe200000010ff */
[----:B------:R-:W-:Y:S01]  /*89c0*/  @!P0 FFMA.FTZ R46, R31, R15, -R46 ;  /* 0x0000000f1f2e8223 */ /* 0x000fe2000001082e */
[----:B------:R-:W-:Y:S01]  /*89d0*/  @!P0 MOV R41, R38 ;  /* 0x0000002600298202 */ /* 0x000fe20000000f00 */
[----:B------:R-:W-:Y:S01]  /*89e0*/  @!P0 FFMA.FTZ R5, R24, R25, R5 ;  /* 0x0000001918058223 */ /* 0x000fe20000010005 */
[----:B------:R-:W-:Y:S01]  /*89f0*/  @!P0 F2FP.BF16.PACK_AB R2, R3, R2 ;  /* 0x000000020302823e */ /* 0x000fe200000010ff */
[----:B------:R-:W-:Y:S01]  /*8a00*/  @!P0 FMUL.FTZ R9, R9, R15 ;  /* 0x0000000f09098220 */ /* 0x000fe20000410000 */
[----:B------:R-:W-:Y:S01]  /*8a10*/  @!P0 F2FP.BF16.PACK_AB R15, R47, R48 ;  /* 0x000000302f0f823e */ /* 0x000fe200000010ff */
[----:B------:R-:W-:Y:S02]  /*8a20*/  @!P0 FFMA.FTZ R6, R26, R27, R6 ;  /* 0x0000001b1a068223 */ /* 0x000fe40000010006 */
[----:B------:R-:W-:Y:S01]  /*8a30*/  @!P0 FMUL.FTZ R10, R10, R14 ;  /* 0x0000000e0a0a8220 */ /* 0x000fe20000410000 */
[----:B------:R-:W-:Y:S01]  /*8a40*/  @!P0 F2FP.BF16.PACK_AB R14, R46, R49 ;  /* 0x000000312e0e823e */ /* 0x000fe200000010ff */
[----:B------:R-:W-:Y:S01]  /*8a50*/  @!P0 FFMA.FTZ R8, R28, R29, R8 ;  /* 0x0000001d1c088223 */ /* 0x000fe20000010008 */
[----:B------:R-:W-:Y:S01]  /*8a60*/  @!P0 F2FP.BF16.PACK_AB R5, R6, R5 ;  /* 0x000000050605823e */ /* 0x000fe200000010ff */
[----:B------:R-:W-:Y:S02]  /*8a70*/  @!P0 FMUL.FTZ R11, R11, R13 ;  /* 0x0000000d0b0b8220 */ /* 0x000fe40000410000 */
[----:B------:R-:W-:Y:S01]  /*8a80*/  @!P0 FFMA.FTZ R9, R30, R31, R9 ;  /* 0x0000001f1e098223 */ /* 0x000fe20000010009 */
[----:B------:R-:W-:Y:S01]  /*8a90*/  @!P0 MOV R17, R5 ;  /* 0x0000000500118202 */ /* 0x000fe20000000f00 */
[----:B------:R-:W-:Y:S02]  /*8aa0*/  @!P0 FFMA.FTZ R10, R32, R33, R10 ;  /* 0x00000021200a8223 */ /* 0x000fe4000001000a */
[----:B------:R-:W-:Y:S01]  /*8ab0*/  @!P0 IMAD.MOV.U32 R40, RZ, RZ, R36 ;  /* 0x000000ffff288224 */ /* 0x000fe200078e0024 */
[----:B------:R-:W-:Y:S01]  /*8ac0*/  @!P0 F2FP.BF16.PACK_AB R8, R9, R8 ;  /* 0x000000080908823e */ /* 0x000fe200000010ff */
[----:B------:R-:W-:Y:S02]  /*8ad0*/  @!P0 IMAD.MOV.U32 R42, RZ, RZ, R14 ;  /* 0x000000ffff2a8224 */ /* 0x000fe400078e000e */
[----:B------:R-:W-:Y:S02]  /*8ae0*/  @!P0 IMAD.MOV.U32 R43, RZ, RZ, R15 ;  /* 0x000000ffff2b8224 */ /* 0x000fe400078e000f */
[----:B------:R-:W-:Y:S02]  /*8af0*/  @!P0 FFMA.FTZ R11, R34, R35, R11 ;  /* 0x00000023220b8223 */ /* 0x000fe4000001000b */
[----:B------:R-:W-:Y:S01]  /*8b00*/  @!P0 IMAD.MOV.U32 R16, RZ, RZ, R2 ;  /* 0x000000ffff108224 */ /* 0x000fe200078e0002 */
[----:B------:R1:W-:Y:S01]  /*8b10*/  ST.E.128 [R50.64], R40 ;  /* 0x0000002832007985 */ /* 0x0003e2000c101d0a */
[----:B------:R-:W-:Y:S01]  /*8b20*/  @!P0 IMAD.MOV.U32 R18, RZ, RZ, R8 ;  /* 0x000000ffff128224 */ /* 0x000fe200078e0008 */
[----:B------:R-:W-:Y:S05]  /*8b30*/  @!P0 F2FP.BF16.PACK_AB R10, R11, R10 ;  /* 0x0000000a0b0a823e */ /* 0x000fea00000010ff */
        /* <DEDUP_REMOVED lines=8> */
.L_x_2293:
        /* <DEDUP_REMOVED lines=12> */
[C---:B---3--:R-:W-:Y:S04]  /*8c80*/  @!P0 LEA R8, P3, R140.reuse, R3, 0x1 ;  /* 0x000000038c088211 */ /* 0x048fe800078608ff */
[----:B------:R-:W-:Y:S02]  /*8c90*/  @!P0 LEA.HI.X R9, R140, R5, R141, 0x1, P3 ;  /* 0x000000058c098211 */ /* 0x000fe400018f0c8d */
[C---:B------:R-:W-:Y:S04]  /*8ca0*/  @!P4 LEA R14, P3, R238.reuse, R3, 0x1 ;  /* 0x00000003ee0ec211 */ /* 0x040fe800078608ff */
[----:B------:R-:W-:Y:S02]  /*8cb0*/  @!P4 LEA.HI.X R15, R238, R5, R248, 0x1, P3 ;  /* 0x00000005ee0fc211 */ /* 0x000fe400018f0cf8 */
[C---:B------:R-:W-:Y:S11]  /*8cc0*/  ISETP.GE.AND P3, PT, R228.reuse, c[0x0][0x1d4], PT ;  /* 0x00007500e4007a0c */ /* 0x040ff60003f66270 */
[----:B------:R-:W-:Y:S02]  /*8cd0*/  @!UPT UIADD3 URZ, URZ, URZ, URZ ;  /* 0x0000003f3f3ff290 */ /* 0x000fe4000fffe03f */
[C---:B------:R-:W-:Y:S04]  /*8ce0*/  @!P3 LEA R10, P5, R228.reuse, R3, 0x1 ;  /* 0x00000003e40ab211 */ /* 0x040fe800078a08ff */
[----:B------:R-:W-:Y:S01]  /*8cf0*/  @!P3 LEA.HI.X R11, R228, R5, R250, 0x1, P5 ;  /* 0x00000005e40bb211 */ /* 0x000fe200028f0cfa */
        /* <DEDUP_REMOVED lines=10> */
.L_x_2325:
[----:B-12---:R-:W-:Y:S05]  /*8da0*/  BSYNC B0 ;  /* 0x0000000000007941 */ /* 0x006fea0003800000 */
.L_x_2324:
        /* <DEDUP_REMOVED lines=15> */
[----:B----4-:R-:W-:Y:S01]  /*8ea0*/  @!P0 ST.E.128 [R8.64], R20 ;  /* 0x0000001408008985 */ /* 0x010fe2000c101d0a */
[C---:B------:R-:W-:Y:S03]  /*8eb0*/  ISETP.GE.AND P0, PT, R229.reuse, c[0x0][0x1d4], PT ;  /* 0x00007500e5007a0c */ /* 0x040fe60003f06270 */
[----:B------:R-:W2:Y:S10]  /*8ec0*/  @!P4 LDS.128 R16, [R223+0xc880] ;  /* 0x00c88000df10c984 */ /* 0x000eb40000000c00 */
[C---:B------:R-:W-:Y:S04]  /*8ed0*/  @!P0 LEA R2, P5, R229.reuse, R2, 0x1 ;  /* 0x00000002e5028211 */ /* 0x040fe800078a08ff */
[----:B------:R-:W-:Y:S01]  /*8ee0*/  @!P0 LEA.HI.X R3, R229, R3, R249, 0x1, P5 ;  /* 0x00000003e5038211 */ /* 0x000fe200028f0cf9 */
[----:B--2---:R-:W-:Y:S04]  /*8ef0*/  @!P4 ST.E.128 [R14.64], R16 ;  /* 0x000000100e00c985 */ /* 0x004fe8000c101d0a */
[----:B------:R-:W2:Y:S04]  /*8f00*/  @!P3 LDS.128 R16, [R223+0xe080] ;  /* 0x00e08000df10b984 */ /* 0x000ea80000000c00 */
[----:B--2---:R-:W-:Y:S04]  /*8f10*/  @!P3 ST.E.128 [R10.64], R16 ;  /* 0x000000100a00b985 */ /* 0x004fe8000c101d0a */
[----:B------:R-:W2:Y:S04]  /*8f20*/  @!P0 LDS.128 R8, [R223+0xf880] ;  /* 0x00f88000df088984 */ /* 0x000ea80000000c00 */
[----:B--2---:R2:W-:Y:S02]  /*8f30*/  @!P0 ST.E.128 [R2.64], R8 ;  /* 0x0000000802008985 */ /* 0x0045e4000c101d0a */
.L_x_2307:
[----:B------:R-:W-:Y:S05]  /*8f40*/  BSYNC B2 ;  /* 0x0000000000027941 */ /* 0x000fea0003800000 */
.L_x_2292:
[----:B-123--:R-:W-:Y:S01]  /*8f50*/  IMAD.IADD R2, R77, 0x1, -R145 ;  /* 0x000000014d027824 */ /* 0x00efe200078e0a91 */
[----:B------:R-:W-:Y:S01]  /*8f60*/  P2R R15, PR, RZ, 0x2 ;  /* 0x00000002ff0f7803 */ /* 0x000fe20000000000 */
        /* <DEDUP_REMOVED lines=8> */
[----:B------:R-:W-:Y:S05]  /*8ff0*/  @P3 IADD3 R13, P0, R8, 0x20, RZ ;  /* 0x00000020080d3810 */ /* 0x000fea0007f1e0ff */
[----:B------:R-:W-:Y:S01]  /*9000*/  @P3 IMAD.X R14, RZ, RZ, R9, P0 ;  /* 0x000000ffff0e3224 */ /* 0x000fe200000e0609 */
[----:B------:R-:W-:Y:S11]  /*9010*/  ISETP.GE.AND P0, PT, R2, 0x1, PT ;  /* 0x000000010200780c */ /* 0x000ff60003f06270 */
[----:B------:R-:W-:Y:S02]  /*9020*/  @!UPT UIADD3 URZ, URZ, URZ, URZ ;  /* 0x0000003f3f3ff290 */ /* 0x000fe4000fffe03f */
[----:B------:R-:W-:Y:S01]  /*9030*/  @P0 MOV R2, R84 ;  /* 0x0000005400020202 */ /* 0x000fe20000000f00 */
[----:B------:R-:W-:Y:S02]  /*9040*/  @P0 IMAD.MOV.U32 R3, RZ, RZ, R94 ;  /* 0x000000ffff030224 */ /* 0x000fe400078e005e */
[----:B------:R-:W-:Y:S02]  /*9050*/  @P0 IMAD R5, R9, c[0x0][0x258], RZ ;  /* 0x0000960009050a24 */ /* 0x000fe400078e02ff */
[C---:B------:R-:W-:Y:S04]  /*9060*/  @P0 IMAD.WIDE.U32 R2, R8.reuse, c[0x0][0x258], R2 ;  /* 0x0000960008020a25 */ /* 0x040fe800078e0002 */
[----:B------:R-:W-:Y:S01]  /*9070*/  @P0 IMAD R8, R8, c[0x0][0x25c], R5 ;  /* 0x0000970008080a24 */ /* 0x000fe200078e0205 */
[C---:B------:R-:W-:Y:S01]  /*9080*/  @P0 LEA R10, P4, R2.reuse, c[0x0][0x250], 0x1 ;  /* 0x00009400020a0a11 */ /* 0x040fe200078808ff */
[----:B------:R-:W-:Y:S03]  /*9090*/  @P3 IMAD.MOV.U32 R9, RZ, RZ, R94 ;  /* 0x000000ffff093224 */ /* 0x000fe600078e005e */
[----:B------:R-:W-:Y:S04]  /*90a0*/  @P0 IADD3 R8, R3, R8, RZ ;  /* 0x0000000803080210 */ /* 0x000fe80007ffe0ff */
[----:B------:R-:W-:Y:S01]  /*90b0*/  @P0 LEA.HI.X R11, R2, c[0x0][0x254], R8, 0x1, P4 ;  /* 0x00009500020b0a11 */ /* 0x000fe200020f0c08 */
[----:B------:R-:W-:Y:S01]  /*90c0*/  IMAD R2, R82, c[0x0][0x208], RZ ;  /* 0x0000820052027a24 */ /* 0x000fe200078e02ff */
[----:B------:R-:W-:Y:S03]  /*90d0*/  @P3 MOV R8, R84 ;  /* 0x0000005400083202 */ /* 0x000fe60000000f00 */
[----:B------:R-:W-:Y:S01]  /*90e0*/  @!PT LDS RZ, [RZ] ;  /* 0x00000000fffff984 */ /* 0x000fe20000000800 */
[----:B------:R-:W-:Y:S01]  /*90f0*/  @!PT LDS RZ, [RZ] ;  /* 0x00000000fffff984 */ /* 0x000fe20000000800 */
[----:B------:R-:W-:Y:S01]  /*9100*/  @!PT LDS RZ, [RZ] ;  /* 0x00000000fffff984 */ /* 0x000fe20000000800 */
[----:B------:R1:W-:Y:S01]  /*9110*/  @P0 LDGSTS.E.BYPASS.LTC128B.128 [R223+0x4080], [R10.64], !P1 ;  /* 0x040800000adf0fae */ /* 0x0003e2000c901d4a */
[C---:B------:R-:W-:Y:S02]  /*9120*/  IMAD R5, R79.reuse, c[0x0][0x20c], R2 ;  /* 0x000083004f057a24 */ /* 0x040fe400078e0202 */
[----:B------:R-:W-:Y:S04]  /*9130*/  IMAD.WIDE.U32 R2, R79, c[0x0][0x208], RZ ;  /* 0x000082004f027a25 */ /* 0x000fe800078e00ff */
[----:B------:R-:W-:Y:S02]  /*9140*/  IMAD.IADD R3, R3, 0x1, R5 ;  /* 0x0000000103037824 */ /* 0x000fe400078e0205 */
[----:B------:R-:W-:Y:S04]  /*9150*/  @P3 IMAD.WIDE.U32 R8, R13, c[0x0][0x258], R8 ;  /* 0x000096000d083a25 */ /* 0x000fe800078e0008 */
        /* <DEDUP_REMOVED lines=21> */
[----:B--2---:R1:W2:Y:S01]  /*92b0*/  SHFL.IDX PT, R2, R13, RZ, 0x181f ;  /* 0x00181fff0d027589 */ /* 0x0042a200000e0000 */
[----:B------:R-:W-:Y:S04]  /*92c0*/  DEPBAR.LE SB0, 0x0 ;  /* 0x000080000000791a */ /* 0x000fe80000000000 */
[----:B------:R1:W3:Y:S04]  /*92d0*/  SHFL.IDX PT, R3, R5, RZ, 0x181f ;  /* 0x00181fff05037589 */ /* 0x0002e800000e0000 */
[----:B------:R-:W-:Y:S06]  /*92e0*/  BAR.SYNC.DEFER_BLOCKING 0x0 ;  /* 0x0000000000007b1d */ /* 0x000fec0000010000 */
[----:B------:R-:W-:-:S05]  /*92f0*/  @!P0 BRA `(.L_x_2327) ;  /* 0x0000015000008947 */ /* 0x000fca0003800000 */
[----:B------:R-:W-:Y:S02]  /*9300*/  ISETP.GE.AND P0, PT, R140, c[0x0][0x1d4], PT ;  /* 0x000075008c007a0c */ /* 0x000fe40003f06270 */
[----:B------:R-:W-:Y:S11]  /*9310*/  ISETP.GE.AND P5, PT, R144, c[0x0][0x1d4], PT ;  /* 0x0000750090007a0c */ /* 0x000ff60003fa6270 */
[----:B------:R-:W4:Y:S01]  /*9320*/  @!P0 LDS.128 R20, [R223+0x4080] ;  /* 0x00408000df148984 */ /* 0x000f220000000c00 */
[CC--:B--2---:R-:W-:Y:S04]  /*9330*/  @!P0 LEA R8, P4, R140.reuse, R2.reuse, 0x1 ;  /* 0x000000028c088211 */ /* 0x0c4fe800078808ff */
[-C--:B---3--:R-:W-:Y:S02]  /*9340*/  @!P0 LEA.HI.X R9, R140, R3.reuse, R141, 0x1, P4 ;  /* 0x000000038c098211 */ /* 0x088fe400020f0c8d */
[CC--:B------:R-:W-:Y:S04]  /*9350*/  @!P5 LEA R14, P4, R238.reuse, R2.reuse, 0x1 ;  /* 0x00000002ee0ed211 */ /* 0x0c0fe800078808ff */
[-C--:B------:R-:W-:Y:S02]  /*9360*/  @!P5 LEA.HI.X R15, R238, R3.reuse, R248, 0x1, P4 ;  /* 0x00000003ee0fd211 */ /* 0x080fe400020f0cf8 */
[C---:B------:R-:W-:Y:S11]  /*9370*/  ISETP.GE.AND P4, PT, R228.reuse, c[0x0][0x1d4], PT ;  /* 0x00007500e4007a0c */ /* 0x040ff60003f86270 */
[----:B------:R-:W-:Y:S02]  /*9380*/  @!UPT UIADD3 URZ, URZ, URZ, URZ ;  /* 0x0000003f3f3ff290 */ /* 0x000fe4000fffe03f */
[CC--:B-1----:R-:W-:Y:S04]  /*9390*/  @!P4 LEA R10, P6, R228.reuse, R2.reuse, 0x1 ;  /* 0x00000002e40ac211 */ /* 0x0c2fe800078c08ff */
[-C--:B------:R-:W-:Y:S01]  /*93a0*/  @!P4 LEA.HI.X R11, R228, R3.reuse, R250, 0x1, P6 ;  /* 0x00000003e40bc211 */ /* 0x080fe200030f0cfa */
[----:B----4-:R-:W-:Y:S01]  /*93b0*/  @!P0 ST.E.128 [R8.64], R20 ;  /* 0x0000001408008985 */ /* 0x010fe2000c101d0a */
        /* <DEDUP_REMOVED lines=9> */
.L_x_2327:
[----:B------:R-:W-:Y:S05]  /*9450*/  BSYNC B0 ;  /* 0x0000000000007941 */ /* 0x000fea0003800000 */
.L_x_2326:
[----:B-1-3--:R1:W3:Y:S01]  /*9460*/  SHFL.IDX PT, R3, R5, 0x1, 0x181f ;  /* 0x00381f0005037f89 */ /* 0x00a2e200000e0000 */
[----:B------:R-:W-:Y:S03]  /*9470*/  BSSY B0, `(.L_x_2328) ;  /* 0x0000018000007945 */ /* 0x000fe60003800000 */
[----:B--2---:R1:W2:Y:S01]  /*9480*/  SHFL.IDX PT, R2, R13, 0x1, 0x181f ;  /* 0x00381f000d027f89 */ /* 0x0042a200000e0000 */
        /* <DEDUP_REMOVED lines=22> */
.L_x_2329:
[----:B------:R-:W-:Y:S05]  /*95f0*/  BSYNC B0 ;  /* 0x0000000000007941 */ /* 0x000fea0003800000 */
.L_x_2328:
[----:B------:R-:W-:Y:S01]  /*9600*/  ISETP.GT.AND P4, PT, R37, R101, PT ;  /* 0x000000652500720c */ /* 0x000fe20003f84270 */
[----:B------:R-:W-:Y:S01]  /*9610*/  @!UPT UIADD3 URZ, URZ, URZ, URZ ;  /* 0x0000003f3f3ff290 */ /* 0x000fe2000fffe03f */
[----:B------:R-:W-:Y:S11]  /*9620*/  BSSY B0, `(.L_x_2330) ;  /* 0x000002a000007945 */ /* 0x000ff60003800000 */
[----:B------:R-:W-:-:S05]  /*9630*/  @!P4 BRA `(.L_x_2331) ;  /* 0x000002800000c947 */ /* 0x000fca0003800000 */
[----:B-1----:R-:W-:Y:S01]  /*9640*/  IADD3 R5, R37, -0x1, RZ ;  /* 0xffffffff25057810 */ /* 0x002fe20007ffe0ff */
[----:B--2---:R-:W-:Y:S01]  /*9650*/  IMAD.MOV.U32 R2, RZ, RZ, R106 ;  /* 0x000000ffff027224 */ /* 0x004fe200078e006a */
[----:B------:R-:W-:Y:S01]  /*9660*/  P2R R11, PR, RZ, 0x4 ;  /* 0x00000004ff0b7803 */ /* 0x000fe20000000000 */
[----:B---3--:R-:W-:Y:S01]  /*9670*/  IMAD.MOV.U32 R3, RZ, RZ, R105 ;  /* 0x000000ffff037224 */ /* 0x008fe200078e0069 */
[----:B------:R-:W-:Y:S01]  /*9680*/  SHF.R.S32.HI R8, RZ, 0x1f, R5 ;  /* 0x0000001fff087819 */ /* 0x000fe20000011405 */
[----:B------:R-:W-:Y:S01]  /*9690*/  IMAD R6, R132, R5, RZ ;  /* 0x0000000584067224 */ /* 0x000fe200078e02ff */
[----:B------:R-:W-:Y:S01]  /*96a0*/  LOP3.LUT P2, RZ, R213, 0x8, RZ, 0xc0, !PT ;  /* 0x00000008d5ff7812 */ /* 0x000fe2000784c0ff */
        /* <DEDUP_REMOVED lines=33> */
.L_x_2331:
[----:B------:R-:W-:Y:S05]  /*98c0*/  BSYNC B0 ;  /* 0x0000000000007941 */ /* 0x000fea0003800000 */
.L_x_2330:
[----:B------:R-:W0:Y:S01]  /*98d0*/  LDGDEPBAR ;  /* 0x00000000000079af */ /* 0x000e220000000000 */
[----:B------:R-:W-:Y:S01]  /*98e0*/  IADD3 R37, R37, -0x1, RZ ;  /* 0xffffffff25257810 */ /* 0x000fe20007ffe0ff */
[----:B------:R-:W-:-:S05]  /*98f0*/  @P4 BRA `(.L_x_2332) ;  /* 0xffffa10000004947 */ /* 0x000fca000383ffff */
[----:B-1----:R-:W4:Y:S04]  /*9900*/  LDL R5, [R1+0x64] ;  /* 0x0000640001057983 */ /* 0x002f280000100800 */
[----:B------:R1:W5:Y:S01]  /*9910*/  LDL R19, [R1+0x58] ;  /* 0x0000580001137983 */ /* 0x0003620000100800 */
[----:B------:R-:W-:Y:S03]  /*9920*/  WARPSYNC 0xffffffff ;  /* 0xffffffff00007948 */ /* 0x000fe60003800000 */
[----:B------:R-:W-:Y:S01]  /*9930*/  BAR.SYNC.DEFER_BLOCKING 0x0 ;  /* 0x0000000000007b1d */ /* 0x000fe20000010000 */
[----:B----4-:R-:W-:-:S05]  /*9940*/  IADD3 R0, R5, 0x2f, RZ ;  /* 0x0000002f05007810 */ /* 0x010fca0007ffe0ff */
[----:B------:R-:W-:-:S05]  /*9950*/  IMAD.HI R0, R0, 0x2aaaaaab, RZ ;  /* 0x2aaaaaab00007827 */ /* 0x000fca00078e02ff */
[----:B--2---:R-:W-:-:S04]  /*9960*/  SHF.R.U32.HI R2, RZ, 0x1f, R0 ;  /* 0x0000001fff027819 */ /* 0x004fc80000011600 */
[----:B------:R-:W-:Y:S02]  /*9970*/  LEA.HI.SX32 R21, R0, R2, 0x1d ;  /* 0x0000000200157211 */ /* 0x000fe400078feaff */
.L_x_2291:
[----:B-1----:R-:W2:Y:S04]  /*9980*/  LDL R14, [R1+0xa0] ;  /* 0x0000a000010e7983 */ /* 0x002ea80000100800 */
[----:B---3--:R-:W3:Y:S04]  /*9990*/  LDL.LU R3, [R1+0x15c] ;  /* 0x00015c0001037983 */ /* 0x008ee80000300800 */
[----:B------:R-:W3:Y:S01]  /*99a0*/  S2R R2, SR_TID.X ;  /* 0x0000000000027919 */ /* 0x000ee20000002100 */
[----:B------:R-:W-:-:S05]  /*99b0*/  IMAD.MOV.U32 R0, RZ, RZ, c[0x0][0x2c4] ;  /* 0x0000b100ff007624 */ /* 0x000fca00078e00ff */
[----:B------:R-:W-:Y:S01]  /*99c0*/  ISETP.NE.AND P3, PT, R0, 0x1, PT ;  /* 0x000000010000780c */ /* 0x000fe20003f65270 */
[----:B------:R-:W-:-:S05]  /*99d0*/  IMAD.MOV.U32 R4, RZ, RZ, c[0x0][0x32c] ;  /* 0x0000cb00ff047624 */ /* 0x000fca00078e00ff */
[----:B------:R-:W-:Y:S02]  /*99e0*/  ISETP.GE.AND P1, PT, R4, 0x1, PT ;  /* 0x000000010400780c */ /* 0x000fe40003f26270 */
[----:B--2---:R-:W-:Y:S01]  /*99f0*/  IADD3 R0, R14, 0x7f, RZ ;  /* 0x0000007f0e007810 */ /* 0x004fe20007ffe0ff */
[----:B---3--:R1:W-:Y:S04]  /*9a00*/  STL.64 [R1], R2 ;  /* 0x0000000201007387 */ /* 0x0083e80000100a00 */
[----:B-1----:R-:W-:-:S05]  /*9a10*/  @P3 IMAD.HI.U32 R2, R0, c[0x0][0x2c8], RZ ;  /* 0x0000b20000023a27 */ /* 0x002fca00078e00ff */
[----:B------:R-:W-:Y:S01]  /*9a20*/  @P3 SHF.R.U32.HI R0, RZ, c[0x0][0x2cc], R2 ;  /* 0x0000b300ff003a19 */ /* 0x000fe20000011602 */
[----:B------:R-:W-:-:S03]  /*9a30*/  IMAD.U32 R2, RZ, RZ, UR7 ;  /* 0x00000007ff027e24 */ /* 0x000fc6000f8e00ff */
[----:B------:R-:W-:Y:S02]  /*9a40*/  IADD3 R0, R0, 0x1, R5 ;  /* 0x0000000100007810 */ /* 0x000fe40007ffe005 */
[----:B------:R-:W-:-:S03]  /*9a50*/  IADD3 R26, P0, R2, 0x4, RZ ;  /* 0x00000004021a7810 */ /* 0x000fc60007f1e0ff */
[----:B-----5:R-:W-:Y:S02]  /*9a60*/  IMAD.IADD R3, R0, 0x1, -R19 ;  /* 0x0000000100037824 */ /* 0x020fe400078e0a13 */
[----:B------:R-:W-:-:S03]  /*9a70*/  IMAD.X R27, RZ, RZ, UR6, P0 ;  /* 0x00000006ff1b7e24 */ /* 0x000fc600080e06ff */
        /* <DEDUP_REMOVED lines=12> */
.L_x_2335:
[----:B------:R-:W-:-:S13]  /*9b40*/  ISETP.NE.AND P0, PT, R4, 0x1, PT ;  /* 0x000000010400780c */ /* 0x000fda0003f05270 */
[----:B------:R-:W-:-:S05]  /*9b50*/  @P0 IMAD.HI.U32 R3, R0, c[0x0][0x330], RZ ;  /* 0x0000cc0000030a27 */ /* 0x000fca00078e00ff */
[----:B------:R-:W-:Y:S02]  /*9b60*/  @P0 SHF.R.U32.HI R0, RZ, c[0x0][0x334], R3 ;  /* 0x0000cd00ff000a19 */ /* 0x000fe40000011603 */
.L_x_2336:
[----:B------:R-:W-:Y:S05]  /*9b70*/  BSYNC B0 ;  /* 0x0000000000007941 */ /* 0x000fea0003800000 */
.L_x_2334:
[----:B------:R-:W-:-:S05]  /*9b80*/  IMAD R0, R0, R4, c[0x0][0x32c] ;  /* 0x0000cb0000007624 */ /* 0x000fca00078e0204 */
[----:B------:R-:W-:-:S04]  /*9b90*/  IMNMX R2, R2, R0, PT ;  /* 0x0000000002027217 */ /* 0x000fc80003800200 */
.L_x_2333:
        /* <DEDUP_REMOVED lines=20> */
.L_x_2339:
[----:B------:R-:W-:-:S13]  /*9ce0*/  ISETP.NE.AND P0, PT, R4, 0x1, PT ;  /* 0x000000010400780c */ /* 0x000fda0003f05270 */
[----:B------:R-:W-:-:S05]  /*9cf0*/  @P0 IMAD.HI.U32 R3, R0, c[0x0][0x330], RZ ;  /* 0x0000cc0000030a27 */ /* 0x000fca00078e00ff */
[----:B------:R-:W-:Y:S02]  /*9d00*/  @P0 SHF.R.U32.HI R0, RZ, c[0x0][0x334], R3 ;  /* 0x0000cd00ff000a19 */ /* 0x000fe40000011603 */
.L_x_2340:
[----:B------:R-:W-:Y:S05]  /*9d10*/  BSYNC B0 ;  /* 0x0000000000007941 */ /* 0x000fea0003800000 */
.L_x_2338:
[----:B------:R-:W-:-:S05]  /*9d20*/  IMAD R0, R0, c[0x0][0x32c], RZ ;  /* 0x0000cb0000007a24 */ /* 0x000fca00078e02ff */
[----:B------:R-:W-:-:S05]  /*9d30*/  IMNMX R2, R2, R0, !PT ;  /* 0x0000000002027217 */ /* 0x000fca0007800200 */
.L_x_2337:
[----:B------:R-:W-:Y:S01]  /*9d40*/  IMAD.HI R2, R2, 0x2aaaaaab, RZ ;  /* 0x2aaaaaab02027827 */ /* 0x000fe200078e02ff */
[----:B------:R-:W-:Y:S04]  /*9d50*/  BSSY B0, `(.L_x_2341) ;  /* 0x0000027000007945 */ /* 0x000fe80003800000 */
[----:B------:R-:W-:-:S04]  /*9d60*/  SHF.R.U32.HI R6, RZ, 0x1f, R2 ;  /* 0x0000001fff067819 */ /* 0x000fc80000011602 */
[----:B------:R-:W-:Y:S01]  /*9d70*/  LEA.HI.SX32 R6, R2, R6, 0x1d ;  /* 0x0000000602067211 */ /* 0x000fe200078feaff */
[----:B------:R-:W-:-:S03]  /*9d80*/  IMAD.MOV.U32 R2, RZ, RZ, RZ ;  /* 0x000000ffff027224 */ /* 0x000fc600078e00ff */
[----:B------:R-:W-:-:S04]  /*9d90*/  IMNMX R6, RZ, R6, !PT ;  /* 0x00000006ff067217 */ /* 0x000fc80007800200 */
[----:B------:R-:W-:-:S13]  /*9da0*/  ISETP.GT.AND P0, PT, R8, R6, PT ;  /* 0x000000060800720c */ /* 0x000fda0003f04270 */
[----:B------:R-:W-:Y:S05]  /*9db0*/  @!P0 BRA `(.L_x_2342) ;  /* 0x0000020000008947 */ /* 0x000fea0003800000 */
[----:B------:R-:W2:Y:S02]  /*9dc0*/  LDL R0, [R1+0xb0] ;  /* 0x0000b00001007983 */ /* 0x000ea40000100800 */
[----:B--2---:R-:W-:-:S04]  /*9dd0*/  ISETP.NE.AND P0, PT, R0, RZ, PT ;  /* 0x000000ff0000720c */ /* 0x004fc80003f05270 */
[----:B------:R-:W-:-:S04]  /*9de0*/  SEL R0, R0, c[0x0][0x338], P0 ;  /* 0x0000ce0000007a07 */ /* 0x000fc80000000000 */
[----:B------:R-:W-:Y:S02]  /*9df0*/  IABS R4, R0 ;  /* 0x0000000000047213 */ /* 0x000fe40000000000 */
[----:B------:R-:W-:Y:S02]  /*9e00*/  IADD3 R9, R0, -0x1, R8 ;  /* 0xffffffff00097810 */ /* 0x000fe40007ffe008 */
[----:B------:R-:W1:Y:S03]  /*9e10*/  I2F.RP R2, R4 ;  /* 0x0000000400027306 */ /* 0x000e660000209400 */
[----:B------:R-:W-:-:S05]  /*9e20*/  IMAD.IADD R9, R9, 0x1, -R6 ;  /* 0x0000000109097824 */ /* 0x000fca00078e0a06 */
[----:B------:R-:W-:Y:S02]  /*9e30*/  IABS R13, R9 ;  /* 0x00000009000d7213 */ /* 0x000fe40000000000 */
[----:B------:R-:W-:-:S04]  /*9e40*/  LOP3.LUT R9, R9, R0, RZ, 0x3c, !PT ;  /* 0x0000000009097212 */ /* 0x000fc800078e3cff */
[----:B------:R-:W-:Y:S01]  /*9e50*/  ISETP.GE.AND P1, PT, R9, RZ, PT ;  /* 0x000000ff0900720c */ /* 0x000fe20003f26270 */
[----:B-1----:R-:W1:Y:S02]  /*9e60*/  MUFU.RCP R2, R2 ;  /* 0x0000000200027308 */ /* 0x002e640000001000 */
[----:B-1----:R-:W-:-:S06]  /*9e70*/  IADD3 R2, R2, 0xffffffe, RZ ;  /* 0x0ffffffe02027810 */ /* 0x002fcc0007ffe0ff */
[----:B------:R-:W1:Y:S02]  /*9e80*/  F2I.FTZ.U32.TRUNC.NTZ R3, R2 ;  /* 0x0000000200037305 */ /* 0x000e64000021f000 */
[----:B-1----:R-:W-:-:S04]  /*9e90*/  IMAD.MOV R2, RZ, RZ, -R3 ;  /* 0x000000ffff027224 */ /* 0x002fc800078e0a03 */
[----:B------:R-:W-:Y:S01]  /*9ea0*/  IMAD.MOV.U32 R10, RZ, RZ, R2 ;  /* 0x000000ffff0a7224 */ /* 0x000fe200078e0002 */
[----:B------:R-:W-:-:S03]  /*9eb0*/  IABS R2, R0 ;  /* 0x0000000000027213 */ /* 0x000fc60000000000 */
[----:B------:R-:W-:Y:S02]  /*9ec0*/  IMAD R10, R10, R4, RZ ;  /* 0x000000040a0a7224 */ /* 0x000fe400078e02ff */
[----:B------:R-:W-:Y:S02]  /*9ed0*/  IMAD.MOV R11, RZ, RZ, -R2 ;  /* 0x000000ffff0b7224 */ /* 0x000fe400078e0a02 */
[----:B------:R-:W-:-:S04]  /*9ee0*/  IMAD.MOV.U32 R2, RZ, RZ, RZ ;  /* 0x000000ffff027224 */ /* 0x000fc800078e00ff */
        /* <DEDUP_REMOVED lines=13> */
.L_x_2342:
[----:B------:R-:W-:Y:S05]  /*9fc0*/  BSYNC B0 ;  /* 0x0000000000007941 */ /* 0x000fea0003800000 */
.L_x_2341:
[----:B------:R-:W2:Y:S01]  /*9fd0*/  LDL R3, [R1+0xd8] ;  /* 0x0000d80001037983 */ /* 0x000ea20000100800 */
[----:B------:R-:W-:Y:S01]  /*9fe0*/  PRMT R0, RZ, 0x7610, R0 ;  /* 0x00007610ff007816 */ /* 0x000fe20000000000 */
        /* <DEDUP_REMOVED lines=65> */
[----:B--2---:R-:W-:-:S04]  /*a400*/  IMAD R247, R3, R2, R6 ;  /* 0x0000000203f77224 */ /* 0x004fc800078e0206 */
[----:B------:R-:W-:-:S05]  /*a410*/  IMAD.IADD R2, R247, 0x1, R2 ;  /* 0x00000001f7027824 */ /* 0x000fca00078e0202 */
[----:B------:R-:W-:-:S04]  /*a420*/  IMNMX R225, R8, R2, PT ;  /* 0x0000000208e17217 */ /* 0x000fc80003800200 */
[----:B------:R-:W-:-:S13]  /*a430*/  ISETP.GT.AND P0, PT, R225, R247, PT ;  /* 0x000000f7e100720c */ /* 0x000fda0003f04270 */
[----:B------:R-:W-:Y:S05]  /*a440*/  @!P0 BRA `(.L_x_2343) ;  /* 0x0001079000008947 */ /* 0x000fea0003800000 */
[----:B------:R-:W2:Y:S04]  /*a450*/  LDL R10, [R1+0xac] ;  /* 0x0000ac00010a7983 */ /* 0x000ea80000100800 */
[----:B------:R-:W3:Y:S04]  /*a460*/  LDL R0, [R1+0x4c] ;  /* 0x00004c0001007983 */ /* 0x000ee80000100800 */
[----:B------:R-:W4:Y:S01]  /*a470*/  LDL R9, [R1+0xa8] ;  /* 0x0000a80001097983 */ /* 0x000f220000100800 */
[----:B------:R-:W-:Y:S01]  /*a480*/  ISETP.NE.U32.AND P0, PT, RZ, c[0x0][0x340], PT ;  /* 0x0000d000ff007a0c */ /* 0x000fe20003f05070 */
[----:B------:R-:W-:-:S03]  /*a490*/  ULDC.64 UR4, c[0x0][0x18] ;  /* 0x0000060000047ab9 */ /* 0x000fc60000000a00 */
[----:B------:R-:W-:-:S13]  /*a4a0*/  ISETP.NE.AND.EX P2, PT, RZ, c[0x0][0x344], PT, P0 ;  /* 0x0000d100ff007a0c */ /* 0x000fda0003f45300 */
[----:B------:R-:W-:Y:S01]  /*a4b0*/  @P2 IMAD.MOV.U32 R2, RZ, RZ, 0x4 ;  /* 0x00000004ff022424 */ /* 0x000fe200078e00ff */
[----:B------:R-:W-:-:S04]  /*a4c0*/  ISETP.NE.U32.AND P0, PT, RZ, c[0x0][0x348], PT ;  /* 0x0000d200ff007a0c */ /* 0x000fc80003f05070 */
[----:B------:R-:W-:Y:S01]  /*a4d0*/  ISETP.NE.AND.EX P0, PT, RZ, c[0x0][0x34c], PT, P0 ;  /* 0x0000d300ff007a0c */ /* 0x000fe20003f05300 */
[----:B--2---:R-:W-:-:S05]  /*a4e0*/  @P2 IMAD.WIDE R2, R10, R2, c[0x0][0x340] ;  /* 0x0000d0000a022625 */ /* 0x004fca00078e0202 */
[----:B------:R1:W5:Y:S01]  /*a4f0*/  @P2 LDG.E R20, [R2.64] ;  /* 0x0000000a02142981 */ /* 0x000362000c1e1900 */
[----:B---3--:R-:W-:-:S05]  /*a500*/  SHF.R.S32.HI R4, RZ, 0x1f, R0 ;  /* 0x0000001fff047819 */ /* 0x008fca0000011400 */
[----:B------:R-:W-:Y:S01]  /*a510*/  IMAD R4, R4, c[0x0][0x178], RZ ;  /* 0x00005e0004047a24 */ /* 0x000fe200078e02ff */
[----:B----4-:R-:W-:Y:S02]  /*a520*/  LOP3.LUT R252, R9, 0xffff, RZ, 0xc0, !PT ;  /* 0x0000ffff09fc7812 */ /* 0x010fe400078ec0ff */
[----:B------:R-:W-:Y:S01]  /*a530*/  SEL R6, R10, RZ, !P0 ;  /* 0x000000ff0a067207 */ /* 0x000fe20004000000 */
[----:B-1----:R-:W-:-:S04]  /*a540*/  IMAD.WIDE.U32 R2, R0, c[0x0][0x178], RZ ;  /* 0x00005e0000027a25 */ /* 0x002fc800078e00ff */
[----:B------:R-:W-:Y:S02]  /*a550*/  IMAD R0, R0, c[0x0][0x17c], R4 ;  /* 0x00005f0000007a24 */ /* 0x000fe400078e0204 */
[----:B------:R-:W-:-:S03]  /*a560*/  IMAD R4, R146, 0x20, R145 ;  /* 0x0000002092047824 */ /* 0x000fc600078e0291 */
[----:B------:R-:W-:Y:S01]  /*a570*/  IADD3 R3, R3, R0, RZ ;  /* 0x0000000003037210 */ /* 0x000fe20007ffe0ff */
[----:B------:R-:W-:Y:S01]  /*a580*/  IMAD.IADD R4, R14, 0x1, R4 ;  /* 0x000000010e047824 */ /* 0x000fe200078e0204 */
[----:B------:R-:W-:-:S03]  /*a590*/  SHF.R.S32.HI R0, RZ, 0x1f, R10 ;  /* 0x0000001fff007819 */ /* 0x000fc6000001140a */
[----:B------:R-:W-:Y:S01]  /*a5a0*/  @P3 IMAD.HI.U32 R9, R4, c[0x0][0x2c8], RZ ;  /* 0x0000b20004093a27 */ /* 0x000fe200078e00ff */
[----:B------:R-:W-:-:S03]  /*a5b0*/  SEL R8, R0, RZ, !P0 ;  /* 0x000000ff00087207 */ /* 0x000fc60004000000 */
[----:B------:R-:W-:-:S04]  /*a5c0*/  IMAD.WIDE.U32 R2, R252, c[0x0][0x1b8], R2 ;  /* 0x00006e00fc027a25 */ /* 0x000fc800078e0002 */
[----:B------:R-:W-:Y:S01]  /*a5d0*/  IMAD.MOV.U32 R0, RZ, RZ, R4 ;  /* 0x000000ffff007224 */ /* 0x000fe200078e0004 */
[----:B------:R-:W-:Y:S01]  /*a5e0*/  @P3 SHF.R.U32.HI R0, RZ, c[0x0][0x2cc], R9 ;  /* 0x0000b300ff003a19 */ /* 0x000fe20000011609 */
[----:B------:R-:W-:Y:S02]  /*a5f0*/  IMAD R8, R8, c[0x0][0x1c0], RZ ;  /* 0x0000700008087a24 */ /* 0x000fe400078e02ff */
[----:B------:R-:W-:Y:S01]  /*a600*/  IMAD R3, R252, c[0x0][0x1bc], R3 ;  /* 0x00006f00fc037a24 */ /* 0x000fe200078e0203 */
[----:B------:R-:W-:Y:S01]  /*a610*/  UIADD3 UR4, UP0, UR4, 0x10080, URZ ;  /* 0x0001008004047890 */ /* 0x000fe2000ff1e03f */
[C---:B------:R-:W-:Y:S01]  /*a620*/  IMAD R9, R6.reuse, c[0x0][0x1c4], R8 ;  /* 0x0000710006097a24 */ /* 0x040fe200078e0208 */
[----:B------:R-:W-:Y:S01]  /*a630*/  SHF.R.S32.HI R8, RZ, 0x1f, R0 ;  /* 0x0000001fff087819 */ /* 0x000fe20000011400 */
[----:B------:R-:W-:Y:S01]  /*a640*/  IMAD.WIDE.U32 R2, R6, c[0x0][0x1c0], R2 ;  /* 0x0000700006027a25 */ /* 0x000fe200078e0002 */
[----:B------:R-:W-:Y:S01]  /*a650*/  IADD3 R6, -R0, RZ, RZ ;  /* 0x000000ff00067210 */ /* 0x000fe20007ffe1ff */
[----:B------:R-:W-:-:S02]  /*a660*/  UIADD3.X UR5, URZ, UR5, URZ, UP0, !UPT ;  /* 0x000000053f057290 */ /* 0x000fc400087fe43f */
[----:B------:R-:W-:Y:S02]  /*a670*/  IMAD R8, R8, c[0x0][0x1b0], RZ ;  /* 0x00006c0008087a24 */ /* 0x000fe400078e02ff */
[----:B------:R-:W-:Y:S02]  /*a680*/  IMAD.IADD R3, R3, 0x1, R9 ;  /* 0x0000000103037824 */ /* 0x000fe400078e0209 */
[----:B------:R-:W-:Y:S02]  /*a690*/  IMAD R4, R6, c[0x0][0x2c4], R4 ;  /* 0x0000b10006047a24 */ /* 0x000fe400078e0204 */
[C---:B------:R-:W-:Y:S01]  /*a6a0*/  IMAD R6, R0.reuse, c[0x0][0x1b4], R8 ;  /* 0x00006d0000067a24 */ /* 0x040fe200078e0208 */
[----:B------:R-:W-:Y:S01]  /*a6b0*/  MOV R8, UR4 ;  /* 0x0000000400087c02 */ /* 0x000fe20008000f00 */
[----:B------:R-:W-:Y:S01]  /*a6c0*/  IMAD.WIDE.U32 R2, R0, c[0x0][0x1b0], R2 ;  /* 0x00006c0000027a25 */ /* 0x000fe200078e0002 */
[----:B------:R-:W-:-:S03]  /*a6d0*/  SHF.R.S32.HI R0, RZ, 0x1f, R4 ;  /* 0x0000001fff007819 */ /* 0x000fc60000011404 */
[----:B------:R-:W-:Y:S01]  /*a6e0*/  IMAD.U32 R9, RZ, RZ, UR5 ;  /* 0x00000005ff097e24 */ /* 0x000fe2000f8e00ff */
[----:B------:R1:W-:Y:S01]  /*a6f0*/  STL [R1+0x10], R19 ;  /* 0x0000101301007387 */ /* 0x0003e20000100800 */
[----:B------:R-:W-:Y:S02]  /*a700*/  IMAD.IADD R3, R3, 0x1, R6 ;  /* 0x0000000103037824 */ /* 0x000fe400078e0206 */
[----:B------:R-:W-:Y:S01]  /*a710*/  IMAD R0, R0, c[0x0][0x1a8], RZ ;  /* 0x00006a0000007a24 */ /* 0x000fe200078e02ff */
[----:B------:R1:W-:Y:S01]  /*a720*/  STL.64 [R1+0x8], R8 ;  /* 0x0000080801007387 */ /* 0x0003e20000100a00 */
[----:B------:R-:W-:-:S04]  /*a730*/  IMAD.WIDE.U32 R2, R4, c[0x0][0x1a8], R2 ;  /* 0x00006a0004027a25 */ /* 0x000fc800078e0002 */
[----:B------:R-:W-:Y:S01]  /*a740*/  IMAD R13, R4, c[0x0][0x1ac], R0 ;  /* 0x00006b00040d7a24 */ /* 0x000fe200078e0200 */
[C---:B------:R-:W-:Y:S01]  /*a750*/  LEA R17, P0, R2.reuse, c[0x0][0x160], 0x1 ;  /* 0x0000580002117a11 */ /* 0x040fe200078008ff */
[----:B------:R-:W-:Y:S01]  /*a760*/  IMAD.U32 R0, RZ, RZ, UR7 ;  /* 0x00000007ff007e24 */ /* 0x000fe2000f8e00ff */
[----:B------:R-:W-:Y:S02]  /*a770*/  MOV R22, UR7 ;  /* 0x0000000700167c02 */ /* 0x000fe40008000f00 */
[----:B------:R-:W-:Y:S02]  /*a780*/  IADD3 R13, R3, R13, RZ ;  /* 0x0000000d030d7210 */ /* 0x000fe40007ffe0ff */
[----:B------:R-:W-:Y:S02]  /*a790*/  ISETP.GE.AND P3, PT, R229, c[0x0][0x198], PT ;  /* 0x00006600e5007a0c */ /* 0x000fe40003f66270 */
[----:B------:R-:W-:Y:S02]  /*a7a0*/  LEA.HI.X R13, R2, c[0x0][0x164], R13, 0x1, P0 ;  /* 0x00005900020d7a11 */ /* 0x000fe400000f0c0d */
[----:B------:R-:W-:-:S02]  /*a7b0*/  IADD3 R22, P0, R22, 0x10, RZ ;  /* 0x0000001016167810 */ /* 0x000fc40007f1e0ff */
[----:B------:R-:W-:Y:S01]  /*a7c0*/  IADD3 R24, P1, R0, 0x8, RZ ;  /* 0x0000000800187810 */ /* 0x000fe20007f3e0ff */
[----:B------:R-:W-:Y:S01]  /*a7d0*/  IMAD.IADD R6, R145, 0x1, R14 ;  /* 0x0000000191067824 */ /* 0x000fe200078e020e */
[----:B------:R-:W-:Y:S01]  /*a7e0*/  ISETP.GE.AND P4, PT, R140, c[0x0][0x198], PT ;  /* 0x000066008c007a0c */ /* 0x000fe20003f86270 */
[----:B------:R-:W-:Y:S01]  /*a7f0*/  IMAD.X R23, RZ, RZ, UR6, P0 ;  /* 0x00000006ff177e24 */ /* 0x000fe200080e06ff */
[----:B------:R-:W-:Y:S02]  /*a800*/  ISETP.GE.AND P5, PT, R144, c[0x0][0x198], PT ;  /* 0x0000660090007a0c */ /* 0x000fe40003fa6270 */
[----:B------:R-:W-:Y:S02]  /*a810*/  ISETP.GE.AND P6, PT, R228, c[0x0][0x198], PT ;  /* 0x00006600e4007a0c */ /* 0x000fe40003fc6270 */
[----:B------:R-:W-:Y:S02]  /*a820*/  P2R R18, PR, RZ, 0x8 ;  /* 0x00000008ff127803 */ /* 0x000fe40000000000 */
[----:B------:R-:W-:-:S02]  /*a830*/  IADD3 R129, R225, -0x1, RZ ;  /* 0xffffffffe1817810 */ /* 0x000fc40007ffe0ff */
[----:B------:R-:W-:Y:S02]  /*a840*/  IADD3.X R25, RZ, UR6, RZ, P1, !PT ;  /* 0x00000006ff197c10 */ /* 0x000fe40008ffe4ff */
[----:B------:R-:W-:Y:S01]  /*a850*/  @!P2 MOV R20, R10 ;  /* 0x0000000a0014a202 */ /* 0x000fe20000000f00 */
[----:B------:R-:W-:Y:S05]  /*a860*/  BRA.DIV ~URZ, `(.L_x_2344) ;  /* 0x00015ba27f007947 */ /* 0x000fea000b800000 */
[----:B-1----:R1:W2:Y:S02]  /*a870*/  SHFL.IDX PT, R4, R13, RZ, 0x181f ;  /* 0x00181fff0d047589 */ /* 0x0022a400000e0000 */
.L_x_2516:
[----:B------:R-:W-:Y:S05]  /*a880*/  BRA.DIV ~URZ, `(.L_x_2345) ;  /* 0x00015bf27f007947 */ /* 0x000fea000b800000 */
[----:B------:R3:W4:Y:S02]  /*a890*/  SHFL.IDX PT, R0, R17, RZ, 0x181f ;  /* 0x00181fff11007589 */ /* 0x00072400000e0000 */
.L_x_2517:
[----:B------:R-:W-:Y:S01]  /*a8a0*/  IMAD R16, R19, c[0x0][0x2c4], RZ ;  /* 0x0000b10013107a24 */ /* 0x000fe200078e02ff */
[----:B------:R-:W-:Y:S04]  /*a8b0*/  BSSY B0, `(.L_x_2346) ;  /* 0x0000013000007945 */ /* 0x000fe80003800000 */
[----:B------:R-:W-:-:S13]  /*a8c0*/  ISETP.GE.AND P0, PT, R6, R16, PT ;  /* 0x000000100600720c */ /* 0x000fda0003f06270 */
[----:B------:R-:W-:Y:S05]  /*a8d0*/  @P0 BRA `(.L_x_2347) ;  /* 0x0000010000000947 */ /* 0x000fea0003800000 */
[-C--:B----4-:R-:W-:Y:S02]  /*a8e0*/  LEA R14, P0, R140, R0.reuse, 0x1 ;  /* 0x000000008c0e7211 */ /* 0x090fe400078008ff */
[----:B------:R-:W-:Y:S02]  /*a8f0*/  ISETP.NE.AND P3, PT, R18, RZ, PT ;  /* 0x000000ff1200720c */ /* 0x000fe40003f65270 */
        /* <DEDUP_REMOVED lines=14> */
.L_x_2347:
[----:B------:R-:W-:Y:S05]  /*a9e0*/  BSYNC B0 ;  /* 0x0000000000007941 */ /* 0x000fea0003800000 */
.L_x_2346:
[----:B------:R-:W-:Y:S05]  /*a9f0*/  BRA.DIV ~URZ, `(.L_x_2348) ;  /* 0x00015af27f007947 */ /* 0x000fea000b800000 */
[----:B--2---:R2:W1:Y:S04]  /*aa00*/  SHFL.IDX PT, R4, R13, 0x1, 0x181f ;  /* 0x00381f000d047f89 */ /* 0x00446800000e0000 */
[----:B----4-:R2:W4:Y:S02]  /*aa10*/  SHFL.IDX PT, R0, R17, 0x1, 0x181f ;  /* 0x00381f0011007f89 */ /* 0x01052400000e0000 */
.L_x_2518:
[----:B------:R-:W-:Y:S01]  /*aa20*/  IADD3 R2, R6, 0x20, RZ ;  /* 0x0000002006027810 */ /* 0x000fe20007ffe0ff */
[----:B------:R-:W-:Y:S03]  /*aa30*/  BSSY B0, `(.L_x_2349) ;  /* 0x0000013000007945 */ /* 0x000fe60003800000 */
[----:B------:R-:W-:-:S13]  /*aa40*/  ISETP.GE.AND P0, PT, R2, R16, PT ;  /* 0x000000100200720c */ /* 0x000fda0003f06270 */
[----:B------:R-:W-:Y:S05]  /*aa50*/  @P0 BRA `(.L_x_2350) ;  /* 0x0000010000000947 */ /* 0x000fea0003800000 */
[-C--:B----4-:R-:W-:Y:S02]  /*aa60*/  LEA R14, P0, R140, R0.reuse, 0x1 ;  /* 0x000000008c0e7211 */ /* 0x090fe400078008ff */
[----:B------:R-:W-:Y:S02]  /*aa70*/  ISETP.NE.AND P3, PT, R18, RZ, PT ;  /* 0x000000ff1200720c */ /* 0x000fe40003f65270 */
[-C--:B------:R-:W-:Y:S02]  /*aa80*/  LEA R10, P2, R238, R0.reuse, 0x1 ;  /* 0x00000000ee0a7211 */ /* 0x080fe400078408ff */
[----:B------:R-:W-:Y:S02]  /*aa90*/  LEA R8, P1, R228, R0, 0x1 ;  /* 0x00000000e4087211 */ /* 0x000fe400078208ff */
[----:B-1----:R-:W-:Y:S02]  /*aaa0*/  LEA.HI.X R15, R140, R4, R141, 0x1, P0 ;  /* 0x000000048c0f7211 */ /* 0x002fe400000f0c8d */
        /* <DEDUP_REMOVED lines=11> */
.L_x_2350:
[----:B------:R-:W-:Y:S05]  /*ab60*/  BSYNC B0 ;  /* 0x0000000000007941 */ /* 0x000fea0003800000 */
.L_x_2349:
[----:B------:R-:W-:Y:S05]  /*ab70*/  BRA.DIV ~URZ, `(.L_x_2351) ;  /* 0x00015a427f007947 */ /* 0x000fea000b800000 */
[----:B-1----:R1:W2:Y:S02]  /*ab80*/  SHFL.IDX PT, R4, R13, 0x2, 0x181f ;  /* 0x00581f000d047f89 */ /* 0x0022a400000e0000 */
.L_x_2519:
[----:B------:R-:W-:Y:S05]  /*ab90*/  BRA.DIV ~URZ, `(.L_x_2352) ;  /* 0x00015a927f007947 */ /* 0x000fea000b800000 */
[----:B----4-:R4:W1:Y:S02]  /*aba0*/  SHFL.IDX PT, R0, R17, 0x2, 0x181f ;  /* 0x00581f0011007f89 */ /* 0x01086400000e0000 */
.L_x_2520:
[----:B------:R-:W-:Y:S01]  /*abb0*/  IADD3 R2, R6, 0x40, RZ ;  /* 0x0000004006027810 */ /* 0x000fe20007ffe0ff */
[----:B------:R-:W-:Y:S03]  /*abc0*/  BSSY B0, `(.L_x_2353) ;  /* 0x0000013000007945 */ /* 0x000fe60003800000 */
[----:B------:R-:W-:-:S13]  /*abd0*/  ISETP.GE.AND P0, PT, R2, R16, PT ;  /* 0x000000100200720c */ /* 0x000fda0003f06270 */
[----:B------:R-:W-:Y:S05]  /*abe0*/  @P0 BRA `(.L_x_2354) ;  /* 0x0000010000000947 */ /* 0x000fea0003800000 */
[-C--:B-1----:R-:W-:Y:S02]  /*abf0*/  LEA R14, P0, R140, R0.reuse, 0x1 ;  /* 0x000000008c0e7211 */ /* 0x082fe400078008ff */
        /* <DEDUP_REMOVED lines=15> */
.L_x_2354:
[----:B------:R-:W-:Y:S05]  /*acf0*/  BSYNC B0 ;  /* 0x0000000000007941 */ /* 0x000fea0003800000 */
.L_x_2353:
[----:B------:R-:W-:Y:S05]  /*ad00*/  BRA.DIV ~URZ, `(.L_x_2355) ;  /* 0x000159927f007947 */ /* 0x000fea000b800000 */
[----:B--2---:R2:W3:Y:S04]  /*ad10*/  SHFL.IDX PT, R4, R13, 0x3, 0x181f ;  /* 0x00781f000d047f89 */ /* 0x0044e800000e0000 */
[----:B-1----:R2:W1:Y:S02]  /*ad20*/  SHFL.IDX PT, R0, R17, 0x3, 0x181f ;  /* 0x00781f0011007f89 */ /* 0x00246400000e0000 */
.L_x_2521:
[----:B--2---:R-:W2:Y:S04]  /*ad30*/  LDL R113, [R1] ;  /* 0x0000000001717983 */ /* 0x004ea80000100800 */
[----:B----4-:R-:W4:Y:S04]  /*ad40*/  LDL R10, [R1+0x48] ;  /* 0x00004800010a7983 */ /* 0x010f280000100800 */
[----:B---3--:R-:W3:Y:S01]  /*ad50*/  LDL R13, [R1+0x64] ;  /* 0x00006400010d7983 */ /* 0x008ee20000100800 */
[----:B------:R-:W-:Y:S01]  /*ad60*/  IADD3 R6, R6, 0x60, RZ ;  /* 0x0000006006067810 */ /* 0x000fe20007ffe0ff */
[----:B------:R-:W-:Y:S01]  /*ad70*/  IMAD.MOV.U32 R97, RZ, RZ, 0x30 ;  /* 0x00000030ff617424 */ /* 0x000fe200078e00ff */
[----:B------:R-:W-:Y:S01]  /*ad80*/  ULDC.64 UR4, c[0x0][0x40] ;  /* 0x0000100000047ab9 */ /* 0x000fe20000000a00 */
[----:B------:R-:W-:Y:S01]  /*ad90*/  IMAD.MOV.U32 R224, RZ, RZ, RZ ;  /* 0x000000ffffe07224 */ /* 0x000fe200078e00ff */
[----:B------:R-:W-:Y:S01]  /*ada0*/  ISETP.GE.AND P0, PT, R6, R16, PT ;  /* 0x000000100600720c */ /* 0x000fe20003f06270 */
[----:B------:R-:W-:Y:S01]  /*adb0*/  IMAD.MOV.U32 R6, RZ, RZ, c[0x0][0x2b8] ;  /* 0x0000ae00ff067624 */ /* 0x000fe200078e00ff */
[----:B------:R-:W-:Y:S01]  /*adc0*/  UIADD3 UR4, UP0, UR4, 0x160, URZ ;  /* 0x0000016004047890 */ /* 0x000fe2000ff1e03f */
[----:B------:R-:W-:-:S02]  /*add0*/  IMAD R128, R225, R97, -0x30 ;  /* 0xffffffd0e1807424 */ /* 0x000fc400078e0261 */
[----:B-----5:R-:W-:Y:S01]  /*ade0*/  IMAD.WIDE.U32 R16, R20, c[0x0][0x2b0], RZ ;  /* 0x0000ac0014107a25 */ /* 0x020fe200078e00ff */
[----:B------:R-:W-:Y:S01]  /*adf0*/  ISETP.NE.AND P3, PT, R6, 0x1, PT ;  /* 0x000000010600780c */ /* 0x000fe20003f65270 */
[----:B------:R-:W-:-:S03]  /*ae00*/  UIADD3.X UR5, URZ, UR5, URZ, UP0, !UPT ;  /* 0x000000053f057290 */ /* 0x000fc600087fe43f */
[----:B------:R-:W-:Y:S03]  /*ae10*/  STL.64 [R1+0x90], R16 ;  /* 0x0000901001007387 */ /* 0x000fe60000100a00 */
[----:B-1----:R-:W-:Y:S01]  /*ae20*/  @!P0 LEA R2, P1, R140, R0, 0x1 ;  /* 0x000000008c028211 */ /* 0x002fe200078208ff */
[----:B------:R-:W-:Y:S01]  /*ae30*/  IMAD.U32 R19, RZ, RZ, UR5 ;  /* 0x00000005ff137e24 */ /* 0x000fe2000f8e00ff */
[----:B--2---:R-:W-:-:S04]  /*ae40*/  SHF.R.S32.HI R14, RZ, 0x1f, R113 ;  /* 0x0000001fff0e7819 */ /* 0x004fc80000011471 */
[----:B------:R-:W-:Y:S01]  /*ae50*/  LEA.HI R3, R14, R113, RZ, 0x3 ;  /* 0x000000710e037211 */ /* 0x000fe200078f18ff */
[----:B----4-:R1:W-:Y:S03]  /*ae60*/  STL [R1+0x84], R10 ;  /* 0x0000840a01007387 */ /* 0x0103e60000100800 */
[----:B------:R-:W-:Y:S02]  /*ae70*/  LOP3.LUT R215, R3, 0xfffffff8, RZ, 0xc0, !PT ;  /* 0xfffffff803d77812 */ /* 0x000fe400078ec0ff */
[----:B------:R-:W-:Y:S02]  /*ae80*/  SHF.R.S32.HI R241, RZ, 0x3, R3 ;  /* 0x00000003fff17819 */ /* 0x000fe40000011403 */
[----:B------:R-:W-:Y:S01]  /*ae90*/  @!P0 LEA.HI.X R3, R140, R4, R141, 0x1, P1 ;  /* 0x000000048c038211 */ /* 0x000fe200008f0c8d */
[----:B------:R-:W-:Y:S01]  /*aea0*/  IMAD.IADD R215, R113, 0x1, -R215 ;  /* 0x0000000171d77824 */ /* 0x000fe200078e0ad7 */
[----:B------:R-:W-:-:S03]  /*aeb0*/  @!P0 LEA R8, P1, R238, R0, 0x1 ;  /* 0x00000000ee088211 */ /* 0x000fc600078208ff */
[----:B------:R-:W-:Y:S01]  /*aec0*/  IMAD.SHL.U32 R251, R215, 0x20, RZ ;  /* 0x00000020d7fb7824 */ /* 0x000fe200078e00ff */
[----:B------:R-:W-:Y:S01]  /*aed0*/  @!PT LDS RZ, [RZ] ;  /* 0x00000000fffff984 */ /* 0x000fe20000000800 */
[----:B------:R-:W-:Y:S01]  /*aee0*/  @!PT LDS RZ, [RZ] ;  /* 0x00000000fffff984 */ /* 0x000fe20000000800 */
[----:B------:R-:W-:Y:S01]  /*aef0*/  @!PT LDS RZ, [RZ] ;  /* 0x00000000fffff984 */ /* 0x000fe20000000800 */
[----:B------:R2:W-:Y:S01]  /*af00*/  @!P0 LDGSTS.E.BYPASS.LTC128B.128 [R245+0x13080], [R2.64], !P4 ;  /* 0x1308000002f58fae */ /* 0x0005e2000e101d4a */
[----:B------:R-:W-:Y:S02]  /*af10*/  @!P0 LEA.HI.X R9, R238, R4, R248, 0x1, P1 ;  /* 0x00000004ee098211 */ /* 0x000fe400008f0cf8 */
[----:B------:R-:W-:Y:S01]  /*af20*/  IMAD.IADD R21, R251, 0x1, R241 ;  /* 0x00000001fb157824 */ /* 0x000fe200078e02f1 */
[----:B------:R-:W-:Y:S01]  /*af30*/  ISETP.NE.AND P4, PT, R18, RZ, PT ;  /* 0x000000ff1200720c */ /* 0x000fe20003f85270 */
[----:B------:R-:W-:Y:S01]  /*af40*/  IMAD.U32 R18, RZ, RZ, UR4 ;  /* 0x00000004ff127e24 */ /* 0x000fe2000f8e00ff */
[----:B------:R4:W-:Y:S01]  /*af50*/  @!P0 LDGSTS.E.BYPASS.LTC128B.128 [R245+0x17080], [R8.64], !P5 ;  /* 0x1708000008f58fae */ /* 0x0009e2000e901d4a */
[----:B------:R-:W-:-:S05]  /*af60*/  IMAD.IADD R6, R21, 0x1, R128 ;  /* 0x0000000115067824 */ /* 0x000fca00078e0280 */
[----:B---3--:R-:W-:-:S04]  /*af70*/  ISETP.GE.AND P2, PT, R6, R13, PT ;  /* 0x0000000d0600720c */ /* 0x008fc80003f46270 */
[----:B------:R-:W-:Y:S01]  /*af80*/  ISETP.GT.OR P1, PT, R21, 0x2f, P2 ;  /* 0x0000002f1500780c */ /* 0x000fe20001724670 */
[----:B--2---:R-:W-:Y:S01]  /*af90*/  IMAD.IADD R3, R10, 0x1, R6 ;  /* 0x000000010a037824 */ /* 0x004fe200078e0206 */
[----:B------:R-:W-:-:S03]  /*afa0*/  SHF.R.S32.HI R6, RZ, 0x1f, R20 ;  /* 0x0000001fff067819 */ /* 0x000fc60000011414 */
[----:B-1----:R-:W-:Y:S01]  /*afb0*/  @P3 IMAD.HI.U32 R10, R3, c[0x0][0x2bc], RZ ;  /* 0x0000af00030a3a27 */ /* 0x002fe200078e00ff */
[----:B----4-:R-:W-:-:S03]  /*afc0*/  @!P0 LEA R8, P2, R228, R0, 0x1 ;  /* 0x00000000e4088211 */ /* 0x010fc600078408ff */
[----:B------:R-:W-:Y:S01]  /*afd0*/  IMAD.MOV.U32 R2, RZ, RZ, R3 ;  /* 0x000000ffff027224 */ /* 0x000fe200078e0003 */
[----:B------:R-:W-:Y:S01]  /*afe0*/  @P3 SHF.R.U32.HI R2, RZ, c[0x0][0x2c0], R10 ;  /* 0x0000b000ff023a19 */ /* 0x000fe2000001160a */
[----:B------:R-:W-:Y:S01]  /*aff0*/  IMAD R6, R6, c[0x0][0x2b0], RZ ;  /* 0x0000ac0006067a24 */ /* 0x000fe200078e02ff */
[C---:B------:R-:W-:Y:S02]  /*b000*/  @!P0 LEA R10, P3, R229.reuse, R0, 0x1 ;  /* 0x00000000e50a8211 */ /* 0x040fe400078608ff */
[-C--:B------:R-:W-:Y:S01]  /*b010*/  @!P0 LEA.HI.X R9, R228, R4.reuse, R250, 0x1, P2 ;  /* 0x00000004e4098211 */ /* 0x080fe200010f0cfa */
[----:B------:R-:W-:Y:S01]  /*b020*/  IMAD R6, R20, c[0x0][0x2b4], R6 ;  /* 0x0000ad0014067a24 */ /* 0x000fe200078e0206 */
[----:B------:R-:W-:Y:S02]  /*b030*/  @!P0 LEA.HI.X R11, R229, R4, R249, 0x1, P3 ;  /* 0x00000004e50b8211 */ /* 0x000fe400018f0cf9 */
[----:B------:R-:W-:Y:S01]  /*b040*/  @!P1 IADD3 R0, P2, R2, R16, RZ ;  /* 0x0000001002009210 */ /* 0x000fe20007f5e0ff */
[----:B------:R1:W-:Y:S01]  /*b050*/  @!P0 LDGSTS.E.BYPASS.LTC128B.128 [R245+0x1b080], [R8.64], !P6 ;  /* 0x1b08000008f58fae */ /* 0x0003e2000f101d4a */
[----:B------:R-:W-:-:S03]  /*b060*/  IMAD.IADD R15, R17, 0x1, R6 ;  /* 0x00000001110f7824 */ /* 0x000fc600078e0206 */
[----:B------:R2:W-:Y:S02]  /*b070*/  @!P0 LDGSTS.E.BYPASS.LTC128B.128 [R245+0x1f080], [R10.64], !P4 ;  /* 0x1f0800000af58fae */ /* 0x0005e4000e101d4a */
[----:B------:R-:W-:Y:S02]  /*b080*/  @!P1 LEA.HI.X.SX32 R4, R2, R15, 0x1, P2 ;  /* 0x0000000f02049211 */ /* 0x000fe400010f0eff */
[----:B------:R-:W0:Y:S01]  /*b090*/  LDGDEPBAR ;  /* 0x00000000000079af */ /* 0x000e220000000000 */
[----:B------:R-:W-:Y:S01]  /*b0a0*/  WARPSYNC 0xffffffff ;  /* 0xffffffff00007948 */ /* 0x000fe20003800000 */
[----:B------:R-:W-:Y:S02]  /*b0b0*/  IMAD.WIDE.U32 R16, R252, c[0x0][0x1e8], RZ ;  /* 0x00007a00fc107a25 */ /* 0x000fe400078e00ff */
[----:B------:R3:W-:Y:S01]  /*b0c0*/  STL [R1+0x9c], R15 ;  /* 0x00009c0f01007387 */ /* 0x0007e20000100800 */
[----:B-1----:R-:W-:-:S04]  /*b0d0*/  @!P1 LEA R8, P2, R0, c[0x0][0x2a0], 0x2 ;  /* 0x0000a80000089a11 */ /* 0x002fc800078410ff */
[----:B------:R-:W-:Y:S01]  /*b0e0*/  @!P1 LEA.HI.X R9, R0, c[0x0][0x2a4], R4, 0x2, P2 ;  /* 0x0000a90000099a11 */ /* 0x000fe200010f1404 */
[----:B------:R-:W-:Y:S06]  /*b0f0*/  BAR.SYNC.DEFER_BLOCKING 0x0 ;  /* 0x0000000000007b1d */ /* 0x000fec0000010000 */
[----:B------:R1:W4:Y:S01]  /*b100*/  @!P1 LDG.E R224, [R8.64] ;  /* 0x0000000a08e09981 */ /* 0x000322000c1e1900 */
[----:B------:R-:W-:Y:S01]  /*b110*/  IMAD.MOV R0, RZ, RZ, -R2 ;  /* 0x000000ffff007224 */ /* 0x000fe200078e0a02 */
[----:B------:R-:W-:Y:S01]  /*b120*/  LOP3.LUT R213, R213, 0xfffffbff, RZ, 0xc0, !PT ;  /* 0xfffffbffd5d57812 */ /* 0x000fe200078ec0ff */
[----:B------:R-:W-:Y:S01]  /*b130*/  IMAD.SHL.U32 R6, R241, 0x40, RZ ;  /* 0x00000040f1067824 */ /* 0x000fe200078e00ff */
[----:B------:R2:W-:Y:S01]  /*b140*/  STL.64 [R1+0x88], R16 ;  /* 0x0000881001007387 */ /* 0x0005e20000100a00 */
[----:B------:R-:W-:Y:S01]  /*b150*/  IMAD R226, R0, c[0x0][0x2b8], R3 ;  /* 0x0000ae0000e27a24 */ /* 0x000fe200078e0203 */
[----:B------:R-:W-:Y:S01]  /*b160*/  IADD3 R201, R192, 0x20, RZ ;  /* 0x00000020c0c97810 */ /* 0x000fe20007ffe0ff */
[----:B---3--:R-:W-:Y:S01]  /*b170*/  IMAD R15, R252, c[0x0][0x1ec], R17 ;  /* 0x00007b00fc0f7a24 */ /* 0x008fe200078e0211 */
[----:B------:R-:W-:Y:S01]  /*b180*/  STL.64 [R1+0x28], R22 ;  /* 0x0000281601007387 */ /* 0x000fe20000100a00 */
[C---:B------:R-:W-:Y:S01]  /*b190*/  IMAD.WIDE.U32 R2, R226.reuse, c[0x0][0x1e0], RZ ;  /* 0x00007800e2027a25 */ /* 0x040fe200078e00ff */
[----:B------:R-:W-:Y:S01]  /*b1a0*/  SHF.R.S32.HI R127, RZ, 0x1f, R226 ;  /* 0x0000001fff7f7819 */ /* 0x000fe200000114e2 */
[----:B------:R-:W-:Y:S01]  /*b1b0*/  BSSY B2, `(.L_x_2356) ;  /* 0x000005e000027945 */ /* 0x000fe20003800000 */
[----:B------:R3:W-:Y:S01]  /*b1c0*/  STL [R1+0x98], R15 ;  /* 0x0000980f01007387 */ /* 0x0007e20000100800 */
[----:B------:R-:W-:Y:S01]  /*b1d0*/  IMAD.SHL.U32 R215, R215, 0x8, RZ ;  /* 0x00000008d7d77824 */ /* 0x000fe200078e00ff */
[----:B------:R-:W-:Y:S01]  /*b1e0*/  MOV R130, 0xb790 ;  /* 0x0000b79000827802 */ /* 0x000fe20000000f00 */
[----:B------:R-:W-:Y:S01]  /*b1f0*/  IMAD R0, R127, c[0x0][0x1e0], RZ ;  /* 0x000078007f007a24 */ /* 0x000fe200078e02ff */
[----:B------:R-:W-:Y:S01]  /*b200*/  STL.64 [R1+0x30], R172 ;  /* 0x000030ac01007387 */ /* 0x000fe20000100a00 */
[----:B------:R-:W-:Y:S01]  /*b210*/  IMAD R97, R225, -0x30, R97 ;  /* 0xffffffd0e1617824 */ /* 0x000fe200078e0261 */
[----:B------:R-:W-:Y:S01]  /*b220*/  ISETP.GE.AND P6, PT, R215, c[0x0][0x1d4], PT ;  /* 0x00007500d7007a0c */ /* 0x000fe20003fc6270 */
[----:B------:R-:W-:Y:S01]  /*b230*/  IMAD R0, R226, c[0x0][0x1e4], R0 ;  /* 0x00007900e2007a24 */ /* 0x000fe200078e0200 */
[----:B------:R-:W-:Y:S01]  /*b240*/  STL.64 [R1+0x38], R26 ;  /* 0x0000381a01007387 */ /* 0x000fe20000100a00 */
[----:B------:R-:W-:-:S02]  /*b250*/  IMAD.IADD R125, R13, 0x1, R97 ;  /* 0x000000010d7d7824 */ /* 0x000fc400078e0261 */
[----:B------:R-:W-:Y:S01]  /*b260*/  IMAD.IADD R3, R3, 0x1, R0 ;  /* 0x0000000103037824 */ /* 0x000fe200078e0200 */
[----:B------:R-:W-:Y:S01]  /*b270*/  STL.64 [R1+0x40], R24 ;  /* 0x0000401801007387 */ /* 0x000fe20000100a00 */
[----:B-1----:R-:W-:Y:S02]  /*b280*/  IMAD.U32 R8, RZ, RZ, UR7 ;  /* 0x00000007ff087e24 */ /* 0x002fe4000f8e00ff */
[----:B------:R-:W-:Y:S01]  /*b290*/  IMAD.U32 R9, RZ, RZ, UR6 ;  /* 0x00000006ff097e24 */ /* 0x000fe2000f8e00ff */
[----:B------:R-:W-:Y:S01]  /*b2a0*/  STL.64 [R1+0x18], R18 ;  /* 0x0000181201007387 */ /* 0x000fe20000100a00 */
[----:B--2---:R-:W-:-:S03]  /*b2b0*/  IADD3 R17, R215, 0x40, RZ ;  /* 0x00000040d7117810 */ /* 0x004fc60007ffe0ff */
[----:B------:R-:W-:Y:S01]  /*b2c0*/  STL.64 [R1+0x20], R8 ;  /* 0x0000200801007387 */ /* 0x000fe20000100a00 */
[----:B------:R-:W-:Y:S02]  /*b2d0*/  @P6 LOP3.LUT R213, R213, 0x400, RZ, 0xfc, !PT ;  /* 0x00000400d5d56812 */ /* 0x000fe400078efcff */
[----:B------:R-:W-:Y:S02]  /*b2e0*/  ISETP.GE.AND P5, PT, R17, c[0x0][0x1d4], PT ;  /* 0x0000750011007a0c */ /* 0x000fe40003fa6270 */
[----:B------:R-:W-:-:S11]  /*b2f0*/  LOP3.LUT R213, R213, 0xfffffdff, RZ, 0xc0, !PT ;  /* 0xfffffdffd5d57812 */ /* 0x000fd600078ec0ff */
[----:B------:R-:W-:-:S04]  /*b300*/  @P5 LOP3.LUT R213, R213, 0x200, RZ, 0xfc, !PT ;  /* 0x00000200d5d55812 */ /* 0x000fc800078efcff */
[----:B------:R-:W-:Y:S02]  /*b310*/  LOP3.LUT R213, R213, 0xfffffeff, RZ, 0xc0, !PT ;  /* 0xfffffeffd5d57812 */ /* 0x000fe400078ec0ff */
[----:B----4-:R-:W-:Y:S01]  /*b320*/  SHF.R.S32.HI R126, RZ, 0x1f, R224 ;  /* 0x0000001fff7e7819 */ /* 0x010fe200000114e0 */
[----:B------:R-:W-:-:S04]  /*b330*/  IMAD.WIDE.U32 R2, R224, c[0x0][0x1f0], R2 ;  /* 0x00007c00e0027a25 */ /* 0x000fc800078e0002 */
[----:B------:R-:W-:Y:S01]  /*b340*/  IMAD R0, R126, c[0x0][0x1f0], RZ ;  /* 0x00007c007e007a24 */ /* 0x000fe200078e02ff */
[----:B------:R-:W-:Y:S02]  /*b350*/  IADD3 R2, P0, R2, R16, RZ ;  /* 0x0000001002027210 */ /* 0x000fe40007f1e0ff */
[----:B------:R-:W-:Y:S01]  /*b360*/  IADD3 R16, R215, 0x80, RZ ;  /* 0x00000080d7107810 */ /* 0x000fe20007ffe0ff */
[----:B------:R-:W-:Y:S01]  /*b370*/  IMAD R4, R224, c[0x0][0x1f4], R0 ;  /* 0x00007d00e0047a24 */ /* 0x000fe200078e0200 */
[----:B------:R-:W-:Y:S02]  /*b380*/  LOP3.LUT R0, R6, 0x1c0, RZ, 0xc0, !PT ;  /* 0x000001c006007812 */ /* 0x000fe400078ec0ff */
[----:B------:R-:W-:Y:S02]  /*b390*/  ISETP.GE.AND P4, PT, R16, c[0x0][0x1d4], PT ;  /* 0x0000750010007a0c */ /* 0x000fe40003f86270 */
[----:B------:R-:W-:Y:S02]  /*b3a0*/  IADD3.X R6, R15, R3, R4, P0, !PT ;  /* 0x000000030f067210 */ /* 0x000fe400007fe404 */
[----:B------:R-:W-:-:S02]  /*b3b0*/  LOP3.LUT R3, R0, 0x38, R215, 0xf8, !PT ;  /* 0x0000003800037812 */ /* 0x000fc400078ef8d7 */
[----:B------:R-:W-:Y:S02]  /*b3c0*/  SHF.R.U32.HI R0, RZ, 0x3, R0 ;  /* 0x00000003ff007819 */ /* 0x000fe40000011600 */
[----:B------:R-:W-:Y:S02]  /*b3d0*/  LEA R4, P0, R2, c[0x0][0x1c8], 0x1 ;  /* 0x0000720002047a11 */ /* 0x000fe400078008ff */
[----:B------:R-:W-:Y:S02]  /*b3e0*/  LOP3.LUT R10, R3, R0, RZ, 0x3c, !PT ;  /* 0x00000000030a7212 */ /* 0x000fe400078e3cff */
[----:B------:R-:W-:Y:S01]  /*b3f0*/  LEA.HI R3, R14, R113, RZ, 0x6 ;  /* 0x000000710e037211 */ /* 0x000fe200078f30ff */
[----:B------:R-:W-:Y:S01]  /*b400*/  SHFL.IDX PT, R8, R4, 0x1, 0x181f ;  /* 0x00381f0004087f89 */ /* 0x000fe200000e0000 */
[----:B------:R-:W-:Y:S02]  /*b410*/  LEA.HI.X R11, R2, c[0x0][0x1cc], R6, 0x1, P0 ;  /* 0x00007300020b7a11 */ /* 0x000fe400000f0c06 */
[----:B------:R-:W-:Y:S01]  /*b420*/  IMNMX R0, R125, 0x30, PT ;  /* 0x000000307d007817 */ /* 0x000fe20003800200 */
[----:B------:R-:W-:Y:S01]  /*b430*/  IMAD.SHL.U32 R6, R3, 0x8, RZ ;  /* 0x0000000803067824 */ /* 0x000fe200078e00ff */
[----:B------:R1:W-:Y:S01]  /*b440*/  SHFL.IDX PT, R2, R4, RZ, 0x181f ;  /* 0x00181fff04027589 */ /* 0x0003e200000e0000 */
[----:B---3--:R-:W-:-:S02]  /*b450*/  IADD3 R15, R215, 0xc0, RZ ;  /* 0x000000c0d70f7810 */ /* 0x008fc40007ffe0ff */
[----:B------:R-:W-:Y:S01]  /*b460*/  IMAD.IADD R0, R0, 0x1, -R241 ;  /* 0x0000000100007824 */ /* 0x000fe200078e0af1 */
[----:B------:R-:W2:Y:S01]  /*b470*/  SHFL.IDX PT, R3, R11, RZ, 0x181f ;  /* 0x00181fff0b037589 */ /* 0x000ea200000e0000 */
[----:B------:R-:W-:Y:S02]  /*b480*/  LOP3.LUT R214, R10, 0xfffffe00, R6, 0xf8, !PT ;  /* 0xfffffe000ad67812 */ /* 0x000fe400078ef806 */
[----:B------:R-:W-:Y:S01]  /*b490*/  SHF.R.S32.HI R6, RZ, 0x1f, R15 ;  /* 0x0000001fff067819 */ /* 0x000fe2000001140f */
[----:B------:R3:W4:Y:S01]  /*b4a0*/  SHFL.IDX PT, R9, R11, 0x1, 0x181f ;  /* 0x00381f000b097f89 */ /* 0x00072200000e0000 */
[C---:B------:R-:W-:Y:S02]  /*b4b0*/  ISETP.GE.AND P1, PT, R0.reuse, 0x1, PT ;  /* 0x000000010000780c */ /* 0x040fe40003f26270 */
[----:B------:R-:W-:Y:S02]  /*b4c0*/  ISETP.GT.AND P0, PT, R0, 0x20, PT ;  /* 0x000000200000780c */ /* 0x000fe40003f04270 */
[----:B------:R-:W-:-:S02]  /*b4d0*/  SHF.R.S32.HI R0, RZ, 0x1f, R16 ;  /* 0x0000001fff007819 */ /* 0x000fc40000011410 */
[----:B------:R-:W-:Y:S02]  /*b4e0*/  LEA.HI R6, R6, R15, RZ, 0x3 ;  /* 0x0000000f06067211 */ /* 0x000fe400078f18ff */
[----:B------:R-:W-:Y:S02]  /*b4f0*/  LEA.HI R0, R0, R16, RZ, 0x3 ;  /* 0x0000001000007211 */ /* 0x000fe400078f18ff */
[----:B------:R-:W-:Y:S02]  /*b500*/  ISETP.GE.AND P3, PT, R15, c[0x0][0x1d4], PT ;  /* 0x000075000f007a0c */ /* 0x000fe40003f66270 */
[----:B------:R-:W-:Y:S02]  /*b510*/  LOP3.LUT R231, R0, 0xfffffff8, RZ, 0xc0, !PT ;  /* 0xfffffff800e77812 */ /* 0x000fe400078ec0ff */
[----:B-1----:R-:W-:Y:S01]  /*b520*/  SHF.R.S32.HI R4, RZ, 0x1f, R17 ;  /* 0x0000001fff047819 */ /* 0x002fe20000011411 */
[----:B------:R-:W-:Y:S01]  /*b530*/  @P0 IMAD.SHL.U32 R0, R214, 0x2, RZ ;  /* 0x00000002d6000824 */ /* 0x000fe200078e00ff */
[----:B------:R-:W-:-:S02]  /*b540*/  LOP3.LUT R230, R6, 0xfffffff8, RZ, 0xc0, !PT ;  /* 0xfffffff806e67812 */ /* 0x000fc400078ec0ff */
[----:B------:R-:W-:Y:S01]  /*b550*/  LEA.HI R4, R4, R17, RZ, 0x3 ;  /* 0x0000001104047211 */ /* 0x000fe200078f18ff */
[--C-:B--2---:R-:W-:Y:S01]  /*b560*/  @P1 IMAD.WIDE R14, R215, 0x2, R2.reuse ;  /* 0x00000002d70e1825 */ /* 0x104fe200078e0202 */
[----:B------:R-:W-:Y:S02]  /*b570*/  @P4 LOP3.LUT R213, R213, 0x100, RZ, 0xfc, !PT ;  /* 0x00000100d5d54812 */ /* 0x000fe400078efcff */
[----:B------:R-:W-:Y:S01]  /*b580*/  LOP3.LUT R232, R4, 0xfffffff8, RZ, 0xc0, !PT ;  /* 0xfffffff804e87812 */ /* 0x000fe200078ec0ff */
[----:B------:R-:W-:Y:S01]  /*b590*/  @P1 IMAD.SHL.U32 R4, R214, 0x2, RZ ;  /* 0x00000002d6041824 */ /* 0x000fe200078e00ff */
[----:B------:R-:W-:Y:S01]  /*b5a0*/  LOP3.LUT R213, R213, 0xffffff7f, RZ, 0xc0, !PT ;  /* 0xffffff7fd5d57812 */ /* 0x000fe200078ec0ff */
[----:B------:R-:W-:Y:S01]  /*b5b0*/  @P1 IMAD.WIDE R16, R231, 0x2, R2 ;  /* 0x00000002e7101825 */ /* 0x000fe200078e0202 */
[----:B------:R-:W-:Y:S02]  /*b5c0*/  SHF.R.S32.HI R244, RZ, 0x1f, R232 ;  /* 0x0000001ffff47819 */ /* 0x000fe400000114e8 */
[----:B------:R4:W-:Y:S01]  /*b5d0*/  @P1 LDGSTS.E.BYPASS.LTC128B.128 [R4+0xa080], [R14.64], !P6 ;  /* 0x0a0800000e041fae */ /* 0x0009e2000f101d4a */
[----:B---3--:R-:W-:Y:S01]  /*b5e0*/  @P1 IMAD.WIDE R10, R232, 0x2, R2 ;  /* 0x00000002e80a1825 */ /* 0x008fe200078e0202 */
[----:B------:R-:W-:-:S02]  /*b5f0*/  @P3 LOP3.LUT R213, R213, 0x80, RZ, 0xfc, !PT ;  /* 0x00000080d5d53812 */ /* 0x000fc400078efcff */
[----:B------:R-:W-:Y:S01]  /*b600*/  SHF.R.S32.HI R243, RZ, 0x1f, R231 ;  /* 0x0000001ffff37819 */ /* 0x000fe200000114e7 */
[----:B------:R-:W-:Y:S01]  /*b610*/  @P1 IMAD.WIDE R2, R230, 0x2, R2 ;  /* 0x00000002e6021825 */ /* 0x000fe200078e0202 */
[----:B------:R1:W-:Y:S01]  /*b620*/  @P1 LDGSTS.E.BYPASS.LTC128B.128 [R4+0xb880], [R10.64], !P5 ;  /* 0x0b8800000a041fae */ /* 0x0003e2000e901d4a */
[----:B------:R-:W-:Y:S02]  /*b630*/  LOP3.LUT R213, R213, 0xffffffbf, RZ, 0xc0, !PT ;  /* 0xffffffbfd5d57812 */ /* 0x000fe400078ec0ff */
[----:B------:R-:W-:Y:S01]  /*b640*/  SHF.R.S32.HI R242, RZ, 0x1f, R230 ;  /* 0x0000001ffff27819 */ /* 0x000fe200000114e6 */
[----:B------:R2:W-:Y:S04]  /*b650*/  @P1 LDGSTS.E.BYPASS.LTC128B.128 [R4+0xd080], [R16.64], !P4 ;  /* 0x0d08000010041fae */ /* 0x0005e8000e101d4a */
[----:B------:R3:W-:Y:S01]  /*b660*/  @P1 LDGSTS.E.BYPASS.LTC128B.128 [R4+0xe880], [R2.64], !P3 ;  /* 0x0e88000002041fae */ /* 0x0007e2000d901d4a */
[----:B------:R-:W-:Y:S01]  /*b670*/  LOP3.LUT P1, RZ, R146, 0x2, RZ, 0xc0, !PT ;  /* 0x0000000292ff7812 */ /* 0x000fe2000782c0ff */
[----:B----4-:R-:W-:-:S12]  /*b680*/  @P0 IMAD.WIDE R14, R215, 0x2, R8 ;  /* 0x00000002d70e0825 */ /* 0x010fd800078e0208 */
[----:B------:R-:W-:Y:S01]  /*b690*/  @P1 IADD3 R201, R192, -0x20, RZ ;  /* 0xffffffe0c0c91810 */ /* 0x000fe20007ffe0ff */
[----:B------:R4:W-:Y:S01]  /*b6a0*/  @P0 LDGSTS.E.BYPASS.LTC128B.128 [R0+0xb080], [R14.64], !P6 ;  /* 0x0b0800000e000fae */ /* 0x0009e2000f101d4a */
[--C-:B-1----:R-:W-:Y:S02]  /*b6b0*/  @P0 IMAD.WIDE R10, R232, 0x2, R8.reuse ;  /* 0x00000002e80a0825 */ /* 0x102fe400078e0208 */
[C---:B------:R-:W-:Y:S02]  /*b6c0*/  IADD3 R212, R201.reuse, 0x1000, RZ ;  /* 0x00001000c9d47810 */ /* 0x040fe40007ffe0ff */
[----:B------:R-:W-:Y:S01]  /*b6d0*/  IADD3 R211, R201, 0x800, RZ ;  /* 0x00000800c9d37810 */ /* 0x000fe20007ffe0ff */
[----:B------:R4:W-:Y:S01]  /*b6e0*/  @P0 LDGSTS.E.BYPASS.LTC128B.128 [R0+0xc880], [R10.64], !P5 ;  /* 0x0c8800000a000fae */ /* 0x0009e2000e901d4a */
[----:B---3--:R-:W-:-:S04]  /*b6f0*/  @P0 IMAD.WIDE R2, R231, 0x2, R8 ;  /* 0x00000002e7020825 */ /* 0x008fc800078e0208 */
[----:B------:R-:W-:Y:S01]  /*b700*/  @P0 IMAD.WIDE R8, R230, 0x2, R8 ;  /* 0x00000002e6080825 */ /* 0x000fe200078e0208 */
[----:B------:R4:W-:Y:S04]  /*b710*/  @P0 LDGSTS.E.BYPASS.LTC128B.128 [R0+0xe080], [R2.64], !P4 ;  /* 0x0e08000002000fae */ /* 0x0009e8000e101d4a */
[----:B------:R4:W-:Y:S01]  /*b720*/  @P0 LDGSTS.E.BYPASS.LTC128B.128 [R0+0xf880], [R8.64], !P3 ;  /* 0x0f88000008000fae */ /* 0x0009e2000d901d4a */
[----:B------:R-:W-:-:S03]  /*b730*/  ISETP.GT.AND P0, PT, R21, 0x2f, PT ;  /* 0x0000002f1500780c */ /* 0x000fc60003f04270 */
[----:B------:R-:W0:Y:S10]  /*b740*/  LDGDEPBAR ;  /* 0x00000000000079af */ /* 0x000e340000000000 */
[----:B------:R-:W-:Y:S01]  /*b750*/  @P0 LOP3.LUT R213, R213, 0x40, RZ, 0xfc, !PT ;  /* 0x00000040d5d50812 */ /* 0x000fe200078efcff */
[----:B----4-:R-:W-:-:S05]  /*b760*/  IMAD.U32 R0, RZ, RZ, UR7 ;  /* 0x00000007ff007e24 */ /* 0x010fca000f8e00ff */
[----:B------:R-:W-:Y:S02]  /*b770*/  IADD3 R79, R0, 0x18, RZ ;  /* 0x00000018004f7810 */ /* 0x000fe40007ffe0ff */
[----:B--2---:R-:W-:Y:S05]  /*b780*/  CALL.REL.NOINC `($_ZN7cutlass13device_kernelIN5flash19enable_sm80_to_sm89INS1_16FlashAttnFwdSm80INS1_25CollectiveMainloopFwdSm80ILi8ELi1ELb0EN4cute5tupleIJNS5_1CILi128EEENS7_ILi48EEENS7_ILi256EEEEEELi256ENS_10bfloat16_tEfNS_4arch4Sm80ELb0ELb1ELb1ELb1ELb1ELb1ELb1ELb1EEENS1_21CollectiveEpilogueFwdINS6_IJS8_SA_S9_EEENS6_IJNS7_ILi1EEESI_SI_EEESC_SE_Li256ELb1ELb1ELb1ELb0EEENS1_36VarlenDynamicPersistentTileSchedulerILi128ELi48ELi256ELi256ELb1ELb1ELb0ELb1ELb0ELb1EEEEEEEEEvNT_6ParamsE$_ZZN5flash25CollectiveMainloopFwdSm80ILi8ELi1ELb0EN4cute5tupleIJNS1_1CILi128EEENS3_ILi48EEENS3_ILi256EEEEEELi256EN7cutlass10bfloat16_tEfNS8_4arch4Sm80ELb0ELb1ELb1ELb1ELb1ELb1ELb1ELb1EE3mmaINS_16FlashAttnFwdSm80ISC_NS_21CollectiveEpilogueFwdINS2_IJS4_S6_S5_EEENS2_IJNS3_ILi1EEESH_SH_EEES9_SB_Li256ELb1ELb1ELb1ELb0EEENS_36VarlenDynamicPersistentTileSchedulerILi128ELi48ELi256ELi256ELb1ELb1ELb0ELb1ELb0ELb1EEEE13SharedStorageENS1_6TensorINS1_11ArrayEngineIfLm128EEENS1_6LayoutINS2_IJNS2_IJNS3_ILi2EEESS_EEESH_NS3_ILi32EEEEEENS2_IJNS2_IJSH_SS_EEENS3_ILi0EEENS3_ILi4EEEEEEEEEENS_7SoftmaxILi2ELi0EEEEEbRKNSC_6ParamsERT0_RT1_iRKNS_16SeqlenInfoQKNewKILb1ELb1EEENS2_IJiiiiEEERT_ENKUlvE_clEv) ;  /* 0x0001742000007944 */ /* 0x004fea0003c00000 */
[----:B------:R-:W-:Y:S05]  /*b790*/  BSYNC B2 ;  /* 0x0000000000027941 */ /* 0x000fea0003800000 */
.L_x_2356:
[----:B------:R2:W5:Y:S01]  /*b7a0*/  LDL R96, [R1] ;  /* 0x0000000001607983 */ /* 0x0005620000100800 */
[----:B------:R-:W-:-:S04]  /*b7b0*/  DEPBAR.LE SB0, 0x0 ;  /* 0x000080000000791a */ /* 0x000fc80000000000 */
[----:B------:R2:W5:Y:S01]  /*b7c0*/  LDL R240, [R1+0x10] ;  /* 0x0000100001f07983 */ /* 0x0005620000100800 */
[----:B------:R-:W-:Y:S01]  /*b7d0*/  WARPSYNC 0xffffffff ;  /* 0xffffffff00007948 */ /* 0x000fe20003800000 */
[----:B------:R-:W-:Y:S02]  /*b7e0*/  IMAD R0, R127, c[0x0][0x208], RZ ;  /* 0x000082007f007a24 */ /* 0x000fe400078e02ff */
[----:B------:R-:W-:Y:S01]  /*b7f0*/  BAR.SYNC.DEFER_BLOCKING 0x0 ;  /* 0x0000000000007b1d */ /* 0x000fe20000010000 */
[----:B-1----:R-:W-:-:S04]  /*b800*/  IMAD.WIDE.U32 R8, R252, c[0x0][0x210], RZ ;  /* 0x00008400fc087a25 */ /* 0x002fc800078e00ff */
[C---:B------:R-:W-:Y:S01]  /*b810*/  IMAD.WIDE.U32 R2, R226.reuse, c[0x0][0x208], RZ ;  /* 0x00008200e2027a25 */ /* 0x040fe200078e00ff */
[----:B------:R2:W-:Y:S03]  /*b820*/  STL.64 [R1+0x70], R8 ;  /* 0x0000700801007387 */ /* 0x0005e60000100a00 */
[----:B------:R-:W-:Y:S02]  /*b830*/  IMAD R0, R226, c[0x0][0x20c], R0 ;  /* 0x00008300e2007a24 */ /* 0x000fe400078e0200 */
[----:B------:R-:W-:-:S03]  /*b840*/  IMAD R252, R252, c[0x0][0x214], R9 ;  /* 0x00008500fcfc7a24 */ /* 0x000fc600078e0209 */
[----:B------:R-:W-:Y:S01]  /*b850*/  IADD3 R3, R3, R0, RZ ;  /* 0x0000000003037210 */ /* 0x000fe20007ffe0ff */
[----:B------:R-:W-:-:S04]  /*b860*/  IMAD R0, R126, c[0x0][0x218], RZ ;  /* 0x000086007e007a24 */ /* 0x000fc800078e02ff */
[----:B------:R-:W-:-:S04]  /*b870*/  IMAD.WIDE.U32 R2, R224, c[0x0][0x218], R2 ;  /* 0x00008600e0027a25 */ /* 0x000fc800078e0002 */
[----:B------:R-:W-:Y:S01]  /*b880*/  IMAD R4, R224, c[0x0][0x21c], R0 ;  /* 0x00008700e0047a24 */ /* 0x000fe200078e0200 */
[----:B------:R-:W-:Y:S01]  /*b890*/  IADD3 R0, P1, R2, R8, RZ ;  /* 0x0000000802007210 */ /* 0x000fe20007f3e0ff */
[----:B------:R2:W1:Y:S03]  /*b8a0*/  LDSM.16.M88.4 R16, [R197] ;  /* 0x00000000c510783b */ /* 0x0004660000000200 */
[----:B------:R-:W-:Y:S01]  /*b8b0*/  LEA R6, P0, R0, c[0x0][0x1f8], 0x1 ;  /* 0x00007e0000067a11 */ /* 0x000fe200078008ff */
[----:B----45:R2:W3:Y:S01]  /*b8c0*/  LDSM.16.M88.4 R36, [R192] ;  /* 0x00000000c024783b */ /* 0x0304e20000000200 */
[----:B------:R-:W-:-:S03]  /*b8d0*/  IADD3.X R2, R252, R3, R4, P1, !PT ;  /* 0x00000003fc027210 */ /* 0x000fc60000ffe404 */
[----:B------:R2:W4:Y:S01]  /*b8e0*/  LDSM.16.M88.4 R40, [R192+0x800] ;  /* 0x00080000c028783b */ /* 0x0005220000000200 */
[----:B------:R-:W-:Y:S02]  /*b8f0*/  LEA.HI.X R4, R0, c[0x0][0x1fc], R2, 0x1, P0 ;  /* 0x00007f0000047a11 */ /* 0x000fe400000f0c02 */
[----:B------:R-:W-:Y:S01]  /*b900*/  IADD3 R0, -R241, R125, RZ ;  /* 0x0000007df1007210 */ /* 0x000fe20007ffe1ff */
[----:B------:R2:W1:Y:S04]  /*b910*/  LDSM.16.M88.4 R28, [R192+0x1000] ;  /* 0x00100000c01c783b */ /* 0x0004680000000200 */
[----:B------:R2:W1:Y:S04]  /*b920*/  LDSM.16.M88.4 R20, [R198] ;  /* 0x00000000c614783b */ /* 0x0004680000000200 */
[----:B------:R2:W1:Y:S04]  /*b930*/  LDSM.16.M88.4 R56, [R201] ;  /* 0x00000000c938783b */ /* 0x0004680000000200 */
[----:B------:R2:W1:Y:S04]  /*b940*/  LDSM.16.M88.4 R64, [R201+0x800] ;  /* 0x00080000c940783b */ /* 0x0004680000000200 */
[----:B------:R2:W1:Y:S01]  /*b950*/  LDSM.16.M88.4 R72, [R201+0x1000] ;  /* 0x00100000c948783b */ /* 0x0004620000000200 */
[----:B------:R-:W-:Y:S05]  /*b960*/  BRA.DIV ~URZ, `(.L_x_2357) ;  /* 0x00014e027f007947 */ /* 0x000fea000b800000 */
[----:B------:R2:W4:Y:S02]  /*b970*/  SHFL.IDX PT, R3, R4, RZ, 0x181f ;  /* 0x00181fff04037589 */ /* 0x00052400000e0000 */
.L_x_2522:
[----:B------:R-:W5:Y:S01]  /*b980*/  SHFL.IDX PT, R2, R6, RZ, 0x181f ;  /* 0x00181fff06027589 */ /* 0x000f6200000e0000 */
[C---:B------:R-:W-:Y:S01]  /*b990*/  ISETP.GE.AND P1, PT, R215.reuse, c[0x0][0x1d4], PT ;  /* 0x00007500d7007a0c */ /* 0x040fe20003f26270 */
[----:B------:R-:W-:Y:S01]  /*b9a0*/  IMAD.SHL.U32 R214, R214, 0x2, RZ ;  /* 0x00000002d6d67824 */ /* 0x000fe200078e00ff */
[----:B------:R-:W-:Y:S01]  /*b9b0*/  IADD3 R10, R215, 0x40, RZ ;  /* 0x00000040d70a7810 */ /* 0x000fe20007ffe0ff */
[----:B------:R-:W-:Y:S01]  /*b9c0*/  BSSY B0, `(.L_x_2358) ;  /* 0x0000030000007945 */ /* 0x000fe20003800000 */
[----:B------:R-:W-:-:S02]  /*b9d0*/  ISETP.LT.OR P0, PT, R0, 0x1, P1 ;  /* 0x000000010000780c */ /* 0x000fc40000f01670 */
[----:B------:R-:W-:Y:S02]  /*b9e0*/  ISETP.GE.AND P4, PT, R10, c[0x0][0x1d4], PT ;  /* 0x000075000a007a0c */ /* 0x000fe40003f86270 */
[----:B------:R-:W-:Y:S02]  /*b9f0*/  IADD3 R10, R215, 0x80, RZ ;  /* 0x00000080d70a7810 */ /* 0x000fe40007ffe0ff */
[----:B------:R-:W-:Y:S02]  /*ba00*/  ISETP.GT.AND P5, PT, R113, 0x7f, PT ;  /* 0x0000007f7100780c */ /* 0x000fe40003fa4270 */
[----:B------:R-:W-:Y:S02]  /*ba10*/  ISETP.GE.AND P3, PT, R10, c[0x0][0x1d4], PT ;  /* 0x000075000a007a0c */ /* 0x000fe40003f66270 */
[----:B------:R-:W-:Y:S02]  /*ba20*/  IADD3 R10, R215, 0xc0, RZ ;  /* 0x000000c0d70a7810 */ /* 0x000fe40007ffe0ff */
[----:B------:R-:W-:-:S02]  /*ba30*/  LOP3.LUT R213, R213, 0xfffff7ff, RZ, 0xc0, !PT ;  /* 0xfffff7ffd5d57812 */ /* 0x000fc400078ec0ff */
[----:B------:R-:W-:Y:S01]  /*ba40*/  ISETP.GE.AND P2, PT, R10, c[0x0][0x1d4], PT ;  /* 0x000075000a007a0c */ /* 0x000fe20003f46270 */
[----:B--2-45:R-:W-:-:S04]  /*ba50*/  IMAD.WIDE R8, R215, 0x2, R2 ;  /* 0x00000002d7087825 */ /* 0x034fc800078e0202 */
[----:B------:R-:W-:Y:S01]  /*ba60*/  @P5 LOP3.LUT R213, R213, 0x800, RZ, 0xfc, !PT ;  /* 0x00000800d5d55812 */ /* 0x000fe200078efcff */
[----:B------:R-:W-:Y:S01]  /*ba70*/  @!PT LDS RZ, [RZ] ;  /* 0x00000000fffff984 */ /* 0x000fe20000000800 */
[----:B------:R-:W-:Y:S01]  /*ba80*/  @!PT LDS RZ, [RZ] ;  /* 0x00000000fffff984 */ /* 0x000fe20000000800 */
[----:B------:R2:W-:Y:S01]  /*ba90*/  LDGSTS.E.BYPASS.LTC128B.128 [R214+0x4080], [R8.64], !P0 ;  /* 0x0408000008d67fae */ /* 0x0005e2000c101d4a */
[----:B------:R-:W-:Y:S01]  /*baa0*/  ISETP.LT.OR P0, PT, R0, 0x1, P4 ;  /* 0x000000010000780c */ /* 0x000fe20002701670 */
[----:B--2---:R-:W-:-:S12]  /*bab0*/  IMAD.WIDE R8, R232, 0x2, R2 ;  /* 0x00000002e8087825 */ /* 0x004fd800078e0202 */
[----:B------:R2:W-:Y:S01]  /*bac0*/  LDGSTS.E.BYPASS.LTC128B.128 [R214+0x5880], [R8.64], !P0 ;  /* 0x0588000008d67fae */ /* 0x0005e2000c101d4a */
[----:B------:R-:W-:Y:S01]  /*bad0*/  ISETP.LT.OR P0, PT, R0, 0x1, P3 ;  /* 0x000000010000780c */ /* 0x000fe20001f01670 */
[----:B--2---:R-:W-:-:S04]  /*bae0*/  IMAD.WIDE R8, R231, 0x2, R2 ;  /* 0x00000002e7087825 */ /* 0x004fc800078e0202 */
[----:B------:R-:W-:-:S08]  /*baf0*/  IMAD.WIDE R2, R230, 0x2, R2 ;  /* 0x00000002e6027825 */ /* 0x000fd000078e0202 */
[----:B------:R2:W-:Y:S01]  /*bb00*/  LDGSTS.E.BYPASS.LTC128B.128 [R214+0x7080], [R8.64], !P0 ;  /* 0x0708000008d67fae */ /* 0x0005e2000c101d4a */
[----:B------:R-:W-:-:S13]  /*bb10*/  ISETP.LT.OR P0, PT, R0, 0x1, P2 ;  /* 0x000000010000780c */ /* 0x000fda0001701670 */
[----:B------:R4:W-:Y:S02]  /*bb20*/  LDGSTS.E.BYPASS.LTC128B.128 [R214+0x8880], [R2.64], !P0 ;  /* 0x0888000002d67fae */ /* 0x0009e4000c101d4a */
[----:B----4-:R-:W-:Y:S01]  /*bb30*/  SHF.R.S32.HI R2, RZ, 0x1f, R215 ;  /* 0x0000001fff027819 */ /* 0x010fe200000114d7 */
[----:B------:R-:W-:Y:S05]  /*bb40*/  @P5 BRA `(.L_x_2359) ;  /* 0x0000017000005947 */ /* 0x000fea0003800000 */
[----:B--2---:R-:W-:Y:S05]  /*bb50*/  BRA.DIV ~URZ, `(.L_x_2360) ;  /* 0x00014c827f007947 */ /* 0x004fea000b800000 */
[----:B------:R-:W2:Y:S04]  /*bb60*/  SHFL.IDX PT, R4, R4, 0x1, 0x181f ;  /* 0x00381f0004047f89 */ /* 0x000ea800000e0000 */
[----:B------:R4:W3:Y:S02]  /*bb70*/  SHFL.IDX PT, R2, R6, 0x1, 0x181f ;  /* 0x00381f0006027f89 */ /* 0x0008e400000e0000 */
.L_x_2523:
[C---:B---3--:R-:W-:Y:S02]  /*bb80*/  LEA R14, P0, R232.reuse, R2, 0x1 ;  /* 0x00000002e80e7211 */ /* 0x048fe400078008ff */
[----:B------:R-:W-:Y:S02]  /*bb90*/  SHF.R.S32.HI R3, RZ, 0x1f, R215 ;  /* 0x0000001fff037819 */ /* 0x000fe400000114d7 */
[----:B--2---:R-:W-:-:S02]  /*bba0*/  LEA.HI.X R15, R232, R4, R244, 0x1, P0 ;  /* 0x00000004e80f7211 */ /* 0x004fc400000f0cf4 */
[----:B------:R-:W-:-:S04]  /*bbb0*/  LEA R10, P0, R231, R2, 0x1 ;  /* 0x00000002e70a7211 */ /* 0x000fc800078008ff */
[----:B------:R-:W-:Y:S02]  /*bbc0*/  LEA.HI.X R11, R231, R4, R243, 0x1, P0 ;  /* 0x00000004e70b7211 */ /* 0x000fe400000f0cf3 */
[----:B------:R-:W-:-:S04]  /*bbd0*/  LEA R8, P0, R215, R2, 0x1 ;  /* 0x00000002d7087211 */ /* 0x000fc800078008ff */
[----:B------:R-:W-:Y:S02]  /*bbe0*/  LEA.HI.X R9, R215, R4, R3, 0x1, P0 ;  /* 0x00000004d7097211 */ /* 0x000fe400000f0c03 */
[----:B------:R-:W-:-:S13]  /*bbf0*/  ISETP.LT.OR P0, PT, R0, 0x21, P1 ;  /* 0x000000210000780c */ /* 0x000fda0000f01670 */
[----:B------:R-:W-:Y:S01]  /*bc00*/  @!PT LDS RZ, [RZ] ;  /* 0x00000000fffff984 */ /* 0x000fe20000000800 */
[----:B------:R-:W-:Y:S01]  /*bc10*/  @!PT LDS RZ, [RZ] ;  /* 0x00000000fffff984 */ /* 0x000fe20000000800 */
[----:B------:R-:W-:Y:S01]  /*bc20*/  @!PT LDS RZ, [RZ] ;  /* 0x00000000fffff984 */ /* 0x000fe20000000800 */
[----:B------:R2:W-:Y:S01]  /*bc30*/  LDGSTS.E.BYPASS.LTC128B.128 [R214+0x5080], [R8.64], !P0 ;  /* 0x0508000008d67fae */ /* 0x0005e2000c101d4a */
[----:B------:R-:W-:-:S04]  /*bc40*/  LEA R2, P0, R230, R2, 0x1 ;  /* 0x00000002e6027211 */ /* 0x000fc800078008ff */
[----:B------:R-:W-:Y:S02]  /*bc50*/  LEA.HI.X R3, R230, R4, R242, 0x1, P0 ;  /* 0x00000004e6037211 */ /* 0x000fe400000f0cf2 */
[----:B------:R-:W-:-:S13]  /*bc60*/  ISETP.LT.OR P0, PT, R0, 0x21, P4 ;  /* 0x000000210000780c */ /* 0x000fda0002701670 */
[----:B------:R2:W-:Y:S01]  /*bc70*/  LDGSTS.E.BYPASS.LTC128B.128 [R214+0x6880], [R14.64], !P0 ;  /* 0x068800000ed67fae */ /* 0x0005e2000c101d4a */
[----:B------:R-:W-:-:S13]  /*bc80*/  ISETP.LT.OR P0, PT, R0, 0x21, P3 ;  /* 0x000000210000780c */ /* 0x000fda0001f01670 */
[----:B------:R2:W-:Y:S01]  /*bc90*/  LDGSTS.E.BYPASS.LTC128B.128 [R214+0x8080], [R10.64], !P0 ;  /* 0x080800000ad67fae */ /* 0x0005e2000c101d4a */
[----:B------:R-:W-:-:S13]  /*bca0*/  ISETP.LT.OR P0, PT, R0, 0x21, P2 ;  /* 0x000000210000780c */ /* 0x000fda0001701670 */
[----:B------:R2:W-:Y:S02]  /*bcb0*/  LDGSTS.E.BYPASS.LTC128B.128 [R214+0x9880], [R2.64], !P0 ;  /* 0x0988000002d67fae */ /* 0x0005e4000c101d4a */
.L_x_2359:
[----:B--2---:R-:W-:Y:S05]  /*bcc0*/  BSYNC B0 ;  /* 0x0000000000007941 */ /* 0x004fea0003800000 */
.L_x_2358:
[----:B------:R-:W-:Y:S01]  /*bcd0*/  LOP3.LUT P0, RZ, R146, 0x4, RZ, 0xc0, !PT ;  /* 0x0000000492ff7812 */ /* 0x000fe2000780c0ff */
[----:B------:R-:W0:Y:S01]  /*bce0*/  LDGDEPBAR ;  /* 0x00000000000079af */ /* 0x000e220000000000 */
[----:B------:R-:W-:Y:S01]  /*bcf0*/  MOV R0, 0x40 ;  /* 0x0000004000007802 */ /* 0x000fe20000000f00 */
[----:B------:R-:W-:Y:S01]  /*bd00*/  WARPSYNC 0xffffffff ;  /* 0xffffffff00007948 */ /* 0x000fe20003800000 */
[----:B-1-3--:R-:W-:Y:S01]  /*bd10*/  HMMA.16816.F32.BF16 R24, R16, R36, RZ ;  /* 0x000000241018723c */ /* 0x00afe200000418ff */
[----:B------:R-:W-:Y:S01]  /*bd20*/  LDSM.16.M88.4 R8, [R200] ;  /* 0x00000000c808783b */ /* 0x000fe20000000200 */
[----:B------:R-:W-:Y:S01]  /*bd30*/  SEL R0, R0, 0xffffffc0, !P0 ;  /* 0xffffffc000007807 */ /* 0x000fe20004000000 */
[----:B------:R-:W-:Y:S01]  /*bd40*/  BSSY B1, `(.L_x_2361) ;  /* 0x0000135000017945 */ /* 0x000fe20003800000 */
[----:B------:R-:W-:Y:S01]  /*bd50*/  ISETP.GT.AND P0, PT, R129, R247, PT ;  /* 0x000000f78100720c */ /* 0x000fe20003f04270 */
[----:B------:R-:W-:Y:S01]  /*bd60*/  LDSM.16.M88.4 R76, [R201+0x1800] ;  /* 0x00180000c94c783b */ /* 0x000fe20000000200 */
[----:B------:R-:W-:-:S02]  /*bd70*/  IADD3 R147, R192, R0, RZ ;  /* 0x00000000c0937210 */ /* 0x000fc40007ffe0ff */
[C---:B------:R-:W-:Y:S01]  /*bd80*/  HMMA.16816.F32.BF16 R36, R16.reuse, R38, RZ ;  /* 0x000000261024723c */ /* 0x040fe200000418ff */
[C---:B------:R-:W-:Y:S01]  /*bd90*/  IADD3 R15, R201.reuse, R0, RZ ;  /* 0x00000000c90f7210 */ /* 0x040fe20007ffe0ff */
[----:B------:R-:W-:Y:S01]  /*bda0*/  LDSM.16.M88.4 R80, [R192+0x3000] ;  /* 0x00300000c050783b */ /* 0x000fe20000000200 */
[C---:B------:R-:W-:Y:S02]  /*bdb0*/  IADD3 R210, R201.reuse, 0x4800, RZ ;  /* 0x00004800c9d27810 */ /* 0x040fe40007ffe0ff */
[C---:B------:R-:W-:Y:S01]  /*bdc0*/  IADD3 R209, R201.reuse, 0x5800, RZ ;  /* 0x00005800c9d17810 */ /* 0x040fe20007ffe0ff */
[----:B------:R-:W1:Y:S01]  /*bdd0*/  LDSM.16.M88.4 R48, [R147] ;  /* 0x000000009330783b */ /* 0x000e620000000200 */
[C---:B------:R-:W-:Y:S01]  /*bde0*/  IADD3 R208, R201.reuse, 0x5000, RZ ;  /* 0x00005000c9d07810 */ /* 0x040fe20007ffe0ff */
[----:B------:R-:W-:Y:S01]  /*bdf0*/  HMMA.16816.F32.BF16 R32, R16, R40, RZ ;  /* 0x000000281020723c */ /* 0x000fe200000418ff */
[C---:B------:R-:W-:Y:S01]  /*be00*/  IADD3 R207, R201.reuse, 0x3000, RZ ;  /* 0x00003000c9cf7810 */ /* 0x040fe20007ffe0ff */
[----:B------:R-:W2:Y:S01]  /*be10*/  LDSM.16.M88.4 R52, [R147+0x800] ;  /* 0x000800009334783b */ /* 0x000ea20000000200 */
[----:B------:R-:W-:-:S02]  /*be20*/  IADD3 R206, R201, 0x4000, RZ ;  /* 0x00004000c9ce7810 */ /* 0x000fc40007ffe0ff */
[C---:B------:R-:W-:Y:S01]  /*be30*/  IADD3 R205, R201.reuse, 0x3800, RZ ;  /* 0x00003800c9cd7810 */ /* 0x040fe20007ffe0ff */
[----:B------:R-:W3:Y:S01]  /*be40*/  LDSM.16.M88.4 R60, [R147+0x1000] ;  /* 0x00100000933c783b */ /* 0x000ee20000000200 */
[C---:B------:R-:W-:Y:S01]  /*be50*/  IADD3 R204, R201.reuse, 0x1800, RZ ;  /* 0x00001800c9cc7810 */ /* 0x040fe20007ffe0ff */
[----:B------:R-:W-:Y:S01]  /*be60*/  HMMA.16816.F32.BF16 R40, R16, R42, RZ ;  /* 0x0000002a1028723c */ /* 0x000fe200000418ff */
[C---:B------:R-:W-:Y:S01]  /*be70*/  IADD3 R203, R201.reuse, 0x2800, RZ ;  /* 0x00002800c9cb7810 */ /* 0x040fe20007ffe0ff */
[----:B------:R-:W-:Y:S01]  /*be80*/  LDSM.16.M88.4 R68, [R15] ;  /* 0x000000000f44783b */ /* 0x000fe20000000200 */
[----:B------:R-:W-:-:S03]  /*be90*/  IADD3 R202, R201, 0x2000, RZ ;  /* 0x00002000c9ca7810 */ /* 0x000fc60007ffe0ff */
[----:B------:R-:W-:Y:S02]  /*bea0*/  LDSM.16.M88.4 R84, [R147+0x1800] ;  /* 0x001800009354783b */ /* 0x000fe40000000200 */
[C---:B------:R-:W-:Y:S08]  /*beb0*/  HMMA.16816.F32.BF16 R44, R16.reuse, R28, RZ ;  /* 0x0000001c102c723c */ /* 0x040ff000000418ff */
[----:B------:R-:W-:Y:S01]  /*bec0*/  HMMA.16816.F32.BF16 R28, R16, R30, RZ ;  /* 0x0000001e101c723c */ /* 0x000fe200000418ff */
[----:B------:R-:W5:Y:S07]  /*bed0*/  LDSM.16.M88.4 R16, [R199] ;  /* 0x00000000c710783b */ /* 0x000f6e0000000200 */
[C---:B------:R-:W-:Y:S08]  /*bee0*/  HMMA.16816.F32.BF16 R24, R20.reuse, R56, R24 ;  /* 0x000000381418723c */ /* 0x040ff00000041818 */
[C---:B------:R-:W-:Y:S01]  /*bef0*/  HMMA.16816.F32.BF16 R36, R20.reuse, R58, R36 ;  /* 0x0000003a1424723c */ /* 0x040fe20000041824 */
[----:B------:R-:W4:Y:S07]  /*bf00*/  LDSM.16.M88.4 R56, [R15+0x800] ;  /* 0x000800000f38783b */ /* 0x000f2e0000000200 */
[C---:B------:R-:W-:Y:S08]  /*bf10*/  HMMA.16816.F32.BF16 R32, R20.reuse, R64, R32 ;  /* 0x000000401420723c */ /* 0x040ff00000041820 */
[C---:B------:R-:W-:Y:S01]  /*bf20*/  HMMA.16816.F32.BF16 R40, R20.reuse, R66, R40 ;  /* 0x000000421428723c */ /* 0x040fe20000041828 */
[----:B------:R-:W3:Y:S07]  /*bf30*/  LDSM.16.M88.4 R64, [R15+0x1000] ;  /* 0x001000000f40783b */ /* 0x000eee0000000200 */
[C---:B------:R-:W-:Y:S08]  /*bf40*/  HMMA.16816.F32.BF16 R44, R20.reuse, R72, R44 ;  /* 0x00000048142c723c */ /* 0x040ff0000004182c */
[----:B------:R-:W-:Y:S01]  /*bf50*/  HMMA.16816.F32.BF16 R28, R20, R74, R28 ;  /* 0x0000004a141c723c */ /* 0x000fe2000004181c */
[----:B------:R-:W-:Y:S07]  /*bf60*/  LDSM.16.M88.4 R72, [R192+0x1800] ;  /* 0x00180000c048783b */ /* 0x000fee0000000200 */
[C---:B-1----:R-:W-:Y:S01]  /*bf70*/  HMMA.16816.F32.BF16 R20, R8.reuse, R48, R24 ;  /* 0x000000300814723c */ /* 0x042fe20000041818 */
[----:B------:R-:W1:Y:S07]  /*bf80*/  LDSM.16.M88.4 R24, [R197+0x4000] ;  /* 0x00400000c518783b */ /* 0x000e6e0000000200 */
[C---:B------:R-:W-:Y:S08]  /*bf90*/  HMMA.16816.F32.BF16 R48, R8.reuse, R50, R36 ;  /* 0x000000320830723c */ /* 0x040ff00000041824 */
[C---:B--2---:R-:W-:Y:S08]  /*bfa0*/  HMMA.16816.F32.BF16 R32, R8.reuse, R52, R32 ;  /* 0x000000340820723c */ /* 0x044ff00000041820 */
[C---:B------:R-:W-:Y:S01]  /*bfb0*/  HMMA.16816.F32.BF16 R40, R8.reuse, R54, R40 ;  /* 0x000000360828723c */ /* 0x040fe20000041828 */
[----:B------:R-:W2:Y:S07]  /*bfc0*/  LDSM.16.M88.4 R52, [R192+0x2000] ;  /* 0x00200000c034783b */ /* 0x000eae0000000200 */
[C---:B---3--:R-:W-:Y:S08]  /*bfd0*/  HMMA.16816.F32.BF16 R44, R8.reuse, R60, R44 ;  /* 0x0000003c082c723c */ /* 0x048ff0000004182c */
[----:B------:R-:W-:Y:S01]  /*bfe0*/  HMMA.16816.F32.BF16 R28, R8, R62, R28 ;  /* 0x0000003e081c723c */ /* 0x000fe2000004181c */
[----:B------:R-:W3:Y:S04]  /*bff0*/  LDSM.16.M88.4 R60, [R192+0x2800] ;  /* 0x00280000c03c783b */ /* 0x000ee80000000200 */
[----:B------:R-:W1:Y:S03]  /*c000*/  LDSM.16.M88.4 R8, [R198+0x4000] ;  /* 0x00400000c608783b */ /* 0x000e660000000200 */
[C---:B-----5:R-:W-:Y:S08]  /*c010*/  HMMA.16816.F32.BF16 R20, R16.reuse, R68, R20 ;  /* 0x000000441014723c */ /* 0x060ff00000041814 */
[C---:B------:R-:W-:Y:S01]  /*c020*/  HMMA.16816.F32.BF16 R48, R16.reuse, R70, R48 ;  /* 0x000000461030723c */ /* 0x040fe20000041830 */
[----:B------:R-:W-:Y:S07]  /*c030*/  LDSM.16.M88.4 R68, [R201+0x2800] ;  /* 0x00280000c944783b */ /* 0x000fee0000000200 */
[C---:B----4-:R-:W-:Y:S08]  /*c040*/  HMMA.16816.F32.BF16 R36, R16.reuse, R56, R32 ;  /* 0x000000381024723c */ /* 0x050ff00000041820 */
[C---:B------:R-:W-:Y:S01]  /*c050*/  HMMA.16816.F32.BF16 R32, R16.reuse, R58, R40 ;  /* 0x0000003a1020723c */ /* 0x040fe20000041828 */
[----:B------:R-:W4:Y:S07]  /*c060*/  LDSM.16.M88.4 R56, [R201+0x2000] ;  /* 0x00200000c938783b */ /* 0x000f2e0000000200 */
[C---:B------:R-:W-:Y:S08]  /*c070*/  HMMA.16816.F32.BF16 R44, R16.reuse, R64, R44 ;  /* 0x00000040102c723c */ /* 0x040ff0000004182c */
[----:B------:R-:W-:Y:S01]  /*c080*/  HMMA.16816.F32.BF16 R28, R16, R66, R28 ;  /* 0x00000042101c723c */ /* 0x000fe2000004181c */
[----:B------:R-:W-:Y:S07]  /*c090*/  LDSM.16.M88.4 R64, [R147+0x2800] ;  /* 0x002800009340783b */ /* 0x000fee0000000200 */
        /* <DEDUP_REMOVED lines=8> */
[----:B------:R-:W-:Y:S01]  /*c120*/  HMMA.16816.F32.BF16 R28, R24, R62, R28 ;  /* 0x0000003e181c723c */ /* 0x000fe2000004181c */
[----:B------:R-:W3:Y:S04]  /*c130*/  LDSM.16.M88.4 R24, [R199+0x4000] ;  /* 0x00400000c718783b */ /* 0x000ee80000000200 */
[----:B------:R-:W5:Y:S03]  /*c140*/  LDSM.16.M88.4 R60, [R15+0x2000] ;  /* 0x002000000f3c783b */ /* 0x000f660000000200 */
[C---:B------:R-:W-:Y:S08]  /*c150*/  HMMA.16816.F32.BF16 R16, R8.reuse, R76, R16 ;  /* 0x0000004c0810723c */ /* 0x040ff00000041810 */
[C---:B------:R-:W-:Y:S01]  /*c160*/  HMMA.16816.F32.BF16 R48, R8.reuse, R78, R48 ;  /* 0x0000004e0830723c */ /* 0x040fe20000041830 */
[----:B------:R-:W-:Y:S07]  /*c170*/  LDSM.16.M88.4 R76, [R201+0x3000] ;  /* 0x00300000c94c783b */ /* 0x000fee0000000200 */
[C---:B----4-:R-:W-:Y:S08]  /*c180*/  HMMA.16816.F32.BF16 R44, R8.reuse, R56, R40 ;  /* 0x00000038082c723c */ /* 0x050ff00000041828 */
[C---:B------:R-:W-:Y:S08]  /*c190*/  HMMA.16816.F32.BF16 R40, R8.reuse, R58, R36 ;  /* 0x0000003a0828723c */ /* 0x040ff00000041824 */
[C---:B------:R-:W-:Y:S08]  /*c1a0*/  HMMA.16816.F32.BF16 R36, R8.reuse, R68, R32 ;  /* 0x000000440824723c */ /* 0x040ff00000041820 */
[----:B------:R-:W-:Y:S01]  /*c1b0*/  HMMA.16816.F32.BF16 R28, R8, R70, R28 ;  /* 0x00000046081c723c */ /* 0x000fe2000004181c */
[----:B------:R-:W4:Y:S07]  /*c1c0*/  LDSM.16.M88.4 R68, [R15+0x2800] ;  /* 0x002800000f44783b */ /* 0x000f2e0000000200 */
[C---:B-1----:R-:W-:Y:S01]  /*c1d0*/  HMMA.16816.F32.BF16 R8, R20.reuse, R84, R16 ;  /* 0x000000541408723c */ /* 0x042fe20000041810 */
[----:B------:R-:W1:Y:S07]  /*c1e0*/  LDSM.16.M88.4 R16, [R197+0x8000] ;  /* 0x00800000c510783b */ /* 0x000e6e0000000200 */
[C---:B------:R-:W-:Y:S01]  /*c1f0*/  HMMA.16816.F32.BF16 R32, R20.reuse, R86, R48 ;  /* 0x000000561420723c */ /* 0x040fe20000041830 */
[----:B------:R-:W1:Y:S04]  /*c200*/  LDSM.16.M88.4 R48, [R192+0x3800] ;  /* 0x00380000c030783b */ /* 0x000e680000000200 */
[----:B------:R-:W-:Y:S03]  /*c210*/  LDSM.16.M88.4 R84, [R147+0x4000] ;  /* 0x004000009354783b */ /* 0x000fe60000000200 */
[C---:B--2---:R-:W-:Y:S08]  /*c220*/  HMMA.16816.F32.BF16 R44, R20.reuse, R52, R44 ;  /* 0x00000034142c723c */ /* 0x044ff0000004182c */
[C---:B------:R-:W-:Y:S08]  /*c230*/  HMMA.16816.F32.BF16 R40, R20.reuse, R54, R40 ;  /* 0x000000361428723c */ /* 0x040ff00000041828 */
[C---:B------:R-:W-:Y:S08]  /*c240*/  HMMA.16816.F32.BF16 R36, R20.reuse, R64, R36 ;  /* 0x000000401424723c */ /* 0x040ff00000041824 */
[----:B------:R-:W-:Y:S01]  /*c250*/  HMMA.16816.F32.BF16 R28, R20, R66, R28 ;  /* 0x00000042141c723c */ /* 0x000fe2000004181c */
[----:B------:R-:W2:Y:S07]  /*c260*/  LDSM.16.M88.4 R64, [R192+0x4000] ;  /* 0x00400000c040783b */ /* 0x000eae0000000200 */
[C---:B---3--:R-:W-:Y:S01]  /*c270*/  HMMA.16816.F32.BF16 R20, R24.reuse, R72, R8 ;  /* 0x000000481814723c */ /* 0x048fe20000041808 */
[----:B------:R-:W3:Y:S07]  /*c280*/  LDSM.16.M88.4 R8, [R198+0x8000] ;  /* 0x00800000c608783b */ /* 0x000eee0000000200 */
[C---:B------:R-:W-:Y:S01]  /*c290*/  HMMA.16816.F32.BF16 R32, R24.reuse, R74, R32 ;  /* 0x0000004a1820723c */ /* 0x040fe20000041820 */
[----:B------:R-:W-:Y:S07]  /*c2a0*/  LDSM.16.M88.4 R72, [R201+0x4000] ;  /* 0x00400000c948783b */ /* 0x000fee0000000200 */
[C---:B-----5:R-:W-:Y:S08]  /*c2b0*/  HMMA.16816.F32.BF16 R56, R24.reuse, R60, R44 ;  /* 0x0000003c1838723c */ /* 0x060ff0000004182c */
[C---:B------:R-:W-:Y:S01]  /*c2c0*/  HMMA.16816.F32.BF16 R40, R24.reuse, R62, R40 ;  /* 0x0000003e1828723c */ /* 0x040fe20000041828 */
[----:B------:R-:W5:Y:S07]  /*c2d0*/  LDSM.16.M88.4 R60, [R201+0x3800] ;  /* 0x00380000c93c783b */ /* 0x000f6e0000000200 */
[C---:B----4-:R-:W-:Y:S08]  /*c2e0*/  HMMA.16816.F32.BF16 R36, R24.reuse, R68, R36 ;  /* 0x000000441824723c */ /* 0x050ff00000041824 */
[----:B------:R-:W-:Y:S01]  /*c2f0*/  HMMA.16816.F32.BF16 R28, R24, R70, R28 ;  /* 0x00000046181c723c */ /* 0x000fe2000004181c */
[----:B------:R-:W-:Y:S07]  /*c300*/  LDSM.16.M88.4 R68, [R15+0x3000] ;  /* 0x003000000f44783b */ /* 0x000fee0000000200 */
[C---:B-1----:R-:W-:Y:S08]  /*c310*/  HMMA.16816.F32.BF16 R20, R16.reuse, R80, R20 ;  /* 0x000000501014723c */ /* 0x042ff00000041814 */
[C---:B------:R-:W-:Y:S01]  /*c320*/  HMMA.16816.F32.BF16 R24, R16.reuse, R82, R32 ;  /* 0x000000521018723c */ /* 0x040fe20000041820 */
[----:B------:R-:W-:Y:S04]  /*c330*/  LDSM.16.M88.4 R32, [R200+0x8000] ;  /* 0x00800000c820783b */ /* 0x000fe80000000200 */
[----:B------:R-:W1:Y:S03]  /*c340*/  LDSM.16.M88.4 R80, [R147+0x3000] ;  /* 0x003000009350783b */ /* 0x000e660000000200 */
[C---:B------:R-:W-:Y:S08]  /*c350*/  HMMA.16816.F32.BF16 R56, R16.reuse, R48, R56 ;  /* 0x000000301038723c */ /* 0x040ff00000041838 */
[C---:B------:R-:W-:Y:S08]  /*c360*/  HMMA.16816.F32.BF16 R48, R16.reuse, R50, R40 ;  /* 0x000000321030723c */ /* 0x040ff00000041828 */
[C---:B--2---:R-:W-:Y:S08]  /*c370*/  HMMA.16816.F32.BF16 R52, R16.reuse, R64, R36 ;  /* 0x000000401034723c */ /* 0x044ff00000041824 */
[----:B------:R-:W-:Y:S01]  /*c380*/  HMMA.16816.F32.BF16 R44, R16, R66, R28 ;  /* 0x00000042102c723c */ /* 0x000fe2000004181c */
[----:B------:R-:W2:Y:S04]  /*c390*/  LDSM.16.M88.4 R28, [R199+0x8000] ;  /* 0x00800000c71c783b */ /* 0x000ea80000000200 */
[----:B------:R-:W-:Y:S03]  /*c3a0*/  LDSM.16.M88.4 R64, [R192+0x4800] ;  /* 0x00480000c040783b */ /* 0x000fe60000000200 */
[C---:B---3--:R-:W-:Y:S01]  /*c3b0*/  HMMA.16816.F32.BF16 R16, R8.reuse, R76, R20 ;  /* 0x0000004c0810723c */ /* 0x048fe20000041814 */
[----:B------:R-:W3:Y:S07]  /*c3c0*/  LDSM.16.M88.4 R20, [R147+0x3800] ;  /* 0x003800009314783b */ /* 0x000eee0000000200 */
[C---:B------:R-:W-:Y:S01]  /*c3d0*/  HMMA.16816.F32.BF16 R36, R8.reuse, R78, R24 ;  /* 0x0000004e0824723c */ /* 0x040fe20000041818 */
[----:B------:R-:W4:Y:S04]  /*c3e0*/  LDSM.16.M88.4 R24, [R197+0xc000] ;  /* 0x00c00000c518783b */ /* 0x000f280000000200 */
[----:B------:R-:W-:Y:S03]  /*c3f0*/  LDSM.16.M88.4 R76, [R15+0x4800] ;  /* 0x004800000f4c783b */ /* 0x000fe60000000200 */
[----:B-----5:R-:W-:Y:S01]  /*c400*/  HMMA.16816.F32.BF16 R40, R8, R60, R56 ;  /* 0x0000003c0828723c */ /* 0x020fe20000041838 */
[----:B------:R-:W5:Y:S07]  /*c410*/  LDSM.16.M88.4 R56, [R15+0x3800] ;  /* 0x003800000f38783b */ /* 0x000f6e0000000200 */
[C---:B-1----:R-:W-:Y:S08]  /*c420*/  HMMA.16816.F32.BF16 R16, R32.reuse, R80, R16 ;  /* 0x000000502010723c */ /* 0x042ff00000041810 */
[----:B------:R-:W-:Y:S01]  /*c430*/  HMMA.16816.F32.BF16 R36, R32, R82, R36 ;  /* 0x000000522024723c */ /* 0x000fe20000041824 */
[----:B------:R-:W-:Y:S07]  /*c440*/  LDSM.16.M88.4 R80, [R192+0x5800] ;  /* 0x00580000c050783b */ /* 0x000fee0000000200 */
[C---:B------:R-:W-:Y:S08]  /*c450*/  HMMA.16816.F32.BF16 R48, R8.reuse, R62, R48 ;  /* 0x0000003e0830723c */ /* 0x040ff00000041830 */
[C---:B------:R-:W-:Y:S08]  /*c460*/  HMMA.16816.F32.BF16 R52, R8.reuse, R72, R52 ;  /* 0x000000480834723c */ /* 0x040ff00000041834 */
[----:B------:R-:W-:Y:S01]  /*c470*/  HMMA.16816.F32.BF16 R92, R8, R74, R44 ;  /* 0x0000004a085c723c */ /* 0x000fe2000004182c */
[----:B------:R-:W-:Y:S07]  /*c480*/  LDSM.16.M88.4 R72, [R192+0x5000] ;  /* 0x00500000c048783b */ /* 0x000fee0000000200 */
[----:B--2---:R-:W-:Y:S01]  /*c490*/  HMMA.16816.F32.BF16 R8, R28, R68, R16 ;  /* 0x000000441c08723c */ /* 0x004fe20000041810 */
[----:B------:R-:W-:Y:S07]  /*c4a0*/  LDSM.16.M88.4 R16, [R200+0xc000] ;  /* 0x00c00000c810783b */ /* 0x000fee0000000200 */
[----:B---3--:R-:W-:Y:S08]  /*c4b0*/  HMMA.16816.F32.BF16 R40, R32, R20, R40 ;  /* 0x000000142028723c */ /* 0x008ff00000041828 */
[----:B------:R-:W-:Y:S01]  /*c4c0*/  HMMA.16816.F32.BF16 R36, R28, R70, R36 ;  /* 0x000000461c24723c */ /* 0x000fe20000041824 */
[----:B------:R-:W-:Y:S07]  /*c4d0*/  LDSM.16.M88.4 R68, [R201+0x5000] ;  /* 0x00500000c944783b */ /* 0x000fee0000000200 */
[C---:B------:R-:W-:Y:S01]  /*c4e0*/  HMMA.16816.F32.BF16 R48, R32.reuse, R22, R48 ;  /* 0x000000162030723c */ /* 0x040fe20000041830 */
[----:B------:R-:W-:Y:S07]  /*c4f0*/  LDSM.16.M88.4 R20, [R198+0xc000] ;  /* 0x00c00000c614783b */ /* 0x000fee0000000200 */
[----:B------:R-:W-:Y:S01]  /*c500*/  HMMA.16816.F32.BF16 R88, R32, R84, R52 ;  /* 0x000000542058723c */ /* 0x000fe20000041834 */
[----:B------:R-:W1:Y:S07]  /*c510*/  LDSM.16.M88.4 R52, [R201+0x4800] ;  /* 0x00480000c934783b */ /* 0x000e6e0000000200 */
[----:B----4-:R-:W-:Y:S08]  /*c520*/  HMMA.16816.F32.BF16 R8, R24, R64, R8 ;  /* 0x000000401808723c */ /* 0x010ff00000041808 */
[----:B-----5:R-:W-:Y:S08]  /*c530*/  HMMA.16816.F32.BF16 R44, R28, R56, R40 ;  /* 0x000000381c2c723c */ /* 0x020ff00000041828 */
[----:B------:R-:W-:Y:S01]  /*c540*/  HMMA.16816.F32.BF16 R40, R24, R66, R36 ;  /* 0x000000421828723c */ /* 0x000fe20000041824 */
[----:B------:R-:W2:Y:S07]  /*c550*/  LDSM.16.M88.4 R64, [R15+0x4000] ;  /* 0x004000000f40783b */ /* 0x000eae0000000200 */
[----:B------:R-:W-:Y:S01]  /*c560*/  HMMA.16816.F32.BF16 R60, R28, R58, R48 ;  /* 0x0000003a1c3c723c */ /* 0x000fe20000041830 */
[----:B------:R-:W3:Y:S07]  /*c570*/  LDSM.16.M88.4 R56, [R147+0x4800] ;  /* 0x004800009338783b */ /* 0x000eee0000000200 */
[----:B------:R-:W-:Y:S01]  /*c580*/  HMMA.16816.F32.BF16 R32, R32, R86, R92 ;  /* 0x000000562020723c */ /* 0x000fe2000004185c */
[----:B------:R-:W-:Y:S07]  /*c590*/  LDSM.16.M88.4 R84, [R147+0x5000] ;  /* 0x005000009354783b */ /* 0x000fee0000000200 */
[----:B-1----:R-:W-:Y:S01]  /*c5a0*/  HMMA.16816.F32.BF16 R36, R20, R52, R8 ;  /* 0x000000341424723c */ /* 0x002fe20000041808 */
[----:B------:R-:W1:Y:S07]  /*c5b0*/  LDSM.16.M88.4 R8, [R199+0xc000] ;  /* 0x00c00000c708783b */ /* 0x000e6e0000000200 */
[----:B------:R-:W-:Y:S08]  /*c5c0*/  HMMA.16816.F32.BF16 R48, R24, R72, R44 ;  /* 0x000000481830723c */ /* 0x000ff0000004182c */
[----:B------:R-:W-:Y:S08]  /*c5d0*/  HMMA.16816.F32.BF16 R44, R20, R54, R40 ;  /* 0x00000036142c723c */ /* 0x000ff00000041828 */
[C---:B--2---:R-:W-:Y:S08]  /*c5e0*/  HMMA.16816.F32.BF16 R40, R28.reuse, R64, R88 ;  /* 0x000000401c28723c */ /* 0x044ff00000041858 */
[----:B------:R-:W-:Y:S08]  /*c5f0*/  HMMA.16816.F32.BF16 R28, R28, R66, R32 ;  /* 0x000000421c1c723c */ /* 0x000ff00000041820 */
[----:B---3--:R-:W-:Y:S08]  /*c600*/  HMMA.16816.F32.BF16 R36, R16, R56, R36 ;  /* 0x000000381024723c */ /* 0x008ff00000041824 */
[----:B------:R-:W-:Y:S01]  /*c610*/  HMMA.16816.F32.BF16 R52, R24, R74, R60 ;  /* 0x0000004a1834723c */ /* 0x000fe2000004183c */
[----:B------:R-:W2:Y:S04]  /*c620*/  LDSM.16.M88.4 R72, [R201+0x5800] ;  /* 0x00580000c948783b */ /* 0x000ea80000000200 */
[----:B------:R-:W3:Y:S03]  /*c630*/  LDSM.16.M88.4 R60, [R15+0x5000] ;  /* 0x005000000f3c783b */ /* 0x000ee60000000200 */
[----:B------:R-:W-:Y:S08]  /*c640*/  HMMA.16816.F32.BF16 R48, R20, R68, R48 ;  /* 0x000000441430723c */ /* 0x000ff00000041830 */
[C---:B------:R-:W-:Y:S08]  /*c650*/  HMMA.16816.F32.BF16 R32, R24.reuse, R80, R40 ;  /* 0x000000501820723c */ /* 0x040ff00000041828 */
[----:B------:R-:W-:Y:S08]  /*c660*/  HMMA.16816.F32.BF16 R24, R24, R82, R28 ;  /* 0x000000521818723c */ /* 0x000ff0000004181c */
[----:B------:R-:W-:Y:S08]  /*c670*/  HMMA.16816.F32.BF16 R44, R16, R58, R44 ;  /* 0x0000003a102c723c */ /* 0x000ff0000004182c */
[----:B-1----:R-:W-:Y:S08]  /*c680*/  HMMA.16816.F32.BF16 R56, R8, R76, R36 ;  /* 0x0000004c0838723c */ /* 0x002ff00000041824 */
[----:B------:R-:W-:Y:S08]  /*c690*/  HMMA.16816.F32.BF16 R36, R20, R70, R52 ;  /* 0x000000461424723c */ /* 0x000ff00000041834 */
[----:B------:R-:W-:Y:S01]  /*c6a0*/  HMMA.16816.F32.BF16 R40, R16, R84, R48 ;  /* 0x000000541028723c */ /* 0x000fe20000041830 */
[----:B------:R-:W1:Y:S07]  /*c6b0*/  LDSM.16.M88.4 R48, [R147+0x5800] ;  /* 0x005800009330783b */ /* 0x000e6e0000000200 */
[----:B--2---:R-:W-:Y:S01]  /*c6c0*/  HMMA.16816.F32.BF16 R28, R20, R72, R32 ;  /* 0x00000048141c723c */ /* 0x004fe20000041820 */
[----:B------:R-:W-:-:S02]  /*c6d0*/  FMUL.FTZ R56, R56, c[0x0][0x320] ;  /* 0x0000c80038387a20 */ /* 0x000fc40000410000 */
[----:B------:R-:W-:Y:S02]  /*c6e0*/  FMUL.FTZ R57, R57, c[0x0][0x320] ;  /* 0x0000c80039397a20 */ /* 0x000fe40000410000 */
[----:B------:R-:W-:Y:S02]  /*c6f0*/  FMUL.FTZ R58, R58, c[0x0][0x320] ;  /* 0x0000c8003a3a7a20 */ /* 0x000fe40000410000 */
[----:B------:R-:W-:Y:S01]  /*c700*/  FMUL.FTZ R59, R59, c[0x0][0x320] ;  /* 0x0000c8003b3b7a20 */ /* 0x000fe20000410000 */
[----:B------:R-:W-:Y:S01]  /*c710*/  HMMA.16816.F32.BF16 R20, R20, R74, R24 ;  /* 0x0000004a1414723c */ /* 0x000fe20000041818 */
[----:B------:R-:W2:Y:S07]  /*c720*/  MUFU.TANH R56, R56 ;  /* 0x0000003800387308 */ /* 0x000eae0000002400 */
[----:B------:R-:W-:Y:S01]  /*c730*/  HMMA.16816.F32.BF16 R32, R16, R86, R36 ;  /* 0x000000561020723c */ /* 0x000fe20000041824 */
[----:B------:R-:W4:Y:S07]  /*c740*/  MUFU.TANH R57, R57 ;  /* 0x0000003900397308 */ /* 0x000f2e0000002400 */
[----:B---3--:R-:W-:Y:S01]  /*c750*/  HMMA.16816.F32.BF16 R36, R8, R60, R40 ;  /* 0x0000003c0824723c */ /* 0x008fe20000041828 */
[----:B------:R-:W3:Y:S01]  /*c760*/  LDSM.16.M88.4 R40, [R15+0x5800] ;  /* 0x005800000f28783b */ /* 0x000ee20000000200 */
[----:B------:R-:W2:Y:S01]  /*c770*/  MUFU.TANH R58, R58 ;  /* 0x0000003a003a7308 */ /* 0x000ea20000002400 */
[----:B------:R-:W-:-:S05]  /*c780*/  DEPBAR.LE SB0, 0x0 ;  /* 0x000080000000791a */ /* 0x000fca0000000000 */
[----:B------:R-:W-:Y:S02]  /*c790*/  HMMA.16816.F32.BF16 R44, R8, R78, R44 ;  /* 0x0000004e082c723c */ /* 0x000fe4000004182c */
[----:B------:R-:W2:Y:S06]  /*c7a0*/  MUFU.TANH R59, R59 ;  /* 0x0000003b003b7308 */ /* 0x000eac0000002400 */
[C---:B-1----:R-:W-:Y:S08]  /*c7b0*/  HMMA.16816.F32.BF16 R24, R16.reuse, R48, R28 ;  /* 0x000000301018723c */ /* 0x042ff0000004181c */
[----:B------:R-:W-:Y:S01]  /*c7c0*/  HMMA.16816.F32.BF16 R16, R16, R50, R20 ;  /* 0x000000321010723c */ /* 0x000fe20000041814 */
        /* <DEDUP_REMOVED lines=10> */
[C---:B---3--:R-:W-:Y:S02]  /*c870*/  HMMA.16816.F32.BF16 R20, R8.reuse, R40, R24 ;  /* 0x000000280814723c */ /* 0x048fe40000041818 */
[----:B------:R3:W1:Y:S06]  /*c880*/  MUFU.TANH R52, R44 ;  /* 0x0000002c00347308 */ /* 0x00066c0000002400 */
[----:B------:R-:W-:Y:S02]  /*c890*/  HMMA.16816.F32.BF16 R8, R8, R42, R16 ;  /* 0x0000002a0808723c */ /* 0x000fe40000041810 */
[----:B------:R3:W1:Y:S06]  /*c8a0*/  MUFU.TANH R44, R36 ;  /* 0x00000024002c7308 */ /* 0x00066c0000002400 */
        /* <DEDUP_REMOVED lines=12> */
[----:B------:R3:W1:Y:S01]  /*c970*/  MUFU.TANH R28, R29 ;  /* 0x0000001d001c7308 */ /* 0x0006620000002400 */
[----:B------:R-:W-:Y:S02]  /*c980*/  FMUL.FTZ R10, R10, c[0x0][0x320] ;  /* 0x0000c8000a0a7a20 */ /* 0x000fe40000410000 */
[----:B------:R-:W-:-:S05]  /*c990*/  FMUL.FTZ R11, R11, c[0x0][0x320] ;  /* 0x0000c8000b0b7a20 */ /* 0x000fca0000410000 */
[----:B------:R3:W1:Y:S08]  /*c9a0*/  MUFU.TANH R36, R30 ;  /* 0x0000001e00247308 */ /* 0x0006700000002400 */
[----:B------:R-:W1:Y:S08]  /*c9b0*/  MUFU.TANH R46, R46 ;  /* 0x0000002e002e7308 */ /* 0x000e700000002400 */
[----:B------:R-:W1:Y:S08]  /*c9c0*/  MUFU.TANH R47, R47 ;  /* 0x0000002f002f7308 */ /* 0x000e700000002400 */
[----:B------:R-:W1:Y:S08]  /*c9d0*/  MUFU.TANH R38, R38 ;  /* 0x0000002600267308 */ /* 0x000e700000002400 */
[----:B------:R-:W1:Y:S08]  /*c9e0*/  MUFU.TANH R39, R39 ;  /* 0x0000002700277308 */ /* 0x000e700000002400 */
        /* <DEDUP_REMOVED lines=8> */
[----:B------:R3:W1:Y:S01]  /*ca70*/  MUFU.TANH R35, R11 ;  /* 0x0000000b00237308 */ /* 0x0006620000002400 */
[----:B------:R-:W-:Y:S06]  /*ca80*/  BAR.SYNC.DEFER_BLOCKING 0x0 ;  /* 0x0000000000007b1d */ /* 0x000fec0000010000 */
[----:B------:R-:W-:Y:S05]  /*ca90*/  @!P0 BRA `(.L_x_2362) ;  /* 0x000005f000008947 */ /* 0x000fea0003800000 */
[----:B--2-4-:R-:W2:Y:S04]  /*caa0*/  LDL R2, [R1+0x84] ;  /* 0x0000840001027983 */ /* 0x014ea80000100800 */
[----:B------:R-:W4:Y:S04]  /*cab0*/  LDL.64 R100, [R1+0x90] ;  /* 0x0000900001647983 */ /* 0x000f280000100a00 */
[----:B------:R-:W5:Y:S01]  /*cac0*/  LDL R4, [R1+0x9c] ;  /* 0x00009c0001047983 */ /* 0x000f620000100800 */
[----:B------:R-:W-:-:S02]  /*cad0*/  IMAD.MOV.U32 R0, RZ, RZ, 0x1 ;  /* 0x00000001ff007424 */ /* 0x000fc400078e00ff */
[----:B------:R-:W-:Y:S01]  /*cae0*/  IMAD.IADD R3, R251, 0x1, R241 ;  /* 0x00000001fb037824 */ /* 0x000fe200078e02f1 */
[----:B---3--:R-:W3:Y:S02]  /*caf0*/  LDL.64 R98, [R1+0x88] ;  /* 0x0000880001627983 */ /* 0x008ee40000100a00 */
[----:B------:R-:W-:Y:S02]  /*cb00*/  ISETP.NE.AND P0, PT, R0, c[0x0][0x2b8], PT ;  /* 0x0000ae0000007a0c */ /* 0x000fe40003f05270 */
[C---:B------:R-:W-:Y:S01]  /*cb10*/  ISETP.GT.AND P1, PT, R3.reuse, 0x2f, PT ;  /* 0x0000002f0300780c */ /* 0x040fe20003f24270 */
[----:B------:R-:W-:Y:S01]  /*cb20*/  IMAD.MOV.U32 R224, RZ, RZ, RZ ;  /* 0x000000ffffe07224 */ /* 0x000fe200078e00ff */
[----:B------:R-:W3:Y:S01]  /*cb30*/  LDL R13, [R1+0x98] ;  /* 0x00009800010d7983 */ /* 0x000ee20000100800 */
[----:B--2---:R-:W-:-:S04]  /*cb40*/  IADD3 R2, R3, R128, R2 ;  /* 0x0000008003027210 */ /* 0x004fc80007ffe002 */
[----:B------:R-:W-:-:S05]  /*cb50*/  IADD3 R2, R2, -0x30, RZ ;  /* 0xffffffd002027810 */ /* 0x000fca0007ffe0ff */
[----:B------:R-:W-:-:S04]  /*cb60*/  @P0 IMAD.HI.U32 R3, R2, c[0x0][0x2bc], RZ ;  /* 0x0000af0002030a27 */ /* 0x000fc800078e00ff */
[----:B------:R-:W-:Y:S01]  /*cb70*/  IMAD.MOV.U32 R0, RZ, RZ, R2 ;  /* 0x000000ffff007224 */ /* 0x000fe200078e0002 */
[----:B------:R-:W-:-:S04]  /*cb80*/  @P0 SHF.R.U32.HI R0, RZ, c[0x0][0x2c0], R3 ;  /* 0x0000b000ff000a19 */ /* 0x000fc80000011603 */
[----:B----4-:R-:W-:-:S04]  /*cb90*/  @!P1 IADD3 R3, P0, R0, R100, RZ ;  /* 0x0000006400039210 */ /* 0x010fc80007f1e0ff */
[----:B-----5:R-:W-:Y:S02]  /*cba0*/  @!P1 LEA.HI.X.SX32 R4, R0, R4, 0x1, P0 ;  /* 0x0000000400049211 */ /* 0x020fe400000f0eff */
[----:B------:R-:W-:-:S04]  /*cbb0*/  @!P1 LEA R8, P0, R3, c[0x0][0x2a0], 0x2 ;  /* 0x0000a80003089a11 */ /* 0x000fc800078010ff */
[----:B------:R-:W-:-:S05]  /*cbc0*/  @!P1 LEA.HI.X R9, R3, c[0x0][0x2a4], R4, 0x2, P0 ;  /* 0x0000a90003099a11 */ /* 0x000fca00000f1404 */
[----:B------:R-:W2:Y:S01]  /*cbd0*/  @!P1 LDG.E R224, [R8.64] ;  /* 0x0000000a08e09981 */ /* 0x000ea2000c1e1900 */
[----:B------:R-:W-:Y:S01]  /*cbe0*/  IMAD.MOV R226, RZ, RZ, -R0 ;  /* 0x000000ffffe27224 */ /* 0x000fe200078e0a00 */
[----:B------:R-:W-:-:S03]  /*cbf0*/  IADD3 R14, -R241, 0x30, RZ ;  /* 0x00000030f10e7810 */ /* 0x000fc60007ffe1ff */
        /* <DEDUP_REMOVED lines=8> */
[----:B------:R-:W-:-:S04]  /*cc80*/  IMAD R0, R0, c[0x0][0x1f0], RZ ;  /* 0x00007c0000007a24 */ /* 0x000fc800078e02ff */
[----:B------:R-:W-:Y:S01]  /*cc90*/  IMAD R6, R224, c[0x0][0x1f4], R0 ;  /* 0x00007d00e0067a24 */ /* 0x000fe200078e0200 */
[----:B---3--:R-:W-:-:S04]  /*cca0*/  IADD3 R0, P0, R98, R2, RZ ;  /* 0x0000000262007210 */ /* 0x008fc80007f1e0ff */
[----:B------:R-:W-:Y:S02]  /*ccb0*/  IADD3.X R6, R13, R3, R6, P0, !PT ;  /* 0x000000030d067210 */ /* 0x000fe400007fe406 */
[----:B------:R-:W-:-:S04]  /*ccc0*/  LEA R13, P0, R0, c[0x0][0x1c8], 0x1 ;  /* 0x00007200000d7a11 */ /* 0x000fc800078008ff */
[----:B------:R-:W-:Y:S02]  /*ccd0*/  LEA.HI.X R6, R0, c[0x0][0x1cc], R6, 0x1, P0 ;  /* 0x0000730000067a11 */ /* 0x000fe400000f0c06 */
[----:B------:R-:W-:Y:S01]  /*cce0*/  ISETP.GE.AND P0, PT, R14, 0x1, PT ;  /* 0x000000010e00780c */ /* 0x000fe20003f06270 */
[----:B------:R-:W-:Y:S10]  /*ccf0*/  BRA.DIV ~URZ, `(.L_x_2363) ;  /* 0x00013bb27f007947 */ /* 0x000ff4000b800000 */
[----:B------:R2:W3:Y:S02]  /*cd00*/  SHFL.IDX PT, R4, R6, RZ, 0x181f ;  /* 0x00181fff06047589 */ /* 0x0004e400000e0000 */
.L_x_2524:
[----:B------:R-:W-:Y:S05]  /*cd10*/  BRA.DIV ~URZ, `(.L_x_2364) ;  /* 0x00013c027f007947 */ /* 0x000fea000b800000 */
[----:B------:R4:W2:Y:S02]  /*cd20*/  SHFL.IDX PT, R0, R13, RZ, 0x181f ;  /* 0x00181fff0d007589 */ /* 0x0008a400000e0000 */
.L_x_2525:
[----:B------:R-:W-:Y:S01]  /*cd30*/  BSSY B0, `(.L_x_2365) ;  /* 0x0000019000007945 */ /* 0x000fe20003800000 */
[----:B------:R-:W-:Y:S05]  /*cd40*/  @!P0 BRA `(.L_x_2366) ;  /* 0x0000017000008947 */ /* 0x000fea0003800000 */
[----:B------:R-:W-:Y:S02]  /*cd50*/  SHF.R.S32.HI R2, RZ, 0x1f, R215 ;  /* 0x0000001fff027819 */ /* 0x000fe400000114d7 */
[C---:B--2---:R-:W-:Y:S02]  /*cd60*/  LEA R16, P0, R215.reuse, R0, 0x1 ;  /* 0x00000000d7107211 */ /* 0x044fe400078008ff */
[C---:B------:R-:W-:Y:S02]  /*cd70*/  IADD3 R22, R215.reuse, 0x40, RZ ;  /* 0x00000040d7167810 */ /* 0x040fe40007ffe0ff */
[----:B---3--:R-:W-:-:S02]  /*cd80*/  LEA.HI.X R17, R215, R4, R2, 0x1, P0 ;  /* 0x00000004d7117211 */ /* 0x008fc400000f0c02 */
[C---:B------:R-:W-:Y:S02]  /*cd90*/  LEA R10, P0, R232.reuse, R0, 0x1 ;  /* 0x00000000e80a7211 */ /* 0x040fe400078008ff */
[C---:B------:R-:W-:Y:S02]  /*cda0*/  IADD3 R20, R215.reuse, 0x80, RZ ;  /* 0x00000080d7147810 */ /* 0x040fe40007ffe0ff */
[C---:B------:R-:W-:Y:S02]  /*cdb0*/  IADD3 R18, R215.reuse, 0xc0, RZ ;  /* 0x000000c0d7127810 */ /* 0x040fe40007ffe0ff */
[----:B------:R-:W-:Y:S02]  /*cdc0*/  ISETP.GE.AND P4, PT, R215, c[0x0][0x1d4], PT ;  /* 0x00007500d7007a0c */ /* 0x000fe40003f86270 */
[----:B------:R-:W-:Y:S02]  /*cdd0*/  LEA.HI.X R11, R232, R4, R244, 0x1, P0 ;  /* 0x00000004e80b7211 */ /* 0x000fe400000f0cf4 */
[----:B------:R-:W-:-:S02]  /*cde0*/  ISETP.GE.AND P3, PT, R22, c[0x0][0x1d4], PT ;  /* 0x0000750016007a0c */ /* 0x000fc40003f66270 */
[C---:B------:R-:W-:Y:S02]  /*cdf0*/  LEA R8, P0, R231.reuse, R0, 0x1 ;  /* 0x00000000e7087211 */ /* 0x040fe400078008ff */
[----:B------:R-:W-:Y:S02]  /*ce00*/  ISETP.GE.AND P2, PT, R20, c[0x0][0x1d4], PT ;  /* 0x0000750014007a0c */ /* 0x000fe40003f46270 */
[----:B------:R-:W-:Y:S02]  /*ce10*/  ISETP.GE.AND P1, PT, R18, c[0x0][0x1d4], PT ;  /* 0x0000750012007a0c */ /* 0x000fe40003f26270 */
[----:B------:R-:W-:Y:S01]  /*ce20*/  LEA.HI.X R9, R231, R4, R243, 0x1, P0 ;  /* 0x00000004e7097211 */ /* 0x000fe200000f0cf3 */
[----:B------:R-:W-:Y:S01]  /*ce30*/  @!PT LDS RZ, [RZ] ;  /* 0x00000000fffff984 */ /* 0x000fe20000000800 */
[----:B------:R-:W-:Y:S01]  /*ce40*/  @!PT LDS RZ, [RZ] ;  /* 0x00000000fffff984 */ /* 0x000fe20000000800 */
[----:B------:R-:W-:Y:S01]  /*ce50*/  @!PT LDS RZ, [RZ] ;  /* 0x00000000fffff984 */ /* 0x000fe20000000800 */
[----:B------:R2:W-:Y:S01]  /*ce60*/  LDGSTS.E.BYPASS.LTC128B.128 [R214+0xa080], [R16.64], !P4 ;  /* 0x0a08000010d67fae */ /* 0x0005e2000e101d4a */
[----:B------:R-:W-:-:S03]  /*ce70*/  LEA R2, P0, R230, R0, 0x1 ;  /* 0x00000000e6027211 */ /* 0x000fc600078008ff */
[----:B------:R2:W-:Y:S01]  /*ce80*/  LDGSTS.E.BYPASS.LTC128B.128 [R214+0xb880], [R10.64], !P3 ;  /* 0x0b8800000ad67fae */ /* 0x0005e2000d901d4a */
[----:B------:R-:W-:-:S03]  /*ce90*/  LEA.HI.X R3, R230, R4, R242, 0x1, P0 ;  /* 0x00000004e6037211 */ /* 0x000fc600000f0cf2 */
[----:B------:R2:W-:Y:S04]  /*cea0*/  LDGSTS.E.BYPASS.LTC128B.128 [R214+0xd080], [R8.64], !P2 ;  /* 0x0d08000008d67fae */ /* 0x0005e8000d101d4a */
[----:B------:R2:W-:Y:S02]  /*ceb0*/  LDGSTS.E.BYPASS.LTC128B.128 [R214+0xe880], [R2.64], !P1 ;  /* 0x0e88000002d67fae */ /* 0x0005e4000c901d4a */
.L_x_2366:
[----:B------:R-:W-:Y:S05]  /*cec0*/  BSYNC B0 ;  /* 0x0000000000007941 */ /* 0x000fea0003800000 */
.L_x_2365:
[----:B------:R-:W-:Y:S05]  /*ced0*/  BRA.DIV ~URZ, `(.L_x_2367) ;  /* 0x00013ab27f007947 */ /* 0x000fea000b800000 */
[----:B---3--:R3:W4:Y:S04]  /*cee0*/  SHFL.IDX PT, R4, R6, 0x1, 0x181f ;  /* 0x00381f0006047f89 */ /* 0x00872800000e0000 */
[----:B--2---:R3:W2:Y:S02]  /*cef0*/  SHFL.IDX PT, R0, R13, 0x1, 0x181f ;  /* 0x00381f000d007f89 */ /* 0x0046a400000e0000 */
.L_x_2526:
[----:B------:R-:W-:-:S13]  /*cf00*/  ISETP.GE.AND P0, PT, R14, 0x21, PT ;  /* 0x000000210e00780c */ /* 0x000fda0003f06270 */
[----:B------:R-:W-:Y:S05]  /*cf10*/  @!P0 BRA `(.L_x_2362) ;  /* 0x0000017000008947 */ /* 0x000fea0003800000 */
[----:B------:R-:W-:Y:S02]  /*cf20*/  SHF.R.S32.HI R2, RZ, 0x1f, R215 ;  /* 0x0000001fff027819 */ /* 0x000fe400000114d7 */
[C---:B--2---:R-:W-:Y:S02]  /*cf30*/  LEA R16, P0, R215.reuse, R0, 0x1 ;  /* 0x00000000d7107211 */ /* 0x044fe400078008ff */
[C---:B------:R-:W-:Y:S02]  /*cf40*/  IADD3 R18, R215.reuse, 0x40, RZ ;  /* 0x00000040d7127810 */ /* 0x040fe40007ffe0ff */
[C---:B----4-:R-:W-:Y:S02]  /*cf50*/  LEA.HI.X R17, R215.reuse, R4, R2, 0x1, P0 ;  /* 0x00000004d7117211 */ /* 0x050fe400000f0c02 */
[----:B------:R-:W-:Y:S02]  /*cf60*/  LEA R10, P0, R232, R0, 0x1 ;  /* 0x00000000e80a7211 */ /* 0x000fe400078008ff */
[----:B---3--:R-:W-:-:S02]  /*cf70*/  IADD3 R13, R215, 0x80, RZ ;  /* 0x00000080d70d7810 */ /* 0x008fc40007ffe0ff */
[C---:B------:R-:W-:Y:S02]  /*cf80*/  IADD3 R6, R215.reuse, 0xc0, RZ ;  /* 0x000000c0d7067810 */ /* 0x040fe40007ffe0ff */
[----:B------:R-:W-:Y:S02]  /*cf90*/  ISETP.GE.AND P4, PT, R215, c[0x0][0x1d4], PT ;  /* 0x00007500d7007a0c */ /* 0x000fe40003f86270 */
[----:B------:R-:W-:Y:S02]  /*cfa0*/  LEA.HI.X R11, R232, R4, R244, 0x1, P0 ;  /* 0x00000004e80b7211 */ /* 0x000fe400000f0cf4 */
[----:B------:R-:W-:Y:S02]  /*cfb0*/  ISETP.GE.AND P3, PT, R18, c[0x0][0x1d4], PT ;  /* 0x0000750012007a0c */ /* 0x000fe40003f66270 */
[----:B------:R-:W-:Y:S02]  /*cfc0*/  LEA R8, P0, R231, R0, 0x1 ;  /* 0x00000000e7087211 */ /* 0x000fe400078008ff */
[----:B------:R-:W-:-:S02]  /*cfd0*/  ISETP.GE.AND P2, PT, R13, c[0x0][0x1d4], PT ;  /* 0x000075000d007a0c */ /* 0x000fc40003f46270 */
        /* <DEDUP_REMOVED lines=11> */
.L_x_2362:
[----:B--2-4-:R-:W-:Y:S05]  /*d090*/  BSYNC B1 ;  /* 0x0000000000017941 */ /* 0x014fea0003800000 */
.L_x_2361:
[----:B---3--:R-:W2:Y:S01]  /*d0a0*/  LDL R9, [R1+0x4] ;  /* 0x0000040001097983 */ /* 0x008ea20000100800 */
[----:B------:R-:W-:Y:S01]  /*d0b0*/  SHF.R.S32.HI R0, RZ, 0x1f, R96 ;  /* 0x0000001fff007819 */ /* 0x000fe20000011460 */
[----:B------:R-:W-:Y:S02]  /*d0c0*/  IMAD.MOV.U32 R11, RZ, RZ, 0x1 ;  /* 0x00000001ff0b7424 */ /* 0x000fe400078e00ff */
[----:B------:R-:W0:Y:S01]  /*d0d0*/  LDGDEPBAR ;  /* 0x00000000000079af */ /* 0x000e220000000000 */
[CC--:B------:R-:W-:Y:S02]  /*d0e0*/  LEA.HI R2, R0.reuse, R96.reuse, RZ, 0x2 ;  /* 0x0000006000027211 */ /* 0x0c0fe400078f10ff */
[----:B------:R-:W-:-:S02]  /*d0f0*/  LEA.HI R0, R0, R96, RZ, 0x5 ;  /* 0x0000006000007211 */ /* 0x000fc400078f28ff */
[----:B------:R-:W-:Y:S02]  /*d100*/  LOP3.LUT R2, R2, 0xfffffffc, RZ, 0xc0, !PT ;  /* 0xfffffffc02027812 */ /* 0x000fe400078ec0ff */
[----:B------:R-:W-:Y:S02]  /*d110*/  LOP3.LUT R3, R0, 0xffffffe0, RZ, 0xc0, !PT ;  /* 0xffffffe000037812 */ /* 0x000fe400078ec0ff */
[----:B------:R-:W-:Y:S01]  /*d120*/  SHF.R.S32.HI R4, RZ, 0x5, R0 ;  /* 0x00000005ff047819 */ /* 0x000fe20000011400 */
[C---:B------:R-:W-:Y:S01]  /*d130*/  IMAD.IADD R2, R96.reuse, 0x1, -R2 ;  /* 0x0000000160027824 */ /* 0x040fe200078e0a02 */
[----:B------:R-:W-:Y:S01]  /*d140*/  SHF.R.S32.HI R6, RZ, 0x1f, R0 ;  /* 0x0000001fff067819 */ /* 0x000fe20000011400 */
[----:B------:R-:W-:Y:S01]  /*d150*/  IMAD.IADD R0, R96, 0x1, -R3 ;  /* 0x0000000160007824 */ /* 0x000fe200078e0a03 */
[----:B------:R-:W-:Y:S02]  /*d160*/  ISETP.NE.AND P0, PT, R11, c[0x0][0x2c4], PT ;  /* 0x0000b1000b007a0c */ /* 0x000fe40003f05270 */
[----:B------:R-:W-:-:S02]  /*d170*/  LEA.HI R6, R6, R4, RZ, 0x3 ;  /* 0x0000000406067211 */ /* 0x000fc400078f18ff */
[----:B------:R-:W-:Y:S02]  /*d180*/  LEA.HI R3, R2, R2, RZ, 0x1 ;  /* 0x0000000202037211 */ /* 0x000fe400078f08ff */
[----:B------:R-:W-:Y:S02]  /*d190*/  LOP3.LUT R8, R6, 0xffffff8, RZ, 0xc0, !PT ;  /* 0x0ffffff806087812 */ /* 0x000fe400078ec0ff */
[----:B------:R-:W-:Y:S02]  /*d1a0*/  SHF.R.S32.HI R10, RZ, 0x1f, R0 ;  /* 0x0000001fff0a7819 */ /* 0x000fe40000011400 */
[----:B------:R-:W-:Y:S01]  /*d1b0*/  LOP3.LUT R6, R3, 0x1ffffffe, RZ, 0xc0, !PT ;  /* 0x1ffffffe03067812 */ /* 0x000fe200078ec0ff */
[----:B------:R-:W-:Y:S01]  /*d1c0*/  IMAD.IADD R4, R4, 0x1, -R8 ;  /* 0x0000000104047824 */ /* 0x000fe200078e0a08 */
[----:B------:R-:W-:Y:S02]  /*d1d0*/  LEA.HI R3, R10, R0, RZ, 0x2 ;  /* 0x000000000a037211 */ /* 0x000fe400078f10ff */
[----:B------:R-:W-:Y:S01]  /*d1e0*/  LOP3.LUT R8, RZ, c[0x0][0x324], RZ, 0x33, !PT ;  /* 0x0000c900ff087a12 */ /* 0x000fe200078e33ff */
[----:B------:R-:W-:Y:S01]  /*d1f0*/  IMAD.SHL.U32 R13, R4, 0x10, RZ ;  /* 0x00000010040d7824 */ /* 0x000fe200078e00ff */
[----:B------:R-:W-:Y:S01]  /*d200*/  SHF.R.S32.HI R14, RZ, 0x2, R3 ;  /* 0x00000002ff0e7819 */ /* 0x000fe20000011403 */
[----:B------:R-:W-:Y:S01]  /*d210*/  IMAD.IADD R2, R2, 0x1, -R6 ;  /* 0x0000000102027824 */ /* 0x000fe200078e0a06 */
[----:B------:R-:W-:-:S02]  /*d220*/  LOP3.LUT R3, R3, 0x7ffffffc, RZ, 0xc0, !PT ;  /* 0x7ffffffc03037812 */ /* 0x000fc400078ec0ff */
[----:B------:R-:W-:Y:S01]  /*d230*/  STL [R1+0x7c], R13 ;  /* 0x00007c0d01007387 */ /* 0x000fe20000100800 */
[----:B------:R-:W-:Y:S02]  /*d240*/  IMAD.SHL.U32 R6, R2, 0x8, RZ ;  /* 0x0000000802067824 */ /* 0x000fe400078e00ff */
[----:B------:R-:W-:Y:S01]  /*d250*/  IMAD.IADD R2, R0, 0x1, -R3 ;  /* 0x0000000100027824 */ /* 0x000fe200078e0a03 */
[----:B------:R-:W-:Y:S01]  /*d260*/  STL [R1+0x80], R14 ;  /* 0x0000800e01007387 */ /* 0x000fe20000100800 */
[C---:B------:R-:W-:Y:S02]  /*d270*/  IMAD.IADD R0, R97.reuse, 0x1, R5 ;  /* 0x0000000161007824 */ /* 0x040fe400078e0205 */
[----:B------:R-:W-:Y:S01]  /*d280*/  IMAD.SHL.U32 R246, R2, 0x2, RZ ;  /* 0x0000000202f67824 */ /* 0x000fe200078e00ff */
[----:B------:R3:W-:Y:S03]  /*d290*/  STL [R1+0x78], R6 ;  /* 0x0000780601007387 */ /* 0x0007e60000100800 */
[----:B------:R-:W-:Y:S01]  /*d2a0*/  IMAD.IADD R10, R97, 0x1, -R246 ;  /* 0x00000001610a7824 */ /* 0x000fe200078e0af6 */
[----:B------:R-:W-:-:S05]  /*d2b0*/  IADD3 R2, -R246, 0x1, R0 ;  /* 0x00000001f6027810 */ /* 0x000fca0007ffe100 */
[----:B------:R-:W-:-:S04]  /*d2c0*/  IMAD.IADD R2, R2, 0x1, -R240 ;  /* 0x0000000102027824 */ /* 0x000fc800078e0af0 */
[----:B------:R-:W-:Y:S02]  /*d2d0*/  IMAD.IADD R8, R2, 0x1, R8 ;  /* 0x0000000102087824 */ /* 0x000fe400078e0208 */
[----:B--2---:R-:W-:Y:S02]  /*d2e0*/  IMAD R4, R9, 0x80, R14 ;  /* 0x0000008009047824 */ /* 0x004fe400078e020e */
[----:B------:R-:W-:-:S03]  /*d2f0*/  IMAD.IADD R9, R0, 0x1, -R246 ;  /* 0x0000000100097824 */ /* 0x000fc600078e0af6 */
[----:B------:R-:W-:Y:S02]  /*d300*/  IADD3 R4, R6, R4, R13 ;  /* 0x0000000406047210 */ /* 0x000fe40007ffe00d */
[----:B---3--:R-:W-:-:S03]  /*d310*/  IADD3 R6, R2, c[0x0][0x328], RZ ;  /* 0x0000ca0002067a10 */ /* 0x008fc60007ffe0ff */
[----:B------:R-:W-:-:S05]  /*d320*/  @P0 IMAD.HI.U32 R3, R4, c[0x0][0x2c8], RZ ;  /* 0x0000b20004030a27 */ /* 0x000fca00078e00ff */
[----:B------:R-:W-:Y:S01]  /*d330*/  @P0 SHF.R.U32.HI R4, RZ, c[0x0][0x2cc], R3 ;  /* 0x0000b300ff040a19 */ /* 0x000fe20000011603 */
[----:B------:R-:W-:Y:S05]  /*d340*/  BRA.DIV ~URZ, `(.L_x_2368) ;  /* 0x000137127f007947 */ /* 0x000fea000b800000 */
[----:B------:R2:W3:Y:S02]  /*d350*/  SHFL.IDX PT, R3, R4, RZ, 0x1c1f ;  /* 0x001c1fff04037589 */ /* 0x0004e400000e0000 */
.L_x_2527:
[----:B------:R-:W-:Y:S01]  /*d360*/  IMAD.MOV.U32 R13, RZ, RZ, 0x1 ;  /* 0x00000001ff0d7424 */ /* 0x000fe200078e00ff */
[----:B------:R-:W-:Y:S01]  /*d370*/  LOP3.LUT R213, R213, 0xffffefff, RZ, 0xc0, !PT ;  /* 0xffffefffd5d57812 */ /* 0x000fe200078ec0ff */
[--C-:B---3--:R-:W-:Y:S02]  /*d380*/  IMAD.IADD R2, R6, 0x1, R3.reuse ;  /* 0x0000000106027824 */ /* 0x108fe400078e0203 */
[----:B------:R-:W-:Y:S01]  /*d390*/  IMAD.IADD R0, R8, 0x1, R3 ;  /* 0x0000000108007824 */ /* 0x000fe200078e0203 */
[----:B------:R-:W-:Y:S02]  /*d3a0*/  ISETP.LE.AND P0, PT, R13, c[0x0][0x32c], PT ;  /* 0x0000cb000d007a0c */ /* 0x000fe40003f03270 */
[----:B------:R-:W-:-:S11]  /*d3b0*/  IMNMX R2, R9, R2, PT ;  /* 0x0000000209027217 */ /* 0x000fd60003800200 */
[----:B------:R-:W-:Y:S01]  /*d3c0*/  @P0 LOP3.LUT R213, R213, 0x1000, RZ, 0xfc, !PT ;  /* 0x00001000d5d50812 */ /* 0x000fe200078efcff */
[----:B------:R-:W-:Y:S05]  /*d3d0*/  @!P0 BRA `(.L_x_2369) ;  /* 0x0000012000008947 */ /* 0x000fea0003800000 */
[----:B------:R-:W-:Y:S01]  /*d3e0*/  IADD3 R3, -R240, R5, R3 ;  /* 0x00000005f0037210 */ /* 0x000fe20007ffe103 */
[----:B------:R-:W-:Y:S03]  /*d3f0*/  BSSY B0, `(.L_x_2370) ;  /* 0x000000c000007945 */ /* 0x000fe60003800000 */
[----:B------:R-:W-:-:S13]  /*d400*/  ISETP.GT.AND P0, PT, R3, -0x1, PT ;  /* 0xffffffff0300780c */ /* 0x000fda0003f04270 */
[----:B------:R-:W-:Y:S05]  /*d410*/  @P0 BRA `(.L_x_2371) ;  /* 0x0000006000000947 */ /* 0x000fea0003800000 */
[----:B------:R-:W-:Y:S02]  /*d420*/  ISETP.NE.AND P0, PT, R13, c[0x0][0x32c], PT ;  /* 0x0000cb000d007a0c */ /* 0x000fe40003f05270 */
[----:B------:R-:W-:-:S11]  /*d430*/  LOP3.LUT R3, RZ, R3, RZ, 0x33, !PT ;  /* 0x00000003ff037212 */ /* 0x000fd600078e33ff */
[----:B------:R-:W-:-:S05]  /*d440*/  @P0 IMAD.HI.U32 R11, R3, c[0x0][0x330], RZ ;  /* 0x0000cc00030b0a27 */ /* 0x000fca00078e00ff */
[----:B------:R-:W-:-:S04]  /*d450*/  @P0 SHF.R.U32.HI R3, RZ, c[0x0][0x334], R11 ;  /* 0x0000cd00ff030a19 */ /* 0x000fc8000001160b */
[----:B------:R-:W-:Y:S01]  /*d460*/  LOP3.LUT R3, RZ, R3, RZ, 0x33, !PT ;  /* 0x00000003ff037212 */ /* 0x000fe200078e33ff */
[----:B------:R-:W-:Y:S05]  /*d470*/  BRA `(.L_x_2372) ;  /* 0x0000003000007947 */ /* 0x000fea0003800000 */
.L_x_2371:
[----:B------:R-:W-:-:S13]  /*d480*/  ISETP.NE.AND P0, PT, R13, c[0x0][0x32c], PT ;  /* 0x0000cb000d007a0c */ /* 0x000fda0003f05270 */
[----:B------:R-:W-:-:S05]  /*d490*/  @P0 IMAD.HI.U32 R11, R3, c[0x0][0x330], RZ ;  /* 0x0000cc00030b0a27 */ /* 0x000fca00078e00ff */
[----:B------:R-:W-:Y:S02]  /*d4a0*/  @P0 SHF.R.U32.HI R3, RZ, c[0x0][0x334], R11 ;  /* 0x0000cd00ff030a19 */ /* 0x000fe4000001160b */
.L_x_2372:
[----:B------:R-:W-:Y:S05]  /*d4b0*/  BSYNC B0 ;  /* 0x0000000000007941 */ /* 0x000fea0003800000 */
.L_x_2370:
[----:B------:R-:W-:-:S05]  /*d4c0*/  IMAD R3, R3, c[0x0][0x32c], R10 ;  /* 0x0000cb0003037a24 */ /* 0x000fca00078e020a */
[----:B------:R-:W-:Y:S02]  /*d4d0*/  IADD3 R11, R3, c[0x0][0x32c], RZ ;  /* 0x0000cb00030b7a10 */ /* 0x000fe40007ffe0ff */
[----:B------:R-:W-:Y:S02]  /*d4e0*/  IMNMX R0, R0, R3, !PT ;  /* 0x0000000300007217 */ /* 0x000fe40007800200 */
[----:B------:R-:W-:Y:S02]  /*d4f0*/  IMNMX R2, R2, R11, PT ;  /* 0x0000000b02027217 */ /* 0x000fe40003800200 */
.L_x_2369:
[----:B------:R-:W-:Y:S02]  /*d500*/  ISETP.GE.AND P0, PT, R97, 0x2, PT ;  /* 0x000000026100780c */ /* 0x000fe40003f06270 */
[----:B------:R-:W-:Y:S02]  /*d510*/  LOP3.LUT R213, R213, 0xfffffff7, RZ, 0xc0, !PT ;  /* 0xfffffff7d5d57812 */ /* 0x000fe400078ec0ff */
[C---:B------:R-:W-:Y:S02]  /*d520*/  ISETP.GE.AND P1, PT, R97.reuse, 0x9, PT ;  /* 0x000000096100780c */ /* 0x040fe40003f26270 */
[----:B------:R-:W-:-:S02]  /*d530*/  ISETP.GE.AND P6, PT, R97, 0x12, PT ;  /* 0x000000126100780c */ /* 0x000fc40003fc6270 */
[C---:B------:R-:W-:Y:S02]  /*d540*/  ISETP.GE.AND P5, PT, R97.reuse, 0x19, PT ;  /* 0x000000196100780c */ /* 0x040fe40003fa6270 */
[C---:B------:R-:W-:Y:S02]  /*d550*/  ISETP.GE.AND P4, PT, R97.reuse, 0x1a, PT ;  /* 0x0000001a6100780c */ /* 0x040fe40003f86270 */
[----:B------:R-:W-:Y:S02]  /*d560*/  ISETP.GE.AND P3, PT, R97, 0x21, PT ;  /* 0x000000216100780c */ /* 0x000fe40003f66270 */
[----:B------:R-:W-:Y:S02]  /*d570*/  @P0 LOP3.LUT R213, R213, 0x8, RZ, 0xfc, !PT ;  /* 0x00000008d5d50812 */ /* 0x000fe400078efcff */
[----:B------:R-:W-:Y:S02]  /*d580*/  ISETP.GT.AND P0, PT, R0, 0x1, !P0 ;  /* 0x000000010000780c */ /* 0x000fe40004704270 */
[----:B------:R-:W-:-:S02]  /*d590*/  LOP3.LUT R213, R213, 0xfffffffb, RZ, 0xc0, !PT ;  /* 0xfffffffbd5d57812 */ /* 0x000fc400078ec0ff */
[----:B------:R-:W-:Y:S02]  /*d5a0*/  ISETP.LT.OR P0, PT, R2, 0x2, P0 ;  /* 0x000000020200780c */ /* 0x000fe40000701670 */
[----:B------:R-:W-:Y:S02]  /*d5b0*/  @P1 LOP3.LUT R213, R213, 0x4, RZ, 0xfc, !PT ;  /* 0x00000004d5d51812 */ /* 0x000fe400078efcff */
[----:B------:R-:W-:Y:S02]  /*d5c0*/  FSEL R20, R57, -INF , !P0 ;  /* 0xff80000039147808 */ /* 0x000fe40004000000 */
[----:B------:R-:W-:Y:S02]  /*d5d0*/  ISETP.GT.AND P0, PT, R0, 0x8, !P1 ;  /* 0x000000080000780c */ /* 0x000fe40004f04270 */
[----:B------:R-:W-:Y:S02]  /*d5e0*/  ISETP.GE.AND P1, PT, R97, 0xa, PT ;  /* 0x0000000a6100780c */ /* 0x000fe40003f26270 */
[----:B------:R-:W-:-:S02]  /*d5f0*/  ISETP.LT.OR P0, PT, R2, 0x9, P0 ;  /* 0x000000090200780c */ /* 0x000fc40000701670 */
[----:B------:R-:W-:Y:S02]  /*d600*/  LOP3.LUT R213, R213, 0xfffffffd, RZ, 0xc0, !PT ;  /* 0xfffffffdd5d57812 */ /* 0x000fe400078ec0ff */
[----:B-1----:R-:W-:Y:S02]  /*d610*/  FSEL R22, R52, -INF , !P0 ;  /* 0xff80000034167808 */ /* 0x002fe40004000000 */
[----:B------:R-:W-:Y:S02]  /*d620*/  ISETP.GT.AND P0, PT, R0, 0x9, !P1 ;  /* 0x000000090000780c */ /* 0x000fe40004f04270 */
[----:B------:R-:W-:Y:S02]  /*d630*/  ISETP.GE.AND P2, PT, R97, 0x22, PT ;  /* 0x000000226100780c */ /* 0x000fe40003f46270 */
[----:B------:R-:W-:Y:S02]  /*d640*/  ISETP.LT.OR P0, PT, R2, 0xa, P0 ;  /* 0x0000000a0200780c */ /* 0x000fe40000701670 */
[----:B------:R-:W-:-:S02]  /*d650*/  @P1 LOP3.LUT R213, R213, 0x2, RZ, 0xfc, !PT ;  /* 0x00000002d5d51812 */ /* 0x000fc400078efcff */
[----:B------:R-:W-:Y:S02]  /*d660*/  ISETP.GE.AND P1, PT, R97, 0x11, PT ;  /* 0x000000116100780c */ /* 0x000fe40003f26270 */
[----:B------:R-:W-:Y:S02]  /*d670*/  FSEL R23, R45, -INF , !P0 ;  /* 0xff8000002d177808 */ /* 0x000fe40004000000 */
[----:B------:R-:W-:Y:S02]  /*d680*/  ISETP.GT.AND P0, PT, R0, 0x10, !P1 ;  /* 0x000000100000780c */ /* 0x000fe40004f04270 */
[----:B------:R-:W-:Y:S02]  /*d690*/  LOP3.LUT R213, R213, 0xfffffffe, RZ, 0xc0, !PT ;  /* 0xfffffffed5d57812 */ /* 0x000fe400078ec0ff */
        /* <DEDUP_REMOVED lines=31> */
[----:B------:R-:W-:-:S04]  /*d890*/  ISETP.GT.AND P0, PT, R0, 0x29, !P0 ;  /* 0x000000290000780c */ /* 0x000fc80004704270 */
[----:B------:R-:W-:-:S04]  /*d8a0*/  ISETP.LT.OR P0, PT, R2, 0x2a, P0 ;  /* 0x0000002a0200780c */ /* 0x000fc80000701670 */
[----:B------:R-:W-:Y:S01]  /*d8b0*/  FSEL R32, R32, -INF , !P0 ;  /* 0xff80000020207808 */ /* 0x000fe20004000000 */
[----:B------:R-:W-:Y:S06]  /*d8c0*/  BRA.DIV ~URZ, `(.L_x_2373) ;  /* 0x000132027f007947 */ /* 0x000fec000b800000 */
[----:B------:R1:W3:Y:S02]  /*d8d0*/  SHFL.IDX PT, R3, R4, 0x1, 0x1c1f ;  /* 0x003c1f0004037f89 */ /* 0x0002e400000e0000 */
.L_x_2528:
[----:B------:R-:W-:Y:S01]  /*d8e0*/  ISETP.LE.AND P0, PT, R13, c[0x0][0x32c], PT ;  /* 0x0000cb000d007a0c */ /* 0x000fe20003f03270 */
[--C-:B---3--:R-:W-:Y:S02]  /*d8f0*/  IMAD.IADD R2, R6, 0x1, R3.reuse ;  /* 0x0000000106027824 */ /* 0x108fe400078e0203 */
[----:B------:R-:W-:-:S03]  /*d900*/  IMAD.IADD R0, R8, 0x1, R3 ;  /* 0x0000000108007824 */ /* 0x000fc600078e0203 */
[----:B------:R-:W-:-:S07]  /*d910*/  IMNMX R2, R9, R2, PT ;  /* 0x0000000209027217 */ /* 0x000fce0003800200 */
        /* <DEDUP_REMOVED lines=12> */
.L_x_2376:
[----:B-12---:R-:W-:-:S04]  /*d9e0*/  MOV R4, 0x1 ;  /* 0x0000000100047802 */ /* 0x006fc80000000f00 */
[----:B------:R-:W-:-:S13]  /*d9f0*/  ISETP.NE.AND P0, PT, R4, c[0x0][0x32c], PT ;  /* 0x0000cb0004007a0c */ /* 0x000fda0003f05270 */
[----:B------:R-:W-:-:S05]  /*da00*/  @P0 IMAD.HI.U32 R4, R3, c[0x0][0x330], RZ ;  /* 0x0000cc0003040a27 */ /* 0x000fca00078e00ff */
[----:B------:R-:W-:Y:S02]  /*da10*/  @P0 SHF.R.U32.HI R3, RZ, c[0x0][0x334], R4 ;  /* 0x0000cd00ff030a19 */ /* 0x000fe40000011604 */
.L_x_2377:
[----:B------:R-:W-:Y:S05]  /*da20*/  BSYNC B0 ;  /* 0x0000000000007941 */ /* 0x000fea0003800000 */
.L_x_2375:
[----:B------:R-:W-:-:S05]  /*da30*/  IMAD R3, R3, c[0x0][0x32c], R10 ;  /* 0x0000cb0003037a24 */ /* 0x000fca00078e020a */
[----:B------:R-:W-:Y:S02]  /*da40*/  IADD3 R4, R3, c[0x0][0x32c], RZ ;  /* 0x0000cb0003047a10 */ /* 0x000fe40007ffe0ff */
[----:B------:R-:W-:Y:S02]  /*da50*/  IMNMX R0, R0, R3, !PT ;  /* 0x0000000300007217 */ /* 0x000fe40007800200 */
[----:B------:R-:W-:Y:S02]  /*da60*/  IMNMX R2, R2, R4, PT ;  /* 0x0000000402027217 */ /* 0x000fe40003800200 */
.L_x_2374:
[----:B------:R-:W-:Y:S02]  /*da70*/  LOP3.LUT P0, RZ, R213, 0x8, RZ, 0xc0, !PT ;  /* 0x00000008d5ff7812 */ /* 0x000fe4000780c0ff */
[----:B------:R-:W-:Y:S02]  /*da80*/  FMNMX.FTZ R13, R18, R20, !PT ;  /* 0x00000014120d7209 */ /* 0x000fe40007810000 */
[----:B------:R-:W-:Y:S02]  /*da90*/  ISETP.GT.AND P0, PT, R0, 0x1, !P0 ;  /* 0x000000010000780c */ /* 0x000fe40004704270 */
[----:B------:R-:W-:-:S02]  /*daa0*/  FMNMX.FTZ R13, R22, R13, !PT ;  /* 0x0000000d160d7209 */ /* 0x000fc40007810000 */
[----:B------:R-:W-:Y:S02]  /*dab0*/  ISETP.LT.OR P0, PT, R2, 0x2, P0 ;  /* 0x000000020200780c */ /* 0x000fe40000701670 */
[----:B------:R-:W-:Y:S02]  /*dac0*/  FMNMX.FTZ R13, R23, R13, !PT ;  /* 0x0000000d170d7209 */ /* 0x000fe40007810000 */
[----:B------:R-:W-:Y:S02]  /*dad0*/  FSEL R8, R59, -INF , !P0 ;  /* 0xff8000003b087808 */ /* 0x000fe40004000000 */
[----:B------:R-:W-:Y:S02]  /*dae0*/  LOP3.LUT P0, RZ, R213, 0x4, RZ, 0xc0, !PT ;  /* 0x00000004d5ff7812 */ /* 0x000fe4000780c0ff */
[----:B------:R-:W-:Y:S02]  /*daf0*/  FMNMX.FTZ R13, R25, R13, !PT ;  /* 0x0000000d190d7209 */ /* 0x000fe40007810000 */
[----:B------:R-:W-:-:S02]  /*db00*/  ISETP.GT.AND P0, PT, R0, 0x8, !P0 ;  /* 0x000000080000780c */ /* 0x000fc40004704270 */
[----:B------:R-:W-:Y:S02]  /*db10*/  FMNMX.FTZ R13, R26, R13, !PT ;  /* 0x0000000d1a0d7209 */ /* 0x000fe40007810000 */
[----:B------:R-:W-:Y:S02]  /*db20*/  ISETP.LT.OR P0, PT, R2, 0x9, P0 ;  /* 0x000000090200780c */ /* 0x000fe40000701670 */
[----:B------:R-:W-:Y:S02]  /*db30*/  FMNMX.FTZ R13, R27, R13, !PT ;  /* 0x0000000d1b0d7209 */ /* 0x000fe40007810000 */
[----:B------:R-:W-:Y:S02]  /*db40*/  FSEL R9, R46, -INF , !P0 ;  /* 0xff8000002e097808 */ /* 0x000fe40004000000 */
[----:B------:R-:W-:Y:S02]  /*db50*/  LOP3.LUT P0, RZ, R213, 0x2, RZ, 0xc0, !PT ;  /* 0x00000002d5ff7812 */ /* 0x000fe4000780c0ff */
[----:B------:R-:W-:-:S02]  /*db60*/  FMNMX.FTZ R13, R28, R13, !PT ;  /* 0x0000000d1c0d7209 */ /* 0x000fc40007810000 */
[----:B------:R-:W-:Y:S02]  /*db70*/  ISETP.GT.AND P0, PT, R0, 0x9, !P0 ;  /* 0x000000090000780c */ /* 0x000fe40004704270 */
[----:B------:R-:W-:Y:S02]  /*db80*/  FMNMX.FTZ R13, R29, R13, !PT ;  /* 0x0000000d1d0d7209 */ /* 0x000fe40007810000 */
[----:B------:R-:W-:Y:S02]  /*db90*/  ISETP.LT.OR P0, PT, R2, 0xa, P0 ;  /* 0x0000000a0200780c */ /* 0x000fe40000701670 */
[----:B------:R-:W-:Y:S02]  /*dba0*/  FMNMX.FTZ R13, R31, R13, !PT ;  /* 0x0000000d1f0d7209 */ /* 0x000fe40007810000 */
[----:B------:R-:W-:Y:S02]  /*dbb0*/  FSEL R11, R47, -INF , !P0 ;  /* 0xff8000002f0b7808 */ /* 0x000fe40004000000 */
[----:B------:R-:W-:-:S02]  /*dbc0*/  LOP3.LUT P0, RZ, R213, 0x1, RZ, 0xc0, !PT ;  /* 0x00000001d5ff7812 */ /* 0x000fc4000780c0ff */
[----:B------:R-:W-:Y:S02]  /*dbd0*/  FMNMX.FTZ R13, R33, R13, !PT ;  /* 0x0000000d210d7209 */ /* 0x000fe40007810000 */
[----:B------:R-:W-:Y:S02]  /*dbe0*/  ISETP.GT.AND P0, PT, R0, 0x10, !P0 ;  /* 0x000000100000780c */ /* 0x000fe40004704270 */
[----:B------:R-:W-:Y:S02]  /*dbf0*/  FMNMX.FTZ R13, R32, R13, !PT ;  /* 0x0000000d200d7209 */ /* 0x000fe40007810000 */
        /* <DEDUP_REMOVED lines=19> */
[----:B------:R-:W-:-:S04]  /*dd30*/  ISETP.GT.AND P0, PT, R0, RZ, !P1 ;  /* 0x000000ff0000720c */ /* 0x000fc80004f04270 */
[----:B------:R-:W-:-:S04]  /*dd40*/  ISETP.LT.OR P0, PT, R2, 0x1, P0 ;  /* 0x000000010200780c */ /* 0x000fc80000701670 */
[----:B-12---:R-:W-:Y:S02]  /*dd50*/  FSEL R4, R58, -INF , !P0 ;  /* 0xff8000003a047808 */ /* 0x006fe40004000000 */
[----:B------:R-:W-:Y:S02]  /*dd60*/  ISETP.GT.AND P0, PT, R0, 0x28, !P5 ;  /* 0x000000280000780c */ /* 0x000fe40006f04270 */
[----:B------:R-:W-:Y:S02]  /*dd70*/  FMNMX.FTZ R6, R4, R8, !PT ;  /* 0x0000000804067209 */ /* 0x000fe40007810000 */
[----:B------:R-:W-:Y:S02]  /*dd80*/  ISETP.LT.OR P0, PT, R2, 0x29, P0 ;  /* 0x000000290200780c */ /* 0x000fe40000701670 */
[----:B------:R-:W-:Y:S02]  /*dd90*/  FMNMX.FTZ R6, R9, R6, !PT ;  /* 0x0000000609067209 */ /* 0x000fe40007810000 */
[----:B------:R-:W-:-:S02]  /*dda0*/  FSEL R30, R30, -INF , !P0 ;  /* 0xff8000001e1e7808 */ /* 0x000fc40004000000 */
[----:B------:R-:W-:Y:S02]  /*ddb0*/  FMNMX.FTZ R6, R11, R6, !PT ;  /* 0x000000060b067209 */ /* 0x000fe40007810000 */
[----:B------:R-:W-:Y:S02]  /*ddc0*/  ISETP.GT.AND P0, PT, R0, 0x29, !P6 ;  /* 0x000000290000780c */ /* 0x000fe40007704270 */
[----:B------:R-:W-:Y:S02]  /*ddd0*/  FMNMX.FTZ R6, R14, R6, !PT ;  /* 0x000000060e067209 */ /* 0x000fe40007810000 */
[----:B------:R-:W-:Y:S02]  /*dde0*/  ISETP.LT.OR P0, PT, R2, 0x2a, P0 ;  /* 0x0000002a0200780c */ /* 0x000fe40000701670 */
[----:B------:R-:W-:Y:S02]  /*ddf0*/  FMNMX.FTZ R6, R16, R6, !PT ;  /* 0x0000000610067209 */ /* 0x000fe40007810000 */
[----:B------:R-:W-:-:S02]  /*de00*/  FSEL R10, R35, -INF , !P0 ;  /* 0xff800000230a7808 */ /* 0x000fc40004000000 */
[----:B------:R-:W-:-:S04]  /*de10*/  FMNMX.FTZ R6, R17, R6, !PT ;  /* 0x0000000611067209 */ /* 0x000fc80007810000 */
[----:B------:R-:W-:-:S04]  /*de20*/  FMNMX.FTZ R6, R19, R6, !PT ;  /* 0x0000000613067209 */ /* 0x000fc80007810000 */
[----:B------:R-:W-:-:S04]  /*de30*/  FMNMX.FTZ R6, R21, R6, !PT ;  /* 0x0000000615067209 */ /* 0x000fc80007810000 */
[----:B------:R-:W-:-:S04]  /*de40*/  FMNMX.FTZ R6, R24, R6, !PT ;  /* 0x0000000618067209 */ /* 0x000fc80007810000 */
[----:B------:R-:W-:-:S04]  /*de50*/  FMNMX.FTZ R6, R30, R6, !PT ;  /* 0x000000061e067209 */ /* 0x000fc80007810000 */
[----:B------:R-:W-:Y:S01]  /*de60*/  FMNMX.FTZ R6, R10, R6, !PT ;  /* 0x000000060a067209 */ /* 0x000fe20007810000 */
[----:B------:R-:W-:Y:S05]  /*de70*/  BRA.DIV ~URZ, `(.L_x_2378) ;  /* 0x00012cc27f007947 */ /* 0x000fea000b800000 */
[----:B------:R1:W2:Y:S02]  /*de80*/  SHFL.BFLY PT, R184, R13, 0x2, 0x1f ;  /* 0x0c401f000db87f89 */ /* 0x0002a400000e0000 */
.L_x_2529:
[----:B-12---:R-:W-:Y:S01]  /*de90*/  FMNMX.FTZ R13, R13, R184, !PT ;  /* 0x000000b80d0d7209 */ /* 0x006fe20007810000 */
[----:B------:R-:W-:Y:S05]  /*dea0*/  BRA.DIV ~URZ, `(.L_x_2379) ;  /* 0x00012ce27f007947 */ /* 0x000fea000b800000 */
[----:B------:R-:W1:Y:S04]  /*deb0*/  SHFL.BFLY PT, R0, R6, 0x2, 0x1f ;  /* 0x0c401f0006007f89 */ /* 0x000e6800000e0000 */
[----:B------:R-:W2:Y:S01]  /*dec0*/  SHFL.BFLY PT, R2, R13, 0x1, 0x1f ;  /* 0x0c201f000d027f89 */ /* 0x000ea200000e0000 */
[----:B-1----:R-:W-:Y:S02]  /*ded0*/  FMNMX.FTZ R6, R6, R0, !PT ;  /* 0x0000000006067209 */ /* 0x002fe40007810000 */
[----:B--2---:R-:W-:-:S03]  /*dee0*/  FMNMX.FTZ R13, R13, R2, !PT ;  /* 0x000000020d0d7209 */ /* 0x004fc60007810000 */
[----:B------:R1:W2:Y:S04]  /*def0*/  SHFL.BFLY PT, R184, R6, 0x1, 0x1f ;  /* 0x0c201f0006b87f89 */ /* 0x0002a800000e0000 */
.L_x_2530:
[C---:B------:R-:W-:Y:S01]  /*df00*/  FMUL.FTZ R0, R13.reuse, c[0x0][0x2d0] ;  /* 0x0000b4000d007a20 */ /* 0x040fe20000410000 */
[----:B------:R-:W-:Y:S01]  /*df10*/  FSETP.NEU.FTZ.AND P0, PT, R13, -INF , PT ;  /* 0xff8000000d00780b */ /* 0x000fe20003f1d000 */
[----:B------:R-:W-:Y:S01]  /*df20*/  WARPSYNC 0xffffffff ;  /* 0xffffffff00007948 */ /* 0x000fe20003800000 */
[----:B-12---:R-:W-:Y:S02]  /*df30*/  FMNMX.FTZ R6, R184, R6, !PT ;  /* 0x00000006b8067209 */ /* 0x006fe40007810000 */
[----:B------:R-:W-:Y:S02]  /*df40*/  FSEL R0, R0, RZ, P0 ;  /* 0x000000ff00007208 */ /* 0x000fe40000000000 */
[C---:B------:R-:W-:Y:S01]  /*df50*/  FSETP.NEU.FTZ.AND P0, PT, R6.reuse, -INF , PT ;  /* 0xff8000000600780b */ /* 0x040fe20003f1d000 */
[----:B------:R-:W-:Y:S02]  /*df60*/  FMUL.FTZ R3, R6, c[0x0][0x2d0] ;  /* 0x0000b40006037a20 */ /* 0x000fe40000410000 */
[----:B------:R-:W-:-:S04]  /*df70*/  FFMA.FTZ R2, R18, c[0x0][0x2d0], -R0 ;  /* 0x0000b40012027a23 */ /* 0x000fc80000010800 */
[----:B------:R1:W-:Y:S02]  /*df80*/  MUFU.EX2 R40, R2 ;  /* 0x0000000200287308 */ /* 0x0003e40000000800 */
[----:B-1----:R-:W-:-:S06]  /*df90*/  FFMA.FTZ R2, R20, c[0x0][0x2d0], -R0 ;  /* 0x0000b40014027a23 */ /* 0x002fcc0000010800 */
[----:B------:R1:W2:Y:S02]  /*dfa0*/  MUFU.EX2 R38, R2 ;  /* 0x0000000200267308 */ /* 0x0002a40000000800 */
[----:B-1----:R-:W-:-:S06]  /*dfb0*/  FFMA.FTZ R2, R22, c[0x0][0x2d0], -R0 ;  /* 0x0000b40016027a23 */ /* 0x002fcc0000010800 */
[----:B------:R1:W3:Y:S02]  /*dfc0*/  MUFU.EX2 R39, R2 ;  /* 0x0000000200277308 */ /* 0x0002e40000000800 */
[----:B-1----:R-:W-:-:S06]  /*dfd0*/  FFMA.FTZ R2, R23, c[0x0][0x2d0], -R0 ;  /* 0x0000b40017027a23 */ /* 0x002fcc0000010800 */
[----:B------:R1:W4:Y:S02]  /*dfe0*/  MUFU.EX2 R18, R2 ;  /* 0x0000000200127308 */ /* 0x0003240000000800 */
[----:B-1----:R-:W-:-:S06]  /*dff0*/  FFMA.FTZ R2, R25, c[0x0][0x2d0], -R0 ;  /* 0x0000b40019027a23 */ /* 0x002fcc0000010800 */
[----:B------:R1:W5:Y:S02]  /*e000*/  MUFU.EX2 R37, R2 ;  /* 0x0000000200257308 */ /* 0x0003640000000800 */
[----:B-1----:R-:W-:-:S06]  /*e010*/  FFMA.FTZ R2, R26, c[0x0][0x2d0], -R0 ;  /* 0x0000b4001a027a23 */ /* 0x002fcc0000010800 */
[----:B------:R1:W1:Y:S02]  /*e020*/  MUFU.EX2 R35, R2 ;  /* 0x0000000200237308 */ /* 0x0002640000000800 */
[----:B-1----:R-:W-:-:S06]  /*e030*/  FFMA.FTZ R2, R27, c[0x0][0x2d0], -R0 ;  /* 0x0000b4001b027a23 */ /* 0x002fcc0000010800 */
[----:B------:R1:W-:Y:S02]  /*e040*/  MUFU.EX2 R36, R2 ;  /* 0x0000000200247308 */ /* 0x0003e40000000800 */
        /* <DEDUP_REMOVED lines=8> */
[----:B-1----:R-:W-:Y:S01]  /*e0d0*/  FFMA.FTZ R2, R32, c[0x0][0x2d0], -R0 ;  /* 0x0000b40020027a23 */ /* 0x002fe20000010800 */
[----:B------:R-:W-:Y:S01]  /*e0e0*/  FSEL R0, R3, RZ, P0 ;  /* 0x000000ff03007208 */ /* 0x000fe20000000000 */
[----:B--2---:R-:W-:-:S04]  /*e0f0*/  FADD.FTZ R3, R40, R38 ;  /* 0x0000002628037221 */ /* 0x004fc80000010000 */
[----:B------:R1:W-:Y:S01]  /*e100*/  MUFU.EX2 R138, R2 ;  /* 0x00000002008a7308 */ /* 0x0003e20000000800 */
[----:B---3--:R-:W-:-:S04]  /*e110*/  FADD.FTZ R3, R39, R3 ;  /* 0x0000000327037221 */ /* 0x008fc80000010000 */
[C---:B----4-:R-:W-:Y:S01]  /*e120*/  FADD.FTZ R3, R18.reuse, R3 ;  /* 0x0000000312037221 */ /* 0x050fe20000010000 */
[----:B------:R-:W-:-:S03]  /*e130*/  F2FP.BF16.PACK_AB R18, R18, R39 ;  /* 0x000000271212723e */ /* 0x000fc600000010ff */
[----:B-----5:R-:W-:Y:S02]  /*e140*/  FADD.FTZ R3, R37, R3 ;  /* 0x0000000325037221 */ /* 0x020fe40000010000 */
[----:B-1----:R-:W-:-:S04]  /*e150*/  FFMA.FTZ R2, R4, c[0x0][0x2d0], -R0 ;  /* 0x0000b40004027a23 */ /* 0x002fc80000010800 */
[----:B------:R1:W-:Y:S02]  /*e160*/  MUFU.EX2 R27, R2 ;  /* 0x00000002001b7308 */ /* 0x0003e40000000800 */
[----:B-1----:R-:W-:Y:S01]  /*e170*/  FFMA.FTZ R2, R8, c[0x0][0x2d0], -R0 ;  /* 0x0000b40008027a23 */ /* 0x002fe20000010800 */
[----:B------:R-:W-:-:S05]  /*e180*/  F2FP.BF16.PACK_AB R8, R35, R37 ;  /* 0x000000252308723e */ /* 0x000fca00000010ff */
[----:B------:R1:W2:Y:S02]  /*e190*/  MUFU.EX2 R26, R2 ;  /* 0x00000002001a7308 */ /* 0x0002a40000000800 */
[----:B-1----:R-:W-:Y:S02]  /*e1a0*/  FFMA.FTZ R2, R9, c[0x0][0x2d0], -R0 ;  /* 0x0000b40009027a23 */ /* 0x002fe40000010800 */
[----:B--2---:R-:W-:-:S04]  /*e1b0*/  FADD.FTZ R4, R27, R26 ;  /* 0x0000001a1b047221 */ /* 0x004fc80000010000 */
[----:B------:R1:W2:Y:S02]  /*e1c0*/  MUFU.EX2 R25, R2 ;  /* 0x0000000200197308 */ /* 0x0002a40000000800 */
[----:B-1----:R-:W-:Y:S02]  /*e1d0*/  FFMA.FTZ R2, R11, c[0x0][0x2d0], -R0 ;  /* 0x0000b4000b027a23 */ /* 0x002fe40000010800 */
[----:B--2---:R-:W-:-:S04]  /*e1e0*/  FADD.FTZ R4, R25, R4 ;  /* 0x0000000419047221 */ /* 0x004fc80000010000 */
[----:B------:R1:W2:Y:S02]  /*e1f0*/  MUFU.EX2 R23, R2 ;  /* 0x0000000200177308 */ /* 0x0002a40000000800 */
[----:B-1----:R-:W-:Y:S02]  /*e200*/  FFMA.FTZ R2, R14, c[0x0][0x2d0], -R0 ;  /* 0x0000b4000e027a23 */ /* 0x002fe40000010800 */
[----:B--2---:R-:W-:-:S04]  /*e210*/  FADD.FTZ R4, R23, R4 ;  /* 0x0000000417047221 */ /* 0x004fc80000010000 */
[----:B------:R1:W2:Y:S02]  /*e220*/  MUFU.EX2 R22, R2 ;  /* 0x0000000200167308 */ /* 0x0002a40000000800 */
[----:B-1----:R-:W-:Y:S01]  /*e230*/  FFMA.FTZ R2, R16, c[0x0][0x2d0], -R0 ;  /* 0x0000b40010027a23 */ /* 0x002fe20000010800 */
[----:B------:R-:W-:Y:S01]  /*e240*/  F2FP.BF16.PACK_AB R16, R38, R40 ;  /* 0x000000282610723e */ /* 0x000fe200000010ff */
[----:B--2---:R-:W-:-:S04]  /*e250*/  FADD.FTZ R4, R22, R4 ;  /* 0x0000000416047221 */ /* 0x004fc80000010000 */
[----:B------:R1:W2:Y:S02]  /*e260*/  MUFU.EX2 R9, R2 ;  /* 0x0000000200097308 */ /* 0x0002a40000000800 */
[----:B-1----:R-:W-:Y:S01]  /*e270*/  FFMA.FTZ R2, R17, c[0x0][0x2d0], -R0 ;  /* 0x0000b40011027a23 */ /* 0x002fe20000010800 */
[----:B------:R-:W-:-:S05]  /*e280*/  F2FP.BF16.PACK_AB R17, R26, R27 ;  /* 0x0000001b1a11723e */ /* 0x000fca00000010ff */
[----:B------:R1:W3:Y:S02]  /*e290*/  MUFU.EX2 R20, R2 ;  /* 0x0000000200147308 */ /* 0x0002e40000000800 */
[----:B-1----:R-:W-:Y:S01]  /*e2a0*/  FFMA.FTZ R2, R19, c[0x0][0x2d0], -R0 ;  /* 0x0000b40013027a23 */ /* 0x002fe20000010800 */
[----:B------:R-:W-:-:S05]  /*e2b0*/  F2FP.BF16.PACK_AB R19, R23, R25 ;  /* 0x000000191713723e */ /* 0x000fca00000010ff */
[----:B------:R1:W4:Y:S02]  /*e2c0*/  MUFU.EX2 R11, R2 ;  /* 0x00000002000b7308 */ /* 0x0003240000000800 */
[----:B-1----:R-:W-:-:S06]  /*e2d0*/  FFMA.FTZ R2, R21, c[0x0][0x2d0], -R0 ;  /* 0x0000b40015027a23 */ /* 0x002fcc0000010800 */
[----:B------:R1:W5:Y:S02]  /*e2e0*/  MUFU.EX2 R14, R2 ;  /* 0x00000002000e7308 */ /* 0x0003640000000800 */
[----:B-1----:R-:W-:-:S06]  /*e2f0*/  FFMA.FTZ R2, R24, c[0x0][0x2d0], -R0 ;  /* 0x0000b40018027a23 */ /* 0x002fcc0000010800 */
[----:B------:R1:W1:Y:S02]  /*e300*/  MUFU.EX2 R137, R2 ;  /* 0x0000000200897308 */ /* 0x0002640000000800 */
[----:B-1----:R-:W-:Y:S02]  /*e310*/  FADD.FTZ R2, R35, R3 ;  /* 0x0000000323027221 */ /* 0x002fe40000010000 */
[----:B------:R-:W-:Y:S02]  /*e320*/  FFMA.FTZ R3, R30, c[0x0][0x2d0], -R0 ;  /* 0x0000b4001e037a23 */ /* 0x000fe40000010800 */
[----:B------:R-:W-:Y:S02]  /*e330*/  FADD.FTZ R2, R36, R2 ;  /* 0x0000000224027221 */ /* 0x000fe40000010000 */
[----:B------:R2:W1:Y:S02]  /*e340*/  MUFU.EX2 R139, R3 ;  /* 0x00000003008b7308 */ /* 0x0004640000000800 */
[----:B------:R-:W-:-:S02]  /*e350*/  FADD.FTZ R2, R34, R2 ;  /* 0x0000000222027221 */ /* 0x000fc40000010000 */
[C---:B--2---:R-:W-:Y:S01]  /*e360*/  FADD.FTZ R3, R9.reuse, R4 ;  /* 0x0000000409037221 */ /* 0x044fe20000010000 */
[----:B------:R-:W-:Y:S01]  /*e370*/  F2FP.BF16.PACK_AB R9, R9, R22 ;  /* 0x000000160909723e */ /* 0x000fe200000010ff */
[----:B------:R-:W-:Y:S01]  /*e380*/  FFMA.FTZ R4, R10, c[0x0][0x2d0], -R0 ;  /* 0x0000b4000a047a23 */ /* 0x000fe20000010800 */
[----:B------:R-:W-:Y:S01]  /*e390*/  F2FP.BF16.PACK_AB R10, R34, R36 ;  /* 0x00000024220a723e */ /* 0x000fe200000010ff */
[----:B---3--:R-:W-:Y:S02]  /*e3a0*/  FADD.FTZ R3, R20, R3 ;  /* 0x0000000314037221 */ /* 0x008fe40000010000 */
[----:B------:R-:W-:Y:S02]  /*e3b0*/  FADD.FTZ R0, R29, R2 ;  /* 0x000000021d007221 */ /* 0x000fe40000010000 */
[----:B------:R-:W2:Y:S01]  /*e3c0*/  MUFU.EX2 R4, R4 ;  /* 0x0000000400047308 */ /* 0x000ea20000000800 */
[C---:B----4-:R-:W-:Y:S01]  /*e3d0*/  FADD.FTZ R3, R11.reuse, R3 ;  /* 0x000000030b037221 */ /* 0x050fe20000010000 */
[----:B------:R-:W-:Y:S01]  /*e3e0*/  F2FP.BF16.PACK_AB R11, R11, R20 ;  /* 0x000000140b0b723e */ /* 0x000fe200000010ff */
[C---:B------:R-:W-:Y:S01]  /*e3f0*/  FADD.FTZ R0, R136.reuse, R0 ;  /* 0x0000000088007221 */ /* 0x040fe20000010000 */
[----:B------:R-:W-:Y:S01]  /*e400*/  F2FP.BF16.PACK_AB R136, R136, R29 ;  /* 0x0000001d8888723e */ /* 0x000fe200000010ff */
[----:B-----5:R-:W-:-:S02]  /*e410*/  FADD.FTZ R3, R14, R3 ;  /* 0x000000030e037221 */ /* 0x020fc40000010000 */
[----:B------:R-:W-:Y:S02]  /*e420*/  FADD.FTZ R0, R28, R0 ;  /* 0x000000001c007221 */ /* 0x000fe40000010000 */
[C---:B------:R-:W-:Y:S01]  /*e430*/  FADD.FTZ R3, R137.reuse, R3 ;  /* 0x0000000389037221 */ /* 0x040fe20000010000 */
[----:B------:R-:W-:Y:S01]  /*e440*/  F2FP.BF16.PACK_AB R137, R137, R14 ;  /* 0x0000000e8989723e */ /* 0x000fe200000010ff */
[C---:B------:R-:W-:Y:S01]  /*e450*/  FADD.FTZ R234, R138.reuse, R0 ;  /* 0x000000008aea7221 */ /* 0x040fe20000010000 */
[----:B------:R-:W-:Y:S01]  /*e460*/  F2FP.BF16.PACK_AB R138, R138, R28 ;  /* 0x0000001c8a8a723e */ /* 0x000fe200000010ff */
[----:B-1----:R-:W-:Y:S01]  /*e470*/  FADD.FTZ R3, R139, R3 ;  /* 0x000000038b037221 */ /* 0x002fe20000010000 */
[----:B--2---:R-:W-:-:S03]  /*e480*/  F2FP.BF16.PACK_AB R139, R4, R139 ;  /* 0x0000008b048b723e */ /* 0x004fc600000010ff */
[----:B------:R-:W-:Y:S02]  /*e490*/  FADD.FTZ R233, R4, R3 ;  /* 0x0000000304e97221 */ /* 0x000fe40000010000 */
[----:B------:R-:W1:Y:S04]  /*e4a0*/  LDSM.16.MT88.4 R20, [R193] ;  /* 0x00000000c114783b */ /* 0x000e680000004200 */
[----:B------:R-:W2:Y:S04]  /*e4b0*/  LDSM.16.MT88.4 R32, [R194] ;  /* 0x00000000c220783b */ /* 0x000ea80000004200 */
[----:B------:R-:W-:Y:S04]  /*e4c0*/  LDSM.16.MT88.4 R48, [R194+0x800] ;  /* 0x00080000c230783b */ /* 0x000fe80000004200 */
[----:B------:R-:W3:Y:S04]  /*e4d0*/  LDSM.16.MT88.4 R36, [R193+0x800] ;  /* 0x00080000c124783b */ /* 0x000ee80000004200 */
[----:B------:R-:W4:Y:S04]  /*e4e0*/  LDSM.16.MT88.4 R40, [R196] ;  /* 0x00000000c428783b */ /* 0x000f280000004200 */
[----:B------:R-:W5:Y:S04]  /*e4f0*/  LDSM.16.MT88.4 R52, [R195] ;  /* 0x00000000c334783b */ /* 0x000f680000004200 */
[----:B------:R-:W-:Y:S04]  /*e500*/  LDSM.16.MT88.4 R60, [R195+0x800] ;  /* 0x00080000c33c783b */ /* 0x000fe80000004200 */
[----:B------:R-:W-:Y:S04]  /*e510*/  LDSM.16.MT88.4 R44, [R193+0x1800] ;  /* 0x00180000c12c783b */ /* 0x000fe80000004200 */
[----:B------:R-:W-:Y:S04]  /*e520*/  LDSM.16.MT88.4 R64, [R194+0x2000] ;  /* 0x00200000c240783b */ /* 0x000fe80000004200 */
[----:B------:R-:W-:Y:S01]  /*e530*/  LDSM.16.MT88.4 R72, [R193+0x3000] ;  /* 0x00300000c148783b */ /* 0x000fe20000004200 */
[C---:B-1----:R-:W-:Y:S03]  /*e540*/  HMMA.16816.F32.BF16 R28, R16.reuse, R20, RZ ;  /* 0x00000014101c723c */ /* 0x042fe600000418ff */
[----:B------:R-:W-:Y:S04]  /*e550*/  LDSM.16.MT88.4 R68, [R196+0x2000] ;  /* 0x00200000c444783b */ /* 0x000fe80000004200 */
[----:B------:R-:W-:Y:S01]  /*e560*/  LDSM.16.MT88.4 R76, [R194+0x3000] ;  /* 0x00300000c24c783b */ /* 0x000fe20000004200 */
[C---:B------:R-:W-:Y:S03]  /*e570*/  HMMA.16816.F32.BF16 R24, R16.reuse, R22, RZ ;  /* 0x000000161018723c */ /* 0x040fe600000418ff */
[----:B------:R-:W-:Y:S04]  /*e580*/  LDSM.16.MT88.4 R80, [R194+0x3800] ;  /* 0x00380000c250783b */ /* 0x000fe80000004200 */
[----:B------:R-:W-:Y:S01]  /*e590*/  LDSM.16.MT88.4 R84, [R195+0x3000] ;  /* 0x00300000c354783b */ /* 0x000fe20000004200 */
[----:B--2---:R-:W-:Y:S03]  /*e5a0*/  HMMA.16816.F32.BF16 R20, R16, R32, RZ ;  /* 0x000000201014723c */ /* 0x004fe600000418ff */
[----:B------:R-:W-:Y:S04]  /*e5b0*/  LDSM.16.MT88.4 R164, [R193+0x1000] ;  /* 0x00100000c1a4783b */ /* 0x000fe80000004200 */
[----:B------:R-:W-:Y:S01]  /*e5c0*/  LDSM.16.MT88.4 R156, [R194+0x1000] ;  /* 0x00100000c29c783b */ /* 0x000fe20000004200 */
[C---:B---3--:R-:W-:Y:S08]  /*e5d0*/  HMMA.16816.F32.BF16 R168, R8.reuse, R36, R28 ;  /* 0x0000002408a8723c */ /* 0x048ff0000004181c */
[C---:B------:R-:W-:Y:S01]  /*e5e0*/  HMMA.16816.F32.BF16 R148, R8.reuse, R38, R24 ;  /* 0x000000260894723c */ /* 0x040fe20000041818 */
[----:B------:R-:W1:Y:S07]  /*e5f0*/  LDSM.16.MT88.4 R36, [R196+0x800] ;  /* 0x00080000c424783b */ /* 0x000e6e0000004200 */
[----:B------:R-:W-:Y:S08]  /*e600*/  HMMA.16816.F32.BF16 R160, R8, R48, R20 ;  /* 0x0000003008a0723c */ /* 0x000ff00000041814 */
[C---:B------:R-:W-:Y:S01]  /*e610*/  HMMA.16816.F32.BF16 R20, R16.reuse, R34, RZ ;  /* 0x000000221014723c */ /* 0x040fe200000418ff */
[----:B------:R-:W-:Y:S07]  /*e620*/  LDSM.16.MT88.4 R32, [R196+0x1800] ;  /* 0x00180000c420783b */ /* 0x000fee0000004200 */
[C---:B----4-:R-:W-:Y:S08]  /*e630*/  HMMA.16816.F32.BF16 R28, R16.reuse, R40, RZ ;  /* 0x00000028101c723c */ /* 0x050ff000000418ff */
[----:B------:R-:W-:Y:S01]  /*e640*/  HMMA.16816.F32.BF16 R24, R16, R42, RZ ;  /* 0x0000002a1018723c */ /* 0x000fe200000418ff */
[----:B------:R-:W2:Y:S07]  /*e650*/  LDSM.16.MT88.4 R40, [R193+0x2000] ;  /* 0x00200000c128783b */ /* 0x000eae0000004200 */
[----:B------:R-:W-:Y:S01]  /*e660*/  HMMA.16816.F32.BF16 R56, R8, R50, R20 ;  /* 0x000000320838723c */ /* 0x000fe20000041814 */
[----:B------:R-:W-:Y:S07]  /*e670*/  LDSM.16.MT88.4 R48, [R193+0x3800] ;  /* 0x00380000c130783b */ /* 0x000fee0000004200 */
[----:B-----5:R-:W-:Y:S08]  /*e680*/  HMMA.16816.F32.BF16 R20, R16, R52, RZ ;  /* 0x000000341014723c */ /* 0x020ff000000418ff */
[----:B-1----:R-:W-:Y:S08]  /*e690*/  HMMA.16816.F32.BF16 R152, R8, R36, R28 ;  /* 0x000000240898723c */ /* 0x002ff0000004181c */
[----:B------:R-:W-:Y:S01]  /*e6a0*/  HMMA.16816.F32.BF16 R28, R16, R54, RZ ;  /* 0x00000036101c723c */ /* 0x000fe200000418ff */
[----:B------:R-:W-:Y:S01]  /*e6b0*/  IMAD.MOV.U32 R4, RZ, RZ, R56 ;  /* 0x000000ffff047224 */ /* 0x000fe200078e0038 */
[----:B------:R-:W-:Y:S01]  /*e6c0*/  MOV R2, R58 ;  /* 0x0000003a00027202 */ /* 0x000fe20000000f00 */
[----:B------:R-:W-:Y:S01]  /*e6d0*/  IMAD.MOV.U32 R3, RZ, RZ, R57 ;  /* 0x000000ffff037224 */ /* 0x000fe200078e0039 */
[----:B------:R-:W-:Y:S01]  /*e6e0*/  LDSM.16.MT88.4 R52, [R195+0x2000] ;  /* 0x00200000c334783b */ /* 0x000fe20000004200 */
[----:B------:R-:W-:-:S03]  /*e6f0*/  IMAD.MOV.U32 R0, RZ, RZ, R59 ;  /* 0x000000ffff007224 */ /* 0x000fc600078e003b */
[C---:B------:R-:W-:Y:S01]  /*e700*/  HMMA.16816.F32.BF16 R20, R8.reuse, R60, R20 ;  /* 0x0000003c0814723c */ /* 0x040fe20000041814 */
[----:B------:R-:W1:Y:S07]  /*e710*/  LDSM.16.MT88.4 R56, [R194+0x1800] ;  /* 0x00180000c238783b */ /* 0x000e6e0000004200 */
[----:B------:R-:W-:Y:S08]  /*e720*/  HMMA.16816.F32.BF16 R24, R8, R38, R24 ;  /* 0x000000260818723c */ /* 0x000ff00000041818 */
[----:B------:R-:W-:Y:S08]  /*e730*/  HMMA.16816.F32.BF16 R36, R16, R44, RZ ;  /* 0x0000002c1024723c */ /* 0x000ff000000418ff */
[----:B------:R-:W-:Y:S01]  /*e740*/  MOV R95, R20 ;  /* 0x00000014005f7202 */ /* 0x000fe20000000f00 */
[----:B------:R-:W-:Y:S01]  /*e750*/  IMAD.MOV.U32 R94, RZ, RZ, R21 ;  /* 0x000000ffff5e7224 */ /* 0x000fe200078e0015 */
[----:B------:R-:W-:Y:S01]  /*e760*/  MOV R92, R23 ;  /* 0x00000017005c7202 */ /* 0x000fe20000000f00 */
[----:B------:R-:W-:Y:S01]  /*e770*/  IMAD.MOV.U32 R93, RZ, RZ, R22 ;  /* 0x000000ffff5d7224 */ /* 0x000fe200078e0016 */
[----:B------:R-:W-:Y:S04]  /*e780*/  HMMA.16816.F32.BF16 R168, R136, R164, R168 ;  /* 0x000000a488a8723c */ /* 0x000fe800000418a8 */
[----:B------:R-:W-:Y:S01]  /*e790*/  IMAD.MOV.U32 R102, RZ, RZ, R24 ;  /* 0x000000ffff667224 */ /* 0x000fe200078e0018 */
[----:B------:R-:W-:Y:S01]  /*e7a0*/  MOV R101, R25 ;  /* 0x0000001900657202 */ /* 0x000fe20000000f00 */
[----:B------:R-:W-:-:S02]  /*e7b0*/  IMAD.MOV.U32 R100, RZ, RZ, R26 ;  /* 0x000000ffff647224 */ /* 0x000fc400078e001a */
[----:B------:R-:W-:Y:S01]  /*e7c0*/  HMMA.16816.F32.BF16 R20, R8, R62, R28 ;  /* 0x0000003e0814723c */ /* 0x000fe2000004181c */
[----:B------:R-:W-:Y:S01]  /*e7d0*/  IMAD.MOV.U32 R14, RZ, RZ, R27 ;  /* 0x000000ffff0e7224 */ /* 0x000fe200078e001b */
[----:B------:R-:W3:Y:S04]  /*e7e0*/  LDSM.16.MT88.4 R28, [R195+0x1800] ;  /* 0x00180000c31c783b */ /* 0x000ee80000004200 */
[----:B------:R-:W4:Y:S02]  /*e7f0*/  LDSM.16.MT88.4 R60, [R196+0x3000] ;  /* 0x00300000c43c783b */ /* 0x000f240000004200 */
[----:B------:R-:W-:Y:S08]  /*e800*/  HMMA.16816.F32.BF16 R24, R16, R46, RZ ;  /* 0x0000002e1018723c */ /* 0x000ff000000418ff */
[----:B--2---:R-:W-:Y:S08]  /*e810*/  HMMA.16816.F32.BF16 R216, R8, R40, R36 ;  /* 0x0000002808d8723c */ /* 0x004ff00000041824 */
[----:B------:R-:W-:Y:S01]  /*e820*/  IMAD.MOV.U32 R106, RZ, RZ, R20 ;  /* 0x000000ffff6a7224 */ /* 0x000fe200078e0014 */
[----:B------:R-:W-:Y:S01]  /*e830*/  MOV R104, R22 ;  /* 0x0000001600687202 */ /* 0x000fe20000000f00 */
[----:B------:R-:W-:Y:S01]  /*e840*/  IMAD.MOV.U32 R105, RZ, RZ, R21 ;  /* 0x000000ffff697224 */ /* 0x000fe200078e0015 */
[----:B------:R-:W-:Y:S01]  /*e850*/  HMMA.16816.F32.BF16 R164, R136, R166, R148 ;  /* 0x000000a688a4723c */ /* 0x000fe20000041894 */
[----:B------:R-:W-:Y:S01]  /*e860*/  IMAD.MOV.U32 R103, RZ, RZ, R23 ;  /* 0x000000ffff677224 */ /* 0x000fe200078e0017 */
[----:B------:R-:W-:Y:S06]  /*e870*/  LDSM.16.MT88.4 R148, [R196+0x1000] ;  /* 0x00100000c494783b */ /* 0x000fec0000004200 */
[----:B-1----:R-:W-:Y:S08]  /*e880*/  HMMA.16816.F32.BF16 R20, R16, R56, RZ ;  /* 0x000000381014723c */ /* 0x002ff000000418ff */
[----:B------:R-:W-:Y:S08]  /*e890*/  HMMA.16816.F32.BF16 R188, R8, R42, R24 ;  /* 0x0000002a08bc723c */ /* 0x000ff00000041818 */
[----:B------:R-:W-:Y:S08]  /*e8a0*/  HMMA.16816.F32.BF16 R40, R16, R34, RZ ;  /* 0x000000221028723c */ /* 0x000ff000000418ff */
[----:B------:R-:W-:Y:S08]  /*e8b0*/  HMMA.16816.F32.BF16 R44, R8, R64, R20 ;  /* 0x00000040082c723c */ /* 0x000ff00000041814 */
[C---:B---3--:R-:W-:Y:S08]  /*e8c0*/  HMMA.16816.F32.BF16 R36, R16.reuse, R28, RZ ;  /* 0x0000001c1024723c */ /* 0x048ff000000418ff */
[C---:B------:R-:W-:Y:S08]  /*e8d0*/  HMMA.16816.F32.BF16 R24, R16.reuse, R74, RZ ;  /* 0x0000004a1018723c */ /* 0x040ff000000418ff */
[----:B------:R-:W-:Y:S01]  /*e8e0*/  MOV R108, R44 ;  /* 0x0000002c006c7202 */ /* 0x000fe20000000f00 */
[----:B------:R-:W-:Y:S01]  /*e8f0*/  IMAD.MOV.U32 R107, RZ, RZ, R45 ;  /* 0x000000ffff6b7224 */ /* 0x000fe200078e002d */
[----:B------:R-:W-:Y:S01]  /*e900*/  MOV R65, R46 ;  /* 0x0000002e00417202 */ /* 0x000fe20000000f00 */
[----:B------:R-:W-:Y:S01]  /*e910*/  IMAD.MOV.U32 R64, RZ, RZ, R47 ;  /* 0x000000ffff407224 */ /* 0x000fe200078e002f */
[C---:B------:R-:W-:Y:S08]  /*e920*/  HMMA.16816.F32.BF16 R56, R16.reuse, R58, RZ ;  /* 0x0000003a1038723c */ /* 0x040ff000000418ff */
[C---:B------:R-:W-:Y:S08]  /*e930*/  HMMA.16816.F32.BF16 R44, R16.reuse, R32, RZ ;  /* 0x00000020102c723c */ /* 0x040ff000000418ff */
[C---:B------:R-:W-:Y:S08]  /*e940*/  HMMA.16816.F32.BF16 R32, R16.reuse, R30, RZ ;  /* 0x0000001e1020723c */ /* 0x040ff000000418ff */
[----:B------:R-:W-:Y:S08]  /*e950*/  HMMA.16816.F32.BF16 R28, R16, R72, RZ ;  /* 0x00000048101c723c */ /* 0x000ff000000418ff */
[----:B------:R-:W-:Y:S01]  /*e960*/  HMMA.16816.F32.BF16 R72, R8, R68, R44 ;  /* 0x000000440848723c */ /* 0x000fe2000004182c */
[----:B------:R-:W1:Y:S07]  /*e970*/  LDSM.16.MT88.4 R44, [R196+0x3800] ;  /* 0x00380000c42c783b */ /* 0x000e6e0000004200 */
[----:B------:R-:W-:Y:S07]  /*e980*/  HMMA.16816.F32.BF16 R20, R16, R76, RZ ;  /* 0x0000004c1014723c */ /* 0x000fee00000418ff */
[----:B------:R-:W-:Y:S01]  /*e990*/  IMAD.MOV.U32 R77, RZ, RZ, R107 ;  /* 0x000000ffff4d7224 */ /* 0x000fe200078e006b */
[----:B------:R-:W-:Y:S01]  /*e9a0*/  HMMA.16816.F32.BF16 R96, R8, R54, R32 ;  /* 0x000000360860723c */ /* 0x000fe20000041820 */
[----:B------:R-:W-:-:S07]  /*e9b0*/  MOV R76, R108 ;  /* 0x0000006c004c7202 */ /* 0x000fce0000000f00 */
[----:B------:R-:W-:Y:S07]  /*e9c0*/  HMMA.16816.F32.BF16 R32, R16, R78, RZ ;  /* 0x0000004e1020723c */ /* 0x000fee00000418ff */
[----:B------:R-:W-:Y:S01]  /*e9d0*/  MOV R78, R65 ;  /* 0x00000041004e7202 */ /* 0x000fe20000000f00 */
[----:B------:R-:W-:Y:S01]  /*e9e0*/  HMMA.16816.F32.BF16 R88, R8, R48, R28 ;  /* 0x000000300858723c */ /* 0x000fe2000004181c */
[----:B------:R-:W-:Y:S01]  /*e9f0*/  IMAD.MOV.U32 R79, RZ, RZ, R64 ;  /* 0x000000ffff4f7224 */ /* 0x000fe200078e0040 */
[----:B------:R-:W-:Y:S01]  /*ea00*/  MOV R64, R106 ;  /* 0x0000006a00407202 */ /* 0x000fe20000000f00 */
[----:B------:R-:W-:-:S05]  /*ea10*/  IMAD.MOV.U32 R65, RZ, RZ, R105 ;  /* 0x000000ffff417224 */ /* 0x000fca00078e0069 */
[----:B------:R-:W-:Y:S01]  /*ea20*/  HMMA.16816.F32.BF16 R180, R8, R50, R24 ;  /* 0x0000003208b4723c */ /* 0x000fe20000041818 */
[----:B------:R-:W2:Y:S07]  /*ea30*/  LDSM.16.MT88.4 R48, [R193+0x4800] ;  /* 0x00480000c130783b */ /* 0x000eae0000004200 */
[C---:B----4-:R-:W-:Y:S07]  /*ea40*/  HMMA.16816.F32.BF16 R28, R16.reuse, R60, RZ ;  /* 0x0000003c101c723c */ /* 0x050fee00000418ff */
[----:B------:R-:W-:Y:S01]  /*ea50*/  MOV R60, R95 ;  /* 0x0000005f003c7202 */ /* 0x000fe20000000f00 */
[----:B------:R-:W-:Y:S01]  /*ea60*/  HMMA.16816.F32.BF16 R24, R16, R62, RZ ;  /* 0x0000003e1018723c */ /* 0x000fe200000418ff */
[----:B------:R-:W-:-:S06]  /*ea70*/  IMAD.MOV.U32 R61, RZ, RZ, R94 ;  /* 0x000000ffff3d7224 */ /* 0x000fcc00078e005e */
[----:B------:R-:W-:Y:S01]  /*ea80*/  MOV R62, R93 ;  /* 0x0000005d003e7202 */ /* 0x000fe20000000f00 */
[----:B------:R-:W-:Y:S01]  /*ea90*/  HMMA.16816.F32.BF16 R172, R8, R66, R56 ;  /* 0x0000004208ac723c */ /* 0x000fe20000041838 */
[----:B------:R-:W3:Y:S01]  /*eaa0*/  LDSM.16.MT88.4 R56, [R195+0x3800] ;  /* 0x00380000c338783b */ /* 0x000ee20000004200 */
[----:B------:R-:W-:-:S05]  /*eab0*/  IMAD.MOV.U32 R63, RZ, RZ, R92 ;  /* 0x000000ffff3f7224 */ /* 0x000fca00078e005c */
[----:B------:R-:W-:Y:S01]  /*eac0*/  MOV R66, R104 ;  /* 0x0000006800427202 */ /* 0x000fe20000000f00 */
[----:B------:R-:W-:Y:S01]  /*ead0*/  HMMA.16816.F32.BF16 R184, R8, R52, R36 ;  /* 0x0000003408b8723c */ /* 0x000fe20000041824 */
[----:B------:R-:W4:Y:S01]  /*eae0*/  LDSM.16.MT88.4 R52, [R194+0x4800] ;  /* 0x00480000c234783b */ /* 0x000f220000004200 */
[----:B------:R-:W-:-:S06]  /*eaf0*/  IMAD.MOV.U32 R67, RZ, RZ, R103 ;  /* 0x000000ffff437224 */ /* 0x000fcc00078e0067 */
[----:B------:R-:W-:Y:S07]  /*eb00*/  HMMA.16816.F32.BF16 R176, R8, R80, R20 ;  /* 0x0000005008b0723c */ /* 0x000fee0000041814 */
[----:B------:R-:W-:Y:S01]  /*eb10*/  MOV R80, R102 ;  /* 0x0000006600507202 */ /* 0x000fe20000000f00 */
[----:B------:R-:W-:Y:S01]  /*eb20*/  HMMA.16816.F32.BF16 R20, R16, R84, RZ ;  /* 0x000000541014723c */ /* 0x000fe200000418ff */
[----:B------:R-:W-:-:S06]  /*eb30*/  IMAD.MOV.U32 R81, RZ, RZ, R101 ;  /* 0x000000ffff517224 */ /* 0x000fcc00078e0065 */
[----:B------:R-:W-:Y:S01]  /*eb40*/  MOV R84, R4 ;  /* 0x0000000400547202 */ /* 0x000fe20000000f00 */
[----:B------:R-:W-:Y:S01]  /*eb50*/  HMMA.16816.F32.BF16 R92, R8, R82, R32 ;  /* 0x00000052085c723c */ /* 0x000fe20000041820 */
[----:B------:R-:W5:Y:S01]  /*eb60*/  LDL R4, [R1+0x58] ;  /* 0x0000580001047983 */ /* 0x000f620000100800 */
[----:B------:R-:W-:-:S05]  /*eb70*/  IMAD.MOV.U32 R85, RZ, RZ, R3 ;  /* 0x000000ffff557224 */ /* 0x000fca00078e0003 */
[----:B------:R-:W-:Y:S01]  /*eb80*/  MOV R82, R100 ;  /* 0x0000006400527202 */ /* 0x000fe20000000f00 */
[C---:B-1----:R-:W-:Y:S01]  /*eb90*/  HMMA.16816.F32.BF16 R104, R8.reuse, R44, R28 ;  /* 0x0000002c0868723c */ /* 0x042fe2000004181c */
[----:B------:R-:W-:Y:S02]  /*eba0*/  IMAD.MOV.U32 R83, RZ, RZ, R14 ;  /* 0x000000ffff537224 */ /* 0x000fe400078e000e */
[----:B------:R-:W5:Y:S05]  /*ebb0*/  LDL R14, [R1+0x64] ;  /* 0x00006400010e7983 */ /* 0x000f6a0000100800 */
[C---:B------:R-:W-:Y:S01]  /*ebc0*/  HMMA.16816.F32.BF16 R100, R8.reuse, R46, R24 ;  /* 0x0000002e0864723c */ /* 0x040fe20000041818 */
[----:B------:R-:W1:Y:S07]  /*ebd0*/  LDSM.16.MT88.4 R44, [R193+0x5000] ;  /* 0x00500000c12c783b */ /* 0x000e6e0000004200 */
[----:B------:R-:W-:Y:S01]  /*ebe0*/  HMMA.16816.F32.BF16 R68, R8, R70, R40 ;  /* 0x000000460844723c */ /* 0x000fe20000041828 */
[----:B------:R-:W1:Y:S07]  /*ebf0*/  LDSM.16.MT88.4 R40, [R194+0x5000] ;  /* 0x00500000c228783b */ /* 0x000e6e0000004200 */
[C---:B--2---:R-:W-:Y:S08]  /*ec00*/  HMMA.16816.F32.BF16 R32, R16.reuse, R48, RZ ;  /* 0x000000301020723c */ /* 0x044ff000000418ff */
[----:B------:R-:W-:Y:S01]  /*ec10*/  HMMA.16816.F32.BF16 R28, R16, R50, RZ ;  /* 0x00000032101c723c */ /* 0x000fe200000418ff */
[----:B------:R-:W2:Y:S07]  /*ec20*/  LDSM.16.MT88.4 R48, [R196+0x4800] ;  /* 0x00480000c430783b */ /* 0x000eae0000004200 */
[----:B---3--:R-:W-:Y:S08]  /*ec30*/  HMMA.16816.F32.BF16 R112, R8, R56, R20 ;  /* 0x000000380870723c */ /* 0x008ff00000041814 */
[C---:B----4-:R-:W-:Y:S08]  /*ec40*/  HMMA.16816.F32.BF16 R24, R16.reuse, R52, RZ ;  /* 0x000000341018723c */ /* 0x050ff000000418ff */
[C---:B------:R-:W-:Y:S08]  /*ec50*/  HMMA.16816.F32.BF16 R20, R16.reuse, R54, RZ ;  /* 0x000000361014723c */ /* 0x040ff000000418ff */
[----:B------:R-:W-:Y:S07]  /*ec60*/  HMMA.16816.F32.BF16 R36, R16, R86, RZ ;  /* 0x000000561024723c */ /* 0x000fee00000418ff */
[----:B------:R-:W-:Y:S01]  /*ec70*/  IMAD.MOV.U32 R87, RZ, RZ, R0 ;  /* 0x000000ffff577224 */ /* 0x000fe200078e0000 */
[----:B-1----:R-:W-:Y:S01]  /*ec80*/  HMMA.16816.F32.BF16 R120, R8, R44, R32 ;  /* 0x0000002c0878723c */ /* 0x002fe20000041820 */
[----:B------:R-:W1:Y:S01]  /*ec90*/  LDSM.16.MT88.4 R32, [R196+0x5000] ;  /* 0x00500000c420783b */ /* 0x000e620000004200 */
[----:B------:R-:W-:-:S03]  /*eca0*/  MOV R86, R2 ;  /* 0x0000000200567202 */ /* 0x000fc60000000f00 */
[----:B------:R-:W3:Y:S03]  /*ecb0*/  LDL R0, [R1+0x4] ;  /* 0x0000040001007983 */ /* 0x000ee60000100800 */
[C---:B------:R-:W-:Y:S01]  /*ecc0*/  HMMA.16816.F32.BF16 R132, R8.reuse, R40, R24 ;  /* 0x000000280884723c */ /* 0x040fe20000041818 */
[----:B------:R-:W-:Y:S07]  /*ecd0*/  LDSM.16.MT88.4 R24, [R195+0x4800] ;  /* 0x00480000c318783b */ /* 0x000fee0000004200 */
[C---:B------:R-:W-:Y:S01]  /*ece0*/  HMMA.16816.F32.BF16 R128, R8.reuse, R42, R20 ;  /* 0x0000002a0880723c */ /* 0x040fe20000041814 */
[----:B------:R-:W4:Y:S07]  /*ecf0*/  LDSM.16.MT88.4 R40, [R195+0x1000] ;  /* 0x00100000c328783b */ /* 0x000f2e0000004200 */
[----:B------:R-:W-:Y:S01]  /*ed00*/  HMMA.16816.F32.BF16 R108, R8, R58, R36 ;  /* 0x0000003a086c723c */ /* 0x000fe20000041824 */
[----:B------:R-:W4:Y:S07]  /*ed10*/  LDSM.16.MT88.4 R56, [R194+0x2800] ;  /* 0x00280000c238783b */ /* 0x000f2e0000004200 */
[C---:B--2---:R-:W-:Y:S08]  /*ed20*/  HMMA.16816.F32.BF16 R20, R16.reuse, R48, RZ ;  /* 0x000000301014723c */ /* 0x044ff000000418ff */
[----:B------:R-:W-:Y:S01]  /*ed30*/  HMMA.16816.F32.BF16 R36, R16, R50, RZ ;  /* 0x000000321024723c */ /* 0x000fe200000418ff */
[----:B------:R-:W-:Y:S07]  /*ed40*/  LDSM.16.MT88.4 R48, [R193+0x2800] ;  /* 0x00280000c130783b */ /* 0x000fee0000004200 */
[----:B------:R-:W-:Y:S08]  /*ed50*/  HMMA.16816.F32.BF16 R152, R136, R148, R152 ;  /* 0x000000948898723c */ /* 0x000ff00000041898 */
[C---:B-1----:R-:W-:Y:S01]  /*ed60*/  HMMA.16816.F32.BF16 R124, R8.reuse, R32, R20 ;  /* 0x00000020087c723c */ /* 0x042fe20000041814 */
[----:B------:R-:W-:Y:S07]  /*ed70*/  LDSM.16.MT88.4 R20, [R195+0x5000] ;  /* 0x00500000c314783b */ /* 0x000fee0000004200 */
[----:B------:R-:W-:Y:S08]  /*ed80*/  HMMA.16816.F32.BF16 R32, R8, R34, R36 ;  /* 0x000000220820723c */ /* 0x000ff00000041824 */
[C---:B----4-:R-:W-:Y:S08]  /*ed90*/  HMMA.16816.F32.BF16 R36, R136.reuse, R40, R60 ;  /* 0x000000288824723c */ /* 0x050ff0000004183c */
[C---:B------:R-:W-:Y:S01]  /*eda0*/  HMMA.16816.F32.BF16 R40, R136.reuse, R42, R64 ;  /* 0x0000002a8828723c */ /* 0x040fe20000041840 */
[----:B------:R-:W1:Y:S07]  /*edb0*/  LDSM.16.MT88.4 R64, [R196+0x2800] ;  /* 0x00280000c440783b */ /* 0x000e6e0000004200 */
[C---:B------:R-:W-:Y:S01]  /*edc0*/  HMMA.16816.F32.BF16 R148, R136.reuse, R150, R80 ;  /* 0x000000968894723c */ /* 0x040fe20000041850 */
[----:B------:R-:W2:Y:S07]  /*edd0*/  LDSM.16.MT88.4 R80, [R193+0x4000] ;  /* 0x00400000c150783b */ /* 0x000eae0000004200 */
[C---:B------:R-:W-:Y:S08]  /*ede0*/  HMMA.16816.F32.BF16 R52, R136.reuse, R56, R76 ;  /* 0x000000388834723c */ /* 0x040ff0000004184c */
[C---:B------:R-:W-:Y:S08]  /*edf0*/  HMMA.16816.F32.BF16 R160, R136.reuse, R156, R160 ;  /* 0x0000009c88a0723c */ /* 0x040ff000000418a0 */
[----:B------:R-:W-:Y:S08]  /*ee00*/  HMMA.16816.F32.BF16 R156, R136, R158, R84 ;  /* 0x0000009e889c723c */ /* 0x000ff00000041854 */
[----:B------:R-:W-:Y:S08]  /*ee10*/  HMMA.16816.F32.BF16 R116, R8, R46, R28 ;  /* 0x0000002e0874723c */ /* 0x000ff0000004181c */
[C---:B-1----:R-:W-:Y:S01]  /*ee20*/  HMMA.16816.F32.BF16 R60, R136.reuse, R64, R72 ;  /* 0x00000040883c723c */ /* 0x042fe20000041848 */
[----:B------:R-:W1:Y:S07]  /*ee30*/  LDSM.16.MT88.4 R72, [R195+0x2800] ;  /* 0x00280000c348783b */ /* 0x000e6e0000004200 */
[C---:B------:R-:W-:Y:S08]  /*ee40*/  HMMA.16816.F32.BF16 R64, R136.reuse, R66, R68 ;  /* 0x000000428840723c */ /* 0x040ff00000041844 */
[----:B--2---:R-:W-:Y:S01]  /*ee50*/  HMMA.16816.F32.BF16 R76, R136, R80, R88 ;  /* 0x00000050884c723c */ /* 0x004fe20000041858 */
[----:B------:R-:W2:Y:S07]  /*ee60*/  LDSM.16.MT88.4 R88, [R194+0x4000] ;  /* 0x00400000c258783b */ /* 0x000eae0000004200 */
[C---:B------:R-:W-:Y:S08]  /*ee70*/  HMMA.16816.F32.BF16 R28, R16.reuse, R24, RZ ;  /* 0x00000018101c723c */ /* 0x040ff000000418ff */
[----:B------:R-:W-:Y:S08]  /*ee80*/  HMMA.16816.F32.BF16 R16, R16, R26, RZ ;  /* 0x0000001a1010723c */ /* 0x000ff000000418ff */
[C---:B------:R-:W-:Y:S08]  /*ee90*/  HMMA.16816.F32.BF16 R44, R136.reuse, R48, R216 ;  /* 0x00000030882c723c */ /* 0x040ff000000418d8 */
[C---:B-1----:R-:W-:Y:S08]  /*eea0*/  HMMA.16816.F32.BF16 R68, R136.reuse, R72, R184 ;  /* 0x000000488844723c */ /* 0x042ff000000418b8 */
[C---:B------:R-:W-:Y:S01]  /*eeb0*/  HMMA.16816.F32.BF16 R72, R136.reuse, R74, R96 ;  /* 0x0000004a8848723c */ /* 0x040fe20000041860 */
[----:B------:R-:W1:Y:S07]  /*eec0*/  LDSM.16.MT88.4 R96, [R196+0x4000] ;  /* 0x00400000c460783b */ /* 0x000e6e0000004200 */
[C---:B--2---:R-:W-:Y:S08]  /*eed0*/  HMMA.16816.F32.BF16 R84, R136.reuse, R88, R176 ;  /* 0x000000588854723c */ /* 0x044ff000000418b0 */
[----:B------:R-:W-:Y:S08]  /*eee0*/  HMMA.16816.F32.BF16 R88, R136, R90, R92 ;  /* 0x0000005a8858723c */ /* 0x000ff0000004185c */
[C---:B------:R-:W-:Y:S08]  /*eef0*/  HMMA.16816.F32.BF16 R28, R8.reuse, R20, R28 ;  /* 0x00000014081c723c */ /* 0x040ff0000004181c */
[----:B------:R-:W-:Y:S01]  /*ef00*/  HMMA.16816.F32.BF16 R16, R8, R22, R16 ;  /* 0x000000160810723c */ /* 0x000fe20000041810 */
[----:B------:R-:W-:Y:S01]  /*ef10*/  LDSM.16.MT88.4 R8, [R195+0x5800] ;  /* 0x00580000c308783b */ /* 0x000fe20000004200 */
[----:B------:R-:W-:-:S02]  /*ef20*/  LOP3.LUT R213, R213, 0xffffefff, RZ, 0xc0, !PT ;  /* 0xffffefffd5d57812 */ /* 0x000fc400078ec0ff */
[----:B------:R-:W-:-:S04]  /*ef30*/  IADD3 R225, R225, -0x2, RZ ;  /* 0xfffffffee1e17810 */ /* 0x000fc80007ffe0ff */
[C---:B------:R-:W-:Y:S08]  /*ef40*/  HMMA.16816.F32.BF16 R48, R136.reuse, R50, R188 ;  /* 0x000000328830723c */ /* 0x040ff000000418bc */
[C---:B-1----:R-:W-:Y:S01]  /*ef50*/  HMMA.16816.F32.BF16 R92, R136.reuse, R96, R104 ;  /* 0x00000060885c723c */ /* 0x042fe20000041868 */
[----:B------:R-:W1:Y:S07]  /*ef60*/  LDSM.16.MT88.4 R104, [R195+0x4000] ;  /* 0x00400000c368783b */ /* 0x000e6e0000004200 */
[C---:B------:R-:W-:Y:S08]  /*ef70*/  HMMA.16816.F32.BF16 R96, R136.reuse, R98, R100 ;  /* 0x000000628860723c */ /* 0x040ff00000041864 */
[C---:B------:R-:W-:Y:S08]  /*ef80*/  HMMA.16816.F32.BF16 R56, R136.reuse, R58, R172 ;  /* 0x0000003a8838723c */ /* 0x040ff000000418ac */
[C---:B-1----:R-:W-:Y:S01]  /*ef90*/  HMMA.16816.F32.BF16 R100, R136.reuse, R104, R112 ;  /* 0x000000688864723c */ /* 0x042fe20000041870 */
[----:B------:R-:W1:Y:S07]  /*efa0*/  LDSM.16.MT88.4 R112, [R193+0x5800] ;  /* 0x00580000c170783b */ /* 0x000e6e0000004200 */
[C---:B------:R-:W-:Y:S08]  /*efb0*/  HMMA.16816.F32.BF16 R104, R136.reuse, R106, R108 ;  /* 0x0000006a8868723c */ /* 0x040ff0000004186c */
[C---:B-1----:R-:W-:Y:S01]  /*efc0*/  HMMA.16816.F32.BF16 R108, R136.reuse, R112, R120 ;  /* 0x00000070886c723c */ /* 0x042fe20000041878 */
[----:B------:R-:W1:Y:S07]  /*efd0*/  LDSM.16.MT88.4 R120, [R194+0x5800] ;  /* 0x00580000c278783b */ /* 0x000e6e0000004200 */
[----:B------:R-:W-:Y:S01]  /*efe0*/  HMMA.16816.F32.BF16 R112, R136, R114, R116 ;  /* 0x000000728870723c */ /* 0x000fe20000041874 */
[----:B------:R-:W-:-:S04]  /*eff0*/  MOV R218, 0x1 ;  /* 0x0000000100da7802 */ /* 0x000fc80000000f00 */
[----:B------:R-:W-:-:S03]  /*f000*/  ISETP.NE.AND P0, PT, R218, c[0x0][0x2c4], PT ;  /* 0x0000b100da007a0c */ /* 0x000fc60003f05270 */
[C---:B-1----:R-:W-:Y:S08]  /*f010*/  HMMA.16816.F32.BF16 R116, R136.reuse, R120, R132 ;  /* 0x000000788874723c */ /* 0x042ff00000041884 */
[----:B------:R-:W-:Y:S01]  /*f020*/  HMMA.16816.F32.BF16 R120, R136, R122, R128 ;  /* 0x0000007a8878723c */ /* 0x000fe20000041880 */
[----:B------:R-:W1:Y:S01]  /*f030*/  LDSM.16.MT88.4 R128, [R196+0x5800] ;  /* 0x00580000c480783b */ /* 0x000e620000004200 */
[----:B---3--:R-:W-:Y:S01]  /*f040*/  IMAD.SHL.U32 R0, R0, 0x80, RZ ;  /* 0x0000008000007824 */ /* 0x008fe200078e00ff */
[----:B------:R-:W-:-:S03]  /*f050*/  ISETP.LE.AND P1, PT, R218, c[0x0][0x32c], PT ;  /* 0x0000cb00da007a0c */ /* 0x000fc60003f23270 */
[----:B------:R-:W-:Y:S01]  /*f060*/  @P0 IMAD.HI.U32 R3, R0, c[0x0][0x2c8], RZ ;  /* 0x0000b20000030a27 */ /* 0x000fe200078e00ff */
[----:B------:R-:W-:-:S04]  /*f070*/  MOV R2, R0 ;  /* 0x0000000000027202 */ /* 0x000fc80000000f00 */
[----:B------:R-:W-:Y:S01]  /*f080*/  @P0 SHF.R.U32.HI R2, RZ, c[0x0][0x2cc], R3 ;  /* 0x0000b300ff020a19 */ /* 0x000fe20000011603 */
[----:B------:R-:W-:Y:S03]  /*f090*/  HMMA.16816.F32.BF16 R80, R136, R82, R180 ;  /* 0x000000528850723c */ /* 0x000fe600000418b4 */
[----:B-----5:R-:W-:-:S05]  /*f0a0*/  IADD3 R2, -R4, R14, R2 ;  /* 0x0000000e04027210 */ /* 0x020fca0007ffe102 */
[----:B------:R-:W-:Y:S01]  /*f0b0*/  HMMA.16816.F32.BF16 R132, R136, R8, R28 ;  /* 0x000000088884723c */ /* 0x000fe2000004181c */
[----:B------:R-:W-:Y:S02]  /*f0c0*/  IADD3 R4, R2, c[0x0][0x328], RZ ;  /* 0x0000ca0002047a10 */ /* 0x000fe40007ffe0ff */
[----:B------:R-:W-:-:S05]  /*f0d0*/  @P1 LOP3.LUT R213, R213, 0x1000, RZ, 0xfc, !PT ;  /* 0x00001000d5d51812 */ /* 0x000fca00078efcff */
[C---:B-1----:R-:W-:Y:S08]  /*f0e0*/  HMMA.16816.F32.BF16 R124, R136.reuse, R128, R124 ;  /* 0x00000080887c723c */ /* 0x042ff0000004187c */
[C---:B------:R-:W-:Y:S08]  /*f0f0*/  HMMA.16816.F32.BF16 R128, R136.reuse, R130, R32 ;  /* 0x000000828880723c */ /* 0x040ff00000041820 */
[----:B------:R-:W-:Y:S01]  /*f100*/  HMMA.16816.F32.BF16 R136, R136, R10, R16 ;  /* 0x0000000a8888723c */ /* 0x000fe20000041810 */
[----:B------:R-:W-:Y:S07]  /*f110*/  @!P1 BRA `(.L_x_2380) ;  /* 0x0000011000009947 */ /* 0x000fee0003800000 */
[C---:B------:R-:W-:Y:S01]  /*f120*/  ISETP.GT.AND P0, PT, R2.reuse, RZ, PT ;  /* 0x000000ff0200720c */ /* 0x040fe20003f04270 */
[----:B------:R-:W-:Y:S01]  /*f130*/  BSSY B0, `(.L_x_2381) ;  /* 0x000000c000007945 */ /* 0x000fe20003800000 */
[----:B------:R-:W-:-:S11]  /*f140*/  IADD3 R3, R2, -0x1, RZ ;  /* 0xffffffff02037810 */ /* 0x000fd60007ffe0ff */
[----:B------:R-:W-:Y:S05]  /*f150*/  @P0 BRA `(.L_x_2382) ;  /* 0x0000006000000947 */ /* 0x000fea0003800000 */
[----:B------:R-:W-:Y:S01]  /*f160*/  ISETP.NE.AND P0, PT, R218, c[0x0][0x32c], PT ;  /* 0x0000cb00da007a0c */ /* 0x000fe20003f05270 */
[----:B------:R-:W-:-:S12]  /*f170*/  IMAD.MOV R2, RZ, RZ, -R2 ;  /* 0x000000ffff027224 */ /* 0x000fd800078e0a02 */
[----:B------:R-:W-:-:S05]  /*f180*/  @P0 IMAD.HI.U32 R3, R2, c[0x0][0x330], RZ ;  /* 0x0000cc0002030a27 */ /* 0x000fca00078e00ff */
[----:B------:R-:W-:-:S04]  /*f190*/  @P0 SHF.R.U32.HI R2, RZ, c[0x0][0x334], R3 ;  /* 0x0000cd00ff020a19 */ /* 0x000fc80000011603 */
[----:B------:R-:W-:Y:S01]  /*f1a0*/  LOP3.LUT R3, RZ, R2, RZ, 0x33, !PT ;  /* 0x00000002ff037212 */ /* 0x000fe200078e33ff */
[----:B------:R-:W-:Y:S05]  /*f1b0*/  BRA `(.L_x_2383) ;  /* 0x0000003000007947 */ /* 0x000fea0003800000 */
.L_x_2382:
[----:B------:R-:W-:-:S13]  /*f1c0*/  ISETP.NE.AND P0, PT, R218, c[0x0][0x32c], PT ;  /* 0x0000cb00da007a0c */ /* 0x000fda0003f05270 */
[----:B------:R-:W-:-:S05]  /*f1d0*/  @P0 IMAD.HI.U32 R2, R3, c[0x0][0x330], RZ ;  /* 0x0000cc0003020a27 */ /* 0x000fca00078e00ff */
[----:B------:R-:W-:Y:S02]  /*f1e0*/  @P0 SHF.R.U32.HI R3, RZ, c[0x0][0x334], R2 ;  /* 0x0000cd00ff030a19 */ /* 0x000fe40000011602 */
.L_x_2383:
[----:B------:R-:W-:Y:S05]  /*f1f0*/  BSYNC B0 ;  /* 0x0000000000007941 */ /* 0x000fea0003800000 */
.L_x_2381:
[----:B------:R-:W-:-:S05]  /*f200*/  MOV R2, c[0x0][0x32c] ;  /* 0x0000cb0000027a02 */ /* 0x000fca0000000f00 */
[----:B------:R-:W-:-:S05]  /*f210*/  IMAD R3, R3, R2, c[0x0][0x32c] ;  /* 0x0000cb0003037624 */ /* 0x000fca00078e0202 */
[----:B------:R-:W-:-:S05]  /*f220*/  IMNMX R4, R4, R3, PT ;  /* 0x0000000304047217 */ /* 0x000fca0003800200 */
.L_x_2380:
[----:B------:R-:W-:-:S05]  /*f230*/  IMAD.HI R4, R4, 0x2aaaaaab, RZ ;  /* 0x2aaaaaab04047827 */ /* 0x000fca00078e02ff */
[----:B------:R-:W-:-:S04]  /*f240*/  SHF.R.U32.HI R2, RZ, 0x1f, R4 ;  /* 0x0000001fff027819 */ /* 0x000fc80000011604 */
[----:B------:R-:W-:-:S04]  /*f250*/  LEA.HI.SX32 R4, R4, R2, 0x1d ;  /* 0x0000000204047211 */ /* 0x000fc800078feaff */
[----:B------:R-:W-:-:S04]  /*f260*/  IMNMX R217, R247, R4, !PT ;  /* 0x00000004f7d97217 */ /* 0x000fc80007800200 */
[----:B------:R-:W-:-:S13]  /*f270*/  ISETP.GE.AND P0, PT, R225, R217, PT ;  /* 0x000000d9e100720c */ /* 0x000fda0003f06270 */
[----:B------:R-:W-:Y:S05]  /*f280*/  @!P0 BRA `(.L_x_2384) ;  /* 0x00003db000008947 */ /* 0x000fea0003800000 */
.L_x_2407:
        /* <DEDUP_REMOVED lines=9> */
[----:B------:R1:W1:Y:S04]  /*f320*/  LDSM.16.M88.4 R176, [R198] ;  /* 0x00000000c6b0783b */ /* 0x0002680000000200 */
[----:B------:R1:W1:Y:S04]  /*f330*/  LDSM.16.M88.4 R180, [R201] ;  /* 0x00000000c9b4783b */ /* 0x0002680000000200 */
[----:B------:R1:W1:Y:S04]  /*f340*/  LDSM.16.M88.4 R184, [R211] ;  /* 0x00000000d3b8783b */ /* 0x0002680000000200 */
[----:B------:R1:W1:Y:S01]  /*f350*/  LDSM.16.M88.4 R188, [R212] ;  /* 0x00000000d4bc783b */ /* 0x0002620000000200 */
[----:B------:R-:W-:-:S05]  /*f360*/  @P0 BRA `(.L_x_2386) ;  /* 0x000004c000000947 */ /* 0x000fca0003800000 */
[----:B------:R-:W-:Y:S01]  /*f370*/  IMAD.WIDE.U32 R2, R226, c[0x0][0x208], RZ ;  /* 0x00008200e2027a25 */ /* 0x000fe200078e00ff */
[----:B------:R-:W-:Y:S01]  /*f380*/  SHF.R.S32.HI R0, RZ, 0x1f, R226 ;  /* 0x0000001fff007819 */ /* 0x000fe200000114e2 */
[----:B------:R-:W5:Y:S04]  /*f390*/  LDL.64 R10, [R1+0x70] ;  /* 0x00007000010a7983 */ /* 0x000f680000100a00 */
[----:B------:R-:W-:Y:S04]  /*f3a0*/  IMAD R0, R0, c[0x0][0x208], RZ ;  /* 0x0000820000007a24 */ /* 0x000fe800078e02ff */
[----:B------:R-:W-:Y:S05]  /*f3b0*/  IMAD R0, R226, c[0x0][0x20c], R0 ;  /* 0x00008300e2007a24 */ /* 0x000fea00078e0200 */
[----:B------:R-:W-:Y:S02]  /*f3c0*/  IADD3 R3, R3, R0, RZ ;  /* 0x0000000003037210 */ /* 0x000fe40007ffe0ff */
[----:B------:R-:W-:Y:S03]  /*f3d0*/  SHF.R.S32.HI R0, RZ, 0x1f, R224 ;  /* 0x0000001fff007819 */ /* 0x000fe600000114e0 */
[----:B------:R-:W-:Y:S04]  /*f3e0*/  IMAD.WIDE.U32 R2, R224, c[0x0][0x218], R2 ;  /* 0x00008600e0027a25 */ /* 0x000fe800078e0002 */
[----:B------:R-:W-:Y:S04]  /*f3f0*/  IMAD R8, R0, c[0x0][0x218], RZ ;  /* 0x0000860000087a24 */ /* 0x000fe800078e02ff */
[----:B------:R-:W-:Y:S01]  /*f400*/  IMAD R8, R224, c[0x0][0x21c], R8 ;  /* 0x00008700e0087a24 */ /* 0x000fe200078e0208 */
[----:B-----5:R-:W-:Y:S04]  /*f410*/  IADD3 R0, P0, R10, R2, RZ ;  /* 0x000000020a007210 */ /* 0x020fe80007f1e0ff */
[----:B------:R-:W-:Y:S02]  /*f420*/  IADD3.X R8, R252, R3, R8, P0, !PT ;  /* 0x00000003fc087210 */ /* 0x000fe400007fe408 */
[C---:B------:R-:W-:Y:S04]  /*f430*/  LEA R9, P0, R0.reuse, c[0x0][0x1f8], 0x1 ;  /* 0x00007e0000097a11 */ /* 0x040fe800078008ff */
[----:B------:R-:W-:Y:S01]  /*f440*/  LEA.HI.X R8, R0, c[0x0][0x1fc], R8, 0x1, P0 ;  /* 0x00007f0000087a11 */ /* 0x000fe200000f0c08 */
[----:B------:R-:W-:-:S06]  /*f450*/  BRA.DIV ~URZ, `(.L_x_2387) ;  /* 0x000118227f007947 */ /* 0x000fcc000b800000 */
[----:B------:R4:W3:Y:S02]  /*f460*/  SHFL.IDX PT, R4, R8, RZ, 0x181f ;  /* 0x00181fff08047589 */ /* 0x0008e400000e0000 */
.L_x_2531:
[----:B------:R-:W-:-:S05]  /*f470*/  BRA.DIV ~URZ, `(.L_x_2388) ;  /* 0x000118727f007947 */ /* 0x000fca000b800000 */
[----:B------:R4:W3:Y:S02]  /*f480*/  SHFL.IDX PT, R0, R9, RZ, 0x181f ;  /* 0x00181fff09007589 */ /* 0x0008e400000e0000 */
.L_x_2532:
[----:B------:R-:W-:Y:S01]  /*f490*/  SHF.R.S32.HI R2, RZ, 0x1f, R215 ;  /* 0x0000001fff027819 */ /* 0x000fe200000114d7 */
[C---:B------:R-:W-:Y:S01]  /*f4a0*/  IMAD.SHL.U32 R20, R215.reuse, 0x2, RZ ;  /* 0x00000002d7147824 */ /* 0x040fe200078e00ff */
[C---:B------:R-:W-:Y:S01]  /*f4b0*/  ISETP.GE.AND P3, PT, R215.reuse, c[0x0][0x1d4], PT ;  /* 0x00007500d7007a0c */ /* 0x040fe20003f66270 */
[----:B------:R-:W-:Y:S01]  /*f4c0*/  IMAD.SHL.U32 R11, R232, 0x2, RZ ;  /* 0x00000002e80b7824 */ /* 0x000fe200078e00ff */
[C---:B------:R-:W-:Y:S01]  /*f4d0*/  SHF.L.U64.HI R10, R215.reuse, 0x1, R2 ;  /* 0x00000001d70a7819 */ /* 0x040fe20000010202 */
[----:B------:R-:W-:Y:S01]  /*f4e0*/  IMAD.SHL.U32 R22, R230, 0x2, RZ ;  /* 0x00000002e6167824 */ /* 0x000fe200078e00ff */
[----:B---3--:R-:W-:Y:S02]  /*f4f0*/  IADD3 R2, P0, R0, R20, RZ ;  /* 0x0000001400027210 */ /* 0x008fe40007f1e0ff */
[----:B------:R-:W-:Y:S02]  /*f500*/  IADD3 R14, R215, 0x40, RZ ;  /* 0x00000040d70e7810 */ /* 0x000fe40007ffe0ff */
[----:B------:R-:W-:Y:S01]  /*f510*/  SHF.L.U64.HI R29, R232, 0x1, R244 ;  /* 0x00000001e81d7819 */ /* 0x000fe200000102f4 */
[----:B------:R-:W-:Y:S01]  /*f520*/  IMAD.X R3, R4, 0x1, R10, P0 ;  /* 0x0000000104037824 */ /* 0x000fe200000e060a */
[----:B------:R-:W-:Y:S01]  /*f530*/  ISETP.GE.AND P2, PT, R14, c[0x0][0x1d4], PT ;  /* 0x000075000e007a0c */ /* 0x000fe20003f46270 */
[----:B------:R-:W-:Y:S01]  /*f540*/  IMAD.SHL.U32 R14, R231, 0x2, RZ ;  /* 0x00000002e70e7824 */ /* 0x000fe200078e00ff */
[----:B------:R-:W-:Y:S02]  /*f550*/  IADD3 R21, R215, 0x80, RZ ;  /* 0x00000080d7157810 */ /* 0x000fe40007ffe0ff */
[----:B------:R-:W-:Y:S01]  /*f560*/  @!PT LDS RZ, [RZ] ;  /* 0x00000000fffff984 */ /* 0x000fe20000000800 */
[----:B------:R-:W-:Y:S01]  /*f570*/  @!PT LDS RZ, [RZ] ;  /* 0x00000000fffff984 */ /* 0x000fe20000000800 */
[----:B------:R-:W-:Y:S01]  /*f580*/  @!PT LDS RZ, [RZ] ;  /* 0x00000000fffff984 */ /* 0x000fe20000000800 */
[----:B------:R3:W-:Y:S01]  /*f590*/  LDGSTS.E.BYPASS.LTC128B.128 [R214+0x4080], [R2.64], !P3 ;  /* 0x0408000002d67fae */ /* 0x0007e2000d901d4a */
[----:B------:R-:W-:Y:S02]  /*f5a0*/  SHF.L.U64.HI R23, R231, 0x1, R243 ;  /* 0x00000001e7177819 */ /* 0x000fe400000102f3 */
[----:B------:R-:W-:Y:S02]  /*f5b0*/  SHF.L.U64.HI R28, R230, 0x1, R242 ;  /* 0x00000001e61c7819 */ /* 0x000fe400000102f2 */
[----:B------:R-:W-:Y:S02]  /*f5c0*/  LOP3.LUT P1, RZ, R213, 0x800, RZ, 0xc0, !PT ;  /* 0x00000800d5ff7812 */ /* 0x000fe4000782c0ff */
[----:B---3--:R-:W-:Y:S05]  /*f5d0*/  IADD3 R2, P0, R0, R11, RZ ;  /* 0x0000000b00027210 */ /* 0x008fea0007f1e0ff */
[----:B------:R-:W-:Y:S05]  /*f5e0*/  IMAD.X R3, R4, 0x1, R29, P0 ;  /* 0x0000000104037824 */ /* 0x000fea00000e061d */
[----:B------:R3:W-:Y:S01]  /*f5f0*/  LDGSTS.E.BYPASS.LTC128B.128 [R214+0x5880], [R2.64], !P2 ;  /* 0x0588000002d67fae */ /* 0x0007e2000d101d4a */
[----:B------:R-:W-:Y:S02]  /*f600*/  ISETP.GE.AND P2, PT, R21, c[0x0][0x1d4], PT ;  /* 0x0000750015007a0c */ /* 0x000fe40003f46270 */
[----:B------:R-:W-:Y:S02]  /*f610*/  IADD3 R21, R215, 0xc0, RZ ;  /* 0x000000c0d7157810 */ /* 0x000fe40007ffe0ff */
[----:B---3--:R-:W-:Y:S05]  /*f620*/  IADD3 R2, P0, R0, R14, RZ ;  /* 0x0000000e00027210 */ /* 0x008fea0007f1e0ff */
[----:B------:R-:W-:Y:S05]  /*f630*/  IMAD.X R3, R4, 0x1, R23, P0 ;  /* 0x0000000104037824 */ /* 0x000fea00000e0617 */
[----:B------:R3:W-:Y:S01]  /*f640*/  LDGSTS.E.BYPASS.LTC128B.128 [R214+0x7080], [R2.64], !P2 ;  /* 0x0708000002d67fae */ /* 0x0007e2000d101d4a */
[----:B------:R-:W-:Y:S02]  /*f650*/  ISETP.GE.AND P2, PT, R21, c[0x0][0x1d4], PT ;  /* 0x0000750015007a0c */ /* 0x000fe40003f46270 */
[----:B---3--:R-:W-:Y:S05]  /*f660*/  IADD3 R2, P0, R0, R22, RZ ;  /* 0x0000001600027210 */ /* 0x008fea0007f1e0ff */
[----:B------:R-:W-:Y:S06]  /*f670*/  IMAD.X R3, R4, 0x1, R28, P0 ;  /* 0x0000000104037824 */ /* 0x000fec00000e061c */
[----:B------:R3:W-:Y:S01]  /*f680*/  LDGSTS.E.BYPASS.LTC128B.128 [R214+0x8880], [R2.64], !P2 ;  /* 0x0888000002d67fae */ /* 0x0007e2000d101d4a */
[----:B------:R-:W-:-:S05]  /*f690*/  @P1 BRA `(.L_x_2386) ;  /* 0x0000019000001947 */ /* 0x000fca0003800000 */
[----:B------:R-:W-:-:S05]  /*f6a0*/  BRA.DIV ~URZ, `(.L_x_2389) ;  /* 0x000116b27f007947 */ /* 0x000fca000b800000 */
[----:B------:R3:W4:Y:S04]  /*f6b0*/  SHFL.IDX PT, R4, R8, 0x1, 0x181f ;  /* 0x00381f0008047f89 */ /* 0x00072800000e0000 */
[----:B------:R3:W2:Y:S02]  /*f6c0*/  SHFL.IDX PT, R0, R9, 0x1, 0x181f ;  /* 0x00381f0009007f89 */ /* 0x0006a400000e0000 */
.L_x_2533:
[----:B--2---:R-:W-:Y:S02]  /*f6d0*/  IADD3 R20, P0, R0, R20, RZ ;  /* 0x0000001400147210 */ /* 0x004fe40007f1e0ff */
[C---:B------:R-:W-:Y:S02]  /*f6e0*/  IADD3 R216, R215.reuse, 0x40, RZ ;  /* 0x00000040d7d87810 */ /* 0x040fe40007ffe0ff */
[C---:B------:R-:W-:Y:S01]  /*f6f0*/  ISETP.GE.AND P4, PT, R215.reuse, c[0x0][0x1d4], PT ;  /* 0x00007500d7007a0c */ /* 0x040fe20003f86270 */
[----:B----4-:R-:W-:Y:S01]  /*f700*/  IMAD.X R21, R4, 0x1, R10, P0 ;  /* 0x0000000104157824 */ /* 0x010fe200000e060a */
[----:B------:R-:W-:Y:S02]  /*f710*/  ISETP.GE.AND P3, PT, R216, c[0x0][0x1d4], PT ;  /* 0x00007500d8007a0c */ /* 0x000fe40003f66270 */
[----:B------:R-:W-:Y:S02]  /*f720*/  IADD3 R31, R215, 0x80, RZ ;  /* 0x00000080d71f7810 */ /* 0x000fe40007ffe0ff */
[----:B------:R-:W-:Y:S02]  /*f730*/  IADD3 R10, P0, R0, R11, RZ ;  /* 0x0000000b000a7210 */ /* 0x000fe40007f1e0ff */
[----:B------:R-:W-:Y:S02]  /*f740*/  ISETP.GE.AND P2, PT, R31, c[0x0][0x1d4], PT ;  /* 0x000075001f007a0c */ /* 0x000fe40003f46270 */
[----:B------:R-:W-:Y:S01]  /*f750*/  IADD3 R30, R215, 0xc0, RZ ;  /* 0x000000c0d71e7810 */ /* 0x000fe20007ffe0ff */
[----:B------:R-:W-:Y:S01]  /*f760*/  IMAD.X R11, R4, 0x1, R29, P0 ;  /* 0x00000001040b7824 */ /* 0x000fe200000e061d */
[----:B---3--:R-:W-:Y:S01]  /*f770*/  IADD3 R8, P0, R0, R14, RZ ;  /* 0x0000000e00087210 */ /* 0x008fe20007f1e0ff */
[----:B------:R-:W-:Y:S01]  /*f780*/  @!PT LDS RZ, [RZ] ;  /* 0x00000000fffff984 */ /* 0x000fe20000000800 */
[----:B------:R-:W-:Y:S01]  /*f790*/  @!PT LDS RZ, [RZ] ;  /* 0x00000000fffff984 */ /* 0x000fe20000000800 */
[----:B------:R-:W-:Y:S01]  /*f7a0*/  @!PT LDS RZ, [RZ] ;  /* 0x00000000fffff984 */ /* 0x000fe20000000800 */
[----:B------:R2:W-:Y:S01]  /*f7b0*/  LDGSTS.E.BYPASS.LTC128B.128 [R214+0x5080], [R20.64], !P4 ;  /* 0x0508000014d67fae */ /* 0x0005e2000e101d4a */
[----:B------:R-:W-:Y:S03]  /*f7c0*/  ISETP.GE.AND P1, PT, R30, c[0x0][0x1d4], PT ;  /* 0x000075001e007a0c */ /* 0x000fe60003f26270 */
[----:B------:R2:W-:Y:S01]  /*f7d0*/  LDGSTS.E.BYPASS.LTC128B.128 [R214+0x6880], [R10.64], !P3 ;  /* 0x068800000ad67fae */ /* 0x0005e2000d901d4a */
[----:B------:R-:W-:Y:S01]  /*f7e0*/  IMAD.X R9, R4, 0x1, R23, P0 ;  /* 0x0000000104097824 */ /* 0x000fe200000e0617 */
[----:B------:R-:W-:Y:S04]  /*f7f0*/  IADD3 R2, P0, R0, R22, RZ ;  /* 0x0000001600027210 */ /* 0x000fe80007f1e0ff */
[----:B------:R2:W-:Y:S01]  /*f800*/  LDGSTS.E.BYPASS.LTC128B.128 [R214+0x8080], [R8.64], !P2 ;  /* 0x0808000008d67fae */ /* 0x0005e2000d101d4a */
[----:B------:R-:W-:Y:S05]  /*f810*/  IMAD.X R3, R4, 0x1, R28, P0 ;  /* 0x0000000104037824 */ /* 0x000fea00000e061c */
[----:B------:R2:W-:Y:S03]  /*f820*/  LDGSTS.E.BYPASS.LTC128B.128 [R214+0x9880], [R2.64], !P1 ;  /* 0x0988000002d67fae */ /* 0x0005e6000c901d4a */
.L_x_2386:
[----:B------:R-:W-:Y:S05]  /*f830*/  BSYNC B0 ;  /* 0x0000000000007941 */ /* 0x000fea0003800000 */
.L_x_2385:
[----:B------:R-:W0:Y:S01]  /*f840*/  LDGDEPBAR ;  /* 0x00000000000079af */ /* 0x000e220000000000 */
[----:B------:R-:W-:Y:S01]  /*f850*/  WARPSYNC 0xffffffff ;  /* 0xffffffff00007948 */ /* 0x000fe20003800000 */
[C---:B--234-:R-:W-:Y:S01]  /*f860*/  HMMA.16816.F32.BF16 R8, R32.reuse, R16, RZ ;  /* 0x000000102008723c */ /* 0x05cfe200000418ff */
[----:B------:R-:W-:Y:S02]  /*f870*/  BSSY B0, `(.L_x_2390) ;  /* 0x0000129000007945 */ /* 0x000fe40003800000 */
[----:B------:R-:W-:Y:S05]  /*f880*/  ISETP.GT.AND P0, PT, R225, R247, PT ;  /* 0x000000f7e100720c */ /* 0x000fea0003f04270 */
[C---:B------:R-:W-:Y:S08]  /*f890*/  HMMA.16816.F32.BF16 R16, R32.reuse, R18, RZ ;  /* 0x000000122010723c */ /* 0x040ff000000418ff */
[C---:B------:R-:W-:Y:S08]  /*f8a0*/  HMMA.16816.F32.BF16 R20, R32.reuse, R24, RZ ;  /* 0x000000182014723c */ /* 0x040ff000000418ff */
[C---:B------:R-:W-:Y:S08]  /*f8b0*/  HMMA.16816.F32.BF16 R24, R32.reuse, R26, RZ ;  /* 0x0000001a2018723c */ /* 0x040ff000000418ff */
[C---:B-1----:R-:W-:Y:S08]  /*f8c0*/  HMMA.16816.F32.BF16 R28, R32.reuse, R172, RZ ;  /* 0x000000ac201c723c */ /* 0x042ff000000418ff */
        /* <DEDUP_REMOVED lines=33> */
[----:B------:R-:W-:Y:S07]  /*fae0*/  LDSM.16.M88.4 R180, [R204] ;  /* 0x00000000ccb4783b */ /* 0x000fee0000000200 */
[C---:B--2---:R-:W-:Y:S08]  /*faf0*/  HMMA.16816.F32.BF16 R20, R172.reuse, R176, R20 ;  /* 0x000000b0ac14723c */ /* 0x044ff00000041814 */
[C---:B------:R-:W-:Y:S01]  /*fb00*/  HMMA.16816.F32.BF16 R24, R172.reuse, R178, R24 ;  /* 0x000000b2ac18723c */ /* 0x040fe20000041818 */
[----:B------:R-:W1:Y:S07]  /*fb10*/  LDSM.16.M88.4 R176, [R198+0x4000] ;  /* 0x00400000c6b0783b */ /* 0x000e6e0000000200 */
[C---:B---3--:R-:W-:Y:S08]  /*fb20*/  HMMA.16816.F32.BF16 R28, R172.reuse, R184, R28 ;  /* 0x000000b8ac1c723c */ /* 0x048ff0000004181c */
[----:B------:R-:W-:Y:S01]  /*fb30*/  HMMA.16816.F32.BF16 R32, R172, R186, R32 ;  /* 0x000000baac20723c */ /* 0x000fe20000041820 */
[----:B------:R-:W2:Y:S07]  /*fb40*/  LDSM.16.M88.4 R172, [R202] ;  /* 0x00000000caac783b */ /* 0x000eae0000000200 */
[----:B------:R-:W3:Y:S01]  /*fb50*/  LDSM.16.M88.4 R184, [R203] ;  /* 0x00000000cbb8783b */ /* 0x000ee20000000200 */
        /* <DEDUP_REMOVED lines=118> */
[----:B------:R5:W1:Y:S01]  /*102c0*/  MUFU.TANH R179, R16 ;  /* 0x0000001000b37308 */ /* 0x000a620000002400 */
[----:B------:R-:W-:Y:S09]  /*102d0*/  FMUL.FTZ R27, R27, c[0x0][0x320] ;  /* 0x0000c8001b1b7a20 */ /* 0x000ff20000410000 */
[----:B------:R1:W1:Y:S01]  /*102e0*/  MUFU.TANH R176, R17 ;  /* 0x0000001100b07308 */ /* 0x0002620000002400 */
[----:B----4-:R-:W4:Y:S01]  /*102f0*/  LDSM.16.M88.4 R8, [R15+0x5800] ;  /* 0x005800000f08783b */ /* 0x010f220000000200 */
[----:B------:R-:W-:Y:S08]  /*10300*/  DEPBAR.LE SB0, 0x0 ;  /* 0x000080000000791a */ /* 0x000ff00000000000 */
[----:B------:R2:W2:Y:S01]  /*10310*/  MUFU.TANH R188, R18 ;  /* 0x0000001200bc7308 */ /* 0x0004a20000002400 */
[----:B------:R-:W-:Y:S01]  /*10320*/  BAR.SYNC.DEFER_BLOCKING 0x0 ;  /* 0x0000000000007b1d */ /* 0x000fe20000010000 */
[----:B-----5:R-:W-:Y:S08]  /*10330*/  FMUL.FTZ R16, R25, c[0x0][0x320] ;  /* 0x0000c80019107a20 */ /* 0x020ff00000410000 */
[----:B------:R5:W3:Y:S01]  /*10340*/  MUFU.TANH R183, R19 ;  /* 0x0000001300b77308 */ /* 0x000ae20000002400 */
[----:B-1----:R-:W-:Y:S09]  /*10350*/  FMUL.FTZ R17, R24, c[0x0][0x320] ;  /* 0x0000c80018117a20 */ /* 0x002ff20000410000 */
[----:B------:R-:W1:Y:S01]  /*10360*/  MUFU.TANH R178, R26 ;  /* 0x0000001a00b27308 */ /* 0x000e620000002400 */
[----:B--2---:R-:W-:Y:S09]  /*10370*/  FMUL.FTZ R18, R21, c[0x0][0x320] ;  /* 0x0000c80015127a20 */ /* 0x004ff20000410000 */
[----:B------:R2:W1:Y:S01]  /*10380*/  MUFU.TANH R177, R27 ;  /* 0x0000001b00b17308 */ /* 0x0004620000002400 */
[C---:B----4-:R-:W-:Y:S05]  /*10390*/  HMMA.16816.F32.BF16 R28, R184.reuse, R8, R28 ;  /* 0x00000008b81c723c */ /* 0x050fea000004181c */
[----:B-----5:R-:W-:Y:S04]  /*103a0*/  FMUL.FTZ R19, R20, c[0x0][0x320] ;  /* 0x0000c80014137a20 */ /* 0x020fe80000410000 */
[----:B------:R-:W4:Y:S03]  /*103b0*/  MUFU.TANH R18, R18 ;  /* 0x0000001200127308 */ /* 0x000f260000002400 */
[----:B------:R-:W-:Y:S01]  /*103c0*/  FMUL.FTZ R20, R22, c[0x0][0x320] ;  /* 0x0000c80016147a20 */ /* 0x000fe20000410000 */
[----:B------:R-:W-:Y:S06]  /*103d0*/  HMMA.16816.F32.BF16 R32, R184, R10, R32 ;  /* 0x0000000ab820723c */ /* 0x000fec0000041820 */
[----:B------:R-:W1:Y:S06]  /*103e0*/  MUFU.TANH R19, R19 ;  /* 0x0000001300137308 */ /* 0x000e6c0000002400 */
[----:B------:R-:W-:Y:S04]  /*103f0*/  FMUL.FTZ R28, R28, c[0x0][0x320] ;  /* 0x0000c8001c1c7a20 */ /* 0x000fe80000410000 */
[----:B------:R-:W1:Y:S01]  /*10400*/  MUFU.TANH R20, R20 ;  /* 0x0000001400147308 */ /* 0x000e620000002400 */
[----:B--2---:R-:W-:Y:S02]  /*10410*/  FMUL.FTZ R27, R29, c[0x0][0x320] ;  /* 0x0000c8001d1b7a20 */ /* 0x004fe40000410000 */
[----:B------:R-:W-:Y:S02]  /*10420*/  FMUL.FTZ R30, R30, c[0x0][0x320] ;  /* 0x0000c8001e1e7a20 */ /* 0x000fe40000410000 */
[----:B------:R-:W-:Y:S03]  /*10430*/  FMUL.FTZ R31, R31, c[0x0][0x320] ;  /* 0x0000c8001f1f7a20 */ /* 0x000fe60000410000 */
[----:B------:R-:W-:Y:S02]  /*10440*/  FMUL.FTZ R26, R32, c[0x0][0x320] ;  /* 0x0000c800201a7a20 */ /* 0x000fe40000410000 */
[----:B------:R-:W-:Y:S01]  /*10450*/  FMUL.FTZ R25, R33, c[0x0][0x320] ;  /* 0x0000c80021197a20 */ /* 0x000fe20000410000 */
[----:B------:R2:W1:Y:S01]  /*10460*/  MUFU.TANH R181, R23 ;  /* 0x0000001700b57308 */ /* 0x0004620000002400 */
[----:B------:R-:W-:Y:S02]  /*10470*/  FMUL.FTZ R34, R34, c[0x0][0x320] ;  /* 0x0000c80022227a20 */ /* 0x000fe40000410000 */
[----:B------:R-:W-:Y:S07]  /*10480*/  FMUL.FTZ R35, R35, c[0x0][0x320] ;  /* 0x0000c80023237a20 */ /* 0x000fee0000410000 */
[----:B------:R-:W1:Y:S10]  /*10490*/  MUFU.TANH R17, R17 ;  /* 0x0000001100117308 */ /* 0x000e740000002400 */
[----:B------:R-:W1:Y:S10]  /*104a0*/  MUFU.TANH R16, R16 ;  /* 0x0000001000107308 */ /* 0x000e740000002400 */
[----:B------:R-:W1:Y:S10]  /*104b0*/  MUFU.TANH R28, R28 ;  /* 0x0000001c001c7308 */ /* 0x000e740000002400 */
[----:B------:R-:W1:Y:S10]  /*104c0*/  MUFU.TANH R27, R27 ;  /* 0x0000001b001b7308 */ /* 0x000e740000002400 */
[----:B------:R2:W1:Y:S10]  /*104d0*/  MUFU.TANH R175, R30 ;  /* 0x0000001e00af7308 */ /* 0x0004740000002400 */
[----:B------:R2:W1:Y:S10]  /*104e0*/  MUFU.TANH R174, R31 ;  /* 0x0000001f00ae7308 */ /* 0x0004740000002400 */
[----:B------:R-:W1:Y:S10]  /*104f0*/  MUFU.TANH R26, R26 ;  /* 0x0000001a001a7308 */ /* 0x000e740000002400 */
[----:B------:R-:W1:Y:S10]  /*10500*/  MUFU.TANH R25, R25 ;  /* 0x0000001900197308 */ /* 0x000e740000002400 */
[----:B------:R2:W1:Y:S10]  /*10510*/  MUFU.TANH R173, R34 ;  /* 0x0000002200ad7308 */ /* 0x0004740000002400 */
[----:B------:R2:W1:Y:S01]  /*10520*/  MUFU.TANH R172, R35 ;  /* 0x0000002300ac7308 */ /* 0x0004620000002400 */
[----:B------:R-:W-:-:S05]  /*10530*/  @!P0 BRA `(.L_x_2391) ;  /* 0x000005c000008947 */ /* 0x000fca0003800000 */
[--C-:B---34-:R-:W-:Y:S01]  /*10540*/  IMAD.IADD R3, R251, 0x1, R241.reuse ;  /* 0x00000001fb037824 */ /* 0x118fe200078e02f1 */
[----:B------:R-:W3:Y:S01]  /*10550*/  LDL R0, [R1+0x84] ;  /* 0x0000840001007983 */ /* 0x000ee20000100800 */
[----:B------:R-:W-:Y:S03]  /*10560*/  IMAD.MOV.U32 R224, RZ, RZ, RZ ;  /* 0x000000ffffe07224 */ /* 0x000fe600078e00ff */
[----:B------:R-:W-:Y:S01]  /*10570*/  ISETP.GT.AND P1, PT, R3, 0x2f, PT ;  /* 0x0000002f0300780c */ /* 0x000fe20003f24270 */
[----:B--2---:R-:W2:Y:S06]  /*10580*/  LDL.64 R22, [R1+0x90] ;  /* 0x0000900001167983 */ /* 0x004eac0000100a00 */
[----:B------:R-:W4:Y:S04]  /*10590*/  LDL R4, [R1+0x9c] ;  /* 0x00009c0001047983 */ /* 0x000f280000100800 */
[----:B------:R-:W5:Y:S06]  /*105a0*/  LDL.64 R220, [R1+0x88] ;  /* 0x0000880001dc7983 */ /* 0x000f6c0000100a00 */
[----:B------:R-:W2:Y:S01]  /*105b0*/  LDL R14, [R1+0x98] ;  /* 0x00009800010e7983 */ /* 0x000ea20000100800 */
[----:B---3--:R-:W-:Y:S02]  /*105c0*/  IMAD R2, R225, 0x30, R0 ;  /* 0x00000030e1027824 */ /* 0x008fe400078e0200 */
[----:B------:R-:W-:Y:S03]  /*105d0*/  IMAD.MOV.U32 R0, RZ, RZ, 0x1 ;  /* 0x00000001ff007424 */ /* 0x000fe600078e00ff */
[----:B------:R-:W-:Y:S02]  /*105e0*/  IADD3 R2, R2, R251, R241 ;  /* 0x000000fb02027210 */ /* 0x000fe40007ffe0f1 */
[----:B------:R-:W-:Y:S02]  /*105f0*/  ISETP.NE.AND P0, PT, R0, c[0x0][0x2b8], PT ;  /* 0x0000ae0000007a0c */ /* 0x000fe40003f05270 */
[----:B------:R-:W-:Y:S05]  /*10600*/  IADD3 R2, R2, -0x30, RZ ;  /* 0xffffffd002027810 */ /* 0x000fea0007ffe0ff */
[----:B------:R-:W-:Y:S06]  /*10610*/  IMAD.MOV.U32 R0, RZ, RZ, R2 ;  /* 0x000000ffff007224 */ /* 0x000fec00078e0002 */
[----:B------:R-:W-:Y:S05]  /*10620*/  @P0 IMAD.HI.U32 R3, R2, c[0x0][0x2bc], RZ ;  /* 0x0000af0002030a27 */ /* 0x000fea00078e00ff */
[----:B------:R-:W-:Y:S04]  /*10630*/  @P0 SHF.R.U32.HI R0, RZ, c[0x0][0x2c0], R3 ;  /* 0x0000b000ff000a19 */ /* 0x000fe80000011603 */
[C---:B--2---:R-:W-:Y:S04]  /*10640*/  @!P1 IADD3 R3, P0, R0.reuse, R22, RZ ;  /* 0x0000001600039210 */ /* 0x044fe80007f1e0ff */
[----:B----4-:R-:W-:Y:S01]  /*10650*/  @!P1 LEA.HI.X.SX32 R4, R0, R4, 0x1, P0 ;  /* 0x0000000400049211 */ /* 0x010fe200000f0eff */
[----:B------:R-:W-:Y:S01]  /*10660*/  IMAD.MOV R0, RZ, RZ, -R0 ;  /* 0x000000ffff007224 */ /* 0x000fe200078e0a00 */
[C---:B------:R-:W-:Y:S03]  /*10670*/  @!P1 LEA R8, P0, R3.reuse, c[0x0][0x2a0], 0x2 ;  /* 0x0000a80003089a11 */ /* 0x040fe600078010ff */
[----:B------:R-:W-:Y:S01]  /*10680*/  IMAD R226, R0, c[0x0][0x2b8], R2 ;  /* 0x0000ae0000e27a24 */ /* 0x000fe200078e0202 */
[----:B------:R-:W-:Y:S03]  /*10690*/  @!P1 LEA.HI.X R9, R3, c[0x0][0x2a4], R4, 0x2, P0 ;  /* 0x0000a90003099a11 */ /* 0x000fe600000f1404 */
[----:B------:R-:W-:Y:S01]  /*106a0*/  IMAD.WIDE.U32 R2, R226, c[0x0][0x1e0], RZ ;  /* 0x00007800e2027a25 */ /* 0x000fe200078e00ff */
[----:B------:R-:W-:Y:S01]  /*106b0*/  SHF.R.S32.HI R0, RZ, 0x1f, R226 ;  /* 0x0000001fff007819 */ /* 0x000fe200000114e2 */
[----:B------:R2:W3:Y:S04]  /*106c0*/  @!P1 LDG.E R224, [R8.64] ;  /* 0x0000000a08e09981 */ /* 0x0004e8000c1e1900 */
[----:B------:R-:W-:Y:S04]  /*106d0*/  IMAD R0, R0, c[0x0][0x1e0], RZ ;  /* 0x0000780000007a24 */ /* 0x000fe800078e02ff */
[----:B------:R-:W-:Y:S04]  /*106e0*/  IMAD R0, R226, c[0x0][0x1e4], R0 ;  /* 0x00007900e2007a24 */ /* 0x000fe800078e0200 */
[----:B------:R-:W-:Y:S01]  /*106f0*/  IMAD.IADD R3, R3, 0x1, R0 ;  /* 0x0000000103037824 */ /* 0x000fe200078e0200 */
[----:B--2---:R-:W-:Y:S02]  /*10700*/  IADD3 R8, -R241, 0x30, RZ ;  /* 0x00000030f1087810 */ /* 0x004fe40007ffe1ff */
[----:B---3--:R-:W-:Y:S01]  /*10710*/  SHF.R.S32.HI R0, RZ, 0x1f, R224 ;  /* 0x0000001fff007819 */ /* 0x008fe200000114e0 */
[----:B------:R-:W-:Y:S04]  /*10720*/  IMAD.WIDE.U32 R2, R224, c[0x0][0x1f0], R2 ;  /* 0x00007c00e0027a25 */ /* 0x000fe800078e0002 */
[----:B------:R-:W-:Y:S01]  /*10730*/  IMAD R9, R0, c[0x0][0x1f0], RZ ;  /* 0x00007c0000097a24 */ /* 0x000fe200078e02ff */
[----:B-----5:R-:W-:Y:S03]  /*10740*/  IADD3 R0, P0, R220, R2, RZ ;  /* 0x00000002dc007210 */ /* 0x020fe60007f1e0ff */
[----:B------:R-:W-:Y:S05]  /*10750*/  IMAD R9, R224, c[0x0][0x1f4], R9 ;  /* 0x00007d00e0097a24 */ /* 0x000fea00078e0209 */
[----:B------:R-:W-:Y:S02]  /*10760*/  IADD3.X R9, R14, R3, R9, P0, !PT ;  /* 0x000000030e097210 */ /* 0x000fe400007fe409 */
[C---:B------:R-:W-:Y:S04]  /*10770*/  LEA R14, P0, R0.reuse, c[0x0][0x1c8], 0x1 ;  /* 0x00007200000e7a11 */ /* 0x040fe800078008ff */
[----:B------:R-:W-:Y:S02]  /*10780*/  LEA.HI.X R9, R0, c[0x0][0x1cc], R9, 0x1, P0 ;  /* 0x0000730000097a11 */ /* 0x000fe400000f0c09 */
[----:B------:R-:W-:Y:S01]  /*10790*/  ISETP.GE.AND P0, PT, R8, 0x1, PT ;  /* 0x000000010800780c */ /* 0x000fe20003f06270 */
[----:B------:R-:W-:-:S10]  /*107a0*/  BRA.DIV ~URZ, `(.L_x_2392) ;  /* 0x000106827f007947 */ /* 0x000fd4000b800000 */
[----:B------:R2:W3:Y:S02]  /*107b0*/  SHFL.IDX PT, R4, R9, RZ, 0x181f ;  /* 0x00181fff09047589 */ /* 0x0004e400000e0000 */
.L_x_2534:
[----:B------:R-:W-:-:S05]  /*107c0*/  BRA.DIV ~URZ, `(.L_x_2393) ;  /* 0x000106d27f007947 */ /* 0x000fca000b800000 */
[----:B------:R4:W2:Y:S02]  /*107d0*/  SHFL.IDX PT, R0, R14, RZ, 0x181f ;  /* 0x00181fff0e007589 */ /* 0x0008a400000e0000 */
.L_x_2535:
[C---:B------:R-:W-:Y:S02]  /*107e0*/  IADD3 R2, R215.reuse, 0x40, RZ ;  /* 0x00000040d7027810 */ /* 0x040fe40007ffe0ff */
[C---:B------:R-:W-:Y:S02]  /*107f0*/  ISETP.GE.AND P3, PT, R215.reuse, c[0x0][0x1d4], PT ;  /* 0x00007500d7007a0c */ /* 0x040fe40003f66270 */
[----:B------:R-:W-:Y:S02]  /*10800*/  SHF.R.S32.HI R3, RZ, 0x1f, R215 ;  /* 0x0000001fff037819 */ /* 0x000fe400000114d7 */
[C---:B--2---:R-:W-:Y:S02]  /*10810*/  @P0 LEA R10, P1, R215.reuse, R0, 0x1 ;  /* 0x00000000d70a0211 */ /* 0x044fe400078208ff */
[----:B------:R-:W-:Y:S02]  /*10820*/  ISETP.GE.AND P2, PT, R2, c[0x0][0x1d4], PT ;  /* 0x0000750002007a0c */ /* 0x000fe40003f46270 */
[C---:B---3--:R-:W-:Y:S02]  /*10830*/  @P0 LEA.HI.X R11, R215.reuse, R4, R3, 0x1, P1 ;  /* 0x00000004d70b0211 */ /* 0x048fe400008f0c03 */
[C---:B------:R-:W-:Y:S02]  /*10840*/  @P0 LEA R2, P1, R232.reuse, R0, 0x1 ;  /* 0x00000000e8020211 */ /* 0x040fe400078208ff */
[C---:B------:R-:W-:Y:S01]  /*10850*/  IADD3 R22, R215.reuse, 0x80, RZ ;  /* 0x00000080d7167810 */ /* 0x040fe20007ffe0ff */
[----:B------:R-:W-:Y:S01]  /*10860*/  @!PT LDS RZ, [RZ] ;  /* 0x00000000fffff984 */ /* 0x000fe20000000800 */
[----:B------:R-:W-:Y:S01]  /*10870*/  @!PT LDS RZ, [RZ] ;  /* 0x00000000fffff984 */ /* 0x000fe20000000800 */
[----:B------:R-:W-:Y:S01]  /*10880*/  @!PT LDS RZ, [RZ] ;  /* 0x00000000fffff984 */ /* 0x000fe20000000800 */
[----:B------:R2:W-:Y:S01]  /*10890*/  @P0 LDGSTS.E.BYPASS.LTC128B.128 [R214+0xa080], [R10.64], !P3 ;  /* 0x0a0800000ad60fae */ /* 0x0005e2000d901d4a */
[----:B------:R-:W-:Y:S02]  /*108a0*/  @P0 LEA.HI.X R3, R232, R4, R244, 0x1, P1 ;  /* 0x00000004e8030211 */ /* 0x000fe400008f0cf4 */
[----:B------:R-:W-:Y:S02]  /*108b0*/  ISETP.GE.AND P3, PT, R22, c[0x0][0x1d4], PT ;  /* 0x0000750016007a0c */ /* 0x000fe40003f66270 */
[----:B------:R-:W-:Y:S01]  /*108c0*/  IADD3 R21, R215, 0xc0, RZ ;  /* 0x000000c0d7157810 */ /* 0x000fe20007ffe0ff */
[----:B------:R3:W-:Y:S03]  /*108d0*/  @P0 LDGSTS.E.BYPASS.LTC128B.128 [R214+0xb880], [R2.64], !P2 ;  /* 0x0b88000002d60fae */ /* 0x0007e6000d101d4a */
[----:B------:R-:W-:Y:S02]  /*108e0*/  ISETP.GE.AND P2, PT, R21, c[0x0][0x1d4], PT ;  /* 0x0000750015007a0c */ /* 0x000fe40003f46270 */
[C---:B---3--:R-:W-:Y:S04]  /*108f0*/  @P0 LEA R2, P1, R231.reuse, R0, 0x1 ;  /* 0x00000000e7020211 */ /* 0x048fe800078208ff */
[----:B------:R-:W-:Y:S05]  /*10900*/  @P0 LEA.HI.X R3, R231, R4, R243, 0x1, P1 ;  /* 0x00000004e7030211 */ /* 0x000fea00008f0cf3 */
[----:B------:R3:W-:Y:S02]  /*10910*/  @P0 LDGSTS.E.BYPASS.LTC128B.128 [R214+0xd080], [R2.64], !P3 ;  /* 0x0d08000002d60fae */ /* 0x0007e4000d901d4a */
[C---:B---3--:R-:W-:Y:S04]  /*10920*/  @P0 LEA R2, P1, R230.reuse, R0, 0x1 ;  /* 0x00000000e6020211 */ /* 0x048fe800078208ff */
[----:B------:R-:W-:Y:S05]  /*10930*/  @P0 LEA.HI.X R3, R230, R4, R242, 0x1, P1 ;  /* 0x00000004e6030211 */ /* 0x000fea00008f0cf2 */
[----:B------:R2:W-:Y:S01]  /*10940*/  @P0 LDGSTS.E.BYPASS.LTC128B.128 [R214+0xe880], [R2.64], !P2 ;  /* 0x0e88000002d60fae */ /* 0x0005e2000d101d4a */
[----:B------:R-:W-:Y:S01]  /*10950*/  ISETP.GE.AND P0, PT, R8, 0x21, PT ;  /* 0x000000210800780c */ /* 0x000fe20003f06270 */
[----:B------:R-:W-:-:S06]  /*10960*/  BRA.DIV ~URZ, `(.L_x_2394) ;  /* 0x000105a27f007947 */ /* 0x000fcc000b800000 */
[----:B------:R3:W2:Y:S04]  /*10970*/  SHFL.IDX PT, R4, R9, 0x1, 0x181f ;  /* 0x00381f0009047f89 */ /* 0x0006a800000e0000 */
[----:B------:R3:W4:Y:S02]  /*10980*/  SHFL.IDX PT, R0, R14, 0x1, 0x181f ;  /* 0x00381f000e007f89 */ /* 0x00072400000e0000 */
.L_x_2536:
[C---:B--2---:R-:W-:Y:S02]  /*10990*/  IADD3 R2, R215.reuse, 0x40, RZ ;  /* 0x00000040d7027810 */ /* 0x044fe40007ffe0ff */
[C---:B------:R-:W-:Y:S02]  /*109a0*/  ISETP.GE.AND P3, PT, R215.reuse, c[0x0][0x1d4], PT ;  /* 0x00007500d7007a0c */ /* 0x040fe40003f66270 */
[----:B------:R-:W-:Y:S02]  /*109b0*/  SHF.R.S32.HI R3, RZ, 0x1f, R215 ;  /* 0x0000001fff037819 */ /* 0x000fe400000114d7 */
[C---:B----4-:R-:W-:Y:S02]  /*109c0*/  @P0 LEA R8, P1, R215.reuse, R0, 0x1 ;  /* 0x00000000d7080211 */ /* 0x050fe400078208ff */
[----:B------:R-:W-:Y:S02]  /*109d0*/  ISETP.GE.AND P2, PT, R2, c[0x0][0x1d4], PT ;  /* 0x0000750002007a0c */ /* 0x000fe40003f46270 */
[C---:B---3--:R-:W-:Y:S02]  /*109e0*/  @P0 LEA.HI.X R9, R215.reuse, R4, R3, 0x1, P1 ;  /* 0x00000004d7090211 */ /* 0x048fe400008f0c03 */
[C---:B------:R-:W-:Y:S02]  /*109f0*/  @P0 LEA R2, P1, R232.reuse, R0, 0x1 ;  /* 0x00000000e8020211 */ /* 0x040fe400078208ff */
[----:B------:R-:W-:Y:S01]  /*10a00*/  IADD3 R11, R215, 0x80, RZ ;  /* 0x00000080d70b7810 */ /* 0x000fe20007ffe0ff */
        /* <DEDUP_REMOVED lines=14> */
[----:B------:R2:W-:Y:S04]  /*10af0*/  @P0 LDGSTS.E.BYPASS.LTC128B.128 [R214+0xf880], [R2.64], !P2 ;  /* 0x0f88000002d60fae */ /* 0x0005e8000d101d4a */
.L_x_2391:
[----:B---34-:R-:W-:Y:S05]  /*10b00*/  BSYNC B0 ;  /* 0x0000000000007941 */ /* 0x018fea0003800000 */
.L_x_2390:
[----:B------:R-:W3:Y:S01]  /*10b10*/  LDL R0, [R1+0x80] ;  /* 0x0000800001007983 */ /* 0x000ee20000100800 */
[----:B------:R-:W-:Y:S03]  /*10b20*/  IMAD R4, R225, -0x30, RZ ;  /* 0xffffffd0e1047824 */ /* 0x000fe600078e02ff */
[----:B--2---:R-:W3:Y:S01]  /*10b30*/  LDL R8, [R1+0x4] ;  /* 0x0000040001087983 */ /* 0x004ee20000100800 */
[----:B------:R-:W-:Y:S03]  /*10b40*/  IMAD.IADD R11, R4, 0x1, -R246 ;  /* 0x00000001040b7824 */ /* 0x000fe600078e0af6 */
[----:B------:R-:W2:Y:S04]  /*10b50*/  LDL R3, [R1+0x7c] ;  /* 0x00007c0001037983 */ /* 0x000ea80000100800 */
[----:B------:R-:W2:Y:S04]  /*10b60*/  LDL R2, [R1+0x78] ;  /* 0x0000780001027983 */ /* 0x000ea80000100800 */
[----:B------:R-:W0:Y:S01]  /*10b70*/  LDGDEPBAR ;  /* 0x00000000000079af */ /* 0x000e220000000000 */
[----:B---3--:R-:W-:Y:S02]  /*10b80*/  IMAD R8, R8, 0x80, R0 ;  /* 0x0000008008087824 */ /* 0x008fe400078e0200 */
[----:B------:R-:W-:Y:S05]  /*10b90*/  IMAD.MOV.U32 R0, RZ, RZ, 0x1 ;  /* 0x00000001ff007424 */ /* 0x000fea00078e00ff */
[----:B------:R-:W-:Y:S02]  /*10ba0*/  ISETP.NE.AND P0, PT, R0, c[0x0][0x2c4], PT ;  /* 0x0000b10000007a0c */ /* 0x000fe40003f05270 */
[----:B--2---:R-:W-:Y:S02]  /*10bb0*/  IADD3 R8, R2, R8, R3 ;  /* 0x0000000802087210 */ /* 0x004fe40007ffe003 */
[----:B------:R-:W-:Y:S09]  /*10bc0*/  LOP3.LUT R2, RZ, c[0x0][0x324], RZ, 0x33, !PT ;  /* 0x0000c900ff027a12 */ /* 0x000ff200078e33ff */
[----:B------:R-:W-:Y:S05]  /*10bd0*/  @P0 IMAD.HI.U32 R0, R8, c[0x0][0x2c8], RZ ;  /* 0x0000b20008000a27 */ /* 0x000fea00078e00ff */
[----:B------:R-:W-:Y:S02]  /*10be0*/  @P0 SHF.R.U32.HI R8, RZ, c[0x0][0x2cc], R0 ;  /* 0x0000b300ff080a19 */ /* 0x000fe40000011600 */
[----:B------:R-:W-:Y:S04]  /*10bf0*/  IADD3 R0, -R246, 0x1, R4 ;  /* 0x00000001f6007810 */ /* 0x000fe80007ffe104 */
[----:B------:R-:W-:Y:S04]  /*10c00*/  IADD3 R0, -R240, R0, R5 ;  /* 0x00000000f0007210 */ /* 0x000fe80007ffe105 */
[----:B------:R-:W-:Y:S01]  /*10c10*/  IADD3 R10, R0, c[0x0][0x328], RZ ;  /* 0x0000ca00000a7a10 */ /* 0x000fe20007ffe0ff */
[----:B------:R-:W-:Y:S01]  /*10c20*/  IMAD.IADD R9, R2, 0x1, R0 ;  /* 0x0000000102097824 */ /* 0x000fe200078e0200 */
[----:B------:R-:W-:-:S05]  /*10c30*/  BRA.DIV ~URZ, `(.L_x_2395) ;  /* 0x000103a27f007947 */ /* 0x000fca000b800000 */
[----:B------:R2:W3:Y:S02]  /*10c40*/  SHFL.IDX PT, R3, R8, RZ, 0x1c1f ;  /* 0x001c1fff08037589 */ /* 0x0004e400000e0000 */
.L_x_2537:
[----:B------:R-:W-:Y:S01]  /*10c50*/  ISETP.LE.AND P0, PT, R218, c[0x0][0x32c], PT ;  /* 0x0000cb00da007a0c */ /* 0x000fe20003f03270 */
[----:B---3--:R-:W-:Y:S01]  /*10c60*/  IMAD.IADD R2, R10, 0x1, R3 ;  /* 0x000000010a027824 */ /* 0x008fe200078e0203 */
        /* <DEDUP_REMOVED lines=15> */
.L_x_2398:
[----:B------:R-:W-:Y:S04]  /*10d60*/  MOV R14, 0x1 ;  /* 0x00000001000e7802 */ /* 0x000fe80000000f00 */
[----:B------:R-:W-:Y:S11]  /*10d70*/  ISETP.NE.AND P0, PT, R14, c[0x0][0x32c], PT ;  /* 0x0000cb000e007a0c */ /* 0x000ff60003f05270 */
[----:B------:R-:W-:Y:S02]  /*10d80*/  @!UPT UIADD3 URZ, URZ, URZ, URZ ;  /* 0x0000003f3f3ff290 */ /* 0x000fe4000fffe03f */
[----:B------:R-:W-:Y:S05]  /*10d90*/  @P0 IMAD.HI.U32 R14, R3, c[0x0][0x330], RZ ;  /* 0x0000cc00030e0a27 */ /* 0x000fea00078e00ff */
[----:B------:R-:W-:Y:S02]  /*10da0*/  @P0 SHF.R.U32.HI R3, RZ, c[0x0][0x334], R14 ;  /* 0x0000cd00ff030a19 */ /* 0x000fe4000001160e */
.L_x_2399:
[----:B------:R-:W-:Y:S05]  /*10db0*/  BSYNC B0 ;  /* 0x0000000000007941 */ /* 0x000fea0003800000 */
.L_x_2397:
[----:B------:R-:W-:Y:S05]  /*10dc0*/  IMAD R3, R3, c[0x0][0x32c], R11 ;  /* 0x0000cb0003037a24 */ /* 0x000fea00078e020b */
[----:B------:R-:W-:Y:S02]  /*10dd0*/  IMNMX R0, R0, R3, !PT ;  /* 0x0000000300007217 */ /* 0x000fe40007800200 */
[----:B------:R-:W-:Y:S04]  /*10de0*/  IADD3 R3, R3, c[0x0][0x32c], RZ ;  /* 0x0000cb0003037a10 */ /* 0x000fe80007ffe0ff */
[----:B------:R-:W-:Y:S02]  /*10df0*/  IMNMX R2, R2, R3, PT ;  /* 0x0000000302027217 */ /* 0x000fe40003800200 */
.L_x_2396:
[C---:B------:R-:W-:Y:S02]  /*10e00*/  ISETP.GE.AND P0, PT, R4.reuse, 0x2, PT ;  /* 0x000000020400780c */ /* 0x040fe40003f06270 */
[C---:B------:R-:W-:Y:S02]  /*10e10*/  ISETP.GE.AND P1, PT, R4.reuse, 0x9, PT ;  /* 0x000000090400780c */ /* 0x040fe40003f26270 */
[----:B------:R-:W-:Y:S02]  /*10e20*/  LOP3.LUT R213, R213, 0xffffffef, RZ, 0xc0, !PT ;  /* 0xffffffefd5d57812 */ /* 0x000fe400078ec0ff */
[C---:B------:R-:W-:Y:S02]  /*10e30*/  ISETP.GE.AND P6, PT, R4.reuse, 0x19, PT ;  /* 0x000000190400780c */ /* 0x040fe40003fc6270 */
[C---:B------:R-:W-:Y:S02]  /*10e40*/  ISETP.GE.AND P5, PT, R4.reuse, 0x1a, PT ;  /* 0x0000001a0400780c */ /* 0x040fe40003fa6270 */
[C---:B------:R-:W-:Y:S02]  /*10e50*/  ISETP.GE.AND P4, PT, R4.reuse, 0x21, PT ;  /* 0x000000210400780c */ /* 0x040fe40003f86270 */
[----:B------:R-:W-:Y:S02]  /*10e60*/  ISETP.GE.AND P3, PT, R4, 0x22, PT ;  /* 0x000000220400780c */ /* 0x000fe40003f66270 */
[----:B------:R-:W-:Y:S02]  /*10e70*/  @P0 LOP3.LUT R213, R213, 0x10, RZ, 0xfc, !PT ;  /* 0x00000010d5d50812 */ /* 0x000fe400078efcff */
[----:B------:R-:W-:Y:S02]  /*10e80*/  ISETP.GT.AND P0, PT, R0, 0x1, !P0 ;  /* 0x000000010000780c */ /* 0x000fe40004704270 */
[----:B------:R-:W-:Y:S02]  /*10e90*/  LOP3.LUT R213, R213, 0xfffffff7, RZ, 0xc0, !PT ;  /* 0xfffffff7d5d57812 */ /* 0x000fe400078ec0ff */
[----:B------:R-:W-:Y:S02]  /*10ea0*/  ISETP.LT.OR P0, PT, R2, 0x2, P0 ;  /* 0x000000020200780c */ /* 0x000fe40000701670 */
[----:B------:R-:W-:Y:S02]  /*10eb0*/  @P1 LOP3.LUT R213, R213, 0x8, RZ, 0xfc, !PT ;  /* 0x00000008d5d51812 */ /* 0x000fe400078efcff */
[----:B------:R-:W-:Y:S02]  /*10ec0*/  FSEL R35, R180, -INF , !P0 ;  /* 0xff800000b4237808 */ /* 0x000fe40004000000 */
[----:B------:R-:W-:Y:S02]  /*10ed0*/  ISETP.GT.AND P0, PT, R0, 0x8, !P1 ;  /* 0x000000080000780c */ /* 0x000fe40004f04270 */
[----:B------:R-:W-:Y:S02]  /*10ee0*/  ISETP.GE.AND P1, PT, R4, 0xa, PT ;  /* 0x0000000a0400780c */ /* 0x000fe40003f26270 */
[----:B------:R-:W-:Y:S02]  /*10ef0*/  ISETP.LT.OR P0, PT, R2, 0x9, P0 ;  /* 0x000000090200780c */ /* 0x000fe40000701670 */
[----:B------:R-:W-:Y:S02]  /*10f00*/  LOP3.LUT R213, R213, 0xfffffffb, RZ, 0xc0, !PT ;  /* 0xfffffffbd5d57812 */ /* 0x000fe400078ec0ff */
[----:B------:R-:W-:Y:S02]  /*10f10*/  FSEL R34, R179, -INF , !P0 ;  /* 0xff800000b3227808 */ /* 0x000fe40004000000 */
[----:B------:R-:W-:Y:S02]  /*10f20*/  ISETP.GT.AND P0, PT, R0, 0x9, !P1 ;  /* 0x000000090000780c */ /* 0x000fe40004f04270 */
[----:B------:R-:W-:Y:S02]  /*10f30*/  ISETP.GE.AND P2, PT, R4, 0x29, PT ;  /* 0x000000290400780c */ /* 0x000fe40003f46270 */
[----:B------:R-:W-:Y:S02]  /*10f40*/  ISETP.LT.OR P0, PT, R2, 0xa, P0 ;  /* 0x0000000a0200780c */ /* 0x000fe40000701670 */
[----:B------:R-:W-:Y:S02]  /*10f50*/  @P1 LOP3.LUT R213, R213, 0x4, RZ, 0xfc, !PT ;  /* 0x00000004d5d51812 */ /* 0x000fe400078efcff */
[----:B------:R-:W-:Y:S02]  /*10f60*/  ISETP.GE.AND P1, PT, R4, 0x11, PT ;  /* 0x000000110400780c */ /* 0x000fe40003f26270 */
[----:B------:R-:W-:Y:S02]  /*10f70*/  FSEL R33, R176, -INF , !P0 ;  /* 0xff800000b0217808 */ /* 0x000fe40004000000 */
[----:B------:R-:W-:Y:S02]  /*10f80*/  LOP3.LUT R213, R213, 0xfffffffd, RZ, 0xc0, !PT ;  /* 0xfffffffdd5d57812 */ /* 0x000fe400078ec0ff */
[----:B------:R-:W-:Y:S04]  /*10f90*/  ISETP.GT.AND P0, PT, R0, 0x10, !P1 ;  /* 0x000000100000780c */ /* 0x000fe80004f04270 */
[----:B------:R-:W-:Y:S03]  /*10fa0*/  ISETP.LT.OR P0, PT, R2, 0x11, P0 ;  /* 0x000000110200780c */ /* 0x000fe60000701670 */
[----:B------:R-:W-:Y:S02]  /*10fb0*/  @P1 LOP3.LUT R213, R213, 0x2, RZ, 0xfc, !PT ;  /* 0x00000002d5d51812 */ /* 0x000fe400078efcff */
[----:B------:R-:W-:Y:S02]  /*10fc0*/  ISETP.GE.AND P1, PT, R4, 0x12, PT ;  /* 0x000000120400780c */ /* 0x000fe40003f26270 */
[----:B-1----:R-:W-:Y:S02]  /*10fd0*/  FSEL R32, R19, -INF , !P0 ;  /* 0xff80000013207808 */ /* 0x002fe40004000000 */
        /* <DEDUP_REMOVED lines=22> */
[----:B------:R-:W-:Y:S04]  /*11140*/  ISETP.GT.AND P0, PT, R0, RZ, !P1 ;  /* 0x000000ff0000720c */ /* 0x000fe80004f04270 */
[----:B------:R-:W-:Y:S04]  /*11150*/  ISETP.LT.OR P0, PT, R2, 0x1, P0 ;  /* 0x000000010200780c */ /* 0x000fe80000701670 */
[----:B------:R-:W-:Y:S02]  /*11160*/  FSEL R24, R182, -INF , !P0 ;  /* 0xff800000b6187808 */ /* 0x000fe40004000000 */
[----:B------:R-:W-:Y:S11]  /*11170*/  ISETP.GE.AND P0, PT, R4, 0x2a, PT ;  /* 0x0000002a0400780c */ /* 0x000ff60003f06270 */
[----:B------:R-:W-:Y:S02]  /*11180*/  @!UPT UIADD3 URZ, URZ, URZ, URZ ;  /* 0x0000003f3f3ff290 */ /* 0x000fe4000fffe03f */
[----:B------:R-:W-:Y:S02]  /*11190*/  @P0 LOP3.LUT R213, R213, 0x20, RZ, 0xfc, !PT ;  /* 0x00000020d5d50812 */ /* 0x000fe400078efcff */
[----:B------:R-:W-:Y:S04]  /*111a0*/  ISETP.GT.AND P0, PT, R0, 0x29, !P0 ;  /* 0x000000290000780c */ /* 0x000fe80004704270 */
[----:B------:R-:W-:Y:S04]  /*111b0*/  ISETP.LT.OR P0, PT, R2, 0x2a, P0 ;  /* 0x0000002a0200780c */ /* 0x000fe80000701670 */
[----:B------:R-:W-:Y:S01]  /*111c0*/  FSEL R25, R25, -INF , !P0 ;  /* 0xff80000019197808 */ /* 0x000fe20004000000 */
[----:B------:R-:W-:-:S06]  /*111d0*/  BRA.DIV ~URZ, `(.L_x_2400) ;  /* 0x0000fe727f007947 */ /* 0x000fcc000b800000 */
[----:B------:R1:W3:Y:S02]  /*111e0*/  SHFL.IDX PT, R3, R8, 0x1, 0x1c1f ;  /* 0x003c1f0008037f89 */ /* 0x0002e400000e0000 */
.L_x_2538:
        /* <DEDUP_REMOVED lines=17> */
.L_x_2403:
[----:B------:R-:W-:Y:S04]  /*11300*/  MOV R4, 0x1 ;  /* 0x0000000100047802 */ /* 0x000fe80000000f00 */
[----:B------:R-:W-:Y:S11]  /*11310*/  ISETP.NE.AND P0, PT, R4, c[0x0][0x32c], PT ;  /* 0x0000cb0004007a0c */ /* 0x000ff60003f05270 */
[----:B------:R-:W-:Y:S02]  /*11320*/  @!UPT UIADD3 URZ, URZ, URZ, URZ ;  /* 0x0000003f3f3ff290 */ /* 0x000fe4000fffe03f */
[----:B------:R-:W-:Y:S05]  /*11330*/  @P0 IMAD.HI.U32 R4, R3, c[0x0][0x330], RZ ;  /* 0x0000cc0003040a27 */ /* 0x000fea00078e00ff */
[----:B------:R-:W-:Y:S02]  /*11340*/  @P0 SHF.R.U32.HI R3, RZ, c[0x0][0x334], R4 ;  /* 0x0000cd00ff030a19 */ /* 0x000fe40000011604 */
.L_x_2404:
[----:B------:R-:W-:Y:S05]  /*11350*/  BSYNC B0 ;  /* 0x0000000000007941 */ /* 0x000fea0003800000 */
.L_x_2402:
[----:B------:R-:W-:Y:S05]  /*11360*/  IMAD R3, R3, c[0x0][0x32c], R11 ;  /* 0x0000cb0003037a24 */ /* 0x000fea00078e020b */
[----:B------:R-:W-:Y:S02]  /*11370*/  IMNMX R0, R0, R3, !PT ;  /* 0x0000000300007217 */ /* 0x000fe40007800200 */
[----:B------:R-:W-:Y:S04]  /*11380*/  IADD3 R3, R3, c[0x0][0x32c], RZ ;  /* 0x0000cb0003037a10 */ /* 0x000fe80007ffe0ff */
[----:B------:R-:W-:Y:S02]  /*11390*/  IMNMX R2, R2, R3, PT ;  /* 0x0000000302027217 */ /* 0x000fe40003800200 */
.L_x_2401:
[----:B------:R-:W-:Y:S02]  /*113a0*/  ISETP.GT.AND P0, PT, R0, RZ, !P1 ;  /* 0x000000ff0000720c */ /* 0x000fe40004f04270 */
[C---:B------:R-:W-:Y:S02]  /*113b0*/  LOP3.LUT P1, RZ, R213.reuse, 0x1, RZ, 0xc0, !PT ;  /* 0x00000001d5ff7812 */ /* 0x040fe4000782c0ff */
[----:B------:R-:W-:Y:S04]  /*113c0*/  ISETP.LT.OR P0, PT, R2, 0x1, P0 ;  /* 0x000000010200780c */ /* 0x000fe80000701670 */
[----:B------:R-:W-:Y:S02]  /*113d0*/  FSEL R9, R190, -INF , !P0 ;  /* 0xff800000be097808 */ /* 0x000fe40004000000 */
[----:B------:R-:W-:Y:S02]  /*113e0*/  LOP3.LUT P0, RZ, R213, 0x10, RZ, 0xc0, !PT ;  /* 0x00000010d5ff7812 */ /* 0x000fe4000780c0ff */
[----:B-12---:R-:W-:Y:S02]  /*113f0*/  FMNMX.FTZ R8, R9, R6, !PT ;  /* 0x0000000609087209 */ /* 0x006fe40007810000 */
[----:B------:R-:W-:Y:S04]  /*11400*/  ISETP.GT.AND P0, PT, R0, 0x1, !P0 ;  /* 0x000000010000780c */ /* 0x000fe80004704270 */
[----:B------:R-:W-:Y:S04]  /*11410*/  ISETP.LT.OR P0, PT, R2, 0x2, P0 ;  /* 0x000000020200780c */ /* 0x000fe80000701670 */
[----:B------:R-:W-:Y:S02]  /*11420*/  FSEL R23, R189, -INF , !P0 ;  /* 0xff800000bd177808 */ /* 0x000fe40004000000 */
[----:B------:R-:W-:Y:S02]  /*11430*/  LOP3.LUT P0, RZ, R213, 0x8, RZ, 0xc0, !PT ;  /* 0x00000008d5ff7812 */ /* 0x000fe4000780c0ff */
[----:B------:R-:W-:Y:S02]  /*11440*/  FMNMX.FTZ R8, R23, R8, !PT ;  /* 0x0000000817087209 */ /* 0x000fe40007810000 */
        /* <DEDUP_REMOVED lines=13> */
[----:B------:R-:W-:Y:S02]  /*11520*/  ISETP.GT.AND P0, PT, R0, 0x11, !P1 ;  /* 0x000000110000780c */ /* 0x000fe40004f04270 */
[----:B------:R-:W-:Y:S02]  /*11530*/  LOP3.LUT P1, RZ, R213, 0x20, RZ, 0xc0, !PT ;  /* 0x00000020d5ff7812 */ /* 0x000fe4000782c0ff */
[----:B------:R-:W-:Y:S02]  /*11540*/  ISETP.LT.OR P0, PT, R2, 0x12, P0 ;  /* 0x000000120200780c */ /* 0x000fe40000701670 */
[----:B------:R-:W-:Y:S02]  /*11550*/  FMNMX.FTZ R8, R20, R8, !PT ;  /* 0x0000000814087209 */ /* 0x000fe40007810000 */
[----:B------:R-:W-:Y:S02]  /*11560*/  FSEL R19, R181, -INF , !P0 ;  /* 0xff800000b5137808 */ /* 0x000fe40004000000 */
[----:B------:R-:W-:Y:S02]  /*11570*/  ISETP.GT.AND P0, PT, R0, 0x18, !P6 ;  /* 0x000000180000780c */ /* 0x000fe40007704270 */
[----:B------:R-:W-:Y:S02]  /*11580*/  FMNMX.FTZ R8, R19, R8, !PT ;  /* 0x0000000813087209 */ /* 0x000fe40007810000 */
[----:B------:R-:W-:Y:S04]  /*11590*/  ISETP.LT.OR P0, PT, R2, 0x19, P0 ;  /* 0x000000190200780c */ /* 0x000fe80000701670 */
        /* <DEDUP_REMOVED lines=19> */
[----:B------:R-:W-:Y:S02]  /*116d0*/  ISETP.LT.OR P0, PT, R2, 0x2a, P0 ;  /* 0x0000002a0200780c */ /* 0x000fe40000701670 */
[----:B------:R-:W-:Y:S02]  /*116e0*/  FMNMX.FTZ R0, R35, R0, !PT ;  /* 0x0000000023007209 */ /* 0x000fe40007810000 */
[----:B------:R-:W-:Y:S02]  /*116f0*/  FSEL R10, R172, -INF , !P0 ;  /* 0xff800000ac0a7808 */ /* 0x000fe40004000000 */
        /* <DEDUP_REMOVED lines=11> */
[----:B------:R-:W-:Y:S01]  /*117b0*/  FMNMX.FTZ R0, R25, R0, !PT ;  /* 0x0000000019007209 */ /* 0x000fe20007810000 */
[----:B------:R-:W-:-:S05]  /*117c0*/  BRA.DIV ~URZ, `(.L_x_2405) ;  /* 0x0000f8f27f007947 */ /* 0x000fca000b800000 */
[----:B------:R1:W2:Y:S02]  /*117d0*/  SHFL.BFLY PT, R2, R0, 0x2, 0x1f ;  /* 0x0c401f0000027f89 */ /* 0x0002a400000e0000 */
.L_x_2539:
[----:B-12---:R-:W-:Y:S01]  /*117e0*/  FMNMX.FTZ R0, R0, R2, !PT ;  /* 0x0000000200007209 */ /* 0x006fe20007810000 */
[----:B------:R-:W-:-:S05]  /*117f0*/  BRA.DIV ~URZ, `(.L_x_2406) ;  /* 0x0000f9127f007947 */ /* 0x000fca000b800000 */
[----:B------:R-:W1:Y:S02]  /*11800*/  SHFL.BFLY PT, R4, R0, 0x1, 0x1f ;  /* 0x0c201f0000047f89 */ /* 0x000e6400000e0000 */
[----:B-1----:R-:W-:Y:S02]  /*11810*/  FMNMX.FTZ R4, R0, R4, !PT ;  /* 0x0000000400047209 */ /* 0x002fe40007810000 */
[----:B------:R-:W1:Y:S02]  /*11820*/  SHFL.BFLY PT, R0, R8, 0x2, 0x1f ;  /* 0x0c401f0008007f89 */ /* 0x000e6400000e0000 */
[----:B-1----:R-:W-:Y:S05]  /*11830*/  FMNMX.FTZ R0, R8, R0, !PT ;  /* 0x0000000008007209 */ /* 0x002fea0007810000 */
[----:B------:R1:W2:Y:S02]  /*11840*/  SHFL.BFLY PT, R2, R0, 0x1, 0x1f ;  /* 0x0c201f0000027f89 */ /* 0x0002a400000e0000 */
.L_x_2540:
[----:B------:R-:W-:Y:S01]  /*11850*/  FSETP.NEU.FTZ.AND P0, PT, R4, -INF , PT ;  /* 0xff8000000400780b */ /* 0x000fe20003f1d000 */
[----:B------:R-:W-:Y:S01]  /*11860*/  WARPSYNC 0xffffffff ;  /* 0xffffffff00007948 */ /* 0x000fe20003800000 */
[----:B--2---:R-:W-:Y:S01]  /*11870*/  FMNMX.FTZ R3, R2, R0, !PT ;  /* 0x0000000002037209 */ /* 0x004fe20007810000 */
[C---:B------:R-:W-:Y:S01]  /*11880*/  FMUL.FTZ R2, R4.reuse, c[0x0][0x2d0] ;  /* 0x0000b40004027a20 */ /* 0x040fe20000410000 */
[----:B-1----:R-:W-:Y:S04]  /*11890*/  FSEL R0, R4, RZ, P0 ;  /* 0x000000ff04007208 */ /* 0x002fe80000000000 */
[----:B------:R-:W-:Y:S01]  /*118a0*/  FSEL R2, R2, RZ, P0 ;  /* 0x000000ff02027208 */ /* 0x000fe20000000000 */
[----:B------:R-:W-:Y:S01]  /*118b0*/  FADD.FTZ R0, -R0, R13 ;  /* 0x0000000d00007221 */ /* 0x000fe20000010100 */
[----:B------:R-:W-:Y:S03]  /*118c0*/  FSETP.NEU.FTZ.AND P0, PT, R3, -INF , PT ;  /* 0xff8000000300780b */ /* 0x000fe60003f1d000 */
[----:B------:R-:W-:Y:S02]  /*118d0*/  FMUL.FTZ R0, R0, c[0x0][0x2d0] ;  /* 0x0000b40000007a20 */ /* 0x000fe40000410000 */
[--C-:B------:R-:W-:Y:S02]  /*118e0*/  FFMA.FTZ R24, R24, c[0x0][0x2d0], -R2.reuse ;  /* 0x0000b40018187a23 */ /* 0x100fe40000010802 */
[--C-:B------:R-:W-:Y:S02]  /*118f0*/  FFMA.FTZ R35, R35, c[0x0][0x2d0], -R2.reuse ;  /* 0x0000b40023237a23 */ /* 0x100fe40000010802 */
        /* <DEDUP_REMOVED lines=11> */
[----:B------:R-:W-:Y:S01]  /*119b0*/  FFMA.FTZ R33, R33, c[0x0][0x2d0], -R2 ;  /* 0x0000b40021217a23 */ /* 0x000fe20000010802 */
[----:B------:R-:W-:Y:S10]  /*119c0*/  MUFU.EX2 R35, R35 ;  /* 0x0000002300237308 */ /* 0x000ff40000000800 */
[----:B------:R-:W-:Y:S10]  /*119d0*/  MUFU.EX2 R34, R34 ;  /* 0x0000002200227308 */ /* 0x000ff40000000800 */
[----:B------:R-:W1:Y:S02]  /*119e0*/  MUFU.EX2 R33, R33 ;  /* 0x0000002100217308 */ /* 0x000e640000000800 */
[----:B-1----:R-:W-:Y:S01]  /*119f0*/  F2FP.BF16.PACK_AB R174, R33, R34 ;  /* 0x0000002221ae723e */ /* 0x002fe200000010ff */
[C---:B------:R-:W-:Y:S01]  /*11a00*/  FFMA.FTZ R2, R0.reuse, R234, R24 ;  /* 0x000000ea00027223 */ /* 0x040fe20000010018 */
[C---:B------:R-:W-:Y:S01]  /*11a10*/  F2FP.BF16.PACK_AB R172, R35.reuse, R24 ;  /* 0x0000001823ac723e */ /* 0x040fe200000010ff */
[C---:B------:R-:W-:Y:S02]  /*11a20*/  FMUL.FTZ R32, R0.reuse, R148 ;  /* 0x0000009400207220 */ /* 0x040fe40000410000 */
[----:B------:R-:W-:Y:S01]  /*11a30*/  FADD.FTZ R8, R35, R2 ;  /* 0x0000000223087221 */ /* 0x000fe20000010000 */
[C---:B------:R-:W-:Y:S01]  /*11a40*/  FSEL R2, R3.reuse, RZ, P0 ;  /* 0x000000ff03027208 */ /* 0x040fe20000000000 */
[----:B------:R-:W-:Y:S02]  /*11a50*/  FMUL.FTZ R25, R0, R157 ;  /* 0x0000009d00197220 */ /* 0x000fe40000410000 */
[----:B------:R-:W-:Y:S02]  /*11a60*/  FADD.FTZ R8, R34, R8 ;  /* 0x0000000822087221 */ /* 0x000fe40000010000 */
[----:B------:R-:W-:Y:S02]  /*11a70*/  FADD.FTZ R2, -R2, R6 ;  /* 0x0000000602027221 */ /* 0x000fe40000010100 */
[----:B------:R-:W-:Y:S02]  /*11a80*/  FMUL.FTZ R6, R3, c[0x0][0x2d0] ;  /* 0x0000b40003067a20 */ /* 0x000fe40000410000 */
[----:B------:R-:W-:Y:S02]  /*11a90*/  FMUL.FTZ R2, R2, c[0x0][0x2d0] ;  /* 0x0000b40002027a20 */ /* 0x000fe40000410000 */
[----:B------:R-:W-:Y:S01]  /*11aa0*/  FADD.FTZ R177, R33, R8 ;  /* 0x0000000821b17221 */ /* 0x000fe20000010000 */
[----:B------:R-:W-:Y:S01]  /*11ab0*/  FSEL R6, R6, RZ, P0 ;  /* 0x000000ff06067208 */ /* 0x000fe20000000000 */
[C---:B------:R-:W-:Y:S01]  /*11ac0*/  FMUL.FTZ R33, R0.reuse, R149 ;  /* 0x0000009500217220 */ /* 0x040fe20000410000 */
[----:B------:R-:W-:Y:S01]  /*11ad0*/  ISETP.GT.AND P0, PT, R225, R217, PT ;  /* 0x000000d9e100720c */ /* 0x000fe20003f04270 */
[----:B------:R-:W1:Y:S01]  /*11ae0*/  MUFU.EX2 R2, R2 ;  /* 0x0000000200027308 */ /* 0x000e620000000800 */
[----:B------:R-:W-:Y:S02]  /*11af0*/  FMUL.FTZ R8, R0, R168 ;  /* 0x000000a800087220 */ /* 0x000fe40000410000 */
[--C-:B------:R-:W-:Y:S02]  /*11b00*/  FFMA.FTZ R9, R9, c[0x0][0x2d0], -R6.reuse ;  /* 0x0000b40009097a23 */ /* 0x100fe40000010806 */
[--C-:B------:R-:W-:Y:S02]  /*11b10*/  FFMA.FTZ R23, R23, c[0x0][0x2d0], -R6.reuse ;  /* 0x0000b40017177a23 */ /* 0x100fe40000010806 */
[--C-:B------:R-:W-:Y:S02]  /*11b20*/  FFMA.FTZ R13, R22, c[0x0][0x2d0], -R6.reuse ;  /* 0x0000b400160d7a23 */ /* 0x100fe40000010806 */
[--C-:B------:R-:W-:Y:S01]  /*11b30*/  FFMA.FTZ R173, R21, c[0x0][0x2d0], -R6.reuse ;  /* 0x0000b40015ad7a23 */ /* 0x100fe20000010806 */
[----:B------:R2:W-:Y:S01]  /*11b40*/  MUFU.EX2 R168, R23 ;  /* 0x0000001700a87308 */ /* 0x0005e20000000800 */
[----:B------:R-:W-:Y:S02]  /*11b50*/  FMUL.FTZ R21, R0, R161 ;  /* 0x000000a100157220 */ /* 0x000fe40000410000 */
[--C-:B------:R-:W-:Y:S02]  /*11b60*/  FFMA.FTZ R185, R14, c[0x0][0x2d0], -R6.reuse ;  /* 0x0000b4000eb97a23 */ /* 0x100fe40000010806 */
[--C-:B------:R-:W-:Y:S02]  /*11b70*/  FFMA.FTZ R176, R19, c[0x0][0x2d0], -R6.reuse ;  /* 0x0000b40013b07a23 */ /* 0x100fe40000010806 */
[--C-:B------:R-:W-:Y:S02]  /*11b80*/  FFMA.FTZ R179, R18, c[0x0][0x2d0], -R6.reuse ;  /* 0x0000b40012b37a23 */ /* 0x100fe40000010806 */
[--C-:B------:R-:W-:Y:S01]  /*11b90*/  FFMA.FTZ R180, R17, c[0x0][0x2d0], -R6.reuse ;  /* 0x0000b40011b47a23 */ /* 0x100fe20000010806 */
[----:B------:R-:W-:Y:S01]  /*11ba0*/  MUFU.EX2 R161, R13 ;  /* 0x0000000d00a17308 */ /* 0x000fe20000000800 */
[--C-:B------:R-:W-:Y:S02]  /*11bb0*/  FFMA.FTZ R186, R16, c[0x0][0x2d0], -R6.reuse ;  /* 0x0000b40010ba7a23 */ /* 0x100fe40000010806 */
[--C-:B------:R-:W-:Y:S02]  /*11bc0*/  FFMA.FTZ R178, R20, c[0x0][0x2d0], -R6.reuse ;  /* 0x0000b40014b27a23 */ /* 0x100fe40000010806 */
[C---:B-1----:R-:W-:Y:S02]  /*11bd0*/  FMUL.FTZ R34, R2.reuse, R150 ;  /* 0x0000009602227220 */ /* 0x042fe40000410000 */
[C---:B------:R-:W-:Y:S02]  /*11be0*/  FMUL.FTZ R35, R2.reuse, R151 ;  /* 0x0000009702237220 */ /* 0x040fe40000410000 */
[----:B------:R-:W1:Y:S01]  /*11bf0*/  LDSM.16.MT88.4 R148, [R193] ;  /* 0x00000000c194783b */ /* 0x000e620000004200 */
[----:B------:R3:W4:Y:S01]  /*11c00*/  MUFU.EX2 R14, R9 ;  /* 0x00000009000e7308 */ /* 0x0007220000000800 */
[--C-:B------:R-:W-:Y:S02]  /*11c10*/  FFMA.FTZ R187, R11, c[0x0][0x2d0], -R6.reuse ;  /* 0x0000b4000bbb7a23 */ /* 0x100fe40000010806 */
[----:B------:R-:W-:Y:S02]  /*11c20*/  FMUL.FTZ R11, R2, R171 ;  /* 0x000000ab020b7220 */ /* 0x000fe40000410000 */
[----:B------:R-:W-:Y:S02]  /*11c30*/  FFMA.FTZ R6, R10, c[0x0][0x2d0], -R6 ;  /* 0x0000b4000a067a23 */ /* 0x000fe40000010806 */
[----:B------:R-:W-:Y:S02]  /*11c40*/  FMUL.FTZ R10, R2, R170 ;  /* 0x000000aa020a7220 */ /* 0x000fe40000410000 */
[C---:B------:R-:W-:Y:S01]  /*11c50*/  FMUL.FTZ R16, R0.reuse, R164 ;  /* 0x000000a400107220 */ /* 0x040fe20000410000 */
[----:B------:R4:W5:Y:S01]  /*11c60*/  MUFU.EX2 R216, R173 ;  /* 0x000000ad00d87308 */ /* 0x0009620000000800 */
[----:B------:R-:W-:Y:S02]  /*11c70*/  FMUL.FTZ R17, R0, R165 ;  /* 0x000000a500117220 */ /* 0x000fe40000410000 */
[C---:B------:R-:W-:Y:S02]  /*11c80*/  FMUL.FTZ R18, R2.reuse, R166 ;  /* 0x000000a602127220 */ /* 0x040fe40000410000 */
[----:B------:R-:W-:Y:S02]  /*11c90*/  FMUL.FTZ R19, R2, R167 ;  /* 0x000000a702137220 */ /* 0x000fe40000410000 */
[----:B------:R-:W-:Y:S01]  /*11ca0*/  FMUL.FTZ R20, R0, R160 ;  /* 0x000000a000147220 */ /* 0x000fe20000410000 */
[----:B------:R-:W-:Y:S01]  /*11cb0*/  LDSM.16.MT88.4 R164, [R193+0x1000] ;  /* 0x00100000c1a4783b */ /* 0x000fe20000004200 */
[C---:B------:R-:W-:Y:S01]  /*11cc0*/  FMUL.FTZ R22, R2.reuse, R162 ;  /* 0x000000a202167220 */ /* 0x040fe20000410000 */
[----:B------:R-:W1:Y:S01]  /*11cd0*/  MUFU.EX2 R13, R184 ;  /* 0x000000b8000d7308 */ /* 0x000e620000000800 */
[C---:B--2---:R-:W-:Y:S02]  /*11ce0*/  FMUL.FTZ R23, R2.reuse, R163 ;  /* 0x000000a302177220 */ /* 0x044fe40000410000 */
[----:B------:R-:W-:Y:S02]  /*11cf0*/  FMUL.FTZ R26, R2, R158 ;  /* 0x0000009e021a7220 */ /* 0x000fe40000410000 */
[----:B---3--:R-:W-:Y:S02]  /*11d00*/  FMUL.FTZ R9, R0, R169 ;  /* 0x000000a900097220 */ /* 0x008fe40000410000 */
[----:B------:R-:W-:Y:S02]  /*11d10*/  FMUL.FTZ R27, R2, R159 ;  /* 0x0000009f021b7220 */ /* 0x000fe40000410000 */
[C---:B------:R-:W-:Y:S01]  /*11d20*/  FMUL.FTZ R24, R0.reuse, R156 ;  /* 0x0000009c00187220 */ /* 0x040fe20000410000 */
[----:B------:R-:W-:Y:S01]  /*11d30*/  MUFU.EX2 R178, R178 ;  /* 0x000000b200b27308 */ /* 0x000fe20000000800 */
[C---:B------:R-:W-:Y:S02]  /*11d40*/  FMUL.FTZ R28, R0.reuse, R152 ;  /* 0x00000098001c7220 */ /* 0x040fe40000410000 */
[----:B------:R-:W-:Y:S01]  /*11d50*/  FMUL.FTZ R29, R0, R153 ;  /* 0x00000099001d7220 */ /* 0x000fe20000410000 */
[----:B----4-:R-:W-:Y:S01]  /*11d60*/  F2FP.BF16.PACK_AB R173, R168, R14 ;  /* 0x0000000ea8ad723e */ /* 0x010fe200000010ff */
[----:B------:R-:W-:Y:S01]  /*11d70*/  FMUL.FTZ R30, R2, R154 ;  /* 0x0000009a021e7220 */ /* 0x000fe20000410000 */
[----:B-----5:R-:W-:Y:S01]  /*11d80*/  F2FP.BF16.PACK_AB R175, R216, R161 ;  /* 0x000000a1d8af723e */ /* 0x020fe200000010ff */
[----:B------:R-:W-:Y:S02]  /*11d90*/  FMUL.FTZ R31, R2, R155 ;  /* 0x0000009b021f7220 */ /* 0x000fe40000410000 */
[----:B------:R-:W-:Y:S01]  /*11da0*/  LDSM.16.MT88.4 R152, [R193+0x800] ;  /* 0x00080000c198783b */ /* 0x000fe20000004200 */
[----:B------:R-:W-:Y:S01]  /*11db0*/  MUFU.EX2 R156, R182 ;  /* 0x000000b6009c7308 */ /* 0x000fe20000000800 */
[C---:B------:R-:W-:Y:S02]  /*11dc0*/  FMUL.FTZ R36, R0.reuse, R36 ;  /* 0x0000002400247220 */ /* 0x040fe40000410000 */
        /* <DEDUP_REMOVED lines=113> */
[C---:B------:R-:W-:Y:S02]  /*124e0*/  FFMA.FTZ R160, R2.reuse, R233, R14 ;  /* 0x000000e902a07223 */ /* 0x040fe4000001000e */
[----:B------:R-:W-:Y:S01]  /*124f0*/  MUFU.EX2 R14, R181 ;  /* 0x000000b5000e7308 */ /* 0x000fe20000000800 */
[C---:B------:R-:W-:Y:S02]  /*12500*/  FMUL.FTZ R134, R2.reuse, R134 ;  /* 0x0000008602867220 */ /* 0x040fe40000410000 */
[C---:B------:R-:W-:Y:S02]  /*12510*/  FMUL.FTZ R135, R2.reuse, R135 ;  /* 0x0000008702877220 */ /* 0x040fe40000410000 */
[C---:B------:R-:W-:Y:S02]  /*12520*/  FMUL.FTZ R138, R2.reuse, R138 ;  /* 0x0000008a028a7220 */ /* 0x040fe40000410000 */
[----:B------:R-:W-:Y:S02]  /*12530*/  FMUL.FTZ R139, R2, R139 ;  /* 0x0000008b028b7220 */ /* 0x000fe40000410000 */
[C---:B------:R-:W-:Y:S01]  /*12540*/  FMUL.FTZ R132, R0.reuse, R132 ;  /* 0x0000008400847220 */ /* 0x040fe20000410000 */
[----:B------:R-:W2:Y:S01]  /*12550*/  MUFU.EX2 R2, R183 ;  /* 0x000000b700027308 */ /* 0x000ea20000000800 */
[C---:B------:R-:W-:Y:S02]  /*12560*/  FMUL.FTZ R133, R0.reuse, R133 ;  /* 0x0000008500857220 */ /* 0x040fe40000410000 */
[C---:B------:R-:W-:Y:S01]  /*12570*/  FMUL.FTZ R136, R0.reuse, R136 ;  /* 0x0000008800887220 */ /* 0x040fe20000410000 */
[C---:B-1----:R-:W-:Y:S03]  /*12580*/  HMMA.16816.F32.BF16 R52, R172.reuse, R148, R52 ;  /* 0x00000094ac34723c */ /* 0x042fe60000041834 */
[----:B------:R-:W-:Y:S03]  /*12590*/  FMUL.FTZ R137, R0, R137 ;  /* 0x0000008900897220 */ /* 0x000fe60000410000 */
[----:B------:R-:W1:Y:S01]  /*125a0*/  MUFU.EX2 R181, R176 ;  /* 0x000000b000b57308 */ /* 0x000e620000000800 */
[----:B------:R-:W-:Y:S01]  /*125b0*/  FADD.FTZ R0, R13, R177 ;  /* 0x000000b10d007221 */ /* 0x000fe20000010000 */
[C---:B------:R-:W-:Y:S01]  /*125c0*/  HMMA.16816.F32.BF16 R56, R172.reuse, R150, R56 ;  /* 0x00000096ac38723c */ /* 0x040fe20000041838 */
[----:B------:R-:W3:Y:S07]  /*125d0*/  LDSM.16.MT88.4 R148, [R196+0x1800] ;  /* 0x00180000c494783b */ /* 0x000eee0000004200 */
[----:B------:R-:W-:Y:S01]  /*125e0*/  MUFU.EX2 R176, R186 ;  /* 0x000000ba00b07308 */ /* 0x000fe20000000800 */
[----:B--2---:R-:W-:Y:S04]  /*125f0*/  FADD.FTZ R0, R2, R0 ;  /* 0x0000000002007221 */ /* 0x004fe80000010000 */
[----:B------:R-:W-:Y:S05]  /*12600*/  FADD.FTZ R0, R156, R0 ;  /* 0x000000009c007221 */ /* 0x000fea0000010000 */
[----:B------:R-:W2:Y:S01]  /*12610*/  MUFU.EX2 R177, R185 ;  /* 0x000000b900b17308 */ /* 0x000ea20000000800 */
[----:B------:R-:W-:Y:S01]  /*12620*/  FADD.FTZ R0, R14, R0 ;  /* 0x000000000e007221 */ /* 0x000fe20000010000 */
        /* <DEDUP_REMOVED lines=31> */
[----:B-1----:R-:W-:Y:S03]  /*12820*/  F2FP.BF16.PACK_AB R149, R181, R178 ;  /* 0x000000b2b595723e */ /* 0x002fe600000010ff */
[----:B------:R-:W-:Y:S02]  /*12830*/  F2FP.BF16.PACK_AB R150, R14, R156 ;  /* 0x0000009c0e96723e */ /* 0x000fe400000010ff */
[----:B------:R-:W1:Y:S02]  /*12840*/  LDSM.16.MT88.4 R156, [R194+0x800] ;  /* 0x00080000c29c783b */ /* 0x000e640000004200 */
[----:B------:R-:W4:Y:S01]  /*12850*/  MUFU.EX2 R172, R190 ;  /* 0x000000be00ac7308 */ /* 0x000f220000000800 */
[----:B------:R-:W-:Y:S02]  /*12860*/  F2FP.BF16.PACK_AB R151, R180, R179 ;  /* 0x000000b3b497723e */ /* 0x000fe400000010ff */
[----:B--2---:R-:W-:Y:S05]  /*12870*/  F2FP.BF16.PACK_AB R173, R177, R176 ;  /* 0x000000b0b1ad723e */ /* 0x004fea00000010ff */
[C---:B------:R-:W-:Y:S02]  /*12880*/  HMMA.16816.F32.BF16 R8, R148.reuse, R152, R8 ;  /* 0x000000989408723c */ /* 0x040fe40000041808 */
[----:B------:R-:W2:Y:S03]  /*12890*/  MUFU.EX2 R13, R189 ;  /* 0x000000bd000d7308 */ /* 0x000ea60000000800 */
[----:B---3--:R-:W-:Y:S03]  /*128a0*/  FADD.FTZ R0, R2, R0 ;  /* 0x0000000002007221 */ /* 0x008fe60000010000 */
[C---:B------:R-:W-:Y:S01]  /*128b0*/  HMMA.16816.F32.BF16 R16, R148.reuse, R154, R16 ;  /* 0x0000009a9410723c */ /* 0x040fe20000041810 */
[----:B------:R-:W3:Y:S03]  /*128c0*/  LDSM.16.MT88.4 R152, [R196+0x800] ;  /* 0x00080000c498783b */ /* 0x000ee60000004200 */
[----:B------:R-:W5:Y:S01]  /*128d0*/  MUFU.EX2 R174, R188 ;  /* 0x000000bc00ae7308 */ /* 0x000f620000000800 */
[C---:B----4-:R-:W-:Y:S01]  /*128e0*/  FADD.FTZ R0, R172.reuse, R0 ;  /* 0x00000000ac007221 */ /* 0x050fe20000010000 */
[----:B------:R-:W-:Y:S01]  /*128f0*/  F2FP.BF16.PACK_AB R172, R172, R2 ;  /* 0x00000002acac723e */ /* 0x000fe200000010ff */
[----:B------:R-:W-:Y:S07]  /*12900*/  FADD.FTZ R2, R168, R160 ;  /* 0x000000a0a8027221 */ /* 0x000fee0000010000 */
[----:B------:R-:W4:Y:S01]  /*12910*/  MUFU.EX2 R14, R187 ;  /* 0x000000bb000e7308 */ /* 0x000f220000000800 */
[----:B--2---:R-:W-:Y:S01]  /*12920*/  FADD.FTZ R0, R13, R0 ;  /* 0x000000000d007221 */ /* 0x004fe20000010000 */
[C---:B-1----:R-:W-:Y:S03]  /*12930*/  HMMA.16816.F32.BF16 R20, R148.reuse, R156, R20 ;  /* 0x0000009c9414723c */ /* 0x042fe60000041814 */
[C---:B-----5:R-:W-:Y:S01]  /*12940*/  FADD.FTZ R234, R174.reuse, R0 ;  /* 0x00000000aeea7221 */ /* 0x060fe20000010000 */
[----:B------:R-:W-:Y:S04]  /*12950*/  F2FP.BF16.PACK_AB R174, R174, R13 ;  /* 0x0000000daeae723e */ /* 0x000fe800000010ff */
[C---:B------:R-:W-:Y:S01]  /*12960*/  HMMA.16816.F32.BF16 R24, R148.reuse, R158, R24 ;  /* 0x0000009e9418723c */ /* 0x040fe20000041818 */
[----:B------:R-:W1:Y:S03]  /*12970*/  LDSM.16.MT88.4 R156, [R195+0x800] ;  /* 0x00080000c39c783b */ /* 0x000e660000004200 */
[----:B------:R-:W-:Y:S01]  /*12980*/  FADD.FTZ R0, R161, R2 ;  /* 0x00000002a1007221 */ /* 0x000fe20000010000 */
[----:B------:R-:W-:Y:S02]  /*12990*/  MOV R13, R4 ;  /* 0x00000004000d7202 */ /* 0x000fe40000000f00 */
[----:B----4-:R-:W-:Y:S01]  /*129a0*/  F2FP.BF16.PACK_AB R175, R6, R14 ;  /* 0x0000000e06af723e */ /* 0x010fe200000010ff */
[----:B------:R-:W-:Y:S01]  /*129b0*/  FADD.FTZ R0, R216, R0 ;  /* 0x00000000d8007221 */ /* 0x000fe20000010000 */
[C---:B---3--:R-:W-:Y:S03]  /*129c0*/  HMMA.16816.F32.BF16 R28, R148.reuse, R152, R28 ;  /* 0x00000098941c723c */ /* 0x048fe6000004181c */
[----:B------:R-:W-:Y:S04]  /*129d0*/  FADD.FTZ R0, R178, R0 ;  /* 0x00000000b2007221 */ /* 0x000fe80000010000 */
[----:B------:R-:W-:Y:S01]  /*129e0*/  FADD.FTZ R0, R181, R0 ;  /* 0x00000000b5007221 */ /* 0x000fe20000010000 */
[C---:B------:R-:W-:Y:S01]  /*129f0*/  HMMA.16816.F32.BF16 R32, R148.reuse, R154, R32 ;  /* 0x0000009a9420723c */ /* 0x040fe20000041820 */
[----:B------:R-:W2:Y:S03]  /*12a00*/  LDSM.16.MT88.4 R152, [R193+0x2000] ;  /* 0x00200000c198783b */ /* 0x000ea60000004200 */
[----:B------:R-:W-:Y:S04]  /*12a10*/  FADD.FTZ R0, R179, R0 ;  /* 0x00000000b3007221 */ /* 0x000fe80000010000 */
[----:B------:R-:W-:Y:S04]  /*12a20*/  FADD.FTZ R0, R180, R0 ;  /* 0x00000000b4007221 */ /* 0x000fe80000010000 */
[----:B------:R-:W-:Y:S04]  /*12a30*/  FADD.FTZ R0, R176, R0 ;  /* 0x00000000b0007221 */ /* 0x000fe80000010000 */
[----:B------:R-:W-:Y:S04]  /*12a40*/  FADD.FTZ R0, R177, R0 ;  /* 0x00000000b1007221 */ /* 0x000fe80000010000 */
[----:B------:R-:W-:Y:S01]  /*12a50*/  FADD.FTZ R0, R14, R0 ;  /* 0x000000000e007221 */ /* 0x000fe20000010000 */
[C---:B-1----:R-:W-:Y:S03]  /*12a60*/  HMMA.16816.F32.BF16 R36, R148.reuse, R156, R36 ;  /* 0x0000009c9424723c */ /* 0x042fe60000041824 */
[----:B------:R-:W-:Y:S01]  /*12a70*/  FADD.FTZ R233, R6, R0 ;  /* 0x0000000006e97221 */ /* 0x000fe20000010000 */
[----:B------:R-:W-:Y:S02]  /*12a80*/  IADD3 R0, R225, -0x1, RZ ;  /* 0xffffffffe1007810 */ /* 0x000fe40007ffe0ff */
[----:B------:R-:W-:Y:S02]  /*12a90*/  MOV R6, R3 ;  /* 0x0000000300067202 */ /* 0x000fe40000000f00 */
[C---:B------:R-:W-:Y:S01]  /*12aa0*/  HMMA.16816.F32.BF16 R40, R148.reuse, R158, R40 ;  /* 0x0000009e9428723c */ /* 0x040fe20000041828 */
[----:B------:R-:W1:Y:S03]  /*12ab0*/  LDSM.16.MT88.4 R156, [R194+0x2000] ;  /* 0x00200000c29c783b */ /* 0x000e660000004200 */
[----:B------:R-:W-:Y:S04]  /*12ac0*/  MOV R225, R0 ;  /* 0x0000000000e17202 */ /* 0x000fe80000000f00 */
        /* <DEDUP_REMOVED lines=31> */
[C---:B------:R-:W-:Y:S08]  /*12cc0*/  HMMA.16816.F32.BF16 R128, R148.reuse, R154, R128 ;  /* 0x0000009a9480723c */ /* 0x040ff00000041880 */
        /* <DEDUP_REMOVED lines=49> */
[----:B------:R-:W-:-:S11]  /*12fe0*/  @P0 BRA `(.L_x_2407) ;  /* 0xffffc2a000000947 */ /* 0x000fd6000383ffff */
[----:B------:R-:W2:Y:S01]  /*12ff0*/  LDL R2, [R1+0x4] ;  /* 0x0000040001027983 */ /* 0x000ea20000100800 */
[----:B------:R-:W-:Y:S01]  /*13000*/  MOV R225, R0 ;  /* 0x0000000000e17202 */ /* 0x000fe20000000f00 */
[----:B------:R-:W-:-:S02]  /*13010*/  IMAD.MOV.U32 R6, RZ, RZ, R3 ;  /* 0x000000ffff067224 */ /* 0x000fc400078e0003 */
[----:B------:R-:W-:Y:S01]  /*13020*/  IMAD.MOV.U32 R13, RZ, RZ, R4 ;  /* 0x000000ffff0d7224 */ /* 0x000fe200078e0004 */
[----:B--2---:R-:W-:-:S07]  /*13030*/  SHF.L.U32 R0, R2, 0x7, RZ ;  /* 0x0000000702007819 */ /* 0x004fce00000006ff */
.L_x_2384:
[----:B------:R-:W-:Y:S01]  /*13040*/  IMAD.MOV.U32 R4, RZ, RZ, 0x1 ;  /* 0x00000001ff047424 */ /* 0x000fe200078e00ff */
[----:B------:R-:W-:-:S04]  /*13050*/  IADD3 R0, R0, 0x7f, RZ ;  /* 0x0000007f00007810 */ /* 0x000fc80007ffe0ff */
[----:B------:R-:W-:-:S13]  /*13060*/  ISETP.NE.AND P0, PT, R4, c[0x0][0x2c4], PT ;  /* 0x0000b10004007a0c */ /* 0x000fda0003f05270 */
[----:B------:R-:W-:-:S05]  /*13070*/  @P0 IMAD.HI.U32 R2, R0, c[0x0][0x2c8], RZ ;  /* 0x0000b20000020a27 */ /* 0x000fca00078e00ff */
[----:B------:R-:W-:Y:S02]  /*13080*/  @P0 SHF.R.U32.HI R0, RZ, c[0x0][0x2cc], R2 ;  /* 0x0000b300ff000a19 */ /* 0x000fe40000011602 */
[----:B------:R-:W2:Y:S01]  /*13090*/  LDL R2, [R1+0x64] ;  /* 0x0000640001027983 */ /* 0x000ea20000100800 */
[----:B------:R-:W-:Y:S02]  /*130a0*/  ISETP.LE.AND P1, PT, R4, c[0x0][0x32c], PT ;  /* 0x0000cb0004007a0c */ /* 0x000fe40003f23270 */
[----:B--2---:R-:W-:Y:S02]  /*130b0*/  IADD3 R2, R0, 0x1, R2 ;  /* 0x0000000100027810 */ /* 0x004fe40007ffe002 */
[----:B------:R-:W2:Y:S01]  /*130c0*/  LDL R0, [R1+0x58] ;  /* 0x0000580001007983 */ /* 0x000ea20000100800 */
[----:B------:R-:W-:-:S08]  /*130d0*/  LOP3.LUT R213, R213, 0xffffefff, RZ, 0xc0, !PT ;  /* 0xffffefffd5d57812 */ /* 0x000fd000078ec0ff */
[----:B------:R-:W-:Y:S01]  /*130e0*/  @P1 LOP3.LUT R213, R213, 0x1000, RZ, 0xfc, !PT ;  /* 0x00001000d5d51812 */ /* 0x000fe200078efcff */
[----:B--2---:R-:W-:-:S05]  /*130f0*/  IMAD.IADD R0, R2, 0x1, -R0 ;  /* 0x0000000102007824 */ /* 0x004fca00078e0a00 */
[----:B------:R-:W-:Y:S01]  /*13100*/  IADD3 R2, R0, -c[0x0][0x324], RZ ;  /* 0x8000c90000027a10 */ /* 0x000fe20007ffe0ff */
[----:B------:R-:W-:Y:S05]  /*13110*/  @!P1 BRA `(.L_x_2408) ;  /* 0x000000f000009947 */ /* 0x000fea0003800000 */
[----:B------:R-:W-:Y:S01]  /*13120*/  ISETP.GT.AND P0, PT, R0, -0x1, PT ;  /* 0xffffffff0000780c */ /* 0x000fe20003f04270 */
[----:B------:R-:W-:-:S12]  /*13130*/  BSSY B0, `(.L_x_2409) ;  /* 0x000000b000007945 */ /* 0x000fd80003800000 */
[----:B------:R-:W-:Y:S05]  /*13140*/  @P0 BRA `(.L_x_2410) ;  /* 0x0000006000000947 */ /* 0x000fea0003800000 */
[----:B------:R-:W-:Y:S02]  /*13150*/  ISETP.NE.AND P0, PT, R4, c[0x0][0x32c], PT ;  /* 0x0000cb0004007a0c */ /* 0x000fe40003f05270 */
[----:B------:R-:W-:-:S11]  /*13160*/  LOP3.LUT R0, RZ, R0, RZ, 0x33, !PT ;  /* 0x00000000ff007212 */ /* 0x000fd600078e33ff */
[----:B------:R-:W-:-:S05]  /*13170*/  @P0 IMAD.HI.U32 R3, R0, c[0x0][0x330], RZ ;  /* 0x0000cc0000030a27 */ /* 0x000fca00078e00ff */
[----:B------:R-:W-:-:S04]  /*13180*/  @P0 SHF.R.U32.HI R0, RZ, c[0x0][0x334], R3 ;  /* 0x0000cd00ff000a19 */ /* 0x000fc80000011603 */
[----:B------:R-:W-:Y:S01]  /*13190*/  LOP3.LUT R0, RZ, R0, RZ, 0x33, !PT ;  /* 0x00000000ff007212 */ /* 0x000fe200078e33ff */
[----:B------:R-:W-:Y:S05]  /*131a0*/  BRA `(.L_x_2411) ;  /* 0x0000003000007947 */ /* 0x000fea0003800000 */
.L_x_2410:
[----:B------:R-:W-:-:S13]  /*131b0*/  ISETP.NE.AND P0, PT, R4, c[0x0][0x32c], PT ;  /* 0x0000cb0004007a0c */ /* 0x000fda0003f05270 */
[----:B------:R-:W-:-:S05]  /*131c0*/  @P0 IMAD.HI.U32 R3, R0, c[0x0][0x330], RZ ;  /* 0x0000cc0000030a27 */ /* 0x000fca00078e00ff */
[----:B------:R-:W-:Y:S02]  /*131d0*/  @P0 SHF.R.U32.HI R0, RZ, c[0x0][0x334], R3 ;  /* 0x0000cd00ff000a19 */ /* 0x000fe40000011603 */
.L_x_2411:
[----:B------:R-:W-:Y:S05]  /*131e0*/  BSYNC B0 ;  /* 0x0000000000007941 */ /* 0x000fea0003800000 */
.L_x_2409:
[----:B------:R-:W-:-:S05]  /*131f0*/  IMAD R0, R0, c[0x0][0x32c], RZ ;  /* 0x0000cb0000007a24 */ /* 0x000fca00078e02ff */
[----:B------:R-:W-:-:S04]  /*13200*/  IMNMX R2, R2, R0, !PT ;  /* 0x0000000002027217 */ /* 0x000fc80007800200 */
.L_x_2408:
[----:B------:R-:W-:-:S05]  /*13210*/  IADD3 R2, R2, 0x2f, RZ ;  /* 0x0000002f02027810 */ /* 0x000fca0007ffe0ff */
[----:B------:R-:W-:-:S05]  /*13220*/  IMAD.HI R2, R2, 0x2aaaaaab, RZ ;  /* 0x2aaaaaab02027827 */ /* 0x000fca00078e02ff */
[----:B------:R-:W-:-:S04]  /*13230*/  SHF.R.U32.HI R219, RZ, 0x1f, R2 ;  /* 0x0000001fffdb7819 */ /* 0x000fc80000011602 */
[----:B------:R-:W-:-:S04]  /*13240*/  LEA.HI.SX32 R219, R2, R219, 0x1d ;  /* 0x000000db02db7211 */ /* 0x000fc800078feaff */
[----:B------:R-:W-:-:S04]  /*13250*/  IMNMX R219, R247, R219, !PT ;  /* 0x000000dbf7db7217 */ /* 0x000fc80007800200 */
[----:B------:R-:W-:-:S13]  /*13260*/  ISETP.GE.AND P0, PT, R225, R219, PT ;  /* 0x000000dbe100720c */ /* 0x000fda0003f06270 */
[----:B------:R-:W-:Y:S05]  /*13270*/  @!P0 BRA `(.L_x_2412) ;  /* 0x000031e000008947 */ /* 0x000fea0003800000 */
.L_x_2425:
[----:B------:R-:W-:Y:S04]  /*13280*/  DEPBAR.LE SB0, 0x0 ;  /* 0x000080000000791a */ /* 0x000fe80000000000 */
[----:B------:R-:W-:Y:S01]  /*13290*/  WARPSYNC 0xffffffff ;  /* 0xffffffff00007948 */ /* 0x000fe20003800000 */
[----:B------:R-:W-:Y:S01]  /*132a0*/  BAR.SYNC.DEFER_BLOCKING 0x0 ;  /* 0x0000000000007b1d */ /* 0x000fe20000010000 */
[----:B------:R-:W-:Y:S02]  /*132b0*/  ISETP.GT.AND P0, PT, R247, R225, PT ;  /* 0x000000e1f700720c */ /* 0x000fe40003f04270 */
[----:B------:R-:W-:Y:S03]  /*132c0*/  MOV R4, R13 ;  /* 0x0000000d00047202 */ /* 0x000fe60000000f00 */
        /* <DEDUP_REMOVED lines=26> */
.L_x_2541:
[----:B------:R-:W-:-:S05]  /*13470*/  BRA.DIV ~URZ, `(.L_x_2416) ;  /* 0x0000dde27f007947 */ /* 0x000fca000b800000 */
[----:B------:R4:W3:Y:S02]  /*13480*/  SHFL.IDX PT, R0, R10, RZ, 0x181f ;  /* 0x00181fff0a007589 */ /* 0x0008e400000e0000 */
.L_x_2542:
[----:B------:R-:W-:Y:S01]  /*13490*/  SHF.R.S32.HI R2, RZ, 0x1f, R215 ;  /* 0x0000001fff027819 */ /* 0x000fe200000114d7 */
[C---:B------:R-:W-:Y:S01]  /*134a0*/  IMAD.SHL.U32 R22, R215.reuse, 0x2, RZ ;  /* 0x00000002d7167824 */ /* 0x040fe200078e00ff */
[C---:B------:R-:W-:Y:S01]  /*134b0*/  ISETP.GE.AND P3, PT, R215.reuse, c[0x0][0x1d4], PT ;  /* 0x00007500d7007a0c */ /* 0x040fe20003f66270 */
[----:B------:R-:W-:Y:S01]  /*134c0*/  IMAD.SHL.U32 R20, R232, 0x2, RZ ;  /* 0x00000002e8147824 */ /* 0x000fe200078e00ff */
[C---:B------:R-:W-:Y:S02]  /*134d0*/  SHF.L.U64.HI R21, R215.reuse, 0x1, R2 ;  /* 0x00000001d7157819 */ /* 0x040fe40000010202 */
        /* <DEDUP_REMOVED lines=12> */
[----:B------:R-:W-:Y:S02]  /*135a0*/  IADD3 R23, R215, 0xc0, RZ ;  /* 0x000000c0d7177810 */ /* 0x000fe40007ffe0ff */
[----:B------:R-:W-:Y:S02]  /*135b0*/  SHF.L.U64.HI R28, R230, 0x1, R242 ;  /* 0x00000001e61c7819 */ /* 0x000fe400000102f2 */
[----:B------:R-:W-:Y:S02]  /*135c0*/  LOP3.LUT P1, RZ, R213, 0x800, RZ, 0xc0, !PT ;  /* 0x00000800d5ff7812 */ /* 0x000fe4000782c0ff */
[----:B---3--:R-:W-:Y:S05]  /*135d0*/  IADD3 R2, P0, R0, R20, RZ ;  /* 0x0000001400027210 */ /* 0x008fea0007f1e0ff */
[----:B------:R-:W-:Y:S05]  /*135e0*/  IMAD.X R3, R8, 0x1, R30, P0 ;  /* 0x0000000108037824 */ /* 0x000fea00000e061e */
[----:B------:R3:W-:Y:S01]  /*135f0*/  LDGSTS.E.BYPASS.LTC128B.128 [R214+0x5880], [R2.64], !P2 ;  /* 0x0588000002d67fae */ /* 0x0007e2000d101d4a */
[----:B------:R-:W-:Y:S01]  /*13600*/  ISETP.GE.AND P2, PT, R14, c[0x0][0x1d4], PT ;  /* 0x000075000e007a0c */ /* 0x000fe20003f46270 */
[----:B------:R-:W-:Y:S01]  /*13610*/  IMAD.SHL.U32 R14, R230, 0x2, RZ ;  /* 0x00000002e60e7824 */ /* 0x000fe200078e00ff */
[----:B---3--:R-:W-:Y:S05]  /*13620*/  IADD3 R2, P0, R0, R11, RZ ;  /* 0x0000000b00027210 */ /* 0x008fea0007f1e0ff */
[----:B------:R-:W-:Y:S06]  /*13630*/  IMAD.X R3, R8, 0x1, R29, P0 ;  /* 0x0000000108037824 */ /* 0x000fec00000e061d */
        /* <DEDUP_REMOVED lines=9> */
.L_x_2543:
        /* <DEDUP_REMOVED lines=8> */
[----:B---3--:R-:W-:Y:S01]  /*13750*/  IADD3 R9, R215, 0xc0, RZ ;  /* 0x000000c0d7097810 */ /* 0x008fe20007ffe0ff */
[----:B------:R-:W-:Y:S01]  /*13760*/  IMAD.X R21, R8, 0x1, R30, P0 ;  /* 0x0000000108157824 */ /* 0x000fe200000e061e */
[----:B------:R-:W-:Y:S01]  /*13770*/  IADD3 R10, P0, R0, R11, RZ ;  /* 0x0000000b000a7210 */ /* 0x000fe20007f1e0ff */
        /* <DEDUP_REMOVED lines=11> */
.L_x_2414:
[----:B------:R-:W-:Y:S05]  /*13830*/  BSYNC B0 ;  /* 0x0000000000007941 */ /* 0x000fea0003800000 */
.L_x_2413:
        /* <DEDUP_REMOVED lines=174> */
[----:B------:R-:W1:Y:S01]  /*14320*/  MUFU.TANH R181, R18 ;  /* 0x0000001200b57308 */ /* 0x000e620000002400 */
[----:B----4-:R-:W4:Y:S01]  /*14330*/  LDSM.16.M88.4 R8, [R15+0x5800] ;  /* 0x005800000f08783b */ /* 0x010f220000000200 */
[----:B------:R-:W-:Y:S08]  /*14340*/  DEPBAR.LE SB0, 0x0 ;  /* 0x000080000000791a */ /* 0x000ff00000000000 */
[----:B------:R-:W1:Y:S01]  /*14350*/  MUFU.TANH R179, R19 ;  /* 0x0000001300b37308 */ /* 0x000e620000002400 */
[----:B------:R-:W-:Y:S09]  /*14360*/  BAR.SYNC.DEFER_BLOCKING 0x0 ;  /* 0x0000000000007b1d */ /* 0x000ff20000010000 */
[----:B------:R-:W1:Y:S10]  /*14370*/  MUFU.TANH R175, R20 ;  /* 0x0000001400af7308 */ /* 0x000e740000002400 */
[----:B------:R5:W1:Y:S10]  /*14380*/  MUFU.TANH R174, R21 ;  /* 0x0000001500ae7308 */ /* 0x000a740000002400 */
[----:B------:R-:W1:Y:S01]  /*14390*/  MUFU.TANH R177, R22 ;  /* 0x0000001600b17308 */ /* 0x000e620000002400 */
[C---:B----4-:R-:W-:Y:S09]  /*143a0*/  HMMA.16816.F32.BF16 R28, R184.reuse, R8, R28 ;  /* 0x00000008b81c723c */ /* 0x050ff2000004181c */
[----:B------:R4:W1:Y:S01]  /*143b0*/  MUFU.TANH R176, R23 ;  /* 0x0000001700b07308 */ /* 0x0008620000002400 */
[----:B------:R-:W-:Y:S09]  /*143c0*/  HMMA.16816.F32.BF16 R32, R184, R10, R32 ;  /* 0x0000000ab820723c */ /* 0x000ff20000041820 */
[----:B------:R1:W1:Y:S05]  /*143d0*/  MUFU.TANH R172, R24 ;  /* 0x0000001800ac7308 */ /* 0x00026a0000002400 */
[----:B-----5:R-:W-:Y:S05]  /*143e0*/  FMUL.FTZ R21, R28, c[0x0][0x320] ;  /* 0x0000c8001c157a20 */ /* 0x020fea0000410000 */
[----:B------:R5:W2:Y:S01]  /*143f0*/  MUFU.TANH R173, R26 ;  /* 0x0000001a00ad7308 */ /* 0x000aa20000002400 */
[----:B------:R-:W-:Y:S02]  /*14400*/  FMUL.FTZ R19, R29, c[0x0][0x320] ;  /* 0x0000c8001d137a20 */ /* 0x000fe40000410000 */
[----:B----4-:R-:W-:Y:S02]  /*14410*/  FMUL.FTZ R23, R31, c[0x0][0x320] ;  /* 0x0000c8001f177a20 */ /* 0x010fe40000410000 */
[----:B------:R-:W-:Y:S02]  /*14420*/  FMUL.FTZ R18, R32, c[0x0][0x320] ;  /* 0x0000c80020127a20 */ /* 0x000fe40000410000 */
[----:B------:R-:W-:Y:S03]  /*14430*/  FMUL.FTZ R17, R33, c[0x0][0x320] ;  /* 0x0000c80021117a20 */ /* 0x000fe60000410000 */
[----:B------:R4:W2:Y:S01]  /*14440*/  MUFU.TANH R180, R16 ;  /* 0x0000001000b47308 */ /* 0x0008a20000002400 */
[----:B------:R-:W-:Y:S02]  /*14450*/  FMUL.FTZ R22, R34, c[0x0][0x320] ;  /* 0x0000c80022167a20 */ /* 0x000fe40000410000 */
[----:B------:R-:W-:Y:S02]  /*14460*/  FMUL.FTZ R20, R35, c[0x0][0x320] ;  /* 0x0000c80023147a20 */ /* 0x000fe40000410000 */
[----:B-1----:R-:W-:Y:S05]  /*14470*/  FMUL.FTZ R24, R30, c[0x0][0x320] ;  /* 0x0000c8001e187a20 */ /* 0x002fea0000410000 */
[----:B------:R-:W1:Y:S01]  /*14480*/  MUFU.TANH R25, R25 ;  /* 0x0000001900197308 */ /* 0x000e620000002400 */
[----:B-----5:R-:W-:Y:S09]  /*14490*/  FMUL.FTZ R26, R27, c[0x0][0x320] ;  /* 0x0000c8001b1a7a20 */ /* 0x020ff20000410000 */
        /* <DEDUP_REMOVED lines=9> */
[----:B------:R-:W-:-:S05]  /*14530*/  @!P0 BRA `(.L_x_2419) ;  /* 0x000005c000008947 */ /* 0x000fca0003800000 */
[--C-:B--234-:R-:W-:Y:S01]  /*14540*/  IMAD.IADD R3, R251, 0x1, R241.reuse ;  /* 0x00000001fb037824 */ /* 0x11cfe200078e02f1 */
[----:B------:R-:W2:Y:S01]  /*14550*/  LDL R0, [R1+0x84] ;  /* 0x0000840001007983 */ /* 0x000ea20000100800 */
[----:B------:R-:W-:Y:S03]  /*14560*/  IMAD.MOV.U32 R224, RZ, RZ, RZ ;  /* 0x000000ffffe07224 */ /* 0x000fe600078e00ff */
[----:B------:R-:W-:Y:S01]  /*14570*/  ISETP.GT.AND P1, PT, R3, 0x2f, PT ;  /* 0x0000002f0300780c */ /* 0x000fe20003f24270 */
[----:B------:R-:W3:Y:S06]  /*14580*/  LDL.64 R190, [R1+0x90] ;  /* 0x0000900001be7983 */ /* 0x000eec0000100a00 */
[----:B------:R-:W4:Y:S04]  /*14590*/  LDL R14, [R1+0x9c] ;  /* 0x00009c00010e7983 */ /* 0x000f280000100800 */
[----:B------:R-:W5:Y:S06]  /*145a0*/  LDL.64 R220, [R1+0x88] ;  /* 0x0000880001dc7983 */ /* 0x000f6c0000100a00 */
[----:B------:R-:W3:Y:S01]  /*145b0*/  LDL R216, [R1+0x98] ;  /* 0x0000980001d87983 */ /* 0x000ee20000100800 */
[----:B--2---:R-:W-:Y:S02]  /*145c0*/  IMAD R2, R225, 0x30, R0 ;  /* 0x00000030e1027824 */ /* 0x004fe400078e0200 */
[----:B------:R-:W-:Y:S03]  /*145d0*/  IMAD.MOV.U32 R0, RZ, RZ, 0x1 ;  /* 0x00000001ff007424 */ /* 0x000fe600078e00ff */
[----:B------:R-:W-:Y:S02]  /*145e0*/  IADD3 R2, R2, R251, R241 ;  /* 0x000000fb02027210 */ /* 0x000fe40007ffe0f1 */
[----:B------:R-:W-:Y:S02]  /*145f0*/  ISETP.NE.AND P0, PT, R0, c[0x0][0x2b8], PT ;  /* 0x0000ae0000007a0c */ /* 0x000fe40003f05270 */
[----:B------:R-:W-:Y:S05]  /*14600*/  IADD3 R2, R2, -0x30, RZ ;  /* 0xffffffd002027810 */ /* 0x000fea0007ffe0ff */
[----:B------:R-:W-:Y:S06]  /*14610*/  IMAD.MOV.U32 R0, RZ, RZ, R2 ;  /* 0x000000ffff007224 */ /* 0x000fec00078e0002 */
[----:B------:R-:W-:Y:S05]  /*14620*/  @P0 IMAD.HI.U32 R3, R2, c[0x0][0x2bc], RZ ;  /* 0x0000af0002030a27 */ /* 0x000fea00078e00ff */
[----:B------:R-:W-:Y:S04]  /*14630*/  @P0 SHF.R.U32.HI R0, RZ, c[0x0][0x2c0], R3 ;  /* 0x0000b000ff000a19 */ /* 0x000fe80000011603 */
[C---:B---3--:R-:W-:Y:S04]  /*14640*/  @!P1 IADD3 R3, P0, R0.reuse, R190, RZ ;  /* 0x000000be00039210 */ /* 0x048fe80007f1e0ff */
        /* <DEDUP_REMOVED lines=23> */
.L_x_2544:
[----:B------:R-:W-:-:S05]  /*147c0*/  BRA.DIV ~URZ, `(.L_x_2421) ;  /* 0x0000cc427f007947 */ /* 0x000fca000b800000 */
[----:B------:R4:W2:Y:S02]  /*147d0*/  SHFL.IDX PT, R0, R16, RZ, 0x181f ;  /* 0x00181fff10007589 */ /* 0x0008a400000e0000 */
.L_x_2545:
        /* <DEDUP_REMOVED lines=27> */
.L_x_2546:
[C---:B--2---:R-:W-:Y:S02]  /*14990*/  IADD3 R2, R215.reuse, 0x40, RZ ;  /* 0x00000040d7027810 */ /* 0x044fe40007ffe0ff */
[C---:B------:R-:W-:Y:S02]  /*149a0*/  ISETP.GE.AND P3, PT, R215.reuse, c[0x0][0x1d4], PT ;  /* 0x00007500d7007a0c */ /* 0x040fe40003f66270 */
[----:B------:R-:W-:Y:S02]  /*149b0*/  SHF.R.S32.HI R3, RZ, 0x1f, R215 ;  /* 0x0000001fff037819 */ /* 0x000fe400000114d7 */
[C---:B----4-:R-:W-:Y:S02]  /*149c0*/  @P0 LEA R10, P1, R215.reuse, R0, 0x1 ;  /* 0x00000000d70a0211 */ /* 0x050fe400078208ff */
[----:B------:R-:W-:Y:S02]  /*149d0*/  ISETP.GE.AND P2, PT, R2, c[0x0][0x1d4], PT ;  /* 0x0000750002007a0c */ /* 0x000fe40003f46270 */
[C---:B------:R-:W-:Y:S02]  /*149e0*/  @P0 LEA.HI.X R11, R215.reuse, R8, R3, 0x1, P1 ;  /* 0x00000008d70b0211 */ /* 0x040fe400008f0c03 */
[C---:B------:R-:W-:Y:S02]  /*149f0*/  @P0 LEA R2, P1, R232.reuse, R0, 0x1 ;  /* 0x00000000e8020211 */ /* 0x040fe400078208ff */
[C---:B---3--:R-:W-:Y:S01]  /*14a00*/  IADD3 R14, R215.reuse, 0x80, RZ ;  /* 0x00000080d70e7810 */ /* 0x048fe20007ffe0ff */
        /* <DEDUP_REMOVED lines=15> */
.L_x_2419:
[----:B--234-:R-:W-:Y:S05]  /*14b00*/  BSYNC B0 ;  /* 0x0000000000007941 */ /* 0x01cfea0003800000 */
.L_x_2418:
[----:B------:R-:W-:Y:S01]  /*14b10*/  FMNMX.FTZ R2, R183, R13, !PT ;  /* 0x0000000db7027209 */ /* 0x000fe20007810000 */
        /* <DEDUP_REMOVED lines=26> */
.L_x_2547:
[----:B-12---:R-:W-:Y:S01]  /*14cc0*/  FMNMX.FTZ R0, R0, R2, !PT ;  /* 0x0000000200007209 */ /* 0x006fe20007810000 */
[----:B------:R-:W-:-:S05]  /*14cd0*/  BRA.DIV ~URZ, `(.L_x_2424) ;  /* 0x0000c8c27f007947 */ /* 0x000fca000b800000 */
[----:B------:R-:W1:Y:S02]  /*14ce0*/  SHFL.BFLY PT, R13, R0, 0x1, 0x1f ;  /* 0x0c201f00000d7f89 */ /* 0x000e6400000e0000 */
[----:B-1----:R-:W-:Y:S02]  /*14cf0*/  FMNMX.FTZ R13, R0, R13, !PT ;  /* 0x0000000d000d7209 */ /* 0x002fe40007810000 */
[----:B------:R-:W1:Y:S02]  /*14d00*/  SHFL.BFLY PT, R0, R8, 0x2, 0x1f ;  /* 0x0c401f0008007f89 */ /* 0x000e6400000e0000 */
[----:B-1----:R-:W-:Y:S05]  /*14d10*/  FMNMX.FTZ R0, R8, R0, !PT ;  /* 0x0000000008007209 */ /* 0x002fea0007810000 */
[----:B------:R1:W2:Y:S02]  /*14d20*/  SHFL.BFLY PT, R2, R0, 0x1, 0x1f ;  /* 0x0c201f0000027f89 */ /* 0x0002a400000e0000 */
.L_x_2548:
[----:B--2---:R-:W-:Y:S01]  /*14d30*/  FMNMX.FTZ R3, R2, R0, !PT ;  /* 0x0000000002037209 */ /* 0x004fe20007810000 */
[C---:B-1----:R-:W-:Y:S01]  /*14d40*/  FADD.FTZ R0, -R13.reuse, R4 ;  /* 0x000000040d007221 */ /* 0x042fe20000010100 */
        /* <DEDUP_REMOVED lines=19> */
[----:B------:R3:W4:Y:S10]  /*14e80*/  MUFU.EX2 R14, R9 ;  /* 0x00000009000e7308 */ /* 0x0007340000000800 */
[----:B------:R5:W-:Y:S10]  /*14e90*/  MUFU.EX2 R174, R8 ;  /* 0x0000000800ae7308 */ /* 0x000bf40000000800 */
[----:B------:R-:W-:Y:S01]  /*14ea0*/  MUFU.EX2 R4, R4 ;  /* 0x0000000400047308 */ /* 0x000fe20000000800 */
[----:B-1----:R-:W-:Y:S01]  /*14eb0*/  FFMA.FTZ R0, R2, R234, R11 ;  /* 0x000000ea02007223 */ /* 0x002fe2000001000b */
[----:B--2---:R-:W-:Y:S01]  /*14ec0*/  F2FP.BF16.PACK_AB R172, R10, R11 ;  /* 0x0000000b0aac723e */ /* 0x004fe200000010ff */
[----:B------:R-:W-:Y:S02]  /*14ed0*/  FMUL.FTZ R32, R2, R148 ;  /* 0x0000009402207220 */ /* 0x000fe40000410000 */
[----:B---3--:R-:W-:Y:S02]  /*14ee0*/  FADD.FTZ R9, R10, R0 ;  /* 0x000000000a097221 */ /* 0x008fe40000010000 */
[C---:B------:R-:W-:Y:S02]  /*14ef0*/  FADD.FTZ R0, -R3.reuse, R6 ;  /* 0x0000000603007221 */ /* 0x040fe40000010100 */
[----:B------:R-:W-:Y:S02]  /*14f00*/  FMUL.FTZ R33, R2, R149 ;  /* 0x0000009502217220 */ /* 0x000fe40000410000 */
[----:B------:R-:W-:Y:S02]  /*14f10*/  FMUL.FTZ R0, R0, c[0x0][0x2d0] ;  /* 0x0000b40000007a20 */ /* 0x000fe40000410000 */
[----:B------:R-:W-:Y:S02]  /*14f20*/  FMUL.FTZ R6, R3, c[0x0][0x2d0] ;  /* 0x0000b40003067a20 */ /* 0x000fe40000410000 */
[----:B------:R-:W-:Y:S02]  /*14f30*/  FMUL.FTZ R21, R2, R161 ;  /* 0x000000a102157220 */ /* 0x000fe40000410000 */
[----:B------:R-:W1:Y:S01]  /*14f40*/  MUFU.EX2 R0, R0 ;  /* 0x0000000000007308 */ /* 0x000e620000000800 */
[--C-:B------:R-:W-:Y:S02]  /*14f50*/  FFMA.FTZ R189, R189, c[0x0][0x2d0], -R6.reuse ;  /* 0x0000b400bdbd7a23 */ /* 0x100fe40000010806 */
[--C-:B-----5:R-:W-:Y:S02]  /*14f60*/  FFMA.FTZ R8, R188, c[0x0][0x2d0], -R6.reuse ;  /* 0x0000b400bc087a23 */ /* 0x120fe40000010806 */
[--C-:B------:R-:W-:Y:S02]  /*14f70*/  FFMA.FTZ R181, R181, c[0x0][0x2d0], -R6.reuse ;  /* 0x0000b400b5b57a23 */ /* 0x100fe40000010806 */
[--C-:B------:R-:W-:Y:S02]  /*14f80*/  FFMA.FTZ R179, R179, c[0x0][0x2d0], -R6.reuse ;  /* 0x0000b400b3b37a23 */ /* 0x100fe40000010806 */
[--C-:B------:R-:W-:Y:S01]  /*14f90*/  FFMA.FTZ R178, R173, c[0x0][0x2d0], -R6.reuse ;  /* 0x0000b400adb27a23 */ /* 0x100fe20000010806 */
[----:B------:R-:W-:Y:S01]  /*14fa0*/  MUFU.EX2 R161, R181 ;  /* 0x000000b500a17308 */ /* 0x000fe20000000800 */
[----:B----4-:R-:W-:Y:S02]  /*14fb0*/  FADD.FTZ R9, R14, R9 ;  /* 0x000000090e097221 */ /* 0x010fe40000010000 */
[--C-:B------:R-:W-:Y:S02]  /*14fc0*/  FFMA.FTZ R180, R26, c[0x0][0x2d0], -R6.reuse ;  /* 0x0000b4001ab47a23 */ /* 0x100fe40000010806 */
[--C-:B------:R-:W-:Y:S02]  /*14fd0*/  FFMA.FTZ R177, R177, c[0x0][0x2d0], -R6.reuse ;  /* 0x0000b400b1b17a23 */ /* 0x100fe40000010806 */
[--C-:B------:R-:W-:Y:S02]  /*14fe0*/  FFMA.FTZ R176, R176, c[0x0][0x2d0], -R6.reuse ;  /* 0x0000b400b0b07a23 */ /* 0x100fe40000010806 */
[--C-:B------:R-:W-:Y:S01]  /*14ff0*/  FFMA.FTZ R188, R24, c[0x0][0x2d0], -R6.reuse ;  /* 0x0000b40018bc7a23 */ /* 0x100fe20000010806 */
[----:B------:R2:W3:Y:S01]  /*15000*/  MUFU.EX2 R173, R8 ;  /* 0x0000000800ad7308 */ /* 0x0004e20000000800 */
[--C-:B------:R-:W-:Y:S02]  /*15010*/  FFMA.FTZ R187, R23, c[0x0][0x2d0], -R6.reuse ;  /* 0x0000b40017bb7a23 */ /* 0x100fe40000010806 */
[--C-:B------:R-:W-:Y:S02]  /*15020*/  FFMA.FTZ R190, R22, c[0x0][0x2d0], -R6.reuse ;  /* 0x0000b40016be7a23 */ /* 0x100fe40000010806 */
[C---:B-1----:R-:W-:Y:S02]  /*15030*/  FMUL.FTZ R34, R0.reuse, R150 ;  /* 0x0000009600227220 */ /* 0x042fe40000410000 */
[C---:B------:R-:W-:Y:S02]  /*15040*/  FMUL.FTZ R35, R0.reuse, R151 ;  /* 0x0000009700237220 */ /* 0x040fe40000410000 */
[----:B------:R-:W1:Y:S01]  /*15050*/  LDSM.16.MT88.4 R148, [R193] ;  /* 0x00000000c194783b */ /* 0x000e620000004200 */
[----:B------:R-:W4:Y:S01]  /*15060*/  MUFU.EX2 R189, R189 ;  /* 0x000000bd00bd7308 */ /* 0x000f220000000800 */
[C---:B------:R-:W-:Y:S02]  /*15070*/  FMUL.FTZ R10, R0.reuse, R170 ;  /* 0x000000aa000a7220 */ /* 0x040fe40000410000 */
[----:B------:R-:W-:Y:S02]  /*15080*/  FMUL.FTZ R11, R0, R171 ;  /* 0x000000ab000b7220 */ /* 0x000fe40000410000 */
[----:B------:R-:W-:Y:S02]  /*15090*/  FFMA.FTZ R6, R20, c[0x0][0x2d0], -R6 ;  /* 0x0000b40014067a23 */ /* 0x000fe40000010806 */
[----:B------:R-:W-:Y:S02]  /*150a0*/  FMUL.FTZ R20, R2, R160 ;  /* 0x000000a002147220 */ /* 0x000fe40000410000 */
[C---:B------:R-:W-:Y:S01]  /*150b0*/  FADD.FTZ R186, R174.reuse, R9 ;  /* 0x00000009aeba7221 */ /* 0x040fe20000010000 */
[----:B------:R-:W5:Y:S01]  /*150c0*/  MUFU.EX2 R218, R179 ;  /* 0x000000b300da7308 */ /* 0x000f620000000800 */
[----:B------:R-:W-:Y:S01]  /*150d0*/  F2FP.BF16.PACK_AB R174, R174, R14 ;  /* 0x0000000eaeae723e */ /* 0x000fe200000010ff */
[C---:B------:R-:W-:Y:S02]  /*150e0*/  FMUL.FTZ R9, R2.reuse, R169 ;  /* 0x000000a902097220 */ /* 0x040fe40000410000 */
[----:B--2---:R-:W-:Y:S02]  /*150f0*/  FMUL.FTZ R8, R2, R168 ;  /* 0x000000a802087220 */ /* 0x004fe40000410000 */
[----:B---3--:R-:W-:Y:S02]  /*15100*/  FFMA.FTZ R160, R0, R233, R173 ;  /* 0x000000e900a07223 */ /* 0x008fe400000100ad */
[C---:B------:R-:W-:Y:S02]  /*15110*/  FMUL.FTZ R16, R2.reuse, R164 ;  /* 0x000000a402107220 */ /* 0x040fe40000410000 */
[----:B------:R-:W-:Y:S01]  /*15120*/  FMUL.FTZ R17, R2, R165 ;  /* 0x000000a502117220 */ /* 0x000fe20000410000 */
[----:B------:R-:W2:Y:S01]  /*15130*/  MUFU.EX2 R14, R185 ;  /* 0x000000b9000e7308 */ /* 0x000ea20000000800 */
[C---:B------:R-:W-:Y:S01]  /*15140*/  FMUL.FTZ R18, R0.reuse, R166 ;  /* 0x000000a600127220 */ /* 0x040fe20000410000 */
[----:B----4-:R-:W-:Y:S01]  /*15150*/  F2FP.BF16.PACK_AB R173, R189, R173 ;  /* 0x000000adbdad723e */ /* 0x010fe200000010ff */
[C---:B------:R-:W-:Y:S02]  /*15160*/  FMUL.FTZ R19, R0.reuse, R167 ;  /* 0x000000a700137220 */ /* 0x040fe40000410000 */
[C---:B------:R-:W-:Y:S01]  /*15170*/  FMUL.FTZ R22, R0.reuse, R162 ;  /* 0x000000a200167220 */ /* 0x040fe20000410000 */
[----:B------:R-:W-:Y:S01]  /*15180*/  LDSM.16.MT88.4 R164, [R193+0x1000] ;  /* 0x00100000c1a4783b */ /* 0x000fe20000004200 */
[C---:B------:R-:W-:Y:S02]  /*15190*/  FMUL.FTZ R23, R0.reuse, R163 ;  /* 0x000000a300177220 */ /* 0x040fe40000410000 */
[C---:B------:R-:W-:Y:S01]  /*151a0*/  FMUL.FTZ R26, R0.reuse, R158 ;  /* 0x0000009e001a7220 */ /* 0x040fe20000410000 */
[----:B------:R-:W-:Y:S01]  /*151b0*/  MUFU.EX2 R179, R177 ;  /* 0x000000b100b37308 */ /* 0x000fe20000000800 */
[----:B------:R-:W-:Y:S01]  /*151c0*/  FMUL.FTZ R27, R0, R159 ;  /* 0x0000009f001b7220 */ /* 0x000fe20000410000 */
[----:B-----5:R-:W-:Y:S01]  /*151d0*/  F2FP.BF16.PACK_AB R175, R218, R161 ;  /* 0x000000a1daaf723e */ /* 0x020fe200000010ff */
[C---:B------:R-:W-:Y:S02]  /*151e0*/  FMUL.FTZ R28, R2.reuse, R152 ;  /* 0x00000098021c7220 */ /* 0x040fe40000410000 */
[----:B------:R-:W-:Y:S02]  /*151f0*/  FMUL.FTZ R29, R2, R153 ;  /* 0x00000099021d7220 */ /* 0x000fe40000410000 */
[C---:B------:R-:W-:Y:S02]  /*15200*/  FMUL.FTZ R30, R0.reuse, R154 ;  /* 0x0000009a001e7220 */ /* 0x040fe40000410000 */
[C---:B-1----:R-:W-:Y:S01]  /*15210*/  HMMA.16816.F32.BF16 R8, R172.reuse, R148, R8 ;  /* 0x00000094ac08723c */ /* 0x042fe20000041808 */
[----:B------:R-:W-:Y:S04]  /*15220*/  MUFU.EX2 R181, R176 ;  /* 0x000000b000b57308 */ /* 0x000fe80000000800 */
[----:B------:R-:W-:Y:S02]  /*15230*/  FMUL.FTZ R31, R0, R155 ;  /* 0x0000009b001f7220 */ /* 0x000fe40000410000 */
[----:B------:R-:W-:Y:S01]  /*15240*/  LDSM.16.MT88.4 R152, [R193+0x800] ;  /* 0x00080000c198783b */ /* 0x000fe20000004200 */
[C---:B------:R-:W-:Y:S03]  /*15250*/  HMMA.16816.F32.BF16 R16, R172.reuse, R150, R16 ;  /* 0x00000096ac10723c */ /* 0x040fe60000041810 */
[----:B------:R-:W-:Y:S01]  /*15260*/  MUFU.EX2 R178, R178 ;  /* 0x000000b200b27308 */ /* 0x000fe20000000800 */
[C---:B------:R-:W-:Y:S02]  /*15270*/  FMUL.FTZ R24, R2.reuse, R156 ;  /* 0x0000009c02187220 */ /* 0x040fe40000410000 */
[C---:B------:R-:W-:Y:S01]  /*15280*/  FMUL.FTZ R25, R2.reuse, R157 ;  /* 0x0000009d02197220 */ /* 0x040fe20000410000 */
[----:B------:R-:W1:Y:S01]  /*15290*/  LDSM.16.MT88.4 R148, [R194] ;  /* 0x00000000c294783b */ /* 0x000e620000004200 */
[C---:B------:R-:W-:Y:S04]  /*152a0*/  FMUL.FTZ R36, R2.reuse, R36 ;  /* 0x0000002402247220 */ /* 0x040fe80000410000 */
        /* <DEDUP_REMOVED lines=21> */
[C---:B------:R-:W-:Y:S01]  /*15400*/  FMUL.FTZ R54, R0.reuse, R54 ;  /* 0x0000003600367220 */ /* 0x040fe20000410000 */
[C---:B-1----:R-:W-:Y:S03]  /*15410*/  HMMA.16816.F32.BF16 R20, R172.reuse, R148, R20 ;  /* 0x00000094ac14723c */ /* 0x042fe60000041814 */
[----:B------:R-:W-:Y:S02]  /*15420*/  FMUL.FTZ R55, R0, R55 ;  /* 0x0000003700377220 */ /* 0x000fe40000410000 */
[C---:B------:R-:W-:Y:S01]  /*15430*/  FMUL.FTZ R56, R2.reuse, R56 ;  /* 0x0000003802387220 */ /* 0x040fe20000410000 */
[----:B------:R-:W-:Y:S01]  /*15440*/  MUFU.EX2 R177, R187 ;  /* 0x000000bb00b17308 */ /* 0x000fe20000000800 */
[----:B------:R-:W-:Y:S01]  /*15450*/  FMUL.FTZ R57, R2, R57 ;  /* 0x0000003902397220 */ /* 0x000fe20000410000 */
[C---:B------:R-:W-:Y:S01]  /*15460*/  HMMA.16816.F32.BF16 R24, R172.reuse, R150, R24 ;  /* 0x00000096ac18723c */ /* 0x040fe20000041818 */
[----:B------:R-:W1:Y:S03]  /*15470*/  LDSM.16.MT88.4 R148, [R196] ;  /* 0x00000000c494783b */ /* 0x000e660000004200 */
[C---:B------:R-:W-:Y:S02]  /*15480*/  FMUL.FTZ R58, R0.reuse, R58 ;  /* 0x0000003a003a7220 */ /* 0x040fe40000410000 */
[----:B------:R-:W-:Y:S02]  /*15490*/  FMUL.FTZ R59, R0, R59 ;  /* 0x0000003b003b7220 */ /* 0x000fe40000410000 */
[C---:B------:R-:W-:Y:S01]  /*154a0*/  FMUL.FTZ R60, R2.reuse, R60 ;  /* 0x0000003c023c7220 */ /* 0x040fe20000410000 */
[----:B------:R-:W-:Y:S03]  /*154b0*/  MUFU.EX2 R6, R6 ;  /* 0x0000000600067308 */ /* 0x000fe60000000800 */
        /* <DEDUP_REMOVED lines=86> */
[C---:B------:R-:W-:Y:S01]  /*15a20*/  FMUL.FTZ R135, R0.reuse, R135 ;  /* 0x0000008700877220 */ /* 0x040fe20000410000 */
[C---:B-1----:R-:W-:Y:S03]  /*15a30*/  HMMA.16816.F32.BF16 R52, R172.reuse, R148, R52 ;  /* 0x00000094ac34723c */ /* 0x042fe60000041834 */
[C---:B------:R-:W-:Y:S02]  /*15a40*/  FMUL.FTZ R138, R0.reuse, R138 ;  /* 0x0000008a008a7220 */ /* 0x040fe40000410000 */
[----:B------:R-:W-:Y:S02]  /*15a50*/  FMUL.FTZ R139, R0, R139 ;  /* 0x0000008b008b7220 */ /* 0x000fe40000410000 */
[----:B--2---:R-:W-:Y:S01]  /*15a60*/  FADD.FTZ R0, R14, R186 ;  /* 0x000000ba0e007221 */ /* 0x004fe20000010000 */
[C---:B------:R-:W-:Y:S01]  /*15a70*/  HMMA.16816.F32.BF16 R56, R172.reuse, R150, R56 ;  /* 0x00000096ac38723c */ /* 0x040fe20000041838 */
[----:B------:R-:W1:Y:S03]  /*15a80*/  LDSM.16.MT88.4 R148, [R196+0x1800] ;  /* 0x00180000c494783b */ /* 0x000e660000004200 */
[----:B---3--:R-:W-:Y:S04]  /*15a90*/  FADD.FTZ R0, R2, R0 ;  /* 0x0000000002007221 */ /* 0x008fe80000010000 */
        /* <DEDUP_REMOVED lines=44> */
[----:B------:R-:W5:Y:S01]  /*15d60*/  MUFU.EX2 R14, R190 ;  /* 0x000000be000e7308 */ /* 0x000f620000000800 */
[C---:B---3--:R-:W-:Y:S01]  /*15d70*/  FADD.FTZ R0, R172.reuse, R0 ;  /* 0x00000000ac007221 */ /* 0x048fe20000010000 */
[----:B------:R-:W-:Y:S01]  /*15d80*/  F2FP.BF16.PACK_AB R172, R172, R2 ;  /* 0x00000002acac723e */ /* 0x000fe200000010ff */
[----:B------:R-:W-:Y:S02]  /*15d90*/  FADD.FTZ R2, R189, R160 ;  /* 0x000000a0bd027221 */ /* 0x000fe40000010000 */
[----:B----4-:R-:W-:Y:S03]  /*15da0*/  FADD.FTZ R0, R174, R0 ;  /* 0x00000000ae007221 */ /* 0x010fe60000010000 */
[C---:B------:R-:W-:Y:S01]  /*15db0*/  F2FP.BF16.PACK_AB R174, R4.reuse, R174 ;  /* 0x000000ae04ae723e */ /* 0x040fe200000010ff */
[C---:B--2---:R-:W-:Y:S03]  /*15dc0*/  HMMA.16816.F32.BF16 R20, R148.reuse, R156, R20 ;  /* 0x0000009c9414723c */ /* 0x044fe60000041814 */
[----:B------:R-:W-:Y:S02]  /*15dd0*/  FADD.FTZ R234, R4, R0 ;  /* 0x0000000004ea7221 */ /* 0x000fe40000010000 */
[----:B------:R-:W-:Y:S01]  /*15de0*/  FADD.FTZ R0, R161, R2 ;  /* 0x00000002a1007221 */ /* 0x000fe20000010000 */
[----:B-----5:R-:W-:Y:S02]  /*15df0*/  F2FP.BF16.PACK_AB R175, R6, R14 ;  /* 0x0000000e06af723e */ /* 0x020fe400000010ff */
[C---:B------:R-:W-:Y:S01]  /*15e00*/  HMMA.16816.F32.BF16 R24, R148.reuse, R158, R24 ;  /* 0x0000009e9418723c */ /* 0x040fe20000041818 */
[----:B------:R-:W2:Y:S03]  /*15e10*/  LDSM.16.MT88.4 R156, [R195+0x800] ;  /* 0x00080000c39c783b */ /* 0x000ea60000004200 */
[----:B------:R-:W-:Y:S04]  /*15e20*/  FADD.FTZ R0, R218, R0 ;  /* 0x00000000da007221 */ /* 0x000fe80000010000 */
[----:B------:R-:W-:Y:S01]  /*15e30*/  FADD.FTZ R0, R179, R0 ;  /* 0x00000000b3007221 */ /* 0x000fe20000010000 */
[C---:B-1----:R-:W-:Y:S03]  /*15e40*/  HMMA.16816.F32.BF16 R28, R148.reuse, R152, R28 ;  /* 0x00000098941c723c */ /* 0x042fe6000004181c */
[----:B------:R-:W-:Y:S04]  /*15e50*/  FADD.FTZ R0, R181, R0 ;  /* 0x00000000b5007221 */ /* 0x000fe80000010000 */
[----:B------:R-:W-:Y:S01]  /*15e60*/  FADD.FTZ R0, R178, R0 ;  /* 0x00000000b2007221 */ /* 0x000fe20000010000 */
[C---:B------:R-:W-:Y:S01]  /*15e70*/  HMMA.16816.F32.BF16 R32, R148.reuse, R154, R32 ;  /* 0x0000009a9420723c */ /* 0x040fe20000041820 */
[----:B------:R-:W1:Y:S03]  /*15e80*/  LDSM.16.MT88.4 R152, [R193+0x2000] ;  /* 0x00200000c198783b */ /* 0x000e660000004200 */
[----:B------:R-:W-:Y:S04]  /*15e90*/  FADD.FTZ R0, R180, R0 ;  /* 0x00000000b4007221 */ /* 0x000fe80000010000 */
[----:B------:R-:W-:Y:S04]  /*15ea0*/  FADD.FTZ R0, R176, R0 ;  /* 0x00000000b0007221 */ /* 0x000fe80000010000 */
[----:B------:R-:W-:Y:S04]  /*15eb0*/  FADD.FTZ R0, R177, R0 ;  /* 0x00000000b1007221 */ /* 0x000fe80000010000 */
[----:B------:R-:W-:Y:S04]  /*15ec0*/  FADD.FTZ R0, R14, R0 ;  /* 0x000000000e007221 */ /* 0x000fe80000010000 */
[----:B------:R-:W-:Y:S01]  /*15ed0*/  FADD.FTZ R233, R6, R0 ;  /* 0x0000000006e97221 */ /* 0x000fe20000010000 */
[----:B------:R-:W-:Y:S01]  /*15ee0*/  IADD3 R0, R225, -0x1, RZ ;  /* 0xffffffffe1007810 */ /* 0x000fe20007ffe0ff */
[C---:B--2---:R-:W-:Y:S03]  /*15ef0*/  HMMA.16816.F32.BF16 R36, R148.reuse, R156, R36 ;  /* 0x0000009c9424723c */ /* 0x044fe60000041824 */
[----:B------:R-:W-:Y:S02]  /*15f00*/  MOV R225, R0 ;  /* 0x0000000000e17202 */ /* 0x000fe40000000f00 */
[----:B------:R-:W-:Y:S03]  /*15f10*/  MOV R6, R3 ;  /* 0x0000000300067202 */ /* 0x000fe60000000f00 */
        /* <DEDUP_REMOVED lines=84> */
.L_x_2412:
[----:B------:R-:W-:-:S13]  /*16460*/  ISETP.GE.AND P0, PT, R225, R247, PT ;  /* 0x000000f7e100720c */ /* 0x000fda0003f06270 */
[----:B------:R-:W-:Y:S05]  /*16470*/  @!P0 BRA `(.L_x_2426) ;  /* 0x00003d9000008947 */ /* 0x000fea0003800000 */
[----:B------:R-:W-:Y:S01]  /*16480*/  IMAD.MOV.U32 R14, RZ, RZ, R6 ;  /* 0x000000ffff0e7224 */ /* 0x000fe200078e0006 */
[----:B------:R-:W-:Y:S02]  /*16490*/  MOV R4, R13 ;  /* 0x0000000d00047202 */ /* 0x000fe40000000f00 */
[----:B------:R-:W-:Y:S02]  /*164a0*/  IADD3 R227, -R241, 0x30, RZ ;  /* 0x00000030f1e37810 */ /* 0x000fe40007ffe1ff */
.L_x_2448:
[----:B------:R-:W2:Y:S01]  /*164b0*/  LDL.64 R8, [R1+0x70] ;  /* 0x0000700001087983 */ /* 0x000ea20000100a00 */
        /* <DEDUP_REMOVED lines=9> */
[C---:B------:R-:W-:Y:S03]  /*16550*/  IMAD R6, R224.reuse, c[0x0][0x21c], R6 ;  /* 0x00008700e0067a24 */ /* 0x040fe600078e0206 */
[----:B------:R-:W-:Y:S05]  /*16560*/  IADD3 R3, R3, R0, RZ ;  /* 0x0000000003037210 */ /* 0x000fea0007ffe0ff */
[----:B------:R-:W-:Y:S01]  /*16570*/  IMAD.WIDE.U32 R2, R224, c[0x0][0x218], R2 ;  /* 0x00008600e0027a25 */ /* 0x000fe200078e0002 */
[----:B------:R1:W3:Y:S04]  /*16580*/  LDSM.16.M88.4 R32, [R197] ;  /* 0x00000000c520783b */ /* 0x0002e80000000200 */
[----:B------:R1:W4:Y:S04]  /*16590*/  LDSM.16.M88.4 R16, [R192] ;  /* 0x00000000c010783b */ /* 0x0003280000000200 */
[----:B------:R1:W1:Y:S04]  /*165a0*/  LDSM.16.M88.4 R24, [R192+0x800] ;  /* 0x00080000c018783b */ /* 0x0002680000000200 */
[----:B------:R1:W1:Y:S04]  /*165b0*/  LDSM.16.M88.4 R172, [R192+0x1000] ;  /* 0x00100000c0ac783b */ /* 0x0002680000000200 */
[----:B------:R1:W1:Y:S04]  /*165c0*/  LDSM.16.M88.4 R176, [R198] ;  /* 0x00000000c6b0783b */ /* 0x0002680000000200 */
[----:B------:R1:W1:Y:S04]  /*165d0*/  LDSM.16.M88.4 R180, [R201] ;  /* 0x00000000c9b4783b */ /* 0x0002680000000200 */
[----:B------:R1:W1:Y:S04]  /*165e0*/  LDSM.16.M88.4 R184, [R211] ;  /* 0x00000000d3b8783b */ /* 0x0002680000000200 */
[----:B------:R1:W1:Y:S01]  /*165f0*/  LDSM.16.M88.4 R188, [R212] ;  /* 0x00000000d4bc783b */ /* 0x0002620000000200 */
[----:B--2---:R-:W-:Y:S04]  /*16600*/  IADD3 R0, P0, R8, R2, RZ ;  /* 0x0000000208007210 */ /* 0x004fe80007f1e0ff */
[----:B------:R-:W-:Y:S02]  /*16610*/  IADD3.X R6, R252, R3, R6, P0, !PT ;  /* 0x00000003fc067210 */ /* 0x000fe400007fe406 */
[C---:B------:R-:W-:Y:S04]  /*16620*/  LEA R10, P0, R0.reuse, c[0x0][0x1f8], 0x1 ;  /* 0x00007e00000a7a11 */ /* 0x040fe800078008ff */
[----:B------:R-:W-:Y:S01]  /*16630*/  LEA.HI.X R6, R0, c[0x0][0x1fc], R6, 0x1, P0 ;  /* 0x00007f0000067a11 */ /* 0x000fe200000f0c06 */
[----:B------:R-:W-:-:S06]  /*16640*/  BRA.DIV ~URZ, `(.L_x_2427) ;  /* 0x0000b0327f007947 */ /* 0x000fcc000b800000 */
[----:B-1-34-:R1:W2:Y:S02]  /*16650*/  SHFL.IDX PT, R0, R6, RZ, 0x181f ;  /* 0x00181fff06007589 */ /* 0x01a2a400000e0000 */
.L_x_2549:
[----:B------:R-:W-:Y:S01]  /*16660*/  SHF.R.S32.HI R3, RZ, 0x1f, R215 ;  /* 0x0000001fff037819 */ /* 0x000fe200000114d7 */
[----:B------:R-:W3:Y:S01]  /*16670*/  SHFL.IDX PT, R2, R10, RZ, 0x181f ;  /* 0x00181fff0a027589 */ /* 0x000ee200000e0000 */
[C---:B------:R-:W-:Y:S01]  /*16680*/  ISETP.GE.AND P3, PT, R215.reuse, c[0x0][0x1d4], PT ;  /* 0x00007500d7007a0c */ /* 0x040fe20003f66270 */
[C---:B------:R-:W-:Y:S01]  /*16690*/  IMAD.SHL.U32 R239, R215.reuse, 0x2, RZ ;  /* 0x00000002d7ef7824 */ /* 0x040fe200078e00ff */
[C---:B------:R-:W-:Y:S01]  /*166a0*/  SHF.L.U64.HI R221, R215.reuse, 0x1, R3 ;  /* 0x00000001d7dd7819 */ /* 0x040fe20000010203 */
[C---:B------:R-:W-:Y:S01]  /*166b0*/  IMAD.SHL.U32 R220, R232.reuse, 0x2, RZ ;  /* 0x00000002e8dc7824 */ /* 0x040fe200078e00ff */
[----:B------:R-:W-:Y:S01]  /*166c0*/  IADD3 R3, R215, 0x40, RZ ;  /* 0x00000040d7037810 */ /* 0x000fe20007ffe0ff */
[----:B------:R-:W-:Y:S01]  /*166d0*/  IMAD.SHL.U32 R217, R231, 0x2, RZ ;  /* 0x00000002e7d97824 */ /* 0x000fe200078e00ff */
[----:B------:R-:W-:Y:S01]  /*166e0*/  SHF.L.U64.HI R222, R232, 0x1, R244 ;  /* 0x00000001e8de7819 */ /* 0x000fe200000102f4 */
[C---:B------:R-:W-:Y:S01]  /*166f0*/  IMAD.SHL.U32 R13, R230.reuse, 0x2, RZ ;  /* 0x00000002e60d7824 */ /* 0x040fe200078e00ff */
[----:B------:R-:W-:Y:S01]  /*16700*/  ISETP.GE.AND P2, PT, R3, c[0x0][0x1d4], PT ;  /* 0x0000750003007a0c */ /* 0x000fe20003f46270 */
[----:B------:R-:W-:Y:S01]  /*16710*/  BSSY B0, `(.L_x_2428) ;  /* 0x0000031000007945 */ /* 0x000fe20003800000 */
[----:B------:R-:W-:Y:S02]  /*16720*/  IADD3 R3, R215, 0x80, RZ ;  /* 0x00000080d7037810 */ /* 0x000fe40007ffe0ff */
[----:B------:R-:W-:Y:S02]  /*16730*/  SHF.L.U64.HI R219, R231, 0x1, R243 ;  /* 0x00000001e7db7819 */ /* 0x000fe400000102f3 */
[----:B------:R-:W-:Y:S02]  /*16740*/  SHF.L.U64.HI R218, R230, 0x1, R242 ;  /* 0x00000001e6da7819 */ /* 0x000fe400000102f2 */
[----:B------:R-:W-:Y:S02]  /*16750*/  LOP3.LUT P1, RZ, R213, 0x800, RZ, 0xc0, !PT ;  /* 0x00000800d5ff7812 */ /* 0x000fe4000782c0ff */
[----:B---3--:R-:W-:Y:S05]  /*16760*/  IADD3 R8, P0, R2, R239, RZ ;  /* 0x000000ef02087210 */ /* 0x008fea0007f1e0ff */
[----:B--2---:R-:W-:Y:S05]  /*16770*/  IMAD.X R9, R0, 0x1, R221, P0 ;  /* 0x0000000100097824 */ /* 0x004fea00000e06dd */
[----:B------:R-:W-:Y:S01]  /*16780*/  @!PT LDS RZ, [RZ] ;  /* 0x00000000fffff984 */ /* 0x000fe20000000800 */
[----:B------:R-:W-:Y:S01]  /*16790*/  @!PT LDS RZ, [RZ] ;  /* 0x00000000fffff984 */ /* 0x000fe20000000800 */
[----:B------:R2:W-:Y:S02]  /*167a0*/  LDGSTS.E.BYPASS.LTC128B.128 [R214+0x4080], [R8.64], !P3 ;  /* 0x0408000008d67fae */ /* 0x0005e4000d901d4a */
[----:B--2---:R-:W-:Y:S05]  /*167b0*/  IADD3 R8, P0, R2, R220, RZ ;  /* 0x000000dc02087210 */ /* 0x004fea0007f1e0ff */
[----:B------:R-:W-:Y:S05]  /*167c0*/  IMAD.X R9, R0, 0x1, R222, P0 ;  /* 0x0000000100097824 */ /* 0x000fea00000e06de */
[----:B------:R2:W-:Y:S01]  /*167d0*/  LDGSTS.E.BYPASS.LTC128B.128 [R214+0x5880], [R8.64], !P2 ;  /* 0x0588000008d67fae */ /* 0x0005e2000d101d4a */
[----:B------:R-:W-:Y:S02]  /*167e0*/  ISETP.GE.AND P2, PT, R3, c[0x0][0x1d4], PT ;  /* 0x0000750003007a0c */ /* 0x000fe40003f46270 */
[----:B------:R-:W-:Y:S02]  /*167f0*/  IADD3 R3, R215, 0xc0, RZ ;  /* 0x000000c0d7037810 */ /* 0x000fe40007ffe0ff */
[----:B--2---:R-:W-:Y:S05]  /*16800*/  IADD3 R8, P0, R2, R217, RZ ;  /* 0x000000d902087210 */ /* 0x004fea0007f1e0ff */
[----:B------:R-:W-:Y:S01]  /*16810*/  IMAD.X R9, R0, 0x1, R219, P0 ;  /* 0x0000000100097824 */ /* 0x000fe200000e06db */
[----:B------:R-:W-:Y:S04]  /*16820*/  IADD3 R2, P0, R2, R13, RZ ;  /* 0x0000000d02027210 */ /* 0x000fe80007f1e0ff */
[----:B------:R2:W-:Y:S01]  /*16830*/  LDGSTS.E.BYPASS.LTC128B.128 [R214+0x7080], [R8.64], !P2 ;  /* 0x0708000008d67fae */ /* 0x0005e2000d101d4a */
[----:B------:R-:W-:Y:S01]  /*16840*/  ISETP.GE.AND P2, PT, R3, c[0x0][0x1d4], PT ;  /* 0x0000750003007a0c */ /* 0x000fe20003f46270 */
[----:B------:R-:W-:Y:S11]  /*16850*/  IMAD.X R3, R0, 0x1, R218, P0 ;  /* 0x0000000100037824 */ /* 0x000ff600000e06da */
[----:B------:R-:W-:Y:S01]  /*16860*/  @!UPT UIADD3 URZ, URZ, URZ, URZ ;  /* 0x0000003f3f3ff290 */ /* 0x000fe2000fffe03f */
[----:B------:R2:W-:Y:S01]  /*16870*/  LDGSTS.E.BYPASS.LTC128B.128 [R214+0x8880], [R2.64], !P2 ;  /* 0x0888000002d67fae */ /* 0x0005e2000d101d4a */
[----:B------:R-:W-:-:S05]  /*16880*/  @P1 BRA `(.L_x_2429) ;  /* 0x0000019000001947 */ /* 0x000fca0003800000 */
[----:B------:R-:W-:-:S05]  /*16890*/  BRA.DIV ~URZ, `(.L_x_2430) ;  /* 0x0000ae527f007947 */ /* 0x000fca000b800000 */
[----:B-1----:R-:W1:Y:S04]  /*168a0*/  SHFL.IDX PT, R6, R6, 0x1, 0x181f ;  /* 0x00381f0006067f89 */ /* 0x002e6800000e0000 */
[----:B------:R3:W4:Y:S02]  /*168b0*/  SHFL.IDX PT, R0, R10, 0x1, 0x181f ;  /* 0x00381f000a007f89 */ /* 0x00072400000e0000 */
.L_x_2550:
[C---:B--2---:R-:W-:Y:S02]  /*168c0*/  IADD3 R2, R215.reuse, 0x40, RZ ;  /* 0x00000040d7027810 */ /* 0x044fe40007ffe0ff */
[C---:B------:R-:W-:Y:S02]  /*168d0*/  ISETP.GE.AND P2, PT, R215.reuse, c[0x0][0x1d4], PT ;  /* 0x00007500d7007a0c */ /* 0x040fe40003f46270 */
[----:B----4-:R-:W-:Y:S02]  /*168e0*/  IADD3 R8, P0, R0, R239, RZ ;  /* 0x000000ef00087210 */ /* 0x010fe40007f1e0ff */
[----:B------:R-:W-:Y:S02]  /*168f0*/  ISETP.GE.AND P1, PT, R2, c[0x0][0x1d4], PT ;  /* 0x0000750002007a0c */ /* 0x000fe40003f26270 */
[C---:B------:R-:W-:Y:S01]  /*16900*/  IADD3 R11, R215.reuse, 0x80, RZ ;  /* 0x00000080d70b7810 */ /* 0x040fe20007ffe0ff */
[----:B-1----:R-:W-:Y:S01]  /*16910*/  IMAD.X R9, R6, 0x1, R221, P0 ;  /* 0x0000000106097824 */ /* 0x002fe200000e06dd */
[----:B------:R-:W-:Y:S02]  /*16920*/  IADD3 R2, P0, R0, R220, RZ ;  /* 0x000000dc00027210 */ /* 0x000fe40007f1e0ff */
[----:B---3--:R-:W-:Y:S03]  /*16930*/  IADD3 R10, R215, 0xc0, RZ ;  /* 0x000000c0d70a7810 */ /* 0x008fe60007ffe0ff */
[----:B------:R-:W-:Y:S01]  /*16940*/  @!PT LDS RZ, [RZ] ;  /* 0x00000000fffff984 */ /* 0x000fe20000000800 */
[----:B------:R-:W-:Y:S01]  /*16950*/  @!PT LDS RZ, [RZ] ;  /* 0x00000000fffff984 */ /* 0x000fe20000000800 */
[----:B------:R-:W-:Y:S01]  /*16960*/  @!PT LDS RZ, [RZ] ;  /* 0x00000000fffff984 */ /* 0x000fe20000000800 */
[----:B------:R1:W-:Y:S01]  /*16970*/  LDGSTS.E.BYPASS.LTC128B.128 [R214+0x5080], [R8.64], !P2 ;  /* 0x0508000008d67fae */ /* 0x0003e2000d101d4a */
[----:B------:R-:W-:Y:S01]  /*16980*/  IMAD.X R3, R6, 0x1, R222, P0 ;  /* 0x0000000106037824 */ /* 0x000fe200000e06de */
[----:B------:R-:W-:Y:S04]  /*16990*/  ISETP.GE.AND P2, PT, R11, c[0x0][0x1d4], PT ;  /* 0x000075000b007a0c */ /* 0x000fe80003f46270 */
[----:B------:R2:W-:Y:S01]  /*169a0*/  LDGSTS.E.BYPASS.LTC128B.128 [R214+0x6880], [R2.64], !P1 ;  /* 0x0688000002d67fae */ /* 0x0005e2000c901d4a */
[----:B------:R-:W-:Y:S02]  /*169b0*/  ISETP.GE.AND P1, PT, R10, c[0x0][0x1d4], PT ;  /* 0x000075000a007a0c */ /* 0x000fe40003f26270 */
[----:B--2---:R-:W-:Y:S05]  /*169c0*/  IADD3 R2, P0, R0, R217, RZ ;  /* 0x000000d900027210 */ /* 0x004fea0007f1e0ff */
[----:B------:R-:W-:Y:S05]  /*169d0*/  IMAD.X R3, R6, 0x1, R219, P0 ;  /* 0x0000000106037824 */ /* 0x000fea00000e06db */
[----:B------:R2:W-:Y:S02]  /*169e0*/  LDGSTS.E.BYPASS.LTC128B.128 [R214+0x8080], [R2.64], !P2 ;  /* 0x0808000002d67fae */ /* 0x0005e4000d101d4a */
[----:B--2---:R-:W-:Y:S05]  /*169f0*/  IADD3 R2, P0, R0, R13, RZ ;  /* 0x0000000d00027210 */ /* 0x004fea0007f1e0ff */
[----:B------:R-:W-:Y:S05]  /*16a00*/  IMAD.X R3, R6, 0x1, R218, P0 ;  /* 0x0000000106037824 */ /* 0x000fea00000e06da */
[----:B------:R1:W-:Y:S03]  /*16a10*/  LDGSTS.E.BYPASS.LTC128B.128 [R214+0x9880], [R2.64], !P1 ;  /* 0x0988000002d67fae */ /* 0x0003e6000c901d4a */
.L_x_2429:
[----:B------:R-:W-:Y:S05]  /*16a20*/  BSYNC B0 ;  /* 0x0000000000007941 */ /* 0x000fea0003800000 */
.L_x_2428:
[----:B------:R-:W0:Y:S01]  /*16a30*/  LDGDEPBAR ;  /* 0x00000000000079af */ /* 0x000e220000000000 */
[----:B------:R-:W-:Y:S01]  /*16a40*/  WARPSYNC 0xffffffff ;  /* 0xffffffff00007948 */ /* 0x000fe20003800000 */
[C---:B-12---:R-:W-:Y:S01]  /*16a50*/  HMMA.16816.F32.BF16 R8, R32.reuse, R16, RZ ;  /* 0x000000102008723c */ /* 0x046fe200000418ff */
[----:B------:R-:W-:Y:S02]  /*16a60*/  BSSY B0, `(.L_x_2431) ;  /* 0x0000126000007945 */ /* 0x000fe40003800000 */
[----:B------:R-:W-:Y:S05]  /*16a70*/  ISETP.GT.AND P0, PT, R225, R247, PT ;  /* 0x000000f7e100720c */ /* 0x000fea0003f04270 */
[C---:B------:R-:W-:Y:S08]  /*16a80*/  HMMA.16816.F32.BF16 R16, R32.reuse, R18, RZ ;  /* 0x000000122010723c */ /* 0x040ff000000418ff */
[C---:B------:R-:W-:Y:S08]  /*16a90*/  HMMA.16816.F32.BF16 R20, R32.reuse, R24, RZ ;  /* 0x000000182014723c */ /* 0x040ff000000418ff */
        /* <DEDUP_REMOVED lines=161> */
[----:B------:R-:W-:Y:S03]  /*174b0*/  FMUL.FTZ R23, R23, c[0x0][0x320] ;  /* 0x0000c80017177a20 */ /* 0x000fe60000410000 */
        /* <DEDUP_REMOVED lines=9> */
[----:B------:R-:W3:Y:S01]  /*17550*/  MUFU.TANH R179, R26 ;  /* 0x0000001a00b37308 */ /* 0x000ee20000002400 */
[----:B-1----:R-:W-:Y:S09]  /*17560*/  FMUL.FTZ R19, R24, c[0x0][0x320] ;  /* 0x0000c80018137a20 */ /* 0x002ff20000410000 */
[----:B------:R1:W1:Y:S01]  /*17570*/  MUFU.TANH R178, R27 ;  /* 0x0000001b00b27308 */ /* 0x0002620000002400 */
[----:B--2---:R-:W-:Y:S09]  /*17580*/  FMUL.FTZ R20, R21, c[0x0][0x320] ;  /* 0x0000c80015147a20 */ /* 0x004ff20000410000 */
[----:B------:R2:W1:Y:S01]  /*17590*/  MUFU.TANH R180, R16 ;  /* 0x0000001000b47308 */ /* 0x0004620000002400 */
[C---:B----4-:R-:W-:Y:S09]  /*175a0*/  HMMA.16816.F32.BF16 R28, R184.reuse, R8, R28 ;  /* 0x00000008b81c723c */ /* 0x050ff2000004181c */
[----:B------:R2:W4:Y:S01]  /*175b0*/  MUFU.TANH R177, R17 ;  /* 0x0000001100b17308 */ /* 0x0005220000002400 */
[----:B------:R-:W-:Y:S09]  /*175c0*/  HMMA.16816.F32.BF16 R32, R184, R10, R32 ;  /* 0x0000000ab820723c */ /* 0x000ff20000041820 */
[----:B------:R-:W2:Y:S05]  /*175d0*/  MUFU.TANH R20, R20 ;  /* 0x0000001400147308 */ /* 0x000eaa0000002400 */
[----:B------:R-:W-:Y:S05]  /*175e0*/  FMUL.FTZ R28, R28, c[0x0][0x320] ;  /* 0x0000c8001c1c7a20 */ /* 0x000fea0000410000 */
[----:B------:R2:W2:Y:S01]  /*175f0*/  MUFU.TANH R183, R22 ;  /* 0x0000001600b77308 */ /* 0x0004a20000002400 */
[----:B-1----:R-:W-:Y:S02]  /*17600*/  FMUL.FTZ R27, R29, c[0x0][0x320] ;  /* 0x0000c8001d1b7a20 */ /* 0x002fe40000410000 */
        /* <DEDUP_REMOVED lines=18> */
[--C-:B--234-:R-:W-:Y:S01]  /*17730*/  IMAD.IADD R3, R251, 0x1, R241.reuse ;  /* 0x00000001fb037824 */ /* 0x11cfe200078e02f1 */
[----:B------:R-:W2:Y:S01]  /*17740*/  LDL R0, [R1+0x84] ;  /* 0x0000840001007983 */ /* 0x000ea20000100800 */
[----:B------:R-:W-:Y:S03]  /*17750*/  IMAD.MOV.U32 R224, RZ, RZ, RZ ;  /* 0x000000ffffe07224 */ /* 0x000fe600078e00ff */
[----:B-1----:R-:W3:Y:S01]  /*17760*/  LDL.64 R22, [R1+0x90] ;  /* 0x0000900001167983 */ /* 0x002ee20000100a00 */
[----:B------:R-:W-:Y:S05]  /*17770*/  ISETP.GT.AND P1, PT, R3, 0x2f, PT ;  /* 0x0000002f0300780c */ /* 0x000fea0003f24270 */
        /* <DEDUP_REMOVED lines=26> */
[----:B-----5:R-:W-:Y:S03]  /*17920*/  IADD3 R0, P0, R16, R2, RZ ;  /* 0x0000000210007210 */ /* 0x020fe60007f1e0ff */
[----:B------:R-:W-:Y:S05]  /*17930*/  IMAD R10, R224, c[0x0][0x1f4], R10 ;  /* 0x00007d00e00a7a24 */ /* 0x000fea00078e020a */
[----:B------:R-:W-:Y:S02]  /*17940*/  IADD3.X R10, R235, R3, R10, P0, !PT ;  /* 0x00000003eb0a7210 */ /* 0x000fe400007fe40a */
[C---:B------:R-:W-:Y:S04]  /*17950*/  LEA R11, P0, R0.reuse, c[0x0][0x1c8], 0x1 ;  /* 0x00007200000b7a11 */ /* 0x040fe800078008ff */
[----:B------:R-:W-:Y:S01]  /*17960*/  LEA.HI.X R10, R0, c[0x0][0x1cc], R10, 0x1, P0 ;  /* 0x00007300000a7a11 */ /* 0x000fe200000f0c0a */
[----:B------:R-:W-:-:S06]  /*17970*/  BRA.DIV ~URZ, `(.L_x_2433) ;  /* 0x00009e427f007947 */ /* 0x000fcc000b800000 */
[----:B------:R1:W2:Y:S02]  /*17980*/  SHFL.IDX PT, R6, R10, RZ, 0x181f ;  /* 0x00181fff0a067589 */ /* 0x0002a400000e0000 */
.L_x_2551:
[----:B------:R-:W-:-:S05]  /*17990*/  BRA.DIV ~URZ, `(.L_x_2434) ;  /* 0x00009e927f007947 */ /* 0x000fca000b800000 */
[----:B------:R3:W4:Y:S02]  /*179a0*/  SHFL.IDX PT, R0, R11, RZ, 0x181f ;  /* 0x00181fff0b007589 */ /* 0x00072400000e0000 */
.L_x_2552:
[----:B------:R-:W-:Y:S02]  /*179b0*/  ISETP.GE.AND P0, PT, R227, 0x1, PT ;  /* 0x00000001e300780c */ /* 0x000fe40003f06270 */
[C---:B------:R-:W-:Y:S02]  /*179c0*/  IADD3 R2, R215.reuse, 0x40, RZ ;  /* 0x00000040d7027810 */ /* 0x040fe40007ffe0ff */
[C---:B------:R-:W-:Y:S02]  /*179d0*/  ISETP.GE.AND P3, PT, R215.reuse, c[0x0][0x1d4], PT ;  /* 0x00007500d7007a0c */ /* 0x040fe40003f66270 */
[----:B------:R-:W-:Y:S02]  /*179e0*/  ISETP.GE.AND P2, PT, R2, c[0x0][0x1d4], PT ;  /* 0x0000750002007a0c */ /* 0x000fe40003f46270 */
[C---:B------:R-:W-:Y:S02]  /*179f0*/  IADD3 R17, R215.reuse, 0x80, RZ ;  /* 0x00000080d7117810 */ /* 0x040fe40007ffe0ff */
[----:B------:R-:W-:Y:S03]  /*17a00*/  IADD3 R16, R215, 0xc0, RZ ;  /* 0x000000c0d7107810 */ /* 0x000fe60007ffe0ff */
[----:B----4-:R-:W-:Y:S05]  /*17a10*/  @P0 IADD3 R8, P1, R0, R239, RZ ;  /* 0x000000ef00080210 */ /* 0x010fea0007f3e0ff */
[----:B--2---:R-:W-:Y:S01]  /*17a20*/  @P0 IMAD.X R9, R6, 0x1, R221, P1 ;  /* 0x0000000106090824 */ /* 0x004fe200008e06dd */
[----:B------:R-:W-:Y:S04]  /*17a30*/  @P0 IADD3 R2, P1, R0, R220, RZ ;  /* 0x000000dc00020210 */ /* 0x000fe80007f3e0ff */
[----:B------:R-:W-:Y:S01]  /*17a40*/  @!PT LDS RZ, [RZ] ;  /* 0x00000000fffff984 */ /* 0x000fe20000000800 */
[----:B------:R-:W-:Y:S01]  /*17a50*/  @!PT LDS RZ, [RZ] ;  /* 0x00000000fffff984 */ /* 0x000fe20000000800 */
[----:B------:R-:W-:Y:S01]  /*17a60*/  @!PT LDS RZ, [RZ] ;  /* 0x00000000fffff984 */ /* 0x000fe20000000800 */
[----:B------:R2:W-:Y:S01]  /*17a70*/  @P0 LDGSTS.E.BYPASS.LTC128B.128 [R214+0xa080], [R8.64], !P3 ;  /* 0x0a08000008d60fae */ /* 0x0005e2000d901d4a */
[----:B------:R-:W-:Y:S01]  /*17a80*/  @P0 IMAD.X R3, R6, 0x1, R222, P1 ;  /* 0x0000000106030824 */ /* 0x000fe200008e06de */
[----:B------:R-:W-:Y:S04]  /*17a90*/  ISETP.GE.AND P3, PT, R17, c[0x0][0x1d4], PT ;  /* 0x0000750011007a0c */ /* 0x000fe80003f66270 */
[----:B------:R4:W-:Y:S01]  /*17aa0*/  @P0 LDGSTS.E.BYPASS.LTC128B.128 [R214+0xb880], [R2.64], !P2 ;  /* 0x0b88000002d60fae */ /* 0x0009e2000d101d4a */
[----:B------:R-:W-:Y:S02]  /*17ab0*/  ISETP.GE.AND P2, PT, R16, c[0x0][0x1d4], PT ;  /* 0x0000750010007a0c */ /* 0x000fe40003f46270 */
[----:B----4-:R-:W-:Y:S05]  /*17ac0*/  @P0 IADD3 R2, P1, R0, R217, RZ ;  /* 0x000000d900020210 */ /* 0x010fea0007f3e0ff */
[----:B------:R-:W-:Y:S05]  /*17ad0*/  @P0 IMAD.X R3, R6, 0x1, R219, P1 ;  /* 0x0000000106030824 */ /* 0x000fea00008e06db */
[----:B------:R4:W-:Y:S02]  /*17ae0*/  @P0 LDGSTS.E.BYPASS.LTC128B.128 [R214+0xd080], [R2.64], !P3 ;  /* 0x0d08000002d60fae */ /* 0x0009e4000d901d4a */
[----:B----4-:R-:W-:Y:S05]  /*17af0*/  @P0 IADD3 R2, P1, R0, R13, RZ ;  /* 0x0000000d00020210 */ /* 0x010fea0007f3e0ff */
[----:B------:R-:W-:Y:S05]  /*17b00*/  @P0 IMAD.X R3, R6, 0x1, R218, P1 ;  /* 0x0000000106030824 */ /* 0x000fea00008e06da */
[----:B------:R2:W-:Y:S01]  /*17b10*/  @P0 LDGSTS.E.BYPASS.LTC128B.128 [R214+0xe880], [R2.64], !P2 ;  /* 0x0e88000002d60fae */ /* 0x0005e2000d101d4a */
[----:B------:R-:W-:-:S05]  /*17b20*/  BRA.DIV ~URZ, `(.L_x_2435) ;  /* 0x00009d727f007947 */ /* 0x000fca000b800000 */
[----:B------:R4:W1:Y:S04]  /*17b30*/  SHFL.IDX PT, R6, R10, 0x1, 0x181f ;  /* 0x00381f000a067f89 */ /* 0x00086800000e0000 */
[----:B------:R4:W2:Y:S02]  /*17b40*/  SHFL.IDX PT, R0, R11, 0x1, 0x181f ;  /* 0x00381f000b007f89 */ /* 0x0008a400000e0000 */
.L_x_2553:
[----:B------:R-:W-:Y:S02]  /*17b50*/  ISETP.GE.AND P0, PT, R227, 0x21, PT ;  /* 0x00000021e300780c */ /* 0x000fe40003f06270 */
[C---:B------:R-:W-:Y:S02]  /*17b60*/  IADD3 R23, R215.reuse, 0x40, RZ ;  /* 0x00000040d7177810 */ /* 0x040fe40007ffe0ff */
[C---:B------:R-:W-:Y:S02]  /*17b70*/  ISETP.GE.AND P5, PT, R215.reuse, c[0x0][0x1d4], PT ;  /* 0x00007500d7007a0c */ /* 0x040fe40003fa6270 */
[----:B------:R-:W-:Y:S02]  /*17b80*/  IADD3 R22, R215, 0x80, RZ ;  /* 0x00000080d7167810 */ /* 0x000fe40007ffe0ff */
[----:B------:R-:W-:Y:S02]  /*17b90*/  ISETP.GE.AND P4, PT, R23, c[0x0][0x1d4], PT ;  /* 0x0000750017007a0c */ /* 0x000fe40003f86270 */
[----:B------:R-:W-:Y:S02]  /*17ba0*/  ISETP.GE.AND P3, PT, R22, c[0x0][0x1d4], PT ;  /* 0x0000750016007a0c */ /* 0x000fe40003f66270 */
[----:B------:R-:W-:Y:S02]  /*17bb0*/  IADD3 R21, R215, 0xc0, RZ ;  /* 0x000000c0d7157810 */ /* 0x000fe40007ffe0ff */
[----:B--2---:R-:W-:Y:S02]  /*17bc0*/  @P0 IADD3 R16, P1, R0, R239, RZ ;  /* 0x000000ef00100210 */ /* 0x004fe40007f3e0ff */
[----:B------:R-:W-:Y:S03]  /*17bd0*/  ISETP.GE.AND P2, PT, R21, c[0x0][0x1d4], PT ;  /* 0x0000750015007a0c */ /* 0x000fe60003f46270 */
[----:B-1----:R-:W-:Y:S01]  /*17be0*/  @P0 IMAD.X R17, R6, 0x1, R221, P1 ;  /* 0x0000000106110824 */ /* 0x002fe200008e06dd */
[----:B----4-:R-:W-:Y:S04]  /*17bf0*/  @P0 IADD3 R10, P1, R0, R220, RZ ;  /* 0x000000dc000a0210 */ /* 0x010fe80007f3e0ff */
[----:B------:R-:W-:Y:S01]  /*17c00*/  @!PT LDS RZ, [RZ] ;  /* 0x00000000fffff984 */ /* 0x000fe20000000800 */
[----:B------:R-:W-:Y:S01]  /*17c10*/  @!PT LDS RZ, [RZ] ;  /* 0x00000000fffff984 */ /* 0x000fe20000000800 */
[----:B------:R-:W-:Y:S01]  /*17c20*/  @!PT LDS RZ, [RZ] ;  /* 0x00000000fffff984 */ /* 0x000fe20000000800 */
[----:B------:R1:W-:Y:S01]  /*17c30*/  @P0 LDGSTS.E.BYPASS.LTC128B.128 [R214+0xb080], [R16.64], !P5 ;  /* 0x0b08000010d60fae */ /* 0x0003e2000e901d4a */
[----:B---3--:R-:W-:Y:S01]  /*17c40*/  @P0 IMAD.X R11, R6, 0x1, R222, P1 ;  /* 0x00000001060b0824 */ /* 0x008fe200008e06de */
[----:B------:R-:W-:Y:S04]  /*17c50*/  @P0 IADD3 R8, P1, R0, R217, RZ ;  /* 0x000000d900080210 */ /* 0x000fe80007f3e0ff */
[----:B------:R1:W-:Y:S01]  /*17c60*/  @P0 LDGSTS.E.BYPASS.LTC128B.128 [R214+0xc880], [R10.64], !P4 ;  /* 0x0c8800000ad60fae */ /* 0x0003e2000e101d4a */
[----:B------:R-:W-:Y:S01]  /*17c70*/  @P0 IMAD.X R9, R6, 0x1, R219, P1 ;  /* 0x0000000106090824 */ /* 0x000fe200008e06db */
[----:B------:R-:W-:Y:S04]  /*17c80*/  @P0 IADD3 R2, P1, R0, R13, RZ ;  /* 0x0000000d00020210 */ /* 0x000fe80007f3e0ff */
[----:B------:R1:W-:Y:S01]  /*17c90*/  @P0 LDGSTS.E.BYPASS.LTC128B.128 [R214+0xe080], [R8.64], !P3 ;  /* 0x0e08000008d60fae */ /* 0x0003e2000d901d4a */
[----:B------:R-:W-:Y:S05]  /*17ca0*/  @P0 IMAD.X R3, R6, 0x1, R218, P1 ;  /* 0x0000000106030824 */ /* 0x000fea00008e06da */
[----:B------:R1:W-:Y:S03]  /*17cb0*/  @P0 LDGSTS.E.BYPASS.LTC128B.128 [R214+0xf880], [R2.64], !P2 ;  /* 0x0f88000002d60fae */ /* 0x0003e6000d101d4a */
.L_x_2432:
[----:B--234-:R-:W-:Y:S05]  /*17cc0*/  BSYNC B0 ;  /* 0x0000000000007941 */ /* 0x01cfea0003800000 */
.L_x_2431:
[----:B------:R-:W2:Y:S01]  /*17cd0*/  LDL R0, [R1+0x80] ;  /* 0x0000800001007983 */ /* 0x000ea20000100800 */
[----:B------:R-:W-:Y:S03]  /*17ce0*/  IMAD R6, R225, -0x30, RZ ;  /* 0xffffffd0e1067824 */ /* 0x000fe600078e02ff */
[----:B-1----:R-:W2:Y:S01]  /*17cf0*/  LDL R8, [R1+0x4] ;  /* 0x0000040001087983 */ /* 0x002ea20000100800 */
[----:B------:R-:W-:Y:S03]  /*17d00*/  IMAD.IADD R11, R6, 0x1, -R246 ;  /* 0x00000001060b7824 */ /* 0x000fe600078e0af6 */
[----:B------:R-:W3:Y:S04]  /*17d10*/  LDL R3, [R1+0x7c] ;  /* 0x00007c0001037983 */ /* 0x000ee80000100800 */
[----:B------:R-:W3:Y:S04]  /*17d20*/  LDL R2, [R1+0x78] ;  /* 0x0000780001027983 */ /* 0x000ee80000100800 */
[----:B------:R-:W0:Y:S01]  /*17d30*/  LDGDEPBAR ;  /* 0x00000000000079af */ /* 0x000e220000000000 */
[----:B--2---:R-:W-:Y:S02]  /*17d40*/  IMAD R8, R8, 0x80, R0 ;  /* 0x0000008008087824 */ /* 0x004fe400078e0200 */
[----:B------:R-:W-:Y:S05]  /*17d50*/  IMAD.MOV.U32 R0, RZ, RZ, 0x1 ;  /* 0x00000001ff007424 */ /* 0x000fea00078e00ff */
[----:B------:R-:W-:Y:S02]  /*17d60*/  ISETP.NE.AND P0, PT, R0, c[0x0][0x2c4], PT ;  /* 0x0000b10000007a0c */ /* 0x000fe40003f05270 */
[----:B---3--:R-:W-:Y:S02]  /*17d70*/  IADD3 R8, R2, R8, R3 ;  /* 0x0000000802087210 */ /* 0x008fe40007ffe003 */
        /* <DEDUP_REMOVED lines=8> */
[----:B------:R1:W2:Y:S02]  /*17e00*/  SHFL.IDX PT, R3, R8, RZ, 0x1c1f ;  /* 0x001c1fff08037589 */ /* 0x0002a400000e0000 */
.L_x_2554:
[----:B--2---:R-:W-:Y:S01]  /*17e10*/  IADD3 R2, R10, R3, RZ ;  /* 0x000000030a027210 */ /* 0x004fe20007ffe0ff */
[----:B------:R-:W-:Y:S05]  /*17e20*/  IMAD.MOV.U32 R0, RZ, RZ, 0x1 ;  /* 0x00000001ff007424 */ /* 0x000fea00078e00ff */
[----:B------:R-:W-:Y:S01]  /*17e30*/  ISETP.LE.AND P0, PT, R0, c[0x0][0x32c], PT ;  /* 0x0000cb0000007a0c */ /* 0x000fe20003f03270 */
        /* <DEDUP_REMOVED lines=16> */
.L_x_2439:
[----:B------:R-:W-:Y:S04]  /*17f40*/  MOV R13, 0x1 ;  /* 0x00000001000d7802 */ /* 0x000fe80000000f00 */
[----:B------:R-:W-:Y:S11]  /*17f50*/  ISETP.NE.AND P0, PT, R13, c[0x0][0x32c], PT ;  /* 0x0000cb000d007a0c */ /* 0x000ff60003f05270 */
[----:B------:R-:W-:Y:S02]  /*17f60*/  @!UPT UIADD3 URZ, URZ, URZ, URZ ;  /* 0x0000003f3f3ff290 */ /* 0x000fe4000fffe03f */
[----:B------:R-:W-:Y:S05]  /*17f70*/  @P0 IMAD.HI.U32 R13, R3, c[0x0][0x330], RZ ;  /* 0x0000cc00030d0a27 */ /* 0x000fea00078e00ff */
[----:B------:R-:W-:Y:S02]  /*17f80*/  @P0 SHF.R.U32.HI R3, RZ, c[0x0][0x334], R13 ;  /* 0x0000cd00ff030a19 */ /* 0x000fe4000001160d */
.L_x_2440:
[----:B------:R-:W-:Y:S05]  /*17f90*/  BSYNC B0 ;  /* 0x0000000000007941 */ /* 0x000fea0003800000 */
.L_x_2438:
[----:B------:R-:W-:Y:S05]  /*17fa0*/  IMAD R3, R3, c[0x0][0x32c], R11 ;  /* 0x0000cb0003037a24 */ /* 0x000fea00078e020b */
[----:B------:R-:W-:Y:S02]  /*17fb0*/  IMNMX R0, R0, R3, !PT ;  /* 0x0000000300007217 */ /* 0x000fe40007800200 */
[----:B------:R-:W-:Y:S04]  /*17fc0*/  IADD3 R3, R3, c[0x0][0x32c], RZ ;  /* 0x0000cb0003037a10 */ /* 0x000fe80007ffe0ff */
[----:B------:R-:W-:Y:S02]  /*17fd0*/  IMNMX R2, R2, R3, PT ;  /* 0x0000000302027217 */ /* 0x000fe40003800200 */
.L_x_2437:
        /* <DEDUP_REMOVED lines=63> */
.L_x_2555:
[----:B---3--:R-:W-:Y:S01]  /*183d0*/  IADD3 R2, R10, R3, RZ ;  /* 0x000000030a027210 */ /* 0x008fe20007ffe0ff */
        /* <DEDUP_REMOVED lines=18> */
.L_x_2444:
[----:B------:R-:W-:Y:S04]  /*18500*/  MOV R6, 0x1 ;  /* 0x0000000100067802 */ /* 0x000fe80000000f00 */
[----:B------:R-:W-:Y:S11]  /*18510*/  ISETP.NE.AND P0, PT, R6, c[0x0][0x32c], PT ;  /* 0x0000cb0006007a0c */ /* 0x000ff60003f05270 */
[----:B------:R-:W-:Y:S02]  /*18520*/  @!UPT UIADD3 URZ, URZ, URZ, URZ ;  /* 0x0000003f3f3ff290 */ /* 0x000fe4000fffe03f */
[----:B------:R-:W-:Y:S05]  /*18530*/  @P0 IMAD.HI.U32 R6, R3, c[0x0][0x330], RZ ;  /* 0x0000cc0003060a27 */ /* 0x000fea00078e00ff */
[----:B------:R-:W-:Y:S02]  /*18540*/  @P0 SHF.R.U32.HI R3, RZ, c[0x0][0x334], R6 ;  /* 0x0000cd00ff030a19 */ /* 0x000fe40000011606 */
.L_x_2445:
[----:B------:R-:W-:Y:S05]  /*18550*/  BSYNC B0 ;  /* 0x0000000000007941 */ /* 0x000fea0003800000 */
.L_x_2443:
[----:B------:R-:W-:Y:S05]  /*18560*/  IMAD R3, R3, c[0x0][0x32c], R11 ;  /* 0x0000cb0003037a24 */ /* 0x000fea00078e020b */
[----:B------:R-:W-:Y:S02]  /*18570*/  IMNMX R0, R0, R3, !PT ;  /* 0x0000000300007217 */ /* 0x000fe40007800200 */
[----:B------:R-:W-:Y:S04]  /*18580*/  IADD3 R3, R3, c[0x0][0x32c], RZ ;  /* 0x0000cb0003037a10 */ /* 0x000fe80007ffe0ff */
[----:B------:R-:W-:Y:S02]  /*18590*/  IMNMX R2, R2, R3, PT ;  /* 0x0000000302027217 */ /* 0x000fe40003800200 */
.L_x_2442:
[----:B------:R-:W-:Y:S02]  /*185a0*/  ISETP.GT.AND P0, PT, R0, RZ, !P1 ;  /* 0x000000ff0000720c */ /* 0x000fe40004f04270 */
[C---:B------:R-:W-:Y:S02]  /*185b0*/  LOP3.LUT P1, RZ, R213.reuse, 0x1, RZ, 0xc0, !PT ;  /* 0x00000001d5ff7812 */ /* 0x040fe4000782c0ff */
[----:B------:R-:W-:Y:S04]  /*185c0*/  ISETP.LT.OR P0, PT, R2, 0x1, P0 ;  /* 0x000000010200780c */ /* 0x000fe80000701670 */
[----:B-12---:R-:W-:Y:S02]  /*185d0*/  FSEL R8, R216, -INF , !P0 ;  /* 0xff800000d8087808 */ /* 0x006fe40004000000 */
        /* <DEDUP_REMOVED lines=64> */
.L_x_2556:
[----:B-12---:R-:W-:Y:S01]  /*189e0*/  FMNMX.FTZ R0, R0, R2, !PT ;  /* 0x0000000200007209 */ /* 0x006fe20007810000 */
[----:B------:R-:W-:-:S05]  /*189f0*/  BRA.DIV ~URZ, `(.L_x_2447) ;  /* 0x000090a27f007947 */ /* 0x000fca000b800000 */
[----:B------:R-:W1:Y:S02]  /*18a00*/  SHFL.BFLY PT, R13, R0, 0x1, 0x1f ;  /* 0x0c201f00000d7f89 */ /* 0x000e6400000e0000 */
[----:B-1----:R-:W-:Y:S02]  /*18a10*/  FMNMX.FTZ R13, R0, R13, !PT ;  /* 0x0000000d000d7209 */ /* 0x002fe40007810000 */
[----:B------:R-:W1:Y:S02]  /*18a20*/  SHFL.BFLY PT, R0, R6, 0x2, 0x1f ;  /* 0x0c401f0006007f89 */ /* 0x000e6400000e0000 */
[----:B-1----:R-:W-:Y:S05]  /*18a30*/  FMNMX.FTZ R0, R6, R0, !PT ;  /* 0x0000000006007209 */ /* 0x002fea0007810000 */
[----:B------:R1:W2:Y:S02]  /*18a40*/  SHFL.BFLY PT, R2, R0, 0x1, 0x1f ;  /* 0x0c201f0000027f89 */ /* 0x0002a400000e0000 */
.L_x_2557:
[C---:B------:R-:W-:Y:S01]  /*18a50*/  FSETP.NEU.FTZ.AND P0, PT, R13.reuse, -INF , PT ;  /* 0xff8000000d00780b */ /* 0x040fe20003f1d000 */
[----:B------:R-:W-:Y:S01]  /*18a60*/  WARPSYNC 0xffffffff ;  /* 0xffffffff00007948 */ /* 0x000fe20003800000 */
[----:B--2---:R-:W-:Y:S01]  /*18a70*/  FMNMX.FTZ R3, R2, R0, !PT ;  /* 0x0000000002037209 */ /* 0x004fe20007810000 */
[C---:B------:R-:W-:Y:S01]  /*18a80*/  FMUL.FTZ R2, R13.reuse, c[0x0][0x2d0] ;  /* 0x0000b4000d027a20 */ /* 0x040fe20000410000 */
[----:B-1----:R-:W-:Y:S04]  /*18a90*/  FSEL R0, R13, RZ, P0 ;  /* 0x000000ff0d007208 */ /* 0x002fe80000000000 */
[----:B------:R-:W-:Y:S01]  /*18aa0*/  FSEL R2, R2, RZ, P0 ;  /* 0x000000ff02027208 */ /* 0x000fe20000000000 */
[----:B------:R-:W-:Y:S01]  /*18ab0*/  FADD.FTZ R0, -R0, R4 ;  /* 0x0000000400007221 */ /* 0x000fe20000010100 */
[C---:B------:R-:W-:Y:S01]  /*18ac0*/  FSETP.NEU.FTZ.AND P0, PT, R3.reuse, -INF , PT ;  /* 0xff8000000300780b */ /* 0x040fe20003f1d000 */
[----:B------:R-:W-:Y:S02]  /*18ad0*/  FMUL.FTZ R4, R3, c[0x0][0x2d0] ;  /* 0x0000b40003047a20 */ /* 0x000fe40000410000 */
[----:B------:R-:W-:Y:S02]  /*18ae0*/  FMUL.FTZ R0, R0, c[0x0][0x2d0] ;  /* 0x0000b40000007a20 */ /* 0x000fe40000410000 */
[--C-:B------:R-:W-:Y:S01]  /*18af0*/  FFMA.FTZ R24, R24, c[0x0][0x2d0], -R2.reuse ;  /* 0x0000b40018187a23 */ /* 0x100fe20000010802 */
[----:B------:R-:W-:Y:S01]  /*18b00*/  FSEL R4, R4, RZ, P0 ;  /* 0x000000ff04047208 */ /* 0x000fe20000000000 */
        /* <DEDUP_REMOVED lines=13> */
[----:B------:R-:W2:Y:S01]  /*18be0*/  MUFU.EX2 R35, R35 ;  /* 0x0000002300237308 */ /* 0x000ea20000000800 */
        /* <DEDUP_REMOVED lines=11> */
[----:B------:R-:W3:Y:S10]  /*18ca0*/  MUFU.EX2 R33, R33 ;  /* 0x0000002100217308 */ /* 0x000ef40000000800 */
[----:B------:R4:W-:Y:S10]  /*18cb0*/  MUFU.EX2 R175, R8 ;  /* 0x0000000800af7308 */ /* 0x0009f40000000800 */
[----:B------:R-:W-:Y:S10]  /*18cc0*/  MUFU.EX2 R216, R173 ;  /* 0x000000ad00d87308 */ /* 0x000ff40000000800 */
[----:B------:R-:W-:Y:S10]  /*18cd0*/  MUFU.EX2 R178, R178 ;  /* 0x000000b200b27308 */ /* 0x000ff40000000800 */
[----:B------:R-:W-:Y:S10]  /*18ce0*/  MUFU.EX2 R179, R179 ;  /* 0x000000b300b37308 */ /* 0x000ff40000000800 */
[----:B------:R-:W-:Y:S01]  /*18cf0*/  MUFU.EX2 R180, R180 ;  /* 0x000000b400b47308 */ /* 0x000fe20000000800 */
[C---:B-1----:R-:W-:Y:S01]  /*18d00*/  FFMA.FTZ R2, R0.reuse, R234, R24 ;  /* 0x000000ea00027223 */ /* 0x042fe20000010018 */
[----:B--2---:R-:W-:Y:S01]  /*18d10*/  F2FP.BF16.PACK_AB R172, R35, R24 ;  /* 0x0000001823ac723e */ /* 0x004fe200000010ff */
[C---:B------:R-:W-:Y:S01]  /*18d20*/  FMUL.FTZ R32, R0.reuse, R148 ;  /* 0x0000009400207220 */ /* 0x040fe20000410000 */
[----:B---3--:R-:W-:Y:S01]  /*18d30*/  F2FP.BF16.PACK_AB R174, R33, R34 ;  /* 0x0000002221ae723e */ /* 0x008fe200000010ff */
[----:B------:R-:W-:Y:S01]  /*18d40*/  FADD.FTZ R6, R35, R2 ;  /* 0x0000000223067221 */ /* 0x000fe20000010000 */
[----:B------:R-:W-:Y:S01]  /*18d50*/  FSEL R2, R3, RZ, P0 ;  /* 0x000000ff03027208 */ /* 0x000fe20000000000 */
[----:B----4-:R-:W-:Y:S01]  /*18d60*/  FMUL.FTZ R8, R0, R168 ;  /* 0x000000a800087220 */ /* 0x010fe20000410000 */
[----:B------:R-:W-:Y:S01]  /*18d70*/  ISETP.GT.AND P0, PT, R225, R247, PT ;  /* 0x000000f7e100720c */ /* 0x000fe20003f04270 */
[----:B------:R-:W-:Y:S01]  /*18d80*/  FADD.FTZ R6, R34, R6 ;  /* 0x0000000622067221 */ /* 0x000fe20000010000 */
[----:B------:R-:W1:Y:S01]  /*18d90*/  MUFU.EX2 R168, R23 ;  /* 0x0000001700a87308 */ /* 0x000e620000000800 */
[----:B------:R-:W-:Y:S02]  /*18da0*/  FADD.FTZ R2, -R2, R14 ;  /* 0x0000000e02027221 */ /* 0x000fe40000010100 */
[----:B------:R-:W-:Y:S02]  /*18db0*/  FADD.FTZ R177, R33, R6 ;  /* 0x0000000621b17221 */ /* 0x000fe40000010000 */
[----:B------:R-:W-:Y:S02]  /*18dc0*/  FMUL.FTZ R2, R2, c[0x0][0x2d0] ;  /* 0x0000b40002027a20 */ /* 0x000fe40000410000 */
[----:B------:R-:W-:Y:S02]  /*18dd0*/  FMUL.FTZ R33, R0, R149 ;  /* 0x0000009500217220 */ /* 0x000fe40000410000 */
[--C-:B------:R-:W-:Y:S01]  /*18de0*/  FFMA.FTZ R14, R22, c[0x0][0x2d0], -R4.reuse ;  /* 0x0000b400160e7a23 */ /* 0x100fe20000010804 */
[----:B------:R-:W-:Y:S01]  /*18df0*/  MUFU.EX2 R6, R184 ;  /* 0x000000b800067308 */ /* 0x000fe20000000800 */
[C---:B------:R-:W-:Y:S02]  /*18e00*/  FMUL.FTZ R21, R0.reuse, R161 ;  /* 0x000000a100157220 */ /* 0x040fe40000410000 */
[C---:B------:R-:W-:Y:S02]  /*18e10*/  FMUL.FTZ R20, R0.reuse, R160 ;  /* 0x000000a000147220 */ /* 0x040fe40000410000 */
[----:B------:R-:W-:Y:S02]  /*18e20*/  FFMA.FTZ R4, R9, c[0x0][0x2d0], -R4 ;  /* 0x0000b40009047a23 */ /* 0x000fe40000010804 */
        /* <DEDUP_REMOVED lines=18> */
[C---:B--2---:R-:W-:Y:S02]  /*18f50*/  FMUL.FTZ R34, R2.reuse, R150 ;  /* 0x0000009602227220 */ /* 0x044fe40000410000 */
[C---:B------:R-:W-:Y:S02]  /*18f60*/  FMUL.FTZ R35, R2.reuse, R151 ;  /* 0x0000009702237220 */ /* 0x040fe40000410000 */
[----:B------:R-:W2:Y:S01]  /*18f70*/  LDSM.16.MT88.4 R148, [R193] ;  /* 0x00000000c194783b */ /* 0x000ea20000004200 */
[C---:B------:R-:W-:Y:S01]  /*18f80*/  FMUL.FTZ R10, R2.reuse, R170 ;  /* 0x000000aa020a7220 */ /* 0x040fe20000410000 */
[----:B------:R-:W-:Y:S01]  /*18f90*/  MUFU.EX2 R14, R181 ;  /* 0x000000b5000e7308 */ /* 0x000fe20000000800 */
[C---:B------:R-:W-:Y:S02]  /*18fa0*/  FMUL.FTZ R11, R2.reuse, R171 ;  /* 0x000000ab020b7220 */ /* 0x040fe40000410000 */
[----:B------:R-:W-:Y:S01]  /*18fb0*/  FFMA.FTZ R160, R2, R233, R175 ;  /* 0x000000e902a07223 */ /* 0x000fe200000100af */
[----:B-1----:R-:W-:Y:S01]  /*18fc0*/  F2FP.BF16.PACK_AB R175, R216, R161 ;  /* 0x000000a1d8af723e */ /* 0x002fe200000010ff */
[C---:B------:R-:W-:Y:S02]  /*18fd0*/  FMUL.FTZ R18, R2.reuse, R166 ;  /* 0x000000a602127220 */ /* 0x040fe40000410000 */
[C---:B------:R-:W-:Y:S02]  /*18fe0*/  FMUL.FTZ R19, R2.reuse, R167 ;  /* 0x000000a702137220 */ /* 0x040fe40000410000 */
[----:B------:R-:W-:Y:S01]  /*18ff0*/  LDSM.16.MT88.4 R164, [R193+0x1000] ;  /* 0x00100000c1a4783b */ /* 0x000fe20000004200 */
[C---:B------:R-:W-:Y:S01]  /*19000*/  FMUL.FTZ R26, R2.reuse, R158 ;  /* 0x0000009e021a7220 */ /* 0x040fe20000410000 */
[----:B------:R-:W-:Y:S01]  /*19010*/  MUFU.EX2 R181, R176 ;  /* 0x000000b000b57308 */ /* 0x000fe20000000800 */
[C---:B------:R-:W-:Y:S02]  /*19020*/  FMUL.FTZ R27, R2.reuse, R159 ;  /* 0x0000009f021b7220 */ /* 0x040fe40000410000 */
[C---:B------:R-:W-:Y:S02]  /*19030*/  FMUL.FTZ R30, R2.reuse, R154 ;  /* 0x0000009a021e7220 */ /* 0x040fe40000410000 */
[C---:B------:R-:W-:Y:S02]  /*19040*/  FMUL.FTZ R31, R2.reuse, R155 ;  /* 0x0000009b021f7220 */ /* 0x040fe40000410000 */
[----:B------:R-:W-:Y:S01]  /*19050*/  LDSM.16.MT88.4 R152, [R193+0x800] ;  /* 0x00080000c198783b */ /* 0x000fe20000004200 */
        /* <DEDUP_REMOVED lines=10> */
[----:B------:R-:W-:Y:S02]  /*19100*/  FMUL.FTZ R49, R0, R49 ;  /* 0x0000003100317220 */ /* 0x000fe40000410000 */
[C---:B------:R-:W-:Y:S01]  /*19110*/  FMUL.FTZ R50, R2.reuse, R50 ;  /* 0x0000003202327220 */ /* 0x040fe20000410000 */
[C---:B--2---:R-:W-:Y:S05]  /*19120*/  HMMA.16816.F32.BF16 R8, R172.reuse, R148, R8 ;  /* 0x00000094ac08723c */ /* 0x044fea0000041808 */
        /* <DEDUP_REMOVED lines=93> */
[C---:B------:R-:W-:Y:S01]  /*19700*/  FMUL.FTZ R135, R2.reuse, R135 ;  /* 0x0000008702877220 */ /* 0x040fe20000410000 */
[C---:B-1----:R-:W-:Y:S03]  /*19710*/  HMMA.16816.F32.BF16 R44, R172.reuse, R148, R44 ;  /* 0x00000094ac2c723c */ /* 0x042fe6000004182c */
[C---:B------:R-:W-:Y:S02]  /*19720*/  FMUL.FTZ R138, R2.reuse, R138 ;  /* 0x0000008a028a7220 */ /* 0x040fe40000410000 */
[----:B------:R-:W-:Y:S02]  /*19730*/  FMUL.FTZ R139, R2, R139 ;  /* 0x0000008b028b7220 */ /* 0x000fe40000410000 */
[----:B------:R-:W1:Y:S01]  /*19740*/  MUFU.EX2 R2, R183 ;  /* 0x000000b700027308 */ /* 0x000e620000000800 */
[C---:B------:R-:W-:Y:S01]  /*19750*/  HMMA.16816.F32.BF16 R48, R172.reuse, R150, R48 ;  /* 0x00000096ac30723c */ /* 0x040fe20000041830 */
[----:B------:R-:W2:Y:S03]  /*19760*/  LDSM.16.MT88.4 R148, [R194+0x1800] ;  /* 0x00180000c294783b */ /* 0x000ea60000004200 */
[C---:B------:R-:W-:Y:S02]  /*19770*/  FMUL.FTZ R132, R0.reuse, R132 ;  /* 0x0000008400847220 */ /* 0x040fe40000410000 */
[C---:B------:R-:W-:Y:S02]  /*19780*/  FMUL.FTZ R133, R0.reuse, R133 ;  /* 0x0000008500857220 */ /* 0x040fe40000410000 */
[C---:B------:R-:W-:Y:S04]  /*19790*/  FMUL.FTZ R136, R0.reuse, R136 ;  /* 0x0000008800887220 */ /* 0x040fe80000410000 */
[----:B------:R-:W-:Y:S02]  /*197a0*/  FMUL.FTZ R137, R0, R137 ;  /* 0x0000008900897220 */ /* 0x000fe40000410000 */
[----:B------:R-:W-:Y:S02]  /*197b0*/  FADD.FTZ R0, R6, R177 ;  /* 0x000000b106007221 */ /* 0x000fe40000010000 */
[----:B------:R-:W3:Y:S02]  /*197c0*/  MUFU.EX2 R177, R185 ;  /* 0x000000b900b17308 */ /* 0x000ee40000000800 */
        /* <DEDUP_REMOVED lines=42> */
[----:B---3--:R-:W-:Y:S05]  /*19a70*/  F2FP.BF16.PACK_AB R173, R177, R176 ;  /* 0x000000b0b1ad723e */ /* 0x008fea00000010ff */
[C---:B------:R-:W-:Y:S02]  /*19a80*/  HMMA.16816.F32.BF16 R8, R148.reuse, R152, R8 ;  /* 0x000000989408723c */ /* 0x040fe40000041808 */
[----:B------:R-:W3:Y:S03]  /*19a90*/  MUFU.EX2 R6, R189 ;  /* 0x000000bd00067308 */ /* 0x000ee60000000800 */
[----:B-1----:R-:W-:Y:S03]  /*19aa0*/  FADD.FTZ R0, R2, R0 ;  /* 0x0000000002007221 */ /* 0x002fe60000010000 */
[C---:B------:R-:W-:Y:S01]  /*19ab0*/  HMMA.16816.F32.BF16 R16, R148.reuse, R154, R16 ;  /* 0x0000009a9410723c */ /* 0x040fe20000041810 */
[----:B------:R-:W1:Y:S03]  /*19ac0*/  LDSM.16.MT88.4 R152, [R196+0x800] ;  /* 0x00080000c498783b */ /* 0x000e660000004200 */
[----:B------:R-:W5:Y:S01]  /*19ad0*/  MUFU.EX2 R174, R188 ;  /* 0x000000bc00ae7308 */ /* 0x000f620000000800 */
[C---:B----4-:R-:W-:Y:S01]  /*19ae0*/  FADD.FTZ R0, R172.reuse, R0 ;  /* 0x00000000ac007221 */ /* 0x050fe20000010000 */
[----:B------:R-:W-:Y:S01]  /*19af0*/  F2FP.BF16.PACK_AB R172, R172, R2 ;  /* 0x00000002acac723e */ /* 0x000fe200000010ff */
[----:B------:R-:W-:Y:S07]  /*19b00*/  FADD.FTZ R2, R168, R160 ;  /* 0x000000a0a8027221 */ /* 0x000fee0000010000 */
[----:B------:R-:W4:Y:S01]  /*19b10*/  MUFU.EX2 R14, R187 ;  /* 0x000000bb000e7308 */ /* 0x000f220000000800 */
[----:B---3--:R-:W-:Y:S01]  /*19b20*/  FADD.FTZ R0, R6, R0 ;  /* 0x0000000006007221 */ /* 0x008fe20000010000 */
[C---:B--2---:R-:W-:Y:S03]  /*19b30*/  HMMA.16816.F32.BF16 R20, R148.reuse, R156, R20 ;  /* 0x0000009c9414723c */ /* 0x044fe60000041814 */
[C---:B-----5:R-:W-:Y:S01]  /*19b40*/  FADD.FTZ R234, R174.reuse, R0 ;  /* 0x00000000aeea7221 */ /* 0x060fe20000010000 */
[----:B------:R-:W-:Y:S04]  /*19b50*/  F2FP.BF16.PACK_AB R174, R174, R6 ;  /* 0x00000006aeae723e */ /* 0x000fe800000010ff */
[C---:B------:R-:W-:Y:S01]  /*19b60*/  HMMA.16816.F32.BF16 R24, R148.reuse, R158, R24 ;  /* 0x0000009e9418723c */ /* 0x040fe20000041818 */
[----:B------:R-:W2:Y:S03]  /*19b70*/  LDSM.16.MT88.4 R156, [R195+0x800] ;  /* 0x00080000c39c783b */ /* 0x000ea60000004200 */
[----:B------:R-:W-:Y:S01]  /*19b80*/  FADD.FTZ R0, R161, R2 ;  /* 0x00000002a1007221 */ /* 0x000fe20000010000 */
[-C--:B------:R-:W-:Y:S02]  /*19b90*/  MOV R6, R3.reuse ;  /* 0x0000000300067202 */ /* 0x080fe40000000f00 */
[----:B----4-:R-:W-:Y:S01]  /*19ba0*/  F2FP.BF16.PACK_AB R175, R4, R14 ;  /* 0x0000000e04af723e */ /* 0x010fe200000010ff */
        /* <DEDUP_REMOVED lines=11> */
[----:B------:R-:W-:Y:S01]  /*19c60*/  MOV R14, R3 ;  /* 0x00000003000e7202 */ /* 0x000fe20000000f00 */
[C---:B--2---:R-:W-:Y:S03]  /*19c70*/  HMMA.16816.F32.BF16 R36, R148.reuse, R156, R36 ;  /* 0x0000009c9424723c */ /* 0x044fe60000041824 */
[----:B------:R-:W-:Y:S01]  /*19c80*/  FADD.FTZ R233, R4, R0 ;  /* 0x0000000004e97221 */ /* 0x000fe20000010000 */
[----:B------:R-:W-:Y:S02]  /*19c90*/  IADD3 R0, R225, -0x1, RZ ;  /* 0xffffffffe1007810 */ /* 0x000fe40007ffe0ff */
[----:B------:R-:W-:Y:S02]  /*19ca0*/  MOV R4, R13 ;  /* 0x0000000d00047202 */ /* 0x000fe40000000f00 */
[C---:B------:R-:W-:Y:S01]  /*19cb0*/  HMMA.16816.F32.BF16 R40, R148.reuse, R158, R40 ;  /* 0x0000009e9428723c */ /* 0x040fe20000041828 */
[----:B------:R-:W2:Y:S03]  /*19cc0*/  LDSM.16.MT88.4 R156, [R194+0x2000] ;  /* 0x00200000c29c783b */ /* 0x000ea60000004200 */
[----:B------:R-:W-:Y:S04]  /*19cd0*/  MOV R225, R0 ;  /* 0x0000000000e17202 */ /* 0x000fe80000000f00 */
        /* <DEDUP_REMOVED lines=83> */
.L_x_2426:
[----:B------:R-:W-:Y:S05]  /*1a210*/  BRA.DIV ~URZ, `(.L_x_2449) ;  /* 0x000079627f007947 */ /* 0x000fea000b800000 */
[----:B------:R1:W2:Y:S02]  /*1a220*/  SHFL.BFLY PT, R4, R234, 0x2, 0x1f ;  /* 0x0c401f00ea047f89 */ /* 0x0002a400000e0000 */
.L_x_2558:
[----:B--2---:R-:W-:Y:S01]  /*1a230*/  FADD.FTZ R4, R4, R234 ;  /* 0x000000ea04047221 */ /* 0x004fe20000010000 */
[----:B------:R-:W-:Y:S05]  /*1a240*/  BRA.DIV ~URZ, `(.L_x_2450) ;  /* 0x000079927f007947 */ /* 0x000fea000b800000 */
[----:B------:R-:W2:Y:S02]  /*1a250*/  SHFL.BFLY PT, R0, R233, 0x2, 0x1f ;  /* 0x0c401f00e9007f89 */ /* 0x000ea400000e0000 */
[----:B--2---:R-:W-:-:S02]  /*1a260*/  FADD.FTZ R233, R0, R233 ;  /* 0x000000e900e97221 */ /* 0x004fc40000010000 */
[----:B------:R-:W2:Y:S04]  /*1a270*/  SHFL.BFLY PT, R0, R4, 0x1, 0x1f ;  /* 0x0c201f0004007f89 */ /* 0x000ea800000e0000 */
[----:B------:R3:W4:Y:S01]  /*1a280*/  SHFL.BFLY PT, R3, R233, 0x1, 0x1f ;  /* 0x0c201f00e9037f89 */ /* 0x00072200000e0000 */
[----:B--2---:R-:W-:-:S05]  /*1a290*/  FADD.FTZ R4, R4, R0 ;  /* 0x0000000004047221 */ /* 0x004fca0000010000 */
.L_x_2559:
[----:B------:R-:W-:Y:S01]  /*1a2a0*/  FSETP.NE.FTZ.AND P1, PT, R4, RZ, PT ;  /* 0x000000ff0400720b */ /* 0x000fe20003f35000 */
[----:B----4-:R-:W-:Y:S01]  /*1a2b0*/  FADD.FTZ R3, R3, R233 ;  /* 0x000000e903037221 */ /* 0x010fe20000010000 */
[----:B------:R-:W-:Y:S02]  /*1a2c0*/  MOV R2, RZ ;  /* 0x000000ff00027202 */ /* 0x000fe40000000f00 */
[----:B------:R-:W-:Y:S02]  /*1a2d0*/  MOV R20, 0xff800000 ;  /* 0xff80000000147802 */ /* 0x000fe40000000f00 */
[----:B------:R-:W-:-:S02]  /*1a2e0*/  FSETP.NE.FTZ.AND P0, PT, R3, RZ, PT ;  /* 0x000000ff0300720b */ /* 0x000fc40003f15000 */
[----:B------:R-:W-:-:S05]  /*1a2f0*/  MOV R21, 0xff800000 ;  /* 0xff80000000157802 */ /* 0x000fca0000000f00 */
[----:B------:R-:W2:Y:S01]  /*1a300*/  @P1 MUFU.LG2 R0, R4 ;  /* 0x0000000400001308 */ /* 0x000ea20000000c00 */
[----:B------:R-:W-:-:S07]  /*1a310*/  @P1 MOV R5, 0x3f317218 ;  /* 0x3f31721800051802 */ /* 0x000fce0000000f00 */
[----:B------:R2:W4:Y:S02]  /*1a320*/  @P1 MUFU.RCP R2, R4 ;  /* 0x0000000400021308 */ /* 0x0005240000001000 */
[----:B--2---:R-:W-:Y:S02]  /*1a330*/  @P1 FMUL.FTZ R4, R0, 0.69314718246459960938 ;  /* 0x3f31721800041820 */ /* 0x004fe40000410000 */
[----:B------:R-:W-:Y:S01]  /*1a340*/  @P1 FMUL.FTZ R0, R5, c[0x0][0x2d0] ;  /* 0x0000b40005001a20 */ /* 0x000fe20000410000 */
[----:B------:R-:W-:Y:S01]  /*1a350*/  @P0 MOV R5, 0x3f317218 ;  /* 0x3f31721800050802 */ /* 0x000fe20000000f00 */
[----:B----4-:R-:W-:Y:S02]  /*1a360*/  FMUL.FTZ R168, R2, R168 ;  /* 0x000000a802a87220 */ /* 0x010fe40000410000 */
[----:B------:R-:W-:Y:S01]  /*1a370*/  @P1 FFMA.FTZ R20, R0, R13, R4 ;  /* 0x0000000d00141223 */ /* 0x000fe20000010004 */
[----:B------:R-:W-:Y:S01]  /*1a380*/  MOV R0, RZ ;  /* 0x000000ff00007202 */ /* 0x000fe20000000f00 */
[----:B------:R-:W2:Y:S01]  /*1a390*/  @P0 MUFU.LG2 R4, R3 ;  /* 0x0000000300040308 */ /* 0x000ea20000000c00 */
[----:B------:R-:W-:-:S02]  /*1a3a0*/  FMUL.FTZ R169, R2, R169 ;  /* 0x000000a902a97220 */ /* 0x000fc40000410000 */
[C---:B------:R-:W-:Y:S02]  /*1a3b0*/  FMUL.FTZ R164, R2.reuse, R164 ;  /* 0x000000a402a47220 */ /* 0x040fe40000410000 */
[C---:B------:R-:W-:Y:S02]  /*1a3c0*/  FMUL.FTZ R165, R2.reuse, R165 ;  /* 0x000000a502a57220 */ /* 0x040fe40000410000 */
[C---:B------:R-:W-:Y:S01]  /*1a3d0*/  FMUL.FTZ R160, R2.reuse, R160 ;  /* 0x000000a002a07220 */ /* 0x040fe20000410000 */
[----:B------:R2:W4:Y:S01]  /*1a3e0*/  @P0 MUFU.RCP R0, R3 ;  /* 0x0000000300000308 */ /* 0x0005220000001000 */
        /* <DEDUP_REMOVED lines=8> */
[----:B--2---:R-:W-:-:S02]  /*1a470*/  @P0 FMUL.FTZ R3, R4, 0.69314718246459960938 ;  /* 0x3f31721804030820 */ /* 0x004fc40000410000 */
[----:B------:R-:W-:Y:S02]  /*1a480*/  @P0 FMUL.FTZ R4, R5, c[0x0][0x2d0] ;  /* 0x0000b40005040a20 */ /* 0x000fe40000410000 */
[C---:B----4-:R-:W-:Y:S02]  /*1a490*/  FMUL.FTZ R170, R0.reuse, R170 ;  /* 0x000000aa00aa7220 */ /* 0x050fe40000410000 */
        /* <DEDUP_REMOVED lines=62> */
[----:B------:R-:W-:Y:S01]  /*1a880*/  FMUL.FTZ R139, R0, R139 ;  /* 0x0000008b008b7220 */ /* 0x000fe20000410000 */
[----:B------:R-:W-:Y:S01]  /*1a890*/  MOV R0, 0x1 ;  /* 0x0000000100007802 */ /* 0x000fe20000000f00 */
[----:B------:R-:W-:-:S02]  /*1a8a0*/  @P0 FFMA.FTZ R21, R4, R6, R3 ;  /* 0x0000000604150223 */ /* 0x000fc40000010003 */
        /* <DEDUP_REMOVED lines=51> */
.L_x_2343:
[----:B------:R2:W5:Y:S04]  /*1abe0*/  LDL R6, [R1+0xd4] ;  /* 0x0000d40001067983 */ /* 0x0005680000100800 */
[----:B------:R-:W4:Y:S01]  /*1abf0*/  S2R R2, SR_TID.X ;  /* 0x0000000000027919 */ /* 0x000f220000002100 */
[----:B------:R-:W-:Y:S01]  /*1ac00*/  BSSY B0, `(.L_x_2451) ;  /* 0x0000011000007945 */ /* 0x000fe20003800000 */
[----:B----4-:R-:W-:-:S13]  /*1ac10*/  LOP3.LUT P0, RZ, R2, 0xff, RZ, 0xc0, !PT ;  /* 0x000000ff02ff7812 */ /* 0x010fda000780c0ff */
        /* <DEDUP_REMOVED lines=8> */
[----:B--2---:R2:W4:Y:S04]  /*1aca0*/  @P0 ATOMG.E.ADD.STRONG.GPU PT, R2, [R4.64], R2 ;  /* 0x00000002040209a8 */ /* 0x00452800081ee1ca */
[----:B--2---:R-:W2:Y:S04]  /*1acb0*/  S2R R4, SR_LTMASK ;  /* 0x0000000000047919 */ /* 0x004ea80000003900 */
[----:B----4-:R2:W4:Y:S02]  /*1acc0*/  SHFL.IDX PT, R3, R2, R3, 0x1f ;  /* 0x00001f0302037589 */ /* 0x01052400000e0000 */
[----:B--2---:R-:W-:-:S06]  /*1acd0*/  LOP3.LUT R2, R4, UR4, RZ, 0xc0, !PT ;  /* 0x0000000404027c12 */ /* 0x004fcc000f8ec0ff */
[----:B------:R-:W4:Y:S02]  /*1ace0*/  POPC R2, R2 ;  /* 0x0000000200027309 */ /* 0x000f240000000000 */
[----:B----45:R-:W-:-:S05]  /*1acf0*/  IADD3 R6, R3, c[0x0][0xc], R2 ;  /* 0x0000030003067a10 */ /* 0x030fca0007ffe002 */
[----:B------:R2:W-:Y:S02]  /*1ad00*/  STL [R1+0xd4], R6 ;  /* 0x0000d40601007387 */ /* 0x0005e40000100800 */
.L_x_2452:
[----:B--2---:R-:W-:Y:S05]  /*1ad10*/  BSYNC B0 ;  /* 0x0000000000007941 */ /* 0x004fea0003800000 */
.L_x_2451:
[----:B------:R-:W-:Y:S01]  /*1ad20*/  PRMT R0, R0, 0x9910, RZ ;  /* 0x0000991000007816 */ /* 0x000fe200000000ff */
[----:B------:R-:W-:Y:S01]  /*1ad30*/  BSSY B1, `(.L_x_2453) ;  /* 0x000041a000017945 */ /* 0x000fe20003800000 */
[----:B-----5:R-:W-:Y:S02]  /*1ad40*/  IMAD.MOV.U32 R147, RZ, RZ, R6 ;  /* 0x000000ffff937224 */ /* 0x020fe400078e0006 */
[----:B------:R-:W-:-:S13]  /*1ad50*/  ISETP.NE.AND P0, PT, R0, RZ, PT ;  /* 0x000000ff0000720c */ /* 0x000fda0003f05270 */
[----:B------:R-:W-:Y:S05]  /*1ad60*/  @!P0 BRA `(.L_x_2454) ;  /* 0x0000343000008947 */ /* 0x000fea0003800000 */
[----:B------:R-:W2:Y:S04]  /*1ad70*/  LDL R11, [R1+0xb4] ;  /* 0x0000b400010b7983 */ /* 0x000ea80000100800 */
        /* <DEDUP_REMOVED lines=13> */
[----:B--2---:R-:W-:Y:S02]  /*1ae50*/  F2FP.BF16.PACK_AB R2, R165, R164 ;  /* 0x000000a4a502723e */ /* 0x004fe400000010ff */
[----:B-1----:R-:W-:-:S03]  /*1ae60*/  F2FP.BF16.PACK_AB R0, R167, R166 ;  /* 0x000000a6a700723e */ /* 0x002fc600000010ff */
        /* <DEDUP_REMOVED lines=143> */
.L_x_2455:
[----:B-1----:R-:W2:Y:S04]  /*1b760*/  LDL.LU R4, [R1+0xa8] ;  /* 0x0000a80001047983 */ /* 0x002ea80000300800 */
[----:B------:R-:W3:Y:S04]  /*1b770*/  LDL R23, [R1+0x1e4] ;  /* 0x0001e40001177983 */ /* 0x000ee80000100800 */
[----:B------:R-:W3:Y:S04]  /*1b780*/  LDL R19, [R1+0xa0] ;  /* 0x0000a00001137983 */ /* 0x000ee80000100800 */
[----:B------:R-:W4:Y:S04]  /*1b790*/  LDL R13, [R1+0xd8] ;  /* 0x0000d800010d7983 */ /* 0x000f280000100800 */
[----:B------:R-:W3:Y:S01]  /*1b7a0*/  LDL R22, [R1+0x1e0] ;  /* 0x0001e00001167983 */ /* 0x000ee20000100800 */
[----:B------:R-:W-:Y:S01]  /*1b7b0*/  IMAD.MOV.U32 R18, RZ, RZ, 0x368 ;  /* 0x00000368ff127424 */ /* 0x000fe200078e00ff */
[----:B------:R-:W-:-:S04]  /*1b7c0*/  ISETP.GT.AND P2, PT, R3, 0x1, PT ;  /* 0x000000010300780c */ /* 0x000fc80003f44270 */
[----:B------:R-:W-:-:S04]  /*1b7d0*/  SEL R18, R18, 0x328, P2 ;  /* 0x0000032812127807 */ /* 0x000fc80001000000 */
[----:B------:R-:W1:Y:S08]  /*1b7e0*/  LDC.64 R8, c[0x0][R18+0x170] ;  /* 0x00005c0012087b82 */ /* 0x000e700000000a00 */
[----:B------:R-:W2:Y:S01]  /*1b7f0*/  LDC.64 R14, c[0x0][R18+0x168] ;  /* 0x00005a00120e7b82 */ /* 0x000ea20000000a00 */
[----:B------:R-:W-:-:S04]  /*1b800*/  ISETP.NE.U32.AND P0, PT, RZ, c[0x0][0x500], PT ;  /* 0x00014000ff007a0c */ /* 0x000fc80003f05070 */
[----:B------:R-:W-:Y:S02]  /*1b810*/  ISETP.NE.AND.EX P0, PT, RZ, c[0x0][0x504], PT, P0 ;  /* 0x00014100ff007a0c */ /* 0x000fe40003f05300 */
[----:B------:R-:W-:Y:S02]  /*1b820*/  SHF.R.S32.HI R3, RZ, 0x1f, R6 ;  /* 0x0000001fff037819 */ /* 0x000fe40000011406 */
[----:B------:R-:W-:Y:S02]  /*1b830*/  SEL R0, R6, RZ, !P0 ;  /* 0x000000ff06007207 */ /* 0x000fe40004000000 */
[----:B------:R-:W-:-:S03]  /*1b840*/  SEL R5, R3, RZ, !P0 ;  /* 0x000000ff03057207 */ /* 0x000fc60004000000 */
[----:B-1----:R-:W-:-:S04]  /*1b850*/  IMAD R3, R9, R0, RZ ;  /* 0x0000000009037224 */ /* 0x002fc800078e02ff */
[C---:B------:R-:W-:Y:S02]  /*1b860*/  IMAD R5, R8.reuse, R5, R3 ;  /* 0x0000000508057224 */ /* 0x040fe400078e0203 */
[----:B------:R-:W-:Y:S01]  /*1b870*/  IMAD.WIDE.U32 R8, R8, R0, RZ ;  /* 0x0000000008087225 */ /* 0x000fe200078e00ff */
[----:B-----5:R-:W-:-:S03]  /*1b880*/  SHF.R.S32.HI R6, RZ, 0x1f, R2 ;  /* 0x0000001fff067819 */ /* 0x020fc60000011402 */
[----:B------:R-:W-:Y:S01]  /*1b890*/  IMAD.IADD R5, R9, 0x1, R5 ;  /* 0x0000000109057824 */ /* 0x000fe200078e0205 */
[----:B------:R-:W1:Y:S01]  /*1b8a0*/  S2R R24, SR_TID.X ;  /* 0x0000000000187919 */ /* 0x000e620000002100 */
[----:B--2---:R-:W-:-:S05]  /*1b8b0*/  LOP3.LUT R4, R4, 0xffff, RZ, 0xc0, !PT ;  /* 0x0000ffff04047812 */ /* 0x004fca00078ec0ff */
[----:B------:R-:W-:-:S04]  /*1b8c0*/  IMAD.WIDE.U32 R10, R14, R4, RZ ;  /* 0x000000040e0a7225 */ /* 0x000fc800078e00ff */
[----:B------:R-:W-:Y:S02]  /*1b8d0*/  IMAD R3, R15, R4, RZ ;  /* 0x000000040f037224 */ /* 0x000fe400078e02ff */
[----:B------:R-:W2:Y:S01]  /*1b8e0*/  LDC.64 R14, c[0x0][R18+0x178] ;  /* 0x00005e00120e7b82 */ /* 0x000ea20000000a00 */
[----:B------:R-:W-:Y:S01]  /*1b8f0*/  IADD3 R16, P1, P0, R8, R10, R2 ;  /* 0x0000000a08107210 */ /* 0x000fe2000783e002 */
[----:B------:R-:W-:Y:S02]  /*1b900*/  IMAD.IADD R10, R11, 0x1, R3 ;  /* 0x000000010b0a7824 */ /* 0x000fe400078e0203 */
[----:B------:R-:W-:-:S05]  /*1b910*/  IMAD.MOV.U32 R3, RZ, RZ, c[0x0][0x4e8] ;  /* 0x00013a00ff037624 */ /* 0x000fca00078e00ff */
[----:B------:R-:W-:Y:S01]  /*1b920*/  ISETP.NE.AND P3, PT, R3, 0x1, PT ;  /* 0x000000010300780c */ /* 0x000fe20003f65270 */
[----:B---3--:R-:W-:Y:S01]  /*1b930*/  IMAD.IADD R3, R23, 0x1, R19 ;  /* 0x0000000117037824 */ /* 0x008fe200078e0213 */
[----:B----4-:R-:W-:Y:S02]  /*1b940*/  SEL R8, R13, RZ, P2 ;  /* 0x000000ff0d087207 */ /* 0x010fe40001000000 */
[----:B------:R-:W-:Y:S01]  /*1b950*/  IADD3.X R13, R5, R10, R6, P1, P0 ;  /* 0x0000000a050d7210 */ /* 0x000fe20000fe0406 */
[----:B------:R-:W-:-:S08]  /*1b960*/  IMAD.MOV.U32 R5, RZ, RZ, R3 ;  /* 0x000000ffff057224 */ /* 0x000fd000078e0003 */
[----:B------:R-:W-:-:S05]  /*1b970*/  @P3 IMAD.HI.U32 R10, R3, c[0x0][0x4ec], RZ ;  /* 0x00013b00030a3a27 */ /* 0x000fca00078e00ff */
[----:B------:R-:W-:Y:S01]  /*1b980*/  @P3 SHF.R.U32.HI R5, RZ, c[0x0][0x4f0], R10 ;  /* 0x00013c00ff053a19 */ /* 0x000fe2000001160a */
[-C--:B--2---:R-:W-:Y:S02]  /*1b990*/  IMAD R11, R15, R8.reuse, RZ ;  /* 0x000000080f0b7224 */ /* 0x084fe400078e02ff */
[----:B------:R-:W-:-:S04]  /*1b9a0*/  IMAD.WIDE.U32 R8, R14, R8, RZ ;  /* 0x000000080e087225 */ /* 0x000fc800078e00ff */
[----:B------:R-:W-:Y:S01]  /*1b9b0*/  IMAD.IADD R11, R9, 0x1, R11 ;  /* 0x00000001090b7824 */ /* 0x000fe200078e020b */
[----:B------:R-:W-:Y:S02]  /*1b9c0*/  IADD3 R8, P1, P0, R5, R16, R8 ;  /* 0x0000001005087210 */ /* 0x000fe4000783e008 */
[----:B------:R-:W-:-:S04]  /*1b9d0*/  SHF.R.S32.HI R9, RZ, 0x1f, R5 ;  /* 0x0000001fff097819 */ /* 0x000fc80000011405 */
[----:B------:R-:W-:Y:S02]  /*1b9e0*/  IADD3.X R9, R9, R13, R11, P1, P0 ;  /* 0x0000000d09097210 */ /* 0x000fe40000fe040b */
[----:B------:R-:W2:Y:S01]  /*1b9f0*/  LDC.64 R10, c[0x0][R18+0x160] ;  /* 0x00005800120a7b82 */ /* 0x000ea20000000a00 */
[----:B------:R-:W-:-:S04]  /*1ba00*/  IMAD.MOV R5, RZ, RZ, -R5 ;  /* 0x000000ffff057224 */ /* 0x000fc800078e0a05 */
[----:B------:R-:W-:-:S05]  /*1ba10*/  IMAD R5, R5, c[0x0][0x4e8], R3 ;  /* 0x00013a0005057a24 */ /* 0x000fca00078e0203 */
[----:B------:R-:W-:Y:S02]  /*1ba20*/  SHF.R.S32.HI R13, RZ, 0x1f, R5 ;  /* 0x0000001fff0d7819 */ /* 0x000fe40000011405 */
[----:B-1----:R-:W-:-:S04]  /*1ba30*/  SHF.R.S32.HI R23, RZ, 0x1f, R24 ;  /* 0x0000001fff177819 */ /* 0x002fc80000011418 */
[----:B------:R-:W-:-:S04]  /*1ba40*/  LEA.HI R23, R23, R24, RZ, 0x5 ;  /* 0x0000001817177211 */ /* 0x000fc800078f28ff */
[----:B------:R-:W-:-:S05]  /*1ba50*/  LOP3.LUT R23, R23, 0xffffffe0, RZ, 0xc0, !PT ;  /* 0xffffffe017177812 */ /* 0x000fca00078ec0ff */
[----:B------:R-:W-:Y:S02]  /*1ba60*/  IMAD.IADD R23, R24, 0x1, -R23 ;  /* 0x0000000118177824 */ /* 0x000fe400078e0a17 */
[----:B--2---:R-:W-:-:S04]  /*1ba70*/  IMAD.WIDE.U32 R8, R10, R5, R8 ;  /* 0x000000050a087225 */ /* 0x004fc800078e0008 */
[----:B------:R-:W-:Y:S02]  /*1ba80*/  IMAD R5, R11, R5, RZ ;  /* 0x000000050b057224 */ /* 0x000fe400078e02ff */
[----:B------:R-:W-:Y:S02]  /*1ba90*/  IMAD.MOV.U32 R11, RZ, RZ, c[0x0][0x4a8] ;  /* 0x00012a00ff0b7624 */ /* 0x000fe400078e00ff */
[----:B------:R-:W-:Y:S02]  /*1baa0*/  IMAD R5, R10, R13, R5 ;  /* 0x0000000d0a057224 */ /* 0x000fe400078e0205 */
[----:B------:R-:W-:Y:S01]  /*1bab0*/  IMAD.MOV.U32 R10, RZ, RZ, c[0x0][0x4ac] ;  /* 0x00012b00ff0a7624 */ /* 0x000fe200078e00ff */
[----:B------:R-:W-:Y:S01]  /*1bac0*/  SEL R11, R11, c[0x0][0x450], P2 ;  /* 0x000114000b0b7a07 */ /* 0x000fe20001000000 */
[----:B------:R-:W-:-:S03]  /*1bad0*/  IMAD.IADD R5, R9, 0x1, R5 ;  /* 0x0000000109057824 */ /* 0x000fc600078e0205 */
[----:B------:R-:W-:Y:S02]  /*1bae0*/  SEL R10, R10, c[0x0][0x454], P2 ;  /* 0x000115000a0a7a07 */ /* 0x000fe40001000000 */
[----:B------:R-:W-:-:S04]  /*1baf0*/  LEA R11, P0, R8, R11, 0x2 ;  /* 0x0000000b080b7211 */ /* 0x000fc800078010ff */
[----:B------:R-:W-:Y:S02]  /*1bb00*/  LEA.HI.X R9, R8, R10, R5, 0x2, P0 ;  /* 0x0000000a08097211 */ /* 0x000fe400000f1405 */
[----:B------:R-:W-:Y:S04]  /*1bb10*/  SHFL.IDX PT, R10, R11, RZ, 0x1c1f ;  /* 0x001c1fff0b0a7589 */ /* 0x000fe800000e0000 */
[----:B------:R-:W-:Y:S01]  /*1bb20*/  SHFL.IDX PT, R8, R11, 0x1, 0x1c1f ;  /* 0x003c1f000b087f89 */ /* 0x000fe200000e0000 */
[----:B------:R-:W-:-:S03]  /*1bb30*/  IMAD.IADD R13, R22, 0x1, R19 ;  /* 0x00000001160d7824 */ /* 0x000fc600078e0213 */
[----:B------:R-:W1:Y:S04]  /*1bb40*/  SHFL.IDX PT, R11, R9, RZ, 0x1c1f ;  /* 0x001c1fff090b7589 */ /* 0x000e6800000e0000 */
[----:B------:R-:W2:Y:S01]  /*1bb50*/  SHFL.IDX PT, R9, R9, 0x1, 0x1c1f ;  /* 0x003c1f0009097f89 */ /* 0x000ea200000e0000 */
[----:B------:R-:W-:Y:S01]  /*1bb60*/  IMAD R5, R17, c[0x0][0x4e8], RZ ;  /* 0x00013a0011057a24 */ /* 0x000fe200078e02ff */
[----:B------:R-:W-:Y:S02]  /*1bb70*/  LOP3.LUT P0, RZ, R23, 0x3, RZ, 0xc0, !PT ;  /* 0x0000000317ff7812 */ /* 0x000fe4000780c0ff */
[C---:B------:R-:W-:Y:S02]  /*1bb80*/  IADD3 R16, R13.reuse, 0x8, RZ ;  /* 0x000000080d107810 */ /* 0x040fe40007ffe0ff */
[----:B------:R-:W-:-:S02]  /*1bb90*/  ISETP.GE.OR P1, PT, R13, R5, P0 ;  /* 0x000000050d00720c */ /* 0x000fc40000726670 */
[----:B------:R-:W-:-:S11]  /*1bba0*/  ISETP.GE.OR P0, PT, R16, R5, P0 ;  /* 0x000000051000720c */ /* 0x000fd60000706670 */
[----:B-1----:R1:W-:Y:S04]  /*1bbb0*/  @!P1 ST.E [R10.64], R20 ;  /* 0x000000140a009985 */ /* 0x0023e8000c10190a */
[----:B--2---:R1:W-:Y:S01]  /*1bbc0*/  @!P0 ST.E [R8.64], R21 ;  /* 0x0000001508008985 */ /* 0x0043e2000c10190a */
[----:B------:R-:W-:Y:S05]  /*1bbd0*/  @P2 BRA `(.L_x_2456) ;  /* 0x0000093000002947 */ /* 0x000fea0003800000 */
[----:B------:R-:W-:Y:S01]  /*1bbe0*/  IMAD R6, R6, c[0x0][0x3a0], RZ ;  /* 0x0000e80006067a24 */ /* 0x000fe200078e02ff */
[----:B------:R-:W-:Y:S01]  /*1bbf0*/  SHF.R.S32.HI R5, RZ, 0x1f, R0 ;  /* 0x0000001fff057819 */ /* 0x000fe20000011400 */
[C---:B-1----:R-:W-:Y:S01]  /*1bc00*/  IMAD.WIDE.U32 R8, R2.reuse, c[0x0][0x3a0], RZ ;  /* 0x0000e80002087a25 */ /* 0x042fe200078e00ff */
[----:B------:R1:W2:Y:S03]  /*1bc10*/  LDS.128 R32, [R223+0x80] ;  /* 0x00008000df207984 */ /* 0x0002a60000000c00 */
[----:B------:R-:W-:Y:S01]  /*1bc20*/  IMAD R2, R2, c[0x0][0x3a4], R6 ;  /* 0x0000e90002027a24 */ /* 0x000fe200078e0206 */
[----:B------:R-:W-:Y:S01]  /*1bc30*/  LEA R6, R146, R145, 0x5 ;  /* 0x0000009192067211 */ /* 0x000fe200078e28ff */
[----:B------:R1:W3:Y:S03]  /*1bc40*/  LDS.128 R48, [R223+0x1080] ;  /* 0x00108000df307984 */ /* 0x0002e60000000c00 */
[----:B------:R-:W-:Y:S01]  /*1bc50*/  IADD3 R3, R9, R2, RZ ;  /* 0x0000000209037210 */ /* 0x000fe20007ffe0ff */
[----:B------:R1:W4:Y:S01]  /*1bc60*/  LDS.128 R64, [R223+0x2080] ;  /* 0x00208000df407984 */ /* 0x0003220000000c00 */
[----:B------:R-:W-:-:S02]  /*1bc70*/  MOV R2, R8 ;  /* 0x0000000800027202 */ /* 0x000fc40000000f00 */
[----:B------:R-:W-:Y:S01]  /*1bc80*/  IADD3 R6, R19, R6, RZ ;  /* 0x0000000613067210 */ /* 0x000fe20007ffe0ff */
[----:B------:R1:W1:Y:S02]  /*1bc90*/  LDS.128 R80, [R223+0x3080] ;  /* 0x00308000df507984 */ /* 0x0002640000000c00 */
[----:B------:R-:W-:Y:S01]  /*1bca0*/  IMAD.WIDE.U32 R8, R4, c[0x0][0x3e8], R2 ;  /* 0x0000fa0004087a25 */ /* 0x000fe200078e0002 */
[----:B------:R-:W-:Y:S01]  /*1bcb0*/  MOV R2, R6 ;  /* 0x0000000600027202 */ /* 0x000fe20000000f00 */
[----:B------:R1:W1:Y:S02]  /*1bcc0*/  LDS.128 R28, [R223+0x4080] ;  /* 0x00408000df1c7984 */ /* 0x0002640000000c00 */
[----:B------:R-:W-:Y:S02]  /*1bcd0*/  @P3 IMAD.HI.U32 R10, R6, c[0x0][0x4ec], RZ ;  /* 0x00013b00060a3a27 */ /* 0x000fe400078e00ff */
[----:B------:R1:W1:Y:S02]  /*1bce0*/  LDS.128 R44, [R223+0x5080] ;  /* 0x00508000df2c7984 */ /* 0x0002640000000c00 */
[----:B------:R-:W-:Y:S01]  /*1bcf0*/  IMAD R3, R5, c[0x0][0x3f0], RZ ;  /* 0x0000fc0005037a24 */ /* 0x000fe200078e02ff */
[----:B------:R-:W-:Y:S01]  /*1bd00*/  @P3 SHF.R.U32.HI R2, RZ, c[0x0][0x4f0], R10 ;  /* 0x00013c00ff023a19 */ /* 0x000fe2000001160a */
[----:B------:R-:W-:Y:S01]  /*1bd10*/  IMAD R5, R4, c[0x0][0x3ec], R9 ;  /* 0x0000fb0004057a24 */ /* 0x000fe200078e0209 */
[----:B------:R1:W1:Y:S01]  /*1bd20*/  LDS.128 R60, [R223+0x6080] ;  /* 0x00608000df3c7984 */ /* 0x0002620000000c00 */
[----:B------:R-:W-:Y:S01]  /*1bd30*/  MOV R4, R8 ;  /* 0x0000000800047202 */ /* 0x000fe20000000f00 */
[C---:B------:R-:W-:Y:S01]  /*1bd40*/  IMAD R9, R0.reuse, c[0x0][0x3f4], R3 ;  /* 0x0000fd0000097a24 */ /* 0x040fe200078e0203 */
[----:B------:R-:W-:Y:S01]  /*1bd50*/  SHF.R.S32.HI R3, RZ, 0x1f, R2 ;  /* 0x0000001fff037819 */ /* 0x000fe20000011402 */
[----:B------:R1:W1:Y:S02]  /*1bd60*/  LDS.128 R76, [R223+0x7080] ;  /* 0x00708000df4c7984 */ /* 0x0002640000000c00 */
[----:B------:R-:W-:Y:S01]  /*1bd70*/  IMAD.WIDE.U32 R4, R0, c[0x0][0x3f0], R4 ;  /* 0x0000fc0000047a25 */ /* 0x000fe200078e0004 */
[----:B------:R-:W-:Y:S01]  /*1bd80*/  IADD3 R0, -R2, RZ, RZ ;  /* 0x000000ff02007210 */ /* 0x000fe20007ffe1ff */
[----:B------:R1:W1:Y:S02]  /*1bd90*/  LDS.128 R24, [R223+0x8080] ;  /* 0x00808000df187984 */ /* 0x0002640000000c00 */
[----:B------:R-:W-:Y:S01]  /*1bda0*/  IMAD R3, R3, c[0x0][0x3e0], RZ ;  /* 0x0000f80003037a24 */ /* 0x000fe200078e02ff */
[----:B------:R-:W-:Y:S01]  /*1bdb0*/  IADD3 R5, R5, R9, RZ ;  /* 0x0000000905057210 */ /* 0x000fe20007ffe0ff */
[----:B------:R1:W1:Y:S01]  /*1bdc0*/  LDS.128 R40, [R223+0x9080] ;  /* 0x00908000df287984 */ /* 0x0002620000000c00 */
[----:B------:R-:W-:-:S02]  /*1bdd0*/  IMAD R0, R0, c[0x0][0x4e8], R6 ;  /* 0x00013a0000007a24 */ /* 0x000fc400078e0206 */
[C---:B------:R-:W-:Y:S01]  /*1bde0*/  IMAD R6, R2.reuse, c[0x0][0x3e4], R3 ;  /* 0x0000f90002067a24 */ /* 0x040fe200078e0203 */
[----:B------:R1:W1:Y:S01]  /*1bdf0*/  LDS.128 R56, [R223+0xa080] ;  /* 0x00a08000df387984 */ /* 0x0002620000000c00 */
[----:B------:R-:W-:Y:S01]  /*1be00*/  IMAD.WIDE.U32 R2, R2, c[0x0][0x3e0], R4 ;  /* 0x0000f80002027a25 */ /* 0x000fe200078e0004 */
[----:B------:R-:W-:Y:S02]  /*1be10*/  SHF.R.S32.HI R4, RZ, 0x1f, R0 ;  /* 0x0000001fff047819 */ /* 0x000fe40000011400 */
        /* <DEDUP_REMOVED lines=9> */
[----:B------:R-:W-:Y:S02]  /*1beb0*/  LEA R16, P0, R2, c[0x0][0x380], 0x1 ;  /* 0x0000e00002107a11 */ /* 0x000fe400078008ff */
[----:B------:R1:W1:Y:S02]  /*1bec0*/  LDS.128 R68, [R223+0xf080] ;  /* 0x00f08000df447984 */ /* 0x0002640000000c00 */
[----:B------:R-:W-:-:S04]  /*1bed0*/  IADD3 R0, R3, R0, RZ ;  /* 0x0000000003007210 */ /* 0x000fc80007ffe0ff */
[----:B------:R-:W-:Y:S01]  /*1bee0*/  LEA.HI.X R6, R2, c[0x0][0x384], R0, 0x1, P0 ;  /* 0x0000e10002067a11 */ /* 0x000fe200000f0c00 */
[----:B------:R-:W-:Y:S05]  /*1bef0*/  BRA.DIV ~URZ, `(.L_x_2457) ;  /* 0x00005de27f007947 */ /* 0x000fea000b800000 */
[----:B--234-:R2:W3:Y:S02]  /*1bf00*/  SHFL.IDX PT, R4, R6, RZ, 0x181f ;  /* 0x00181fff06047589 */ /* 0x01c4e400000e0000 */
.L_x_2560:
[----:B------:R-:W-:Y:S05]  /*1bf10*/  BRA.DIV ~URZ, `(.L_x_2458) ;  /* 0x00005e327f007947 */ /* 0x000fea000b800000 */
[----:B------:R4:W2:Y:S02]  /*1bf20*/  SHFL.IDX PT, R0, R16, RZ, 0x181f ;  /* 0x00181fff10007589 */ /* 0x0008a400000e0000 */
.L_x_2561:
        /* <DEDUP_REMOVED lines=20> */
.L_x_2460:
[----:B------:R-:W-:Y:S05]  /*1c070*/  BSYNC B0 ;  /* 0x0000000000007941 */ /* 0x000fea0003800000 */
.L_x_2459:
[----:B------:R-:W-:Y:S05]  /*1c080*/  BRA.DIV ~URZ, `(.L_x_2461) ;  /* 0x00005d327f007947 */ /* 0x000fea000b800000 */
[----:B---3--:R3:W4:Y:S04]  /*1c090*/  SHFL.IDX PT, R4, R6, 0x1, 0x181f ;  /* 0x00381f0006047f89 */ /* 0x00872800000e0000 */
[----:B--2---:R3:W2:Y:S02]  /*1c0a0*/  SHFL.IDX PT, R0, R16, 0x1, 0x181f ;  /* 0x00381f0010007f89 */ /* 0x0046a400000e0000 */
.L_x_2562:
        /* <DEDUP_REMOVED lines=20> */
.L_x_2463:
[----:B------:R-:W-:Y:S05]  /*1c1f0*/  BSYNC B0 ;  /* 0x0000000000007941 */ /* 0x000fea0003800000 */
.L_x_2462:
[----:B------:R-:W-:Y:S05]  /*1c200*/  BRA.DIV ~URZ, `(.L_x_2464) ;  /* 0x00005c827f007947 */ /* 0x000fea000b800000 */
[----:B----4-:R4:W3:Y:S02]  /*1c210*/  SHFL.IDX PT, R4, R6, 0x2, 0x181f ;  /* 0x00581f0006047f89 */ /* 0x0108e400000e0000 */
.L_x_2563:
[----:B------:R-:W-:Y:S05]  /*1c220*/  BRA.DIV ~URZ, `(.L_x_2465) ;  /* 0x00005cd27f007947 */ /* 0x000fea000b800000 */
[----:B--2---:R2:W4:Y:S02]  /*1c230*/  SHFL.IDX PT, R0, R16, 0x2, 0x181f ;  /* 0x00581f0010007f89 */ /* 0x00452400000e0000 */
.L_x_2564:
        /* <DEDUP_REMOVED lines=20> */
.L_x_2467:
[----:B------:R-:W-:Y:S05]  /*1c380*/  BSYNC B0 ;  /* 0x0000000000007941 */ /* 0x000fea0003800000 */
.L_x_2466:
[----:B------:R-:W-:Y:S05]  /*1c390*/  BRA.DIV ~URZ, `(.L_x_2468) ;  /* 0x00005bd27f007947 */ /* 0x000fea000b800000 */
[----:B---3--:R3:W2:Y:S04]  /*1c3a0*/  SHFL.IDX PT, R4, R6, 0x3, 0x181f ;  /* 0x00781f0006047f89 */ /* 0x0086a800000e0000 */
[----:B----4-:R3:W4:Y:S02]  /*1c3b0*/  SHFL.IDX PT, R0, R16, 0x3, 0x181f ;  /* 0x00781f0010007f89 */ /* 0x01072400000e0000 */
.L_x_2565:
        /* <DEDUP_REMOVED lines=21> */
.L_x_2456:
        /* <DEDUP_REMOVED lines=9> */
[----:B------:R-:W-:Y:S01]  /*1c5a0*/  MOV R4, R8 ;  /* 0x0000000800047202 */ /* 0x000fe20000000f00 */
        /* <DEDUP_REMOVED lines=12> */
[----:B------:R-:W-:-:S05]  /*1c670*/  IADD3 R0, -R0, RZ, RZ ;  /* 0x000000ff00007210 */ /* 0x000fca0007ffe1ff */
[----:B------:R-:W-:Y:S01]  /*1c680*/  IMAD R0, R0, c[0x0][0x4e8], R3 ;  /* 0x00013a0000007a24 */ /* 0x000fe200078e0203 */
        /* <DEDUP_REMOVED lines=11> */
.L_x_2566:
[----:B------:R-:W-:Y:S05]  /*1c740*/  BRA.DIV ~URZ, `(.L_x_2471) ;  /* 0x000059627f007947 */ /* 0x000fea000b800000 */
[----:B------:R3:W4:Y:S02]  /*1c750*/  SHFL.IDX PT, R0, R6, RZ, 0x1c1f ;  /* 0x001c1fff06007589 */ /* 0x00072400000e0000 */
.L_x_2567:
[----:B------:R-:W-:Y:S01]  /*1c760*/  IMAD R17, R17, c[0x0][0x4e8], RZ ;  /* 0x00013a0011117a24 */ /* 0x000fe200078e02ff */
[----:B------:R-:W-:Y:S04]  /*1c770*/  BSSY B0, `(.L_x_2472) ;  /* 0x00000cb000007945 */ /* 0x000fe80003800000 */
        /* <DEDUP_REMOVED lines=27> */
[----:B------:R-:W-:Y:S01]  /*1c930*/  @!P0 IMAD.MOV.U32 R3, RZ, RZ, R4 ;  /* 0x000000ffff038224 */ /* 0x000fe200078e0004 */
[----:B----4-:R-:W-:-:S03]  /*1c940*/  ISETP.GE.AND P2, PT, R11, c[0x0][0x3c8], PT ;  /* 0x0000f2000b007a0c */ /* 0x010fc60003f46270 */
[----:B------:R-:W-:Y:S02]  /*1c950*/  @!P0 IMAD.WIDE R2, R9, 0x4, R2 ;  /* 0x0000000409028825 */ /* 0x000fe400078e0202 */
[----:B------:R-:W3:Y:S04]  /*1c960*/  LDL R9, [R1+0x1c8] ;  /* 0x0001c80001097983 */ /* 0x000ee80000100800 */
[----:B------:R4:W-:Y:S02]  /*1c970*/  @!P0 ST.E.64 [R2.64], R168 ;  /* 0x000000a802008985 */ /* 0x0009e4000c101b0a */
[----:B----4-:R-:W-:-:S04]  /*1c980*/  @!P1 LEA R2, P0, R19, R0, 0x2 ;  /* 0x0000000013029211 */ /* 0x010fc800078010ff */
[----:B--2---:R-:W-:Y:S02]  /*1c990*/  @!P1 LEA.HI.X R3, R19, R4, R21, 0x2, P0 ;  /* 0x0000000413039211 */ /* 0x004fe400000f1415 */
[----:B------:R-:W2:Y:S04]  /*1c9a0*/  LDL R21, [R1+0x1c4] ;  /* 0x0001c40001157983 */ /* 0x000ea80000100800 */
[----:B------:R4:W-:Y:S04]  /*1c9b0*/  @!P1 ST.E.64 [R2.64], R164 ;  /* 0x000000a402009985 */ /* 0x0009e8000c101b0a */
[----:B------:R-:W5:Y:S01]  /*1c9c0*/  LDL R19, [R1+0x13c] ;  /* 0x00013c0001137983 */ /* 0x000f620000100800 */
[----:B----4-:R-:W-:-:S04]  /*1c9d0*/  @!P2 LEA R2, P0, R11, R0, 0x2 ;  /* 0x000000000b02a211 */ /* 0x010fc800078010ff */
[----:B------:R-:W-:Y:S02]  /*1c9e0*/  @!P2 LEA.HI.X R3, R11, R4, R23, 0x2, P0 ;  /* 0x000000040b03a211 */ /* 0x000fe400000f1417 */
[----:B------:R-:W4:Y:S01]  /*1c9f0*/  LDL R11, [R1+0x1c0] ;  /* 0x0001c000010b7983 */ /* 0x000f220000100800 */
[----:B------:R-:W-:-:S03]  /*1ca00*/  ISETP.GE.AND P1, PT, R14, c[0x0][0x3c8], PT ;  /* 0x0000f2000e007a0c */ /* 0x000fc60003f26270 */
[----:B------:R1:W-:Y:S01]  /*1ca10*/  @!P2 ST.E.64 [R2.64], R160 ;  /* 0x000000a00200a985 */ /* 0x0003e2000c101b0a */
[----:B------:R-:W-:Y:S02]  /*1ca20*/  ISETP.GE.AND P2, PT, R15, c[0x0][0x3c8], PT ;  /* 0x0000f2000f007a0c */ /* 0x000fe40003f46270 */
[----:B------:R-:W-:Y:S01]  /*1ca30*/  ISETP.GE.AND P4, PT, R20, c[0x0][0x3c8], PT ;  /* 0x0000f20014007a0c */ /* 0x000fe20003f86270 */
[----:B------:R-:W4:Y:S01]  /*1ca40*/  LDL R23, [R1+0x120] ;  /* 0x0001200001177983 */ /* 0x000f220000100800 */
[----:B------:R-:W-:-:S05]  /*1ca50*/  ISETP.GE.AND P3, PT, R10, c[0x0][0x3c8], PT ;  /* 0x0000f2000a007a0c */ /* 0x000fca0003f66270 */
[----:B-1----:R-:W-:-:S04]  /*1ca60*/  @!P1 LEA R2, P0, R14, R0, 0x2 ;  /* 0x000000000e029211 */ /* 0x002fc800078010ff */
[----:B------:R-:W-:Y:S02]  /*1ca70*/  @!P1 LEA.HI.X R3, R14, R4, R22, 0x2, P0 ;  /* 0x000000040e039211 */ /* 0x000fe400000f1416 */
[----:B------:R-:W4:Y:S04]  /*1ca80*/  LDL R14, [R1+0x130] ;  /* 0x00013000010e7983 */ /* 0x000f280000100800 */
[----:B------:R1:W-:Y:S01]  /*1ca90*/  @!P1 ST.E.64 [R2.64], R156 ;  /* 0x0000009c02009985 */ /* 0x0003e2000c101b0a */
[----:B------:R-:W-:-:S03]  /*1caa0*/  ISETP.GE.AND P1, PT, R8, c[0x0][0x3c8], PT ;  /* 0x0000f20008007a0c */ /* 0x000fc60003f26270 */
[----:B------:R-:W4:Y:S01]  /*1cab0*/  LDL R22, [R1+0x12c] ;  /* 0x00012c0001167983 */ /* 0x000f220000100800 */
[----:B-1----:R-:W-:-:S04]  /*1cac0*/  @!P2 LEA R2, P0, R15, R0, 0x2 ;  /* 0x000000000f02a211 */ /* 0x002fc800078010ff */
[----:B------:R-:W-:Y:S02]  /*1cad0*/  @!P2 LEA.HI.X R3, R15, R4, R18, 0x2, P0 ;  /* 0x000000040f03a211 */ /* 0x000fe400000f1412 */
[----:B------:R-:W4:Y:S04]  /*1cae0*/  LDL R18, [R1+0xe0] ;  /* 0x0000e00001127983 */ /* 0x000f280000100800 */
[----:B------:R1:W-:Y:S01]  /*1caf0*/  @!P2 ST.E.64 [R2.64], R152 ;  /* 0x000000980200a985 */ /* 0x0003e2000c101b0a */
[----:B------:R-:W-:-:S03]  /*1cb00*/  ISETP.GE.AND P2, PT, R28, c[0x0][0x3c8], PT ;  /* 0x0000f2001c007a0c */ /* 0x000fc60003f46270 */
[----:B------:R-:W4:Y:S01]  /*1cb10*/  LDL R15, [R1+0x1b0] ;  /* 0x0001b000010f7983 */ /* 0x000f220000100800 */
[----:B-1----:R-:W-:-:S04]  /*1cb20*/  @!P1 LEA R2, P0, R8, R0, 0x2 ;  /* 0x0000000008029211 */ /* 0x002fc800078010ff */
[----:B---3--:R-:W-:Y:S02]  /*1cb30*/  @!P1 LEA.HI.X R3, R8, R4, R9, 0x2, P0 ;  /* 0x0000000408039211 */ /* 0x008fe400000f1409 */
[----:B------:R-:W-:-:S03]  /*1cb40*/  @!P4 LEA R8, P0, R20, R0, 0x2 ;  /* 0x000000001408c211 */ /* 0x000fc600078010ff */
[----:B------:R1:W-:Y:S02]  /*1cb50*/  @!P1 ST.E.64 [R2.64], R148 ;  /* 0x0000009402009985 */ /* 0x0003e4000c101b0a */
[----:B-1----:R-:W-:Y:S02]  /*1cb60*/  @!P3 LEA R2, P5, R10, R0, 0x2 ;  /* 0x000000000a02b211 */ /* 0x002fe400078a10ff */
[----:B--2---:R-:W-:Y:S02]  /*1cb70*/  @!P4 LEA.HI.X R9, R20, R4, R21, 0x2, P0 ;  /* 0x000000041409c211 */ /* 0x004fe400000f1415 */
[----:B------:R-:W2:Y:S04]  /*1cb80*/  LDL R20, [R1+0x124] ;  /* 0x0001240001147983 */ /* 0x000ea80000100800 */
[----:B------:R1:W-:Y:S04]  /*1cb90*/  @!P4 ST.E.64 [R8.64], R36 ;  /* 0x000000240800c985 */ /* 0x0003e8000c101b0a */
[----:B------:R-:W3:Y:S01]  /*1cba0*/  LDL R21, [R1+0x1a8] ;  /* 0x0001a80001157983 */ /* 0x000ee20000100800 */
[----:B-----5:R-:W-:-:S02]  /*1cbb0*/  ISETP.GE.AND P1, PT, R19, c[0x0][0x3c8], PT ;  /* 0x0000f20013007a0c */ /* 0x020fc40003f26270 */
[----:B------:R-:W-:Y:S02]  /*1cbc0*/  ISETP.GE.AND P0, PT, R13, c[0x0][0x3c8], PT ;  /* 0x0000f2000d007a0c */ /* 0x000fe40003f06270 */
[----:B----4-:R-:W-:-:S05]  /*1cbd0*/  @!P3 LEA.HI.X R3, R10, R4, R11, 0x2, P5 ;  /* 0x000000040a03b211 */ /* 0x010fca00028f140b */
[----:B------:R4:W-:Y:S01]  /*1cbe0*/  @!P3 ST.E.64 [R2.64], R40 ;  /* 0x000000280200b985 */ /* 0x0009e2000c101b0a */
[----:B------:R-:W-:-:S04]  /*1cbf0*/  @!P2 LEA R10, P3, R28, R0, 0x2 ;  /* 0x000000001c0aa211 */ /* 0x000fc800078610ff */
[----:B------:R-:W-:Y:S02]  /*1cc00*/  @!P2 LEA.HI.X R11, R28, R4, R30, 0x2, P3 ;  /* 0x000000041c0ba211 */ /* 0x000fe400018f141e */
[----:B------:R-:W5:Y:S01]  /*1cc10*/  LDL R28, [R1+0x1a4] ;  /* 0x0001a400011c7983 */ /* 0x000f620000100800 */
[----:B-1----:R-:W-:Y:S02]  /*1cc20*/  @!P1 LEA R8, P4, R19, R0, 0x2 ;  /* 0x0000000013089211 */ /* 0x002fe400078810ff */
[----:B------:R-:W-:Y:S01]  /*1cc30*/  ISETP.GE.AND P6, PT, R25, c[0x0][0x3c8], PT ;  /* 0x0000f20019007a0c */ /* 0x000fe20003fc6270 */
[----:B------:R-:W5:Y:S01]  /*1cc40*/  LDL R30, [R1+0x17c] ;  /* 0x00017c00011e7983 */ /* 0x000f620000100800 */
[----:B------:R-:W-:-:S03]  /*1cc50*/  @!P1 LEA.HI.X R9, R19, R4, R27, 0x2, P4 ;  /* 0x0000000413099211 */ /* 0x000fc600020f141b */
[----:B------:R-:W5:Y:S01]  /*1cc60*/  LDL R27, [R1+0x1a0] ;  /* 0x0001a000011b7983 */ /* 0x000f620000100800 */
[----:B----4-:R-:W-:-:S03]  /*1cc70*/  @!P0 LEA R2, P3, R13, R0, 0x2 ;  /* 0x000000000d028211 */ /* 0x010fc600078610ff */
[----:B------:R-:W-:Y:S01]  /*1cc80*/  @!P2 ST.E.64 [R10.64], R44 ;  /* 0x0000002c0a00a985 */ /* 0x000fe2000c101b0a */
[----:B------:R-:W-:-:S03]  /*1cc90*/  @!P0 LEA.HI.X R3, R13, R4, R24, 0x2, P3 ;  /* 0x000000040d038211 */ /* 0x000fc600018f1418 */
[----:B------:R-:W4:Y:S04]  /*1cca0*/  LDL R19, [R1+0x11c] ;  /* 0x00011c0001137983 */ /* 0x000f280000100800 */
[----:B------:R-:W4:Y:S01]  /*1ccb0*/  LDL R24, [R1+0x19c] ;  /* 0x00019c0001187983 */ /* 0x000f220000100800 */
[----:B------:R-:W-:-:S03]  /*1ccc0*/  ISETP.GE.AND P5, PT, R14, c[0x0][0x3c8], PT ;  /* 0x0000f2000e007a0c */ /* 0x000fc60003fa6270 */
[----:B------:R1:W-:Y:S01]  /*1ccd0*/  @!P1 ST.E.64 [R8.64], R48 ;  /* 0x0000003008009985 */ /* 0x0003e2000c101b0a */
[----:B------:R-:W-:-:S03]  /*1cce0*/  ISETP.GE.AND P4, PT, R22, c[0x0][0x3c8], PT ;  /* 0x0000f20016007a0c */ /* 0x000fc60003f86270 */
[----:B------:R1:W-:Y:S04]  /*1ccf0*/  @!P0 ST.E.64 [R2.64], R52 ;  /* 0x0000003402008985 */ /* 0x0003e8000c101b0a */
[----:B------:R-:W4:Y:S01]  /*1cd00*/  LDL R13, [R1+0x118] ;  /* 0x00011800010d7983 */ /* 0x000f220000100800 */
[----:B------:R-:W-:Y:S02]  /*1cd10*/  ISETP.GE.AND P2, PT, R18, c[0x0][0x3c8], PT ;  /* 0x0000f20012007a0c */ /* 0x000fe40003f46270 */
[----:B-1----:R-:W-:-:S04]  /*1cd20*/  @!P6 LEA R8, P1, R25, R0, 0x2 ;  /* 0x000000001908e211 */ /* 0x002fc800078210ff */
[----:B------:R-:W-:Y:S02]  /*1cd30*/  @!P6 LEA.HI.X R9, R25, R4, R29, 0x2, P1 ;  /* 0x000000041909e211 */ /* 0x000fe400008f141d */
[C---:B------:R-:W-:Y:S01]  /*1cd40*/  ISETP.GE.AND P1, PT, R18.reuse, c[0x0][0x3c8], PT ;  /* 0x0000f20012007a0c */ /* 0x040fe20003f26270 */
[----:B------:R-:W4:Y:S04]  /*1cd50*/  LDL R25, [R1+0x198] ;  /* 0x0001980001197983 */ /* 0x000f280000100800 */
[C---:B------:R-:W-:Y:S01]  /*1cd60*/  @!P2 LEA R10, P0, R18.reuse, R0, 0x2 ;  /* 0x00000000120aa211 */ /* 0x040fe200078010ff */
[----:B------:R-:W4:Y:S03]  /*1cd70*/  LDL R29, [R1+0x108] ;  /* 0x00010800011d7983 */ /* 0x000f260000100800 */
[----:B------:R-:W-:-:S02]  /*1cd80*/  @!P2 LEA.HI.X R11, R18, R4, R15, 0x2, P0 ;  /* 0x00000004120ba211 */ /* 0x000fc400000f140f */
[----:B------:R-:W-:Y:S01]  /*1cd90*/  @!P5 LEA R2, P0, R14, R0, 0x2 ;  /* 0x000000000e02d211 */ /* 0x000fe200078010ff */
[----:B------:R-:W4:Y:S04]  /*1cda0*/  LDL R15, [R1+0x114] ;  /* 0x00011400010f7983 */ /* 0x000f280000100800 */
[----:B------:R-:W-:Y:S01]  /*1cdb0*/  @!P1 ST.E.64 [R10.64], R56 ;  /* 0x000000380a009985 */ /* 0x000fe2000c101b0a */
[----:B------:R-:W-:-:S03]  /*1cdc0*/  ISETP.GE.AND P3, PT, R26, c[0x0][0x3c8], PT ;  /* 0x0000f2001a007a0c */ /* 0x000fc60003f66270 */
[----:B------:R1:W-:Y:S04]  /*1cdd0*/  @!P6 ST.E.64 [R8.64], R60 ;  /* 0x0000003c0800e985 */ /* 0x0003e8000c101b0a */
[----:B------:R-:W4:Y:S06]  /*1cde0*/  LDL R18, [R1+0x110] ;  /* 0x0001100001127983 */ /* 0x000f2c0000100800 */
[----:B-1----:R-:W-:-:S02]  /*1cdf0*/  @!P3 LEA R8, P6, R26, R0, 0x2 ;  /* 0x000000001a08b211 */ /* 0x002fc400078c10ff */
[----:B--2---:R-:W-:Y:S02]  /*1ce00*/  ISETP.GE.AND P2, PT, R20, c[0x0][0x3c8], PT ;  /* 0x0000f20014007a0c */ /* 0x004fe40003f46270 */
[----:B---3--:R-:W-:Y:S02]  /*1ce10*/  @!P5 LEA.HI.X R3, R14, R4, R21, 0x2, P0 ;  /* 0x000000040e03d211 */ /* 0x008fe400000f1415 */
[-C--:B------:R-:W-:Y:S01]  /*1ce20*/  @!P4 LEA R10, P0, R22, R0.reuse, 0x2 ;  /* 0x00000000160ac211 */ /* 0x080fe200078010ff */
[----:B------:R-:W2:Y:S04]  /*1ce30*/  LDL R21, [R1+0x194] ;  /* 0x0001940001157983 */ /* 0x000ea80000100800 */
[----:B------:R1:W-:Y:S04]  /*1ce40*/  @!P5 ST.E.64 [R2.64], R64 ;  /* 0x000000400200d985 */ /* 0x0003e8000c101b0a */
[----:B------:R-:W3:Y:S01]  /*1ce50*/  LDL R14, [R1+0x190] ;  /* 0x00019000010e7983 */ /* 0x000ee20000100800 */
[----:B-1----:R-:W-:-:S02]  /*1ce60*/  @!P2 LEA R2, P1, R20, R0, 0x2 ;  /* 0x000000001402a211 */ /* 0x002fc400078210ff */
[----:B-----5:R-:W-:Y:S02]  /*1ce70*/  @!P4 LEA.HI.X R11, R22, R4, R28, 0x2, P0 ;  /* 0x00000004160bc211 */ /* 0x020fe400000f141c */
[----:B------:R-:W5:Y:S09]  /*1ce80*/  LDL R22, [R1+0xdc] ;  /* 0x0000dc0001167983 */ /* 0x000f720000100800 */
[----:B------:R-:W-:-:S02]  /*1ce90*/  P2R R3, PR, RZ, 0x2 ;  /* 0x00000002ff037803 */ /* 0x000fc40000000000 */
[----:B------:R-:W-:Y:S01]  /*1cea0*/  @!P3 LEA.HI.X R9, R26, R4, R27, 0x2, P6 ;  /* 0x000000041a09b211 */ /* 0x000fe200030f141b */
[----:B------:R-:W5:Y:S01]  /*1ceb0*/  LDL R28, [R1+0x178] ;  /* 0x00017800011c7983 */ /* 0x000f620000100800 */
[----:B------:R-:W-:-:S03]  /*1cec0*/  ISETP.NE.AND P6, PT, R3, RZ, PT ;  /* 0x000000ff0300720c */ /* 0x000fc60003fc5270 */
[----:B------:R-:W5:Y:S01]  /*1ced0*/  LDL R26, [R1+0x18c] ;  /* 0x00018c00011a7983 */ /* 0x000f620000100800 */
[----:B------:R-:W-:-:S03]  /*1cee0*/  ISETP.GE.AND P5, PT, R23, c[0x0][0x3c8], PT ;  /* 0x0000f20017007a0c */ /* 0x000fc60003fa6270 */
[----:B------:R-:W5:Y:S01]  /*1cef0*/  LDL R27, [R1+0x104] ;  /* 0x00010400011b7983 */ /* 0x000f620000100800 */
[----:B----4-:R-:W-:-:S03]  /*1cf00*/  @!P2 LEA.HI.X R3, R20, R4, R24, 0x2, P6 ;  /* 0x000000041403a211 */ /* 0x010fc600030f1418 */
[----:B------:R-:W4:Y:S04]  /*1cf10*/  LDL R24, [R1+0x188] ;  /* 0x0001880001187983 */ /* 0x000f280000100800 */
[----:B------:R-:W4:Y:S01]  /*1cf20*/  LDL R20, [R1+0x184] ;  /* 0x0001840001147983 */ /* 0x000f220000100800 */
[----:B------:R-:W-:Y:S02]  /*1cf30*/  ISETP.GE.AND P1, PT, R19, c[0x0][0x3c8], PT ;  /* 0x0000f20013007a0c */ /* 0x000fe40003f26270 */
[----:B------:R-:W-:Y:S01]  /*1cf40*/  ISETP.GE.AND P0, PT, R13, c[0x0][0x3c8], PT ;  /* 0x0000f2000d007a0c */ /* 0x000fe20003f06270 */
[----:B------:R1:W-:Y:S04]  /*1cf50*/  @!P4 ST.E.64 [R10.64], R68 ;  /* 0x000000440a00c985 */ /* 0x0003e8000c101b0a */
[----:B------:R1:W-:Y:S04]  /*1cf60*/  @!P3 ST.E.64 [R8.64], R72 ;  /* 0x000000480800b985 */ /* 0x0003e8000c101b0a */
[----:B------:R1:W-:Y:S02]  /*1cf70*/  @!P2 ST.E.64 [R2.64], R76 ;  /* 0x0000004c0200a985 */ /* 0x0003e4000c101b0a */
[----:B-1----:R-:W-:-:S02]  /*1cf80*/  @!P5 LEA R10, P2, R23, R0, 0x2 ;  /* 0x00000000170ad211 */ /* 0x002fc400078410ff */
[----:B------:R-:W-:Y:S02]  /*1cf90*/  @!P1 LEA R8, P3, R19, R0, 0x2 ;  /* 0x0000000013089211 */ /* 0x000fe400078610ff */
[----:B------:R-:W-:Y:S02]  /*1cfa0*/  @!P5 LEA.HI.X R11, R23, R4, R25, 0x2, P2 ;  /* 0x00000004170bd211 */ /* 0x000fe400010f1419 */
[----:B------:R-:W-:Y:S01]  /*1cfb0*/  @!P0 LEA R2, P2, R13, R0, 0x2 ;  /* 0x000000000d028211 */ /* 0x000fe200078410ff */
[----:B------:R-:W4:Y:S01]  /*1cfc0*/  LDL R25, [R1+0x100] ;  /* 0x0001000001197983 */ /* 0x000f220000100800 */
[----:B------:R-:W-:-:S03]  /*1cfd0*/  ISETP.GE.AND P6, PT, R15, c[0x0][0x3c8], PT ;  /* 0x0000f2000f007a0c */ /* 0x000fc60003fc6270 */
[----:B------:R-:W-:Y:S04]  /*1cfe0*/  @!P5 ST.E.64 [R10.64], R80 ;  /* 0x000000500a00d985 */ /* 0x000fe8000c101b0a */
[----:B------:R-:W4:Y:S01]  /*1cff0*/  LDL R23, [R1+0xf8] ;  /* 0x0000f80001177983 */ /* 0x000f220000100800 */
[----:B------:R-:W-:Y:S02]  /*1d000*/  ISETP.GE.AND P4, PT, R18, c[0x0][0x3c8], PT ;  /* 0x0000f20012007a0c */ /* 0x000fe40003f86270 */
[-C--:B--2---:R-:W-:Y:S02]  /*1d010*/  @!P1 LEA.HI.X R9, R19, R4.reuse, R21, 0x2, P3 ;  /* 0x0000000413099211 */ /* 0x084fe400018f1415 */
[----:B------:R-:W2:Y:S01]  /*1d020*/  LDL R21, [R1+0xf4] ;  /* 0x0000f40001157983 */ /* 0x000ea20000100800 */
[----:B---3--:R-:W-:-:S03]  /*1d030*/  @!P0 LEA.HI.X R3, R13, R4, R14, 0x2, P2 ;  /* 0x000000040d038211 */ /* 0x008fc600010f140e */
[----:B------:R-:W3:Y:S04]  /*1d040*/  LDL R19, [R1+0xf0] ;  /* 0x0000f00001137983 */ /* 0x000ee80000100800 */
[----:B------:R-:W2:Y:S04]  /*1d050*/  LDL R14, [R1+0xfc] ;  /* 0x0000fc00010e7983 */ /* 0x000ea80000100800 */
[----:B------:R1:W-:Y:S04]  /*1d060*/  @!P1 ST.E.64 [R8.64], R84 ;  /* 0x0000005408009985 */ /* 0x0003e8000c101b0a */
[----:B------:R4:W-:Y:S04]  /*1d070*/  @!P0 ST.E.64 [R2.64], R88 ;  /* 0x0000005802008985 */ /* 0x0009e8000c101b0a */
[----:B------:R-:W3:Y:S01]  /*1d080*/  LDL R13, [R1+0xec] ;  /* 0x0000ec00010d7983 */ /* 0x000ee20000100800 */
[----:B-----5:R-:W-:-:S02]  /*1d090*/  ISETP.GE.AND P3, PT, R22, c[0x0][0x3c8], PT ;  /* 0x0000f20016007a0c */ /* 0x020fc40003f66270 */
[----:B-1----:R-:W-:-:S11]  /*1d0a0*/  @!P6 LEA R8, P5, R15, R0, 0x2 ;  /* 0x000000000f08e211 */ /* 0x002fd600078a10ff */
[----:B------:R-:W-:-:S04]  /*1d0b0*/  @!P3 LEA R10, P0, R22, R0, 0x2 ;  /* 0x00000000160ab211 */ /* 0x000fc800078010ff */
[-C--:B------:R-:W-:Y:S02]  /*1d0c0*/  @!P3 LEA.HI.X R11, R22, R4.reuse, R26, 0x2, P0 ;  /* 0x00000004160bb211 */ /* 0x080fe400000f141a */
[----:B------:R-:W5:Y:S01]  /*1d0d0*/  LDL R26, [R1+0x174] ;  /* 0x00017400011a7983 */ /* 0x000f620000100800 */
[----:B----4-:R-:W-:-:S03]  /*1d0e0*/  @!P6 LEA.HI.X R9, R15, R4, R24, 0x2, P5 ;  /* 0x000000040f09e211 */ /* 0x010fc600028f1418 */
[----:B------:R-:W4:Y:S01]  /*1d0f0*/  LDL R15, [R1+0x170] ;  /* 0x00017000010f7983 */ /* 0x000f220000100800 */
[----:B------:R-:W-:-:S03]  /*1d100*/  @!P4 LEA R2, P3, R18, R0, 0x2 ;  /* 0x000000001202c211 */ /* 0x000fc600078610ff */
[----:B------:R-:W4:Y:S01]  /*1d110*/  LDL R24, [R1+0x16c] ;  /* 0x00016c0001187983 */ /* 0x000f220000100800 */
[----:B------:R-:W-:Y:S02]  /*1d120*/  ISETP.GE.AND P5, PT, R22, c[0x0][0x3c8], PT ;  /* 0x0000f20016007a0c */ /* 0x000fe40003fa6270 */
[----:B------:R-:W-:Y:S01]  /*1d130*/  @!P4 LEA.HI.X R3, R18, R4, R20, 0x2, P3 ;  /* 0x000000041203c211 */ /* 0x000fe200018f1414 */
[----:B------:R-:W4:Y:S04]  /*1d140*/  LDL R22, [R1+0x168] ;  /* 0x0001680001167983 */ /* 0x000f280000100800 */
[----:B------:R-:W4:Y:S04]  /*1d150*/  LDL R20, [R1+0x164] ;  /* 0x0001640001147983 */ /* 0x000f280000100800 */
[----:B------:R-:W4:Y:S01]  /*1d160*/  LDL R18, [R1+0x160] ;  /* 0x0001600001127983 */ /* 0x000f220000100800 */
[----:B------:R-:W-:-:S03]  /*1d170*/  ISETP.GE.AND P1, PT, R29, c[0x0][0x3c8], PT ;  /* 0x0000f2001d007a0c */ /* 0x000fc60003f26270 */
[----:B------:R-:W-:Y:S01]  /*1d180*/  @!P5 ST.E.64 [R10.64], R92 ;  /* 0x0000005c0a00d985 */ /* 0x000fe2000c101b0a */
[----:B------:R-:W-:-:S03]  /*1d190*/  ISETP.GE.AND P2, PT, R31, c[0x0][0x3c8], PT ;  /* 0x0000f2001f007a0c */ /* 0x000fc60003f46270 */
[----:B------:R1:W-:Y:S04]  /*1d1a0*/  @!P6 ST.E.64 [R8.64], R96 ;  /* 0x000000600800e985 */ /* 0x0003e8000c101b0a */
[----:B------:R1:W-:Y:S01]  /*1d1b0*/  @!P4 ST.E.64 [R2.64], R100 ;  /* 0x000000640200c985 */ /* 0x0003e2000c101b0a */
[----:B------:R-:W-:Y:S02]  /*1d1c0*/  ISETP.GE.AND P0, PT, R27, c[0x0][0x3c8], PT ;  /* 0x0000f2001b007a0c */ /* 0x000fe40003f06270 */
[----:B-1----:R-:W-:-:S03]  /*1d1d0*/  @!P1 LEA R8, P4, R29, R0, 0x2 ;  /* 0x000000001d089211 */ /* 0x002fc600078810ff */
[----:B------:R-:W-:Y:S02]  /*1d1e0*/  @!P2 LEA R10, P3, R31, R0, 0x2 ;  /* 0x000000001f0aa211 */ /* 0x000fe400078610ff */
[----:B------:R-:W-:Y:S02]  /*1d1f0*/  ISETP.GE.AND P5, PT, R25, c[0x0][0x3c8], PT ;  /* 0x0000f20019007a0c */ /* 0x000fe40003fa6270 */
[----:B------:R-:W-:-:S04]  /*1d200*/  @!P2 LEA.HI.X R11, R31, R4, R32, 0x2, P3 ;  /* 0x000000041f0ba211 */ /* 0x000fc800018f1420 */
[----:B------:R-:W-:Y:S02]  /*1d210*/  @!P0 LEA R2, P6, R27, R0, 0x2 ;  /* 0x000000001b028211 */ /* 0x000fe400078c10ff */
[----:B------:R-:W-:-:S04]  /*1d220*/  P2R R3, PR, RZ, 0x10 ;  /* 0x00000010ff037803 */ /* 0x000fc80000000000 */
[----:B------:R-:W-:Y:S02]  /*1d230*/  ISETP.NE.AND P3, PT, R3, RZ, PT ;  /* 0x000000ff0300720c */ /* 0x000fe40003f65270 */
[-C--:B------:R-:W-:Y:S02]  /*1d240*/  @!P0 LEA.HI.X R3, R27, R4.reuse, R28, 0x2, P6 ;  /* 0x000000041b038211 */ /* 0x080fe400030f141c */
[----:B------:R-:W-:Y:S01]  /*1d250*/  @!P1 LEA.HI.X R9, R29, R4, R30, 0x2, P3 ;  /* 0x000000041d099211 */ /* 0x000fe200018f141e */
[----:B------:R-:W-:Y:S01]  /*1d260*/  @!P2 ST.E.64 [R10.64], R104 ;  /* 0x000000680a00a985 */ /* 0x000fe2000c101b0a */
[----:B------:R-:W-:-:S03]  /*1d270*/  ISETP.GE.AND P3, PT, R23, c[0x0][0x3c8], PT ;  /* 0x0000f20017007a0c */ /* 0x000fc60003f66270 */
[----:B------:R1:W-:Y:S04]  /*1d280*/  @!P1 ST.E.64 [R8.64], R108 ;  /* 0x0000006c08009985 */ /* 0x0003e8000c101b0a */
[----:B------:R2:W-:Y:S01]  /*1d290*/  @!P0 ST.E.64 [R2.64], R112 ;  /* 0x0000007002008985 */ /* 0x0005e2000c101b0a */
[----:B-1----:R-:W-:Y:S02]  /*1d2a0*/  @!P5 LEA R8, P0, R25, R0, 0x2 ;  /* 0x000000001908d211 */ /* 0x002fe400078010ff */
[----:B--2---:R-:W-:-:S13]  /*1d2b0*/  ISETP.GE.AND P4, PT, R14, c[0x0][0x3c8], PT ;  /* 0x0000f2000e007a0c */ /* 0x004fda0003f86270 */
[----:B------:R-:W-:Y:S02]  /*1d2c0*/  @!P4 LEA R2, P6, R14, R0, 0x2 ;  /* 0x000000000e02c211 */ /* 0x000fe400078c10ff */
[----:B------:R-:W-:Y:S02]  /*1d2d0*/  ISETP.GE.AND P2, PT, R21, c[0x0][0x3c8], PT ;  /* 0x0000f20015007a0c */ /* 0x000fe40003f46270 */
[----:B---3--:R-:W-:Y:S02]  /*1d2e0*/  ISETP.GE.AND P1, PT, R19, c[0x0][0x3c8], PT ;  /* 0x0000f20013007a0c */ /* 0x008fe40003f26270 */
[----:B-----5:R-:W-:-:S05]  /*1d2f0*/  @!P5 LEA.HI.X R9, R25, R4, R26, 0x2, P0 ;  /* 0x000000041909d211 */ /* 0x020fca00000f141a */
[----:B------:R-:W-:Y:S01]  /*1d300*/  @!P5 ST.E.64 [R8.64], R116 ;  /* 0x000000740800d985 */ /* 0x000fe2000c101b0a */
[----:B----4-:R-:W-:Y:S02]  /*1d310*/  @!P4 LEA.HI.X R3, R14, R4, R15, 0x2, P6 ;  /* 0x000000040e03c211 */ /* 0x010fe400030f140f */
[-C--:B------:R-:W-:Y:S02]  /*1d320*/  @!P3 LEA R14, P5, R23, R0.reuse, 0x2 ;  /* 0x00000000170eb211 */ /* 0x080fe400078a10ff */
[----:B------:R-:W-:Y:S01]  /*1d330*/  ISETP.GE.AND P0, PT, R13, c[0x0][0x3c8], PT ;  /* 0x0000f2000d007a0c */ /* 0x000fe20003f06270 */
[----:B------:R1:W-:Y:S01]  /*1d340*/  @!P4 ST.E.64 [R2.64], R120 ;  /* 0x000000780200c985 */ /* 0x0003e2000c101b0a */
[----:B------:R-:W-:-:S04]  /*1d350*/  @!P2 LEA R10, P6, R21, R0, 0x2 ;  /* 0x00000000150aa211 */ /* 0x000fc800078c10ff */
[----:B------:R-:W-:-:S05]  /*1d360*/  @!P2 LEA.HI.X R11, R21, R4, R22, 0x2, P6 ;  /* 0x00000004150ba211 */ /* 0x000fca00030f1416 */
[----:B-1----:R-:W-:-:S04]  /*1d370*/  P2R R2, PR, RZ, 0x20 ;  /* 0x00000020ff027803 */ /* 0x002fc80000000000 */
[----:B------:R-:W-:Y:S02]  /*1d380*/  ISETP.NE.AND P4, PT, R2, RZ, PT ;  /* 0x000000ff0200720c */ /* 0x000fe40003f85270 */
[----:B------:R-:W-:Y:S02]  /*1d390*/  @!P1 LEA R8, P5, R19, R0, 0x2 ;  /* 0x0000000013089211 */ /* 0x000fe400078a10ff */
[----:B------:R-:W-:Y:S02]  /*1d3a0*/  @!P3 LEA.HI.X R15, R23, R4, R24, 0x2, P4 ;  /* 0x00000004170fb211 */ /* 0x000fe400020f1418 */
[----:B------:R-:W-:Y:S02]  /*1d3b0*/  @!P0 LEA R2, P4, R13, R0, 0x2 ;  /* 0x000000000d028211 */ /* 0x000fe400078810ff */
[-C--:B------:R-:W-:Y:S02]  /*1d3c0*/  @!P1 LEA.HI.X R9, R19, R4.reuse, R20, 0x2, P5 ;  /* 0x0000000413099211 */ /* 0x080fe400028f1414 */
[----:B------:R-:W-:Y:S01]  /*1d3d0*/  @!P0 LEA.HI.X R3, R13, R4, R18, 0x2, P4 ;  /* 0x000000040d038211 */ /* 0x000fe200020f1412 */
[----:B------:R1:W-:Y:S04]  /*1d3e0*/  @!P3 ST.E.64 [R14.64], R124 ;  /* 0x0000007c0e00b985 */ /* 0x0003e8000c101b0a */
[----:B------:R1:W-:Y:S04]  /*1d3f0*/  @!P2 ST.E.64 [R10.64], R128 ;  /* 0x000000800a00a985 */ /* 0x0003e8000c101b0a */
[----:B------:R1:W-:Y:S04]  /*1d400*/  @!P1 ST.E.64 [R8.64], R132 ;  /* 0x0000008408009985 */ /* 0x0003e8000c101b0a */
[----:B------:R1:W-:Y:S02]  /*1d410*/  @!P0 ST.E.64 [R2.64], R136 ;  /* 0x0000008802008985 */ /* 0x0003e4000c101b0a */
.L_x_2473:
[----:B------:R-:W-:Y:S05]  /*1d420*/  BSYNC B0 ;  /* 0x0000000000007941 */ /* 0x000fea0003800000 */
.L_x_2472:
[----:B------:R-:W-:Y:S05]  /*1d430*/  BRA.DIV ~URZ, `(.L_x_2474) ;  /* 0x00004ce27f007947 */ /* 0x000fea000b800000 */
[----:B--2---:R2:W1:Y:S04]  /*1d440*/  SHFL.IDX PT, R4, R5, 0x1, 0x1c1f ;  /* 0x003c1f0005047f89 */ /* 0x00446800000e0000 */
[----:B----4-:R2:W4:Y:S02]  /*1d450*/  SHFL.IDX PT, R0, R6, 0x1, 0x1c1f ;  /* 0x003c1f0006007f89 */ /* 0x01052400000e0000 */
.L_x_2568:
[----:B------:R-:W-:-:S13]  /*1d460*/  ISETP.GE.AND P0, PT, R16, R17, PT ;  /* 0x000000111000720c */ /* 0x000fda0003f06270 */
[----:B------:R-:W-:Y:S05]  /*1d470*/  @P0 BRA `(.L_x_2469) ;  /* 0x00001a5000000947 */ /* 0x000fea0003800000 */
[----:B-1----:R-:W5:Y:S04]  /*1d480*/  LDL R8, [R1+0x158] ;  /* 0x0001580001087983 */ /* 0x002f680000100800 */
[----:B--23--:R-:W2:Y:S04]  /*1d490*/  LDL R6, [R1+0x154] ;  /* 0x0001540001067983 */ /* 0x00cea80000100800 */
[----:B------:R-:W3:Y:S04]  /*1d4a0*/  LDL R23, [R1+0x150] ;  /* 0x0001500001177983 */ /* 0x000ee80000100800 */
        /* <DEDUP_REMOVED lines=25> */
[C---:B------:R-:W-:Y:S02]  /*1d640*/  @!P2 LEA R10, P3, R6.reuse, R0, 0x2 ;  /* 0x00000000060aa211 */ /* 0x040fe400078610ff */
        /* <DEDUP_REMOVED lines=181> */
.L_x_2454:
[----:B------:R-:W2:Y:S01]  /*1e1a0*/  LDL R8, [R1+0xac] ;  /* 0x0000ac0001087983 */ /* 0x000ea20000100800 */
[----:B------:R-:W-:Y:S02]  /*1e1b0*/  ISETP.NE.U32.AND P0, PT, RZ, c[0x0][0x508], PT ;  /* 0x00014200ff007a0c */ /* 0x000fe40003f05070 */
[----:B------:R-:W-:Y:S01]  /*1e1c0*/  ISETP.NE.U32.AND P2, PT, RZ, c[0x0][0x500], PT ;  /* 0x00014000ff007a0c */ /* 0x000fe20003f45070 */
[----:B------:R-:W4:Y:S01]  /*1e1d0*/  LDL.LU R6, [R1+0xb0] ;  /* 0x0000b00001067983 */ /* 0x000f220000300800 */
[----:B------:R-:W-:Y:S02]  /*1e1e0*/  ISETP.NE.AND.EX P0, PT, RZ, c[0x0][0x50c], PT, P0 ;  /* 0x00014300ff007a0c */ /* 0x000fe40003f05300 */
[----:B------:R-:W-:Y:S01]  /*1e1f0*/  ISETP.NE.AND.EX P2, PT, RZ, c[0x0][0x504], PT, P2 ;  /* 0x00014100ff007a0c */ /* 0x000fe20003f45320 */
[----:B------:R-:W-:Y:S02]  /*1e200*/  IMAD.MOV.U32 R4, RZ, RZ, 0x4 ;  /* 0x00000004ff047424 */ /* 0x000fe400078e00ff */
[----:B------:R-:W-:-:S02]  /*1e210*/  IMAD.MOV.U32 R21, RZ, RZ, c[0x0][0x388] ;  /* 0x0000e200ff157624 */ /* 0x000fc400078e00ff */
[----:B------:R-:W-:Y:S02]  /*1e220*/  IMAD.MOV.U32 R0, RZ, RZ, RZ ;  /* 0x000000ffff007224 */ /* 0x000fe400078e00ff */
[----:B--2---:R-:W-:-:S04]  /*1e230*/  IMAD.WIDE R2, R8, R4, c[0x0][0x500] ;  /* 0x0001400008027625 */ /* 0x004fc800078e0204 */
[----:B------:R-:W-:Y:S02]  /*1e240*/  @P0 IMAD.WIDE R4, R8, R4, c[0x0][0x508] ;  /* 0x0001420008040625 */ /* 0x000fe400078e0204 */
[----:B------:R2:W5:Y:S04]  /*1e250*/  @P2 LDG.E R0, [R2.64] ;  /* 0x0000000a02002981 */ /* 0x000568000c1e1900 */
[----:B------:R2:W5:Y:S01]  /*1e260*/  @P0 LDG.E R21, [R4.64] ;  /* 0x0000000a04150981 */ /* 0x000562000c1e1900 */
[----:B----4-:R-:W-:-:S04]  /*1e270*/  ISETP.NE.AND P1, PT, R6, RZ, PT ;  /* 0x000000ff0600720c */ /* 0x010fc80003f25270 */
[----:B------:R-:W-:Y:S01]  /*1e280*/  SEL R22, R6, c[0x0][0x3d4], P1 ;  /* 0x0000f50006167a07 */ /* 0x000fe20000800000 */
[----:B------:R-:W-:Y:S05]  /*1e290*/  @P0 BRA `(.L_x_2475) ;  /* 0x0000004000000947 */ /* 0x000fea0003800000 */
[----:B------:R-:W-:Y:S05]  /*1e2a0*/  @!P2 BRA `(.L_x_2475) ;  /* 0x000000300000a947 */ /* 0x000fea0003800000 */
[----:B--2---:R2:W4:Y:S04]  /*1e2b0*/  LDG.E R4, [R2.64] ;  /* 0x0000000a02047981 */ /* 0x004528000c1e1900 */
[----:B--2---:R-:W4:Y:S02]  /*1e2c0*/  LDG.E R2, [R2.64+0x4] ;  /* 0x0000040a02027981 */ /* 0x004f24000c1e1900 */
[----:B----45:R-:W-:Y:S02]  /*1e2d0*/  IADD3 R21, -R4, R2, RZ ;  /* 0x0000000204157210 */ /* 0x030fe40007ffe1ff */
.L_x_2475:
[----:B--2---:R-:W2:Y:S01]  /*1e2e0*/  LDL.LU R3, [R1+0xa8] ;  /* 0x0000a80001037983 */ /* 0x004ea20000300800 */
[----:B------:R-:W-:Y:S01]  /*1e2f0*/  SHF.R.S32.HI R2, RZ, 0x1f, R8 ;  /* 0x0000001fff027819 */ /* 0x000fe20000011408 */
[----:B------:R-:W-:Y:S01]  /*1e300*/  BSSY B0, `(.L_x_2476) ;  /* 0x0000039000007945 */ /* 0x000fe20003800000 */
[----:B-----5:R-:W-:Y:S01]  /*1e310*/  SHF.R.S32.HI R20, RZ, 0x1f, R0 ;  /* 0x0000001fff147819 */ /* 0x020fe20000011400 */
[----:B------:R-:W4:Y:S01]  /*1e320*/  S2R R4, SR_TID.X ;  /* 0x0000000000047919 */ /* 0x000f220000002100 */
[----:B------:R-:W-:-:S02]  /*1e330*/  SEL R13, R8, RZ, !P2 ;  /* 0x000000ff080d7207 */ /* 0x000fc40005000000 */
[----:B------:R-:W-:Y:S02]  /*1e340*/  SEL R23, R2, RZ, !P2 ;  /* 0x000000ff02177207 */ /* 0x000fe40005000000 */
[----:B----4-:R-:W-:Y:S02]  /*1e350*/  ISETP.GT.AND P0, PT, R4, 0x7f, PT ;  /* 0x0000007f0400780c */ /* 0x010fe40003f04270 */
        /* <DEDUP_REMOVED lines=11> */
[----:B------:R4:W5:Y:S08]  /*1e410*/  LDC.64 R10, c[0x0][R2+0x170] ;  /* 0x00005c00020a7b82 */ /* 0x0009700000000a00 */
[----:B------:R4:W1:Y:S08]  /*1e420*/  LDC.64 R8, c[0x0][R2+0x168] ;  /* 0x00005a0002087b82 */ /* 0x0008700000000a00 */
[----:B------:R4:W3:Y:S08]  /*1e430*/  LDC.64 R16, c[0x0][R2+0x178] ;  /* 0x00005e0002107b82 */ /* 0x0008f00000000a00 */
[----:B------:R4:W2:Y:S02]  /*1e440*/  LDC.64 R14, c[0x0][R2+0x160] ;  /* 0x00005800020e7b82 */ /* 0x0008a40000000a00 */
[----:B----4-:R-:W-:-:S02]  /*1e450*/  IMAD.MOV.U32 R2, RZ, RZ, c[0x0][0x4e8] ;  /* 0x00013a00ff027624 */ /* 0x010fc400078e00ff */
[-C--:B-----5:R-:W-:Y:S02]  /*1e460*/  IMAD R3, R11, R13.reuse, RZ ;  /* 0x0000000d0b037224 */ /* 0x0a0fe400078e02ff */
[----:B------:R-:W-:Y:S01]  /*1e470*/  IMAD.WIDE.U32 R4, R10, R13, RZ ;  /* 0x0000000d0a047225 */ /* 0x000fe200078e00ff */
[----:B------:R-:W-:Y:S02]  /*1e480*/  ISETP.NE.AND P0, PT, R2, 0x1, PT ;  /* 0x000000010200780c */ /* 0x000fe40003f05270 */
[----:B------:R-:W-:Y:S01]  /*1e490*/  MOV R2, R18 ;  /* 0x0000001200027202 */ /* 0x000fe20000000f00 */
[----:B------:R-:W-:Y:S02]  /*1e4a0*/  IMAD R10, R10, R23, R3 ;  /* 0x000000170a0a7224 */ /* 0x000fe400078e0203 */
[-C--:B-1----:R-:W-:Y:S02]  /*1e4b0*/  IMAD R11, R9, R6.reuse, RZ ;  /* 0x00000006090b7224 */ /* 0x082fe400078e02ff */
[----:B------:R-:W-:-:S04]  /*1e4c0*/  IMAD.WIDE.U32 R8, R8, R6, RZ ;  /* 0x0000000608087225 */ /* 0x000fc800078e00ff */
[----:B------:R-:W-:Y:S01]  /*1e4d0*/  IMAD.IADD R11, R9, 0x1, R11 ;  /* 0x00000001090b7824 */ /* 0x000fe200078e020b */
[----:B------:R-:W-:Y:S01]  /*1e4e0*/  IADD3 R9, R5, R10, RZ ;  /* 0x0000000a05097210 */ /* 0x000fe20007ffe0ff */
[----:B------:R-:W-:-:S05]  /*1e4f0*/  @P0 IMAD.HI.U32 R19, R18, c[0x0][0x4ec], RZ ;  /* 0x00013b0012130a27 */ /* 0x000fca00078e00ff */
[----:B------:R-:W-:Y:S02]  /*1e500*/  @P0 SHF.R.U32.HI R2, RZ, c[0x0][0x4f0], R19 ;  /* 0x00013c00ff020a19 */ /* 0x000fe40000011613 */
[----:B------:R-:W-:-:S03]  /*1e510*/  IADD3 R19, P1, P0, R4, R8, R0 ;  /* 0x0000000804137210 */ /* 0x000fc6000783e000 */
[----:B------:R-:W-:Y:S01]  /*1e520*/  IMAD.MOV R8, RZ, RZ, -R2 ;  /* 0x000000ffff087224 */ /* 0x000fe200078e0a02 */
[----:B------:R-:W-:Y:S02]  /*1e530*/  IADD3.X R11, R9, R11, R20, P1, P0 ;  /* 0x0000000b090b7210 */ /* 0x000fe40000fe0414 */
[----:B--2---:R-:W-:-:S05]  /*1e540*/  SEL R3, R24, RZ, P2 ;  /* 0x000000ff18037207 */ /* 0x004fca0001000000 */
[-C--:B---3--:R-:W-:Y:S02]  /*1e550*/  IMAD R10, R17, R3.reuse, RZ ;  /* 0x00000003110a7224 */ /* 0x088fe400078e02ff */
[----:B------:R-:W-:-:S04]  /*1e560*/  IMAD.WIDE.U32 R4, R16, R3, RZ ;  /* 0x0000000310047225 */ /* 0x000fc800078e00ff */
[----:B------:R-:W-:Y:S01]  /*1e570*/  IMAD R3, R8, c[0x0][0x4e8], R18 ;  /* 0x00013a0008037a24 */ /* 0x000fe200078e0212 */
[----:B------:R-:W-:Y:S02]  /*1e580*/  IADD3 R9, R5, R10, RZ ;  /* 0x0000000a05097210 */ /* 0x000fe40007ffe0ff */
[----:B------:R-:W-:Y:S02]  /*1e590*/  IADD3 R4, P1, P0, R2, R19, R4 ;  /* 0x0000001302047210 */ /* 0x000fe4000783e004 */
[----:B------:R-:W-:Y:S01]  /*1e5a0*/  SHF.R.S32.HI R5, RZ, 0x1f, R2 ;  /* 0x0000001fff057819 */ /* 0x000fe20000011402 */
[----:B------:R-:W-:Y:S01]  /*1e5b0*/  IMAD R2, R15, R3, RZ ;  /* 0x000000030f027224 */ /* 0x000fe200078e02ff */
[----:B------:R-:W-:Y:S02]  /*1e5c0*/  SHF.R.S32.HI R8, RZ, 0x1f, R3 ;  /* 0x0000001fff087819 */ /* 0x000fe40000011403 */
[----:B------:R-:W-:Y:S01]  /*1e5d0*/  IADD3.X R5, R5, R11, R9, P1, P0 ;  /* 0x0000000b05057210 */ /* 0x000fe20000fe0409 */
[----:B------:R-:W-:-:S02]  /*1e5e0*/  IMAD.MOV.U32 R9, RZ, RZ, c[0x0][0x4a8] ;  /* 0x00012a00ff097624 */ /* 0x000fc400078e00ff */
        /* <DEDUP_REMOVED lines=10> */
.L_x_2477:
[----:B------:R-:W-:Y:S05]  /*1e690*/  BSYNC B0 ;  /* 0x0000000000007941 */ /* 0x000fea0003800000 */
.L_x_2476:
[----:B------:R-:W-:-:S13]  /*1e6a0*/  ISETP.GT.AND P0, PT, R22, 0x1, PT ;  /* 0x000000011600780c */ /* 0x000fda0003f04270 */
[----:B------:R-:W-:Y:S05]  /*1e6b0*/  @P0 BRA `(.L_x_2469) ;  /* 0x0000081000000947 */ /* 0x000fea0003800000 */
[----:B------:R-:W2:Y:S01]  /*1e6c0*/  LDL.LU R9, [R1+0xa0] ;  /* 0x0000a00001097983 */ /* 0x000ea20000300800 */
[----:B-1----:R-:W-:Y:S01]  /*1e6d0*/  MOV R2, c[0x0][0x4e8] ;  /* 0x00013a0000027a02 */ /* 0x002fe20000000f00 */
[----:B------:R-:W-:Y:S02]  /*1e6e0*/  IMAD R4, R20, c[0x0][0x3a0], RZ ;  /* 0x0000e80014047a24 */ /* 0x000fe400078e02ff */
[----:B------:R-:W-:Y:S01]  /*1e6f0*/  IMAD R5, R23, c[0x0][0x3f0], RZ ;  /* 0x0000fc0017057a24 */ /* 0x000fe200078e02ff */
[----:B------:R-:W-:Y:S01]  /*1e700*/  ISETP.NE.AND P0, PT, R2, 0x1, PT ;  /* 0x000000010200780c */ /* 0x000fe20003f05270 */
[----:B------:R-:W-:-:S04]  /*1e710*/  IMAD.WIDE.U32 R2, R0, c[0x0][0x3a0], RZ ;  /* 0x0000e80000027a25 */ /* 0x000fc800078e00ff */
[----:B------:R-:W-:Y:S01]  /*1e720*/  IMAD R0, R0, c[0x0][0x3a4], R4 ;  /* 0x0000e90000007a24 */ /* 0x000fe200078e0204 */
[----:B------:R-:W-:-:S04]  /*1e730*/  LEA R4, R146, R145, 0x5 ;  /* 0x0000009192047211 */ /* 0x000fc800078e28ff */
[----:B------:R-:W-:-:S05]  /*1e740*/  IADD3 R3, R3, R0, RZ ;  /* 0x0000000003037210 */ /* 0x000fca0007ffe0ff */
[----:B------:R-:W-:-:S04]  /*1e750*/  IMAD.WIDE.U32 R2, R6, c[0x0][0x3e8], R2 ;  /* 0x0000fa0006027a25 */ /* 0x000fc800078e0002 */
[----:B------:R-:W-:-:S04]  /*1e760*/  IMAD R3, R6, c[0x0][0x3ec], R3 ;  /* 0x0000fb0006037a24 */ /* 0x000fc800078e0203 */
[----:B------:R-:W-:Y:S01]  /*1e770*/  IMAD.WIDE.U32 R2, R13, c[0x0][0x3f0], R2 ;  /* 0x0000fc000d027a25 */ /* 0x000fe200078e0002 */
[----:B--2---:R-:W-:-:S04]  /*1e780*/  IADD3 R4, R9, R4, RZ ;  /* 0x0000000409047210 */ /* 0x004fc80007ffe0ff */
[----:B------:R-:W-:Y:S01]  /*1e790*/  MOV R0, R4 ;  /* 0x0000000400007202 */ /* 0x000fe20000000f00 */
[----:B------:R-:W-:-:S05]  /*1e7a0*/  @P0 IMAD.HI.U32 R8, R4, c[0x0][0x4ec], RZ ;  /* 0x00013b0004080a27 */ /* 0x000fca00078e00ff */
[----:B------:R-:W-:Y:S01]  /*1e7b0*/  @P0 SHF.R.U32.HI R0, RZ, c[0x0][0x4f0], R8 ;  /* 0x00013c00ff000a19 */ /* 0x000fe20000011608 */
[----:B------:R-:W-:Y:S01]  /*1e7c0*/  IMAD R8, R13, c[0x0][0x3f4], R5 ;  /* 0x0000fd000d087a24 */ /* 0x000fe200078e0205 */
[----:B------:R-:W-:Y:S02]  /*1e7d0*/  IADD3 R13, R145, R9, RZ ;  /* 0x00000009910d7210 */ /* 0x000fe40007ffe0ff */
[----:B------:R-:W-:Y:S02]  /*1e7e0*/  SHF.R.S32.HI R6, RZ, 0x1f, R0 ;  /* 0x0000001fff067819 */ /* 0x000fe40000011400 */
[----:B------:R-:W-:Y:S02]  /*1e7f0*/  IADD3 R5, -R0, RZ, RZ ;  /* 0x000000ff00057210 */ /* 0x000fe40007ffe1ff */
[----:B------:R-:W-:Y:S01]  /*1e800*/  IADD3 R3, R3, R8, RZ ;  /* 0x0000000803037210 */ /* 0x000fe20007ffe0ff */
[----:B------:R-:W-:Y:S02]  /*1e810*/  IMAD R6, R6, c[0x0][0x3e0], RZ ;  /* 0x0000f80006067a24 */ /* 0x000fe400078e02ff */
[----:B------:R-:W-:-:S02]  /*1e820*/  IMAD R4, R5, c[0x0][0x4e8], R4 ;  /* 0x00013a0005047a24 */ /* 0x000fc400078e0204 */
        /* <DEDUP_REMOVED lines=12> */
.L_x_2569:
[----:B------:R-:W-:Y:S05]  /*1e8f0*/  BRA.DIV ~URZ, `(.L_x_2479) ;  /* 0x000039627f007947 */ /* 0x000fea000b800000 */
[----:B------:R4:W1:Y:S02]  /*1e900*/  SHFL.IDX PT, R0, R16, RZ, 0x181f ;  /* 0x00181fff10007589 */ /* 0x00086400000e0000 */
.L_x_2570:
        /* <DEDUP_REMOVED lines=20> */
.L_x_2481:
[----:B------:R-:W-:Y:S05]  /*1ea50*/  BSYNC B0 ;  /* 0x0000000000007941 */ /* 0x000fea0003800000 */
.L_x_2480:
[----:B------:R-:W-:Y:S05]  /*1ea60*/  BRA.DIV ~URZ, `(.L_x_2482) ;  /* 0x000038627f007947 */ /* 0x000fea000b800000 */
[----:B--2---:R2:W3:Y:S04]  /*1ea70*/  SHFL.IDX PT, R4, R5, 0x1, 0x181f ;  /* 0x00381f0005047f89 */ /* 0x0044e800000e0000 */
[----:B-1----:R2:W1:Y:S02]  /*1ea80*/  SHFL.IDX PT, R0, R16, 0x1, 0x181f ;  /* 0x00381f0010007f89 */ /* 0x00246400000e0000 */
.L_x_2571:
        /* <DEDUP_REMOVED lines=20> */
.L_x_2484:
[----:B------:R-:W-:Y:S05]  /*1ebd0*/  BSYNC B0 ;  /* 0x0000000000007941 */ /* 0x000fea0003800000 */
.L_x_2483:
[----:B------:R-:W-:Y:S05]  /*1ebe0*/  BRA.DIV ~URZ, `(.L_x_2485) ;  /* 0x000037b27f007947 */ /* 0x000fea000b800000 */
[----:B---3--:R3:W2:Y:S02]  /*1ebf0*/  SHFL.IDX PT, R4, R5, 0x2, 0x181f ;  /* 0x00581f0005047f89 */ /* 0x0086a400000e0000 */
.L_x_2572:
[----:B------:R-:W-:Y:S05]  /*1ec00*/  BRA.DIV ~URZ, `(.L_x_2486) ;  /* 0x000038027f007947 */ /* 0x000fea000b800000 */
[----:B-1----:R1:W3:Y:S02]  /*1ec10*/  SHFL.IDX PT, R0, R16, 0x2, 0x181f ;  /* 0x00581f0010007f89 */ /* 0x0022e400000e0000 */
.L_x_2573:
        /* <DEDUP_REMOVED lines=8> */
[-C--:B---3--:R-:W-:Y:S02]  /*1eca0*/  @!P3 LEA R14, P4, R140, R0.reuse, 0x1 ;  /* 0x000000008c0eb211 */ /* 0x088fe400078808ff */
        /* <DEDUP_REMOVED lines=11> */
.L_x_2488:
[----:B------:R-:W-:Y:S05]  /*1ed60*/  BSYNC B0 ;  /* 0x0000000000007941 */ /* 0x000fea0003800000 */
.L_x_2487:
[----:B------:R-:W-:Y:S05]  /*1ed70*/  BRA.DIV ~URZ, `(.L_x_2489) ;  /* 0x000037027f007947 */ /* 0x000fea000b800000 */
[----:B--2---:R2:W1:Y:S04]  /*1ed80*/  SHFL.IDX PT, R4, R5, 0x3, 0x181f ;  /* 0x00781f0005047f89 */ /* 0x00446800000e0000 */
[----:B---3--:R2:W3:Y:S02]  /*1ed90*/  SHFL.IDX PT, R0, R16, 0x3, 0x181f ;  /* 0x00781f0010007f89 */ /* 0x0084e400000e0000 */
.L_x_2574:
[----:B------:R-:W-:-:S04]  /*1eda0*/  IADD3 R13, R13, 0x60, RZ ;  /* 0x000000600d0d7810 */ /* 0x000fc80007ffe0ff */
        /* <DEDUP_REMOVED lines=18> */
.L_x_2469:
[----:B------:R-:W-:Y:S05]  /*1eed0*/  BSYNC B1 ;  /* 0x0000000000017941 */ /* 0x000fea0003800000 */
.L_x_2453:
[----:B-1----:R1:W5:Y:S01]  /*1eee0*/  LDL R11, [R1+0xac] ;  /* 0x0000ac00010b7983 */ /* 0x0023620000100800 */
[----:B------:R-:W-:-:S13]  /*1eef0*/  ISETP.NE.AND P0, PT, RZ, UR8, PT ;  /* 0x00000008ff007c0c */ /* 0x000fda000bf05270 */
[----:B------:R-:W-:Y:S01]  /*1ef00*/  @P0 WARPSYNC 0xffffffff ;  /* 0xffffffff00000948 */ /* 0x000fe20003800000 */
[----:B------:R-:W-:Y:S06]  /*1ef10*/  @P0 BAR.SYNC.DEFER_BLOCKING 0x5, 0x100 ;  /* 0x0144000000000b1d */ /* 0x000fec0000010000 */
[----:B-----5:R-:W5:Y:S02]  /*1ef20*/  @P0 LDS.128 R8, [0x20080] ;  /* 0x02008000ff080984 */ /* 0x020f640000000c00 */
[----:B-----5:R-:W-:Y:S01]  /*1ef30*/  IMAD.MOV.U32 R2, RZ, RZ, R8 ;  /* 0x000000ffff027224 */ /* 0x020fe200078e0008 */
[----:B---34-:R-:W-:Y:S01]  /*1ef40*/  MOV R0, R9 ;  /* 0x0000000900007202 */ /* 0x018fe20000000f00 */
[----:B------:R1:W-:Y:S04]  /*1ef50*/  @P0 STL.64 [R1+0xa8], R10 ;  /* 0x0000a80a01000387 */ /* 0x0003e80000100a00 */
[----:B------:R1:W-:Y:S04]  /*1ef60*/  @P0 STL [R1+0x15c], R0 ;  /* 0x00015c0001000387 */ /* 0x0003e80000100800 */
[----:B------:R1:W-:Y:S04]  /*1ef70*/  @P0 STL [R1+0xd4], R2 ;  /* 0x0000d40201000387 */ /* 0x0003e80000100800 */
[----:B------:R-:W-:Y:S06]  /*1ef80*/  @P0 BAR.ARV 0x4, 0x100 ;  /* 0x0104000000000b1d */ /* 0x000fec0000002000 */
[----:B------:R-:W-:Y:S05]  /*1ef90*/  @P0 BRA `(.L_x_2490) ;  /* 0x0000106000000947 */ /* 0x000fea0003800000 */
[----:B-1----:R-:W1:Y:S01]  /*1efa0*/  S2R R0, SR_TID.X ;  /* 0x0000000000007919 */ /* 0x002e620000002100 */
[----:B------:R-:W-:Y:S01]  /*1efb0*/  IMAD.MOV.U32 R8, RZ, RZ, RZ ;  /* 0x000000ffff087224 */ /* 0x000fe200078e00ff */
[----:B-1----:R-:W-:-:S04]  /*1efc0*/  LOP3.LUT R14, R0, 0x1f, RZ, 0xc0, !PT ;  /* 0x0000001f000e7812 */ /* 0x002fc800078ec0ff */
[----:B------:R-:W-:Y:S01]  /*1efd0*/  ISETP.NE.AND P6, PT, R14, 0x1f, PT ;  /* 0x0000001f0e00780c */ /* 0x000fe20003fc5270 */
[----:B------:R-:W-:Y:S10]  /*1efe0*/  BRA.DIV ~URZ, `(.L_x_2491) ;  /* 0x000035627f007947 */ /* 0x000ff4000b800000 */
[----:B------:R1:W3:Y:S02]  /*1eff0*/  SHFL.IDX PT, R10, R147, RZ, 0x1f ;  /* 0x00001fff930a7589 */ /* 0x0002e400000e0000 */
.L_x_2575:
[----:B------:R-:W-:Y:S05]  /*1f000*/  BRA.DIV ~URZ, `(.L_x_2492) ;  /* 0x000035b27f007947 */ /* 0x000fea000b800000 */
[----:B------:R4:W1:Y:S02]  /*1f010*/  SHFL.IDX PT, R9, R147, 0x1, 0x1f ;  /* 0x00201f0093097f89 */ /* 0x00086400000e0000 */
.L_x_2576:
[----:B------:R-:W5:Y:S01]  /*1f020*/  LDL R0, [R1+0xac] ;  /* 0x0000ac0001007983 */ /* 0x000f620000100800 */
[----:B--2---:R-:W-:Y:S02]  /*1f030*/  IMAD.MOV.U32 R6, RZ, RZ, RZ ;  /* 0x000000ffff067224 */ /* 0x004fe400078e00ff */
[----:B-----5:R-:W-:-:S05]  /*1f040*/  IMAD.IADD R0, R0, 0x1, R14 ;  /* 0x0000000100007824 */ /* 0x020fca00078e020e */
[----:B------:R-:W-:-:S13]  /*1f050*/  ISETP.GE.OR P0, PT, R0, c[0x0][0x53c], !P6 ;  /* 0x00014f0000007a0c */ /* 0x000fda0007706670 */
[----:B------:R-:W-:Y:S01]  /*1f060*/  @!P0 MOV R2, 0x4 ;  /* 0x0000000400028802 */ /* 0x000fe20000000f00 */
[----:B------:R-:W-:-:S04]  /*1f070*/  @!P0 IMAD.MOV.U32 R4, RZ, RZ, 0x4 ;  /* 0x00000004ff048424 */ /* 0x000fc800078e00ff */
        /* <DEDUP_REMOVED lines=12> */
[----:B------:R2:W4:Y:S02]  /*1f140*/  SHFL.UP PT, R4, R0, 0x1, RZ ;  /* 0x0420000000047989 */ /* 0x00052400000e00ff */
.L_x_2577:
[----:B----4-:R-:W-:-:S04]  /*1f150*/  SEL R4, R4, RZ, P5 ;  /* 0x000000ff04047207 */ /* 0x010fc80002800000 */
[----:B--2---:R-:W-:Y:S01]  /*1f160*/  IADD3 R0, R0, R4, RZ ;  /* 0x0000000400007210 */ /* 0x004fe20007ffe0ff */
[----:B------:R-:W-:Y:S05]  /*1f170*/  BRA.DIV ~URZ, `(.L_x_2494) ;  /* 0x000034f27f007947 */ /* 0x000fea000b800000 */
        /* <DEDUP_REMOVED lines=12> */
[----:B------:R2:W4:Y:S02]  /*1f240*/  SHFL.IDX PT, R0, R4, 0x1f, 0x1f ;  /* 0x03e01f0004007f89 */ /* 0x00052400000e0000 */
.L_x_2578:
[----:B----4-:R-:W-:Y:S01]  /*1f250*/  IMAD R0, R0, c[0x0][0x538], RZ ;  /* 0x00014e0000007a24 */ /* 0x010fe200078e02ff */
[----:B------:R-:W-:Y:S04]  /*1f260*/  BSSY B1, `(.L_x_2495) ;  /* 0x00000cc000017945 */ /* 0x000fe80003800000 */
[----:B-1----:R-:W-:-:S04]  /*1f270*/  IADD3 R9, R0, R9, RZ ;  /* 0x0000000900097210 */ /* 0x002fc80007ffe0ff */
[----:B---3--:R-:W-:-:S13]  /*1f280*/  ISETP.GT.AND P0, PT, R9, R10, PT ;  /* 0x0000000a0900720c */ /* 0x008fda0003f04270 */
[----:B------:R-:W-:Y:S05]  /*1f290*/  @P0 BRA `(.L_x_2496) ;  /* 0x0000026000000947 */ /* 0x000fea0003800000 */
.L_x_2500:
[----:B------:R-:W3:Y:S02]  /*1f2a0*/  LDL.LU R0, [R1+0xac] ;  /* 0x0000ac0001007983 */ /* 0x000ee40000300800 */
[----:B---3--:R-:W-:-:S04]  /*1f2b0*/  IADD3 R0, R0, 0x1f, RZ ;  /* 0x0000001f00007810 */ /* 0x008fc80007ffe0ff */
[----:B------:R-:W-:-:S13]  /*1f2c0*/  ISETP.GE.AND P0, PT, R0, c[0x0][0x53c], PT ;  /* 0x00014f0000007a0c */ /* 0x000fda0003f06270 */
[----:B------:R-:W-:Y:S05]  /*1f2d0*/  @P0 BRA `(.L_x_2497) ;  /* 0x00000bf000000947 */ /* 0x000fea0003800000 */
[----:B------:R1:W-:Y:S01]  /*1f2e0*/  STL [R1+0xac], R0 ;  /* 0x0000ac0001007387 */ /* 0x0003e20000100800 */
[----:B------:R-:W-:Y:S02]  /*1f2f0*/  MOV R6, RZ ;  /* 0x000000ff00067202 */ /* 0x000fe40000000f00 */
[----:B------:R-:W-:Y:S02]  /*1f300*/  MOV R8, RZ ;  /* 0x000000ff00087202 */ /* 0x000fe40000000f00 */
[----:B-1----:R-:W-:-:S04]  /*1f310*/  IADD3 R0, R0, R14, RZ ;  /* 0x0000000e00007210 */ /* 0x002fc80007ffe0ff */
[----:B------:R-:W-:-:S13]  /*1f320*/  ISETP.GE.OR P0, PT, R0, c[0x0][0x53c], !P6 ;  /* 0x00014f0000007a0c */ /* 0x000fda0007706670 */
[----:B--2---:R-:W-:Y:S02]  /*1f330*/  @!P0 MOV R4, 0x4 ;  /* 0x0000000400048802 */ /* 0x004fe40000000f00 */
        /* <DEDUP_REMOVED lines=8> */
.L_x_2579:
        /* <DEDUP_REMOVED lines=16> */
.L_x_2580:
[----:B--2---:R-:W-:-:S05]  /*1f4c0*/  IMAD R0, R0, c[0x0][0x538], RZ ;  /* 0x00014e0000007a24 */ /* 0x004fca00078e02ff */
[----:B------:R-:W-:-:S04]  /*1f4d0*/  IADD3 R9, R0, R9, RZ ;  /* 0x0000000900097210 */ /* 0x000fc80007ffe0ff */
[----:B------:R-:W-:-:S13]  /*1f4e0*/  ISETP.GT.AND P0, PT, R9, R10, PT ;  /* 0x0000000a0900720c */ /* 0x000fda0003f04270 */
[----:B-1----:R-:W-:Y:S05]  /*1f4f0*/  @!P0 BRA `(.L_x_2500) ;  /* 0xfffffda000008947 */ /* 0x002fea000383ffff */
.L_x_2496:
[----:B------:R-:W-:-:S05]  /*1f500*/  IADD3 R9, -R0, R9, RZ ;  /* 0x0000000900097210 */ /* 0x000fca0007ffe1ff */
[----:B------:R-:W-:-:S05]  /*1f510*/  IMAD R0, R4, c[0x0][0x538], R9 ;  /* 0x00014e0004007a24 */ /* 0x000fca00078e0209 */
[----:B------:R-:W-:Y:S01]  /*1f520*/  ISETP.GT.AND P0, PT, R0, R10, PT ;  /* 0x0000000a0000720c */ /* 0x000fe20003f04270 */
[----:B------:R-:W-:-:S12]  /*1f530*/  BRA.DIV ~URZ, `(.L_x_2501) ;  /* 0x000034e27f007947 */ /* 0x000fd8000b800000 */
[----:B------:R-:W-:-:S03]  /*1f540*/  VOTE.ANY R5, PT, !P0 ;  /* 0x0000000000057806 */ /* 0x000fc600040e0100 */
.L_x_2581:
[----:B------:R-:W3:Y:S01]  /*1f550*/  LDL.LU R2, [R1+0xac] ;  /* 0x0000ac0001027983 */ /* 0x000ee20000300800 */
[----:B------:R-:W3:Y:S02]  /*1f560*/  POPC R0, R5 ;  /* 0x0000000500007309 */ /* 0x000ee40000000000 */
[----:B---3--:R-:W-:-:S05]  /*1f570*/  IADD3 R2, R0, R2, RZ ;  /* 0x0000000200027210 */ /* 0x008fca0007ffe0ff */
[----:B------:R1:W-:Y:S01]  /*1f580*/  STL [R1+0xac], R2 ;  /* 0x0000ac0201007387 */ /* 0x0003e20000100800 */
[----:B------:R-:W-:Y:S05]  /*1f590*/  BRA.DIV ~URZ, `(.L_x_2502) ;  /* 0x000034d27f007947 */ /* 0x000fea000b800000 */
[----:B------:R3:W4:Y:S04]  /*1f5a0*/  SHFL.IDX PT, R6, R6, R0, 0x1f ;  /* 0x00001f0006067589 */ /* 0x00072800000e0000 */
[----:B------:R3:W1:Y:S02]  /*1f5b0*/  SHFL.IDX PT, R8, R8, R0, 0x1f ;  /* 0x00001f0008087589 */ /* 0x00066400000e0000 */
.L_x_2582:
[----:B------:R-:W-:Y:S01]  /*1f5c0*/  ISETP.NE.AND P0, PT, R5, RZ, PT ;  /* 0x000000ff0500720c */ /* 0x000fe20003f05270 */
[----:B------:R-:W-:-:S12]  /*1f5d0*/  BSSY B0, `(.L_x_2503) ;  /* 0x0000005000007945 */ /* 0x000fd80003800000 */
[----:B------:R-:W-:Y:S05]  /*1f5e0*/  @!P0 BRA `(.L_x_2504) ;  /* 0x0000003000008947 */ /* 0x000fea0003800000 */
[----:B---3--:R-:W-:Y:S01]  /*1f5f0*/  IADD3 R0, R0, -0x1, RZ ;  /* 0xffffffff00007810 */ /* 0x008fe20007ffe0ff */
[----:B------:R-:W-:Y:S05]  /*1f600*/  BRA.DIV ~URZ, `(.L_x_2505) ;  /* 0x000035327f007947 */ /* 0x000fea000b800000 */
[----:B------:R3:W2:Y:S02]  /*1f610*/  SHFL.IDX PT, R11, R4, R0, 0x1f ;  /* 0x00001f00040b7589 */ /* 0x0006a400000e0000 */
.L_x_2504:
[----:B------:R-:W-:Y:S05]  /*1f620*/  BSYNC B0 ;  /* 0x0000000000007941 */ /* 0x000fea0003800000 */
.L_x_2503:
[----:B--23--:R-:W-:Y:S01]  /*1f630*/  IMAD R0, R11, c[0x0][0x538], R9 ;  /* 0x00014e000b007a24 */ /* 0x00cfe200078e0209 */
[----:B-1----:R-:W-:Y:S01]  /*1f640*/  ISETP.NE.AND P0, PT, R8, 0x1, PT ;  /* 0x000000010800780c */ /* 0x002fe20003f05270 */
[----:B------:R-:W-:Y:S03]  /*1f650*/  BSSY B0, `(.L_x_2506) ;  /* 0x0000083000007945 */ /* 0x000fe60003800000 */
[----:B------:R1:W-:Y:S01]  /*1f660*/  STL [R1+0xd4], R0 ;  /* 0x0000d40001007387 */ /* 0x0003e20000100800 */
[----:B------:R-:W-:-:S08]  /*1f670*/  IADD3 R9, -R0, R10, RZ ;  /* 0x0000000a00097210 */ /* 0x000fd00007ffe1ff */
[----:B------:R-:W-:Y:S05]  /*1f680*/  @!P0 BRA `(.L_x_2507) ;  /* 0x000003e000008947 */ /* 0x000fea0003800000 */
[----:B----4-:R-:W-:Y:S02]  /*1f690*/  IABS R4, R6 ;  /* 0x0000000600047213 */ /* 0x010fe40000000000 */
[----:B------:R-:W-:Y:S02]  /*1f6a0*/  IABS R5, R8 ;  /* 0x0000000800057213 */ /* 0x000fe40000000000 */
[----:B------:R-:W2:Y:S01]  /*1f6b0*/  I2F.RP R2, R4 ;  /* 0x0000000400027306 */ /* 0x000ea20000209400 */
[----:B------:R-:W-:-:S07]  /*1f6c0*/  IABS R11, R6 ;  /* 0x00000006000b7213 */ /* 0x000fce0000000000 */
[----:B------:R-:W-:Y:S08]  /*1f6d0*/  I2F.RP R13, R5 ;  /* 0x00000005000d7306 */ /* 0x000ff00000209400 */
[----:B--2---:R-:W2:Y:S02]  /*1f6e0*/  MUFU.RCP R2, R2 ;  /* 0x0000000200027308 */ /* 0x004ea40000001000 */
[----:B--2---:R-:W-:-:S06]  /*1f6f0*/  IADD3 R2, R2, 0xffffffe, RZ ;  /* 0x0ffffffe02027810 */ /* 0x004fcc0007ffe0ff */
[----:B------:R-:W2:Y:S02]  /*1f700*/  F2I.FTZ.U32.TRUNC.NTZ R3, R2 ;  /* 0x0000000200037305 */ /* 0x000ea4000021f000 */
[----:B-12---:R-:W-:Y:S02]  /*1f710*/  IMAD.MOV R0, RZ, RZ, -R3 ;  /* 0x000000ffff007224 */ /* 0x006fe400078e0a03 */
[----:B------:R-:W-:Y:S02]  /*1f720*/  IMAD.MOV.U32 R2, RZ, RZ, RZ ;  /* 0x000000ffff027224 */ /* 0x000fe400078e00ff */
[----:B------:R-:W-:Y:S01]  /*1f730*/  IMAD.MOV.U32 R10, RZ, RZ, R0 ;  /* 0x000000ffff0a7224 */ /* 0x000fe200078e0000 */
[----:B------:R-:W-:-:S03]  /*1f740*/  IABS R0, R9 ;  /* 0x0000000900007213 */ /* 0x000fc60000000000 */
[----:B------:R-:W-:-:S04]  /*1f750*/  IMAD R10, R10, R4, RZ ;  /* 0x000000040a0a7224 */ /* 0x000fc800078e02ff */
[----:B------:R-:W-:-:S04]  /*1f760*/  IMAD.HI.U32 R10, R3, R10, R2 ;  /* 0x0000000a030a7227 */ /* 0x000fc800078e0002 */
[----:B------:R-:W-:Y:S02]  /*1f770*/  IMAD.MOV.U32 R2, RZ, RZ, R0 ;  /* 0x000000ffff027224 */ /* 0x000fe400078e0000 */
[----:B------:R-:W-:-:S05]  /*1f780*/  IMAD.MOV R0, RZ, RZ, -R11 ;  /* 0x000000ffff007224 */ /* 0x000fca00078e0a0b */
[----:B------:R-:W-:Y:S01]  /*1f790*/  MOV R3, R0 ;  /* 0x0000000000037202 */ /* 0x000fe20000000f00 */
        /* <DEDUP_REMOVED lines=45> */
.L_x_2507:
[----:B-1----:R-:W2:Y:S01]  /*1fa70*/  LDL R0, [R1+0xac] ;  /* 0x0000ac0001007983 */ /* 0x002ea20000100800 */
[----:B------:R-:W-:-:S04]  /*1fa80*/  IMAD.MOV.U32 R4, RZ, RZ, 0x4 ;  /* 0x00000004ff047424 */ /* 0x000fc800078e00ff */
[----:B--2---:R-:W-:-:S06]  /*1fa90*/  IMAD.WIDE R4, R0, R4, c[0x0][0x590] ;  /* 0x0001640000047625 */ /* 0x004fcc00078e0204 */
[----:B------:R-:W2:Y:S01]  /*1faa0*/  LDG.E R4, [R4.64] ;  /* 0x0000000a04047981 */ /* 0x000ea2000c1e1900 */
[----:B------:R-:W-:Y:S01]  /*1fab0*/  IABS R8, R9 ;  /* 0x0000000900087213 */ /* 0x000fe20000000000 */
[----:B--2-4-:R-:W-:-:S05]  /*1fac0*/  IMAD R10, R4, R6, RZ ;  /* 0x00000006040a7224 */ /* 0x014fca00078e02ff */
[-C--:B------:R-:W-:Y:S02]  /*1fad0*/  IABS R5, R10.reuse ;  /* 0x0000000a00057213 */ /* 0x080fe40000000000 */
[----:B------:R-:W-:Y:S02]  /*1fae0*/  IABS R11, R10 ;  /* 0x0000000a000b7213 */ /* 0x000fe40000000000 */
[----:B------:R-:W1:Y:S08]  /*1faf0*/  I2F.RP R2, R5 ;  /* 0x0000000500027306 */ /* 0x000e700000209400 */
[----:B-1----:R-:W1:Y:S02]  /*1fb00*/  MUFU.RCP R2, R2 ;  /* 0x0000000200027308 */ /* 0x002e640000001000 */
[----:B-1----:R-:W-:-:S06]  /*1fb10*/  IADD3 R2, R2, 0xffffffe, RZ ;  /* 0x0ffffffe02027810 */ /* 0x002fcc0007ffe0ff */
[----:B------:R-:W1:Y:S02]  /*1fb20*/  F2I.FTZ.U32.TRUNC.NTZ R3, R2 ;  /* 0x0000000200037305 */ /* 0x000e64000021f000 */
[----:B-1----:R-:W-:Y:S02]  /*1fb30*/  IMAD.MOV R0, RZ, RZ, -R3 ;  /* 0x000000ffff007224 */ /* 0x002fe400078e0a03 */
[----:B------:R-:W-:Y:S02]  /*1fb40*/  IMAD.MOV.U32 R2, RZ, RZ, RZ ;  /* 0x000000ffff027224 */ /* 0x000fe400078e00ff */
[----:B------:R-:W-:-:S04]  /*1fb50*/  IMAD R0, R0, R5, RZ ;  /* 0x0000000500007224 */ /* 0x000fc800078e02ff */
        /* <DEDUP_REMOVED lines=12> */
[----:B------:R-:W-:-:S04]  /*1fc20*/  IMAD.MOV.U32 R2, RZ, RZ, R0 ;  /* 0x000000ffff027224 */ /* 0x000fc800078e0000 */
[----:B------:R-:W-:Y:S01]  /*1fc30*/  @!P1 IMAD.MOV R2, RZ, RZ, -R2 ;  /* 0x000000ffff029224 */ /* 0x000fe200078e0a02 */
[----:B------:R-:W-:-:S05]  /*1fc40*/  @!P0 LOP3.LUT R2, RZ, R10, RZ, 0x33, !PT ;  /* 0x0000000aff028212 */ /* 0x000fca00078e33ff */
[----:B------:R-:W-:Y:S02]  /*1fc50*/  IMAD R11, R4, R2, RZ ;  /* 0x00000002040b7224 */ /* 0x000fe400078e02ff */
[----:B------:R-:W-:-:S03]  /*1fc60*/  IMAD.MOV R2, RZ, RZ, -R2 ;  /* 0x000000ffff027224 */ /* 0x000fc600078e0a02 */
[----:B------:R-:W-:Y:S01]  /*1fc70*/  IADD3 R0, -R11, c[0x0][0x538], RZ ;  /* 0x00014e000b007a10 */ /* 0x000fe20007ffe1ff */
[----:B------:R-:W-:Y:S02]  /*1fc80*/  IMAD R9, R10, R2, R9 ;  /* 0x000000020a097224 */ /* 0x000fe400078e0209 */
[----:B------:R-:W-:Y:S01]  /*1fc90*/  IMAD.MOV.U32 R2, RZ, RZ, RZ ;  /* 0x000000ffff027224 */ /* 0x000fe200078e00ff */
[----:B------:R-:W-:-:S04]  /*1fca0*/  IMNMX R0, R4, R0, PT ;  /* 0x0000000004007217 */ /* 0x000fc80003800200 */
[-C--:B------:R-:W-:Y:S02]  /*1fcb0*/  IABS R4, R0.reuse ;  /* 0x0000000000047213 */ /* 0x080fe40000000000 */
[----:B------:R-:W-:Y:S02]  /*1fcc0*/  IABS R10, R0 ;  /* 0x00000000000a7213 */ /* 0x000fe40000000000 */
[----:B------:R-:W1:Y:S08]  /*1fcd0*/  I2F.RP R3, R4 ;  /* 0x0000000400037306 */ /* 0x000e700000209400 */
[----:B-1----:R-:W1:Y:S02]  /*1fce0*/  MUFU.RCP R3, R3 ;  /* 0x0000000300037308 */ /* 0x002e640000001000 */
[----:B-1----:R-:W-:-:S06]  /*1fcf0*/  IADD3 R3, R3, 0xffffffe, RZ ;  /* 0x0ffffffe03037810 */ /* 0x002fcc0007ffe0ff */
[----:B------:R-:W1:Y:S02]  /*1fd00*/  F2I.FTZ.U32.TRUNC.NTZ R3, R3 ;  /* 0x0000000300037305 */ /* 0x000e64000021f000 */
[----:B-1----:R-:W-:-:S05]  /*1fd10*/  IADD3 R5, RZ, -R3, RZ ;  /* 0x80000003ff057210 */ /* 0x002fca0007ffe0ff */
[----:B------:R-:W-:Y:S01]  /*1fd20*/  IMAD.MOV.U32 R8, RZ, RZ, R5 ;  /* 0x000000ffff087224 */ /* 0x000fe200078e0005 */
        /* <DEDUP_REMOVED lines=21> */
.L_x_2508:
[----:B------:R-:W-:Y:S05]  /*1fe80*/  BSYNC B0 ;  /* 0x0000000000007941 */ /* 0x000fea0003800000 */
.L_x_2506:
[----:B------:R-:W-:-:S04]  /*1fe90*/  LOP3.LUT R2, RZ, R2, RZ, 0x33, !PT ;  /* 0x00000002ff027212 */ /* 0x000fc800078e33ff */
[----:B-1----:R-:W-:-:S05]  /*1fea0*/  IADD3 R0, R2, R6, RZ ;  /* 0x0000000602007210 */ /* 0x002fca0007ffe0ff */
[----:B------:R1:W-:Y:S01]  /*1feb0*/  STL [R1+0x15c], R0 ;  /* 0x00015c0001007387 */ /* 0x0003e20000100800 */
[----:B------:R-:W-:Y:S05]  /*1fec0*/  BRA `(.L_x_2509) ;  /* 0x0000005000007947 */ /* 0x000fea0003800000 */
.L_x_2497:
[----:B------:R-:W-:Y:S01]  /*1fed0*/  MOV R0, c[0x0][0x53c] ;  /* 0x00014f0000007a02 */ /* 0x000fe20000000f00 */
[----:B------:R1:W-:Y:S04]  /*1fee0*/  STL [R1+0xd4], R10 ;  /* 0x0000d40a01007387 */ /* 0x0003e80000100800 */
[----:B------:R1:W-:Y:S04]  /*1fef0*/  STL [R1+0x15c], RZ ;  /* 0x00015cff01007387 */ /* 0x0003e80000100800 */
[----:B------:R1:W-:Y:S04]  /*1ff00*/  STL [R1+0xa8], RZ ;  /* 0x0000a8ff01007387 */ /* 0x0003e80000100800 */
[----:B------:R1:W-:Y:S02]  /*1ff10*/  STL [R1+0xac], R0 ;  /* 0x0000ac0001007387 */ /* 0x0003e40000100800 */
.L_x_2509:
[----:B------:R-:W-:Y:S05]  /*1ff20*/  BSYNC B1 ;  /* 0x0000000000017941 */ /* 0x000fea0003800000 */
.L_x_2495:
[----:B-1----:R-:W3:Y:S04]  /*1ff30*/  LDL R0, [R1+0xd4] ;  /* 0x0000d40001007983 */ /* 0x002ee80000100800 */
[----:B--2---:R-:W2:Y:S04]  /*1ff40*/  LDL R4, [R1+0x15c] ;  /* 0x00015c0001047983 */ /* 0x004ea80000100800 */
[----:B------:R-:W4:Y:S04]  /*1ff50*/  LDL R3, [R1+0xa8] ;  /* 0x0000a80001037983 */ /* 0x000f280000100800 */
[----:B------:R-:W5:Y:S01]  /*1ff60*/  LDL R2, [R1+0xac] ;  /* 0x0000ac0001027983 */ /* 0x000f620000100800 */
[----:B------:R-:W-:Y:S03]  /*1ff70*/  WARPSYNC 0xffffffff ;  /* 0xffffffff00007948 */ /* 0x000fe60003800000 */
[----:B------:R-:W-:Y:S01]  /*1ff80*/  BAR.SYNC.DEFER_BLOCKING 0x4, 0x100 ;  /* 0x0104000000007b1d */ /* 0x000fe20000010000 */
[----:B------:R-:W-:-:S02]  /*1ff90*/  ISETP.NE.AND P0, PT, R14, RZ, PT ;  /* 0x000000ff0e00720c */ /* 0x000fc40003f05270 */
[----:B---3--:R-:W-:Y:S01]  /*1ffa0*/  MOV R8, R0 ;  /* 0x0000000000087202 */ /* 0x008fe20000000f00 */
[----:B--2---:R-:W-:Y:S02]  /*1ffb0*/  IMAD.MOV.U32 R9, RZ, RZ, R4 ;  /* 0x000000ffff097224 */ /* 0x004fe400078e0004 */
[----:B----4-:R-:W-:Y:S01]  /*1ffc0*/  IMAD.MOV.U32 R10, RZ, RZ, R3 ;  /* 0x000000ffff0a7224 */ /* 0x010fe200078e0003 */
[----:B-----5:R-:W-:-:S07]  /*1ffd0*/  MOV R11, R2 ;  /* 0x00000002000b7202 */ /* 0x020fce0000000f00 */
[----:B------:R1:W-:Y:S04]  /*1ffe0*/  @!P0 STS.128 [0x20080], R8 ;  /* 0x02008008ff008388 */ /* 0x0003e80000000c00 */
[----:B------:R-:W-:Y:S06]  /*1fff0*/  BAR.ARV 0x5, 0x100 ;  /* 0x0144000000007b1d */ /* 0x000fec0000002000 */
.L_x_2490:
[----:B-1----:R-:W3:Y:S02]  /*20000*/  LDL R0, [R1+0xac] ;  /* 0x0000ac0001007983 */ /* 0x002ee40000100800 */
[----:B---3--:R-:W-:-:S13]  /*20010*/  ISETP.GE.AND P0, PT, R0, c[0x0][0x53c], PT ;  /* 0x00014f0000007a0c */ /* 0x008fda0003f06270 */
[----:B--2---:R-:W-:Y:S01]  /*20020*/  @P0 CALL.REL.NOINC `(.L_x_2510) ;  /* 0x0000001000000944 */ /* 0x004fe20003c00000 */
[----:B------:R-:W-:Y:S05]  /*20030*/  BRA `(.L_x_2511) ;  /* 0xfffe21d000007947 */ /* 0x000fea000383ffff */
.L_x_2510:
[----:B------:R-:W-:Y:S05]  /*20040*/  EXIT ;  /* 0x000000000000794d */ /* 0x000fea0003800000 */
.L_x_2266:
[----:B------:R-:W-:Y:S01]  /*20050*/  IMAD.MOV.U32 R0, RZ, RZ, R5 ;  /* 0x000000ffff007224 */ /* 0x000fe200078e0005 */
[----:B------:R-:W-:Y:S02]  /*20060*/  MOV R3, 0x1 ;  /* 0x0000000100037802 */ /* 0x000fe40000000f00 */
[----:B------:R-:W-:Y:S02]  /*20070*/  MOV R2, 0x20090 ;  /* 0x0002009000027802 */ /* 0x000fe40000000f00 */
[----:B------:R-:W-:Y:S05]  /*20080*/  CALL.REL.NOINC `($__internal_41_$__cuda_sm70_shflsync_up_p) ;  /* 0x0000d8c000007944 */ /* 0x000fea0003c00000 */
[----:B------:R-:W-:Y:S01]  /*20090*/  MOV R0, R4 ;  /* 0x0000000400007202 */ /* 0x000fe20000000f00 */
[----:B------:R-:W-:Y:S05]  /*200a0*/  BRA `(.L_x_2512) ;  /* 0xfffe043000007947 */ /* 0x000fea000383ffff */
.L_x_2267:
[----:B------:R-:W-:Y:S01]  /*200b0*/  IMAD.MOV.U32 R0, RZ, RZ, R5 ;  /* 0x000000ffff007224 */ /* 0x000fe200078e0005 */
[----:B------:R-:W-:Y:S02]  /*200c0*/  MOV R3, 0x2 ;  /* 0x0000000200037802 */ /* 0x000fe40000000f00 */
[----:B------:R-:W-:Y:S02]  /*200d0*/  MOV R2, 0x200f0 ;  /* 0x000200f000027802 */ /* 0x000fe40000000f00 */
[----:B------:R-:W-:Y:S05]  /*200e0*/  CALL.REL.NOINC `($__internal_41_$__cuda_sm70_shflsync_up_p) ;  /* 0x0000d86000007944 */ /* 0x000fea0003c00000 */
[----:B------:R-:W-:Y:S01]  /*200f0*/  SEL R4, R4, RZ, P4 ;  /* 0x000000ff04047207 */ /* 0x000fe20002000000 */
[----:B------:R-:W-:Y:S01]  /*20100*/  IMAD.MOV.U32 R3, RZ, RZ, 0x4 ;  /* 0x00000004ff037424 */ /* 0x000fe200078e00ff */
[----:B------:R-:W-:-:S03]  /*20110*/  MOV R2, 0x20140 ;  /* 0x0002014000027802 */ /* 0x000fc60000000f00 */
[----:B------:R-:W-:Y:S02]  /*20120*/  IMAD.IADD R0, R5, 0x1, R4 ;  /* 0x0000000105007824 */ /* 0x000fe400078e0204 */
        /* <DEDUP_REMOVED lines=13> */
[----:B------:R-:W-:Y:S02]  /*20200*/  MOV R236, 0x1f ;  /* 0x0000001f00ec7802 */ /* 0x000fe40000000f00 */
[----:B------:R-:W-:Y:S01]  /*20210*/  MOV R3, 0x20250 ;  /* 0x0002025000037802 */ /* 0x000fe20000000f00 */
[----:B------:R-:W-:-:S04]  /*20220*/  IMAD.IADD R4, R0, 0x1, R4 ;  /* 0x0000000100047824 */ /* 0x000fc800078e0204 */
[----:B------:R-:W-:Y:S02]  /*20230*/  IMAD.MOV.U32 R235, RZ, RZ, R4 ;  /* 0x000000ffffeb7224 */ /* 0x000fe400078e0004 */
[----:B------:R-:W-:Y:S05]  /*20240*/  CALL.REL.NOINC `($__internal_40_$__cuda_sm70_shflsync_idx_p) ;  /* 0x0000d6a000007944 */ /* 0x000fea0003c00000 */
[----:B------:R-:W-:Y:S01]  /*20250*/  MOV R0, R237 ;  /* 0x000000ed00007202 */ /* 0x000fe20000000f00 */
[----:B------:R-:W-:Y:S05]  /*20260*/  BRA `(.L_x_2513) ;  /* 0xfffe037000007947 */ /* 0x000fea000383ffff */
.L_x_2269:
[----:B------:R-:W-:Y:S02]  /*20270*/  SEL R0, RZ, 0x1, P0 ;  /* 0x00000001ff007807 */ /* 0x000fe40000000000 */
[----:B------:R-:W-:Y:S02]  /*20280*/  MOV R2, 0x202a0 ;  /* 0x000202a000027802 */ /* 0x000fe40000000f00 */
[----:B------:R-:W-:Y:S05]  /*20290*/  CALL.REL.NOINC `($__internal_42_$__cuda_sm70_votesync_ballot) ;  /* 0x0000d71000007944 */ /* 0x000fea0003c00000 */
[----:B------:R-:W-:Y:S01]  /*202a0*/  MOV R7, R0 ;  /* 0x0000000000077202 */ /* 0x000fe20000000f00 */
[----:B------:R-:W-:Y:S05]  /*202b0*/  BRA `(.L_x_2514) ;  /* 0xfffe03b000007947 */ /* 0x000fea000383ffff */
.L_x_2270:
[----:B------:R-:W-:Y:S01]  /*202c0*/  IMAD.MOV.U32 R235, RZ, RZ, R9 ;  /* 0x000000ffffeb7224 */ /* 0x000fe200078e0009 */
[----:B-1----:R-:W-:Y:S01]  /*202d0*/  MOV R2, R0 ;  /* 0x0000000000027202 */ /* 0x002fe20000000f00 */
[----:B------:R-:W-:Y:S01]  /*202e0*/  IMAD.MOV.U32 R236, RZ, RZ, 0x1f ;  /* 0x0000001fffec7424 */ /* 0x000fe200078e00ff */
[----:B------:R-:W-:Y:S02]  /*202f0*/  MOV R3, 0x20310 ;  /* 0x0002031000037802 */ /* 0x000fe40000000f00 */
[----:B------:R-:W-:Y:S05]  /*20300*/  CALL.REL.NOINC `($__internal_40_$__cuda_sm70_shflsync_idx_p) ;  /* 0x0000d5e000007944 */ /* 0x000fea0003c00000 */
[----:B------:R-:W-:Y:S01]  /*20310*/  IMAD.MOV.U32 R12, RZ, RZ, R237 ;  /* 0x000000ffff0c7224 */ /* 0x000fe200078e00ed */
[----:B------:R-:W-:Y:S01]  /*20320*/  MOV R235, R8 ;  /* 0x0000000800eb7202 */ /* 0x000fe20000000f00 */
[----:B------:R-:W-:Y:S01]  /*20330*/  IMAD.MOV.U32 R5, RZ, RZ, RZ ;  /* 0x000000ffff057224 */ /* 0x000fe200078e00ff */
[----:B------:R-:W-:Y:S01]  /*20340*/  MOV R2, R0 ;  /* 0x0000000000027202 */ /* 0x000fe20000000f00 */
[----:B------:R-:W-:Y:S01]  /*20350*/  IMAD.MOV.U32 R236, RZ, RZ, 0x1f ;  /* 0x0000001fffec7424 */ /* 0x000fe200078e00ff */
[----:B------:R-:W-:-:S02]  /*20360*/  MOV R3, 0x20380 ;  /* 0x0002038000037802 */ /* 0x000fc40000000f00 */
[----:B------:R-:W-:Y:S05]  /*20370*/  CALL.REL.NOINC `($__internal_40_$__cuda_sm70_shflsync_idx_p) ;  /* 0x0000d57000007944 */ /* 0x000fea0003c00000 */
[----:B------:R-:W-:Y:S01]  /*20380*/  MOV R9, R237 ;  /* 0x000000ed00097202 */ /* 0x000fe20000000f00 */
[----:B------:R-:W-:Y:S05]  /*20390*/  BRA `(.L_x_2515) ;  /* 0xfffe034000007947 */ /* 0x000fea000383ffff */
.L_x_2273:
[----:B------:R-:W-:Y:S01]  /*203a0*/  IMAD.MOV.U32 R235, RZ, RZ, R4 ;  /* 0x000000ffffeb7224 */ /* 0x000fe200078e0004 */
[----:B-1----:R-:W-:Y:S01]  /*203b0*/  MOV R2, R0 ;  /* 0x0000000000027202 */ /* 0x002fe20000000f00 */
[----:B------:R-:W-:Y:S01]  /*203c0*/  IMAD.MOV.U32 R236, RZ, RZ, 0x1f ;  /* 0x0000001fffec7424 */ /* 0x000fe200078e00ff */
[----:B------:R-:W-:-:S02]  /*203d0*/  MOV R3, 0x203f0 ;  /* 0x000203f000037802 */ /* 0x000fc40000000f00 */
[----:B---34-:R-:W-:Y:S05]  /*203e0*/  CALL.REL.NOINC `($__internal_40_$__cuda_sm70_shflsync_idx_p) ;  /* 0x0000d50000007944 */ /* 0x018fea0003c00000 */
[----:B------:R-:W-:Y:S01]  /*203f0*/  MOV R5, R237 ;  /* 0x000000ed00057202 */ /* 0x000fe20000000f00 */
[----:B------:R-:W-:Y:S05]  /*20400*/  BRA `(.L_x_2272) ;  /* 0xfffe033000007947 */ /* 0x000fea000383ffff */
.L_x_2344:
[----:B-1----:R-:W-:Y:S01]  /*20410*/  IMAD.MOV.U32 R235, RZ, RZ, R13 ;  /* 0x000000ffffeb7224 */ /* 0x002fe200078e000d */
[----:B------:R-:W-:Y:S01]  /*20420*/  MOV R2, RZ ;  /* 0x000000ff00027202 */ /* 0x000fe20000000f00 */
[----:B------:R-:W-:Y:S01]  /*20430*/  IMAD.MOV.U32 R236, RZ, RZ, 0x181f ;  /* 0x0000181fffec7424 */ /* 0x000fe200078e00ff */
[----:B------:R-:W-:-:S02]  /*20440*/  MOV R3, 0x20460 ;  /* 0x0002046000037802 */ /* 0x000fc40000000f00 */
[----:B-----5:R-:W-:Y:S05]  /*20450*/  CALL.REL.NOINC `($__internal_40_$__cuda_sm70_shflsync_idx_p) ;  /* 0x0000d49000007944 */ /* 0x020fea0003c00000 */
[----:B------:R-:W-:Y:S01]  /*20460*/  MOV R4, R237 ;  /* 0x000000ed00047202 */ /* 0x000fe20000000f00 */
[----:B------:R-:W-:Y:S05]  /*20470*/  BRA `(.L_x_2516) ;  /* 0xfffea40000007947 */ /* 0x000fea000383ffff */
.L_x_2345:
[----:B------:R-:W-:Y:S01]  /*20480*/  IMAD.MOV.U32 R235, RZ, RZ, R17 ;  /* 0x000000ffffeb7224 */ /* 0x000fe200078e0011 */
[----:B------:R-:W-:Y:S01]  /*20490*/  MOV R2, RZ ;  /* 0x000000ff00027202 */ /* 0x000fe20000000f00 */
[----:B------:R-:W-:Y:S01]  /*204a0*/  IMAD.MOV.U32 R236, RZ, RZ, 0x181f ;  /* 0x0000181fffec7424 */ /* 0x000fe200078e00ff */
[----:B------:R-:W-:-:S02]  /*204b0*/  MOV R3, 0x204d0 ;  /* 0x000204d000037802 */ /* 0x000fc40000000f00 */
[----:B-12--5:R-:W-:Y:S05]  /*204c0*/  CALL.REL.NOINC `($__internal_40_$__cuda_sm70_shflsync_idx_p) ;  /* 0x0000d42000007944 */ /* 0x026fea0003c00000 */
[----:B------:R-:W-:Y:S01]  /*204d0*/  MOV R0, R237 ;  /* 0x000000ed00007202 */ /* 0x000fe20000000f00 */
[----:B------:R-:W-:Y:S05]  /*204e0*/  BRA `(.L_x_2517) ;  /* 0xfffea3b000007947 */ /* 0x000fea000383ffff */
.L_x_2348:
[----:B------:R-:W-:Y:S01]  /*204f0*/  IMAD.MOV.U32 R235, RZ, RZ, R13 ;  /* 0x000000ffffeb7224 */ /* 0x000fe200078e000d */
[----:B--2---:R-:W-:Y:S01]  /*20500*/  MOV R2, 0x1 ;  /* 0x0000000100027802 */ /* 0x004fe20000000f00 */
[----:B------:R-:W-:Y:S01]  /*20510*/  IMAD.MOV.U32 R236, RZ, RZ, 0x181f ;  /* 0x0000181fffec7424 */ /* 0x000fe200078e00ff */
[----:B------:R-:W-:-:S02]  /*20520*/  MOV R3, 0x20540 ;  /* 0x0002054000037802 */ /* 0x000fc40000000f00 */
[----:B-1-345:R-:W-:Y:S05]  /*20530*/  CALL.REL.NOINC `($__internal_40_$__cuda_sm70_shflsync_idx_p) ;  /* 0x0000d3b000007944 */ /* 0x03afea0003c00000 */
[----:B------:R-:W-:Y:S01]  /*20540*/  IMAD.MOV.U32 R4, RZ, RZ, R237 ;  /* 0x000000ffff047224 */ /* 0x000fe200078e00ed */
[----:B------:R-:W-:Y:S01]  /*20550*/  MOV R2, 0x1 ;  /* 0x0000000100027802 */ /* 0x000fe20000000f00 */
[----:B------:R-:W-:Y:S01]  /*20560*/  IMAD.MOV.U32 R235, RZ, RZ, R17 ;  /* 0x000000ffffeb7224 */ /* 0x000fe200078e0011 */
[----:B------:R-:W-:-:S02]  /*20570*/  MOV R236, 0x181f ;  /* 0x0000181f00ec7802 */ /* 0x000fc40000000f00 */
[----:B------:R-:W-:Y:S02]  /*20580*/  MOV R3, 0x205a0 ;  /* 0x000205a000037802 */ /* 0x000fe40000000f00 */
[----:B------:R-:W-:Y:S05]  /*20590*/  CALL.REL.NOINC `($__internal_40_$__cuda_sm70_shflsync_idx_p) ;  /* 0x0000d35000007944 */ /* 0x000fea0003c00000 */
[----:B------:R-:W-:Y:S01]  /*205a0*/  MOV R0, R237 ;  /* 0x000000ed00007202 */ /* 0x000fe20000000f00 */
[----:B------:R-:W-:Y:S05]  /*205b0*/  BRA `(.L_x_2518) ;  /* 0xfffea46000007947 */ /* 0x000fea000383ffff */
.L_x_2351:
[----:B------:R-:W-:Y:S01]  /*205c0*/  IMAD.MOV.U32 R235, RZ, RZ, R13 ;  /* 0x000000ffffeb7224 */ /* 0x000fe200078e000d */
[----:B-1----:R-:W-:Y:S01]  /*205d0*/  MOV R2, 0x2 ;  /* 0x0000000200027802 */ /* 0x002fe20000000f00 */
[----:B------:R-:W-:Y:S01]  /*205e0*/  IMAD.MOV.U32 R236, RZ, RZ, 0x181f ;  /* 0x0000181fffec7424 */ /* 0x000fe200078e00ff */
[----:B------:R-:W-:Y:S02]  /*205f0*/  MOV R3, 0x20610 ;  /* 0x0002061000037802 */ /* 0x000fe40000000f00 */
[----:B--2345:R-:W-:Y:S05]  /*20600*/  CALL.REL.NOINC `($__internal_40_$__cuda_sm70_shflsync_idx_p) ;  /* 0x0000d2e000007944 */ /* 0x03cfea0003c00000 */
[----:B------:R-:W-:Y:S01]  /*20610*/  MOV R4, R237 ;  /* 0x000000ed00047202 */ /* 0x000fe20000000f00 */
[----:B------:R-:W-:Y:S05]  /*20620*/  BRA `(.L_x_2519) ;  /* 0xfffea56000007947 */ /* 0x000fea000383ffff */
.L_x_2352:
[----:B------:R-:W-:Y:S01]  /*20630*/  IMAD.MOV.U32 R235, RZ, RZ, R17 ;  /* 0x000000ffffeb7224 */ /* 0x000fe200078e0011 */
[----:B------:R-:W-:Y:S01]  /*20640*/  MOV R2, 0x2 ;  /* 0x0000000200027802 */ /* 0x000fe20000000f00 */
[----:B------:R-:W-:Y:S01]  /*20650*/  IMAD.MOV.U32 R236, RZ, RZ, 0x181f ;  /* 0x0000181fffec7424 */ /* 0x000fe200078e00ff */
[----:B------:R-:W-:Y:S02]  /*20660*/  MOV R3, 0x20680 ;  /* 0x0002068000037802 */ /* 0x000fe40000000f00 */
[----:B-12345:R-:W-:Y:S05]  /*20670*/  CALL.REL.NOINC `($__internal_40_$__cuda_sm70_shflsync_idx_p) ;  /* 0x0000d27000007944 */ /* 0x03efea0003c00000 */
[----:B------:R-:W-:Y:S01]  /*20680*/  MOV R0, R237 ;  /* 0x000000ed00007202 */ /* 0x000fe20000000f00 */
[----:B------:R-:W-:Y:S05]  /*20690*/  BRA `(.L_x_2520) ;  /* 0xfffea51000007947 */ /* 0x000fea000383ffff */
.L_x_2355:
[----:B------:R-:W-:Y:S01]  /*206a0*/  IMAD.MOV.U32 R235, RZ, RZ, R13 ;  /* 0x000000ffffeb7224 */ /* 0x000fe200078e000d */
[----:B-1----:R-:W-:Y:S01]  /*206b0*/  MOV R2, 0x3 ;  /* 0x0000000300027802 */ /* 0x002fe20000000f00 */
[----:B------:R-:W-:Y:S01]  /*206c0*/  IMAD.MOV.U32 R236, RZ, RZ, 0x181f ;  /* 0x0000181fffec7424 */ /* 0x000fe200078e00ff */
[----:B------:R-:W-:-:S02]  /*206d0*/  MOV R3, 0x206f0 ;  /* 0x000206f000037802 */ /* 0x000fc40000000f00 */
[----:B--2345:R-:W-:Y:S05]  /*206e0*/  CALL.REL.NOINC `($__internal_40_$__cuda_sm70_shflsync_idx_p) ;  /* 0x0000d20000007944 */ /* 0x03cfea0003c00000 */
        /* <DEDUP_REMOVED lines=8> */
.L_x_2357:
[----:B------:R-:W-:Y:S01]  /*20770*/  IMAD.MOV.U32 R235, RZ, RZ, R4 ;  /* 0x000000ffffeb7224 */ /* 0x000fe200078e0004 */
[----:B------:R-:W-:Y:S01]  /*20780*/  MOV R2, RZ ;  /* 0x000000ff00027202 */ /* 0x000fe20000000f00 */
[----:B------:R-:W-:Y:S01]  /*20790*/  IMAD.MOV.U32 R236, RZ, RZ, 0x181f ;  /* 0x0000181fffec7424 */ /* 0x000fe200078e00ff */
[----:B------:R-:W-:Y:S02]  /*207a0*/  MOV R3, 0x207c0 ;  /* 0x000207c000037802 */ /* 0x000fe40000000f00 */
[----:B-1234-:R-:W-:Y:S05]  /*207b0*/  CALL.REL.NOINC `($__internal_40_$__cuda_sm70_shflsync_idx_p) ;  /* 0x0000d13000007944 */ /* 0x01efea0003c00000 */
[----:B------:R-:W-:Y:S01]  /*207c0*/  MOV R3, R237 ;  /* 0x000000ed00037202 */ /* 0x000fe20000000f00 */
[----:B------:R-:W-:Y:S05]  /*207d0*/  BRA `(.L_x_2522) ;  /* 0xfffeb1a000007947 */ /* 0x000fea000383ffff */
.L_x_2360:
[----:B------:R-:W-:Y:S01]  /*207e0*/  IMAD.MOV.U32 R235, RZ, RZ, R4 ;  /* 0x000000ffffeb7224 */ /* 0x000fe200078e0004 */
[----:B------:R-:W-:Y:S01]  /*207f0*/  MOV R2, 0x1 ;  /* 0x0000000100027802 */ /* 0x000fe20000000f00 */
[----:B------:R-:W-:Y:S01]  /*20800*/  IMAD.MOV.U32 R236, RZ, RZ, 0x181f ;  /* 0x0000181fffec7424 */ /* 0x000fe200078e00ff */
[----:B------:R-:W-:Y:S02]  /*20810*/  MOV R3, 0x20830 ;  /* 0x0002083000037802 */ /* 0x000fe40000000f00 */
[----:B-1-3--:R-:W-:Y:S05]  /*20820*/  CALL.REL.NOINC `($__internal_40_$__cuda_sm70_shflsync_idx_p) ;  /* 0x0000d0c000007944 */ /* 0x00afea0003c00000 */
        /* <DEDUP_REMOVED lines=8> */
.L_x_2363:
[----:B------:R-:W-:Y:S01]  /*208b0*/  IMAD.MOV.U32 R235, RZ, RZ, R6 ;  /* 0x000000ffffeb7224 */ /* 0x000fe200078e0006 */
[----:B------:R-:W-:Y:S01]  /*208c0*/  MOV R2, RZ ;  /* 0x000000ff00027202 */ /* 0x000fe20000000f00 */
[----:B------:R-:W-:Y:S01]  /*208d0*/  IMAD.MOV.U32 R236, RZ, RZ, 0x181f ;  /* 0x0000181fffec7424 */ /* 0x000fe200078e00ff */
[----:B------:R-:W-:Y:S02]  /*208e0*/  MOV R3, 0x20900 ;  /* 0x0002090000037802 */ /* 0x000fe40000000f00 */
[----:B-1----:R-:W-:Y:S05]  /*208f0*/  CALL.REL.NOINC `($__internal_40_$__cuda_sm70_shflsync_idx_p) ;  /* 0x0000cff000007944 */ /* 0x002fea0003c00000 */
[----:B------:R-:W-:Y:S01]  /*20900*/  MOV R4, R237 ;  /* 0x000000ed00047202 */ /* 0x000fe20000000f00 */
[----:B------:R-:W-:Y:S05]  /*20910*/  BRA `(.L_x_2524) ;  /* 0xfffec3f000007947 */ /* 0x000fea000383ffff */
.L_x_2364:
[----:B------:R-:W-:Y:S01]  /*20920*/  IMAD.MOV.U32 R235, RZ, RZ, R13 ;  /* 0x000000ffffeb7224 */ /* 0x000fe200078e000d */
[----:B------:R-:W-:Y:S01]  /*20930*/  MOV R2, RZ ;  /* 0x000000ff00027202 */ /* 0x000fe20000000f00 */
[----:B------:R-:W-:Y:S01]  /*20940*/  IMAD.MOV.U32 R236, RZ, RZ, 0x181f ;  /* 0x0000181fffec7424 */ /* 0x000fe200078e00ff */
[----:B------:R-:W-:Y:S02]  /*20950*/  MOV R3, 0x20970 ;  /* 0x0002097000037802 */ /* 0x000fe40000000f00 */
[----:B-123--:R-:W-:Y:S05]  /*20960*/  CALL.REL.NOINC `($__internal_40_$__cuda_sm70_shflsync_idx_p) ;  /* 0x0000cf8000007944 */ /* 0x00efea0003c00000 */
[----:B------:R-:W-:Y:S01]  /*20970*/  MOV R0, R237 ;  /* 0x000000ed00007202 */ /* 0x000fe20000000f00 */
[----:B------:R-:W-:Y:S05]  /*20980*/  BRA `(.L_x_2525) ;  /* 0xfffec3a000007947 */ /* 0x000fea000383ffff */
.L_x_2367:
[----:B------:R-:W-:Y:S01]  /*20990*/  IMAD.MOV.U32 R235, RZ, RZ, R6 ;  /* 0x000000ffffeb7224 */ /* 0x000fe200078e0006 */
[----:B--2---:R-:W-:Y:S01]  /*209a0*/  MOV R2, 0x1 ;  /* 0x0000000100027802 */ /* 0x004fe20000000f00 */
[----:B------:R-:W-:Y:S01]  /*209b0*/  IMAD.MOV.U32 R236, RZ, RZ, 0x181f ;  /* 0x0000181fffec7424 */ /* 0x000fe200078e00ff */
[----:B------:R-:W-:-:S02]  /*209c0*/  MOV R3, 0x209e0 ;  /* 0x000209e000037802 */ /* 0x000fc40000000f00 */
[----:B-1-34-:R-:W-:Y:S05]  /*209d0*/  CALL.REL.NOINC `($__internal_40_$__cuda_sm70_shflsync_idx_p) ;  /* 0x0000cf1000007944 */ /* 0x01afea0003c00000 */
        /* <DEDUP_REMOVED lines=8> */
.L_x_2368:
[----:B------:R-:W-:Y:S01]  /*20a60*/  IMAD.MOV.U32 R235, RZ, RZ, R4 ;  /* 0x000000ffffeb7224 */ /* 0x000fe200078e0004 */
[----:B------:R-:W-:Y:S01]  /*20a70*/  MOV R2, RZ ;  /* 0x000000ff00027202 */ /* 0x000fe20000000f00 */
[----:B------:R-:W-:Y:S01]  /*20a80*/  IMAD.MOV.U32 R236, RZ, RZ, 0x1c1f ;  /* 0x00001c1fffec7424 */ /* 0x000fe200078e00ff */
[----:B------:R-:W-:Y:S02]  /*20a90*/  MOV R3, 0x20ab0 ;  /* 0x00020ab000037802 */ /* 0x000fe40000000f00 */
[----:B-1----:R-:W-:Y:S05]  /*20aa0*/  CALL.REL.NOINC `($__internal_40_$__cuda_sm70_shflsync_idx_p) ;  /* 0x0000ce4000007944 */ /* 0x002fea0003c00000 */
[----:B------:R-:W-:Y:S01]  /*20ab0*/  MOV R3, R237 ;  /* 0x000000ed00037202 */ /* 0x000fe20000000f00 */
[----:B------:R-:W-:Y:S05]  /*20ac0*/  BRA `(.L_x_2527) ;  /* 0xfffec89000007947 */ /* 0x000fea000383ffff */
.L_x_2373:
[----:B------:R-:W-:Y:S01]  /*20ad0*/  IMAD.MOV.U32 R235, RZ, RZ, R4 ;  /* 0x000000ffffeb7224 */ /* 0x000fe200078e0004 */
[----:B------:R-:W-:Y:S01]  /*20ae0*/  MOV R2, 0x1 ;  /* 0x0000000100027802 */ /* 0x000fe20000000f00 */
[----:B------:R-:W-:Y:S01]  /*20af0*/  IMAD.MOV.U32 R236, RZ, RZ, 0x1c1f ;  /* 0x00001c1fffec7424 */ /* 0x000fe200078e00ff */
[----:B------:R-:W-:Y:S02]  /*20b00*/  MOV R3, 0x20b20 ;  /* 0x00020b2000037802 */ /* 0x000fe40000000f00 */
[----:B--2---:R-:W-:Y:S05]  /*20b10*/  CALL.REL.NOINC `($__internal_40_$__cuda_sm70_shflsync_idx_p) ;  /* 0x0000cdd000007944 */ /* 0x004fea0003c00000 */
[----:B------:R-:W-:Y:S01]  /*20b20*/  MOV R3, R237 ;  /* 0x000000ed00037202 */ /* 0x000fe20000000f00 */
[----:B------:R-:W-:Y:S05]  /*20b30*/  BRA `(.L_x_2528) ;  /* 0xfffecda000007947 */ /* 0x000fea000383ffff */
.L_x_2378:
[----:B------:R-:W-:Y:S01]  /*20b40*/  IMAD.MOV.U32 R0, RZ, RZ, R13 ;  /* 0x000000ffff007224 */ /* 0x000fe200078e000d */
[----:B------:R-:W-:-:S02]  /*20b50*/  MOV R3, 0x2 ;  /* 0x0000000200037802 */ /* 0x000fc40000000f00 */
[----:B------:R-:W-:Y:S02]  /*20b60*/  MOV R2, 0x20b80 ;  /* 0x00020b8000027802 */ /* 0x000fe40000000f00 */
[----:B------:R-:W-:Y:S05]  /*20b70*/  CALL.REL.NOINC `($__internal_39_$__cuda_sm70_shflsync_bfly_p) ;  /* 0x0000cd1000007944 */ /* 0x000fea0003c00000 */
[----:B------:R-:W-:Y:S05]  /*20b80*/  BRA `(.L_x_2529) ;  /* 0xfffed30000007947 */ /* 0x000fea000383ffff */
.L_x_2379:
[----:B------:R-:W-:Y:S01]  /*20b90*/  IMAD.MOV.U32 R0, RZ, RZ, R13 ;  /* 0x000000ffff007224 */ /* 0x000fe200078e000d */
[----:B------:R-:W-:Y:S02]  /*20ba0*/  MOV R3, 0x1 ;  /* 0x0000000100037802 */ /* 0x000fe40000000f00 */
[----:B------:R-:W-:Y:S02]  /*20bb0*/  MOV R2, 0x20bd0 ;  /* 0x00020bd000027802 */ /* 0x000fe40000000f00 */
[----:B------:R-:W-:Y:S05]  /*20bc0*/  CALL.REL.NOINC `($__internal_39_$__cuda_sm70_shflsync_bfly_p) ;  /* 0x0000ccc000007944 */ /* 0x000fea0003c00000 */
[----:B------:R-:W-:Y:S01]  /*20bd0*/  FMNMX.FTZ R13, R13, R184, !PT ;  /* 0x000000b80d0d7209 */ /* 0x000fe20007810000 */
[----:B------:R-:W-:Y:S01]  /*20be0*/  IMAD.MOV.U32 R0, RZ, RZ, R6 ;  /* 0x000000ffff007224 */ /* 0x000fe200078e0006 */
[----:B------:R-:W-:Y:S01]  /*20bf0*/  MOV R2, 0x20c20 ;  /* 0x00020c2000027802 */ /* 0x000fe20000000f00 */
[----:B------:R-:W-:Y:S02]  /*20c00*/  IMAD.MOV.U32 R3, RZ, RZ, 0x2 ;  /* 0x00000002ff037424 */ /* 0x000fe400078e00ff */
[----:B------:R-:W-:Y:S05]  /*20c10*/  CALL.REL.NOINC `($__internal_39_$__cuda_sm70_shflsync_bfly_p) ;  /* 0x0000cc7000007944 */ /* 0x000fea0003c00000 */
[----:B------:R-:W-:Y:S01]  /*20c20*/  FMNMX.FTZ R6, R6, R184, !PT ;  /* 0x000000b806067209 */ /* 0x000fe20007810000 */
[----:B------:R-:W-:Y:S01]  /*20c30*/  IMAD.MOV.U32 R3, RZ, RZ, 0x1 ;  /* 0x00000001ff037424 */ /* 0x000fe200078e00ff */
[----:B------:R-:W-:-:S03]  /*20c40*/  MOV R2, 0x20c70 ;  /* 0x00020c7000027802 */ /* 0x000fc60000000f00 */
[----:B------:R-:W-:Y:S02]  /*20c50*/  IMAD.MOV.U32 R0, RZ, RZ, R6 ;  /* 0x000000ffff007224 */ /* 0x000fe400078e0006 */
[----:B------:R-:W-:Y:S05]  /*20c60*/  CALL.REL.NOINC `($__internal_39_$__cuda_sm70_shflsync_bfly_p) ;  /* 0x0000cc2000007944 */ /* 0x000fea0003c00000 */
[----:B------:R-:W-:Y:S05]  /*20c70*/  BRA `(.L_x_2530) ;  /* 0xfffed28000007947 */ /* 0x000fea000383ffff */
.L_x_2387:
[----:B------:R-:W-:Y:S01]  /*20c80*/  MOV R2, RZ ;  /* 0x000000ff00027202 */ /* 0x000fe20000000f00 */
[----:B------:R-:W-:Y:S01]  /*20c90*/  IMAD.MOV.U32 R235, RZ, RZ, R8 ;  /* 0x000000ffffeb7224 */ /* 0x000fe200078e0008 */
[----:B------:R-:W-:Y:S01]  /*20ca0*/  MOV R3, 0x20cd0 ;  /* 0x00020cd000037802 */ /* 0x000fe20000000f00 */
[----:B------:R-:W-:Y:S02]  /*20cb0*/  IMAD.MOV.U32 R236, RZ, RZ, 0x181f ;  /* 0x0000181fffec7424 */ /* 0x000fe400078e00ff */
[----:B-1234-:R-:W-:Y:S05]  /*20cc0*/  CALL.REL.NOINC `($__internal_40_$__cuda_sm70_shflsync_idx_p) ;  /* 0x0000cc2000007944 */ /* 0x01efea0003c00000 */
[----:B------:R-:W-:Y:S01]  /*20cd0*/  MOV R4, R237 ;  /* 0x000000ed00047202 */ /* 0x000fe20000000f00 */
[----:B------:R-:W-:-:S05]  /*20ce0*/  BRA `(.L_x_2531) ;  /* 0xfffee78000007947 */ /* 0x000fca000383ffff */
.L_x_2388:
[----:B------:R-:W-:Y:S01]  /*20cf0*/  MOV R2, RZ ;  /* 0x000000ff00027202 */ /* 0x000fe20000000f00 */
[----:B------:R-:W-:Y:S01]  /*20d00*/  IMAD.MOV.U32 R235, RZ, RZ, R9 ;  /* 0x000000ffffeb7224 */ /* 0x000fe200078e0009 */
[----:B------:R-:W-:Y:S01]  /*20d10*/  MOV R3, 0x20d40 ;  /* 0x00020d4000037802 */ /* 0x000fe20000000f00 */
[----:B------:R-:W-:Y:S02]  /*20d20*/  IMAD.MOV.U32 R236, RZ, RZ, 0x181f ;  /* 0x0000181fffec7424 */ /* 0x000fe400078e00ff */
[----:B-1234-:R-:W-:Y:S05]  /*20d30*/  CALL.REL.NOINC `($__internal_40_$__cuda_sm70_shflsync_idx_p) ;  /* 0x0000cbb000007944 */ /* 0x01efea0003c00000 */
[----:B------:R-:W-:Y:S01]  /*20d40*/  MOV R0, R237 ;  /* 0x000000ed00007202 */ /* 0x000fe20000000f00 */
[----:B------:R-:W-:-:S05]  /*20d50*/  BRA `(.L_x_2532) ;  /* 0xfffee73000007947 */ /* 0x000fca000383ffff */
.L_x_2389:
[----:B---3--:R-:W-:Y:S01]  /*20d60*/  MOV R2, 0x1 ;  /* 0x0000000100027802 */ /* 0x008fe20000000f00 */
[----:B------:R-:W-:Y:S01]  /*20d70*/  IMAD.MOV.U32 R235, RZ, RZ, R8 ;  /* 0x000000ffffeb7224 */ /* 0x000fe200078e0008 */
[----:B------:R-:W-:Y:S01]  /*20d80*/  MOV R3, 0x20db0 ;  /* 0x00020db000037802 */ /* 0x000fe20000000f00 */
[----:B------:R-:W-:Y:S02]  /*20d90*/  IMAD.MOV.U32 R236, RZ, RZ, 0x181f ;  /* 0x0000181fffec7424 */ /* 0x000fe400078e00ff */
[----:B-12-4-:R-:W-:Y:S05]  /*20da0*/  CALL.REL.NOINC `($__internal_40_$__cuda_sm70_shflsync_idx_p) ;  /* 0x0000cb4000007944 */ /* 0x016fea0003c00000 */
[----:B------:R-:W-:Y:S01]  /*20db0*/  MOV R2, 0x1 ;  /* 0x0000000100027802 */ /* 0x000fe20000000f00 */
[----:B------:R-:W-:Y:S01]  /*20dc0*/  IMAD.MOV.U32 R4, RZ, RZ, R237 ;  /* 0x000000ffff047224 */ /* 0x000fe200078e00ed */
[----:B------:R-:W-:Y:S01]  /*20dd0*/  MOV R236, 0x181f ;  /* 0x0000181f00ec7802 */ /* 0x000fe20000000f00 */
[----:B------:R-:W-:Y:S01]  /*20de0*/  IMAD.MOV.U32 R235, RZ, RZ, R9 ;  /* 0x000000ffffeb7224 */ /* 0x000fe200078e0009 */
[----:B------:R-:W-:Y:S02]  /*20df0*/  MOV R3, 0x20e10 ;  /* 0x00020e1000037802 */ /* 0x000fe40000000f00 */
[----:B------:R-:W-:Y:S05]  /*20e00*/  CALL.REL.NOINC `($__internal_40_$__cuda_sm70_shflsync_idx_p) ;  /* 0x0000cae000007944 */ /* 0x000fea0003c00000 */
[----:B------:R-:W-:Y:S01]  /*20e10*/  MOV R0, R237 ;  /* 0x000000ed00007202 */ /* 0x000fe20000000f00 */
[----:B------:R-:W-:-:S05]  /*20e20*/  BRA `(.L_x_2533) ;  /* 0xfffee8a000007947 */ /* 0x000fca000383ffff */
.L_x_2392:
[----:B------:R-:W-:Y:S01]  /*20e30*/  MOV R2, RZ ;  /* 0x000000ff00027202 */ /* 0x000fe20000000f00 */
[----:B------:R-:W-:Y:S01]  /*20e40*/  IMAD.MOV.U32 R235, RZ, RZ, R9 ;  /* 0x000000ffffeb7224 */ /* 0x000fe200078e0009 */
[----:B------:R-:W-:Y:S01]  /*20e50*/  MOV R3, 0x20e80 ;  /* 0x00020e8000037802 */ /* 0x000fe20000000f00 */
[----:B------:R-:W-:Y:S02]  /*20e60*/  IMAD.MOV.U32 R236, RZ, RZ, 0x181f ;  /* 0x0000181fffec7424 */ /* 0x000fe400078e00ff */
[----:B-1----:R-:W-:Y:S05]  /*20e70*/  CALL.REL.NOINC `($__internal_40_$__cuda_sm70_shflsync_idx_p) ;  /* 0x0000ca7000007944 */ /* 0x002fea0003c00000 */
[----:B------:R-:W-:Y:S01]  /*20e80*/  MOV R4, R237 ;  /* 0x000000ed00047202 */ /* 0x000fe20000000f00 */
[----:B------:R-:W-:-:S05]  /*20e90*/  BRA `(.L_x_2534) ;  /* 0xfffef92000007947 */ /* 0x000fca000383ffff */
.L_x_2393:
[----:B------:R-:W-:Y:S01]  /*20ea0*/  MOV R2, RZ ;  /* 0x000000ff00027202 */ /* 0x000fe20000000f00 */
[----:B------:R-:W-:Y:S01]  /*20eb0*/  IMAD.MOV.U32 R235, RZ, RZ, R14 ;  /* 0x000000ffffeb7224 */ /* 0x000fe200078e000e */
[----:B------:R-:W-:Y:S01]  /*20ec0*/  MOV R3, 0x20ef0 ;  /* 0x00020ef000037802 */ /* 0x000fe20000000f00 */
[----:B------:R-:W-:Y:S02]  /*20ed0*/  IMAD.MOV.U32 R236, RZ, RZ, 0x181f ;  /* 0x0000181fffec7424 */ /* 0x000fe400078e00ff */
[----:B-123--:R-:W-:Y:S05]  /*20ee0*/  CALL.REL.NOINC `($__internal_40_$__cuda_sm70_shflsync_idx_p) ;  /* 0x0000ca0000007944 */ /* 0x00efea0003c00000 */
[----:B------:R-:W-:Y:S01]  /*20ef0*/  MOV R0, R237 ;  /* 0x000000ed00007202 */ /* 0x000fe20000000f00 */
[----:B------:R-:W-:-:S05]  /*20f00*/  BRA `(.L_x_2535) ;  /* 0xfffef8d000007947 */ /* 0x000fca000383ffff */
.L_x_2394:
[----:B--2---:R-:W-:Y:S01]  /*20f10*/  MOV R2, 0x1 ;  /* 0x0000000100027802 */ /* 0x004fe20000000f00 */
[----:B------:R-:W-:Y:S01]  /*20f20*/  IMAD.MOV.U32 R235, RZ, RZ, R9 ;  /* 0x000000ffffeb7224 */ /* 0x000fe200078e0009 */
[----:B------:R-:W-:Y:S01]  /*20f30*/  MOV R3, 0x20f60 ;  /* 0x00020f6000037802 */ /* 0x000fe20000000f00 */
[----:B------:R-:W-:Y:S03]  /*20f40*/  IMAD.MOV.U32 R236, RZ, RZ, 0x181f ;  /* 0x0000181fffec7424 */ /* 0x000fe600078e00ff */
[----:B-1--4-:R-:W-:Y:S05]  /*20f50*/  CALL.REL.NOINC `($__internal_40_$__cuda_sm70_shflsync_idx_p) ;  /* 0x0000c99000007944 */ /* 0x012fea0003c00000 */
        /* <DEDUP_REMOVED lines=8> */
.L_x_2395:
[----:B------:R-:W-:Y:S01]  /*20fe0*/  MOV R2, RZ ;  /* 0x000000ff00027202 */ /* 0x000fe20000000f00 */
[----:B------:R-:W-:Y:S01]  /*20ff0*/  IMAD.MOV.U32 R235, RZ, RZ, R8 ;  /* 0x000000ffffeb7224 */ /* 0x000fe200078e0008 */
[----:B------:R-:W-:Y:S01]  /*21000*/  MOV R3, 0x21030 ;  /* 0x0002103000037802 */ /* 0x000fe20000000f00 */
[----:B------:R-:W-:Y:S02]  /*21010*/  IMAD.MOV.U32 R236, RZ, RZ, 0x1c1f ;  /* 0x00001c1fffec7424 */ /* 0x000fe400078e00ff */
[----:B-1----:R-:W-:Y:S05]  /*21020*/  CALL.REL.NOINC `($__internal_40_$__cuda_sm70_shflsync_idx_p) ;  /* 0x0000c8c000007944 */ /* 0x002fea0003c00000 */
[----:B------:R-:W-:Y:S01]  /*21030*/  MOV R3, R237 ;  /* 0x000000ed00037202 */ /* 0x000fe20000000f00 */
[----:B------:R-:W-:-:S05]  /*21040*/  BRA `(.L_x_2537) ;  /* 0xfffefc0000007947 */ /* 0x000fca000383ffff */
.L_x_2400:
[----:B------:R-:W-:Y:S01]  /*21050*/  MOV R2, 0x1 ;  /* 0x0000000100027802 */ /* 0x000fe20000000f00 */
[----:B------:R-:W-:Y:S01]  /*21060*/  IMAD.MOV.U32 R235, RZ, RZ, R8 ;  /* 0x000000ffffeb7224 */ /* 0x000fe200078e0008 */
[----:B------:R-:W-:Y:S01]  /*21070*/  MOV R3, 0x210a0 ;  /* 0x000210a000037802 */ /* 0x000fe20000000f00 */
[----:B------:R-:W-:Y:S02]  /*21080*/  IMAD.MOV.U32 R236, RZ, RZ, 0x1c1f ;  /* 0x00001c1fffec7424 */ /* 0x000fe400078e00ff */
[----:B--2---:R-:W-:Y:S05]  /*21090*/  CALL.REL.NOINC `($__internal_40_$__cuda_sm70_shflsync_idx_p) ;  /* 0x0000c85000007944 */ /* 0x004fea0003c00000 */
[----:B------:R-:W-:Y:S01]  /*210a0*/  MOV R3, R237 ;  /* 0x000000ed00037202 */ /* 0x000fe20000000f00 */
[----:B------:R-:W-:-:S05]  /*210b0*/  BRA `(.L_x_2538) ;  /* 0xffff013000007947 */ /* 0x000fca000383ffff */
.L_x_2405:
[----:B------:R-:W-:Y:S02]  /*210c0*/  MOV R3, 0x2 ;  /* 0x0000000200037802 */ /* 0x000fe40000000f00 */
[----:B------:R-:W-:Y:S02]  /*210d0*/  MOV R2, 0x210f0 ;  /* 0x000210f000027802 */ /* 0x000fe40000000f00 */
[----:B------:R-:W-:Y:S05]  /*210e0*/  CALL.REL.NOINC `($__internal_39_$__cuda_sm70_shflsync_bfly_p) ;  /* 0x0000c7a000007944 */ /* 0x000fea0003c00000 */
[----:B------:R-:W-:Y:S01]  /*210f0*/  MOV R2, R184 ;  /* 0x000000b800027202 */ /* 0x000fe20000000f00 */
[----:B------:R-:W-:-:S05]  /*21100*/  BRA `(.L_x_2539) ;  /* 0xffff06d000007947 */ /* 0x000fca000383ffff */
.L_x_2406:
[----:B------:R-:W-:Y:S02]  /*21110*/  MOV R3, 0x1 ;  /* 0x0000000100037802 */ /* 0x000fe40000000f00 */
[----:B------:R-:W-:Y:S02]  /*21120*/  MOV R2, 0x21140 ;  /* 0x0002114000027802 */ /* 0x000fe40000000f00 */
[----:B------:R-:W-:Y:S05]  /*21130*/  CALL.REL.NOINC `($__internal_39_$__cuda_sm70_shflsync_bfly_p) ;  /* 0x0000c75000007944 */ /* 0x000fea0003c00000 */
[----:B------:R-:W-:Y:S01]  /*21140*/  IMAD.MOV.U32 R3, RZ, RZ, 0x2 ;  /* 0x00000002ff037424 */ /* 0x000fe200078e00ff */
[----:B------:R-:W-:Y:S01]  /*21150*/  FMNMX.FTZ R4, R0, R184, !PT ;  /* 0x000000b800047209 */ /* 0x000fe20007810000 */
[----:B------:R-:W-:Y:S01]  /*21160*/  IMAD.MOV.U32 R0, RZ, RZ, R8 ;  /* 0x000000ffff007224 */ /* 0x000fe200078e0008 */
[----:B------:R-:W-:Y:S02]  /*21170*/  MOV R2, 0x21190 ;  /* 0x0002119000027802 */ /* 0x000fe40000000f00 */
[----:B------:R-:W-:Y:S05]  /*21180*/  CALL.REL.NOINC `($__internal_39_$__cuda_sm70_shflsync_bfly_p) ;  /* 0x0000c70000007944 */ /* 0x000fea0003c00000 */
[----:B------:R-:W-:Y:S01]  /*21190*/  FMNMX.FTZ R0, R8, R184, !PT ;  /* 0x000000b808007209 */ /* 0x000fe20007810000 */
[----:B------:R-:W-:Y:S01]  /*211a0*/  IMAD.MOV.U32 R3, RZ, RZ, 0x1 ;  /* 0x00000001ff037424 */ /* 0x000fe200078e00ff */
[----:B------:R-:W-:Y:S02]  /*211b0*/  MOV R2, 0x211d0 ;  /* 0x000211d000027802 */ /* 0x000fe40000000f00 */
[----:B------:R-:W-:Y:S05]  /*211c0*/  CALL.REL.NOINC `($__internal_39_$__cuda_sm70_shflsync_bfly_p) ;  /* 0x0000c6c000007944 */ /* 0x000fea0003c00000 */
[----:B------:R-:W-:Y:S01]  /*211d0*/  MOV R2, R184 ;  /* 0x000000b800027202 */ /* 0x000fe20000000f00 */
[----:B------:R-:W-:-:S05]  /*211e0*/  BRA `(.L_x_2540) ;  /* 0xffff066000007947 */ /* 0x000fca000383ffff */
.L_x_2415:
[----:B------:R-:W-:Y:S01]  /*211f0*/  MOV R2, RZ ;  /* 0x000000ff00027202 */ /* 0x000fe20000000f00 */
[----:B------:R-:W-:Y:S01]  /*21200*/  IMAD.MOV.U32 R235, RZ, RZ, R9 ;  /* 0x000000ffffeb7224 */ /* 0x000fe200078e0009 */
[----:B------:R-:W-:Y:S01]  /*21210*/  MOV R3, 0x21240 ;  /* 0x0002124000037802 */ /* 0x000fe20000000f00 */
[----:B------:R-:W-:Y:S02]  /*21220*/  IMAD.MOV.U32 R236, RZ, RZ, 0x181f ;  /* 0x0000181fffec7424 */ /* 0x000fe400078e00ff */
[----:B-1234-:R-:W-:Y:S05]  /*21230*/  CALL.REL.NOINC `($__internal_40_$__cuda_sm70_shflsync_idx_p) ;  /* 0x0000c6b000007944 */ /* 0x01efea0003c00000 */
[----:B------:R-:W-:Y:S01]  /*21240*/  MOV R8, R237 ;  /* 0x000000ed00087202 */ /* 0x000fe20000000f00 */
[----:B------:R-:W-:-:S05]  /*21250*/  BRA `(.L_x_2541) ;  /* 0xffff221000007947 */ /* 0x000fca000383ffff */
.L_x_2416:
[----:B------:R-:W-:Y:S01]  /*21260*/  MOV R2, RZ ;  /* 0x000000ff00027202 */ /* 0x000fe20000000f00 */
[----:B------:R-:W-:Y:S01]  /*21270*/  IMAD.MOV.U32 R235, RZ, RZ, R10 ;  /* 0x000000ffffeb7224 */ /* 0x000fe200078e000a */
[----:B------:R-:W-:Y:S01]  /*21280*/  MOV R3, 0x212b0 ;  /* 0x000212b000037802 */ /* 0x000fe20000000f00 */
[----:B------:R-:W-:Y:S02]  /*21290*/  IMAD.MOV.U32 R236, RZ, RZ, 0x181f ;  /* 0x0000181fffec7424 */ /* 0x000fe400078e00ff */
[----:B-1234-:R-:W-:Y:S05]  /*212a0*/  CALL.REL.NOINC `($__internal_40_$__cuda_sm70_shflsync_idx_p) ;  /* 0x0000c64000007944 */ /* 0x01efea0003c00000 */
[----:B------:R-:W-:Y:S01]  /*212b0*/  MOV R0, R237 ;  /* 0x000000ed00007202 */ /* 0x000fe20000000f00 */
[----:B------:R-:W-:-:S05]  /*212c0*/  BRA `(.L_x_2542) ;  /* 0xffff21c000007947 */ /* 0x000fca000383ffff */
.L_x_2417:
        /* <DEDUP_REMOVED lines=13> */
.L_x_2420:
[----:B------:R-:W-:Y:S01]  /*213a0*/  MOV R2, RZ ;  /* 0x000000ff00027202 */ /* 0x000fe20000000f00 */
[----:B------:R-:W-:Y:S01]  /*213b0*/  IMAD.MOV.U32 R235, RZ, RZ, R14 ;  /* 0x000000ffffeb7224 */ /* 0x000fe200078e000e */
[----:B------:R-:W-:Y:S01]  /*213c0*/  MOV R3, 0x213f0 ;  /* 0x000213f000037802 */ /* 0x000fe20000000f00 */
[----:B------:R-:W-:Y:S02]  /*213d0*/  IMAD.MOV.U32 R236, RZ, RZ, 0x181f ;  /* 0x0000181fffec7424 */ /* 0x000fe400078e00ff */
[----:B-1----:R-:W-:Y:S05]  /*213e0*/  CALL.REL.NOINC `($__internal_40_$__cuda_sm70_shflsync_idx_p) ;  /* 0x0000c50000007944 */ /* 0x002fea0003c00000 */
[----:B------:R-:W-:Y:S01]  /*213f0*/  MOV R8, R237 ;  /* 0x000000ed00087202 */ /* 0x000fe20000000f00 */
[----:B------:R-:W-:-:S05]  /*21400*/  BRA `(.L_x_2544) ;  /* 0xffff33b000007947 */ /* 0x000fca000383ffff */
.L_x_2421:
[----:B------:R-:W-:Y:S01]  /*21410*/  MOV R2, RZ ;  /* 0x000000ff00027202 */ /* 0x000fe20000000f00 */
[----:B------:R-:W-:Y:S01]  /*21420*/  IMAD.MOV.U32 R235, RZ, RZ, R16 ;  /* 0x000000ffffeb7224 */ /* 0x000fe200078e0010 */
[----:B------:R-:W-:Y:S01]  /*21430*/  MOV R3, 0x21460 ;  /* 0x0002146000037802 */ /* 0x000fe20000000f00 */
[----:B------:R-:W-:Y:S02]  /*21440*/  IMAD.MOV.U32 R236, RZ, RZ, 0x181f ;  /* 0x0000181fffec7424 */ /* 0x000fe400078e00ff */
[----:B-123--:R-:W-:Y:S05]  /*21450*/  CALL.REL.NOINC `($__internal_40_$__cuda_sm70_shflsync_idx_p) ;  /* 0x0000c49000007944 */ /* 0x00efea0003c00000 */
[----:B------:R-:W-:Y:S01]  /*21460*/  MOV R0, R237 ;  /* 0x000000ed00007202 */ /* 0x000fe20000000f00 */
[----:B------:R-:W-:-:S05]  /*21470*/  BRA `(.L_x_2545) ;  /* 0xffff336000007947 */ /* 0x000fca000383ffff */
.L_x_2422:
        /* <DEDUP_REMOVED lines=13> */
.L_x_2423:
[----:B------:R-:W-:Y:S02]  /*21550*/  MOV R3, 0x2 ;  /* 0x0000000200037802 */ /* 0x000fe40000000f00 */
[----:B------:R-:W-:Y:S02]  /*21560*/  MOV R2, 0x21580 ;  /* 0x0002158000027802 */ /* 0x000fe40000000f00 */
[----:B------:R-:W-:Y:S05]  /*21570*/  CALL.REL.NOINC `($__internal_39_$__cuda_sm70_shflsync_bfly_p) ;  /* 0x0000c31000007944 */ /* 0x000fea0003c00000 */
[----:B------:R-:W-:Y:S01]  /*21580*/  MOV R2, R184 ;  /* 0x000000b800027202 */ /* 0x000fe20000000f00 */
[----:B------:R-:W-:-:S05]  /*21590*/  BRA `(.L_x_2547) ;  /* 0xffff372000007947 */ /* 0x000fca000383ffff */
.L_x_2424:
        /* <DEDUP_REMOVED lines=14> */
.L_x_2427:
[----:B-1-34-:R-:W-:Y:S01]  /*21680*/  MOV R2, RZ ;  /* 0x000000ff00027202 */ /* 0x01afe20000000f00 */
[----:B------:R-:W-:Y:S01]  /*21690*/  IMAD.MOV.U32 R235, RZ, RZ, R6 ;  /* 0x000000ffffeb7224 */ /* 0x000fe200078e0006 */
[----:B------:R-:W-:Y:S01]  /*216a0*/  MOV R3, 0x216d0 ;  /* 0x000216d000037802 */ /* 0x000fe20000000f00 */
[----:B------:R-:W-:Y:S02]  /*216b0*/  IMAD.MOV.U32 R236, RZ, RZ, 0x181f ;  /* 0x0000181fffec7424 */ /* 0x000fe400078e00ff */
[----:B------:R-:W-:Y:S05]  /*216c0*/  CALL.REL.NOINC `($__internal_40_$__cuda_sm70_shflsync_idx_p) ;  /* 0x0000c22000007944 */ /* 0x000fea0003c00000 */
[----:B------:R-:W-:Y:S01]  /*216d0*/  MOV R0, R237 ;  /* 0x000000ed00007202 */ /* 0x000fe20000000f00 */
[----:B------:R-:W-:-:S05]  /*216e0*/  BRA `(.L_x_2549) ;  /* 0xffff4f7000007947 */ /* 0x000fca000383ffff */
.L_x_2430:
[----:B--2---:R-:W-:Y:S01]  /*216f0*/  MOV R2, 0x1 ;  /* 0x0000000100027802 */ /* 0x004fe20000000f00 */
[----:B------:R-:W-:Y:S01]  /*21700*/  IMAD.MOV.U32 R235, RZ, RZ, R6 ;  /* 0x000000ffffeb7224 */ /* 0x000fe200078e0006 */
[----:B------:R-:W-:Y:S01]  /*21710*/  MOV R3, 0x21740 ;  /* 0x0002174000037802 */ /* 0x000fe20000000f00 */
[----:B------:R-:W-:Y:S02]  /*21720*/  IMAD.MOV.U32 R236, RZ, RZ, 0x181f ;  /* 0x0000181fffec7424 */ /* 0x000fe400078e00ff */
[----:B-1----:R-:W-:Y:S05]  /*21730*/  CALL.REL.NOINC `($__internal_40_$__cuda_sm70_shflsync_idx_p) ;  /* 0x0000c1b000007944 */ /* 0x002fea0003c00000 */
        /* <DEDUP_REMOVED lines=8> */
.L_x_2433:
[----:B------:R-:W-:Y:S01]  /*217c0*/  MOV R2, RZ ;  /* 0x000000ff00027202 */ /* 0x000fe20000000f00 */
[----:B------:R-:W-:Y:S01]  /*217d0*/  IMAD.MOV.U32 R235, RZ, RZ, R10 ;  /* 0x000000ffffeb7224 */ /* 0x000fe200078e000a */
[----:B------:R-:W-:Y:S01]  /*217e0*/  MOV R3, 0x21810 ;  /* 0x0002181000037802 */ /* 0x000fe20000000f00 */
[----:B------:R-:W-:Y:S02]  /*217f0*/  IMAD.MOV.U32 R236, RZ, RZ, 0x181f ;  /* 0x0000181fffec7424 */ /* 0x000fe400078e00ff */
[----:B------:R-:W-:Y:S05]  /*21800*/  CALL.REL.NOINC `($__internal_40_$__cuda_sm70_shflsync_idx_p) ;  /* 0x0000c0e000007944 */ /* 0x000fea0003c00000 */
[----:B------:R-:W-:Y:S01]  /*21810*/  MOV R6, R237 ;  /* 0x000000ed00067202 */ /* 0x000fe20000000f00 */
[----:B------:R-:W-:-:S05]  /*21820*/  BRA `(.L_x_2551) ;  /* 0xffff616000007947 */ /* 0x000fca000383ffff */
.L_x_2434:
[----:B------:R-:W-:Y:S01]  /*21830*/  MOV R2, RZ ;  /* 0x000000ff00027202 */ /* 0x000fe20000000f00 */
[----:B------:R-:W-:Y:S01]  /*21840*/  IMAD.MOV.U32 R235, RZ, RZ, R11 ;  /* 0x000000ffffeb7224 */ /* 0x000fe200078e000b */
[----:B------:R-:W-:Y:S01]  /*21850*/  MOV R3, 0x21880 ;  /* 0x0002188000037802 */ /* 0x000fe20000000f00 */
[----:B------:R-:W-:Y:S02]  /*21860*/  IMAD.MOV.U32 R236, RZ, RZ, 0x181f ;  /* 0x0000181fffec7424 */ /* 0x000fe400078e00ff */
[----:B-12---:R-:W-:Y:S05]  /*21870*/  CALL.REL.NOINC `($__internal_40_$__cuda_sm70_shflsync_idx_p) ;  /* 0x0000c07000007944 */ /* 0x006fea0003c00000 */
[----:B------:R-:W-:Y:S01]  /*21880*/  MOV R0, R237 ;  /* 0x000000ed00007202 */ /* 0x000fe20000000f00 */
[----:B------:R-:W-:-:S05]  /*21890*/  BRA `(.L_x_2552) ;  /* 0xffff611000007947 */ /* 0x000fca000383ffff */
.L_x_2435:
[----:B--2---:R-:W-:Y:S01]  /*218a0*/  MOV R2, 0x1 ;  /* 0x0000000100027802 */ /* 0x004fe20000000f00 */
[----:B------:R-:W-:Y:S01]  /*218b0*/  IMAD.MOV.U32 R235, RZ, RZ, R10 ;  /* 0x000000ffffeb7224 */ /* 0x000fe200078e000a */
[----:B------:R-:W-:Y:S01]  /*218c0*/  MOV R3, 0x218f0 ;  /* 0x000218f000037802 */ /* 0x000fe20000000f00 */
[----:B------:R-:W-:Y:S02]  /*218d0*/  IMAD.MOV.U32 R236, RZ, RZ, 0x181f ;  /* 0x0000181fffec7424 */ /* 0x000fe400078e00ff */
[----:B-1-3--:R-:W-:Y:S05]  /*218e0*/  CALL.REL.NOINC `($__internal_40_$__cuda_sm70_shflsync_idx_p) ;  /* 0x0000c00000007944 */ /* 0x00afea0003c00000 */
        /* <DEDUP_REMOVED lines=8> */
.L_x_2436:
[----:B------:R-:W-:Y:S01]  /*21970*/  MOV R2, RZ ;  /* 0x000000ff00027202 */ /* 0x000fe20000000f00 */
[----:B------:R-:W-:Y:S01]  /*21980*/  IMAD.MOV.U32 R235, RZ, RZ, R8 ;  /* 0x000000ffffeb7224 */ /* 0x000fe200078e0008 */
[----:B------:R-:W-:Y:S01]  /*21990*/  MOV R3, 0x219c0 ;  /* 0x000219c000037802 */ /* 0x000fe20000000f00 */
[----:B------:R-:W-:Y:S02]  /*219a0*/  IMAD.MOV.U32 R236, RZ, RZ, 0x1c1f ;  /* 0x00001c1fffec7424 */ /* 0x000fe400078e00ff */
[----:B------:R-:W-:Y:S05]  /*219b0*/  CALL.REL.NOINC `($__internal_40_$__cuda_sm70_shflsync_idx_p) ;  /* 0x0000bf3000007944 */ /* 0x000fea0003c00000 */
[----:B------:R-:W-:Y:S01]  /*219c0*/  MOV R3, R237 ;  /* 0x000000ed00037202 */ /* 0x000fe20000000f00 */
[----:B------:R-:W-:-:S05]  /*219d0*/  BRA `(.L_x_2554) ;  /* 0xffff643000007947 */ /* 0x000fca000383ffff */
.L_x_2441:
[----:B------:R-:W-:Y:S01]  /*219e0*/  MOV R2, 0x1 ;  /* 0x0000000100027802 */ /* 0x000fe20000000f00 */
[----:B------:R-:W-:Y:S01]  /*219f0*/  IMAD.MOV.U32 R235, RZ, RZ, R8 ;  /* 0x000000ffffeb7224 */ /* 0x000fe200078e0008 */
[----:B------:R-:W-:Y:S01]  /*21a00*/  MOV R3, 0x21a30 ;  /* 0x00021a3000037802 */ /* 0x000fe20000000f00 */
[----:B------:R-:W-:Y:S02]  /*21a10*/  IMAD.MOV.U32 R236, RZ, RZ, 0x1c1f ;  /* 0x00001c1fffec7424 */ /* 0x000fe400078e00ff */
[----:B-1----:R-:W-:Y:S05]  /*21a20*/  CALL.REL.NOINC `($__internal_40_$__cuda_sm70_shflsync_idx_p) ;  /* 0x0000bec000007944 */ /* 0x002fea0003c00000 */
[----:B------:R-:W-:Y:S01]  /*21a30*/  MOV R3, R237 ;  /* 0x000000ed00037202 */ /* 0x000fe20000000f00 */
[----:B------:R-:W-:-:S05]  /*21a40*/  BRA `(.L_x_2555) ;  /* 0xffff698000007947 */ /* 0x000fca000383ffff */
.L_x_2446:
[----:B------:R-:W-:Y:S02]  /*21a50*/  MOV R3, 0x2 ;  /* 0x0000000200037802 */ /* 0x000fe40000000f00 */
[----:B------:R-:W-:Y:S02]  /*21a60*/  MOV R2, 0x21a80 ;  /* 0x00021a8000027802 */ /* 0x000fe40000000f00 */
[----:B------:R-:W-:Y:S05]  /*21a70*/  CALL.REL.NOINC `($__internal_39_$__cuda_sm70_shflsync_bfly_p) ;  /* 0x0000be1000007944 */ /* 0x000fea0003c00000 */
[----:B------:R-:W-:Y:S01]  /*21a80*/  MOV R2, R184 ;  /* 0x000000b800027202 */ /* 0x000fe20000000f00 */
[----:B------:R-:W-:-:S05]  /*21a90*/  BRA `(.L_x_2556) ;  /* 0xffff6f4000007947 */ /* 0x000fca000383ffff */
.L_x_2447:
        /* <DEDUP_REMOVED lines=14> */
.L_x_2449:
[----:B------:R-:W-:Y:S01]  /*21b80*/  IMAD.MOV.U32 R0, RZ, RZ, R234 ;  /* 0x000000ffff007224 */ /* 0x000fe200078e00ea */
[----:B------:R-:W-:-:S02]  /*21b90*/  MOV R3, 0x2 ;  /* 0x0000000200037802 */ /* 0x000fc40000000f00 */
[----:B------:R-:W-:Y:S02]  /*21ba0*/  MOV R2, 0x21bc0 ;  /* 0x00021bc000027802 */ /* 0x000fe40000000f00 */
[----:B------:R-:W-:Y:S05]  /*21bb0*/  CALL.REL.NOINC `($__internal_39_$__cuda_sm70_shflsync_bfly_p) ;  /* 0x0000bcd000007944 */ /* 0x000fea0003c00000 */
[----:B------:R-:W-:Y:S01]  /*21bc0*/  MOV R4, R184 ;  /* 0x000000b800047202 */ /* 0x000fe20000000f00 */
[----:B------:R-:W-:Y:S05]  /*21bd0*/  BRA `(.L_x_2558) ;  /* 0xffff865000007947 */ /* 0x000fea000383ffff */
.L_x_2450:
[----:B------:R-:W-:Y:S01]  /*21be0*/  IMAD.MOV.U32 R0, RZ, RZ, R4 ;  /* 0x000000ffff007224 */ /* 0x000fe200078e0004 */
[----:B------:R-:W-:Y:S02]  /*21bf0*/  MOV R3, 0x1 ;  /* 0x0000000100037802 */ /* 0x000fe40000000f00 */
[----:B------:R-:W-:Y:S02]  /*21c00*/  MOV R2, 0x21c20 ;  /* 0x00021c2000027802 */ /* 0x000fe40000000f00 */
[----:B-1----:R-:W-:Y:S05]  /*21c10*/  CALL.REL.NOINC `($__internal_39_$__cuda_sm70_shflsync_bfly_p) ;  /* 0x0000bc7000007944 */ /* 0x002fea0003c00000 */
[----:B------:R-:W-:Y:S01]  /*21c20*/  FADD.FTZ R4, R4, R184 ;  /* 0x000000b804047221 */ /* 0x000fe20000010000 */
[----:B------:R-:W-:Y:S02]  /*21c30*/  MOV R0, R233 ;  /* 0x000000e900007202 */ /* 0x000fe40000000f00 */
[----:B------:R-:W-:Y:S02]  /*21c40*/  MOV R3, 0x2 ;  /* 0x0000000200037802 */ /* 0x000fe40000000f00 */
[----:B------:R-:W-:Y:S02]  /*21c50*/  MOV R2, 0x21c70 ;  /* 0x00021c7000027802 */ /* 0x000fe40000000f00 */
[----:B------:R-:W-:Y:S05]  /*21c60*/  CALL.REL.NOINC `($__internal_39_$__cuda_sm70_shflsync_bfly_p) ;  /* 0x0000bc2000007944 */ /* 0x000fea0003c00000 */
[----:B------:R-:W-:Y:S01]  /*21c70*/  FADD.FTZ R233, R233, R184 ;  /* 0x000000b8e9e97221 */ /* 0x000fe20000010000 */
[----:B------:R-:W-:-:S02]  /*21c80*/  MOV R3, 0x1 ;  /* 0x0000000100037802 */ /* 0x000fc40000000f00 */
[----:B------:R-:W-:Y:S02]  /*21c90*/  MOV R2, 0x21cc0 ;  /* 0x00021cc000027802 */ /* 0x000fe40000000f00 */
[----:B------:R-:W-:Y:S02]  /*21ca0*/  MOV R0, R233 ;  /* 0x000000e900007202 */ /* 0x000fe40000000f00 */
[----:B------:R-:W-:Y:S05]  /*21cb0*/  CALL.REL.NOINC `($__internal_39_$__cuda_sm70_shflsync_bfly_p) ;  /* 0x0000bbd000007944 */ /* 0x000fea0003c00000 */
[----:B------:R-:W-:Y:S01]  /*21cc0*/  MOV R3, R184 ;  /* 0x000000b800037202 */ /* 0x000fe20000000f00 */
[----:B------:R-:W-:Y:S05]  /*21cd0*/  BRA `(.L_x_2559) ;  /* 0xffff85c000007947 */ /* 0x000fea000383ffff */
.L_x_2457:
[----:B--234-:R-:W-:Y:S01]  /*21ce0*/  IMAD.MOV.U32 R235, RZ, RZ, R6 ;  /* 0x000000ffffeb7224 */ /* 0x01cfe200078e0006 */
[----:B------:R-:W-:Y:S01]  /*21cf0*/  MOV R2, RZ ;  /* 0x000000ff00027202 */ /* 0x000fe20000000f00 */
[----:B------:R-:W-:Y:S01]  /*21d00*/  IMAD.MOV.U32 R236, RZ, RZ, 0x181f ;  /* 0x0000181fffec7424 */ /* 0x000fe200078e00ff */
[----:B------:R-:W-:Y:S02]  /*21d10*/  MOV R3, 0x21d30 ;  /* 0x00021d3000037802 */ /* 0x000fe40000000f00 */
[----:B-1----:R-:W-:Y:S05]  /*21d20*/  CALL.REL.NOINC `($__internal_40_$__cuda_sm70_shflsync_idx_p) ;  /* 0x0000bbc000007944 */ /* 0x002fea0003c00000 */
[----:B------:R-:W-:Y:S01]  /*21d30*/  MOV R4, R237 ;  /* 0x000000ed00047202 */ /* 0x000fe20000000f00 */
[----:B------:R-:W-:Y:S05]  /*21d40*/  BRA `(.L_x_2560) ;  /* 0xffffa1c000007947 */ /* 0x000fea000383ffff */
.L_x_2458:
[----:B------:R-:W-:Y:S01]  /*21d50*/  IMAD.MOV.U32 R235, RZ, RZ, R16 ;  /* 0x000000ffffeb7224 */ /* 0x000fe200078e0010 */
[----:B------:R-:W-:Y:S01]  /*21d60*/  MOV R2, RZ ;  /* 0x000000ff00027202 */ /* 0x000fe20000000f00 */
[----:B------:R-:W-:Y:S01]  /*21d70*/  IMAD.MOV.U32 R236, RZ, RZ, 0x181f ;  /* 0x0000181fffec7424 */ /* 0x000fe200078e00ff */
[----:B------:R-:W-:-:S02]  /*21d80*/  MOV R3, 0x21da0 ;  /* 0x00021da000037802 */ /* 0x000fc40000000f00 */
[----:B-123--:R-:W-:Y:S05]  /*21d90*/  CALL.REL.NOINC `($__internal_40_$__cuda_sm70_shflsync_idx_p) ;  /* 0x0000bb5000007944 */ /* 0x00efea0003c00000 */
[----:B------:R-:W-:Y:S01]  /*21da0*/  MOV R0, R237 ;  /* 0x000000ed00007202 */ /* 0x000fe20000000f00 */
[----:B------:R-:W-:Y:S05]  /*21db0*/  BRA `(.L_x_2561) ;  /* 0xffffa17000007947 */ /* 0x000fea000383ffff */
.L_x_2461:
        /* <DEDUP_REMOVED lines=13> */
.L_x_2464:
[----:B------:R-:W-:Y:S01]  /*21e90*/  IMAD.MOV.U32 R235, RZ, RZ, R6 ;  /* 0x000000ffffeb7224 */ /* 0x000fe200078e0006 */
[----:B--2---:R-:W-:Y:S01]  /*21ea0*/  MOV R2, 0x2 ;  /* 0x0000000200027802 */ /* 0x004fe20000000f00 */
[----:B------:R-:W-:Y:S01]  /*21eb0*/  IMAD.MOV.U32 R236, RZ, RZ, 0x181f ;  /* 0x0000181fffec7424 */ /* 0x000fe200078e00ff */
[----:B------:R-:W-:Y:S02]  /*21ec0*/  MOV R3, 0x21ee0 ;  /* 0x00021ee000037802 */ /* 0x000fe40000000f00 */
[----:B-1-34-:R-:W-:Y:S05]  /*21ed0*/  CALL.REL.NOINC `($__internal_40_$__cuda_sm70_shflsync_idx_p) ;  /* 0x0000ba1000007944 */ /* 0x01afea0003c00000 */
[----:B------:R-:W-:Y:S01]  /*21ee0*/  MOV R4, R237 ;  /* 0x000000ed00047202 */ /* 0x000fe20000000f00 */
[----:B------:R-:W-:Y:S05]  /*21ef0*/  BRA `(.L_x_2563) ;  /* 0xffffa32000007947 */ /* 0x000fea000383ffff */
.L_x_2465:
[----:B------:R-:W-:Y:S01]  /*21f00*/  IMAD.MOV.U32 R235, RZ, RZ, R16 ;  /* 0x000000ffffeb7224 */ /* 0x000fe200078e0010 */
[----:B--2---:R-:W-:Y:S01]  /*21f10*/  MOV R2, 0x2 ;  /* 0x0000000200027802 */ /* 0x004fe20000000f00 */
[----:B------:R-:W-:Y:S01]  /*21f20*/  IMAD.MOV.U32 R236, RZ, RZ, 0x181f ;  /* 0x0000181fffec7424 */ /* 0x000fe200078e00ff */
[----:B------:R-:W-:Y:S02]  /*21f30*/  MOV R3, 0x21f50 ;  /* 0x00021f5000037802 */ /* 0x000fe40000000f00 */
[----:B-1-34-:R-:W-:Y:S05]  /*21f40*/  CALL.REL.NOINC `($__internal_40_$__cuda_sm70_shflsync_idx_p) ;  /* 0x0000b9a000007944 */ /* 0x01afea0003c00000 */
[----:B------:R-:W-:Y:S01]  /*21f50*/  MOV R0, R237 ;  /* 0x000000ed00007202 */ /* 0x000fe20000000f00 */
[----:B------:R-:W-:Y:S05]  /*21f60*/  BRA `(.L_x_2564) ;  /* 0xffffa2d000007947 */ /* 0x000fea000383ffff */
.L_x_2468:
[----:B------:R-:W-:Y:S01]  /*21f70*/  IMAD.MOV.U32 R235, RZ, RZ, R6 ;  /* 0x000000ffffeb7224 */ /* 0x000fe200078e0006 */
[----:B---3--:R-:W-:Y:S01]  /*21f80*/  MOV R2, 0x3 ;  /* 0x0000000300027802 */ /* 0x008fe20000000f00 */
        /* <DEDUP_REMOVED lines=11> */
.L_x_2470:
[----:B------:R-:W-:Y:S01]  /*22040*/  IMAD.MOV.U32 R235, RZ, RZ, R5 ;  /* 0x000000ffffeb7224 */ /* 0x000fe200078e0005 */
[----:B------:R-:W-:Y:S01]  /*22050*/  MOV R2, RZ ;  /* 0x000000ff00027202 */ /* 0x000fe20000000f00 */
[----:B------:R-:W-:Y:S01]  /*22060*/  IMAD.MOV.U32 R236, RZ, RZ, 0x1c1f ;  /* 0x00001c1fffec7424 */ /* 0x000fe200078e00ff */
[----:B------:R-:W-:Y:S02]  /*22070*/  MOV R3, 0x22090 ;  /* 0x0002209000037802 */ /* 0x000fe40000000f00 */
[----:B------:R-:W-:Y:S05]  /*22080*/  CALL.REL.NOINC `($__internal_40_$__cuda_sm70_shflsync_idx_p) ;  /* 0x0000b86000007944 */ /* 0x000fea0003c00000 */
[----:B------:R-:W-:Y:S01]  /*22090*/  MOV R4, R237 ;  /* 0x000000ed00047202 */ /* 0x000fe20000000f00 */
[----:B------:R-:W-:Y:S05]  /*220a0*/  BRA `(.L_x_2566) ;  /* 0xffffa69000007947 */ /* 0x000fea000383ffff */
.L_x_2471:
[----:B------:R-:W-:Y:S01]  /*220b0*/  IMAD.MOV.U32 R235, RZ, RZ, R6 ;  /* 0x000000ffffeb7224 */ /* 0x000fe200078e0006 */
[----:B------:R-:W-:Y:S01]  /*220c0*/  MOV R2, RZ ;  /* 0x000000ff00027202 */ /* 0x000fe20000000f00 */
[----:B------:R-:W-:Y:S01]  /*220d0*/  IMAD.MOV.U32 R236, RZ, RZ, 0x1c1f ;  /* 0x00001c1fffec7424 */ /* 0x000fe200078e00ff */
[----:B------:R-:W-:Y:S02]  /*220e0*/  MOV R3, 0x22100 ;  /* 0x0002210000037802 */ /* 0x000fe40000000f00 */
[----:B-12---:R-:W-:Y:S05]  /*220f0*/  CALL.REL.NOINC `($__internal_40_$__cuda_sm70_shflsync_idx_p) ;  /* 0x0000b7f000007944 */ /* 0x006fea0003c00000 */
[----:B------:R-:W-:Y:S01]  /*22100*/  MOV R0, R237 ;  /* 0x000000ed00007202 */ /* 0x000fe20000000f00 */
[----:B------:R-:W-:Y:S05]  /*22110*/  BRA `(.L_x_2567) ;  /* 0xffffa64000007947 */ /* 0x000fea000383ffff */
.L_x_2474:
[----:B------:R-:W-:Y:S01]  /*22120*/  IMAD.MOV.U32 R235, RZ, RZ, R5 ;  /* 0x000000ffffeb7224 */ /* 0x000fe200078e0005 */
[----:B-1----:R-:W-:Y:S01]  /*22130*/  MOV R2, 0x1 ;  /* 0x0000000100027802 */ /* 0x002fe20000000f00 */
[----:B------:R-:W-:Y:S01]  /*22140*/  IMAD.MOV.U32 R236, RZ, RZ, 0x1c1f ;  /* 0x00001c1fffec7424 */ /* 0x000fe200078e00ff */
[----:B------:R-:W-:-:S02]  /*22150*/  MOV R3, 0x22170 ;  /* 0x0002217000037802 */ /* 0x000fc40000000f00 */
[----:B--234-:R-:W-:Y:S05]  /*22160*/  CALL.REL.NOINC `($__internal_40_$__cuda_sm70_shflsync_idx_p) ;  /* 0x0000b78000007944 */ /* 0x01cfea0003c00000 */
        /* <DEDUP_REMOVED lines=8> */
.L_x_2478:
[----:B------:R-:W-:Y:S01]  /*221f0*/  IMAD.MOV.U32 R235, RZ, RZ, R5 ;  /* 0x000000ffffeb7224 */ /* 0x000fe200078e0005 */
[----:B------:R-:W-:Y:S01]  /*22200*/  MOV R2, RZ ;  /* 0x000000ff00027202 */ /* 0x000fe20000000f00 */
[----:B------:R-:W-:Y:S01]  /*22210*/  IMAD.MOV.U32 R236, RZ, RZ, 0x181f ;  /* 0x0000181fffec7424 */ /* 0x000fe200078e00ff */
[----:B------:R-:W-:Y:S02]  /*22220*/  MOV R3, 0x22240 ;  /* 0x0002224000037802 */ /* 0x000fe40000000f00 */
[----:B---3--:R-:W-:Y:S05]  /*22230*/  CALL.REL.NOINC `($__internal_40_$__cuda_sm70_shflsync_idx_p) ;  /* 0x0000b6b000007944 */ /* 0x008fea0003c00000 */
[----:B------:R-:W-:Y:S01]  /*22240*/  MOV R4, R237 ;  /* 0x000000ed00047202 */ /* 0x000fe20000000f00 */
[----:B------:R-:W-:Y:S05]  /*22250*/  BRA `(.L_x_2569) ;  /* 0xffffc69000007947 */ /* 0x000fea000383ffff */
.L_x_2479:
[----:B------:R-:W-:Y:S01]  /*22260*/  IMAD.MOV.U32 R235, RZ, RZ, R16 ;  /* 0x000000ffffeb7224 */ /* 0x000fe200078e0010 */
[----:B------:R-:W-:Y:S01]  /*22270*/  MOV R2, RZ ;  /* 0x000000ff00027202 */ /* 0x000fe20000000f00 */
[----:B------:R-:W-:Y:S01]  /*22280*/  IMAD.MOV.U32 R236, RZ, RZ, 0x181f ;  /* 0x0000181fffec7424 */ /* 0x000fe200078e00ff */
[----:B------:R-:W-:Y:S02]  /*22290*/  MOV R3, 0x222b0 ;  /* 0x000222b000037802 */ /* 0x000fe40000000f00 */
[----:B-123--:R-:W-:Y:S05]  /*222a0*/  CALL.REL.NOINC `($__internal_40_$__cuda_sm70_shflsync_idx_p) ;  /* 0x0000b64000007944 */ /* 0x00efea0003c00000 */
[----:B------:R-:W-:Y:S01]  /*222b0*/  MOV R0, R237 ;  /* 0x000000ed00007202 */ /* 0x000fe20000000f00 */
[----:B------:R-:W-:Y:S05]  /*222c0*/  BRA `(.L_x_2570) ;  /* 0xffffc64000007947 */ /* 0x000fea000383ffff */
.L_x_2482:
        /* <DEDUP_REMOVED lines=13> */
.L_x_2485:
[----:B------:R-:W-:Y:S01]  /*223a0*/  IMAD.MOV.U32 R235, RZ, RZ, R5 ;  /* 0x000000ffffeb7224 */ /* 0x000fe200078e0005 */
[----:B-1----:R-:W-:Y:S01]  /*223b0*/  MOV R2, 0x2 ;  /* 0x0000000200027802 */ /* 0x002fe20000000f00 */
[----:B------:R-:W-:Y:S01]  /*223c0*/  IMAD.MOV.U32 R236, RZ, RZ, 0x181f ;  /* 0x0000181fffec7424 */ /* 0x000fe200078e00ff */
[----:B------:R-:W-:Y:S02]  /*223d0*/  MOV R3, 0x223f0 ;  /* 0x000223f000037802 */ /* 0x000fe40000000f00 */
[----:B--234-:R-:W-:Y:S05]  /*223e0*/  CALL.REL.NOINC `($__internal_40_$__cuda_sm70_shflsync_idx_p) ;  /* 0x0000b50000007944 */ /* 0x01cfea0003c00000 */
[----:B------:R-:W-:Y:S01]  /*223f0*/  MOV R4, R237 ;  /* 0x000000ed00047202 */ /* 0x000fe20000000f00 */
[----:B------:R-:W-:Y:S05]  /*22400*/  BRA `(.L_x_2572) ;  /* 0xffffc7f000007947 */ /* 0x000fea000383ffff */
.L_x_2486:
[----:B------:R-:W-:Y:S01]  /*22410*/  IMAD.MOV.U32 R235, RZ, RZ, R16 ;  /* 0x000000ffffeb7224 */ /* 0x000fe200078e0010 */
[----:B-1----:R-:W-:Y:S01]  /*22420*/  MOV R2, 0x2 ;  /* 0x0000000200027802 */ /* 0x002fe20000000f00 */
[----:B------:R-:W-:Y:S01]  /*22430*/  IMAD.MOV.U32 R236, RZ, RZ, 0x181f ;  /* 0x0000181fffec7424 */ /* 0x000fe200078e00ff */
[----:B------:R-:W-:Y:S02]  /*22440*/  MOV R3, 0x22460 ;  /* 0x0002246000037802 */ /* 0x000fe40000000f00 */
[----:B--234-:R-:W-:Y:S05]  /*22450*/  CALL.REL.NOINC `($__internal_40_$__cuda_sm70_shflsync_idx_p) ;  /* 0x0000b49000007944 */ /* 0x01cfea0003c00000 */
[----:B------:R-:W-:Y:S01]  /*22460*/  MOV R0, R237 ;  /* 0x000000ed00007202 */ /* 0x000fe20000000f00 */
[----:B------:R-:W-:Y:S05]  /*22470*/  BRA `(.L_x_2573) ;  /* 0xffffc7a000007947 */ /* 0x000fea000383ffff */
.L_x_2489:
        /* <DEDUP_REMOVED lines=13> */
.L_x_2491:
[----:B------:R-:W-:Y:S01]  /*22550*/  IMAD.MOV.U32 R235, RZ, RZ, R147 ;  /* 0x000000ffffeb7224 */ /* 0x000fe200078e0093 */
[----:B------:R-:W-:Y:S01]  /*22560*/  MOV R2, RZ ;  /* 0x000000ff00027202 */ /* 0x000fe20000000f00 */
[----:B------:R-:W-:Y:S01]  /*22570*/  IMAD.MOV.U32 R236, RZ, RZ, 0x1f ;  /* 0x0000001fffec7424 */ /* 0x000fe200078e00ff */
[----:B------:R-:W-:Y:S02]  /*22580*/  MOV R3, 0x225a0 ;  /* 0x000225a000037802 */ /* 0x000fe40000000f00 */
[----:B--2---:R-:W-:Y:S05]  /*22590*/  CALL.REL.NOINC `($__internal_40_$__cuda_sm70_shflsync_idx_p) ;  /* 0x0000b35000007944 */ /* 0x004fea0003c00000 */
[----:B------:R-:W-:Y:S01]  /*225a0*/  MOV R10, R237 ;  /* 0x000000ed000a7202 */ /* 0x000fe20000000f00 */
[----:B------:R-:W-:Y:S05]  /*225b0*/  BRA `(.L_x_2575) ;  /* 0xffffca4000007947 */ /* 0x000fea000383ffff */
.L_x_2492:
[----:B------:R-:W-:Y:S01]  /*225c0*/  IMAD.MOV.U32 R235, RZ, RZ, R147 ;  /* 0x000000ffffeb7224 */ /* 0x000fe200078e0093 */
[----:B------:R-:W-:Y:S01]  /*225d0*/  MOV R2, 0x1 ;  /* 0x0000000100027802 */ /* 0x000fe20000000f00 */
[----:B------:R-:W-:Y:S01]  /*225e0*/  IMAD.MOV.U32 R236, RZ, RZ, 0x1f ;  /* 0x0000001fffec7424 */ /* 0x000fe200078e00ff */
[----:B------:R-:W-:Y:S02]  /*225f0*/  MOV R3, 0x22610 ;  /* 0x0002261000037802 */ /* 0x000fe40000000f00 */
[----:B-123--:R-:W-:Y:S05]  /*22600*/  CALL.REL.NOINC `($__internal_40_$__cuda_sm70_shflsync_idx_p) ;  /* 0x0000b2e000007944 */ /* 0x00efea0003c00000 */
[----:B------:R-:W-:Y:S01]  /*22610*/  MOV R9, R237 ;  /* 0x000000ed00097202 */ /* 0x000fe20000000f00 */
[----:B------:R-:W-:Y:S05]  /*22620*/  BRA `(.L_x_2576) ;  /* 0xffffc9f000007947 */ /* 0x000fea000383ffff */
.L_x_2493:
[----:B------:R-:W-:Y:S02]  /*22630*/  MOV R3, 0x1 ;  /* 0x0000000100037802 */ /* 0x000fe40000000f00 */
[----:B------:R-:W-:-:S02]  /*22640*/  MOV R2, 0x22660 ;  /* 0x0002266000027802 */ /* 0x000fc40000000f00 */
[----:B-1-34-:R-:W-:Y:S05]  /*22650*/  CALL.REL.NOINC `($__internal_41_$__cuda_sm70_shflsync_up_p) ;  /* 0x0000b2f000007944 */ /* 0x01afea0003c00000 */
[----:B------:R-:W-:Y:S05]  /*22660*/  BRA `(.L_x_2577) ;  /* 0xffffcae000007947 */ /* 0x000fea000383ffff */
.L_x_2494:
[----:B------:R-:W-:Y:S02]  /*22670*/  MOV R3, 0x2 ;  /* 0x0000000200037802 */ /* 0x000fe40000000f00 */
[----:B------:R-:W-:-:S02]  /*22680*/  MOV R2, 0x226a0 ;  /* 0x000226a000027802 */ /* 0x000fc40000000f00 */
[----:B-1-3--:R-:W-:Y:S05]  /*22690*/  CALL.REL.NOINC `($__internal_41_$__cuda_sm70_shflsync_up_p) ;  /* 0x0000b2b000007944 */ /* 0x00afea0003c00000 */
        /* <DEDUP_REMOVED lines=24> */
.L_x_2498:
[----:B------:R-:W-:Y:S02]  /*22820*/  MOV R3, 0x1 ;  /* 0x0000000100037802 */ /* 0x000fe40000000f00 */
[----:B------:R-:W-:Y:S02]  /*22830*/  MOV R2, 0x22850 ;  /* 0x0002285000027802 */ /* 0x000fe40000000f00 */
[----:B------:R-:W-:Y:S05]  /*22840*/  CALL.REL.NOINC `($__internal_41_$__cuda_sm70_shflsync_up_p) ;  /* 0x0000b10000007944 */ /* 0x000fea0003c00000 */
[----:B------:R-:W-:Y:S01]  /*22850*/  MOV R2, R4 ;  /* 0x0000000400027202 */ /* 0x000fe20000000f00 */
[----:B------:R-:W-:Y:S05]  /*22860*/  BRA `(.L_x_2579) ;  /* 0xffffcb5000007947 */ /* 0x000fea000383ffff */
.L_x_2499:
        /* <DEDUP_REMOVED lines=27> */
.L_x_2501:
[----:B------:R-:W-:Y:S02]  /*22a20*/  SEL R0, RZ, 0x1, P0 ;  /* 0x00000001ff007807 */ /* 0x000fe40000000000 */
[----:B------:R-:W-:Y:S02]  /*22a30*/  MOV R2, 0x22a50 ;  /* 0x00022a5000027802 */ /* 0x000fe40000000f00 */
[----:B--2---:R-:W-:Y:S05]  /*22a40*/  CALL.REL.NOINC `($__internal_42_$__cuda_sm70_votesync_ballot) ;  /* 0x0000af6000007944 */ /* 0x004fea0003c00000 */
[----:B------:R-:W-:Y:S01]  /*22a50*/  MOV R5, R0 ;  /* 0x0000000000057202 */ /* 0x000fe20000000f00 */
[----:B------:R-:W-:Y:S05]  /*22a60*/  BRA `(.L_x_2581) ;  /* 0xffffcae000007947 */ /* 0x000fea000383ffff */
.L_x_2502:
[----:B------:R-:W-:Y:S01]  /*22a70*/  IMAD.MOV.U32 R235, RZ, RZ, R6 ;  /* 0x000000ffffeb7224 */ /* 0x000fe200078e0006 */
[----:B-1----:R-:W-:Y:S01]  /*22a80*/  MOV R2, R0 ;  /* 0x0000000000027202 */ /* 0x002fe20000000f00 */
[----:B------:R-:W-:Y:S01]  /*22a90*/  IMAD.MOV.U32 R236, RZ, RZ, 0x1f ;  /* 0x0000001fffec7424 */ /* 0x000fe200078e00ff */
[----:B------:R-:W-:Y:S02]  /*22aa0*/  MOV R3, 0x22ac0 ;  /* 0x00022ac000037802 */ /* 0x000fe40000000f00 */
[----:B--2---:R-:W-:Y:S05]  /*22ab0*/  CALL.REL.NOINC `($__internal_40_$__cuda_sm70_shflsync_idx_p) ;  /* 0x0000ae3000007944 */ /* 0x004fea0003c00000 */
[----:B------:R-:W-:Y:S01]  /*22ac0*/  IMAD.MOV.U32 R6, RZ, RZ, R237 ;  /* 0x000000ffff067224 */ /* 0x000fe200078e00ed */
[----:B------:R-:W-:Y:S01]  /*22ad0*/  MOV R2, R0 ;  /* 0x0000000000027202 */ /* 0x000fe20000000f00 */
[----:B------:R-:W-:Y:S01]  /*22ae0*/  IMAD.MOV.U32 R235, RZ, RZ, R8 ;  /* 0x000000ffffeb7224 */ /* 0x000fe200078e0008 */
[----:B------:R-:W-:-:S02]  /*22af0*/  MOV R236, 0x1f ;  /* 0x0000001f00ec7802 */ /* 0x000fc40000000f00 */
[----:B------:R-:W-:Y:S02]  /*22b00*/  MOV R3, 0x22b20 ;  /* 0x00022b2000037802 */ /* 0x000fe40000000f00 */
[----:B------:R-:W-:Y:S05]  /*22b10*/  CALL.REL.NOINC `($__internal_40_$__cuda_sm70_shflsync_idx_p) ;  /* 0x0000add000007944 */ /* 0x000fea0003c00000 */
[----:B------:R-:W-:Y:S01]  /*22b20*/  MOV R8, R237 ;  /* 0x000000ed00087202 */ /* 0x000fe20000000f00 */
[----:B------:R-:W-:Y:S05]  /*22b30*/  BRA `(.L_x_2582) ;  /* 0xffffca8000007947 */ /* 0x000fea000383ffff */
.L_x_2505:
[----:B------:R-:W-:Y:S01]  /*22b40*/  IMAD.MOV.U32 R235, RZ, RZ, R4 ;  /* 0x000000ffffeb7224 */ /* 0x000fe200078e0004 */
[----:B-1----:R-:W-:Y:S01]  /*22b50*/  MOV R2, R0 ;  /* 0x0000000000027202 */ /* 0x002fe20000000f00 */
[----:B------:R-:W-:Y:S01]  /*22b60*/  IMAD.MOV.U32 R236, RZ, RZ, 0x1f ;  /* 0x0000001fffec7424 */ /* 0x000fe200078e00ff */
[----:B------:R-:W-:Y:S02]  /*22b70*/  MOV R3, 0x22b90 ;  /* 0x00022b9000037802 */ /* 0x000fe40000000f00 */
[----:B--2-4-:R-:W-:Y:S05]  /*22b80*/  CALL.REL.NOINC `($__internal_40_$__cuda_sm70_shflsync_idx_p) ;  /* 0x0000ad6000007944 */ /* 0x014fea0003c00000 */
[----:B------:R-:W-:Y:S01]  /*22b90*/  MOV R11, R237 ;  /* 0x000000ed000b7202 */ /* 0x000fe20000000f00 */
[----:B------:R-:W-:Y:S05]  /*22ba0*/  BRA `(.L_x_2504) ;  /* 0xffffca7000007947 */ /* 0x000fea000383ffff */
        .type           $_ZN7cutlass13device_kernelIN5flash19enable_sm80_to_sm89INS1_16FlashAttnFwdSm80INS1_25CollectiveMainloopFwdSm80ILi8ELi1ELb0EN4cute5tupleIJNS5_1CILi128EEENS7_ILi48EEENS7_ILi256EEEEEELi256ENS_10bfloat16_tEfNS_4arch4Sm80ELb0ELb1ELb1ELb1ELb1ELb1ELb1ELb1EEENS1_21CollectiveEpilogueFwdINS6_IJS8_SA_S9_EEENS6_IJNS7_ILi1EEESI_SI_EEESC_SE_Li256ELb1ELb1ELb1ELb0EEENS1_36VarlenDynamicPersistentTileSchedulerILi128ELi48ELi256ELi256ELb1ELb1ELb0ELb1ELb0ELb1EEEEEEEEEvNT_6ParamsE$_ZZN5flash25CollectiveMainloopFwdSm80ILi8ELi1ELb0EN4cute5tupleIJNS1_1CILi128EEENS3_ILi48EEENS3_ILi256EEEEEELi256EN7cutlass10bfloat16_tEfNS8_4arch4Sm80ELb0ELb1ELb1ELb1ELb1ELb1ELb1ELb1EE3mmaINS_16FlashAttnFwdSm80ISC_NS_21CollectiveEpilogueFwdINS2_IJS4_S6_S5_EEENS2_IJNS3_ILi1EEESH_SH_EEES9_SB_Li256ELb1ELb1ELb1ELb0EEENS_36VarlenDynamicPersistentTileSchedulerILi128ELi48ELi256ELi256ELb1ELb1ELb0ELb1ELb0ELb1EEEE13SharedStorageENS1_6TensorINS1_11ArrayEngineIfLm128EEENS1_6LayoutINS2_IJNS2_IJNS3_ILi2EEESS_EEESH_NS3_ILi32EEEEEENS2_IJNS2_IJSH_SS_EEENS3_ILi0EEENS3_ILi4EEEEEEEEEENS_7SoftmaxILi2ELi0EEEEEbRKNSC_6ParamsERT0_RT1_iRKNS_16SeqlenInfoQKNewKILb1ELb1EEENS2_IJiiiiEEERT_ENKUlvE_clEv,@function
        .size           $_ZN7cutlass13device_kernelIN5flash19enable_sm80_to_sm89INS1_16FlashAttnFwdSm80INS1_25CollectiveMainloopFwdSm80ILi8ELi1ELb0EN4cute5tupleIJNS5_1CILi128EEENS7_ILi48EEENS7_ILi256EEEEEELi256ENS_10bfloat16_tEfNS_4arch4Sm80ELb0ELb1ELb1ELb1ELb1ELb1ELb1ELb1EEENS1_21CollectiveEpilogueFwdINS6_IJS8_SA_S9_EEENS6_IJNS7_ILi1EEESI_SI_EEESC_SE_Li256ELb1ELb1ELb1ELb0EEENS1_36VarlenDynamicPersistentTileSchedulerILi128ELi48ELi256ELi256ELb1ELb1ELb0ELb1ELb0ELb1EEEEEEEEEvNT_6ParamsE$_ZZN5flash25CollectiveMainloopFwdSm80ILi8ELi1ELb0EN4cute5tupleIJNS1_1CILi128EEENS3_ILi48EEENS3_ILi256EEEEEELi256EN7cutlass10bfloat16_tEfNS8_4arch4Sm80ELb0ELb1ELb1ELb1ELb1ELb1ELb1ELb1EE3mmaINS_16FlashAttnFwdSm80ISC_NS_21CollectiveEpilogueFwdINS2_IJS4_S6_S5_EEENS2_IJNS3_ILi1EEESH_SH_EEES9_SB_Li256ELb1ELb1ELb1ELb0EEENS_36VarlenDynamicPersistentTileSchedulerILi128ELi48ELi256ELi256ELb1ELb1ELb0ELb1ELb0ELb1EEEE13SharedStorageENS1_6TensorINS1_11ArrayEngineIfLm128EEENS1_6LayoutINS2_IJNS2_IJNS3_ILi2EEESS_EEESH_NS3_ILi32EEEEEENS2_IJNS2_IJSH_SS_EEENS3_ILi0EEENS3_ILi4EEEEEEEEEENS_7SoftmaxILi2ELi0EEEEEbRKNSC_6ParamsERT0_RT1_iRKNS_16SeqlenInfoQKNewKILb1ELb1EEENS2_IJiiiiEEERT_ENKUlvE_clEv,($__internal_39_$__cuda_sm70_shflsync_bfly_p - $_ZN7cutlass13device_kernelIN5flash19enable_sm80_to_sm89INS1_16FlashAttnFwdSm80INS1_25CollectiveMainloopFwdSm80ILi8ELi1ELb0EN4cute5tupleIJNS5_1CILi128EEENS7_ILi48EEENS7_ILi256EEEEEELi256ENS_10bfloat16_tEfNS_4arch4Sm80ELb0ELb1ELb1ELb1ELb1ELb1ELb1ELb1EEENS1_21CollectiveEpilogueFwdINS6_IJS8_SA_S9_EEENS6_IJNS7_ILi1EEESI_SI_EEESC_SE_Li256ELb1ELb1ELb1ELb0EEENS1_36VarlenDynamicPersistentTileSchedulerILi128ELi48ELi256ELi256ELb1ELb1ELb0ELb1ELb0ELb1EEEEEEEEEvNT_6ParamsE$_ZZN5flash25CollectiveMainloopFwdSm80ILi8ELi1ELb0EN4cute5tupleIJNS1_1CILi128EEENS3_ILi48EEENS3_ILi256EEEEEELi256EN7cutlass10bfloat16_tEfNS8_4arch4Sm80ELb0ELb1ELb1ELb1ELb1ELb1ELb1ELb1EE3mmaINS_16FlashAttnFwdSm80ISC_NS_21CollectiveEpilogueFwdINS2_IJS4_S6_S5_EEENS2_IJNS3_ILi1EEESH_SH_EEES9_SB_Li256ELb1ELb1ELb1ELb0EEENS_36VarlenDynamicPersistentTileSchedulerILi128ELi48ELi256ELi256ELb1ELb1ELb0ELb1ELb0ELb1EEEE13SharedStorageENS1_6TensorINS1_11ArrayEngineIfLm128EEENS1_6LayoutINS2_IJNS2_IJNS3_ILi2EEESS_EEESH_NS3_ILi32EEEEEENS2_IJNS2_IJSH_SS_EEENS3_ILi0EEENS3_ILi4EEEEEEEEEENS_7SoftmaxILi2ELi0EEEEEbRKNSC_6ParamsERT0_RT1_iRKNS_16SeqlenInfoQKNewKILb1ELb1EEENS2_IJiiiiEEERT_ENKUlvE_clEv)
$_ZN7cutlass13device_kernelIN5flash19enable_sm80_to_sm89INS1_16FlashAttnFwdSm80INS1_25CollectiveMainloopFwdSm80ILi8ELi1ELb0EN4cute5tupleIJNS5_1CILi128EEENS7_ILi48EEENS7_ILi256EEEEEELi256ENS_10bfloat16_tEfNS_4arch4Sm80ELb0ELb1ELb1ELb1ELb1ELb1ELb1ELb1EEENS1_21CollectiveEpilogueFwdINS6_IJS8_SA_S9_EEENS6_IJNS7_ILi1EEESI_SI_EEESC_SE_Li256ELb1ELb1ELb1ELb0EEENS1_36VarlenDynamicPersistentTileSchedulerILi128ELi48ELi256ELi256ELb1ELb1ELb0ELb1ELb0ELb1EEEEEEEEEvNT_6ParamsE$_ZZN5flash25CollectiveMainloopFwdSm80ILi8ELi1ELb0EN4cute5tupleIJNS1_1CILi128EEENS3_ILi48EEENS3_ILi256EEEEEELi256EN7cutlass10bfloat16_tEfNS8_4arch4Sm80ELb0ELb1ELb1ELb1ELb1ELb1ELb1ELb1EE3mmaINS_16FlashAttnFwdSm80ISC_NS_21CollectiveEpilogueFwdINS2_IJS4_S6_S5_EEENS2_IJNS3_ILi1EEESH_SH_EEES9_SB_Li256ELb1ELb1ELb1ELb0EEENS_36VarlenDynamicPersistentTileSchedulerILi128ELi48ELi256ELi256ELb1ELb1ELb0ELb1ELb0ELb1EEEE13SharedStorageENS1_6TensorINS1_11ArrayEngineIfLm128EEENS1_6LayoutINS2_IJNS2_IJNS3_ILi2EEESS_EEESH_NS3_ILi32EEEEEENS2_IJNS2_IJSH_SS_EEENS3_ILi0EEENS3_ILi4EEEEEEEEEENS_7SoftmaxILi2ELi0EEEEEbRKNSC_6ParamsERT0_RT1_iRKNS_16SeqlenInfoQKNewKILb1ELb1EEENS2_IJiiiiEEERT_ENKUlvE_clEv:
[----:B------:R-:W-:-:S05]  /*22bb0*/  IADD3 R16, R79, -c[0x0][0x20], RZ ;  /* 0x800008004f107a10 */ /* 0x000fca0007ffe0ff */
[----:B------:R-:W2:Y:S01]  /*22bc0*/  LDL.64 R10, [R16] ;  /* 0x00000000100a7983 */ /* 0x000ea20000100a00 */
[----:B------:R-:W-:-:S03]  /*22bd0*/  ULDC.64 UR4, c[0x0][0x118] ;  /* 0x0000460000047ab9 */ /* 0x000fc60000000a00 */
[----:B--2---:R-:W2:Y:S02]  /*22be0*/  LD.E R0, [R10.64+0x11c] ;  /* 0x00011c040a007980 */ /* 0x004ea4000c101900 */
[----:B--2---:R-:W-:-:S13]  /*22bf0*/  ISETP.GT.AND P0, PT, R0, RZ, PT ;  /* 0x000000ff0000720c */ /* 0x004fda0003f04270 */
[----:B------:R-:W-:Y:S05]  /*22c00*/  @P0 BRA `(.L_x_2583) ;  /* 0x0000004000000947 */ /* 0x000fea0003800000 */
[----:B------:R-:W-:Y:S01]  /*22c10*/  MOV R2, R130 ;  /* 0x0000008200027202 */ /* 0x000fe20000000f00 */
[----:B------:R-:W-:-:S04]  /*22c20*/  DEPBAR.LE SB0, 0x1 ;  /* 0x000080400000791a */ /* 0x000fc80000000000 */
[----:B------:R-:W-:-:S04]  /*22c30*/  MOV R3, 0x0 ;  /* 0x0000000000037802 */ /* 0x000fc80000000f00 */
[----:B------:R-:W-:Y:S05]  /*22c40*/  RET.REL.NODEC R2 `(_ZN7cutlass13device_kernelIN5flash19enable_sm80_to_sm89INS1_16FlashAttnFwdSm80INS1_25CollectiveMainloopFwdSm80ILi8ELi1ELb0EN4cute5tupleIJNS5_1CILi128EEENS7_ILi48EEENS7_ILi256EEEEEELi256ENS_10bfloat16_tEfNS_4arch4Sm80ELb0ELb1ELb1ELb1ELb1ELb1ELb1ELb1EEENS1_21CollectiveEpilogueFwdINS6_IJS8_SA_S9_EEENS6_IJNS7_ILi1EEESI_SI_EEESC_SE_Li256ELb1ELb1ELb1ELb0EEENS1_36VarlenDynamicPersistentTileSchedulerILi128ELi48ELi256ELi256ELb1ELb1ELb0ELb1ELb0ELb1EEEEEEEEEvNT_6ParamsE) ;  /* 0xfffdd3b002007950 */ /* 0x000fea0003c3ffff */
.L_x_2583:
[----:B------:R1:W2:Y:S04]  /*22c50*/  LDL.64 R8, [R16+0x8] ;  /* 0x0000080010087983 */ /* 0x0002a80000100a00 */
[----:B------:R1:W3:Y:S04]  /*22c60*/  LDL.64 R2, [R16+0x20] ;  /* 0x0000200010027983 */ /* 0x0002e80000100a00 */
[----:B------:R1:W4:Y:S04]  /*22c70*/  LDL.64 R14, [R16+0x18] ;  /* 0x00001800100e7983 */ /* 0x0003280000100a00 */
[----:B------:R-:W4:Y:S04]  /*22c80*/  LD.E.U8 R19, [R10.64+0x138] ;  /* 0x000138040a137980 */ /* 0x000f28000c101100 */
[----:B------:R2:W5:Y:S04]  /*22c90*/  LD.E R13, [R10.64+0x164] ;  /* 0x000164040a0d7980 */ /* 0x000568000c101900 */
[----:B-1----:R-:W4:Y:S04]  /*22ca0*/  LDL.64 R16, [R16+0x10] ;  /* 0x0000100010107983 */ /* 0x002f280000100a00 */
[----:B--2---:R1:W2:Y:S04]  /*22cb0*/  LD.E R27, [R8.64] ;  /* 0x00000004081b7980 */ /* 0x0042a8000c101900 */
[----:B---3--:R3:W2:Y:S04]  /*22cc0*/  LD.E R60, [R2.64] ;  /* 0x00000004023c7980 */ /* 0x0086a8000c101900 */
[----:B----4-:R4:W2:Y:S04]  /*22cd0*/  LD.E R6, [R14.64+0x20] ;  /* 0x000020040e067980 */ /* 0x0108a8000c101900 */
[----:B-1----:R1:W5:Y:S04]  /*22ce0*/  LD.E.64 R8, [R10.64+0x120] ;  /* 0x000120040a087980 */ /* 0x002368000c101b00 */
[----:B---3--:R1:W5:Y:S04]  /*22cf0*/  LD.E.64 R2, [R10.64+0x130] ;  /* 0x000130040a027980 */ /* 0x008368000c101b00 */
[----:B------:R3:W5:Y:S04]  /*22d00*/  LD.E R22, [R16.64] ;  /* 0x0000000410167980 */ /* 0x000768000c101900 */
[----:B----4-:R1:W5:Y:S04]  /*22d10*/  LD.E.64 R14, [R10.64+0x110] ;  /* 0x000110040a0e7980 */ /* 0x010368000c101b00 */
[----:B---3--:R1:W5:Y:S01]  /*22d20*/  LD.E.64 R16, [R10.64+0x128] ;  /* 0x000128040a107980 */ /* 0x008362000c101b00 */
[----:B------:R-:W-:-:S02]  /*22d30*/  ISETP.NE.AND P0, PT, R19, RZ, PT ;  /* 0x000000ff1300720c */ /* 0x000fc40003f05270 */
[----:B--2---:R-:W-:-:S04]  /*22d40*/  SHF.R.S32.HI R4, RZ, 0x1f, R27 ;  /* 0x0000001fff047819 */ /* 0x004fc8000001141b */
[----:B------:R-:W-:-:S04]  /*22d50*/  LEA.HI R4, R4, R27, RZ, 0x3 ;  /* 0x0000001b04047211 */ /* 0x000fc800078f18ff */
[----:B------:R-:W-:Y:S02]  /*22d60*/  LOP3.LUT R18, R4, 0xfffffff8, RZ, 0xc0, !PT ;  /* 0xfffffff804127812 */ /* 0x000fe400078ec0ff */
[----:B------:R-:W-:-:S03]  /*22d70*/  SHF.R.S32.HI R78, RZ, 0x3, R4 ;  /* 0x00000003ff4e7819 */ /* 0x000fc60000011404 */
[----:B------:R-:W-:Y:S02]  /*22d80*/  IMAD.IADD R40, R27, 0x1, -R18 ;  /* 0x000000011b287824 */ /* 0x000fe400078e0a12 */
[----:B------:R-:W-:Y:S01]  /*22d90*/  IMAD R61, R60, 0x80, R78 ;  /* 0x000000803c3d7824 */ /* 0x000fe200078e024e */
[----:B------:R-:W-:Y:S01]  /*22da0*/  SHF.R.S32.HI R23, RZ, 0x1f, R6 ;  /* 0x0000001fff177819 */ /* 0x000fe20000011406 */
[C---:B------:R-:W-:Y:S02]  /*22db0*/  IMAD.SHL.U32 R42, R40.reuse, 0x8, RZ ;  /* 0x00000008282a7824 */ /* 0x040fe400078e00ff */
[----:B------:R-:W-:Y:S01]  /*22dc0*/  IMAD R4, R40, 0x20, R61 ;  /* 0x0000002028047824 */ /* 0x000fe200078e023d */
[----:B------:R-:W-:Y:S05]  /*22dd0*/  @!P0 BRA `(.L_x_2584) ;  /* 0x00004ce000008947 */ /* 0x000fea0003800000 */
[----:B-1---5:R-:W-:-:S13]  /*22de0*/  ISETP.NE.AND P0, PT, R13, 0x1, PT ;  /* 0x000000010d00780c */ /* 0x022fda0003f05270 */
[----:B------:R1:W2:Y:S04]  /*22df0*/  @P0 LD.E R18, [R10.64+0x168] ;  /* 0x000168040a120980 */ /* 0x0002a8000c101900 */
[----:B-1----:R2:W3:Y:S02]  /*22e00*/  @P0 LD.E R10, [R10.64+0x16c] ;  /* 0x00016c040a0a0980 */ /* 0x0024e4000c101900 */
[----:B--2---:R-:W-:-:S05]  /*22e10*/  @P0 IMAD.HI.U32 R11, R4, R18, RZ ;  /* 0x00000012040b0227 */ /* 0x004fca00078e00ff */
[----:B---3--:R-:W-:-:S04]  /*22e20*/  @P0 SHF.R.U32.HI R4, RZ, R10, R11 ;  /* 0x0000000aff040219 */ /* 0x008fc8000001160b */
[----:B------:R-:W-:Y:S01]  /*22e30*/  SHF.R.S32.HI R18, RZ, 0x1f, R4 ;  /* 0x0000001fff127819 */ /* 0x000fe20000011404 */
[-C--:B------:R-:W-:Y:S02]  /*22e40*/  IMAD R20, R9, R4.reuse, RZ ;  /* 0x0000000409147224 */ /* 0x080fe400078e02ff */
[-C--:B------:R-:W-:Y:S02]  /*22e50*/  IMAD R19, R3, R4.reuse, RZ ;  /* 0x0000000403137224 */ /* 0x080fe400078e02ff */
[----:B------:R-:W-:-:S04]  /*22e60*/  IMAD.WIDE.U32 R10, R8, R4, RZ ;  /* 0x00000004080a7225 */ /* 0x000fc800078e00ff */
[-C--:B------:R-:W-:Y:S02]  /*22e70*/  IMAD R21, R8, R18.reuse, R20 ;  /* 0x0000001208157224 */ /* 0x080fe400078e0214 */
[C---:B------:R-:W-:Y:S02]  /*22e80*/  IMAD R20, R2.reuse, R18, R19 ;  /* 0x0000001202147224 */ /* 0x040fe400078e0213 */
[----:B------:R-:W-:Y:S01]  /*22e90*/  IMAD.WIDE.U32 R18, R2, R4, RZ ;  /* 0x0000000402127225 */ /* 0x000fe200078e00ff */
[----:B------:R-:W-:-:S03]  /*22ea0*/  IADD3 R11, R11, R21, RZ ;  /* 0x000000150b0b7210 */ /* 0x000fc60007ffe0ff */
[----:B------:R-:W-:Y:S01]  /*22eb0*/  IMAD R4, R9, R6, RZ ;  /* 0x0000000609047224 */ /* 0x000fe200078e02ff */
[----:B------:R-:W-:Y:S01]  /*22ec0*/  IADD3 R9, R19, R20, RZ ;  /* 0x0000001413097210 */ /* 0x000fe20007ffe0ff */
[----:B------:R-:W-:-:S04]  /*22ed0*/  IMAD.WIDE.U32 R10, R6, R8, R10 ;  /* 0x00000008060a7225 */ /* 0x000fc800078e000a */
[----:B------:R-:W-:Y:S01]  /*22ee0*/  IMAD R4, R8, R23, R4 ;  /* 0x0000001708047224 */ /* 0x000fe200078e0204 */
[----:B------:R-:W-:Y:S01]  /*22ef0*/  MOV R8, R18 ;  /* 0x0000001200087202 */ /* 0x000fe20000000f00 */
[----:B------:R-:W-:Y:S01]  /*22f00*/  IMAD R3, R3, R6, RZ ;  /* 0x0000000603037224 */ /* 0x000fe200078e02ff */
[----:B------:R-:W-:-:S03]  /*22f10*/  LEA R33, P1, R10, R14, 0x1 ;  /* 0x0000000e0a217211 */ /* 0x000fc600078208ff */
[----:B------:R-:W-:-:S04]  /*22f20*/  IMAD.WIDE.U32 R8, R6, R2, R8 ;  /* 0x0000000206087225 */ /* 0x000fc800078e0008 */
[----:B------:R-:W-:Y:S01]  /*22f30*/  IMAD R2, R2, R23, R3 ;  /* 0x0000001702027224 */ /* 0x000fe200078e0203 */
[----:B------:R-:W-:Y:S02]  /*22f40*/  IADD3 R3, R11, R4, RZ ;  /* 0x000000040b037210 */ /* 0x000fe40007ffe0ff */
[----:B------:R-:W-:Y:S02]  /*22f50*/  LEA R34, P0, R8, R16, 0x1 ;  /* 0x0000001008227211 */ /* 0x000fe400078008ff */
[----:B------:R-:W-:Y:S02]  /*22f60*/  IADD3 R2, R9, R2, RZ ;  /* 0x0000000209027210 */ /* 0x000fe40007ffe0ff */
[----:B------:R-:W-:Y:S02]  /*22f70*/  LEA.HI.X R32, R10, R15, R3, 0x1, P1 ;  /* 0x0000000f0a207211 */ /* 0x000fe400008f0c03 */
[----:B------:R-:W-:Y:S02]  /*22f80*/  SHF.L.U32 R4, R40, 0x2, RZ ;  /* 0x0000000228047819 */ /* 0x000fe400000006ff */
[----:B------:R-:W-:Y:S01]  /*22f90*/  LEA.HI.X R26, R8, R17, R2, 0x1, P0 ;  /* 0x00000011081a7211 */ /* 0x000fe200000f0c02 */
[----:B------:R-:W-:Y:S05]  /*22fa0*/  BRA.DIV ~URZ, `(.L_x_2585) ;  /* 0x00009ba27f007947 */ /* 0x000fea000b800000 */
[----:B------:R1:W2:Y:S02]  /*22fb0*/  SHFL.IDX PT, R6, R32, RZ, 0x181f ;  /* 0x00181fff20067589 */ /* 0x0002a400000e0000 */
.L_x_2659:
[----:B------:R-:W-:Y:S05]  /*22fc0*/  BRA.DIV ~URZ, `(.L_x_2586) ;  /* 0x00009bf27f007947 */ /* 0x000fea000b800000 */
[----:B------:R3:W4:Y:S01]  /*22fd0*/  SHFL.IDX PT, R8, R33, RZ, 0x181f ;  /* 0x00181fff21087589 */ /* 0x00072200000e0000 */
[----:B--2---:R-:W-:-:S03]  /*22fe0*/  MOV R9, R6 ;  /* 0x0000000600097202 */ /* 0x004fc60000000f00 */
[----:B------:R3:W2:Y:S04]  /*22ff0*/  SHFL.IDX PT, R10, R26, RZ, 0x181f ;  /* 0x00181fff1a0a7589 */ /* 0x0006a800000e0000 */
[----:B------:R3:W1:Y:S02]  /*23000*/  SHFL.IDX PT, R2, R34, RZ, 0x181f ;  /* 0x00181fff22027589 */ /* 0x00066400000e0000 */
.L_x_2660:
[----:B------:R-:W-:Y:S01]  /*23010*/  IMAD R35, R22, R13, RZ ;  /* 0x0000000d16237224 */ /* 0x000fe200078e02ff */
[----:B------:R-:W-:Y:S01]  /*23020*/  BSSY B0, `(.L_x_2587) ;  /* 0x0000035000007945 */ /* 0x000fe20003800000 */
[----:B------:R-:W-:Y:S01]  /*23030*/  CS2R R58, SRZ ;  /* 0x00000000003a7805 */ /* 0x000fe2000001ff00 */
[----:B------:R-:W-:Y:S01]  /*23040*/  CS2R R36, SRZ ;  /* 0x0000000000247805 */ /* 0x000fe2000001ff00 */
[----:B------:R-:W-:Y:S01]  /*23050*/  CS2R R28, SRZ ;  /* 0x00000000001c7805 */ /* 0x000fe2000001ff00 */
[----:B------:R-:W-:Y:S01]  /*23060*/  ISETP.GE.AND P0, PT, R61, R35, PT ;  /* 0x000000233d00720c */ /* 0x000fe20003f06270 */
[----:B------:R-:W-:Y:S01]  /*23070*/  CS2R R22, SRZ ;  /* 0x0000000000167805 */ /* 0x000fe2000001ff00 */
[----:B------:R-:W-:Y:S01]  /*23080*/  CS2R R18, SRZ ;  /* 0x0000000000127805 */ /* 0x000fe2000001ff00 */
[----:B------:R-:W-:Y:S01]  /*23090*/  CS2R R38, SRZ ;  /* 0x0000000000267805 */ /* 0x000fe2000001ff00 */
[----:B------:R-:W-:Y:S01]  /*230a0*/  CS2R R30, SRZ ;  /* 0x00000000001e7805 */ /* 0x000fe2000001ff00 */
[----:B------:R-:W-:Y:S01]  /*230b0*/  CS2R R24, SRZ ;  /* 0x0000000000187805 */ /* 0x000fe2000001ff00 */
[----:B------:R-:W-:Y:S01]  /*230c0*/  CS2R R20, SRZ ;  /* 0x0000000000147805 */ /* 0x000fe2000001ff00 */
[----:B--2---:R-:W-:-:S06]  /*230d0*/  MOV R3, R10 ;  /* 0x0000000a00037202 */ /* 0x004fcc0000000f00 */
[----:B------:R-:W-:Y:S05]  /*230e0*/  @P0 BRA `(.L_x_2588) ;  /* 0x0000028000000947 */ /* 0x000fea0003800000 */
[C---:B------:R-:W-:Y:S01]  /*230f0*/  IADD3 R13, R4.reuse, 0x20, RZ ;  /* 0x00000020040d7810 */ /* 0x040fe20007ffe0ff */
[----:B------:R-:W-:Y:S01]  /*23100*/  CS2R R18, SRZ ;  /* 0x0000000000127805 */ /* 0x000fe2000001ff00 */
[-C--:B------:R-:W-:Y:S01]  /*23110*/  ISETP.GE.AND P1, PT, R4, R0.reuse, PT ;  /* 0x000000000400720c */ /* 0x080fe20003f26270 */
[----:B------:R-:W-:Y:S01]  /*23120*/  CS2R R20, SRZ ;  /* 0x0000000000147805 */ /* 0x000fe2000001ff00 */
[----:B------:R-:W-:Y:S01]  /*23130*/  ISETP.GE.AND P0, PT, R13, R0, PT ;  /* 0x000000000d00720c */ /* 0x000fe20003f06270 */
[----:B------:R-:W-:Y:S01]  /*23140*/  CS2R R22, SRZ ;  /* 0x0000000000167805 */ /* 0x000fe2000001ff00 */
[----:B------:R-:W-:-:S09]  /*23150*/  CS2R R24, SRZ ;  /* 0x0000000000187805 */ /* 0x000fd2000001ff00 */
[C---:B----4-:R-:W-:Y:S02]  /*23160*/  @!P1 IMAD.WIDE R10, R4.reuse, 0x2, R8 ;  /* 0x00000002040a9825 */ /* 0x050fe400078e0208 */
[----:B------:R-:W-:Y:S02]  /*23170*/  @!P0 SHF.R.S32.HI R6, RZ, 0x1f, R13 ;  /* 0x0000001fff068819 */ /* 0x000fe4000001140d */
[----:B-1----:R-:W-:Y:S01]  /*23180*/  @!P1 IMAD.WIDE R16, R4, 0x2, R2 ;  /* 0x0000000204109825 */ /* 0x002fe200078e0202 */
[----:B------:R1:W5:Y:S01]  /*23190*/  @!P1 LD.E.64 R18, [R10.64] ;  /* 0x000000040a129980 */ /* 0x000362000c101b00 */
[----:B------:R-:W-:-:S03]  /*231a0*/  @!P0 LEA.HI R6, R6, R13, RZ, 0x2 ;  /* 0x0000000d06068211 */ /* 0x000fc600078f10ff */
[----:B------:R2:W5:Y:S01]  /*231b0*/  @!P1 LD.E.64 R20, [R16.64] ;  /* 0x0000000410149980 */ /* 0x000562000c101b00 */
[----:B------:R-:W-:Y:S02]  /*231c0*/  @!P0 LOP3.LUT R6, R6, 0xfffffffc, RZ, 0xc0, !PT ;  /* 0xfffffffc06068812 */ /* 0x000fe400078ec0ff */
[----:B------:R-:W-:-:S03]  /*231d0*/  IADD3 R13, R4, 0x40, RZ ;  /* 0x00000040040d7810 */ /* 0x000fc60007ffe0ff */
[----:B------:R-:W-:Y:S01]  /*231e0*/  @!P0 IMAD.WIDE R14, R6, 0x2, R8 ;  /* 0x00000002060e8825 */ /* 0x000fe200078e0208 */
[----:B------:R-:W-:-:S04]  /*231f0*/  ISETP.GE.AND P1, PT, R13, R0, PT ;  /* 0x000000000d00720c */ /* 0x000fc80003f26270 */
[----:B------:R4:W5:Y:S01]  /*23200*/  @!P0 LD.E.64 R22, [R14.64] ;  /* 0x000000040e168980 */ /* 0x000962000c101b00 */
[----:B-1----:R-:W-:Y:S01]  /*23210*/  @!P0 IMAD.WIDE R10, R6, 0x2, R2 ;  /* 0x00000002060a8825 */ /* 0x002fe200078e0202 */
[----:B--2---:R-:W-:-:S04]  /*23220*/  IADD3 R16, R4, 0x60, RZ ;  /* 0x0000006004107810 */ /* 0x004fc80007ffe0ff */
[----:B------:R1:W5:Y:S01]  /*23230*/  @!P0 LD.E.64 R24, [R10.64] ;  /* 0x000000040a188980 */ /* 0x000362000c101b00 */
[----:B------:R-:W-:Y:S01]  /*23240*/  ISETP.GE.AND P0, PT, R16, R0, PT ;  /* 0x000000001000720c */ /* 0x000fe20003f06270 */
[----:B------:R-:W-:-:S12]  /*23250*/  CS2R R28, SRZ ;  /* 0x00000000001c7805 */ /* 0x000fd8000001ff00 */
[----:B------:R-:W-:Y:S02]  /*23260*/  @!P0 SHF.R.S32.HI R6, RZ, 0x1f, R16 ;  /* 0x0000001fff068819 */ /* 0x000fe40000011410 */
[----:B-1----:R-:W-:Y:S02]  /*23270*/  @!P1 SHF.R.S32.HI R10, RZ, 0x1f, R13 ;  /* 0x0000001fff0a9819 */ /* 0x002fe4000001140d */
[----:B------:R-:W-:Y:S02]  /*23280*/  @!P0 LEA.HI R6, R6, R16, RZ, 0x2 ;  /* 0x0000001006068211 */ /* 0x000fe400078f10ff */
[----:B------:R-:W-:Y:S02]  /*23290*/  @!P1 LEA.HI R10, R10, R13, RZ, 0x2 ;  /* 0x0000000d0a0a9211 */ /* 0x000fe400078f10ff */
[----:B------:R-:W-:Y:S02]  /*232a0*/  @!P0 LOP3.LUT R6, R6, 0xfffffffc, RZ, 0xc0, !PT ;  /* 0xfffffffc06068812 */ /* 0x000fe400078ec0ff */
[----:B------:R-:W-:Y:S01]  /*232b0*/  @!P1 LOP3.LUT R10, R10, 0xfffffffc, RZ, 0xc0, !PT ;  /* 0xfffffffc0a0a9812 */ /* 0x000fe200078ec0ff */
[----:B------:R-:W-:Y:S01]  /*232c0*/  CS2R R36, SRZ ;  /* 0x0000000000247805 */ /* 0x000fe2000001ff00 */
[----:B------:R-:W-:Y:S01]  /*232d0*/  CS2R R30, SRZ ;  /* 0x00000000001e7805 */ /* 0x000fe2000001ff00 */
[----:B------:R-:W-:-:S02]  /*232e0*/  CS2R R38, SRZ ;  /* 0x0000000000267805 */ /* 0x000fc4000001ff00 */
[----:B----4-:R-:W-:-:S04]  /*232f0*/  @!P1 IMAD.WIDE R14, R10, 0x2, R8 ;  /* 0x000000020a0e9825 */ /* 0x010fc800078e0208 */
[----:B------:R-:W-:Y:S01]  /*23300*/  @!P1 IMAD.WIDE R10, R10, 0x2, R2 ;  /* 0x000000020a0a9825 */ /* 0x000fe200078e0202 */
[----:B------:R1:W5:Y:S03]  /*23310*/  @!P1 LD.E.64 R28, [R14.64] ;  /* 0x000000040e1c9980 */ /* 0x000366000c101b00 */
[C---:B------:R-:W-:Y:S01]  /*23320*/  @!P0 IMAD.WIDE R8, R6.reuse, 0x2, R8 ;  /* 0x0000000206088825 */ /* 0x040fe200078e0208 */
[----:B------:R1:W5:Y:S03]  /*23330*/  @!P1 LD.E.64 R30, [R10.64] ;  /* 0x000000040a1e9980 */ /* 0x000366000c101b00 */
[----:B------:R-:W-:Y:S01]  /*23340*/  @!P0 IMAD.WIDE R2, R6, 0x2, R2 ;  /* 0x0000000206028825 */ /* 0x000fe200078e0202 */
[----:B------:R1:W5:Y:S04]  /*23350*/  @!P0 LD.E.64 R36, [R8.64] ;  /* 0x0000000408248980 */ /* 0x000368000c101b00 */
[----:B------:R1:W5:Y:S02]  /*23360*/  @!P0 LD.E.64 R38, [R2.64] ;  /* 0x0000000402268980 */ /* 0x000364000c101b00 */
.L_x_2588:
[----:B------:R-:W-:Y:S05]  /*23370*/  BSYNC B0 ;  /* 0x0000000000007941 */ /* 0x000fea0003800000 */
.L_x_2587:
[----:B-1--45:R-:W-:Y:S02]  /*23380*/  IMAD.MOV.U32 R8, RZ, RZ, R36 ;  /* 0x000000ffff087224 */ /* 0x032fe400078e0024 */
[----:B------:R-:W-:-:S02]  /*23390*/  IMAD.MOV.U32 R3, RZ, RZ, R28 ;  /* 0x000000ffff037224 */ /* 0x000fc400078e001c */
        /* <DEDUP_REMOVED lines=9> */
[----:B------:R-:W-:-:S04]  /*23430*/  MOV R6, R23 ;  /* 0x0000001700067202 */ /* 0x000fc80000000f00 */
        /* <DEDUP_REMOVED lines=12> */
[----:B------:R-:W-:-:S02]  /*23500*/  PRMT R94, R94, 0x5410, R6 ;  /* 0x000054105e5e7816 */ /* 0x000fc40000000006 */
[----:B------:R-:W-:Y:S02]  /*23510*/  MOV R6, R25 ;  /* 0x0000001900067202 */ /* 0x000fe40000000f00 */
[----:B------:R-:W-:Y:S02]  /*23520*/  PRMT R88, R2, 0x5410, R3 ;  /* 0x0000541002587816 */ /* 0x000fe40000000003 */
[----:B------:R-:W-:Y:S01]  /*23530*/  PRMT R90, R6, 0x5410, R8 ;  /* 0x00005410065a7816 */ /* 0x000fe20000000008 */
[----:B------:R-:W-:Y:S05]  /*23540*/  BRA.DIV ~URZ, `(.L_x_2589) ;  /* 0x000097b27f007947 */ /* 0x000fea000b800000 */
[----:B------:R1:W2:Y:S04]  /*23550*/  SHFL.IDX PT, R9, R32, 0x1, 0x181f ;  /* 0x00381f0020097f89 */ /* 0x0002a800000e0000 */
[----:B------:R1:W4:Y:S04]  /*23560*/  SHFL.IDX PT, R8, R33, 0x1, 0x181f ;  /* 0x00381f0021087f89 */ /* 0x00032800000e0000 */
[----:B------:R1:W3:Y:S04]  /*23570*/  SHFL.IDX PT, R6, R26, 0x1, 0x181f ;  /* 0x00381f001a067f89 */ /* 0x0002e800000e0000 */
[----:B------:R1:W1:Y:S02]  /*23580*/  SHFL.IDX PT, R2, R34, 0x1, 0x181f ;  /* 0x00381f0022027f89 */ /* 0x00026400000e0000 */
.L_x_2661:
[----:B------:R-:W-:Y:S01]  /*23590*/  IADD3 R3, R61, 0x20, RZ ;  /* 0x000000203d037810 */ /* 0x000fe20007ffe0ff */
[----:B------:R-:W-:Y:S01]  /*235a0*/  BSSY B0, `(.L_x_2590) ;  /* 0x0000033000007945 */ /* 0x000fe20003800000 */
        /* <DEDUP_REMOVED lines=8> */
[----:B---3--:R-:W-:-:S07]  /*23630*/  IMAD.MOV.U32 R3, RZ, RZ, R6 ;  /* 0x000000ffff037224 */ /* 0x008fce00078e0006 */
        /* <DEDUP_REMOVED lines=8> */
[C---:B--2-4-:R-:W-:Y:S02]  /*236c0*/  @!P1 IMAD.WIDE R10, R4.reuse, 0x2, R8 ;  /* 0x00000002040a9825 */ /* 0x054fe400078e0208 */
        /* <DEDUP_REMOVED lines=24> */
[----:B---3--:R-:W-:-:S04]  /*23850*/  @!P1 IMAD.WIDE R14, R10, 0x2, R8 ;  /* 0x000000020a0e9825 */ /* 0x008fc800078e0208 */
[----:B------:R-:W-:Y:S01]  /*23860*/  @!P1 IMAD.WIDE R10, R10, 0x2, R2 ;  /* 0x000000020a0a9825 */ /* 0x000fe200078e0202 */
[----:B------:R1:W5:Y:S03]  /*23870*/  @!P1 LD.E.64 R48, [R14.64] ;  /* 0x000000040e309980 */ /* 0x000366000c101b00 */
[C---:B------:R-:W-:Y:S01]  /*23880*/  @!P0 IMAD.WIDE R8, R6.reuse, 0x2, R8 ;  /* 0x0000000206088825 */ /* 0x040fe200078e0208 */
[----:B------:R1:W5:Y:S03]  /*23890*/  @!P1 LD.E.64 R50, [R10.64] ;  /* 0x000000040a329980 */ /* 0x000366000c101b00 */
[----:B------:R-:W-:Y:S01]  /*238a0*/  @!P0 IMAD.WIDE R2, R6, 0x2, R2 ;  /* 0x0000000206028825 */ /* 0x000fe200078e0202 */
[----:B------:R1:W5:Y:S04]  /*238b0*/  @!P0 LD.E.64 R58, [R8.64] ;  /* 0x00000004083a8980 */ /* 0x000368000c101b00 */
[----:B------:R1:W5:Y:S02]  /*238c0*/  @!P0 LD.E.64 R52, [R2.64] ;  /* 0x0000000402348980 */ /* 0x000364000c101b00 */
.L_x_2591:
[----:B------:R-:W-:Y:S05]  /*238d0*/  BSYNC B0 ;  /* 0x0000000000007941 */ /* 0x000fea0003800000 */
.L_x_2590:
[----:B-1--45:R-:W-:Y:S02]  /*238e0*/  IMAD.MOV.U32 R8, RZ, RZ, R58 ;  /* 0x000000ffff087224 */ /* 0x032fe400078e003a */
[----:B------:R-:W-:-:S02]  /*238f0*/  IMAD.MOV.U32 R6, RZ, RZ, R59 ;  /* 0x000000ffff067224 */ /* 0x000fc400078e003b */
[----:B------:R-:W-:Y:S02]  /*23900*/  IMAD.MOV.U32 R3, RZ, RZ, R48 ;  /* 0x000000ffff037224 */ /* 0x000fe400078e0030 */
[----:B------:R-:W-:Y:S01]  /*23910*/  IMAD.MOV.U32 R2, RZ, RZ, R49 ;  /* 0x000000ffff027224 */ /* 0x000fe200078e0031 */
        /* <DEDUP_REMOVED lines=11> */
[----:B------:R-:W-:-:S02]  /*239d0*/  PRMT R95, R2, 0x7610, R95 ;  /* 0x00007610025f7816 */ /* 0x000fc4000000005f */
[----:B------:R-:W-:Y:S02]  /*239e0*/  MOV R2, R51 ;  /* 0x0000003300027202 */ /* 0x000fe40000000f00 */
[----:B------:R-:W-:Y:S01]  /*239f0*/  PRMT R105, R6, 0x5410, R8 ;  /* 0x0000541006697816 */ /* 0x000fe20000000008 */
[----:B------:R-:W-:Y:S01]  /*23a00*/  IMAD.MOV.U32 R8, RZ, RZ, R46 ;  /* 0x000000ffff087224 */ /* 0x000fe200078e002e */
[----:B------:R-:W-:Y:S01]  /*23a10*/  PRMT R101, R2, 0x5410, R3 ;  /* 0x0000541002657816 */ /* 0x000fe20000000003 */
[----:B------:R-:W-:Y:S01]  /*23a20*/  IMAD.MOV.U32 R6, RZ, RZ, R47 ;  /* 0x000000ffff067224 */ /* 0x000fe200078e002f */
[----:B------:R-:W-:Y:S01]  /*23a30*/  MOV R3, R40 ;  /* 0x0000002800037202 */ /* 0x000fe20000000f00 */
[----:B------:R-:W-:-:S03]  /*23a40*/  IMAD.MOV.U32 R2, RZ, RZ, R41 ;  /* 0x000000ffff027224 */ /* 0x000fc600078e0029 */
[----:B------:R-:W-:Y:S02]  /*23a50*/  PRMT R99, R6, 0x5410, R8 ;  /* 0x0000541006637816 */ /* 0x000fe40000000008 */
[----:B------:R-:W-:Y:S02]  /*23a60*/  PRMT R95, R95, 0x5410, R3 ;  /* 0x000054105f5f7816 */ /* 0x000fe40000000003 */
[----:B------:R-:W-:Y:S01]  /*23a70*/  PRMT R94, R2, 0x7610, R94 ;  /* 0x00007610025e7816 */ /* 0x000fe2000000005e */
[----:B------:R-:W-:Y:S05]  /*23a80*/  BRA.DIV ~URZ, `(.L_x_2592) ;  /* 0x000094127f007947 */ /* 0x000fea000b800000 */
[----:B------:R1:W3:Y:S02]  /*23a90*/  SHFL.IDX PT, R6, R32, 0x2, 0x181f ;  /* 0x00581f0020067f89 */ /* 0x0002e400000e0000 */
.L_x_2662:
[----:B------:R-:W-:Y:S05]  /*23aa0*/  BRA.DIV ~URZ, `(.L_x_2593) ;  /* 0x000094627f007947 */ /* 0x000fea000b800000 */
[----:B------:R4:W1:Y:S01]  /*23ab0*/  SHFL.IDX PT, R8, R33, 0x2, 0x181f ;  /* 0x00581f0021087f89 */ /* 0x00086200000e0000 */
[----:B--23--:R-:W-:-:S03]  /*23ac0*/  MOV R9, R6 ;  /* 0x0000000600097202 */ /* 0x00cfc60000000f00 */
[----:B------:R4:W2:Y:S04]  /*23ad0*/  SHFL.IDX PT, R10, R26, 0x2, 0x181f ;  /* 0x00581f001a0a7f89 */ /* 0x0008a800000e0000 */
[----:B------:R4:W3:Y:S02]  /*23ae0*/  SHFL.IDX PT, R2, R34, 0x2, 0x181f ;  /* 0x00581f0022027f89 */ /* 0x0008e400000e0000 */
.L_x_2663:
        /* <DEDUP_REMOVED lines=11> */
[----:B--2---:R-:W-:-:S06]  /*23ba0*/  IMAD.MOV.U32 R3, RZ, RZ, R10 ;  /* 0x000000ffff037224 */ /* 0x004fcc00078e000a */
        /* <DEDUP_REMOVED lines=8> */
[C---:B-1----:R-:W-:Y:S02]  /*23c30*/  @!P1 IMAD.WIDE R10, R4.reuse, 0x2, R8 ;  /* 0x00000002040a9825 */ /* 0x042fe400078e0208 */
[----:B------:R-:W-:Y:S02]  /*23c40*/  @!P0 SHF.R.S32.HI R6, RZ, 0x1f, R13 ;  /* 0x0000001fff068819 */ /* 0x000fe4000001140d */
[----:B---3--:R-:W-:Y:S01]  /*23c50*/  @!P1 IMAD.WIDE R16, R4, 0x2, R2 ;  /* 0x0000000204109825 */ /* 0x008fe200078e0202 */
        /* <DEDUP_REMOVED lines=30> */
.L_x_2595:
[----:B------:R-:W-:Y:S05]  /*23e40*/  BSYNC B0 ;  /* 0x0000000000007941 */ /* 0x000fea0003800000 */
.L_x_2594:
[----:B-1---5:R-:W-:Y:S01]  /*23e50*/  IMAD.MOV.U32 R3, RZ, RZ, R70 ;  /* 0x000000ffff037224 */ /* 0x022fe200078e0046 */
[----:B------:R-:W-:Y:S01]  /*23e60*/  CS2R R86, SRZ ;  /* 0x0000000000567805 */ /* 0x000fe2000001ff00 */
[----:B---3--:R-:W-:-:S02]  /*23e70*/  IMAD.MOV.U32 R2, RZ, RZ, R71 ;  /* 0x000000ffff027224 */ /* 0x008fc400078e0047 */
[----:B------:R-:W-:Y:S02]  /*23e80*/  IMAD.MOV.U32 R8, RZ, RZ, R66 ;  /* 0x000000ffff087224 */ /* 0x000fe400078e0042 */
[----:B------:R-:W-:Y:S01]  /*23e90*/  IMAD.MOV.U32 R6, RZ, RZ, R67 ;  /* 0x000000ffff067224 */ /* 0x000fe200078e0043 */
[----:B------:R-:W-:Y:S01]  /*23ea0*/  PRMT R112, R2, 0x5410, R3 ;  /* 0x0000541002707816 */ /* 0x000fe20000000003 */
[----:B------:R-:W-:Y:S01]  /*23eb0*/  IMAD.MOV.U32 R2, RZ, RZ, R63 ;  /* 0x000000ffff027224 */ /* 0x000fe200078e003f */
[----:B------:R-:W-:Y:S01]  /*23ec0*/  MOV R3, R62 ;  /* 0x0000003e00037202 */ /* 0x000fe20000000f00 */
[----:B------:R-:W-:Y:S01]  /*23ed0*/  IMAD.SHL.U32 R60, R60, 0x80, RZ ;  /* 0x000000803c3c7824 */ /* 0x000fe200078e00ff */
[----:B------:R-:W-:Y:S01]  /*23ee0*/  PRMT R110, R6, 0x5410, R8 ;  /* 0x00005410066e7816 */ /* 0x000fe20000000008 */
[----:B------:R-:W-:Y:S01]  /*23ef0*/  IMAD.MOV.U32 R8, RZ, RZ, R56 ;  /* 0x000000ffff087224 */ /* 0x000fe200078e0038 */
[----:B------:R-:W-:Y:S01]  /*23f00*/  PRMT R108, R2, 0x5410, R3 ;  /* 0x00005410026c7816 */ /* 0x000fe20000000003 */
[----:B------:R-:W-:Y:S01]  /*23f10*/  IMAD.MOV.U32 R2, RZ, RZ, R73 ;  /* 0x000000ffff027224 */ /* 0x000fe200078e0049 */
[----:B------:R-:W-:Y:S01]  /*23f20*/  MOV R3, R72 ;  /* 0x0000004800037202 */ /* 0x000fe20000000f00 */
[----:B------:R-:W-:-:S03]  /*23f30*/  IMAD.MOV.U32 R6, RZ, RZ, R57 ;  /* 0x000000ffff067224 */ /* 0x000fc600078e0039 */
[----:B------:R-:W-:Y:S01]  /*23f40*/  PRMT R111, R2, 0x5410, R3 ;  /* 0x00005410026f7816 */ /* 0x000fe20000000003 */
[----:B------:R-:W-:Y:S01]  /*23f50*/  IMAD.MOV.U32 R3, RZ, RZ, R68 ;  /* 0x000000ffff037224 */ /* 0x000fe200078e0044 */
[----:B------:R-:W-:Y:S02]  /*23f60*/  MOV R2, R69 ;  /* 0x0000004500027202 */ /* 0x000fe40000000f00 */
[----:B------:R-:W-:Y:S02]  /*23f70*/  PRMT R104, R6, 0x5410, R8 ;  /* 0x0000541006687816 */ /* 0x000fe40000000008 */
[----:B------:R-:W-:Y:S01]  /*23f80*/  PRMT R109, R2, 0x5410, R3 ;  /* 0x00005410026d7816 */ /* 0x000fe20000000003 */
[----:B------:R-:W-:Y:S01]  /*23f90*/  IMAD.MOV.U32 R3, RZ, RZ, R64 ;  /* 0x000000ffff037224 */ /* 0x000fe200078e0040 */
[----:B------:R-:W-:Y:S01]  /*23fa0*/  SHF.R.S32.HI R6, RZ, 0x1f, R27 ;  /* 0x0000001fff067819 */ /* 0x000fe2000001141b */
[----:B------:R-:W-:-:S03]  /*23fb0*/  IMAD.MOV.U32 R2, RZ, RZ, R65 ;  /* 0x000000ffff027224 */ /* 0x000fc600078e0041 */
[----:B------:R-:W-:Y:S02]  /*23fc0*/  LEA.HI R6, R6, R27, RZ, 0x3 ;  /* 0x0000001b06067211 */ /* 0x000fe400078f18ff */
[----:B------:R-:W-:Y:S01]  /*23fd0*/  PRMT R107, R2, 0x5410, R3 ;  /* 0x00005410026b7816 */ /* 0x000fe20000000003 */
[----:B------:R-:W-:Y:S01]  /*23fe0*/  IMAD.MOV.U32 R2, RZ, RZ, R55 ;  /* 0x000000ffff027224 */ /* 0x000fe200078e0037 */
[----:B------:R-:W-:Y:S02]  /*23ff0*/  MOV R3, R54 ;  /* 0x0000003600037202 */ /* 0x000fe40000000f00 */
[----:B------:R-:W-:Y:S02]  /*24000*/  LEA.HI.SX32 R6, R6, R60, 0x1d ;  /* 0x0000003c06067211 */ /* 0x000fe400078feaff */
[----:B------:R-:W-:Y:S01]  /*24010*/  PRMT R103, R2, 0x5410, R3 ;  /* 0x0000541002677816 */ /* 0x000fe20000000003 */
[----:B------:R-:W-:Y:S05]  /*24020*/  BRA.DIV ~URZ, `(.L_x_2596) ;  /* 0x000090227f007947 */ /* 0x000fea000b800000 */
[----:B------:R1:W2:Y:S02]  /*24030*/  SHFL.IDX PT, R9, R32, 0x3, 0x181f ;  /* 0x00781f0020097f89 */ /* 0x0002a400000e0000 */
.L_x_2664:
[----:B------:R-:W-:Y:S05]  /*24040*/  BRA.DIV ~URZ, `(.L_x_2597) ;  /* 0x000090727f007947 */ /* 0x000fea000b800000 */
[----:B------:R3:W1:Y:S04]  /*24050*/  SHFL.IDX PT, R8, R33, 0x3, 0x181f ;  /* 0x00781f0021087f89 */ /* 0x00066800000e0000 */
[----:B------:R3:W4:Y:S04]  /*24060*/  SHFL.IDX PT, R10, R26, 0x3, 0x181f ;  /* 0x00781f001a0a7f89 */ /* 0x00072800000e0000 */
[----:B------:R3:W2:Y:S02]  /*24070*/  SHFL.IDX PT, R2, R34, 0x3, 0x181f ;  /* 0x00781f0022027f89 */ /* 0x0006a400000e0000 */
.L_x_2665:
[----:B------:R-:W-:Y:S01]  /*24080*/  IADD3 R6, R6, 0x60, RZ ;  /* 0x0000006006067810 */ /* 0x000fe20007ffe0ff */
[----:B------:R-:W-:Y:S01]  /*24090*/  BSSY B0, `(.L_x_2598) ;  /* 0x0000033000007945 */ /* 0x000fe20003800000 */
[----:B----4-:R-:W-:Y:S01]  /*240a0*/  IMAD.MOV.U32 R3, RZ, RZ, R10 ;  /* 0x000000ffff037224 */ /* 0x010fe200078e000a */
[----:B------:R-:W-:Y:S01]  /*240b0*/  CS2R R82, SRZ ;  /* 0x0000000000527805 */ /* 0x000fe2000001ff00 */
[----:B------:R-:W-:Y:S01]  /*240c0*/  ISETP.GE.AND P0, PT, R6, R35, PT ;  /* 0x000000230600720c */ /* 0x000fe20003f06270 */
[----:B------:R-:W-:Y:S01]  /*240d0*/  CS2R R76, SRZ ;  /* 0x00000000004c7805 */ /* 0x000fe2000001ff00 */
[----:B------:R-:W-:Y:S01]  /*240e0*/  CS2R R60, SRZ ;  /* 0x00000000003c7805 */ /* 0x000fe2000001ff00 */
[----:B------:R-:W-:Y:S01]  /*240f0*/  CS2R R84, SRZ ;  /* 0x0000000000547805 */ /* 0x000fe2000001ff00 */
[----:B------:R-:W-:Y:S01]  /*24100*/  CS2R R80, SRZ ;  /* 0x0000000000507805 */ /* 0x000fe2000001ff00 */
[----:B------:R-:W-:Y:S01]  /*24110*/  CS2R R74, SRZ ;  /* 0x00000000004a7805 */ /* 0x000fe2000001ff00 */
[----:B-1-3--:R-:W-:-:S07]  /*24120*/  CS2R R32, SRZ ;  /* 0x0000000000207805 */ /* 0x00afce000001ff00 */
[----:B------:R-:W-:Y:S05]  /*24130*/  @P0 BRA `(.L_x_2599) ;  /* 0x0000028000000947 */ /* 0x000fea0003800000 */
[C---:B------:R-:W-:Y:S01]  /*24140*/  IADD3 R13, R4.reuse, 0x20, RZ ;  /* 0x00000020040d7810 */ /* 0x040fe20007ffe0ff */
[----:B------:R-:W-:Y:S01]  /*24150*/  CS2R R60, SRZ ;  /* 0x00000000003c7805 */ /* 0x000fe2000001ff00 */
[-C--:B------:R-:W-:Y:S02]  /*24160*/  ISETP.GE.AND P0, PT, R4, R0.reuse, PT ;  /* 0x000000000400720c */ /* 0x080fe40003f06270 */
[----:B------:R-:W-:Y:S01]  /*24170*/  ISETP.GE.AND P2, PT, R13, R0, PT ;  /* 0x000000000d00720c */ /* 0x000fe20003f46270 */
[----:B------:R-:W-:-:S10]  /*24180*/  CS2R R32, SRZ ;  /* 0x0000000000207805 */ /* 0x000fd4000001ff00 */
[----:B--2---:R-:W-:Y:S02]  /*24190*/  @!P0 IMAD.WIDE R10, R4, 0x2, R8 ;  /* 0x00000002040a8825 */ /* 0x004fe400078e0208 */
[----:B------:R-:W-:-:S03]  /*241a0*/  @!P2 SHF.R.S32.HI R6, RZ, 0x1f, R13 ;  /* 0x0000001fff06a819 */ /* 0x000fc6000001140d */
[----:B------:R1:W5:Y:S01]  /*241b0*/  @!P0 LD.E.64 R60, [R10.64] ;  /* 0x000000040a3c8980 */ /* 0x000362000c101b00 */
[----:B------:R-:W-:Y:S02]  /*241c0*/  @!P2 LEA.HI R6, R6, R13, RZ, 0x2 ;  /* 0x0000000d0606a211 */ /* 0x000fe400078f10ff */
[----:B------:R-:W-:Y:S02]  /*241d0*/  IADD3 R13, R4, 0x40, RZ ;  /* 0x00000040040d7810 */ /* 0x000fe40007ffe0ff */
[----:B------:R-:W-:Y:S02]  /*241e0*/  @!P2 LOP3.LUT R6, R6, 0xfffffffc, RZ, 0xc0, !PT ;  /* 0xfffffffc0606a812 */ /* 0x000fe400078ec0ff */
[----:B------:R-:W-:Y:S01]  /*241f0*/  ISETP.GE.AND P1, PT, R13, R0, PT ;  /* 0x000000000d00720c */ /* 0x000fe20003f26270 */
[----:B------:R-:W-:Y:S01]  /*24200*/  CS2R R76, SRZ ;  /* 0x00000000004c7805 */ /* 0x000fe2000001ff00 */
[----:B-1----:R-:W-:-:S05]  /*24210*/  @!P0 IMAD.WIDE R10, R4, 0x2, R2 ;  /* 0x00000002040a8825 */ /* 0x002fca00078e0202 */
[----:B------:R1:W5:Y:S01]  /*24220*/  @!P0 LD.E.64 R32, [R10.64] ;  /* 0x000000040a208980 */ /* 0x000362000c101b00 */
[----:B------:R-:W-:Y:S01]  /*24230*/  CS2R R74, SRZ ;  /* 0x00000000004a7805 */ /* 0x000fe2000001ff00 */
[----:B------:R-:W-:Y:S01]  /*24240*/  CS2R R82, SRZ ;  /* 0x0000000000527805 */ /* 0x000fe2000001ff00 */
[----:B-1----:R-:W-:-:S05]  /*24250*/  @!P2 IMAD.WIDE R10, R6, 0x2, R8 ;  /* 0x00000002060aa825 */ /* 0x002fca00078e0208 */
[----:B------:R1:W5:Y:S02]  /*24260*/  @!P2 LD.E.64 R76, [R10.64] ;  /* 0x000000040a4ca980 */ /* 0x000364000c101b00 */
[----:B-1----:R-:W-:Y:S01]  /*24270*/  @!P2 IMAD.WIDE R10, R6, 0x2, R2 ;  /* 0x00000002060aa825 */ /* 0x002fe200078e0202 */
[----:B------:R-:W-:-:S04]  /*24280*/  @!P1 SHF.R.S32.HI R6, RZ, 0x1f, R13 ;  /* 0x0000001fff069819 */ /* 0x000fc8000001140d */
[----:B------:R-:W-:Y:S01]  /*24290*/  @!P1 LEA.HI R6, R6, R13, RZ, 0x2 ;  /* 0x0000000d06069211 */ /* 0x000fe200078f10ff */
[----:B------:R1:W5:Y:S01]  /*242a0*/  @!P2 LD.E.64 R74, [R10.64] ;  /* 0x000000040a4aa980 */ /* 0x000362000c101b00 */
[----:B------:R-:W-:Y:S02]  /*242b0*/  IADD3 R13, R4, 0x60, RZ ;  /* 0x00000060040d7810 */ /* 0x000fe40007ffe0ff */
[----:B------:R-:W-:Y:S02]  /*242c0*/  @!P1 LOP3.LUT R6, R6, 0xfffffffc, RZ, 0xc0, !PT ;  /* 0xfffffffc06069812 */ /* 0x000fe400078ec0ff */
[----:B------:R-:W-:Y:S01]  /*242d0*/  ISETP.GE.AND P0, PT, R13, R0, PT ;  /* 0x000000000d00720c */ /* 0x000fe20003f06270 */
[----:B------:R-:W-:Y:S01]  /*242e0*/  CS2R R80, SRZ ;  /* 0x0000000000507805 */ /* 0x000fe2000001ff00 */
[----:B------:R-:W-:Y:S01]  /*242f0*/  CS2R R86, SRZ ;  /* 0x0000000000567805 */ /* 0x000fe2000001ff00 */
[----:B-1----:R-:W-:-:S05]  /*24300*/  @!P1 IMAD.WIDE R10, R6, 0x2, R8 ;  /* 0x00000002060a9825 */ /* 0x002fca00078e0208 */
[----:B------:R1:W5:Y:S01]  /*24310*/  @!P1 LD.E.64 R82, [R10.64] ;  /* 0x000000040a529980 */ /* 0x000362000c101b00 */
[----:B------:R-:W-:-:S04]  /*24320*/  CS2R R84, SRZ ;  /* 0x0000000000547805 */ /* 0x000fc8000001ff00 */
[----:B-1----:R-:W-:-:S04]  /*24330*/  @!P0 SHF.R.S32.HI R10, RZ, 0x1f, R13 ;  /* 0x0000001fff0a8819 */ /* 0x002fc8000001140d */
[----:B------:R-:W-:Y:S01]  /*24340*/  @!P0 LEA.HI R13, R10, R13, RZ, 0x2 ;  /* 0x0000000d0a0d8211 */ /* 0x000fe200078f10ff */
[----:B------:R-:W-:-:S03]  /*24350*/  @!P1 IMAD.WIDE R10, R6, 0x2, R2 ;  /* 0x00000002060a9825 */ /* 0x000fc600078e0202 */
[----:B------:R-:W-:Y:S02]  /*24360*/  @!P0 LOP3.LUT R6, R13, 0xfffffffc, RZ, 0xc0, !PT ;  /* 0xfffffffc0d068812 */ /* 0x000fe400078ec0ff */
[----:B------:R1:W5:Y:S03]  /*24370*/  @!P1 LD.E.64 R80, [R10.64] ;  /* 0x000000040a509980 */ /* 0x000366000c101b00 */
[----:B------:R-:W-:-:S04]  /*24380*/  @!P0 IMAD.WIDE R8, R6, 0x2, R8 ;  /* 0x0000000206088825 */ /* 0x000fc800078e0208 */
[----:B------:R-:W-:Y:S01]  /*24390*/  @!P0 IMAD.WIDE R2, R6, 0x2, R2 ;  /* 0x0000000206028825 */ /* 0x000fe200078e0202 */
[----:B------:R1:W5:Y:S04]  /*243a0*/  @!P0 LD.E.64 R86, [R8.64] ;  /* 0x0000000408568980 */ /* 0x000368000c101b00 */
[----:B------:R1:W5:Y:S02]  /*243b0*/  @!P0 LD.E.64 R84, [R2.64] ;  /* 0x0000000402548980 */ /* 0x000364000c101b00 */
.L_x_2599:
[----:B------:R-:W-:Y:S05]  /*243c0*/  BSYNC B0 ;  /* 0x0000000000007941 */ /* 0x000fea0003800000 */
.L_x_2598:
[----:B-1----:R-:W-:Y:S01]  /*243d0*/  IADD3 R8, R79, -c[0x0][0x20], RZ ;  /* 0x800008004f087a10 */ /* 0x002fe20007ffe0ff */
[----:B------:R-:W-:-:S04]  /*243e0*/  DEPBAR.LE SB0, 0x1 ;  /* 0x000080400000791a */ /* 0x000fc80000000000 */
[----:B--2---:R1:W2:Y:S04]  /*243f0*/  LDL.64 R2, [R8+0x20] ;  /* 0x0000200008027983 */ /* 0x0042a80000100a00 */
[----:B-1----:R-:W3:Y:S01]  /*24400*/  LDL.64 R8, [R8+0x28] ;  /* 0x0000280008087983 */ /* 0x002ee20000100a00 */
[----:B------:R-:W-:Y:S03]  /*24410*/  WARPSYNC 0xffffffff ;  /* 0xffffffff00007948 */ /* 0x000fe60003800000 */
[----:B------:R-:W-:Y:S01]  /*24420*/  BAR.SYNC.DEFER_BLOCKING 0x0 ;  /* 0x0000000000007b1d */ /* 0x000fe20000010000 */
[----:B------:R-:W-:-:S05]  /*24430*/  SHF.R.S32.HI R6, RZ, 0x1f, R27 ;  /* 0x0000001fff067819 */ /* 0x000fca000001141b */
[----:B--2---:R1:W2:Y:S04]  /*24440*/  LD.E R13, [R2.64] ;  /* 0x00000004020d7980 */ /* 0x0042a8000c101900 */
[----:B---3--:R3:W4:Y:S01]  /*24450*/  LD.E.64 R10, [R8.64] ;  /* 0x00000004080a7980 */ /* 0x008722000c101b00 */
[----:B------:R-:W-:Y:S01]  /*24460*/  BSSY B1, `(.L_x_2600) ;  /* 0x00000f6000017945 */ /* 0x000fe20003800000 */
[CC--:B-1----:R-:W-:Y:S02]  /*24470*/  LEA.HI R2, R6.reuse, R27.reuse, RZ, 0x3 ;  /* 0x0000001b06027211 */ /* 0x0c2fe400078f18ff */
[----:B------:R-:W-:Y:S02]  /*24480*/  LEA.HI R6, R6, R27, RZ, 0x6 ;  /* 0x0000001b06067211 */ /* 0x000fe400078f30ff */
[----:B------:R-:W-:-:S05]  /*24490*/  LOP3.LUT R2, R2, 0xfffffff8, RZ, 0xc0, !PT ;  /* 0xfffffff802027812 */ /* 0x000fca00078ec0ff */
[----:B------:R-:W-:Y:S02]  /*244a0*/  IMAD.IADD R3, R27, 0x1, -R2 ;  /* 0x000000011b037824 */ /* 0x000fe400078e0a02 */
[----:B------:R-:W-:Y:S02]  /*244b0*/  IMAD.SHL.U32 R2, R78, 0x40, RZ ;  /* 0x000000404e027824 */ /* 0x000fe400078e00ff */
[----:B------:R-:W-:-:S03]  /*244c0*/  IMAD.SHL.U32 R3, R3, 0x8, RZ ;  /* 0x0000000803037824 */ /* 0x000fc600078e00ff */
[----:B------:R-:W-:-:S04]  /*244d0*/  LOP3.LUT R2, R2, 0x1c0, RZ, 0xc0, !PT ;  /* 0x000001c002027812 */ /* 0x000fc800078ec0ff */
[----:B------:R-:W-:Y:S02]  /*244e0*/  LOP3.LUT R3, R2, 0x38, R3, 0xf8, !PT ;  /* 0x0000003802037812 */ /* 0x000fe400078ef803 */
[----:B---3--:R-:W-:Y:S01]  /*244f0*/  SHF.R.U32.HI R8, RZ, 0x3, R2 ;  /* 0x00000003ff087819 */ /* 0x008fe20000011602 */
[----:B------:R-:W-:-:S03]  /*24500*/  IMAD.SHL.U32 R2, R6, 0x8, RZ ;  /* 0x0000000806027824 */ /* 0x000fc600078e00ff */
[----:B------:R-:W-:Y:S01]  /*24510*/  LOP3.LUT R8, R3, R8, RZ, 0x3c, !PT ;  /* 0x0000000803087212 */ /* 0x000fe200078e3cff */
[----:B-----5:R-:W-:-:S03]  /*24520*/  IMAD.MOV.U32 R3, RZ, RZ, R86 ;  /* 0x000000ffff037224 */ /* 0x020fc600078e0056 */
[----:B------:R-:W-:Y:S01]  /*24530*/  LOP3.LUT R8, R8, 0xfffffe00, R2, 0xf8, !PT ;  /* 0xfffffe0008087812 */ /* 0x000fe200078ef802 */
[----:B------:R-:W-:-:S05]  /*24540*/  IMAD.MOV.U32 R2, RZ, RZ, R87 ;  /* 0x000000ffff027224 */ /* 0x000fca00078e0057 */
[----:B------:R-:W-:Y:S01]  /*24550*/  PRMT R117, R2, 0x5410, R3 ;  /* 0x0000541002757816 */ /* 0x000fe20000000003 */
[----:B------:R-:W-:Y:S02]  /*24560*/  IMAD.MOV.U32 R3, RZ, RZ, R82 ;  /* 0x000000ffff037224 */ /* 0x000fe400078e0052 */
        /* <DEDUP_REMOVED lines=11> */
[----:B------:R-:W-:-:S05]  /*24620*/  IMAD.MOV.U32 R2, RZ, RZ, R80 ;  /* 0x000000ffff027224 */ /* 0x000fca00078e0050 */
[----:B------:R-:W-:Y:S01]  /*24630*/  PRMT R114, R114, 0x5410, R2 ;  /* 0x0000541072727816 */ /* 0x000fe20000000002 */
[----:B------:R-:W-:-:S05]  /*24640*/  IMAD.MOV.U32 R2, RZ, RZ, R81 ;  /* 0x000000ffff027224 */ /* 0x000fca00078e0051 */
[----:B------:R-:W-:Y:S01]  /*24650*/  PRMT R114, R2, 0x7610, R114 ;  /* 0x0000761002727816 */ /* 0x000fe20000000072 */
[----:B------:R-:W-:Y:S02]  /*24660*/  IMAD.MOV.U32 R2, RZ, RZ, R74 ;  /* 0x000000ffff027224 */ /* 0x000fe400078e004a */
[----:B--2---:R-:W-:-:S03]  /*24670*/  IMAD R13, R13, -0x80, R35 ;  /* 0xffffff800d0d7824 */ /* 0x004fc600078e0223 */
[----:B------:R-:W-:Y:S01]  /*24680*/  PRMT R35, R35, 0x5410, R2 ;  /* 0x0000541023237816 */ /* 0x000fe20000000002 */
[----:B------:R-:W-:Y:S01]  /*24690*/  IMAD.MOV.U32 R2, RZ, RZ, R75 ;  /* 0x000000ffff027224 */ /* 0x000fe200078e004b */
[----:B------:R-:W-:-:S04]  /*246a0*/  IMNMX R26, R13, 0x80, PT ;  /* 0x000000800d1a7817 */ /* 0x000fc80003800200 */
[----:B------:R-:W-:Y:S01]  /*246b0*/  PRMT R35, R2, 0x7610, R35 ;  /* 0x0000761002237816 */ /* 0x000fe20000000023 */
[----:B------:R-:W-:Y:S01]  /*246c0*/  IMAD.MOV.U32 R2, RZ, RZ, R32 ;  /* 0x000000ffff027224 */ /* 0x000fe200078e0020 */
[----:B------:R-:W-:-:S04]  /*246d0*/  ISETP.GE.AND P0, PT, R78, R26, PT ;  /* 0x0000001a4e00720c */ /* 0x000fc80003f06270 */
[----:B------:R-:W-:Y:S01]  /*246e0*/  PRMT R27, R27, 0x5410, R2 ;  /* 0x000054101b1b7816 */ /* 0x000fe20000000002 */
[----:B------:R-:W-:-:S05]  /*246f0*/  IMAD.MOV.U32 R2, RZ, RZ, R33 ;  /* 0x000000ffff027224 */ /* 0x000fca00078e0021 */
[----:B------:R-:W-:Y:S01]  /*24700*/  PRMT R27, R2, 0x7610, R27 ;  /* 0x00007610021b7816 */ /* 0x000fe2000000001b */
[----:B----4-:R-:W-:Y:S02]  /*24710*/  IMAD.WIDE.U32 R8, R8, 0x2, R10 ;  /* 0x0000000208087825 */ /* 0x010fe400078e000a */
[----:B------:R-:W-:Y:S05]  /*24720*/  @P0 BRA `(.L_x_2601) ;  /* 0x00000c9000000947 */ /* 0x000fea0003800000 */
[----:B------:R-:W-:Y:S01]  /*24730*/  ISETP.GE.AND P0, PT, R4, R0, PT ;  /* 0x000000000400720c */ /* 0x000fe20003f06270 */
[----:B------:R-:W-:-:S12]  /*24740*/  BSSY B0, `(.L_x_2602) ;  /* 0x0000030000007945 */ /* 0x000fd80003800000 */
[----:B------:R-:W-:Y:S05]  /*24750*/  @P0 BRA `(.L_x_2603) ;  /* 0x000002e000000947 */ /* 0x000fea0003800000 */
[--C-:B------:R-:W-:Y:S02]  /*24760*/  SHF.R.U64 R11, R18, 0x10, R19.reuse ;  /* 0x00000010120b7819 */ /* 0x100fe40000001213 */
[----:B------:R-:W-:Y:S02]  /*24770*/  SHF.R.U32.HI R3, RZ, 0x10, R19 ;  /* 0x00000010ff037819 */ /* 0x000fe40000011613 */
[----:B------:R-:W2:Y:S01]  /*24780*/  LD.E.128 R16, [R8.64] ;  /* 0x0000000408107980 */ /* 0x000ea2000c101d00 */
[--C-:B------:R-:W-:Y:S02]  /*24790*/  SHF.R.U32.HI R2, RZ, 0x10, R21.reuse ;  /* 0x00000010ff027819 */ /* 0x100fe40000011615 */
[----:B------:R-:W-:Y:S02]  /*247a0*/  SHF.R.U64 R10, R20, 0x10, R21 ;  /* 0x00000010140a7819 */ /* 0x000fe40000001215 */
[----:B------:R-:W-:Y:S02]  /*247b0*/  PRMT R2, R88, 0x5410, R2 ;  /* 0x0000541058027816 */ /* 0x000fe40000000002 */
[----:B------:R-:W-:-:S03]  /*247c0*/  PRMT R3, R89, 0x5410, R3 ;  /* 0x0000541059037816 */ /* 0x000fc60000000003 */
[----:B------:R-:W-:Y:S01]  /*247d0*/  IMAD.U32 R6, R2, 0x10000, RZ ;  /* 0x0001000002067824 */ /* 0x000fe200078e00ff */
[C---:B------:R-:W-:Y:S02]  /*247e0*/  SHF.L.U32 R13, R3.reuse, 0x10, RZ ;  /* 0x00000010030d7819 */ /* 0x040fe400000006ff */
[----:B------:R-:W-:Y:S02]  /*247f0*/  LOP3.LUT R3, R3, 0xffff0000, RZ, 0xc0, !PT ;  /* 0xffff000003037812 */ /* 0x000fe400078ec0ff */
[----:B------:R-:W-:Y:S02]  /*24800*/  PRMT R10, R88, 0x5432, R10 ;  /* 0x00005432580a7816 */ /* 0x000fe4000000000a */
[----:B------:R-:W-:Y:S02]  /*24810*/  PRMT R11, R89, 0x5432, R11 ;  /* 0x00005432590b7816 */ /* 0x000fe4000000000b */
[C---:B--2---:R-:W-:Y:S01]  /*24820*/  LOP3.LUT R15, R18.reuse, 0xffff0000, RZ, 0xc0, !PT ;  /* 0xffff0000120f7812 */ /* 0x044fe200078ec0ff */
[----:B------:R-:W-:-:S04]  /*24830*/  IMAD.U32 R18, R18, 0x10000, RZ ;  /* 0x0001000012127824 */ /* 0x000fc800078e00ff */
[----:B------:R-:W-:-:S04]  /*24840*/  FMUL.FTZ R14, R15, R6 ;  /* 0x000000060f0e7220 */ /* 0x000fc80000410000 */
[-C--:B------:R-:W-:Y:S02]  /*24850*/  FFMA.FTZ R14, R18, R13.reuse, -R14 ;  /* 0x0000000d120e7223 */ /* 0x080fe4000001080e */
[----:B------:R-:W-:Y:S01]  /*24860*/  FMUL.FTZ R13, R15, R13 ;  /* 0x0000000d0f0d7220 */ /* 0x000fe20000410000 */
[----:B------:R-:W-:-:S03]  /*24870*/  LOP3.LUT R15, R2, 0xffff0000, RZ, 0xc0, !PT ;  /* 0xffff0000020f7812 */ /* 0x000fc600078ec0ff */
[----:B------:R-:W-:Y:S01]  /*24880*/  FFMA.FTZ R13, R18, R6, R13 ;  /* 0x00000006120d7223 */ /* 0x000fe2000001000d */
[C---:B------:R-:W-:Y:S01]  /*24890*/  LOP3.LUT R18, R19.reuse, 0xffff0000, RZ, 0xc0, !PT ;  /* 0xffff000013127812 */ /* 0x040fe200078ec0ff */
[----:B------:R-:W-:-:S04]  /*248a0*/  IMAD.U32 R6, R19, 0x10000, RZ ;  /* 0x0001000013067824 */ /* 0x000fc800078e00ff */
[C---:B------:R-:W-:Y:S02]  /*248b0*/  FMUL.FTZ R2, R18.reuse, R15 ;  /* 0x0000000f12027220 */ /* 0x040fe40000410000 */
[-C--:B------:R-:W-:Y:S02]  /*248c0*/  FMUL.FTZ R19, R18, R3.reuse ;  /* 0x0000000312137220 */ /* 0x080fe40000410000 */
[C---:B------:R-:W-:Y:S02]  /*248d0*/  FFMA.FTZ R2, R6.reuse, R3, -R2 ;  /* 0x0000000306027223 */ /* 0x040fe40000010802 */
[----:B------:R-:W-:Y:S01]  /*248e0*/  FFMA.FTZ R19, R6, R15, R19 ;  /* 0x0000000f06137223 */ /* 0x000fe20000010013 */
[----:B------:R-:W-:Y:S02]  /*248f0*/  F2FP.BF16.PACK_AB R18, R13, R14 ;  /* 0x0000000e0d12723e */ /* 0x000fe400000010ff */
[----:B------:R-:W-:Y:S02]  /*24900*/  LOP3.LUT R13, R16, 0xffff0000, RZ, 0xc0, !PT ;  /* 0xffff0000100d7812 */ /* 0x000fe400078ec0ff */
[----:B------:R-:W-:Y:S01]  /*24910*/  F2FP.BF16.PACK_AB R19, R19, R2 ;  /* 0x000000021313723e */ /* 0x000fe200000010ff */
[----:B------:R-:W-:Y:S01]  /*24920*/  IMAD.U32 R2, R10, 0x10000, RZ ;  /* 0x000100000a027824 */ /* 0x000fe200078e00ff */
[----:B------:R-:W-:Y:S01]  /*24930*/  SHF.L.U32 R14, R16, 0x10, RZ ;  /* 0x00000010100e7819 */ /* 0x000fe200000006ff */
[----:B------:R-:W-:-:S02]  /*24940*/  IMAD.U32 R3, R11, 0x10000, RZ ;  /* 0x000100000b037824 */ /* 0x000fc400078e00ff */
[----:B------:R-:W-:-:S04]  /*24950*/  FMUL.FTZ R6, R13, R2 ;  /* 0x000000020d067220 */ /* 0x000fc80000410000 */
[-C--:B------:R-:W-:Y:S02]  /*24960*/  FFMA.FTZ R6, R14, R3.reuse, -R6 ;  /* 0x000000030e067223 */ /* 0x080fe40000010806 */
[----:B------:R-:W-:Y:S01]  /*24970*/  FMUL.FTZ R3, R13, R3 ;  /* 0x000000030d037220 */ /* 0x000fe20000410000 */
[----:B------:R-:W-:Y:S02]  /*24980*/  LOP3.LUT R13, R11, 0xffff0000, RZ, 0xc0, !PT ;  /* 0xffff00000b0d7812 */ /* 0x000fe400078ec0ff */
[----:B------:R-:W-:Y:S01]  /*24990*/  LOP3.LUT R11, R10, 0xffff0000, RZ, 0xc0, !PT ;  /* 0xffff00000a0b7812 */ /* 0x000fe200078ec0ff */
[----:B------:R-:W-:Y:S01]  /*249a0*/  FFMA.FTZ R3, R14, R2, R3 ;  /* 0x000000020e037223 */ /* 0x000fe20000010003 */
[C---:B------:R-:W-:Y:S02]  /*249b0*/  LOP3.LUT R2, R17.reuse, 0xffff0000, RZ, 0xc0, !PT ;  /* 0xffff000011027812 */ /* 0x040fe400078ec0ff */
[----:B------:R-:W-:-:S03]  /*249c0*/  SHF.L.U32 R16, R17, 0x10, RZ ;  /* 0x0000001011107819 */ /* 0x000fc600000006ff */
[C---:B------:R-:W-:Y:S02]  /*249d0*/  FMUL.FTZ R10, R2.reuse, R11 ;  /* 0x0000000b020a7220 */ /* 0x040fe40000410000 */
[-C--:B------:R-:W-:Y:S02]  /*249e0*/  FMUL.FTZ R17, R2, R13.reuse ;  /* 0x0000000d02117220 */ /* 0x080fe40000410000 */
[C---:B------:R-:W-:Y:S02]  /*249f0*/  FFMA.FTZ R2, R16.reuse, R13, -R10 ;  /* 0x0000000d10027223 */ /* 0x040fe4000001080a */
[----:B------:R-:W-:Y:S01]  /*24a00*/  FFMA.FTZ R17, R16, R11, R17 ;  /* 0x0000000b10117223 */ /* 0x000fe20000010011 */
[----:B------:R-:W-:-:S04]  /*24a10*/  F2FP.BF16.PACK_AB R16, R3, R6 ;  /* 0x000000060310723e */ /* 0x000fc800000010ff */
[----:B------:R-:W-:-:S05]  /*24a20*/  F2FP.BF16.PACK_AB R17, R17, R2 ;  /* 0x000000021111723e */ /* 0x000fca00000010ff */
[----:B------:R1:W-:Y:S02]  /*24a30*/  ST.E.128 [R8.64], R16 ;  /* 0x0000001008007985 */ /* 0x0003e4000c101d04 */
.L_x_2603:
[----:B------:R-:W-:Y:S05]  /*24a40*/  BSYNC B0 ;  /* 0x0000000000007941 */ /* 0x000fea0003800000 */
.L_x_2602:
[----:B------:R-:W-:Y:S01]  /*24a50*/  IADD3 R2, R4, 0x20, RZ ;  /* 0x0000002004027810 */ /* 0x000fe20007ffe0ff */
[----:B------:R-:W-:Y:S03]  /*24a60*/  BSSY B0, `(.L_x_2604) ;  /* 0x0000031000007945 */ /* 0x000fe60003800000 */
[----:B------:R-:W-:-:S13]  /*24a70*/  ISETP.GE.AND P0, PT, R2, R0, PT ;  /* 0x000000000200720c */ /* 0x000fda0003f06270 */
[----:B------:R-:W-:Y:S05]  /*24a80*/  @P0 BRA `(.L_x_2605) ;  /* 0x000002e000000947 */ /* 0x000fea0003800000 */
[----:B-1----:R-:W2:Y:S01]  /*24a90*/  LD.E.128 R16, [R8.64+0x4000] ;  /* 0x0040000408107980 */ /* 0x002ea2000c101d00 */
[----:B------:R-:W-:Y:S02]  /*24aa0*/  SHF.R.U32.HI R2, RZ, 0x10, R25 ;  /* 0x00000010ff027819 */ /* 0x000fe40000011619 */
[----:B------:R-:W-:Y:S02]  /*24ab0*/  SHF.R.U32.HI R3, RZ, 0x10, R23 ;  /* 0x00000010ff037819 */ /* 0x000fe40000011617 */
[----:B------:R-:W-:Y:S02]  /*24ac0*/  PRMT R2, R90, 0x5410, R2 ;  /* 0x000054105a027816 */ /* 0x000fe40000000002 */
[----:B------:R-:W-:Y:S02]  /*24ad0*/  PRMT R3, R91, 0x5410, R3 ;  /* 0x000054105b037816 */ /* 0x000fe40000000003 */
[----:B------:R-:W-:Y:S01]  /*24ae0*/  SHF.R.U64 R10, R24, 0x10, R25 ;  /* 0x00000010180a7819 */ /* 0x000fe20000001219 */
[----:B------:R-:W-:Y:S01]  /*24af0*/  IMAD.U32 R6, R2, 0x10000, RZ ;  /* 0x0001000002067824 */ /* 0x000fe200078e00ff */
[----:B------:R-:W-:-:S02]  /*24b00*/  SHF.L.U32 R13, R3, 0x10, RZ ;  /* 0x00000010030d7819 */ /* 0x000fc400000006ff */
[----:B------:R-:W-:Y:S02]  /*24b10*/  LOP3.LUT R3, R3, 0xffff0000, RZ, 0xc0, !PT ;  /* 0xffff000003037812 */ /* 0x000fe400078ec0ff */
[----:B------:R-:W-:Y:S02]  /*24b20*/  SHF.R.U64 R11, R22, 0x10, R23 ;  /* 0x00000010160b7819 */ /* 0x000fe40000001217 */
        /* <DEDUP_REMOVED lines=35> */
[----:B------:R1:W-:Y:S02]  /*24d60*/  ST.E.128 [R8.64+0x4000], R16 ;  /* 0x0040001008007985 */ /* 0x0003e4000c101d04 */
.L_x_2605:
[----:B------:R-:W-:Y:S05]  /*24d70*/  BSYNC B0 ;  /* 0x0000000000007941 */ /* 0x000fea0003800000 */
.L_x_2604:
[----:B------:R-:W-:Y:S01]  /*24d80*/  IADD3 R2, R4, 0x40, RZ ;  /* 0x0000004004027810 */ /* 0x000fe20007ffe0ff */
[----:B------:R-:W-:Y:S03]  /*24d90*/  BSSY B0, `(.L_x_2606) ;  /* 0x0000031000007945 */ /* 0x000fe60003800000 */
[----:B------:R-:W-:-:S13]  /*24da0*/  ISETP.GE.AND P0, PT, R2, R0, PT ;  /* 0x000000000200720c */ /* 0x000fda0003f06270 */
[----:B------:R-:W-:Y:S05]  /*24db0*/  @P0 BRA `(.L_x_2607) ;  /* 0x000002e000000947 */ /* 0x000fea0003800000 */
[----:B-1----:R-:W2:Y:S01]  /*24dc0*/  LD.E.128 R16, [R8.64+0x8000] ;  /* 0x0080000408107980 */ /* 0x002ea2000c101d00 */
[----:B------:R-:W-:Y:S02]  /*24dd0*/  SHF.R.U32.HI R2, RZ, 0x10, R31 ;  /* 0x00000010ff027819 */ /* 0x000fe4000001161f */
[----:B------:R-:W-:Y:S02]  /*24de0*/  SHF.R.U32.HI R3, RZ, 0x10, R29 ;  /* 0x00000010ff037819 */ /* 0x000fe4000001161d */
[C---:B------:R-:W-:Y:S02]  /*24df0*/  PRMT R2, R92.reuse, 0x5410, R2 ;  /* 0x000054105c027816 */ /* 0x040fe40000000002 */
[----:B------:R-:W-:Y:S02]  /*24e00*/  PRMT R3, R92, 0x5432, R3 ;  /* 0x000054325c037816 */ /* 0x000fe40000000003 */
[----:B------:R-:W-:Y:S01]  /*24e10*/  SHF.R.U64 R10, R30, 0x10, R31 ;  /* 0x000000101e0a7819 */ /* 0x000fe2000000121f */
[----:B------:R-:W-:Y:S01]  /*24e20*/  IMAD.U32 R14, R2, 0x10000, RZ ;  /* 0x00010000020e7824 */ /* 0x000fe200078e00ff */
[----:B------:R-:W-:Y:S01]  /*24e30*/  SHF.R.U64 R6, R28, 0x10, R29 ;  /* 0x000000101c067819 */ /* 0x000fe2000000121d */
[----:B------:R-:W-:Y:S01]  /*24e40*/  IMAD.U32 R15, R3, 0x10000, RZ ;  /* 0x00010000030f7824 */ /* 0x000fe200078e00ff */
[----:B--2---:R-:W-:-:S02]  /*24e50*/  LOP3.LUT R11, R18, 0xffff0000, RZ, 0xc0, !PT ;  /* 0xffff0000120b7812 */ /* 0x004fc400078ec0ff */
[----:B------:R-:W-:-:S03]  /*24e60*/  SHF.L.U32 R18, R18, 0x10, RZ ;  /* 0x0000001012127819 */ /* 0x000fc600000006ff */
[CC--:B------:R-:W-:Y:S02]  /*24e70*/  FMUL.FTZ R13, R11.reuse, R14.reuse ;  /* 0x0000000e0b0d7220 */ /* 0x0c0fe40000410000 */
[-C--:B------:R-:W-:Y:S02]  /*24e80*/  FMUL.FTZ R11, R11, R15.reuse ;  /* 0x0000000f0b0b7220 */ /* 0x080fe40000410000 */
[----:B------:R-:W-:Y:S01]  /*24e90*/  FFMA.FTZ R20, R18, R15, -R13 ;  /* 0x0000000f12147223 */ /* 0x000fe2000001080d */
[----:B------:R-:W-:Y:S01]  /*24ea0*/  LOP3.LUT R13, R2, 0xffff0000, RZ, 0xc0, !PT ;  /* 0xffff0000020d7812 */ /* 0x000fe200078ec0ff */
[----:B------:R-:W-:Y:S01]  /*24eb0*/  FFMA.FTZ R15, R18, R14, R11 ;  /* 0x0000000e120f7223 */ /* 0x000fe2000001000b */
[C---:B------:R-:W-:Y:S01]  /*24ec0*/  LOP3.LUT R2, R19.reuse, 0xffff0000, RZ, 0xc0, !PT ;  /* 0xffff000013027812 */ /* 0x040fe200078ec0ff */
[----:B------:R-:W-:Y:S01]  /*24ed0*/  IMAD.U32 R18, R19, 0x10000, RZ ;  /* 0x0001000013127824 */ /* 0x000fe200078e00ff */
[----:B------:R-:W-:-:S03]  /*24ee0*/  LOP3.LUT R11, R3, 0xffff0000, RZ, 0xc0, !PT ;  /* 0xffff0000030b7812 */ /* 0x000fc600078ec0ff */
[C---:B------:R-:W-:Y:S02]  /*24ef0*/  FMUL.FTZ R3, R2.reuse, R13 ;  /* 0x0000000d02037220 */ /* 0x040fe40000410000 */
[-C--:B------:R-:W-:Y:S01]  /*24f00*/  FMUL.FTZ R19, R2, R11.reuse ;  /* 0x0000000b02137220 */ /* 0x080fe20000410000 */
[C---:B------:R-:W-:Y:S01]  /*24f10*/  PRMT R2, R93.reuse, 0x5410, R10 ;  /* 0x000054105d027816 */ /* 0x040fe2000000000a */
[C---:B------:R-:W-:Y:S01]  /*24f20*/  FFMA.FTZ R11, R18.reuse, R11, -R3 ;  /* 0x0000000b120b7223 */ /* 0x040fe20000010803 */
[----:B------:R-:W-:Y:S01]  /*24f30*/  PRMT R3, R93, 0x5432, R6 ;  /* 0x000054325d037816 */ /* 0x000fe20000000006 */
[----:B------:R-:W-:Y:S01]  /*24f40*/  FFMA.FTZ R19, R18, R13, R19 ;  /* 0x0000000d12137223 */ /* 0x000fe20000010013 */
[----:B------:R-:W-:Y:S01]  /*24f50*/  LOP3.LUT R6, R16, 0xffff0000, RZ, 0xc0, !PT ;  /* 0xffff000010067812 */ /* 0x000fe200078ec0ff */
[----:B------:R-:W-:Y:S01]  /*24f60*/  IMAD.U32 R14, R2, 0x10000, RZ ;  /* 0x00010000020e7824 */ /* 0x000fe200078e00ff */
[----:B------:R-:W-:Y:S01]  /*24f70*/  SHF.L.U32 R13, R3, 0x10, RZ ;  /* 0x00000010030d7819 */ /* 0x000fe200000006ff */
[----:B------:R-:W-:Y:S01]  /*24f80*/  IMAD.U32 R16, R16, 0x10000, RZ ;  /* 0x0001000010107824 */ /* 0x000fe200078e00ff */
[----:B------:R-:W-:Y:S01]  /*24f90*/  F2FP.BF16.PACK_AB R18, R15, R20 ;  /* 0x000000140f12723e */ /* 0x000fe200000010ff */
[C---:B------:R-:W-:Y:S01]  /*24fa0*/  FMUL.FTZ R10, R6.reuse, R14 ;  /* 0x0000000e060a7220 */ /* 0x040fe20000410000 */
[----:B------:R-:W-:Y:S01]  /*24fb0*/  F2FP.BF16.PACK_AB R19, R19, R11 ;  /* 0x0000000b1313723e */ /* 0x000fe200000010ff */
[----:B------:R-:W-:-:S02]  /*24fc0*/  FMUL.FTZ R6, R6, R13 ;  /* 0x0000000d06067220 */ /* 0x000fc40000410000 */
[----:B------:R-:W-:Y:S01]  /*24fd0*/  FFMA.FTZ R10, R16, R13, -R10 ;  /* 0x0000000d100a7223 */ /* 0x000fe2000001080a */
[----:B------:R-:W-:Y:S01]  /*24fe0*/  LOP3.LUT R13, R2, 0xffff0000, RZ, 0xc0, !PT ;  /* 0xffff0000020d7812 */ /* 0x000fe200078ec0ff */
[----:B------:R-:W-:Y:S01]  /*24ff0*/  FFMA.FTZ R6, R16, R14, R6 ;  /* 0x0000000e10067223 */ /* 0x000fe20000010006 */
[----:B------:R-:W-:Y:S02]  /*25000*/  LOP3.LUT R14, R3, 0xffff0000, RZ, 0xc0, !PT ;  /* 0xffff0000030e7812 */ /* 0x000fe400078ec0ff */
[C---:B------:R-:W-:Y:S02]  /*25010*/  LOP3.LUT R2, R17.reuse, 0xffff0000, RZ, 0xc0, !PT ;  /* 0xffff000011027812 */ /* 0x040fe400078ec0ff */
[----:B------:R-:W-:-:S03]  /*25020*/  SHF.L.U32 R16, R17, 0x10, RZ ;  /* 0x0000001011107819 */ /* 0x000fc600000006ff */
[CC--:B------:R-:W-:Y:S02]  /*25030*/  FMUL.FTZ R3, R2.reuse, R13.reuse ;  /* 0x0000000d02037220 */ /* 0x0c0fe40000410000 */
[-C--:B------:R-:W-:Y:S02]  /*25040*/  FMUL.FTZ R17, R2, R14.reuse ;  /* 0x0000000e02117220 */ /* 0x080fe40000410000 */
[C---:B------:R-:W-:Y:S02]  /*25050*/  FFMA.FTZ R2, R16.reuse, R14, -R3 ;  /* 0x0000000e10027223 */ /* 0x040fe40000010803 */
[----:B------:R-:W-:Y:S01]  /*25060*/  FFMA.FTZ R17, R16, R13, R17 ;  /* 0x0000000d10117223 */ /* 0x000fe20000010011 */
[----:B------:R-:W-:-:S04]  /*25070*/  F2FP.BF16.PACK_AB R16, R6, R10 ;  /* 0x0000000a0610723e */ /* 0x000fc800000010ff */
[----:B------:R-:W-:-:S05]  /*25080*/  F2FP.BF16.PACK_AB R17, R17, R2 ;  /* 0x000000021111723e */ /* 0x000fca00000010ff */
[----:B------:R1:W-:Y:S02]  /*25090*/  ST.E.128 [R8.64+0x8000], R16 ;  /* 0x0080001008007985 */ /* 0x0003e4000c101d04 */
.L_x_2607:
[----:B------:R-:W-:Y:S05]  /*250a0*/  BSYNC B0 ;  /* 0x0000000000007941 */ /* 0x000fea0003800000 */
.L_x_2606:
[----:B------:R-:W-:-:S04]  /*250b0*/  IADD3 R2, R4, 0x60, RZ ;  /* 0x0000006004027810 */ /* 0x000fc80007ffe0ff */
[----:B------:R-:W-:-:S13]  /*250c0*/  ISETP.GE.AND P0, PT, R2, R0, PT ;  /* 0x000000000200720c */ /* 0x000fda0003f06270 */
[----:B------:R-:W-:Y:S05]  /*250d0*/  @P0 BRA `(.L_x_2601) ;  /* 0x000002e000000947 */ /* 0x000fea0003800000 */
[----:B-1----:R-:W2:Y:S01]  /*250e0*/  LD.E.128 R16, [R8.64+0xc000] ;  /* 0x00c0000408107980 */ /* 0x002ea2000c101d00 */
[----:B------:R-:W-:Y:S02]  /*250f0*/  SHF.R.U32.HI R2, RZ, 0x10, R39 ;  /* 0x00000010ff027819 */ /* 0x000fe40000011627 */
[----:B------:R-:W-:Y:S02]  /*25100*/  SHF.R.U32.HI R3, RZ, 0x10, R37 ;  /* 0x00000010ff037819 */ /* 0x000fe40000011625 */
[----:B------:R-:W-:Y:S02]  /*25110*/  PRMT R2, R94, 0x5432, R2 ;  /* 0x000054325e027816 */ /* 0x000fe40000000002 */
[----:B------:R-:W-:-:S03]  /*25120*/  PRMT R3, R96, 0x5410, R3 ;  /* 0x0000541060037816 */ /* 0x000fc60000000003 */
[----:B------:R-:W-:Y:S02]  /*25130*/  IMAD.U32 R11, R2, 0x10000, RZ ;  /* 0x00010000020b7824 */ /* 0x000fe400078e00ff */
[----:B------:R-:W-:Y:S01]  /*25140*/  IMAD.U32 R13, R3, 0x10000, RZ ;  /* 0x00010000030d7824 */ /* 0x000fe200078e00ff */
[C---:B--2---:R-:W-:Y:S02]  /*25150*/  LOP3.LUT R6, R18.reuse, 0xffff0000, RZ, 0xc0, !PT ;  /* 0xffff000012067812 */ /* 0x044fe400078ec0ff */
[----:B------:R-:W-:Y:S01]  /*25160*/  SHF.L.U32 R15, R18, 0x10, RZ ;  /* 0x00000010120f7819 */ /* 0x000fe200000006ff */
[----:B------:R-:W-:Y:S02]  /*25170*/  IMAD.U32 R18, R19, 0x10000, RZ ;  /* 0x0001000013127824 */ /* 0x000fe400078e00ff */
[C---:B------:R-:W-:Y:S02]  /*25180*/  FMUL.FTZ R10, R6.reuse, R11 ;  /* 0x0000000b060a7220 */ /* 0x040fe40000410000 */
[----:B------:R-:W-:-:S02]  /*25190*/  FMUL.FTZ R6, R6, R13 ;  /* 0x0000000d06067220 */ /* 0x000fc40000410000 */
[C---:B------:R-:W-:Y:S01]  /*251a0*/  FFMA.FTZ R20, R15.reuse, R13, -R10 ;  /* 0x0000000d0f147223 */ /* 0x040fe2000001080a */
[----:B------:R-:W-:Y:S01]  /*251b0*/  LOP3.LUT R13, R2, 0xffff0000, RZ, 0xc0, !PT ;  /* 0xffff0000020d7812 */ /* 0x000fe200078ec0ff */
[----:B------:R-:W-:Y:S01]  /*251c0*/  FFMA.FTZ R15, R15, R11, R6 ;  /* 0x0000000b0f0f7223 */ /* 0x000fe20000010006 */
[----:B------:R-:W-:Y:S02]  /*251d0*/  LOP3.LUT R2, R19, 0xffff0000, RZ, 0xc0, !PT ;  /* 0xffff000013027812 */ /* 0x000fe400078ec0ff */
[----:B------:R-:W-:Y:S02]  /*251e0*/  LOP3.LUT R11, R3, 0xffff0000, RZ, 0xc0, !PT ;  /* 0xffff0000030b7812 */ /* 0x000fe400078ec0ff */
[----:B------:R-:W-:Y:S01]  /*251f0*/  SHF.R.U64 R10, R38, 0x10, R39 ;  /* 0x00000010260a7819 */ /* 0x000fe20000001227 */
[----:B------:R-:W-:Y:S01]  /*25200*/  FMUL.FTZ R3, R2, R13 ;  /* 0x0000000d02037220 */ /* 0x000fe20000410000 */
[----:B------:R-:W-:Y:S01]  /*25210*/  SHF.R.U64 R6, R36, 0x10, R37 ;  /* 0x0000001024067819 */ /* 0x000fe20000001225 */
[-C--:B------:R-:W-:Y:S01]  /*25220*/  FMUL.FTZ R19, R2, R11.reuse ;  /* 0x0000000b02137220 */ /* 0x080fe20000410000 */
[----:B------:R-:W-:Y:S01]  /*25230*/  PRMT R2, R98, 0x5410, R10 ;  /* 0x0000541062027816 */ /* 0x000fe2000000000a */
[----:B------:R-:W-:Y:S01]  /*25240*/  FFMA.FTZ R11, R18, R11, -R3 ;  /* 0x0000000b120b7223 */ /* 0x000fe20000010803 */
        /* <DEDUP_REMOVED lines=23> */
.L_x_2601:
[----:B------:R-:W-:Y:S05]  /*253c0*/  BSYNC B1 ;  /* 0x0000000000017941 */ /* 0x000fea0003800000 */
.L_x_2600:
[----:B------:R-:W-:Y:S01]  /*253d0*/  IADD3 R2, R78, 0x20, RZ ;  /* 0x000000204e027810 */ /* 0x000fe20007ffe0ff */
[----:B------:R-:W-:Y:S03]  /*253e0*/  BSSY B1, `(.L_x_2608) ;  /* 0x00000cc000017945 */ /* 0x000fe60003800000 */
[----:B------:R-:W-:-:S13]  /*253f0*/  ISETP.GE.AND P0, PT, R2, R26, PT ;  /* 0x0000001a0200720c */ /* 0x000fda0003f06270 */
[----:B------:R-:W-:Y:S05]  /*25400*/  @P0 BRA `(.L_x_2609) ;  /* 0x00000c9000000947 */ /* 0x000fea0003800000 */
[----:B------:R-:W-:Y:S01]  /*25410*/  ISETP.GE.AND P0, PT, R4, R0, PT ;  /* 0x000000000400720c */ /* 0x000fe20003f06270 */
[----:B------:R-:W-:-:S12]  /*25420*/  BSSY B0, `(.L_x_2610) ;  /* 0x0000030000007945 */ /* 0x000fd80003800000 */
        /* <DEDUP_REMOVED lines=8> */
[----:B------:R-:W-:Y:S01]  /*254b0*/  SHF.R.U64 R10, R42, 0x10, R43 ;  /* 0x000000102a0a7819 */ /* 0x000fe2000000122b */
[----:B------:R-:W-:Y:S01]  /*254c0*/  IMAD.U32 R15, R3, 0x10000, RZ ;  /* 0x00010000030f7824 */ /* 0x000fe200078e00ff */
[----:B------:R-:W-:-:S02]  /*254d0*/  PRMT R6, R95, 0x5432, R6 ;  /* 0x000054325f067816 */ /* 0x000fc40000000006 */
[----:B------:R-:W-:Y:S02]  /*254e0*/  PRMT R10, R96, 0x5432, R10 ;  /* 0x00005432600a7816 */ /* 0x000fe4000000000a */
[C---:B--2---:R-:W-:Y:S02]  /*254f0*/  LOP3.LUT R11, R18.reuse, 0xffff0000, RZ, 0xc0, !PT ;  /* 0xffff0000120b7812 */ /* 0x044fe400078ec0ff */
        /* <DEDUP_REMOVED lines=8> */
[----:B------:R-:W-:Y:S01]  /*25580*/  LOP3.LUT R11, R3, 0xffff0000, RZ, 0xc0, !PT ;  /* 0xffff0000030b7812 */ /* 0x000fe200078ec0ff */
[----:B------:R-:W-:-:S02]  /*25590*/  IMAD.U32 R14, R6, 0x10000, RZ ;  /* 0x00010000060e7824 */ /* 0x000fc400078e00ff */
[C---:B------:R-:W-:Y:S02]  /*255a0*/  FMUL.FTZ R3, R2.reuse, R13 ;  /* 0x0000000d02037220 */ /* 0x040fe40000410000 */
[-C--:B------:R-:W-:Y:S01]  /*255b0*/  FMUL.FTZ R19, R2, R11.reuse ;  /* 0x0000000b02137220 */ /* 0x080fe20000410000 */
[----:B------:R-:W-:Y:S01]  /*255c0*/  SHF.L.U32 R2, R10, 0x10, RZ ;  /* 0x000000100a027819 */ /* 0x000fe200000006ff */
[----:B------:R-:W-:Y:S01]  /*255d0*/  FFMA.FTZ R3, R18, R11, -R3 ;  /* 0x0000000b12037223 */ /* 0x000fe20000010803 */
[----:B------:R-:W-:Y:S01]  /*255e0*/  LOP3.LUT R11, R16, 0xffff0000, RZ, 0xc0, !PT ;  /* 0xffff0000100b7812 */ /* 0x000fe200078ec0ff */
[----:B------:R-:W-:Y:S01]  /*255f0*/  FFMA.FTZ R19, R18, R13, R19 ;  /* 0x0000000d12137223 */ /* 0x000fe20000010013 */
[----:B------:R-:W-:Y:S01]  /*25600*/  LOP3.LUT R10, R10, 0xffff0000, RZ, 0xc0, !PT ;  /* 0xffff00000a0a7812 */ /* 0x000fe200078ec0ff */
[----:B------:R-:W-:Y:S01]  /*25610*/  IMAD.U32 R16, R16, 0x10000, RZ ;  /* 0x0001000010107824 */ /* 0x000fe200078e00ff */
[----:B------:R-:W-:Y:S01]  /*25620*/  F2FP.BF16.PACK_AB R18, R15, R20 ;  /* 0x000000140f12723e */ /* 0x000fe200000010ff */
[----:B------:R-:W-:Y:S01]  /*25630*/  FMUL.FTZ R13, R11, R14 ;  /* 0x0000000e0b0d7220 */ /* 0x000fe20000410000 */
[----:B------:R-:W-:Y:S01]  /*25640*/  F2FP.BF16.PACK_AB R19, R19, R3 ;  /* 0x000000031313723e */ /* 0x000fe200000010ff */
[----:B------:R-:W-:-:S02]  /*25650*/  FMUL.FTZ R11, R11, R2 ;  /* 0x000000020b0b7220 */ /* 0x000fc40000410000 */
[C---:B------:R-:W-:Y:S01]  /*25660*/  FFMA.FTZ R13, R16.reuse, R2, -R13 ;  /* 0x00000002100d7223 */ /* 0x040fe2000001080d */
[C---:B------:R-:W-:Y:S01]  /*25670*/  LOP3.LUT R2, R17.reuse, 0xffff0000, RZ, 0xc0, !PT ;  /* 0xffff000011027812 */ /* 0x040fe200078ec0ff */
[----:B------:R-:W-:Y:S01]  /*25680*/  FFMA.FTZ R11, R16, R14, R11 ;  /* 0x0000000e100b7223 */ /* 0x000fe2000001000b */
[----:B------:R-:W-:Y:S02]  /*25690*/  LOP3.LUT R14, R6, 0xffff0000, RZ, 0xc0, !PT ;  /* 0xffff0000060e7812 */ /* 0x000fe400078ec0ff */
[----:B------:R-:W-:Y:S01]  /*256a0*/  SHF.L.U32 R16, R17, 0x10, RZ ;  /* 0x0000001011107819 */ /* 0x000fe200000006ff */
[C---:B------:R-:W-:Y:S02]  /*256b0*/  FMUL.FTZ R17, R2.reuse, R10 ;  /* 0x0000000a02117220 */ /* 0x040fe40000410000 */
[-C--:B------:R-:W-:Y:S02]  /*256c0*/  FMUL.FTZ R6, R2, R14.reuse ;  /* 0x0000000e02067220 */ /* 0x080fe40000410000 */
[----:B------:R-:W-:-:S02]  /*256d0*/  FFMA.FTZ R17, R16, R14, R17 ;  /* 0x0000000e10117223 */ /* 0x000fc40000010011 */
[----:B------:R-:W-:Y:S01]  /*256e0*/  FFMA.FTZ R2, R16, R10, -R6 ;  /* 0x0000000a10027223 */ /* 0x000fe20000010806 */
[----:B------:R-:W-:-:S04]  /*256f0*/  F2FP.BF16.PACK_AB R16, R11, R13 ;  /* 0x0000000d0b10723e */ /* 0x000fc800000010ff */
[----:B------:R-:W-:-:S05]  /*25700*/  F2FP.BF16.PACK_AB R17, R17, R2 ;  /* 0x000000021111723e */ /* 0x000fca00000010ff */
[----:B------:R1:W-:Y:S02]  /*25710*/  ST.E.128 [R8.64+0x1000], R16 ;  /* 0x0010001008007985 */ /* 0x0003e4000c101d04 */
.L_x_2611:
[----:B------:R-:W-:Y:S05]  /*25720*/  BSYNC B0 ;  /* 0x0000000000007941 */ /* 0x000fea0003800000 */
.L_x_2610:
        /* <DEDUP_REMOVED lines=13> */
[----:B------:R-:W-:-:S02]  /*25800*/  LOP3.LUT R25, R10, 0xffff0000, RZ, 0xc0, !PT ;  /* 0xffff00000a197812 */ /* 0x000fc400078ec0ff */
[----:B------:R-:W-:Y:S02]  /*25810*/  LOP3.LUT R24, R11, 0xffff0000, RZ, 0xc0, !PT ;  /* 0xffff00000b187812 */ /* 0x000fe400078ec0ff */
[----:B------:R-:W-:Y:S02]  /*25820*/  PRMT R14, R99, 0x5432, R14 ;  /* 0x00005432630e7816 */ /* 0x000fe4000000000e */
[----:B------:R-:W-:Y:S02]  /*25830*/  PRMT R15, R100, 0x5432, R15 ;  /* 0x00005432640f7816 */ /* 0x000fe4000000000f */
[C---:B--2---:R-:W-:Y:S01]  /*25840*/  LOP3.LUT R13, R18.reuse, 0xffff0000, RZ, 0xc0, !PT ;  /* 0xffff0000120d7812 */ /* 0x044fe200078ec0ff */
[----:B------:R-:W-:Y:S01]  /*25850*/  IMAD.U32 R21, R18, 0x10000, RZ ;  /* 0x0001000012157824 */ /* 0x000fe200078e00ff */
[C---:B------:R-:W-:Y:S01]  /*25860*/  LOP3.LUT R18, R19.reuse, 0xffff0000, RZ, 0xc0, !PT ;  /* 0xffff000013127812 */ /* 0x040fe200078ec0ff */
[----:B------:R-:W-:Y:S01]  /*25870*/  IMAD.U32 R20, R19, 0x10000, RZ ;  /* 0x0001000013147824 */ /* 0x000fe200078e00ff */
[C---:B------:R-:W-:Y:S01]  /*25880*/  LOP3.LUT R3, R16.reuse, 0xffff0000, RZ, 0xc0, !PT ;  /* 0xffff000010037812 */ /* 0x040fe200078ec0ff */
[C---:B------:R-:W-:Y:S01]  /*25890*/  FMUL.FTZ R19, R13.reuse, R23 ;  /* 0x000000170d137220 */ /* 0x040fe20000410000 */
[----:B------:R-:W-:Y:S01]  /*258a0*/  SHF.L.U32 R6, R16, 0x10, RZ ;  /* 0x0000001010067819 */ /* 0x000fe200000006ff */
[-C--:B------:R-:W-:Y:S01]  /*258b0*/  FMUL.FTZ R10, R13, R22.reuse ;  /* 0x000000160d0a7220 */ /* 0x080fe20000410000 */
[----:B------:R-:W-:Y:S01]  /*258c0*/  LOP3.LUT R16, R17, 0xffff0000, RZ, 0xc0, !PT ;  /* 0xffff000011107812 */ /* 0x000fe200078ec0ff */
[----:B------:R-:W-:Y:S01]  /*258d0*/  FFMA.FTZ R13, R21, R22, -R19 ;  /* 0x00000016150d7223 */ /* 0x000fe20000010813 */
[----:B------:R-:W-:Y:S01]  /*258e0*/  SHF.L.U32 R2, R17, 0x10, RZ ;  /* 0x0000001011027819 */ /* 0x000fe200000006ff */
[----:B------:R-:W-:-:S02]  /*258f0*/  FMUL.FTZ R11, R18, R25 ;  /* 0x00000019120b7220 */ /* 0x000fc40000410000 */
[-C--:B------:R-:W-:Y:S01]  /*25900*/  FMUL.FTZ R19, R18, R24.reuse ;  /* 0x0000001812137220 */ /* 0x080fe20000410000 */
[----:B------:R-:W-:Y:S01]  /*25910*/  SHF.L.U32 R18, R15, 0x10, RZ ;  /* 0x000000100f127819 */ /* 0x000fe200000006ff */
[----:B------:R-:W-:Y:S01]  /*25920*/  FFMA.FTZ R21, R21, R23, R10 ;  /* 0x0000001715157223 */ /* 0x000fe2000001000a */
[C---:B------:R-:W-:Y:S01]  /*25930*/  LOP3.LUT R23, R14.reuse, 0xffff0000, RZ, 0xc0, !PT ;  /* 0xffff00000e177812 */ /* 0x040fe200078ec0ff */
[----:B------:R-:W-:Y:S01]  /*25940*/  IMAD.U32 R22, R14, 0x10000, RZ ;  /* 0x000100000e167824 */ /* 0x000fe200078e00ff */
[----:B------:R-:W-:Y:S01]  /*25950*/  LOP3.LUT R15, R15, 0xffff0000, RZ, 0xc0, !PT ;  /* 0xffff00000f0f7812 */ /* 0x000fe200078ec0ff */
[----:B------:R-:W-:Y:S02]  /*25960*/  FFMA.FTZ R11, R20, R24, -R11 ;  /* 0x00000018140b7223 */ /* 0x000fe4000001080b */
[C---:B------:R-:W-:Y:S02]  /*25970*/  FMUL.FTZ R10, R3.reuse, R22 ;  /* 0x00000016030a7220 */ /* 0x040fe40000410000 */
[----:B------:R-:W-:-:S02]  /*25980*/  FMUL.FTZ R3, R3, R18 ;  /* 0x0000001203037220 */ /* 0x000fc40000410000 */
[C---:B------:R-:W-:Y:S02]  /*25990*/  FMUL.FTZ R14, R16.reuse, R23 ;  /* 0x00000017100e7220 */ /* 0x040fe40000410000 */
[----:B------:R-:W-:Y:S02]  /*259a0*/  FMUL.FTZ R17, R16, R15 ;  /* 0x0000000f10117220 */ /* 0x000fe40000410000 */
[----:B------:R-:W-:Y:S02]  /*259b0*/  FFMA.FTZ R16, R6, R22, R3 ;  /* 0x0000001606107223 */ /* 0x000fe40000010003 */
[----:B------:R-:W-:Y:S02]  /*259c0*/  FFMA.FTZ R19, R20, R25, R19 ;  /* 0x0000001914137223 */ /* 0x000fe40000010013 */
[----:B------:R-:W-:Y:S01]  /*259d0*/  FFMA.FTZ R10, R6, R18, -R10 ;  /* 0x00000012060a7223 */ /* 0x000fe2000001080a */
[----:B------:R-:W-:Y:S01]  /*259e0*/  F2FP.BF16.PACK_AB R18, R21, R13 ;  /* 0x0000000d1512723e */ /* 0x000fe200000010ff */
[C---:B------:R-:W-:Y:S01]  /*259f0*/  FFMA.FTZ R3, R2.reuse, R15, -R14 ;  /* 0x0000000f02037223 */ /* 0x040fe2000001080e */
[----:B------:R-:W-:Y:S01]  /*25a00*/  F2FP.BF16.PACK_AB R19, R19, R11 ;  /* 0x0000000b1313723e */ /* 0x000fe200000010ff */
[----:B------:R-:W-:Y:S01]  /*25a10*/  FFMA.FTZ R17, R2, R23, R17 ;  /* 0x0000001702117223 */ /* 0x000fe20000010011 */
[----:B------:R-:W-:-:S04]  /*25a20*/  F2FP.BF16.PACK_AB R16, R16, R10 ;  /* 0x0000000a1010723e */ /* 0x000fc800000010ff */
[----:B------:R-:W-:-:S05]  /*25a30*/  F2FP.BF16.PACK_AB R17, R17, R3 ;  /* 0x000000031111723e */ /* 0x000fca00000010ff */
[----:B------:R1:W-:Y:S02]  /*25a40*/  ST.E.128 [R8.64+0x5000], R16 ;  /* 0x0050001008007985 */ /* 0x0003e4000c101d04 */
.L_x_2613:
[----:B------:R-:W-:Y:S05]  /*25a50*/  BSYNC B0 ;  /* 0x0000000000007941 */ /* 0x000fea0003800000 */
.L_x_2612:
        /* <DEDUP_REMOVED lines=50> */
.L_x_2615:
[----:B------:R-:W-:Y:S05]  /*25d80*/  BSYNC B0 ;  /* 0x0000000000007941 */ /* 0x000fea0003800000 */
.L_x_2614:
[----:B------:R-:W-:-:S04]  /*25d90*/  IADD3 R2, R4, 0x60, RZ ;  /* 0x0000006004027810 */ /* 0x000fc80007ffe0ff */
        /* <DEDUP_REMOVED lines=48> */
.L_x_2609:
[----:B------:R-:W-:Y:S05]  /*260a0*/  BSYNC B1 ;  /* 0x0000000000017941 */ /* 0x000fea0003800000 */
.L_x_2608:
        /* <DEDUP_REMOVED lines=53> */
.L_x_2619:
[----:B------:R-:W-:Y:S05]  /*26400*/  BSYNC B0 ;  /* 0x0000000000007941 */ /* 0x000fea0003800000 */
.L_x_2618:
        /* <DEDUP_REMOVED lines=50> */
.L_x_2621:
[----:B------:R-:W-:Y:S05]  /*26730*/  BSYNC B0 ;  /* 0x0000000000007941 */ /* 0x000fea0003800000 */
.L_x_2620:
        /* <DEDUP_REMOVED lines=50> */
.L_x_2623:
[----:B------:R-:W-:Y:S05]  /*26a60*/  BSYNC B0 ;  /* 0x0000000000007941 */ /* 0x000fea0003800000 */
.L_x_2622:
        /* <DEDUP_REMOVED lines=49> */
.L_x_2617:
[----:B------:R-:W-:Y:S05]  /*26d80*/  BSYNC B1 ;  /* 0x0000000000017941 */ /* 0x000fea0003800000 */
.L_x_2616:
[----:B------:R-:W-:Y:S01]  /*26d90*/  IADD3 R2, R78, 0x60, RZ ;  /* 0x000000604e027810 */ /* 0x000fe20007ffe0ff */
[----:B------:R-:W-:-:S03]  /*26da0*/  IMAD.MOV.U32 R3, RZ, RZ, 0x0 ;  /* 0x00000000ff037424 */ /* 0x000fc600078e00ff */
[----:B------:R-:W-:Y:S01]  /*26db0*/  ISETP.GE.AND P0, PT, R2, R26, PT ;  /* 0x0000001a0200720c */ /* 0x000fe20003f06270 */
[----:B------:R-:W-:-:S12]  /*26dc0*/  IMAD.MOV.U32 R2, RZ, RZ, R130 ;  /* 0x000000ffff027224 */ /* 0x000fd800078e0082 */
[----:B------:R-:W-:Y:S05]  /*26dd0*/  @P0 RET.REL.NODEC R2 `(_ZN7cutlass13device_kernelIN5flash19enable_sm80_to_sm89INS1_16FlashAttnFwdSm80INS1_25CollectiveMainloopFwdSm80ILi8ELi1ELb0EN4cute5tupleIJNS5_1CILi128EEENS7_ILi48EEENS7_ILi256EEEEEELi256ENS_10bfloat16_tEfNS_4arch4Sm80ELb0ELb1ELb1ELb1ELb1ELb1ELb1ELb1EEENS1_21CollectiveEpilogueFwdINS6_IJS8_SA_S9_EEENS6_IJNS7_ILi1EEESI_SI_EEESC_SE_Li256ELb1ELb1ELb1ELb0EEENS1_36VarlenDynamicPersistentTileSchedulerILi128ELi48ELi256ELi256ELb1ELb1ELb0ELb1ELb0ELb1EEEEEEEEEvNT_6ParamsE) ;  /* 0xfffd922002000950 */ /* 0x000fea0003c3ffff */
        /* <DEDUP_REMOVED lines=49> */
.L_x_2625:
[----:B------:R-:W-:Y:S05]  /*270f0*/  BSYNC B0 ;  /* 0x0000000000007941 */ /* 0x000fea0003800000 */
.L_x_2624:
        /* <DEDUP_REMOVED lines=50> */
.L_x_2627:
[----:B------:R-:W-:Y:S05]  /*27420*/  BSYNC B0 ;  /* 0x0000000000007941 */ /* 0x000fea0003800000 */
.L_x_2626:
        /* <DEDUP_REMOVED lines=50> */
.L_x_2629:
[----:B------:R-:W-:Y:S05]  /*27750*/  BSYNC B0 ;  /* 0x0000000000007941 */ /* 0x000fea0003800000 */
.L_x_2628:
[----:B------:R-:W-:Y:S01]  /*27760*/  IADD3 R4, R4, 0x60, RZ ;  /* 0x0000006004047810 */ /* 0x000fe20007ffe0ff */
[----:B------:R-:W-:Y:S02]  /*27770*/  IMAD.MOV.U32 R2, RZ, RZ, R130 ;  /* 0x000000ffff027224 */ /* 0x000fe400078e0082 */
[----:B------:R-:W-:Y:S01]  /*27780*/  IMAD.MOV.U32 R3, RZ, RZ, 0x0 ;  /* 0x00000000ff037424 */ /* 0x000fe200078e00ff */
[----:B------:R-:W-:-:S13]  /*27790*/  ISETP.GE.AND P0, PT, R4, R0, PT ;  /* 0x000000000400720c */ /* 0x000fda0003f06270 */
[----:B------:R-:W-:Y:S05]  /*277a0*/  @P0 RET.REL.NODEC R2 `(_ZN7cutlass13device_kernelIN5flash19enable_sm80_to_sm89INS1_16FlashAttnFwdSm80INS1_25CollectiveMainloopFwdSm80ILi8ELi1ELb0EN4cute5tupleIJNS5_1CILi128EEENS7_ILi48EEENS7_ILi256EEEEEELi256ENS_10bfloat16_tEfNS_4arch4Sm80ELb0ELb1ELb1ELb1ELb1ELb1ELb1ELb1EEENS1_21CollectiveEpilogueFwdINS6_IJS8_SA_S9_EEENS6_IJNS7_ILi1EEESI_SI_EEESC_SE_Li256ELb1ELb1ELb1ELb0EEENS1_36VarlenDynamicPersistentTileSchedulerILi128ELi48ELi256ELi256ELb1ELb1ELb0ELb1ELb0ELb1EEEEEEEEEvNT_6ParamsE) ;  /* 0xfffd885002000950 */ /* 0x000fea0003c3ffff */
        /* <DEDUP_REMOVED lines=17> */
[----:B------:R-:W-:Y:S01]  /*278c0*/  LOP3.LUT R2, R16, 0xffff0000, RZ, 0xc0, !PT ;  /* 0xffff000010027812 */ /* 0x000fe200078ec0ff */
[----:B------:R-:W-:Y:S01]  /*278d0*/  FMUL.FTZ R19, R10, R21 ;  /* 0x000000150a137220 */ /* 0x000fe20000410000 */
        /* <DEDUP_REMOVED lines=17> */
[C---:B------:R-:W-:Y:S02]  /*279f0*/  FFMA.FTZ R16, R3.reuse, R20, R2 ;  /* 0x0000001403107223 */ /* 0x040fe40000010002 */
[----:B------:R-:W-:Y:S02]  /*27a00*/  FFMA.FTZ R19, R14, R23, R19 ;  /* 0x000000170e137223 */ /* 0x000fe40000010013 */
[----:B------:R-:W-:Y:S01]  /*27a10*/  FFMA.FTZ R4, R3, R18, -R4 ;  /* 0x0000001203047223 */ /* 0x000fe20000010804 */
[----:B------:R-:W-:Y:S01]  /*27a20*/  F2FP.BF16.PACK_AB R18, R15, R10 ;  /* 0x0000000a0f12723e */ /* 0x000fe200000010ff */
[C---:B------:R-:W-:Y:S01]  /*27a30*/  FFMA.FTZ R2, R0.reuse, R13, -R11 ;  /* 0x0000000d00027223 */ /* 0x040fe2000001080b */
[----:B------:R-:W-:Y:S01]  /*27a40*/  F2FP.BF16.PACK_AB R19, R19, R6 ;  /* 0x000000061313723e */ /* 0x000fe200000010ff */
[----:B------:R-:W-:Y:S01]  /*27a50*/  FFMA.FTZ R17, R0, R21, R17 ;  /* 0x0000001500117223 */ /* 0x000fe20000010011 */
[----:B------:R-:W-:-:S02]  /*27a60*/  F2FP.BF16.PACK_AB R16, R16, R4 ;  /* 0x000000041010723e */ /* 0x000fc400000010ff */
[----:B------:R-:W-:Y:S02]  /*27a70*/  MOV R3, 0x0 ;  /* 0x0000000000037802 */ /* 0x000fe40000000f00 */
[----:B------:R-:W-:Y:S01]  /*27a80*/  F2FP.BF16.PACK_AB R17, R17, R2 ;  /* 0x000000021111723e */ /* 0x000fe200000010ff */
[----:B------:R-:W-:-:S04]  /*27a90*/  IMAD.MOV.U32 R2, RZ, RZ, R130 ;  /* 0x000000ffff027224 */ /* 0x000fc800078e0082 */
[----:B------:R1:W-:Y:S01]  /*27aa0*/  ST.E.128 [R8.64+0xf000], R16 ;  /* 0x00f0001008007985 */ /* 0x0003e2000c101d04 */
[----:B------:R-:W-:Y:S05]  /*27ab0*/  RET.REL.NODEC R2 `(_ZN7cutlass13device_kernelIN5flash19enable_sm80_to_sm89INS1_16FlashAttnFwdSm80INS1_25CollectiveMainloopFwdSm80ILi8ELi1ELb0EN4cute5tupleIJNS5_1CILi128EEENS7_ILi48EEENS7_ILi256EEEEEELi256ENS_10bfloat16_tEfNS_4arch4Sm80ELb0ELb1ELb1ELb1ELb1ELb1ELb1ELb1EEENS1_21CollectiveEpilogueFwdINS6_IJS8_SA_S9_EEENS6_IJNS7_ILi1EEESI_SI_EEESC_SE_Li256ELb1ELb1ELb1ELb0EEENS1_36VarlenDynamicPersistentTileSchedulerILi128ELi48ELi256ELi256ELb1ELb1ELb0ELb1ELb0ELb1EEEEEEEEEvNT_6ParamsE) ;  /* 0xfffd854002007950 */ /* 0x000fea0003c3ffff */
.L_x_2584:
[----:B-1---5:R-:W-:-:S13]  /*27ac0*/  ISETP.NE.AND P0, PT, R13, 0x1, PT ;  /* 0x000000010d00780c */ /* 0x022fda0003f05270 */
[----:B------:R1:W2:Y:S04]  /*27ad0*/  @P0 LD.E R18, [R10.64+0x168] ;  /* 0x000168040a120980 */ /* 0x0002a8000c101900 */
[----:B-1----:R2:W3:Y:S02]  /*27ae0*/  @P0 LD.E R10, [R10.64+0x16c] ;  /* 0x00016c040a0a0980 */ /* 0x0024e4000c101900 */
[----:B--2---:R-:W-:-:S05]  /*27af0*/  @P0 IMAD.HI.U32 R11, R4, R18, RZ ;  /* 0x00000012040b0227 */ /* 0x004fca00078e00ff */
[----:B---3--:R-:W-:-:S04]  /*27b00*/  @P0 SHF.R.U32.HI R4, RZ, R10, R11 ;  /* 0x0000000aff040219 */ /* 0x008fc8000001160b */
[----:B------:R-:W-:Y:S01]  /*27b10*/  SHF.R.S32.HI R10, RZ, 0x1f, R4 ;  /* 0x0000001fff0a7819 */ /* 0x000fe20000011404 */
[-C--:B------:R-:W-:Y:S02]  /*27b20*/  IMAD R20, R9, R4.reuse, RZ ;  /* 0x0000000409147224 */ /* 0x080fe400078e02ff */
[----:B------:R-:W-:Y:S02]  /*27b30*/  IMAD R11, R3, R4, RZ ;  /* 0x00000004030b7224 */ /* 0x000fe400078e02ff */
[-C--:B------:R-:W-:Y:S02]  /*27b40*/  IMAD R21, R8, R10.reuse, R20 ;  /* 0x0000000a08157224 */ /* 0x080fe400078e0214 */
[C---:B------:R-:W-:Y:S02]  /*27b50*/  IMAD R20, R2.reuse, R10, R11 ;  /* 0x0000000a02147224 */ /* 0x040fe400078e020b */
[----:B------:R-:W-:-:S04]  /*27b60*/  IMAD.WIDE.U32 R10, R2, R4, RZ ;  /* 0x00000004020a7225 */ /* 0x000fc800078e00ff */
[----:B------:R-:W-:Y:S01]  /*27b70*/  IMAD.WIDE.U32 R18, R8, R4, RZ ;  /* 0x0000000408127225 */ /* 0x000fe200078e00ff */
[----:B------:R-:W-:-:S03]  /*27b80*/  IADD3 R11, R11, R20, RZ ;  /* 0x000000140b0b7210 */ /* 0x000fc60007ffe0ff */
[-C--:B------:R-:W-:Y:S01]  /*27b90*/  IMAD R9, R9, R6.reuse, RZ ;  /* 0x0000000609097224 */ /* 0x080fe200078e02ff */
[----:B------:R-:W-:Y:S01]  /*27ba0*/  IADD3 R19, R19, R21, RZ ;  /* 0x0000001513137210 */ /* 0x000fe20007ffe0ff */
[----:B------:R-:W-:Y:S02]  /*27bb0*/  IMAD R4, R3, R6, RZ ;  /* 0x0000000603047224 */ /* 0x000fe400078e02ff */
[----:B------:R-:W-:-:S04]  /*27bc0*/  IMAD.WIDE.U32 R10, R6, R2, R10 ;  /* 0x00000002060a7225 */ /* 0x000fc800078e000a */
[----:B------:R-:W-:Y:S01]  /*27bd0*/  IMAD.WIDE.U32 R18, R6, R8, R18 ;  /* 0x0000000806127225 */ /* 0x000fe200078e0012 */
[----:B------:R-:W-:-:S03]  /*27be0*/  LEA R36, P0, R10, R16, 0x1 ;  /* 0x000000100a247211 */ /* 0x000fc600078008ff */
[-C--:B------:R-:W-:Y:S01]  /*27bf0*/  IMAD R3, R8, R23.reuse, R9 ;  /* 0x0000001708037224 */ /* 0x080fe200078e0209 */
[----:B------:R-:W-:Y:S01]  /*27c00*/  LEA R26, P1, R18, R14, 0x1 ;  /* 0x0000000e121a7211 */ /* 0x000fe200078208ff */
[----:B------:R-:W-:-:S03]  /*27c10*/  IMAD R2, R2, R23, R4 ;  /* 0x0000001702027224 */ /* 0x000fc600078e0204 */
[----:B------:R-:W-:Y:S02]  /*27c20*/  IADD3 R3, R19, R3, RZ ;  /* 0x0000000313037210 */ /* 0x000fe40007ffe0ff */
[----:B------:R-:W-:Y:S02]  /*27c30*/  IADD3 R2, R11, R2, RZ ;  /* 0x000000020b027210 */ /* 0x000fe40007ffe0ff */
[----:B------:R-:W-:Y:S02]  /*27c40*/  LEA.HI.X R25, R18, R15, R3, 0x1, P1 ;  /* 0x0000000f12197211 */ /* 0x000fe400008f0c03 */
[----:B------:R-:W-:Y:S01]  /*27c50*/  LEA.HI.X R24, R10, R17, R2, 0x1, P0 ;  /* 0x000000110a187211 */ /* 0x000fe200000f0c02 */
[----:B------:R-:W-:Y:S05]  /*27c60*/  BRA.DIV ~URZ, `(.L_x_2630) ;  /* 0x000055827f007947 */ /* 0x000fea000b800000 */
[----:B------:R1:W2:Y:S02]  /*27c70*/  SHFL.IDX PT, R4, R25, RZ, 0x181f ;  /* 0x00181fff19047589 */ /* 0x0002a400000e0000 */
.L_x_2666:
[----:B------:R-:W-:Y:S05]  /*27c80*/  BRA.DIV ~URZ, `(.L_x_2631) ;  /* 0x000055d27f007947 */ /* 0x000fea000b800000 */
[----:B------:R3:W4:Y:S01]  /*27c90*/  SHFL.IDX PT, R8, R26, RZ, 0x181f ;  /* 0x00181fff1a087589 */ /* 0x00072200000e0000 */
[----:B--2---:R-:W-:-:S03]  /*27ca0*/  MOV R9, R4 ;  /* 0x0000000400097202 */ /* 0x004fc60000000f00 */
[----:B------:R3:W2:Y:S04]  /*27cb0*/  SHFL.IDX PT, R6, R24, RZ, 0x181f ;  /* 0x00181fff18067589 */ /* 0x0006a800000e0000 */
[----:B------:R3:W1:Y:S02]  /*27cc0*/  SHFL.IDX PT, R2, R36, RZ, 0x181f ;  /* 0x00181fff24027589 */ /* 0x00066400000e0000 */
.L_x_2667:
        /* <DEDUP_REMOVED lines=20> */
[----:B------:R-:W-:Y:S01]  /*27e10*/  CS2R R20, SRZ ;  /* 0x0000000000147805 */ /* 0x000fe2000001ff00 */
[----:B------:R-:W-:Y:S01]  /*27e20*/  CS2R R30, SRZ ;  /* 0x00000000001e7805 */ /* 0x000fe2000001ff00 */
[----:B------:R-:W-:Y:S01]  /*27e30*/  CS2R R28, SRZ ;  /* 0x00000000001c7805 */ /* 0x000fe2000001ff00 */
[----:B------:R-:W-:Y:S01]  /*27e40*/  CS2R R34, SRZ ;  /* 0x0000000000227805 */ /* 0x000fe2000001ff00 */
[----:B------:R-:W-:-:S05]  /*27e50*/  CS2R R32, SRZ ;  /* 0x0000000000207805 */ /* 0x000fca000001ff00 */
[----:B----4-:R-:W-:Y:S02]  /*27e60*/  @!P1 IMAD.WIDE R14, R42, 0x2, R8 ;  /* 0x000000022a0e9825 */ /* 0x010fe400078e0208 */
[----:B------:R-:W-:-:S03]  /*27e70*/  @!P0 SHF.R.S32.HI R4, RZ, 0x1f, R6 ;  /* 0x0000001fff048819 */ /* 0x000fc60000011406 */
[----:B------:R2:W5:Y:S01]  /*27e80*/  @!P1 LD.E.128 R16, [R14.64] ;  /* 0x000000040e109980 */ /* 0x000562000c101d00 */
[----:B------:R-:W-:-:S04]  /*27e90*/  @!P0 LEA.HI R4, R4, R6, RZ, 0x3 ;  /* 0x0000000604048211 */ /* 0x000fc800078f18ff */
[----:B------:R-:W-:-:S05]  /*27ea0*/  @!P0 LOP3.LUT R4, R4, 0xfffffff8, RZ, 0xc0, !PT ;  /* 0xfffffff804048812 */ /* 0x000fca00078ec0ff */
[----:B------:R-:W-:-:S04]  /*27eb0*/  @!P0 IMAD.WIDE R10, R4, 0x2, R8 ;  /* 0x00000002040a8825 */ /* 0x000fc800078e0208 */
[--C-:B-1----:R-:W-:Y:S01]  /*27ec0*/  @!P0 IMAD.WIDE R8, R4, 0x2, R2.reuse ;  /* 0x0000000204088825 */ /* 0x102fe200078e0202 */
[----:B------:R2:W5:Y:S03]  /*27ed0*/  @!P0 LD.E.128 R28, [R10.64] ;  /* 0x000000040a1c8980 */ /* 0x000566000c101d00 */
[----:B------:R-:W-:Y:S01]  /*27ee0*/  @!P1 IMAD.WIDE R2, R42, 0x2, R2 ;  /* 0x000000022a029825 */ /* 0x000fe200078e0202 */
[----:B------:R2:W5:Y:S04]  /*27ef0*/  @!P0 LD.E.128 R32, [R8.64] ;  /* 0x0000000408208980 */ /* 0x000568000c101d00 */
[----:B------:R2:W5:Y:S02]  /*27f00*/  @!P1 LD.E.128 R20, [R2.64] ;  /* 0x0000000402149980 */ /* 0x000564000c101d00 */
.L_x_2633:
[----:B------:R-:W-:Y:S05]  /*27f10*/  BSYNC B0 ;  /* 0x0000000000007941 */ /* 0x000fea0003800000 */
.L_x_2632:
[----:B-----5:R-:W-:Y:S01]  /*27f20*/  IMAD.MOV.U32 R6, RZ, RZ, R30 ;  /* 0x000000ffff067224 */ /* 0x020fe200078e001e */
[----:B-12---:R-:W-:Y:S01]  /*27f30*/  MOV R2, R29 ;  /* 0x0000001d00027202 */ /* 0x006fe20000000f00 */
[----:B------:R-:W-:-:S02]  /*27f40*/  IMAD.MOV.U32 R4, RZ, RZ, R31 ;  /* 0x000000ffff047224 */ /* 0x000fc400078e001f */
[----:B------:R-:W-:-:S03]  /*27f50*/  IMAD.MOV.U32 R3, RZ, RZ, R28 ;  /* 0x000000ffff037224 */ /* 0x000fc600078e001c */
        /* <DEDUP_REMOVED lines=20> */
[----:B------:R-:W-:Y:S05]  /*280a0*/  BRA.DIV ~URZ, `(.L_x_2634) ;  /* 0x000052f27f007947 */ /* 0x000fea000b800000 */
[----:B------:R1:W2:Y:S04]  /*280b0*/  SHFL.IDX PT, R9, R25, 0x1, 0x181f ;  /* 0x00381f0019097f89 */ /* 0x0002a800000e0000 */
[----:B----4-:R1:W4:Y:S04]  /*280c0*/  SHFL.IDX PT, R8, R26, 0x1, 0x181f ;  /* 0x00381f001a087f89 */ /* 0x01032800000e0000 */
[----:B------:R1:W3:Y:S04]  /*280d0*/  SHFL.IDX PT, R4, R24, 0x1, 0x181f ;  /* 0x00381f0018047f89 */ /* 0x0002e800000e0000 */
[----:B------:R1:W1:Y:S02]  /*280e0*/  SHFL.IDX PT, R2, R36, 0x1, 0x181f ;  /* 0x00381f0024027f89 */ /* 0x00026400000e0000 */
.L_x_2668:
        /* <DEDUP_REMOVED lines=23> */
[----:B--2-4-:R-:W-:Y:S02]  /*28260*/  @!P1 IMAD.WIDE R14, R42, 0x2, R8 ;  /* 0x000000022a0e9825 */ /* 0x014fe400078e0208 */
        /* <DEDUP_REMOVED lines=10> */
.L_x_2636:
[----:B------:R-:W-:Y:S05]  /*28310*/  BSYNC B0 ;  /* 0x0000000000007941 */ /* 0x000fea0003800000 */
.L_x_2635:
[----:B-----5:R-:W-:Y:S02]  /*28320*/  IMAD.MOV.U32 R6, RZ, RZ, R58 ;  /* 0x000000ffff067224 */ /* 0x020fe400078e003a */
[----:B------:R-:W-:-:S02]  /*28330*/  IMAD.MOV.U32 R4, RZ, RZ, R59 ;  /* 0x000000ffff047224 */ /* 0x000fc400078e003b */
[----:B--2---:R-:W-:Y:S02]  /*28340*/  IMAD.MOV.U32 R3, RZ, RZ, R56 ;  /* 0x000000ffff037224 */ /* 0x004fe400078e0038 */
[----:B-1----:R-:W-:Y:S01]  /*28350*/  IMAD.MOV.U32 R2, RZ, RZ, R57 ;  /* 0x000000ffff027224 */ /* 0x002fe200078e0039 */
        /* <DEDUP_REMOVED lines=20> */
[----:B------:R-:W-:Y:S02]  /*284a0*/  PRMT R103, R6, 0x7610, R103 ;  /* 0x0000761006677816 */ /* 0x000fe40000000067 */
[----:B------:R-:W-:Y:S02]  /*284b0*/  PRMT R104, R4, 0x7610, R104 ;  /* 0x0000761004687816 */ /* 0x000fe40000000068 */
[----:B------:R-:W-:-:S02]  /*284c0*/  PRMT R101, R3, 0x7610, R101 ;  /* 0x0000761003657816 */ /* 0x000fc40000000065 */
[----:B------:R-:W-:Y:S01]  /*284d0*/  PRMT R102, R2, 0x7610, R102 ;  /* 0x0000761002667816 */ /* 0x000fe20000000066 */
[----:B------:R-:W-:Y:S05]  /*284e0*/  BRA.DIV ~URZ, `(.L_x_2637) ;  /* 0x000050427f007947 */ /* 0x000fea000b800000 */
[----:B------:R1:W2:Y:S02]  /*284f0*/  SHFL.IDX PT, R4, R25, 0x2, 0x181f ;  /* 0x00581f0019047f89 */ /* 0x0002a400000e0000 */
.L_x_2669:
[----:B------:R-:W-:Y:S05]  /*28500*/  BRA.DIV ~URZ, `(.L_x_2638) ;  /* 0x000050927f007947 */ /* 0x000fea000b800000 */
[----:B----4-:R3:W4:Y:S01]  /*28510*/  SHFL.IDX PT, R8, R26, 0x2, 0x181f ;  /* 0x00581f001a087f89 */ /* 0x01072200000e0000 */
[----:B--2---:R-:W-:-:S03]  /*28520*/  MOV R9, R4 ;  /* 0x0000000400097202 */ /* 0x004fc60000000f00 */
[----:B------:R3:W2:Y:S04]  /*28530*/  SHFL.IDX PT, R6, R24, 0x2, 0x181f ;  /* 0x00581f0018067f89 */ /* 0x0006a800000e0000 */
[----:B------:R3:W1:Y:S02]  /*28540*/  SHFL.IDX PT, R2, R36, 0x2, 0x181f ;  /* 0x00581f0024027f89 */ /* 0x00066400000e0000 */
.L_x_2670:
        /* <DEDUP_REMOVED lines=21> */
[----:B------:R-:W-:-:S07]  /*286a0*/  CS2R R72, SRZ ;  /* 0x0000000000487805 */ /* 0x000fce000001ff00 */
[----:B----4-:R-:W-:Y:S02]  /*286b0*/  @!P1 IMAD.WIDE R10, R42, 0x2, R8 ;  /* 0x000000022a0a9825 */ /* 0x010fe400078e0208 */
[----:B------:R-:W-:Y:S01]  /*286c0*/  @!P0 SHF.R.S32.HI R4, RZ, 0x1f, R6 ;  /* 0x0000001fff048819 */ /* 0x000fe20000011406 */
[----:B------:R-:W-:Y:S02]  /*286d0*/  CS2R R82, SRZ ;  /* 0x0000000000527805 */ /* 0x000fe4000001ff00 */
[----:B------:R2:W5:Y:S01]  /*286e0*/  @!P1 LD.E.128 R64, [R10.64] ;  /* 0x000000040a409980 */ /* 0x000562000c101d00 */
[----:B------:R-:W-:-:S04]  /*286f0*/  @!P0 LEA.HI R4, R4, R6, RZ, 0x3 ;  /* 0x0000000604048211 */ /* 0x000fc800078f18ff */
[----:B------:R-:W-:Y:S01]  /*28700*/  @!P0 LOP3.LUT R4, R4, 0xfffffff8, RZ, 0xc0, !PT ;  /* 0xfffffff804048812 */ /* 0x000fe200078ec0ff */
[----:B------:R-:W-:-:S04]  /*28710*/  CS2R R80, SRZ ;  /* 0x0000000000507805 */ /* 0x000fc8000001ff00 */
[----:B--2---:R-:W-:-:S04]  /*28720*/  @!P0 IMAD.WIDE R10, R4, 0x2, R8 ;  /* 0x00000002040a8825 */ /* 0x004fc800078e0208 */
[--C-:B-1----:R-:W-:Y:S01]  /*28730*/  @!P0 IMAD.WIDE R8, R4, 0x2, R2.reuse ;  /* 0x0000000204088825 */ /* 0x102fe200078e0202 */
[----:B------:R1:W5:Y:S03]  /*28740*/  @!P0 LD.E.128 R72, [R10.64] ;  /* 0x000000040a488980 */ /* 0x000366000c101d00 */
[----:B------:R-:W-:Y:S01]  /*28750*/  @!P1 IMAD.WIDE R2, R42, 0x2, R2 ;  /* 0x000000022a029825 */ /* 0x000fe200078e0202 */
[----:B------:R1:W5:Y:S04]  /*28760*/  @!P0 LD.E.128 R80, [R8.64] ;  /* 0x0000000408508980 */ /* 0x000368000c101d00 */
[----:B------:R1:W5:Y:S02]  /*28770*/  @!P1 LD.E.128 R68, [R2.64] ;  /* 0x0000000402449980 */ /* 0x000364000c101d00 */
.L_x_2640:
[----:B------:R-:W-:Y:S05]  /*28780*/  BSYNC B0 ;  /* 0x0000000000007941 */ /* 0x000fea0003800000 */
.L_x_2639:
[----:B-1---5:R-:W-:Y:S01]  /*28790*/  IMAD.MOV.U32 R3, RZ, RZ, R72 ;  /* 0x000000ffff037224 */ /* 0x022fe200078e0048 */
[----:B------:R-:W-:Y:S01]  /*287a0*/  CS2R R94, SRZ ;  /* 0x00000000005e7805 */ /* 0x000fe2000001ff00 */
[----:B------:R-:W-:-:S02]  /*287b0*/  IMAD.MOV.U32 R2, RZ, RZ, R73 ;  /* 0x000000ffff027224 */ /* 0x000fc400078e0049 */
[----:B------:R-:W-:Y:S02]  /*287c0*/  IMAD.MOV.U32 R6, RZ, RZ, R74 ;  /* 0x000000ffff067224 */ /* 0x000fe400078e004a */
[----:B------:R-:W-:Y:S01]  /*287d0*/  IMAD.MOV.U32 R4, RZ, RZ, R75 ;  /* 0x000000ffff047224 */ /* 0x000fe200078e004b */
[----:B------:R-:W-:Y:S01]  /*287e0*/  PRMT R116, R2, 0x5410, R3 ;  /* 0x0000541002747816 */ /* 0x000fe20000000003 */
        /* <DEDUP_REMOVED lines=9> */
[----:B------:R-:W-:-:S02]  /*28880*/  SHF.R.S32.HI R4, RZ, 0x1f, R27 ;  /* 0x0000001fff047819 */ /* 0x000fc4000001141b */
[----:B------:R-:W-:Y:S02]  /*28890*/  SHF.L.U32 R6, R60, 0x7, RZ ;  /* 0x000000073c067819 */ /* 0x000fe400000006ff */
[----:B------:R-:W-:Y:S01]  /*288a0*/  PRMT R115, R2, 0x5410, R3 ;  /* 0x0000541002737816 */ /* 0x000fe20000000003 */
[----:B------:R-:W-:Y:S01]  /*288b0*/  IMAD.MOV.U32 R3, RZ, RZ, R80 ;  /* 0x000000ffff037224 */ /* 0x000fe200078e0050 */
[----:B------:R-:W-:Y:S02]  /*288c0*/  MOV R2, R81 ;  /* 0x0000005100027202 */ /* 0x000fe40000000f00 */
[----:B------:R-:W-:Y:S02]  /*288d0*/  LEA.HI R4, R4, R27, RZ, 0x3 ;  /* 0x0000001b04047211 */ /* 0x000fe400078f18ff */
[----:B------:R-:W-:Y:S01]  /*288e0*/  PRMT R114, R2, 0x5410, R3 ;  /* 0x0000541002727816 */ /* 0x000fe20000000003 */
[----:B------:R-:W-:Y:S01]  /*288f0*/  IMAD.MOV.U32 R3, RZ, RZ, R70 ;  /* 0x000000ffff037224 */ /* 0x000fe200078e0046 */
[----:B------:R-:W-:Y:S01]  /*28900*/  LEA.HI.SX32 R6, R4, R6, 0x1d ;  /* 0x0000000604067211 */ /* 0x000fe200078feaff */
[----:B------:R-:W-:-:S05]  /*28910*/  IMAD.MOV.U32 R2, RZ, RZ, R71 ;  /* 0x000000ffff027224 */ /* 0x000fca00078e0047 */
[----:B------:R-:W-:Y:S01]  /*28920*/  PRMT R110, R2, 0x5410, R3 ;  /* 0x00005410026e7816 */ /* 0x000fe20000000003 */
[----:B------:R-:W-:Y:S01]  /*28930*/  IMAD.MOV.U32 R2, RZ, RZ, R69 ;  /* 0x000000ffff027224 */ /* 0x000fe200078e0045 */
[----:B------:R-:W-:-:S04]  /*28940*/  MOV R3, R68 ;  /* 0x0000004400037202 */ /* 0x000fc80000000f00 */
[----:B------:R-:W-:Y:S01]  /*28950*/  PRMT R109, R2, 0x5410, R3 ;  /* 0x00005410026d7816 */ /* 0x000fe20000000003 */
[----:B------:R-:W-:Y:S05]  /*28960*/  BRA.DIV ~URZ, `(.L_x_2641) ;  /* 0x00004d727f007947 */ /* 0x000fea000b800000 */
[----:B------:R1:W2:Y:S02]  /*28970*/  SHFL.IDX PT, R4, R25, 0x3, 0x181f ;  /* 0x00781f0019047f89 */ /* 0x0002a400000e0000 */
.L_x_2671:
[----:B------:R-:W-:Y:S05]  /*28980*/  BRA.DIV ~URZ, `(.L_x_2642) ;  /* 0x00004dc27f007947 */ /* 0x000fea000b800000 */
[----:B----4-:R4:W1:Y:S01]  /*28990*/  SHFL.IDX PT, R8, R26, 0x3, 0x181f ;  /* 0x00781f001a087f89 */ /* 0x01086200000e0000 */
[----:B--2---:R-:W-:-:S03]  /*289a0*/  MOV R9, R4 ;  /* 0x0000000400097202 */ /* 0x004fc60000000f00 */
[----:B------:R4:W2:Y:S04]  /*289b0*/  SHFL.IDX PT, R10, R24, 0x3, 0x181f ;  /* 0x00781f00180a7f89 */ /* 0x0008a800000e0000 */
[----:B------:R4:W3:Y:S02]  /*289c0*/  SHFL.IDX PT, R2, R36, 0x3, 0x181f ;  /* 0x00781f0024027f89 */ /* 0x0008e400000e0000 */
.L_x_2672:
[----:B------:R-:W-:Y:S01]  /*289d0*/  IADD3 R3, R6, 0x60, RZ ;  /* 0x0000006006037810 */ /* 0x000fe20007ffe0ff */
[----:B------:R-:W-:Y:S01]  /*289e0*/  BSSY B0, `(.L_x_2643) ;  /* 0x0000021000007945 */ /* 0x000fe20003800000 */
[----:B------:R-:W-:Y:S01]  /*289f0*/  CS2R R92, SRZ ;  /* 0x00000000005c7805 */ /* 0x000fe2000001ff00 */
[----:B------:R-:W-:Y:S01]  /*28a00*/  CS2R R62, SRZ ;  /* 0x00000000003e7805 */ /* 0x000fe2000001ff00 */
[----:B------:R-:W-:Y:S01]  /*28a10*/  ISETP.GE.AND P0, PT, R3, R13, PT ;  /* 0x0000000d0300720c */ /* 0x000fe20003f06270 */
[----:B--2---:R-:W-:Y:S01]  /*28a20*/  IMAD.MOV.U32 R3, RZ, RZ, R10 ;  /* 0x000000ffff037224 */ /* 0x004fe200078e000a */
[----:B------:R-:W-:Y:S01]  /*28a30*/  CS2R R60, SRZ ;  /* 0x00000000003c7805 */ /* 0x000fe2000001ff00 */
[----:B------:R-:W-:Y:S01]  /*28a40*/  CS2R R90, SRZ ;  /* 0x00000000005a7805 */ /* 0x000fe2000001ff00 */
[----:B------:R-:W-:Y:S01]  /*28a50*/  CS2R R88, SRZ ;  /* 0x0000000000587805 */ /* 0x000fe2000001ff00 */
[----:B------:R-:W-:Y:S01]  /*28a60*/  CS2R R86, SRZ ;  /* 0x0000000000567805 */ /* 0x000fe2000001ff00 */
[----:B------:R-:W-:-:S07]  /*28a70*/  CS2R R84, SRZ ;  /* 0x0000000000547805 */ /* 0x000fce000001ff00 */
        /* <DEDUP_REMOVED lines=10> */
[----:B-1----:R-:W-:Y:S02]  /*28b20*/  @!P1 IMAD.WIDE R10, R42, 0x2, R8 ;  /* 0x000000022a0a9825 */ /* 0x002fe400078e0208 */
[----:B------:R-:W-:Y:S01]  /*28b30*/  @!P0 SHF.R.S32.HI R4, RZ, 0x1f, R6 ;  /* 0x0000001fff048819 */ /* 0x000fe20000011406 */
[----:B------:R-:W-:Y:S01]  /*28b40*/  CS2R R90, SRZ ;  /* 0x00000000005a7805 */ /* 0x000fe2000001ff00 */
[----:B------:R-:W-:Y:S01]  /*28b50*/  CS2R R88, SRZ ;  /* 0x0000000000587805 */ /* 0x000fe2000001ff00 */
[----:B------:R1:W5:Y:S01]  /*28b60*/  @!P1 LD.E.128 R60, [R10.64] ;  /* 0x000000040a3c9980 */ /* 0x000362000c101d00 */
[----:B------:R-:W-:-:S04]  /*28b70*/  @!P0 LEA.HI R4, R4, R6, RZ, 0x3 ;  /* 0x0000000604048211 */ /* 0x000fc800078f18ff */
[----:B------:R-:W-:-:S05]  /*28b80*/  @!P0 LOP3.LUT R4, R4, 0xfffffff8, RZ, 0xc0, !PT ;  /* 0xfffffff804048812 */ /* 0x000fca00078ec0ff */
[----:B------:R-:W-:-:S05]  /*28b90*/  @!P0 IMAD.WIDE R8, R4, 0x2, R8 ;  /* 0x0000000204088825 */ /* 0x000fca00078e0208 */
[----:B------:R2:W5:Y:S02]  /*28ba0*/  @!P0 LD.E.128 R92, [R8.64] ;  /* 0x00000004085c8980 */ /* 0x000564000c101d00 */
[----:B--23--:R-:W-:-:S04]  /*28bb0*/  @!P1 IMAD.WIDE R8, R42, 0x2, R2 ;  /* 0x000000022a089825 */ /* 0x00cfc800078e0202 */
[----:B------:R-:W-:Y:S01]  /*28bc0*/  @!P0 IMAD.WIDE R2, R4, 0x2, R2 ;  /* 0x0000000204028825 */ /* 0x000fe200078e0202 */
[----:B------:R1:W5:Y:S04]  /*28bd0*/  @!P1 LD.E.128 R84, [R8.64] ;  /* 0x0000000408549980 */ /* 0x000368000c101d00 */
[----:B------:R1:W5:Y:S02]  /*28be0*/  @!P0 LD.E.128 R88, [R2.64] ;  /* 0x0000000402588980 */ /* 0x000364000c101d00 */
.L_x_2644:
[----:B------:R-:W-:Y:S05]  /*28bf0*/  BSYNC B0 ;  /* 0x0000000000007941 */ /* 0x000fea0003800000 */
.L_x_2643:
[----:B------:R-:W-:Y:S01]  /*28c00*/  IADD3 R6, R79, -c[0x0][0x20], RZ ;  /* 0x800008004f067a10 */ /* 0x000fe20007ffe0ff */
[----:B------:R-:W-:-:S04]  /*28c10*/  DEPBAR.LE SB0, 0x1 ;  /* 0x000080400000791a */ /* 0x000fc80000000000 */
[----:B-1-3--:R-:W2:Y:S01]  /*28c20*/  LDL.64 R2, [R6+0x20] ;  /* 0x0000200006027983 */ /* 0x00aea20000100a00 */
[----:B------:R-:W-:Y:S03]  /*28c30*/  WARPSYNC 0xffffffff ;  /* 0xffffffff00007948 */ /* 0x000fe60003800000 */
[----:B------:R-:W-:Y:S06]  /*28c40*/  BAR.SYNC.DEFER_BLOCKING 0x0 ;  /* 0x0000000000007b1d */ /* 0x000fec0000010000 */
[----:B--2---:R1:W2:Y:S02]  /*28c50*/  LD.E R2, [R2.64] ;  /* 0x0000000402027980 */ /* 0x0042a4000c101900 */
[----:B-1---5:R-:W-:-:S02]  /*28c60*/  IMAD.MOV.U32 R3, RZ, RZ, R94 ;  /* 0x000000ffff037224 */ /* 0x022fc400078e005e */
[----:B--2---:R-:W-:Y:S02]  /*28c70*/  IMAD R4, R2, -0x80, R13 ;  /* 0xffffff8002047824 */ /* 0x004fe400078e020d */
[----:B------:R-:W-:-:S05]  /*28c80*/  IMAD.MOV.U32 R2, RZ, RZ, R95 ;  /* 0x000000ffff027224 */ /* 0x000fca00078e005f */
        /* <DEDUP_REMOVED lines=13> */
[----:B------:R-:W-:-:S05]  /*28d60*/  IMAD.MOV.U32 R2, RZ, RZ, R88 ;  /* 0x000000ffff027224 */ /* 0x000fca00078e0058 */
[----:B------:R-:W-:Y:S01]  /*28d70*/  PRMT R121, R121, 0x5410, R2 ;  /* 0x0000541079797816 */ /* 0x000fe20000000002 */
[----:B------:R-:W-:-:S05]  /*28d80*/  IMAD.MOV.U32 R2, RZ, RZ, R89 ;  /* 0x000000ffff027224 */ /* 0x000fca00078e0059 */
[----:B------:R-:W-:Y:S01]  /*28d90*/  PRMT R121, R2, 0x7610, R121 ;  /* 0x0000761002797816 */ /* 0x000fe20000000079 */
[----:B------:R-:W-:-:S05]  /*28da0*/  IMAD.MOV.U32 R2, RZ, RZ, R86 ;  /* 0x000000ffff027224 */ /* 0x000fca00078e0056 */
[----:B------:R-:W-:Y:S02]  /*28db0*/  PRMT R118, R118, 0x5410, R2 ;  /* 0x0000541076767816 */ /* 0x000fe40000000002 */
[----:B------:R-:W-:-:S04]  /*28dc0*/  MOV R2, R87 ;  /* 0x0000005700027202 */ /* 0x000fc80000000f00 */
[----:B------:R-:W-:Y:S01]  /*28dd0*/  PRMT R118, R2, 0x7610, R118 ;  /* 0x0000761002767816 */ /* 0x000fe20000000076 */
[----:B------:R-:W-:-:S05]  /*28de0*/  IMAD.MOV.U32 R2, RZ, RZ, R84 ;  /* 0x000000ffff027224 */ /* 0x000fca00078e0054 */
[----:B------:R-:W-:Y:S01]  /*28df0*/  PRMT R79, R79, 0x5410, R2 ;  /* 0x000054104f4f7816 */ /* 0x000fe20000000002 */
[----:B------:R-:W-:-:S05]  /*28e00*/  IMAD.MOV.U32 R2, RZ, RZ, R85 ;  /* 0x000000ffff027224 */ /* 0x000fca00078e0055 */
[----:B------:R-:W-:Y:S02]  /*28e10*/  PRMT R79, R2, 0x7610, R79 ;  /* 0x00007610024f7816 */ /* 0x000fe4000000004f */
[----:B------:R-:W2:Y:S01]  /*28e20*/  LDL.64 R2, [R6+0x28] ;  /* 0x0000280006027983 */ /* 0x000ea20000100a00 */
[----:B------:R-:W-:-:S04]  /*28e30*/  IMNMX R77, R4, 0x80, PT ;  /* 0x00000080044d7817 */ /* 0x000fc80003800200 */
[----:B------:R-:W-:Y:S01]  /*28e40*/  ISETP.GE.AND P0, PT, R78, R77, PT ;  /* 0x0000004d4e00720c */ /* 0x000fe20003f06270 */
[----:B------:R-:W-:Y:S01]  /*28e50*/  BSSY B1, `(.L_x_2645) ;  /* 0x00000f1000017945 */ /* 0x000fe20003800000 */
[----:B--2---:R1:W5:Y:S11]  /*28e60*/  LD.E.64 R38, [R2.64] ;  /* 0x0000000402267980 */ /* 0x004376000c101b00 */
[----:B------:R-:W-:Y:S05]  /*28e70*/  @P0 BRA `(.L_x_2646) ;  /* 0x00000ee000000947 */ /* 0x000fea0003800000 */
[----:B------:R-:W-:Y:S01]  /*28e80*/  ISETP.GE.AND P0, PT, R42, R0, PT ;  /* 0x000000002a00720c */ /* 0x000fe20003f06270 */
[----:B------:R-:W-:-:S12]  /*28e90*/  BSSY B0, `(.L_x_2647) ;  /* 0x0000072000007945 */ /* 0x000fd80003800000 */
[----:B------:R-:W-:Y:S05]  /*28ea0*/  @P0 BRA `(.L_x_2648) ;  /* 0x0000070000000947 */ /* 0x000fea0003800000 */
[----:B------:R-:W-:Y:S01]  /*28eb0*/  LEA.HI R4, R0, R40, RZ, 0x1d ;  /* 0x0000002800047211 */ /* 0x000fe200078fe8ff */
[----:B-1----:R-:W-:Y:S01]  /*28ec0*/  IMAD.SHL.U32 R2, R78, 0x40, RZ ;  /* 0x000000404e027824 */ /* 0x002fe200078e00ff */
[----:B------:R-:W-:Y:S02]  /*28ed0*/  SHF.R.S32.HI R3, RZ, 0x1f, R27 ;  /* 0x0000001fff037819 */ /* 0x000fe4000001141b */
[----:B------:R-:W-:Y:S01]  /*28ee0*/  SHF.R.S32.HI R6, RZ, 0x1f, R4 ;  /* 0x0000001fff067819 */ /* 0x000fe20000011404 */
[----:B------:R-:W-:Y:S01]  /*28ef0*/  IMAD.SHL.U32 R8, R4, 0x8, RZ ;  /* 0x0000000804087824 */ /* 0x000fe200078e00ff */
[----:B------:R-:W-:Y:S02]  /*28f00*/  LEA.HI R3, R3, R27, RZ, 0x6 ;  /* 0x0000001b03037211 */ /* 0x000fe400078f30ff */
[----:B------:R-:W-:Y:S02]  /*28f10*/  LEA.HI R6, R6, R4, RZ, 0x3 ;  /* 0x0000000406067211 */ /* 0x000fe400078f18ff */
[----:B------:R-:W-:Y:S01]  /*28f20*/  LOP3.LUT R2, R2, 0x1c0, RZ, 0xc0, !PT ;  /* 0x000001c002027812 */ /* 0x000fe200078ec0ff */
[----:B------:R-:W-:Y:S01]  /*28f30*/  IMAD.SHL.U32 R4, R3, 0x8, RZ ;  /* 0x0000000803047824 */ /* 0x000fe200078e00ff */
[----:B----4-:R-:W-:Y:S01]  /*28f40*/  SHF.R.U64 R24, R20, 0x10, R21 ;  /* 0x0000001014187819 */ /* 0x010fe20000001215 */
[----:B------:R-:W-:Y:S01]  /*28f50*/  IMAD.SHL.U32 R6, R6, 0x400, RZ ;  /* 0x0000040006067824 */ /* 0x000fe200078e00ff */
[----:B------:R-:W-:-:S02]  /*28f60*/  LOP3.LUT R8, R2, 0x38, R8, 0xf8, !PT ;  /* 0x0000003802087812 */ /* 0x000fc400078ef808 */
[----:B------:R-:W-:Y:S02]  /*28f70*/  SHF.R.U32.HI R3, RZ, 0x3, R2 ;  /* 0x00000003ff037819 */ /* 0x000fe40000011602 */
[----:B------:R-:W-:Y:S02]  /*28f80*/  LOP3.LUT R9, R2, 0x38, R42, 0xf8, !PT ;  /* 0x0000003802097812 */ /* 0x000fe400078ef82a */
[----:B------:R-:W-:Y:S02]  /*28f90*/  LOP3.LUT R2, R4, 0xfffffe00, RZ, 0xc0, !PT ;  /* 0xfffffe0004027812 */ /* 0x000fe400078ec0ff */
[----:B------:R-:W-:Y:S02]  /*28fa0*/  LOP3.LUT R4, R8, R3, RZ, 0x3c, !PT ;  /* 0x0000000308047212 */ /* 0x000fe400078e3cff */
[----:B------:R-:W-:Y:S02]  /*28fb0*/  LOP3.LUT R6, R6, 0xffffe000, RZ, 0xc0, !PT ;  /* 0xffffe00006067812 */ /* 0x000fe400078ec0ff */
[----:B------:R-:W-:-:S02]  /*28fc0*/  LOP3.LUT R9, R2, R9, R3, 0xf6, !PT ;  /* 0x0000000902097212 */ /* 0x000fc400078ef603 */
[----:B------:R-:W-:Y:S02]  /*28fd0*/  IADD3 R8, R4, R6, R2 ;  /* 0x0000000604087210 */ /* 0x000fe40007ffe002 */
[----:B------:R-:W-:Y:S01]  /*28fe0*/  SHF.R.U32.HI R13, RZ, 0x10, R21 ;  /* 0x00000010ff0d7819 */ /* 0x000fe20000011615 */
[----:B-----5:R-:W-:Y:S01]  /*28ff0*/  IMAD.WIDE.U32 R14, R9, 0x2, R38 ;  /* 0x00000002090e7825 */ /* 0x020fe200078e0026 */
[--C-:B------:R-:W-:Y:S02]  /*29000*/  SHF.R.U64 R3, R16, 0x10, R17.reuse ;  /* 0x0000001010037819 */ /* 0x100fe40000001211 */
[----:B------:R-:W-:Y:S01]  /*29010*/  SHF.R.U32.HI R2, RZ, 0x10, R17 ;  /* 0x00000010ff027819 */ /* 0x000fe20000011611 */
[----:B------:R-:W-:Y:S01]  /*29020*/  IMAD.WIDE.U32 R20, R8, 0x2, R38 ;  /* 0x0000000208147825 */ /* 0x000fe200078e0026 */
[--C-:B------:R-:W-:Y:S02]  /*29030*/  SHF.R.U64 R4, R18, 0x10, R19.reuse ;  /* 0x0000001012047819 */ /* 0x100fe40000001213 */
[----:B------:R-:W-:-:S02]  /*29040*/  SHF.R.U32.HI R6, RZ, 0x10, R19 ;  /* 0x00000010ff067819 */ /* 0x000fc40000011613 */
[----:B------:R-:W2:Y:S01]  /*29050*/  LD.E.128 R8, [R20.64] ;  /* 0x0000000414087980 */ /* 0x000ea2000c101d00 */
[----:B------:R-:W-:Y:S02]  /*29060*/  SHF.R.U64 R36, R22, 0x10, R23 ;  /* 0x0000001016247819 */ /* 0x000fe40000001217 */
[----:B------:R-:W-:Y:S01]  /*29070*/  PRMT R22, R37, 0x5410, R2 ;  /* 0x0000541025167816 */ /* 0x000fe20000000002 */
[----:B------:R-:W3:Y:S01]  /*29080*/  LD.E.128 R16, [R14.64] ;  /* 0x000000040e107980 */ /* 0x000ee2000c101d00 */
[----:B------:R-:W-:Y:S02]  /*29090*/  PRMT R2, R43, 0x5432, R24 ;  /* 0x000054322b027816 */ /* 0x000fe40000000018 */
[----:B------:R-:W-:Y:S02]  /*290a0*/  PRMT R3, R37, 0x5432, R3 ;  /* 0x0000543225037816 */ /* 0x000fe40000000003 */
[C---:B------:R-:W-:Y:S02]  /*290b0*/  PRMT R26, R41.reuse, 0x5432, R4 ;  /* 0x00005432291a7816 */ /* 0x040fe40000000004 */
[----:B------:R-:W-:-:S02]  /*290c0*/  PRMT R25, R41, 0x5410, R6 ;  /* 0x0000541029197816 */ /* 0x000fc40000000006 */
[----:B------:R-:W-:Y:S01]  /*290d0*/  PRMT R24, R76, 0x5432, R36 ;  /* 0x000054324c187816 */ /* 0x000fe20000000024 */
[----:B------:R-:W-:Y:S01]  /*290e0*/  IMAD.U32 R36, R2, 0x10000, RZ ;  /* 0x0001000002247824 */ /* 0x000fe200078e00ff */
[----:B------:R-:W-:Y:S01]  /*290f0*/  PRMT R13, R43, 0x5410, R13 ;  /* 0x000054102b0d7816 */ /* 0x000fe2000000000d */
[C---:B------:R-:W-:Y:S01]  /*29100*/  IMAD.U32 R6, R3.reuse, 0x10000, RZ ;  /* 0x0001000003067824 */ /* 0x040fe200078e00ff */
[----:B------:R-:W-:Y:S02]  /*29110*/  LOP3.LUT R3, R3, 0xffff0000, RZ, 0xc0, !PT ;  /* 0xffff000003037812 */ /* 0x000fe400078ec0ff */
[----:B------:R-:W-:-:S04]  /*29120*/  SHF.R.U32.HI R23, RZ, 0x10, R23 ;  /* 0x00000010ff177819 */ /* 0x000fc80000011617 */
[----:B------:R-:W-:Y:S01]  /*29130*/  PRMT R23, R76, 0x5410, R23 ;  /* 0x000054104c177816 */ /* 0x000fe20000000017 */
[----:B--2---:R-:W-:Y:S02]  /*29140*/  IMAD.U32 R41, R8, 0x10000, RZ ;  /* 0x0001000008297824 */ /* 0x004fe400078e00ff */
[----:B---3--:R-:W-:Y:S02]  /*29150*/  IMAD.U32 R43, R16, 0x10000, RZ ;  /* 0x00010000102b7824 */ /* 0x008fe400078e00ff */
[----:B------:R-:W-:-:S04]  /*29160*/  FMUL.FTZ R4, R41, R36 ;  /* 0x0000002429047220 */ /* 0x000fc80000410000 */
[-C--:B------:R-:W-:Y:S02]  /*29170*/  FFMA.FTZ R37, R43, R6.reuse, -R4 ;  /* 0x000000062b257223 */ /* 0x080fe40000010804 */
[----:B------:R-:W-:Y:S01]  /*29180*/  FMUL.FTZ R4, R41, R6 ;  /* 0x0000000629047220 */ /* 0x000fe20000410000 */
[----:B------:R-:W-:-:S03]  /*29190*/  LOP3.LUT R6, R8, 0xffff0000, RZ, 0xc0, !PT ;  /* 0xffff000008067812 */ /* 0x000fc600078ec0ff */
[----:B------:R-:W-:Y:S01]  /*291a0*/  FFMA.FTZ R41, R43, R36, R4 ;  /* 0x000000242b297223 */ /* 0x000fe20000010004 */
[----:B------:R-:W-:Y:S02]  /*291b0*/  LOP3.LUT R4, R2, 0xffff0000, RZ, 0xc0, !PT ;  /* 0xffff000002047812 */ /* 0x000fe400078ec0ff */
[----:B------:R-:W-:-:S03]  /*291c0*/  LOP3.LUT R16, R16, 0xffff0000, RZ, 0xc0, !PT ;  /* 0xffff000010107812 */ /* 0x000fc600078ec0ff */
[----:B------:R-:W-:-:S04]  /*291d0*/  FMUL.FTZ R2, R6, R4 ;  /* 0x0000000406027220 */ /* 0x000fc80000410000 */
[-C--:B------:R-:W-:Y:S02]  /*291e0*/  FFMA.FTZ R8, R16, R3.reuse, -R2 ;  /* 0x0000000310087223 */ /* 0x080fe40000010802 */
[----:B------:R-:W-:-:S04]  /*291f0*/  FMUL.FTZ R2, R6, R3 ;  /* 0x0000000306027220 */ /* 0x000fc80000410000 */
[----:B------:R-:W-:Y:S01]  /*29200*/  FFMA.FTZ R36, R16, R4, R2 ;  /* 0x0000000410247223 */ /* 0x000fe20000010002 */
[----:B------:R-:W-:Y:S01]  /*29210*/  F2FP.BF16.PACK_AB R16, R8, R37 ;  /* 0x000000250810723e */ /* 0x000fe200000010ff */
[----:B------:R-:W-:-:S03]  /*29220*/  IMAD.U32 R3, R9, 0x10000, RZ ;  /* 0x0001000009037824 */ /* 0x000fc600078e00ff */
[----:B------:R-:W-:Y:S01]  /*29230*/  F2FP.BF16.PACK_AB R8, R36, R41 ;  /* 0x000000292408723e */ /* 0x000fe200000010ff */
[----:B------:R-:W-:Y:S01]  /*29240*/  IMAD.U32 R36, R13, 0x10000, RZ ;  /* 0x000100000d247824 */ /* 0x000fe200078e00ff */
[C---:B------:R-:W-:Y:S01]  /*29250*/  LOP3.LUT R4, R17.reuse, 0xffff0000, RZ, 0xc0, !PT ;  /* 0xffff000011047812 */ /* 0x040fe200078ec0ff */
[----:B------:R-:W-:Y:S01]  /*29260*/  IMAD.U32 R6, R17, 0x10000, RZ ;  /* 0x0001000011067824 */ /* 0x000fe200078e00ff */
[----:B------:R-:W-:Y:S01]  /*29270*/  LOP3.LUT R2, R9, 0xffff0000, RZ, 0xc0, !PT ;  /* 0xffff000009027812 */ /* 0x000fe200078ec0ff */
[----:B------:R-:W-:Y:S02]  /*29280*/  IMAD.U32 R17, R22, 0x10000, RZ ;  /* 0x0001000016117824 */ /* 0x000fe400078e00ff */
[C---:B------:R-:W-:Y:S02]  /*29290*/  FMUL.FTZ R9, R3.reuse, R36 ;  /* 0x0000002403097220 */ /* 0x040fe40000410000 */
[-C--:B------:R-:W-:Y:S02]  /*292a0*/  FMUL.FTZ R3, R3, R17.reuse ;  /* 0x0000001103037220 */ /* 0x080fe40000410000 */
[----:B------:R-:W-:Y:S01]  /*292b0*/  FFMA.FTZ R9, R6, R17, -R9 ;  /* 0x0000001106097223 */ /* 0x000fe20000010809 */
[----:B------:R-:W-:-:S02]  /*292c0*/  LOP3.LUT R17, R13, 0xffff0000, RZ, 0xc0, !PT ;  /* 0xffff00000d117812 */ /* 0x000fc400078ec0ff */
[----:B------:R-:W-:Y:S01]  /*292d0*/  LOP3.LUT R13, R22, 0xffff0000, RZ, 0xc0, !PT ;  /* 0xffff0000160d7812 */ /* 0x000fe200078ec0ff */
[----:B------:R-:W-:Y:S02]  /*292e0*/  FFMA.FTZ R6, R6, R36, R3 ;  /* 0x0000002406067223 */ /* 0x000fe40000010003 */
[C---:B------:R-:W-:Y:S02]  /*292f0*/  FMUL.FTZ R3, R2.reuse, R17 ;  /* 0x0000001102037220 */ /* 0x040fe40000410000 */
[----:B------:R-:W-:Y:S02]  /*29300*/  FMUL.FTZ R2, R2, R13 ;  /* 0x0000000d02027220 */ /* 0x000fe40000410000 */
[----:B------:R-:W-:Y:S02]  /*29310*/  IMAD.U32 R36, R10, 0x10000, RZ ;  /* 0x000100000a247824 */ /* 0x000fe400078e00ff */
[----:B------:R-:W-:Y:S02]  /*29320*/  FFMA.FTZ R2, R4, R17, R2 ;  /* 0x0000001104027223 */ /* 0x000fe40000010002 */
[----:B------:R-:W-:-:S02]  /*29330*/  IMAD.U32 R17, R24, 0x10000, RZ ;  /* 0x0001000018117824 */ /* 0x000fc400078e00ff */
[----:B------:R-:W-:Y:S02]  /*29340*/  FFMA.FTZ R3, R4, R13, -R3 ;  /* 0x0000000d04037223 */ /* 0x000fe40000010803 */
[----:B------:R-:W-:Y:S02]  /*29350*/  IMAD.U32 R13, R26, 0x10000, RZ ;  /* 0x000100001a0d7824 */ /* 0x000fe400078e00ff */
[----:B------:R-:W-:Y:S02]  /*29360*/  IMAD.U32 R37, R18, 0x10000, RZ ;  /* 0x0001000012257824 */ /* 0x000fe400078e00ff */
[----:B------:R-:W-:-:S04]  /*29370*/  FMUL.FTZ R4, R36, R17 ;  /* 0x0000001124047220 */ /* 0x000fc80000410000 */
[-C--:B------:R-:W-:Y:S02]  /*29380*/  FFMA.FTZ R22, R37, R13.reuse, -R4 ;  /* 0x0000000d25167223 */ /* 0x080fe40000010804 */
[----:B------:R-:W-:-:S04]  /*29390*/  FMUL.FTZ R4, R36, R13 ;  /* 0x0000000d24047220 */ /* 0x000fc80000410000 */
[----:B------:R-:W-:Y:S01]  /*293a0*/  FFMA.FTZ R37, R37, R17, R4 ;  /* 0x0000001125257223 */ /* 0x000fe20000010004 */
[----:B------:R-:W-:Y:S01]  /*293b0*/  F2FP.BF16.PACK_AB R17, R3, R9 ;  /* 0x000000090311723e */ /* 0x000fe200000010ff */
[----:B------:R-:W-:Y:S01]  /*293c0*/  IMAD.U32 R4, R23, 0x10000, RZ ;  /* 0x0001000017047824 */ /* 0x000fe200078e00ff */
[----:B------:R-:W-:Y:S01]  /*293d0*/  F2FP.BF16.PACK_AB R9, R2, R6 ;  /* 0x000000060209723e */ /* 0x000fe200000010ff */
[----:B------:R-:W-:Y:S02]  /*293e0*/  IMAD.U32 R6, R11, 0x10000, RZ ;  /* 0x000100000b067824 */ /* 0x000fe400078e00ff */
[----:B------:R-:W-:Y:S02]  /*293f0*/  IMAD.U32 R3, R25, 0x10000, RZ ;  /* 0x0001000019037824 */ /* 0x000fe400078e00ff */
[----:B------:R-:W-:Y:S02]  /*29400*/  IMAD.U32 R36, R19, 0x10000, RZ ;  /* 0x0001000013247824 */ /* 0x000fe400078e00ff */
[----:B------:R-:W-:-:S04]  /*29410*/  FMUL.FTZ R2, R6, R4 ;  /* 0x0000000406027220 */ /* 0x000fc80000410000 */
[-C--:B------:R-:W-:Y:S02]  /*29420*/  FFMA.FTZ R13, R36, R3.reuse, -R2 ;  /* 0x00000003240d7223 */ /* 0x080fe40000010802 */
[----:B------:R-:W-:Y:S01]  /*29430*/  FMUL.FTZ R2, R6, R3 ;  /* 0x0000000306027220 */ /* 0x000fe20000410000 */
[----:B------:R-:W-:Y:S02]  /*29440*/  LOP3.LUT R41, R24, 0xffff0000, RZ, 0xc0, !PT ;  /* 0xffff000018297812 */ /* 0x000fe400078ec0ff */
[----:B------:R-:W-:Y:S01]  /*29450*/  LOP3.LUT R3, R10, 0xffff0000, RZ, 0xc0, !PT ;  /* 0xffff00000a037812 */ /* 0x000fe200078ec0ff */
[----:B------:R-:W-:Y:S01]  /*29460*/  FFMA.FTZ R36, R36, R4, R2 ;  /* 0x0000000424247223 */ /* 0x000fe20000010002 */
[----:B------:R-:W-:Y:S02]  /*29470*/  LOP3.LUT R2, R11, 0xffff0000, RZ, 0xc0, !PT ;  /* 0xffff00000b027812 */ /* 0x000fe400078ec0ff */
[----:B------:R-:W-:Y:S02]  /*29480*/  LOP3.LUT R24, R23, 0xffff0000, RZ, 0xc0, !PT ;  /* 0xffff000017187812 */ /* 0x000fe400078ec0ff */
[----:B------:R-:W-:-:S02]  /*29490*/  LOP3.LUT R26, R26, 0xffff0000, RZ, 0xc0, !PT ;  /* 0xffff00001a1a7812 */ /* 0x000fc400078ec0ff */
[----:B------:R-:W-:Y:S01]  /*294a0*/  LOP3.LUT R23, R25, 0xffff0000, RZ, 0xc0, !PT ;  /* 0xffff000019177812 */ /* 0x000fe200078ec0ff */
[----:B------:R-:W-:Y:S01]  /*294b0*/  FMUL.FTZ R10, R3, R41 ;  /* 0x00000029030a7220 */ /* 0x000fe20000410000 */
[----:B------:R-:W-:Y:S01]  /*294c0*/  LOP3.LUT R6, R18, 0xffff0000, RZ, 0xc0, !PT ;  /* 0xffff000012067812 */ /* 0x000fe200078ec0ff */
[C---:B------:R-:W-:Y:S01]  /*294d0*/  FMUL.FTZ R11, R2.reuse, R24 ;  /* 0x00000018020b7220 */ /* 0x040fe20000410000 */
[----:B------:R-:W-:Y:S01]  /*294e0*/  LOP3.LUT R4, R19, 0xffff0000, RZ, 0xc0, !PT ;  /* 0xffff000013047812 */ /* 0x000fe200078ec0ff */
[-C--:B------:R-:W-:Y:S02]  /*294f0*/  FMUL.FTZ R3, R3, R26.reuse ;  /* 0x0000001a03037220 */ /* 0x080fe40000410000 */
[-C--:B------:R-:W-:Y:S02]  /*29500*/  FMUL.FTZ R2, R2, R23.reuse ;  /* 0x0000001702027220 */ /* 0x080fe40000410000 */
[----:B------:R-:W-:Y:S02]  /*29510*/  FFMA.FTZ R10, R6, R26, -R10 ;  /* 0x0000001a060a7223 */ /* 0x000fe4000001080a */
[----:B------:R-:W-:-:S02]  /*29520*/  FFMA.FTZ R11, R4, R23, -R11 ;  /* 0x00000017040b7223 */ /* 0x000fc4000001080b */
[----:B------:R-:W-:Y:S02]  /*29530*/  FFMA.FTZ R3, R6, R41, R3 ;  /* 0x0000002906037223 */ /* 0x000fe40000010003 */
[----:B------:R-:W-:Y:S01]  /*29540*/  FFMA.FTZ R2, R4, R24, R2 ;  /* 0x0000001804027223 */ /* 0x000fe20000010002 */
[----:B------:R-:W-:Y:S02]  /*29550*/  F2FP.BF16.PACK_AB R18, R10, R22 ;  /* 0x000000160a12723e */ /* 0x000fe400000010ff */
[----:B------:R-:W-:Y:S02]  /*29560*/  F2FP.BF16.PACK_AB R19, R11, R13 ;  /* 0x0000000d0b13723e */ /* 0x000fe400000010ff */
[----:B------:R-:W-:Y:S02]  /*29570*/  F2FP.BF16.PACK_AB R10, R3, R37 ;  /* 0x00000025030a723e */ /* 0x000fe400000010ff */
[----:B------:R-:W-:Y:S01]  /*29580*/  F2FP.BF16.PACK_AB R11, R2, R36 ;  /* 0x00000024020b723e */ /* 0x000fe200000010ff */
[----:B------:R1:W-:Y:S04]  /*29590*/  ST.E.128 [R14.64], R16 ;  /* 0x000000100e007985 */ /* 0x0003e8000c101d04 */
[----:B------:R1:W-:Y:S02]  /*295a0*/  ST.E.128 [R20.64], R8 ;  /* 0x0000000814007985 */ /* 0x0003e4000c101d04 */
.L_x_2648:
[----:B------:R-:W-:Y:S05]  /*295b0*/  BSYNC B0 ;  /* 0x0000000000007941 */ /* 0x000fea0003800000 */
.L_x_2647:
[----:B-1----:R-:W-:-:S04]  /*295c0*/  IADD3 R2, R42, 0x40, RZ ;  /* 0x000000402a027810 */ /* 0x002fc80007ffe0ff */
[----:B------:R-:W-:-:S13]  /*295d0*/  ISETP.GE.AND P0, PT, R2, R0, PT ;  /* 0x000000000200720c */ /* 0x000fda0003f06270 */
[----:B------:R-:W-:Y:S05]  /*295e0*/  @P0 BRA `(.L_x_2646) ;  /* 0x0000077000000947 */ /* 0x000fea0003800000 */
[----:B------:R-:W-:Y:S02]  /*295f0*/  SHF.R.S32.HI R3, RZ, 0x1f, R2 ;  /* 0x0000001fff037819 */ /* 0x000fe40000011402 */
[----:B------:R-:W-:Y:S02]  /*29600*/  SHF.R.U64 R13, R32, 0x10, R33 ;  /* 0x00000010200d7819 */ /* 0x000fe40000001221 */
[CC--:B------:R-:W-:Y:S02]  /*29610*/  LEA.HI R4, R3.reuse, R2.reuse, RZ, 0x3 ;  /* 0x0000000203047211 */ /* 0x0c0fe400078f18ff */
[----:B------:R-:W-:Y:S02]  /*29620*/  LEA.HI R10, R3, R2, RZ, 0x6 ;  /* 0x00000002030a7211 */ /* 0x000fe400078f30ff */
[----:B------:R-:W-:Y:S02]  /*29630*/  SHF.R.S32.HI R2, RZ, 0x1f, R27 ;  /* 0x0000001fff027819 */ /* 0x000fe4000001141b */
[----:B------:R-:W-:-:S02]  /*29640*/  SHF.R.S32.HI R3, RZ, 0x3, R4 ;  /* 0x00000003ff037819 */ /* 0x000fc40000011404 */
[----:B------:R-:W-:Y:S01]  /*29650*/  LEA.HI R9, R2, R27, RZ, 0x6 ;  /* 0x0000001b02097211 */ /* 0x000fe200078f30ff */
[----:B------:R-:W-:Y:S01]  /*29660*/  IMAD.SHL.U32 R2, R78, 0x40, RZ ;  /* 0x000000404e027824 */ /* 0x000fe200078e00ff */
[----:B------:R-:W-:Y:S02]  /*29670*/  LEA.HI R3, R0, R3, RZ, 0x1d ;  /* 0x0000000300037211 */ /* 0x000fe400078fe8ff */
[----:B------:R-:W-:Y:S02]  /*29680*/  SHF.R.U32.HI R23, RZ, 0x10, R33 ;  /* 0x00000010ff177819 */ /* 0x000fe40000011621 */
[----:B------:R-:W-:Y:S01]  /*29690*/  LOP3.LUT R2, R2, 0x1c0, RZ, 0xc0, !PT ;  /* 0x000001c002027812 */ /* 0x000fe200078ec0ff */
[----:B------:R-:W-:Y:S01]  /*296a0*/  IMAD.SHL.U32 R6, R3, 0x8, RZ ;  /* 0x0000000803067824 */ /* 0x000fe200078e00ff */
[----:B------:R-:W-:Y:S02]  /*296b0*/  SHF.R.U32.HI R27, RZ, 0x10, R35 ;  /* 0x00000010ff1b7819 */ /* 0x000fe40000011623 */
[----:B------:R-:W-:-:S02]  /*296c0*/  LOP3.LUT R8, R2, 0x38, R4, 0xf8, !PT ;  /* 0x0000003802087812 */ /* 0x000fc400078ef804 */
[----:B------:R-:W-:Y:S02]  /*296d0*/  SHF.R.S32.HI R4, RZ, 0x1f, R3 ;  /* 0x0000001fff047819 */ /* 0x000fe40000011403 */
[----:B------:R-:W-:Y:S02]  /*296e0*/  LOP3.LUT R6, R2, 0x38, R6, 0xf8, !PT ;  /* 0x0000003802067812 */ /* 0x000fe400078ef806 */
[----:B------:R-:W-:Y:S02]  /*296f0*/  SHF.R.U32.HI R2, RZ, 0x3, R2 ;  /* 0x00000003ff027819 */ /* 0x000fe40000011602 */
[----:B------:R-:W-:Y:S01]  /*29700*/  LEA.HI R3, R4, R3, RZ, 0x3 ;  /* 0x0000000304037211 */ /* 0x000fe200078f18ff */
[----:B------:R-:W-:Y:S01]  /*29710*/  IMAD.SHL.U32 R4, R10, 0x80, RZ ;  /* 0x000000800a047824 */ /* 0x000fe200078e00ff */
[-C--:B------:R-:W-:Y:S02]  /*29720*/  LOP3.LUT R8, R8, R2.reuse, RZ, 0x3c, !PT ;  /* 0x0000000208087212 */ /* 0x080fe400078e3cff */
[----:B------:R-:W-:Y:S01]  /*29730*/  LOP3.LUT R6, R6, R2, RZ, 0x3c, !PT ;  /* 0x0000000206067212 */ /* 0x000fe200078e3cff */
[----:B------:R-:W-:Y:S01]  /*29740*/  IMAD.SHL.U32 R2, R9, 0x8, RZ ;  /* 0x0000000809027824 */ /* 0x000fe200078e00ff */
[----:B------:R-:W-:Y:S01]  /*29750*/  LOP3.LUT R4, R4, 0xffffe000, RZ, 0xc0, !PT ;  /* 0xffffe00004047812 */ /* 0x000fe200078ec0ff */
[----:B------:R-:W-:Y:S01]  /*29760*/  IMAD.SHL.U32 R3, R3, 0x400, RZ ;  /* 0x0000040003037824 */ /* 0x000fe200078e00ff */
[----:B----4-:R-:W-:-:S02]  /*29770*/  SHF.R.U64 R24, R34, 0x10, R35 ;  /* 0x0000001022187819 */ /* 0x010fc40000001223 */
[----:B------:R-:W-:Y:S02]  /*29780*/  LOP3.LUT R2, R2, 0xfffffe00, RZ, 0xc0, !PT ;  /* 0xfffffe0002027812 */ /* 0x000fe400078ec0ff */
[----:B------:R-:W-:Y:S02]  /*29790*/  LOP3.LUT R3, R3, 0xffffe000, RZ, 0xc0, !PT ;  /* 0xffffe00003037812 */ /* 0x000fe400078ec0ff */
[--C-:B------:R-:W-:Y:S02]  /*297a0*/  IADD3 R9, R8, R4, R2.reuse ;  /* 0x0000000408097210 */ /* 0x100fe40007ffe002 */
[----:B------:R-:W-:Y:S02]  /*297b0*/  IADD3 R8, R6, R3, R2 ;  /* 0x0000000306087210 */ /* 0x000fe40007ffe002 */
[----:B------:R-:W-:Y:S01]  /*297c0*/  SHF.R.U32.HI R2, RZ, 0x10, R29 ;  /* 0x00000010ff027819 */ /* 0x000fe2000001161d */
[----:B-----5:R-:W-:Y:S01]  /*297d0*/  IMAD.WIDE.U32 R14, R9, 0x2, R38 ;  /* 0x00000002090e7825 */ /* 0x020fe200078e0026 */
[----:B------:R-:W-:-:S02]  /*297e0*/  SHF.R.U64 R3, R28, 0x10, R29 ;  /* 0x000000101c037819 */ /* 0x000fc4000000121d */
[----:B------:R-:W-:Y:S01]  /*297f0*/  PRMT R22, R96, 0x5410, R2 ;  /* 0x0000541060167816 */ /* 0x000fe20000000002 */
[----:B------:R-:W-:Y:S01]  /*29800*/  IMAD.WIDE.U32 R20, R8, 0x2, R38 ;  /* 0x0000000208147825 */ /* 0x000fe200078e0026 */
[----:B------:R-:W2:Y:S01]  /*29810*/  LD.E.128 R16, [R14.64] ;  /* 0x000000040e107980 */ /* 0x000ea2000c101d00 */
[--C-:B------:R-:W-:Y:S02]  /*29820*/  SHF.R.U64 R4, R30, 0x10, R31.reuse ;  /* 0x000000101e047819 */ /* 0x100fe4000000121f */
[----:B------:R-:W-:Y:S01]  /*29830*/  SHF.R.U32.HI R6, RZ, 0x10, R31 ;  /* 0x00000010ff067819 */ /* 0x000fe2000001161f */
[----:B------:R-:W3:Y:S01]  /*29840*/  LD.E.128 R8, [R20.64] ;  /* 0x0000000414087980 */ /* 0x000ee2000c101d00 */
[C---:B------:R-:W-:Y:S02]  /*29850*/  PRMT R2, R99.reuse, 0x5432, R13 ;  /* 0x0000543263027816 */ /* 0x040fe4000000000d */
[----:B------:R-:W-:Y:S02]  /*29860*/  PRMT R13, R99, 0x5410, R23 ;  /* 0x00005410630d7816 */ /* 0x000fe40000000017 */
[----:B------:R-:W-:-:S02]  /*29870*/  PRMT R3, R96, 0x5432, R3 ;  /* 0x0000543260037816 */ /* 0x000fc40000000003 */
[----:B------:R-:W-:Y:S01]  /*29880*/  PRMT R23, R100, 0x5410, R27 ;  /* 0x0000541064177816 */ /* 0x000fe2000000001b */
[----:B------:R-:W-:Y:S01]  /*29890*/  IMAD.U32 R27, R2, 0x10000, RZ ;  /* 0x00010000021b7824 */ /* 0x000fe200078e00ff */
[C---:B------:R-:W-:Y:S02]  /*298a0*/  PRMT R26, R98.reuse, 0x5432, R4 ;  /* 0x00005432621a7816 */ /* 0x040fe40000000004 */
[----:B------:R-:W-:Y:S01]  /*298b0*/  PRMT R25, R98, 0x5410, R6 ;  /* 0x0000541062197816 */ /* 0x000fe20000000006 */
[C---:B------:R-:W-:Y:S01]  /*298c0*/  IMAD.U32 R6, R3.reuse, 0x10000, RZ ;  /* 0x0001000003067824 */ /* 0x040fe200078e00ff */
[----:B------:R-:W-:Y:S02]  /*298d0*/  LOP3.LUT R3, R3, 0xffff0000, RZ, 0xc0, !PT ;  /* 0xffff000003037812 */ /* 0x000fe400078ec0ff */
[----:B------:R-:W-:Y:S01]  /*298e0*/  PRMT R24, R100, 0x5432, R24 ;  /* 0x0000543264187816 */ /* 0x000fe20000000018 */
[----:B--2---:R-:W-:Y:S02]  /*298f0*/  IMAD.U32 R30, R16, 0x10000, RZ ;  /* 0x00010000101e7824 */ /* 0x004fe400078e00ff */
[----:B---3--:R-:W-:-:S04]  /*29900*/  IMAD.U32 R29, R8, 0x10000, RZ ;  /* 0x00010000081d7824 */ /* 0x008fc800078e00ff */
        /* <DEDUP_REMOVED lines=44> */
[CC--:B------:R-:W-:Y:S02]  /*29bd0*/  FFMA.FTZ R13, R27.reuse, R3.reuse, -R2 ;  /* 0x000000031b0d7223 */ /* 0x0c0fe40000010802 */
        /* <DEDUP_REMOVED lines=24> */
.L_x_2646:
[----:B------:R-:W-:Y:S05]  /*29d60*/  BSYNC B1 ;  /* 0x0000000000017941 */ /* 0x000fea0003800000 */
.L_x_2645:
[----:B------:R-:W-:Y:S01]  /*29d70*/  IADD3 R32, R78, 0x20, RZ ;  /* 0x000000204e207810 */ /* 0x000fe20007ffe0ff */
[----:B------:R-:W-:Y:S03]  /*29d80*/  BSSY B1, `(.L_x_2649) ;  /* 0x00000f1000017945 */ /* 0x000fe60003800000 */
[----:B------:R-:W-:-:S13]  /*29d90*/  ISETP.GE.AND P0, PT, R32, R77, PT ;  /* 0x0000004d2000720c */ /* 0x000fda0003f06270 */
[----:B------:R-:W-:Y:S05]  /*29da0*/  @P0 BRA `(.L_x_2650) ;  /* 0x00000ee000000947 */ /* 0x000fea0003800000 */
[----:B------:R-:W-:Y:S01]  /*29db0*/  ISETP.GE.AND P0, PT, R42, R0, PT ;  /* 0x000000002a00720c */ /* 0x000fe20003f06270 */
[----:B------:R-:W-:-:S12]  /*29dc0*/  BSSY B0, `(.L_x_2651) ;  /* 0x0000072000007945 */ /* 0x000fd80003800000 */
[----:B------:R-:W-:Y:S05]  /*29dd0*/  @P0 BRA `(.L_x_2652) ;  /* 0x0000070000000947 */ /* 0x000fea0003800000 */
[----:B------:R-:W-:Y:S01]  /*29de0*/  LEA.HI R4, R0, R40, RZ, 0x1d ;  /* 0x0000002800047211 */ /* 0x000fe200078fe8ff */
[----:B-1----:R-:W-:Y:S01]  /*29df0*/  IMAD.SHL.U32 R3, R32, 0x40, RZ ;  /* 0x0000004020037824 */ /* 0x002fe200078e00ff */
[----:B------:R-:W-:Y:S02]  /*29e00*/  SHF.R.S32.HI R2, RZ, 0x1f, R32 ;  /* 0x0000001fff027819 */ /* 0x000fe40000011420 */
[----:B------:R-:W-:Y:S02]  /*29e10*/  SHF.R.S32.HI R8, RZ, 0x1f, R4 ;  /* 0x0000001fff087819 */ /* 0x000fe40000011404 */
[----:B------:R-:W-:Y:S02]  /*29e20*/  LEA.HI R6, R2, R32, RZ, 0x3 ;  /* 0x0000002002067211 */ /* 0x000fe400078f18ff */
[----:B------:R-:W-:Y:S02]  /*29e30*/  LOP3.LUT R2, R3, 0x1c0, RZ, 0xc0, !PT ;  /* 0x000001c003027812 */ /* 0x000fe400078ec0ff */
[----:B------:R-:W-:Y:S01]  /*29e40*/  LEA.HI R3, R8, R4, RZ, 0x3 ;  /* 0x0000000408037211 */ /* 0x000fe200078f18ff */
[----:B------:R-:W-:Y:S01]  /*29e50*/  IMAD.SHL.U32 R4, R4, 0x8, RZ ;  /* 0x0000000804047824 */ /* 0x000fe200078e00ff */
[----:B------:R-:W-:Y:S01]  /*29e60*/  SHF.R.U32.HI R9, RZ, 0x3, R2 ;  /* 0x00000003ff097819 */ /* 0x000fe20000011602 */
[----:B------:R-:W-:-:S03]  /*29e70*/  IMAD.SHL.U32 R8, R6, 0x40, RZ ;  /* 0x0000004006087824 */ /* 0x000fc600078e00ff */
[----:B------:R-:W-:Y:S01]  /*29e80*/  LOP3.LUT R6, R2, 0x38, R4, 0xf8, !PT ;  /* 0x0000003802067812 */ /* 0x000fe200078ef804 */
[----:B------:R-:W-:Y:S01]  /*29e90*/  IMAD.SHL.U32 R4, R3, 0x400, RZ ;  /* 0x0000040003047824 */ /* 0x000fe200078e00ff */
[----:B------:R-:W-:Y:S02]  /*29ea0*/  LOP3.LUT R3, R8, 0xfffffe00, RZ, 0xc0, !PT ;  /* 0xfffffe0008037812 */ /* 0x000fe400078ec0ff */
[----:B------:R-:W-:Y:S02]  /*29eb0*/  LOP3.LUT R6, R6, R9, RZ, 0x3c, !PT ;  /* 0x0000000906067212 */ /* 0x000fe400078e3cff */
[----:B------:R-:W-:Y:S02]  /*29ec0*/  LOP3.LUT R4, R4, 0xffffe000, RZ, 0xc0, !PT ;  /* 0xffffe00004047812 */ /* 0x000fe400078ec0ff */
[----:B------:R-:W-:Y:S02]  /*29ed0*/  LOP3.LUT R2, R2, 0x38, R42, 0xf8, !PT ;  /* 0x0000003802027812 */ /* 0x000fe400078ef82a */
[----:B------:R-:W-:-:S02]  /*29ee0*/  IADD3 R4, R6, R4, R3 ;  /* 0x0000000406047210 */ /* 0x000fc40007ffe003 */
[----:B------:R-:W-:-:S03]  /*29ef0*/  LOP3.LUT R3, R3, R2, R9, 0xf6, !PT ;  /* 0x0000000203037212 */ /* 0x000fc600078ef609 */
[----:B-----5:R-:W-:-:S04]  /*29f00*/  IMAD.WIDE.U32 R20, R4, 0x2, R38 ;  /* 0x0000000204147825 */ /* 0x020fc800078e0026 */
[----:B------:R-:W-:Y:S01]  /*29f10*/  IMAD.WIDE.U32 R14, R3, 0x2, R38 ;  /* 0x00000002030e7825 */ /* 0x000fe200078e0026 */
[----:B------:R-:W2:Y:S04]  /*29f20*/  LD.E.128 R8, [R20.64] ;  /* 0x0000000414087980 */ /* 0x000ea8000c101d00 */
[----:B------:R-:W3:Y:S01]  /*29f30*/  LD.E.128 R16, [R14.64] ;  /* 0x000000040e107980 */ /* 0x000ee2000c101d00 */
[----:B------:R-:W-:Y:S02]  /*29f40*/  SHF.R.U64 R2, R48, 0x10, R49 ;  /* 0x0000001030027819 */ /* 0x000fe40000001231 */
[----:B------:R-:W-:Y:S02]  /*29f50*/  SHF.R.U64 R3, R44, 0x10, R45 ;  /* 0x000000102c037819 */ /* 0x000fe4000000122d */
[----:B------:R-:W-:-:S02]  /*29f60*/  PRMT R2, R101, 0x5410, R2 ;  /* 0x0000541065027816 */ /* 0x000fc40000000002 */
[----:B------:R-:W-:-:S03]  /*29f70*/  PRMT R3, R101, 0x5432, R3 ;  /* 0x0000543265037816 */ /* 0x000fc60000000003 */
[----:B------:R-:W-:Y:S02]  /*29f80*/  IMAD.U32 R13, R2, 0x10000, RZ ;  /* 0x00010000020d7824 */ /* 0x000fe400078e00ff */
[----:B------:R-:W-:Y:S02]  /*29f90*/  IMAD.U32 R22, R3, 0x10000, RZ ;  /* 0x0001000003167824 */ /* 0x000fe400078e00ff */
[----:B--2---:R-:W-:-:S04]  /*29fa0*/  IMAD.U32 R4, R8, 0x10000, RZ ;  /* 0x0001000008047824 */ /* 0x004fc800078e00ff */
[-C--:B------:R-:W-:Y:S02]  /*29fb0*/  FMUL.FTZ R6, R4, R13.reuse ;  /* 0x0000000d04067220 */ /* 0x080fe40000410000 */
[----:B---3--:R-:W-:Y:S02]  /*29fc0*/  IMAD.U32 R23, R16, 0x10000, RZ ;  /* 0x0001000010177824 */ /* 0x008fe400078e00ff */
[-C--:B------:R-:W-:Y:S02]  /*29fd0*/  FMUL.FTZ R4, R4, R22.reuse ;  /* 0x0000001604047220 */ /* 0x080fe40000410000 */
[----:B------:R-:W-:Y:S01]  /*29fe0*/  FFMA.FTZ R34, R23, R22, -R6 ;  /* 0x0000001617227223 */ /* 0x000fe20000010806 */
[----:B------:R-:W-:Y:S01]  /*29ff0*/  LOP3.LUT R22, R3, 0xffff0000, RZ, 0xc0, !PT ;  /* 0xffff000003167812 */ /* 0x000fe200078ec0ff */
[----:B------:R-:W-:Y:S01]  /*2a000*/  FFMA.FTZ R33, R23, R13, R4 ;  /* 0x0000000d17217223 */ /* 0x000fe20000010004 */
[----:B------:R-:W-:Y:S02]  /*2a010*/  LOP3.LUT R13, R2, 0xffff0000, RZ, 0xc0, !PT ;  /* 0xffff0000020d7812 */ /* 0x000fe400078ec0ff */
[----:B------:R-:W-:-:S02]  /*2a020*/  LOP3.LUT R2, R8, 0xffff0000, RZ, 0xc0, !PT ;  /* 0xffff000008027812 */ /* 0x000fc400078ec0ff */
[----:B------:R-:W-:Y:S01]  /*2a030*/  LOP3.LUT R8, R16, 0xffff0000, RZ, 0xc0, !PT ;  /* 0xffff000010087812 */ /* 0x000fe200078ec0ff */
[----:B------:R-:W-:Y:S01]  /*2a040*/  IMAD.U32 R16, R17, 0x10000, RZ ;  /* 0x0001000011107824 */ /* 0x000fe200078e00ff */
[----:B------:R-:W-:Y:S01]  /*2a050*/  SHF.R.U32.HI R6, RZ, 0x10, R49 ;  /* 0x00000010ff067819 */ /* 0x000fe20000011631 */
[CC--:B------:R-:W-:Y:S01]  /*2a060*/  FMUL.FTZ R3, R2.reuse, R13.reuse ;  /* 0x0000000d02037220 */ /* 0x0c0fe20000410000 */
[----:B------:R-:W-:Y:S01]  /*2a070*/  SHF.R.U32.HI R4, RZ, 0x10, R45 ;  /* 0x00000010ff047819 */ /* 0x000fe2000001162d */
[-C--:B------:R-:W-:Y:S02]  /*2a080*/  FMUL.FTZ R2, R2, R22.reuse ;  /* 0x0000001602027220 */ /* 0x080fe40000410000 */
[----:B------:R-:W-:Y:S01]  /*2a090*/  FFMA.FTZ R31, R8, R22, -R3 ;  /* 0x00000016081f7223 */ /* 0x000fe20000010803 */
[----:B------:R-:W-:Y:S01]  /*2a0a0*/  PRMT R4, R102, 0x5432, R4 ;  /* 0x0000543266047816 */ /* 0x000fe20000000004 */
[----:B------:R-:W-:Y:S01]  /*2a0b0*/  FFMA.FTZ R30, R8, R13, R2 ;  /* 0x0000000d081e7223 */ /* 0x000fe20000010002 */
[----:B------:R-:W-:Y:S01]  /*2a0c0*/  PRMT R2, R102, 0x5410, R6 ;  /* 0x0000541066027816 */ /* 0x000fe20000000006 */
[----:B------:R-:W-:-:S02]  /*2a0d0*/  IMAD.U32 R3, R9, 0x10000, RZ ;  /* 0x0001000009037824 */ /* 0x000fc400078e00ff */
[----:B------:R-:W-:Y:S02]  /*2a0e0*/  IMAD.U32 R13, R4, 0x10000, RZ ;  /* 0x00010000040d7824 */ /* 0x000fe400078e00ff */
[----:B------:R-:W-:-:S04]  /*2a0f0*/  IMAD.U32 R8, R2, 0x10000, RZ ;  /* 0x0001000002087824 */ /* 0x000fc800078e00ff */
[CC--:B------:R-:W-:Y:S02]  /*2a100*/  FMUL.FTZ R6, R3.reuse, R8.reuse ;  /* 0x0000000803067220 */ /* 0x0c0fe40000410000 */
[-C--:B------:R-:W-:Y:S02]  /*2a110*/  FMUL.FTZ R3, R3, R13.reuse ;  /* 0x0000000d03037220 */ /* 0x080fe40000410000 */
[----:B------:R-:W-:Y:S01]  /*2a120*/  FFMA.FTZ R29, R16, R13, -R6 ;  /* 0x0000000d101d7223 */ /* 0x000fe20000010806 */
[----:B------:R-:W-:Y:S01]  /*2a130*/  LOP3.LUT R6, R4, 0xffff0000, RZ, 0xc0, !PT ;  /* 0xffff000004067812 */ /* 0x000fe200078ec0ff */
[----:B------:R-:W-:Y:S01]  /*2a140*/  FFMA.FTZ R28, R16, R8, R3 ;  /* 0x00000008101c7223 */ /* 0x000fe20000010003 */
[----:B------:R-:W-:Y:S02]  /*2a150*/  LOP3.LUT R3, R9, 0xffff0000, RZ, 0xc0, !PT ;  /* 0xffff000009037812 */ /* 0x000fe400078ec0ff */
[----:B------:R-:W-:Y:S02]  /*2a160*/  LOP3.LUT R8, R2, 0xffff0000, RZ, 0xc0, !PT ;  /* 0xffff000002087812 */ /* 0x000fe400078ec0ff */
[----:B------:R-:W-:Y:S01]  /*2a170*/  LOP3.LUT R2, R17, 0xffff0000, RZ, 0xc0, !PT ;  /* 0xffff000011027812 */ /* 0x000fe200078ec0ff */
[----:B------:R-:W-:-:S02]  /*2a180*/  IMAD.U32 R17, R18, 0x10000, RZ ;  /* 0x0001000012117824 */ /* 0x000fc400078e00ff */
[C---:B------:R-:W-:Y:S02]  /*2a190*/  FMUL.FTZ R4, R3.reuse, R8 ;  /* 0x0000000803047220 */ /* 0x040fe40000410000 */
[-C--:B------:R-:W-:Y:S02]  /*2a1a0*/  FMUL.FTZ R3, R3, R6.reuse ;  /* 0x0000000603037220 */ /* 0x080fe40000410000 */
[C---:B------:R-:W-:Y:S01]  /*2a1b0*/  FFMA.FTZ R27, R2.reuse, R6, -R4 ;  /* 0x00000006021b7223 */ /* 0x040fe20000010804 */
[----:B------:R-:W-:Y:S01]  /*2a1c0*/  SHF.R.U32.HI R4, RZ, 0x10, R51 ;  /* 0x00000010ff047819 */ /* 0x000fe20000011633 */
[----:B----4-:R-:W-:Y:S01]  /*2a1d0*/  FFMA.FTZ R26, R2, R8, R3 ;  /* 0x00000008021a7223 */ /* 0x010fe20000010003 */
[----:B------:R-:W-:Y:S01]  /*2a1e0*/  SHF.R.U64 R2, R50, 0x10, R51 ;  /* 0x0000001032027819 */ /* 0x000fe20000001233 */
[----:B------:R-:W-:Y:S01]  /*2a1f0*/  IMAD.U32 R8, R10, 0x10000, RZ ;  /* 0x000100000a087824 */ /* 0x000fe200078e00ff */
[----:B------:R-:W-:Y:S02]  /*2a200*/  SHF.R.U64 R3, R46, 0x10, R47 ;  /* 0x000000102e037819 */ /* 0x000fe4000000122f */
[----:B------:R-:W-:-:S02]  /*2a210*/  PRMT R2, R103, 0x5410, R2 ;  /* 0x0000541067027816 */ /* 0x000fc40000000002 */
[----:B------:R-:W-:Y:S02]  /*2a220*/  PRMT R3, R103, 0x5432, R3 ;  /* 0x0000543267037816 */ /* 0x000fe40000000003 */
[----:B------:R-:W-:Y:S01]  /*2a230*/  SHF.R.U32.HI R6, RZ, 0x10, R47 ;  /* 0x00000010ff067819 */ /* 0x000fe2000001162f */
[----:B------:R-:W-:Y:S01]  /*2a240*/  IMAD.U32 R13, R2, 0x10000, RZ ;  /* 0x00010000020d7824 */ /* 0x000fe200078e00ff */
[C---:B------:R-:W-:Y:S01]  /*2a250*/  PRMT R4, R104.reuse, 0x5410, R4 ;  /* 0x0000541068047816 */ /* 0x040fe20000000004 */
[----:B------:R-:W-:Y:S01]  /*2a260*/  IMAD.U32 R16, R3, 0x10000, RZ ;  /* 0x0001000003107824 */ /* 0x000fe200078e00ff */
[----:B------:R-:W-:Y:S01]  /*2a270*/  PRMT R6, R104, 0x5432, R6 ;  /* 0x0000543268067816 */ /* 0x000fe20000000006 */
[C---:B------:R-:W-:Y:S02]  /*2a280*/  FMUL.FTZ R9, R8.reuse, R13 ;  /* 0x0000000d08097220 */ /* 0x040fe40000410000 */
[-C--:B------:R-:W-:Y:S02]  /*2a290*/  FMUL.FTZ R8, R8, R16.reuse ;  /* 0x0000001008087220 */ /* 0x080fe40000410000 */
[----:B------:R-:W-:-:S02]  /*2a2a0*/  FFMA.FTZ R25, R17, R16, -R9 ;  /* 0x0000001011197223 */ /* 0x000fc40000010809 */
[----:B------:R-:W-:Y:S02]  /*2a2b0*/  FFMA.FTZ R24, R17, R13, R8 ;  /* 0x0000000d11187223 */ /* 0x000fe40000010008 */
[----:B------:R-:W-:Y:S02]  /*2a2c0*/  IMAD.U32 R13, R4, 0x10000, RZ ;  /* 0x00010000040d7824 */ /* 0x000fe400078e00ff */
[----:B------:R-:W-:Y:S02]  /*2a2d0*/  IMAD.U32 R8, R11, 0x10000, RZ ;  /* 0x000100000b087824 */ /* 0x000fe400078e00ff */
[----:B------:R-:W-:Y:S02]  /*2a2e0*/  IMAD.U32 R16, R6, 0x10000, RZ ;  /* 0x0001000006107824 */ /* 0x000fe400078e00ff */
[----:B------:R-:W-:Y:S02]  /*2a2f0*/  IMAD.U32 R17, R19, 0x10000, RZ ;  /* 0x0001000013117824 */ /* 0x000fe400078e00ff */
[----:B------:R-:W-:-:S02]  /*2a300*/  FMUL.FTZ R9, R8, R13 ;  /* 0x0000000d08097220 */ /* 0x000fc40000410000 */
[-C--:B------:R-:W-:Y:S02]  /*2a310*/  FMUL.FTZ R8, R8, R16.reuse ;  /* 0x0000001008087220 */ /* 0x080fe40000410000 */
[----:B------:R-:W-:Y:S01]  /*2a320*/  FFMA.FTZ R23, R17, R16, -R9 ;  /* 0x0000001011177223 */ /* 0x000fe20000010809 */
[----:B------:R-:W-:Y:S01]  /*2a330*/  LOP3.LUT R9, R3, 0xffff0000, RZ, 0xc0, !PT ;  /* 0xffff000003097812 */ /* 0x000fe200078ec0ff */
[----:B------:R-:W-:Y:S01]  /*2a340*/  FFMA.FTZ R22, R17, R13, R8 ;  /* 0x0000000d11167223 */ /* 0x000fe20000010008 */
[----:B------:R-:W-:Y:S02]  /*2a350*/  LOP3.LUT R8, R2, 0xffff0000, RZ, 0xc0, !PT ;  /* 0xffff000002087812 */ /* 0x000fe400078ec0ff */
[----:B------:R-:W-:Y:S02]  /*2a360*/  LOP3.LUT R3, R10, 0xffff0000, RZ, 0xc0, !PT ;  /* 0xffff00000a037812 */ /* 0x000fe400078ec0ff */
[----:B------:R-:W-:Y:S02]  /*2a370*/  LOP3.LUT R13, R18, 0xffff0000, RZ, 0xc0, !PT ;  /* 0xffff0000120d7812 */ /* 0x000fe400078ec0ff */
[----:B------:R-:W-:Y:S01]  /*2a380*/  F2FP.BF16.PACK_AB R16, R31, R34 ;  /* 0x000000221f10723e */ /* 0x000fe200000010ff */
[----:B------:R-:W-:Y:S01]  /*2a390*/  FMUL.FTZ R2, R3, R8 ;  /* 0x0000000803027220 */ /* 0x000fe20000410000 */
[----:B------:R-:W-:Y:S01]  /*2a3a0*/  F2FP.BF16.PACK_AB R17, R27, R29 ;  /* 0x0000001d1b11723e */ /* 0x000fe200000010ff */
[----:B------:R-:W-:-:S02]  /*2a3b0*/  FMUL.FTZ R3, R3, R9 ;  /* 0x0000000903037220 */ /* 0x000fc40000410000 */
[C---:B------:R-:W-:Y:S01]  /*2a3c0*/  FFMA.FTZ R10, R13.reuse, R9, -R2 ;  /* 0x000000090d0a7223 */ /* 0x040fe20000010802 */
[----:B------:R-:W-:Y:S01]  /*2a3d0*/  LOP3.LUT R9, R4, 0xffff0000, RZ, 0xc0, !PT ;  /* 0xffff000004097812 */ /* 0x000fe200078ec0ff */
[----:B------:R-:W-:Y:S01]  /*2a3e0*/  FFMA.FTZ R13, R13, R8, R3 ;  /* 0x000000080d0d7223 */ /* 0x000fe20000010003 */
[----:B------:R-:W-:Y:S02]  /*2a3f0*/  LOP3.LUT R3, R11, 0xffff0000, RZ, 0xc0, !PT ;  /* 0xffff00000b037812 */ /* 0x000fe400078ec0ff */
[----:B------:R-:W-:Y:S02]  /*2a400*/  LOP3.LUT R8, R6, 0xffff0000, RZ, 0xc0, !PT ;  /* 0xffff000006087812 */ /* 0x000fe400078ec0ff */
[----:B------:R-:W-:Y:S01]  /*2a410*/  LOP3.LUT R2, R19, 0xffff0000, RZ, 0xc0, !PT ;  /* 0xffff000013027812 */ /* 0x000fe200078ec0ff */
[C---:B------:R-:W-:Y:S01]  /*2a420*/  FMUL.FTZ R6, R3.reuse, R9 ;  /* 0x0000000903067220 */ /* 0x040fe20000410000 */
        /* <DEDUP_REMOVED lines=9> */
[----:B------:R1:W-:Y:S04]  /*2a4c0*/  ST.E.128 [R14.64], R16 ;  /* 0x000000100e007985 */ /* 0x0003e8000c101d04 */
[----:B------:R1:W-:Y:S02]  /*2a4d0*/  ST.E.128 [R20.64], R8 ;  /* 0x0000000814007985 */ /* 0x0003e4000c101d04 */
.L_x_2652:
[----:B------:R-:W-:Y:S05]  /*2a4e0*/  BSYNC B0 ;  /* 0x0000000000007941 */ /* 0x000fea0003800000 */
.L_x_2651:
[----:B-1----:R-:W-:-:S04]  /*2a4f0*/  IADD3 R2, R42, 0x40, RZ ;  /* 0x000000402a027810 */ /* 0x002fc80007ffe0ff */
[----:B------:R-:W-:-:S13]  /*2a500*/  ISETP.GE.AND P0, PT, R2, R0, PT ;  /* 0x000000000200720c */ /* 0x000fda0003f06270 */
[----:B------:R-:W-:Y:S05]  /*2a510*/  @P0 BRA `(.L_x_2650) ;  /* 0x0000077000000947 */ /* 0x000fea0003800000 */
[----:B------:R-:W-:Y:S01]  /*2a520*/  SHF.R.S32.HI R6, RZ, 0x1f, R2 ;  /* 0x0000001fff067819 */ /* 0x000fe20000011402 */
[----:B------:R-:W-:Y:S01]  /*2a530*/  IMAD.SHL.U32 R8, R32, 0x40, RZ ;  /* 0x0000004020087824 */ /* 0x000fe200078e00ff */
[----:B------:R-:W-:Y:S02]  /*2a540*/  SHF.R.S32.HI R9, RZ, 0x1f, R32 ;  /* 0x0000001fff097819 */ /* 0x000fe40000011420 */
[CC--:B------:R-:W-:Y:S02]  /*2a550*/  LEA.HI R4, R6.reuse, R2.reuse, RZ, 0x3 ;  /* 0x0000000206047211 */ /* 0x0c0fe400078f18ff */
[----:B------:R-:W-:Y:S02]  /*2a560*/  LEA.HI R6, R6, R2, RZ, 0x6 ;  /* 0x0000000206067211 */ /* 0x000fe400078f30ff */
[----:B------:R-:W-:Y:S02]  /*2a570*/  SHF.R.S32.HI R3, RZ, 0x3, R4 ;  /* 0x00000003ff037819 */ /* 0x000fe40000011404 */
[----:B------:R-:W-:Y:S01]  /*2a580*/  LOP3.LUT R2, R8, 0x1c0, RZ, 0xc0, !PT ;  /* 0x000001c008027812 */ /* 0x000fe200078ec0ff */
[----:B------:R-:W-:Y:S01]  /*2a590*/  IMAD.SHL.U32 R8, R6, 0x80, RZ ;  /* 0x0000008006087824 */ /* 0x000fe200078e00ff */
[----:B------:R-:W-:-:S02]  /*2a5a0*/  LEA.HI R3, R0, R3, RZ, 0x1d ;  /* 0x0000000300037211 */ /* 0x000fc400078fe8ff */
[----:B------:R-:W-:Y:S02]  /*2a5b0*/  LEA.HI R9, R9, R32, RZ, 0x3 ;  /* 0x0000002009097211 */ /* 0x000fe400078f18ff */
[----:B------:R-:W-:Y:S02]  /*2a5c0*/  SHF.R.S32.HI R6, RZ, 0x1f, R3 ;  /* 0x0000001fff067819 */ /* 0x000fe40000011403 */
[----:B------:R-:W-:Y:S01]  /*2a5d0*/  LOP3.LUT R10, R2, 0x38, R4, 0xf8, !PT ;  /* 0x00000038020a7812 */ /* 0x000fe200078ef804 */
[----:B------:R-:W-:Y:S01]  /*2a5e0*/  IMAD.SHL.U32 R4, R3, 0x8, RZ ;  /* 0x0000000803047824 */ /* 0x000fe200078e00ff */
[----:B------:R-:W-:Y:S01]  /*2a5f0*/  LEA.HI R11, R6, R3, RZ, 0x3 ;  /* 0x00000003060b7211 */ /* 0x000fe200078f18ff */
[----:B------:R-:W-:Y:S01]  /*2a600*/  IMAD.SHL.U32 R9, R9, 0x40, RZ ;  /* 0x0000004009097824 */ /* 0x000fe200078e00ff */
[----:B------:R-:W-:Y:S02]  /*2a610*/  SHF.R.U32.HI R13, RZ, 0x3, R2 ;  /* 0x00000003ff0d7819 */ /* 0x000fe40000011602 */
[----:B------:R-:W-:Y:S01]  /*2a620*/  LOP3.LUT R4, R2, 0x38, R4, 0xf8, !PT ;  /* 0x0000003802047812 */ /* 0x000fe200078ef804 */
[----:B------:R-:W-:Y:S01]  /*2a630*/  IMAD.SHL.U32 R2, R11, 0x400, RZ ;  /* 0x000004000b027824 */ /* 0x000fe200078e00ff */
[----:B------:R-:W-:-:S02]  /*2a640*/  LOP3.LUT R6, R8, 0xffffe000, RZ, 0xc0, !PT ;  /* 0xffffe00008067812 */ /* 0x000fc400078ec0ff */
[----:B------:R-:W-:Y:S02]  /*2a650*/  LOP3.LUT R3, R9, 0xfffffe00, RZ, 0xc0, !PT ;  /* 0xfffffe0009037812 */ /* 0x000fe400078ec0ff */
[-C--:B------:R-:W-:Y:S02]  /*2a660*/  LOP3.LUT R8, R10, R13.reuse, RZ, 0x3c, !PT ;  /* 0x0000000d0a087212 */ /* 0x080fe400078e3cff */
[----:B------:R-:W-:Y:S02]  /*2a670*/  LOP3.LUT R4, R4, R13, RZ, 0x3c, !PT ;  /* 0x0000000d04047212 */ /* 0x000fe400078e3cff */
[----:B------:R-:W-:Y:S02]  /*2a680*/  LOP3.LUT R2, R2, 0xffffe000, RZ, 0xc0, !PT ;  /* 0xffffe00002027812 */ /* 0x000fe400078ec0ff */
[--C-:B------:R-:W-:Y:S02]  /*2a690*/  IADD3 R6, R8, R6, R3.reuse ;  /* 0x0000000608067210 */ /* 0x100fe40007ffe003 */
[----:B------:R-:W-:-:S03]  /*2a6a0*/  IADD3 R2, R4, R2, R3 ;  /* 0x0000000204027210 */ /* 0x000fc60007ffe003 */
[----:B-----5:R-:W-:-:S04]  /*2a6b0*/  IMAD.WIDE.U32 R30, R6, 0x2, R38 ;  /* 0x00000002061e7825 */ /* 0x020fc800078e0026 */
[----:B------:R-:W-:Y:S01]  /*2a6c0*/  IMAD.WIDE.U32 R28, R2, 0x2, R38 ;  /* 0x00000002021c7825 */ /* 0x000fe200078e0026 */
[----:B------:R-:W2:Y:S04]  /*2a6d0*/  LD.E.128 R16, [R30.64] ;  /* 0x000000041e107980 */ /* 0x000ea8000c101d00 */
[----:B------:R-:W3:Y:S01]  /*2a6e0*/  LD.E.128 R8, [R28.64] ;  /* 0x000000041c087980 */ /* 0x000ee2000c101d00 */
[----:B------:R-:W-:Y:S02]  /*2a6f0*/  SHF.R.U64 R15, R52, 0x10, R53 ;  /* 0x00000010340f7819 */ /* 0x000fe40000001235 */
[----:B------:R-:W-:Y:S02]  /*2a700*/  SHF.R.U64 R2, R56, 0x10, R57 ;  /* 0x0000001038027819 */ /* 0x000fe40000001239 */
[----:B------:R-:W-:-:S02]  /*2a710*/  SHF.R.U32.HI R22, RZ, 0x10, R55 ;  /* 0x00000010ff167819 */ /* 0x000fc40000011637 */
[----:B------:R-:W-:Y:S02]  /*2a720*/  SHF.R.U64 R13, R54, 0x10, R55 ;  /* 0x00000010360d7819 */ /* 0x000fe40000001237 */
[----:B------:R-:W-:Y:S02]  /*2a730*/  SHF.R.U32.HI R6, RZ, 0x10, R59 ;  /* 0x00000010ff067819 */ /* 0x000fe4000001163b */
[----:B------:R-:W-:Y:S02]  /*2a740*/  PRMT R15, R105, 0x5432, R15 ;  /* 0x00005432690f7816 */ /* 0x000fe4000000000f */
[----:B------:R-:W-:Y:S02]  /*2a750*/  PRMT R21, R107, 0x5432, R2 ;  /* 0x000054326b157816 */ /* 0x000fe40000000002 */
[----:B----4-:R-:W-:Y:S02]  /*2a760*/  PRMT R24, R106, 0x5410, R22 ;  /* 0x000054106a187816 */ /* 0x010fe40000000016 */
[----:B------:R-:W-:Y:S01]  /*2a770*/  SHF.R.U64 R4, R58, 0x10, R59 ;  /* 0x000000103a047819 */ /* 0x000fe2000000123b */
[----:B------:R-:W-:Y:S01]  /*2a780*/  IMAD.U32 R32, R21, 0x10000, RZ ;  /* 0x0001000015207824 */ /* 0x000fe200078e00ff */
[----:B------:R-:W-:-:S02]  /*2a790*/  PRMT R25, R106, 0x5432, R13 ;  /* 0x000054326a197816 */ /* 0x000fc4000000000d */
[C---:B------:R-:W-:Y:S02]  /*2a7a0*/  PRMT R26, R108.reuse, 0x5410, R6 ;  /* 0x000054106c1a7816 */ /* 0x040fe40000000006 */
[----:B------:R-:W-:Y:S02]  /*2a7b0*/  SHF.R.U32.HI R14, RZ, 0x10, R53 ;  /* 0x00000010ff0e7819 */ /* 0x000fe40000011635 */
[----:B------:R-:W-:Y:S02]  /*2a7c0*/  SHF.R.U32.HI R3, RZ, 0x10, R57 ;  /* 0x00000010ff037819 */ /* 0x000fe40000011639 */
[----:B------:R-:W-:Y:S02]  /*2a7d0*/  PRMT R27, R108, 0x5432, R4 ;  /* 0x000054326c1b7816 */ /* 0x000fe40000000004 */
[----:B------:R-:W-:Y:S02]  /*2a7e0*/  PRMT R14, R105, 0x5410, R14 ;  /* 0x00005410690e7816 */ /* 0x000fe4000000000e */
[----:B------:R-:W-:-:S02]  /*2a7f0*/  PRMT R20, R107, 0x5410, R3 ;  /* 0x000054106b147816 */ /* 0x000fc40000000003 */
[----:B------:R-:W-:Y:S01]  /*2a800*/  LOP3.LUT R33, R15, 0xffff0000, RZ, 0xc0, !PT ;  /* 0xffff00000f217812 */ /* 0x000fe200078ec0ff */
[C---:B--2---:R-:W-:Y:S01]  /*2a810*/  IMAD.U32 R23, R16.reuse, 0x10000, RZ ;  /* 0x0001000010177824 */ /* 0x044fe200078e00ff */
[----:B------:R-:W-:Y:S01]  /*2a820*/  LOP3.LUT R22, R16, 0xffff0000, RZ, 0xc0, !PT ;  /* 0xffff000010167812 */ /* 0x000fe200078ec0ff */
[C---:B------:R-:W-:Y:S01]  /*2a830*/  IMAD.U32 R16, R17.reuse, 0x10000, RZ ;  /* 0x0001000011107824 */ /* 0x040fe200078e00ff */
[----:B------:R-:W-:Y:S01]  /*2a840*/  LOP3.LUT R13, R17, 0xffff0000, RZ, 0xc0, !PT ;  /* 0xffff0000110d7812 */ /* 0x000fe200078ec0ff */
[----:B------:R-:W-:Y:S01]  /*2a850*/  IMAD.U32 R17, R15, 0x10000, RZ ;  /* 0x000100000f117824 */ /* 0x000fe200078e00ff */
[C---:B---3--:R-:W-:Y:S01]  /*2a860*/  LOP3.LUT R4, R8.reuse, 0xffff0000, RZ, 0xc0, !PT ;  /* 0xffff000008047812 */ /* 0x048fe200078ec0ff */
[----:B------:R-:W-:Y:S01]  /*2a870*/  IMAD.U32 R6, R8, 0x10000, RZ ;  /* 0x0001000008067824 */ /* 0x000fe200078e00ff */
[C---:B------:R-:W-:Y:S01]  /*2a880*/  LOP3.LUT R2, R9.reuse, 0xffff0000, RZ, 0xc0, !PT ;  /* 0xffff000009027812 */ /* 0x040fe200078ec0ff */
[----:B------:R-:W-:Y:S01]  /*2a890*/  IMAD.U32 R3, R9, 0x10000, RZ ;  /* 0x0001000009037824 */ /* 0x000fe200078e00ff */
[----:B------:R-:W-:Y:S01]  /*2a8a0*/  LOP3.LUT R9, R21, 0xffff0000, RZ, 0xc0, !PT ;  /* 0xffff000015097812 */ /* 0x000fe200078ec0ff */
[----:B------:R-:W-:-:S02]  /*2a8b0*/  FMUL.FTZ R8, R6, R17 ;  /* 0x0000001106087220 */ /* 0x000fc40000410000 */
[-C--:B------:R-:W-:Y:S02]  /*2a8c0*/  FMUL.FTZ R6, R6, R32.reuse ;  /* 0x0000002006067220 */ /* 0x080fe40000410000 */
[C---:B------:R-:W-:Y:S01]  /*2a8d0*/  IMAD.U32 R15, R14.reuse, 0x10000, RZ ;  /* 0x000100000e0f7824 */ /* 0x040fe200078e00ff */
[----:B------:R-:W-:Y:S01]  /*2a8e0*/  LOP3.LUT R14, R14, 0xffff0000, RZ, 0xc0, !PT ;  /* 0xffff00000e0e7812 */ /* 0x000fe200078ec0ff */
[C---:B------:R-:W-:Y:S02]  /*2a8f0*/  FFMA.FTZ R36, R23.reuse, R17, R6 ;  /* 0x0000001117247223 */ /* 0x040fe40000010006 */
[----:B------:R-:W-:Y:S02]  /*2a900*/  IMAD.U32 R17, R20, 0x10000, RZ ;  /* 0x0001000014117824 */ /* 0x000fe400078e00ff */
[----:B------:R-:W-:Y:S02]  /*2a910*/  FFMA.FTZ R37, R23, R32, -R8 ;  /* 0x0000002017257223 */ /* 0x000fe40000010808 */
[----:B------:R-:W-:-:S02]  /*2a920*/  FMUL.FTZ R6, R4, R33 ;  /* 0x0000002104067220 */ /* 0x000fc40000410000 */
[----:B------:R-:W-:Y:S02]  /*2a930*/  FMUL.FTZ R8, R4, R9 ;  /* 0x0000000904087220 */ /* 0x000fe40000410000 */
[C---:B------:R-:W-:Y:S02]  /*2a940*/  FMUL.FTZ R4, R3.reuse, R15 ;  /* 0x0000000f03047220 */ /* 0x040fe40000410000 */
[----:B------:R-:W-:Y:S02]  /*2a950*/  FMUL.FTZ R3, R3, R17 ;  /* 0x0000001103037220 */ /* 0x000fe40000410000 */
[----:B------:R-:W-:Y:S01]  /*2a960*/  FFMA.FTZ R35, R22, R9, -R6 ;  /* 0x0000000916237223 */ /* 0x000fe20000010806 */
[----:B------:R-:W-:Y:S01]  /*2a970*/  LOP3.LUT R6, R20, 0xffff0000, RZ, 0xc0, !PT ;  /* 0xffff000014067812 */ /* 0x000fe200078ec0ff */
[----:B------:R-:W-:Y:S02]  /*2a980*/  FFMA.FTZ R32, R16, R15, R3 ;  /* 0x0000000f10207223 */ /* 0x000fe40000010003 */
[----:B------:R-:W-:-:S02]  /*2a990*/  FFMA.FTZ R34, R22, R33, R8 ;  /* 0x0000002116227223 */ /* 0x000fc40000010008 */
[----:B------:R-:W-:Y:S02]  /*2a9a0*/  FMUL.FTZ R3, R2, R14 ;  /* 0x0000000e02037220 */ /* 0x000fe40000410000 */
[----:B------:R-:W-:Y:S02]  /*2a9b0*/  IMAD.U32 R15, R10, 0x10000, RZ ;  /* 0x000100000a0f7824 */ /* 0x000fe400078e00ff */
[C---:B------:R-:W-:Y:S02]  /*2a9c0*/  IMAD.U32 R8, R27.reuse, 0x10000, RZ ;  /* 0x000100001b087824 */ /* 0x040fe400078e00ff */
[----:B------:R-:W-:Y:S01]  /*2a9d0*/  FFMA.FTZ R33, R16, R17, -R4 ;  /* 0x0000001110217223 */ /* 0x000fe20000010804 */
[----:B------:R-:W-:Y:S01]  /*2a9e0*/  LOP3.LUT R17, R27, 0xffff0000, RZ, 0xc0, !PT ;  /* 0xffff00001b117812 */ /* 0x000fe200078ec0ff */
[----:B------:R-:W-:Y:S01]  /*2a9f0*/  IMAD.U32 R9, R25, 0x10000, RZ ;  /* 0x0001000019097824 */ /* 0x000fe200078e00ff */
[----:B------:R-:W-:Y:S01]  /*2aa00*/  LOP3.LUT R16, R26, 0xffff0000, RZ, 0xc0, !PT ;  /* 0xffff00001a107812 */ /* 0x000fe200078ec0ff */
[----:B------:R-:W-:-:S02]  /*2aa10*/  FMUL.FTZ R4, R2, R6 ;  /* 0x0000000602047220 */ /* 0x000fc40000410000 */
[----:B------:R-:W-:Y:S02]  /*2aa20*/  FFMA.FTZ R22, R13, R6, -R3 ;  /* 0x000000060d167223 */ /* 0x000fe40000010803 */
[----:B------:R-:W-:Y:S02]  /*2aa30*/  IMAD.U32 R6, R18, 0x10000, RZ ;  /* 0x0001000012067824 */ /* 0x000fe400078e00ff */
[C---:B------:R-:W-:Y:S02]  /*2aa40*/  FMUL.FTZ R2, R15.reuse, R8 ;  /* 0x000000080f027220 */ /* 0x040fe40000410000 */
[-C--:B------:R-:W-:Y:S02]  /*2aa50*/  FMUL.FTZ R3, R15, R9.reuse ;  /* 0x000000090f037220 */ /* 0x080fe40000410000 */
[----:B------:R-:W-:Y:S01]  /*2aa60*/  FFMA.FTZ R21, R13, R14, R4 ;  /* 0x0000000e0d157223 */ /* 0x000fe20000010004 */
[----:B------:R-:W-:Y:S01]  /*2aa70*/  LOP3.LUT R4, R19, 0xffff0000, RZ, 0xc0, !PT ;  /* 0xffff000013047812 */ /* 0x000fe200078ec0ff */
[----:B------:R-:W-:Y:S01]  /*2aa80*/  FFMA.FTZ R15, R6, R9, R2 ;  /* 0x00000009060f7223 */ /* 0x000fe20000010002 */
[----:B------:R-:W-:Y:S01]  /*2aa90*/  LOP3.LUT R2, R11, 0xffff0000, RZ, 0xc0, !PT ;  /* 0xffff00000b027812 */ /* 0x000fe200078ec0ff */
[----:B------:R-:W-:-:S02]  /*2aaa0*/  IMAD.U32 R23, R24, 0x10000, RZ ;  /* 0x0001000018177824 */ /* 0x000fc400078e00ff */
[----:B------:R-:W-:Y:S02]  /*2aab0*/  IMAD.U32 R9, R11, 0x10000, RZ ;  /* 0x000100000b097824 */ /* 0x000fe400078e00ff */
[----:B------:R-:W-:Y:S02]  /*2aac0*/  IMAD.U32 R13, R26, 0x10000, RZ ;  /* 0x000100001a0d7824 */ /* 0x000fe400078e00ff */
[----:B------:R-:W-:Y:S01]  /*2aad0*/  FFMA.FTZ R20, R6, R8, -R3 ;  /* 0x0000000806147223 */ /* 0x000fe20000010803 */
[----:B------:R-:W-:Y:S01]  /*2aae0*/  LOP3.LUT R8, R18, 0xffff0000, RZ, 0xc0, !PT ;  /* 0xffff000012087812 */ /* 0x000fe200078ec0ff */
[----:B------:R-:W-:Y:S01]  /*2aaf0*/  IMAD.U32 R6, R19, 0x10000, RZ ;  /* 0x0001000013067824 */ /* 0x000fe200078e00ff */
[----:B------:R-:W-:Y:S01]  /*2ab00*/  LOP3.LUT R3, R10, 0xffff0000, RZ, 0xc0, !PT ;  /* 0xffff00000a037812 */ /* 0x000fe200078ec0ff */
[----:B------:R-:W-:Y:S01]  /*2ab10*/  FMUL.FTZ R14, R9, R23 ;  /* 0x00000017090e7220 */ /* 0x000fe20000410000 */
[----:B------:R-:W-:Y:S01]  /*2ab20*/  LOP3.LUT R19, R25, 0xffff0000, RZ, 0xc0, !PT ;  /* 0xffff000019137812 */ /* 0x000fe200078ec0ff */
[-C--:B------:R-:W-:Y:S01]  /*2ab30*/  FMUL.FTZ R11, R9, R13.reuse ;  /* 0x0000000d090b7220 */ /* 0x080fe20000410000 */
[----:B------:R-:W-:Y:S01]  /*2ab40*/  LOP3.LUT R18, R24, 0xffff0000, RZ, 0xc0, !PT ;  /* 0xffff000018127812 */ /* 0x000fe200078ec0ff */
[----:B------:R-:W-:-:S02]  /*2ab50*/  FFMA.FTZ R14, R6, R13, -R14 ;  /* 0x0000000d060e7223 */ /* 0x000fc4000001080e */
[----:B------:R-:W-:Y:S02]  /*2ab60*/  FFMA.FTZ R11, R6, R23, R11 ;  /* 0x00000017060b7223 */ /* 0x000fe4000001000b */
[C---:B------:R-:W-:Y:S02]  /*2ab70*/  FMUL.FTZ R6, R3.reuse, R17 ;  /* 0x0000001103067220 */ /* 0x040fe40000410000 */
[-C--:B------:R-:W-:Y:S02]  /*2ab80*/  FMUL.FTZ R9, R3, R19.reuse ;  /* 0x0000001303097220 */ /* 0x080fe40000410000 */
[C---:B------:R-:W-:Y:S02]  /*2ab90*/  FMUL.FTZ R13, R2.reuse, R18 ;  /* 0x00000012020d7220 */ /* 0x040fe40000410000 */
[----:B------:R-:W-:Y:S02]  /*2aba0*/  FMUL.FTZ R10, R2, R16 ;  /* 0x00000010020a7220 */ /* 0x000fe40000410000 */
[----:B------:R-:W-:-:S02]  /*2abb0*/  FFMA.FTZ R2, R8, R19, R6 ;  /* 0x0000001308027223 */ /* 0x000fc40000010006 */
[----:B------:R-:W-:Y:S01]  /*2abc0*/  FFMA.FTZ R3, R8, R17, -R9 ;  /* 0x0000001108037223 */ /* 0x000fe20000010809 */
[----:B------:R-:W-:Y:S01]  /*2abd0*/  F2FP.BF16.PACK_AB R17, R22, R33 ;  /* 0x000000211611723e */ /* 0x000fe200000010ff */
[C---:B------:R-:W-:Y:S01]  /*2abe0*/  FFMA.FTZ R6, R4.reuse, R16, -R13 ;  /* 0x0000001004067223 */ /* 0x040fe2000001080d */
[----:B------:R-:W-:Y:S01]  /*2abf0*/  F2FP.BF16.PACK_AB R16, R35, R37 ;  /* 0x000000252310723e */ /* 0x000fe200000010ff */
[----:B------:R-:W-:Y:S01]  /*2ac00*/  FFMA.FTZ R4, R4, R18, R10 ;  /* 0x0000001204047223 */ /* 0x000fe2000001000a */
[----:B------:R-:W-:Y:S02]  /*2ac10*/  F2FP.BF16.PACK_AB R18, R3, R20 ;  /* 0x000000140312723e */ /* 0x000fe400000010ff */
[----:B------:R-:W-:Y:S02]  /*2ac20*/  F2FP.BF16.PACK_AB R19, R6, R14 ;  /* 0x0000000e0613723e */ /* 0x000fe400000010ff */
[----:B------:R-:W-:Y:S02]  /*2ac30*/  F2FP.BF16.PACK_AB R8, R34, R36 ;  /* 0x000000242208723e */ /* 0x000fe400000010ff */
[----:B------:R-:W-:Y:S01]  /*2ac40*/  F2FP.BF16.PACK_AB R9, R21, R32 ;  /* 0x000000201509723e */ /* 0x000fe200000010ff */
[----:B------:R1:W-:Y:S01]  /*2ac50*/  ST.E.128 [R30.64], R16 ;  /* 0x000000101e007985 */ /* 0x0003e2000c101d04 */
[----:B------:R-:W-:-:S02]  /*2ac60*/  F2FP.BF16.PACK_AB R10, R2, R15 ;  /* 0x0000000f020a723e */ /* 0x000fc400000010ff */
[----:B------:R-:W-:-:S05]  /*2ac70*/  F2FP.BF16.PACK_AB R11, R4, R11 ;  /* 0x0000000b040b723e */ /* 0x000fca00000010ff */
[----:B------:R1:W-:Y:S02]  /*2ac80*/  ST.E.128 [R28.64], R8 ;  /* 0x000000081c007985 */ /* 0x0003e4000c101d04 */
.L_x_2650:
[----:B------:R-:W-:Y:S05]  /*2ac90*/  BSYNC B1 ;  /* 0x0000000000017941 */ /* 0x000fea0003800000 */
.L_x_2649:
[----:B------:R-:W-:Y:S01]  /*2aca0*/  IADD3 R43, R78, 0x40, RZ ;  /* 0x000000404e2b7810 */ /* 0x000fe20007ffe0ff */
[----:B------:R-:W-:Y:S03]  /*2acb0*/  BSSY B1, `(.L_x_2653) ;  /* 0x00000f1000017945 */ /* 0x000fe60003800000 */
[----:B------:R-:W-:-:S13]  /*2acc0*/  ISETP.GE.AND P0, PT, R43, R77, PT ;  /* 0x0000004d2b00720c */ /* 0x000fda0003f06270 */
[----:B------:R-:W-:Y:S05]  /*2acd0*/  @P0 BRA `(.L_x_2654) ;  /* 0x00000ee000000947 */ /* 0x000fea0003800000 */
[----:B------:R-:W-:Y:S01]  /*2ace0*/  ISETP.GE.AND P0, PT, R42, R0, PT ;  /* 0x000000002a00720c */ /* 0x000fe20003f06270 */
[----:B------:R-:W-:-:S12]  /*2acf0*/  BSSY B0, `(.L_x_2655) ;  /* 0x0000072000007945 */ /* 0x000fd80003800000 */
[----:B------:R-:W-:Y:S05]  /*2ad00*/  @P0 BRA `(.L_x_2656) ;  /* 0x0000070000000947 */ /* 0x000fea0003800000 */
[----:B-1----:R-:W-:Y:S01]  /*2ad10*/  SHF.R.S32.HI R3, RZ, 0x1f, R43 ;  /* 0x0000001fff037819 */ /* 0x002fe2000001142b */
[----:B------:R-:W-:Y:S01]  /*2ad20*/  IMAD.SHL.U32 R2, R43, 0x40, RZ ;  /* 0x000000402b027824 */ /* 0x000fe200078e00ff */
[----:B------:R-:W-:Y:S02]  /*2ad30*/  LEA.HI R6, R0, R40, RZ, 0x1d ;  /* 0x0000002800067211 */ /* 0x000fe400078fe8ff */
[----:B------:R-:W-:Y:S02]  /*2ad40*/  LEA.HI R3, R3, R43, RZ, 0x3 ;  /* 0x0000002b03037211 */ /* 0x000fe400078f18ff */
[----:B------:R-:W-:Y:S02]  /*2ad50*/  SHF.R.S32.HI R8, RZ, 0x1f, R6 ;  /* 0x0000001fff087819 */ /* 0x000fe40000011406 */
[----:B------:R-:W-:Y:S01]  /*2ad60*/  LOP3.LUT R2, R2, 0x1c0, RZ, 0xc0, !PT ;  /* 0x000001c002027812 */ /* 0x000fe200078ec0ff */
[----:B------:R-:W-:Y:S01]  /*2ad70*/  IMAD.SHL.U32 R4, R3, 0x40, RZ ;  /* 0x0000004003047824 */ /* 0x000fe200078e00ff */
[----:B------:R-:W-:Y:S01]  /*2ad80*/  LEA.HI R8, R8, R6, RZ, 0x3 ;  /* 0x0000000608087211 */ /* 0x000fe200078f18ff */
[----:B------:R-:W-:Y:S01]  /*2ad90*/  IMAD.SHL.U32 R6, R6, 0x8, RZ ;  /* 0x0000000806067824 */ /* 0x000fe200078e00ff */
[----:B------:R-:W-:-:S02]  /*2ada0*/  LOP3.LUT R9, R2, 0x38, R42, 0xf8, !PT ;  /* 0x0000003802097812 */ /* 0x000fc400078ef82a */
[----:B------:R-:W-:Y:S02]  /*2adb0*/  SHF.R.U32.HI R3, RZ, 0x3, R2 ;  /* 0x00000003ff037819 */ /* 0x000fe40000011602 */
[----:B------:R-:W-:Y:S02]  /*2adc0*/  LOP3.LUT R4, R4, 0xfffffe00, RZ, 0xc0, !PT ;  /* 0xfffffe0004047812 */ /* 0x000fe400078ec0ff */
[----:B------:R-:W-:Y:S01]  /*2add0*/  LOP3.LUT R2, R2, 0x38, R6, 0xf8, !PT ;  /* 0x0000003802027812 */ /* 0x000fe200078ef806 */
[----:B------:R-:W-:Y:S01]  /*2ade0*/  IMAD.SHL.U32 R6, R8, 0x400, RZ ;  /* 0x0000040008067824 */ /* 0x000fe200078e00ff */
[----:B------:R-:W-:Y:S02]  /*2adf0*/  LOP3.LUT R8, R4, R9, R3, 0xf6, !PT ;  /* 0x0000000904087212 */ /* 0x000fe400078ef603 */
[----:B------:R-:W-:Y:S02]  /*2ae00*/  LOP3.LUT R3, R2, R3, RZ, 0x3c, !PT ;  /* 0x0000000302037212 */ /* 0x000fe400078e3cff */
[----:B------:R-:W-:Y:S01]  /*2ae10*/  LOP3.LUT R2, R6, 0xffffe000, RZ, 0xc0, !PT ;  /* 0xffffe00006027812 */ /* 0x000fe200078ec0ff */
[----:B----45:R-:W-:-:S03]  /*2ae20*/  IMAD.WIDE.U32 R36, R8, 0x2, R38 ;  /* 0x0000000208247825 */ /* 0x030fc600078e0026 */
[----:B------:R-:W-:Y:S02]  /*2ae30*/  IADD3 R2, R3, R2, R4 ;  /* 0x0000000203027210 */ /* 0x000fe40007ffe004 */
[----:B------:R-:W2:Y:S03]  /*2ae40*/  LD.E.128 R16, [R36.64] ;  /* 0x0000000424107980 */ /* 0x000ea6000c101d00 */
[----:B------:R-:W-:-:S05]  /*2ae50*/  IMAD.WIDE.U32 R34, R2, 0x2, R38 ;  /* 0x0000000202227825 */ /* 0x000fca00078e0026 */
[----:B------:R-:W3:Y:S01]  /*2ae60*/  LD.E.128 R8, [R34.64] ;  /* 0x0000000422087980 */ /* 0x000ee2000c101d00 */
[----:B------:R-:W-:Y:S02]  /*2ae70*/  SHF.R.U64 R13, R68, 0x10, R69 ;  /* 0x00000010440d7819 */ /* 0x000fe40000001245 */
[----:B------:R-:W-:Y:S02]  /*2ae80*/  SHF.R.U64 R2, R64, 0x10, R65 ;  /* 0x0000001040027819 */ /* 0x000fe40000001241 */
[----:B------:R-:W-:Y:S02]  /*2ae90*/  SHF.R.U64 R15, R70, 0x10, R71 ;  /* 0x00000010460f7819 */ /* 0x000fe40000001247 */
[----:B------:R-:W-:Y:S02]  /*2aea0*/  PRMT R25, R109, 0x5432, R13 ;  /* 0x000054326d197816 */ /* 0x000fe4000000000d */
[----:B------:R-:W-:Y:S02]  /*2aeb0*/  SHF.R.U32.HI R14, RZ, 0x10, R69 ;  /* 0x00000010ff0e7819 */ /* 0x000fe40000011645 */
[----:B------:R-:W-:Y:S01]  /*2aec0*/  PRMT R32, R111, 0x5432, R2 ;  /* 0x000054326f207816 */ /* 0x000fe20000000002 */
[----:B------:R-:W-:Y:S01]  /*2aed0*/  IMAD.U32 R33, R25, 0x10000, RZ ;  /* 0x0001000019217824 */ /* 0x000fe200078e00ff */
[----:B------:R-:W-:-:S02]  /*2aee0*/  PRMT R23, R110, 0x5432, R15 ;  /* 0x000054326e177816 */ /* 0x000fc4000000000f */
[----:B------:R-:W-:Y:S02]  /*2aef0*/  PRMT R24, R109, 0x5410, R14 ;  /* 0x000054106d187816 */ /* 0x000fe4000000000e */
[--C-:B------:R-:W-:Y:S02]  /*2af00*/  SHF.R.U64 R4, R66, 0x10, R67.reuse ;  /* 0x0000001042047819 */ /* 0x100fe40000001243 */
[----:B------:R-:W-:Y:S02]  /*2af10*/  SHF.R.U32.HI R6, RZ, 0x10, R67 ;  /* 0x00000010ff067819 */ /* 0x000fe40000011643 */
[----:B------:R-:W-:Y:S02]  /*2af20*/  LOP3.LUT R25, R25, 0xffff0000, RZ, 0xc0, !PT ;  /* 0xffff000019197812 */ /* 0x000fe400078ec0ff */
[----:B------:R-:W-:Y:S02]  /*2af30*/  SHF.R.U32.HI R3, RZ, 0x10, R65 ;  /* 0x00000010ff037819 */ /* 0x000fe40000011641 */
[----:B------:R-:W-:-:S02]  /*2af40*/  PRMT R27, R112, 0x5432, R4 ;  /* 0x00005432701b7816 */ /* 0x000fc40000000004 */
[----:B------:R-:W-:Y:S02]  /*2af50*/  PRMT R26, R112, 0x5410, R6 ;  /* 0x00005410701a7816 */ /* 0x000fe40000000006 */
[----:B------:R-:W-:Y:S02]  /*2af60*/  PRMT R31, R111, 0x5410, R3 ;  /* 0x000054106f1f7816 */ /* 0x000fe40000000003 */
[----:B------:R-:W-:-:S04]  /*2af70*/  SHF.R.U32.HI R22, RZ, 0x10, R71 ;  /* 0x00000010ff167819 */ /* 0x000fc80000011647 */
[----:B------:R-:W-:Y:S01]  /*2af80*/  PRMT R22, R110, 0x5410, R22 ;  /* 0x000054106e167816 */ /* 0x000fe20000000016 */
[C---:B--2---:R-:W-:Y:S01]  /*2af90*/  IMAD.U32 R28, R17.reuse, 0x10000, RZ ;  /* 0x00010000111c7824 */ /* 0x044fe200078e00ff */
[----:B------:R-:W-:Y:S01]  /*2afa0*/  LOP3.LUT R21, R17, 0xffff0000, RZ, 0xc0, !PT ;  /* 0xffff000011157812 */ /* 0x000fe200078ec0ff */
[C---:B------:R-:W-:Y:S01]  /*2afb0*/  IMAD.U32 R30, R16.reuse, 0x10000, RZ ;  /* 0x00010000101e7824 */ /* 0x040fe200078e00ff */
[----:B------:R-:W-:Y:S01]  /*2afc0*/  LOP3.LUT R29, R16, 0xffff0000, RZ, 0xc0, !PT ;  /* 0xffff0000101d7812 */ /* 0x000fe200078ec0ff */
[C---:B------:R-:W-:Y:S01]  /*2afd0*/  IMAD.U32 R20, R18.reuse, 0x10000, RZ ;  /* 0x0001000012147824 */ /* 0x040fe200078e00ff */
[----:B------:R-:W-:Y:S01]  /*2afe0*/  LOP3.LUT R17, R18, 0xffff0000, RZ, 0xc0, !PT ;  /* 0xffff000012117812 */ /* 0x000fe200078ec0ff */
[C---:B------:R-:W-:Y:S01]  /*2aff0*/  IMAD.U32 R16, R19.reuse, 0x10000, RZ ;  /* 0x0001000013107824 */ /* 0x040fe200078e00ff */
[----:B------:R-:W-:Y:S01]  /*2b000*/  LOP3.LUT R18, R19, 0xffff0000, RZ, 0xc0, !PT ;  /* 0xffff000013127812 */ /* 0x000fe200078ec0ff */
[C---:B---3--:R-:W-:Y:S01]  /*2b010*/  IMAD.U32 R15, R8.reuse, 0x10000, RZ ;  /* 0x00010000080f7824 */ /* 0x048fe200078e00ff */
[----:B------:R-:W-:Y:S01]  /*2b020*/  LOP3.LUT R14, R8, 0xffff0000, RZ, 0xc0, !PT ;  /* 0xffff0000080e7812 */ /* 0x000fe200078ec0ff */
[C---:B------:R-:W-:Y:S01]  /*2b030*/  IMAD.U32 R13, R9.reuse, 0x10000, RZ ;  /* 0x00010000090d7824 */ /* 0x040fe200078e00ff */
[----:B------:R-:W-:Y:S01]  /*2b040*/  LOP3.LUT R8, R9, 0xffff0000, RZ, 0xc0, !PT ;  /* 0xffff000009087812 */ /* 0x000fe200078ec0ff */
[----:B------:R-:W-:Y:S01]  /*2b050*/  IMAD.U32 R19, R32, 0x10000, RZ ;  /* 0x0001000020137824 */ /* 0x000fe200078e00ff */
[C---:B------:R-:W-:Y:S01]  /*2b060*/  LOP3.LUT R4, R10.reuse, 0xffff0000, RZ, 0xc0, !PT ;  /* 0xffff00000a047812 */ /* 0x040fe200078ec0ff */
[----:B------:R-:W-:Y:S01]  /*2b070*/  FMUL.FTZ R9, R15, R33 ;  /* 0x000000210f097220 */ /* 0x000fe20000410000 */
[----:B------:R-:W-:Y:S01]  /*2b080*/  LOP3.LUT R2, R11, 0xffff0000, RZ, 0xc0, !PT ;  /* 0xffff00000b027812 */ /* 0x000fe200078ec0ff */
[----:B------:R-:W-:-:S02]  /*2b090*/  IMAD.U32 R6, R10, 0x10000, RZ ;  /* 0x000100000a067824 */ /* 0x000fc400078e00ff */
[-C--:B------:R-:W-:Y:S02]  /*2b0a0*/  FMUL.FTZ R10, R15, R19.reuse ;  /* 0x000000130f0a7220 */ /* 0x080fe40000410000 */
[----:B------:R-:W-:Y:S01]  /*2b0b0*/  FFMA.FTZ R41, R30, R19, -R9 ;  /* 0x000000131e297223 */ /* 0x000fe20000010809 */
[----:B------:R-:W-:Y:S01]  /*2b0c0*/  LOP3.LUT R19, R32, 0xffff0000, RZ, 0xc0, !PT ;  /* 0xffff000020137812 */ /* 0x000fe200078ec0ff */
[----:B------:R-:W-:Y:S02]  /*2b0d0*/  FMUL.FTZ R9, R14, R25 ;  /* 0x000000190e097220 */ /* 0x000fe40000410000 */
[----:B------:R-:W-:Y:S02]  /*2b0e0*/  IMAD.U32 R32, R24, 0x10000, RZ ;  /* 0x0001000018207824 */ /* 0x000fe400078e00ff */
[----:B------:R-:W-:Y:S02]  /*2b0f0*/  IMAD.U32 R3, R11, 0x10000, RZ ;  /* 0x000100000b037824 */ /* 0x000fe400078e00ff */
[----:B------:R-:W-:-:S02]  /*2b100*/  FFMA.FTZ R33, R30, R33, R10 ;  /* 0x000000211e217223 */ /* 0x000fc4000001000a */
[-C--:B------:R-:W-:Y:S02]  /*2b110*/  FMUL.FTZ R11, R14, R19.reuse ;  /* 0x000000130e0b7220 */ /* 0x080fe40000410000 */
[----:B------:R-:W-:Y:S01]  /*2b120*/  FFMA.FTZ R30, R29, R19, -R9 ;  /* 0x000000131d1e7223 */ /* 0x000fe20000010809 */
[----:B------:R-:W-:Y:S01]  /*2b130*/  LOP3.LUT R19, R24, 0xffff0000, RZ, 0xc0, !PT ;  /* 0xffff000018137812 */ /* 0x000fe200078ec0ff */
[----:B------:R-:W-:Y:S02]  /*2b140*/  IMAD.U32 R15, R31, 0x10000, RZ ;  /* 0x000100001f0f7824 */ /* 0x000fe400078e00ff */
[----:B------:R-:W-:Y:S02]  /*2b150*/  FMUL.FTZ R10, R13, R32 ;  /* 0x000000200d0a7220 */ /* 0x000fe40000410000 */
[----:B------:R-:W-:Y:S01]  /*2b160*/  FFMA.FTZ R29, R29, R25, R11 ;  /* 0x000000191d1d7223 */ /* 0x000fe2000001000b */
[----:B------:R-:W-:Y:S01]  /*2b170*/  LOP3.LUT R11, R31, 0xffff0000, RZ, 0xc0, !PT ;  /* 0xffff00001f0b7812 */ /* 0x000fe200078ec0ff */
[----:B------:R-:W-:-:S02]  /*2b180*/  FMUL.FTZ R9, R13, R15 ;  /* 0x0000000f0d097220 */ /* 0x000fc40000410000 */
[----:B------:R-:W-:Y:S02]  /*2b190*/  FFMA.FTZ R25, R28, R15, -R10 ;  /* 0x0000000f1c197223 */ /* 0x000fe4000001080a */
[----:B------:R-:W-:Y:S02]  /*2b1a0*/  FMUL.FTZ R10, R8, R19 ;  /* 0x00000013080a7220 */ /* 0x000fe40000410000 */
[----:B------:R-:W-:Y:S02]  /*2b1b0*/  IMAD.U32 R14, R27, 0x10000, RZ ;  /* 0x000100001b0e7824 */ /* 0x000fe400078e00ff */
[C---:B------:R-:W-:Y:S01]  /*2b1c0*/  IMAD.U32 R13, R23.reuse, 0x10000, RZ ;  /* 0x00010000170d7824 */ /* 0x040fe200078e00ff */
[----:B------:R-:W-:Y:S01]  /*2b1d0*/  LOP3.LUT R23, R23, 0xffff0000, RZ, 0xc0, !PT ;  /* 0xffff000017177812 */ /* 0x000fe200078ec0ff */
[----:B------:R-:W-:Y:S02]  /*2b1e0*/  FFMA.FTZ R24, R28, R32, R9 ;  /* 0x000000201c187223 */ /* 0x000fe40000010009 */
[----:B------:R-:W-:-:S02]  /*2b1f0*/  FMUL.FTZ R9, R8, R11 ;  /* 0x0000000b08097220 */ /* 0x000fc40000410000 */
[----:B------:R-:W-:Y:S02]  /*2b200*/  FFMA.FTZ R15, R21, R11, -R10 ;  /* 0x0000000b150f7223 */ /* 0x000fe4000001080a */
[C---:B------:R-:W-:Y:S01]  /*2b210*/  IMAD.U32 R28, R22.reuse, 0x10000, RZ ;  /* 0x00010000161c7824 */ /* 0x040fe200078e00ff */
[----:B------:R-:W-:Y:S01]  /*2b220*/  LOP3.LUT R22, R22, 0xffff0000, RZ, 0xc0, !PT ;  /* 0xffff000016167812 */ /* 0x000fe200078ec0ff */
[----:B------:R-:W-:Y:S02]  /*2b230*/  IMAD.U32 R11, R26, 0x10000, RZ ;  /* 0x000100001a0b7824 */ /* 0x000fe400078e00ff */
[C---:B------:R-:W-:Y:S02]  /*2b240*/  FMUL.FTZ R8, R6.reuse, R13 ;  /* 0x0000000d06087220 */ /* 0x040fe40000410000 */
[----:B------:R-:W-:Y:S02]  /*2b250*/  FMUL.FTZ R10, R6, R14 ;  /* 0x0000000e060a7220 */ /* 0x000fe40000410000 */
[----:B------:R-:W-:-:S02]  /*2b260*/  FMUL.FTZ R6, R3, R28 ;  /* 0x0000001c03067220 */ /* 0x000fc40000410000 */
[C---:B------:R-:W-:Y:S02]  /*2b270*/  FFMA.FTZ R14, R20.reuse, R14, -R8 ;  /* 0x0000000e140e7223 */ /* 0x040fe40000010808 */
[----:B------:R-:W-:Y:S01]  /*2b280*/  FFMA.FTZ R10, R20, R13, R10 ;  /* 0x0000000d140a7223 */ /* 0x000fe2000001000a */
[----:B------:R-:W-:Y:S01]  /*2b290*/  LOP3.LUT R20, R27, 0xffff0000, RZ, 0xc0, !PT ;  /* 0xffff00001b147812 */ /* 0x000fe200078ec0ff */
[----:B------:R-:W-:Y:S02]  /*2b2a0*/  FMUL.FTZ R3, R3, R11 ;  /* 0x0000000b03037220 */ /* 0x000fe40000410000 */
[----:B------:R-:W-:Y:S01]  /*2b2b0*/  FFMA.FTZ R9, R21, R19, R9 ;  /* 0x0000001315097223 */ /* 0x000fe20000010009 */
[----:B------:R-:W-:Y:S01]  /*2b2c0*/  LOP3.LUT R19, R26, 0xffff0000, RZ, 0xc0, !PT ;  /* 0xffff00001a137812 */ /* 0x000fe200078ec0ff */
[C---:B------:R-:W-:Y:S02]  /*2b2d0*/  FFMA.FTZ R13, R16.reuse, R11, -R6 ;  /* 0x0000000b100d7223 */ /* 0x040fe40000010806 */
[----:B------:R-:W-:Y:S01]  /*2b2e0*/  FFMA.FTZ R11, R16, R28, R3 ;  /* 0x0000001c100b7223 */ /* 0x000fe20000010003 */
[----:B------:R-:W-:Y:S01]  /*2b2f0*/  F2FP.BF16.PACK_AB R16, R30, R41 ;  /* 0x000000291e10723e */ /* 0x000fe200000010ff */
[C---:B------:R-:W-:Y:S01]  /*2b300*/  FMUL.FTZ R3, R4.reuse, R23 ;  /* 0x0000001704037220 */ /* 0x040fe20000410000 */
[----:B------:R-:W-:Y:S01]  /*2b310*/  F2FP.BF16.PACK_AB R9, R9, R24 ;  /* 0x000000180909723e */ /* 0x000fe200000010ff */
[----:B------:R-:W-:-:S02]  /*2b320*/  FMUL.FTZ R4, R4, R20 ;  /* 0x0000001404047220 */ /* 0x000fc40000410000 */
[C---:B------:R-:W-:Y:S02]  /*2b330*/  FMUL.FTZ R6, R2.reuse, R22 ;  /* 0x0000001602067220 */ /* 0x040fe40000410000 */
[----:B------:R-:W-:Y:S02]  /*2b340*/  FMUL.FTZ R8, R2, R19 ;  /* 0x0000001302087220 */ /* 0x000fe40000410000 */
[C---:B------:R-:W-:Y:S02]  /*2b350*/  FFMA.FTZ R3, R17.reuse, R20, -R3 ;  /* 0x0000001411037223 */ /* 0x040fe40000010803 */
[----:B------:R-:W-:Y:S01]  /*2b360*/  FFMA.FTZ R2, R17, R23, R4 ;  /* 0x0000001711027223 */ /* 0x000fe20000010004 */
[----:B------:R-:W-:Y:S01]  /*2b370*/  F2FP.BF16.PACK_AB R17, R15, R25 ;  /* 0x000000190f11723e */ /* 0x000fe200000010ff */
[C---:B------:R-:W-:Y:S02]  /*2b380*/  FFMA.FTZ R6, R18.reuse, R19, -R6 ;  /* 0x0000001312067223 */ /* 0x040fe40000010806 */
[----:B------:R-:W-:Y:S01]  /*2b390*/  FFMA.FTZ R4, R18, R22, R8 ;  /* 0x0000001612047223 */ /* 0x000fe20000010008 */
[----:B------:R-:W-:-:S02]  /*2b3a0*/  F2FP.BF16.PACK_AB R18, R3, R14 ;  /* 0x0000000e0312723e */ /* 0x000fc400000010ff */
[----:B------:R-:W-:Y:S02]  /*2b3b0*/  F2FP.BF16.PACK_AB R19, R6, R13 ;  /* 0x0000000d0613723e */ /* 0x000fe400000010ff */
[----:B------:R-:W-:Y:S02]  /*2b3c0*/  F2FP.BF16.PACK_AB R8, R29, R33 ;  /* 0x000000211d08723e */ /* 0x000fe400000010ff */
[----:B------:R-:W-:Y:S01]  /*2b3d0*/  F2FP.BF16.PACK_AB R10, R2, R10 ;  /* 0x0000000a020a723e */ /* 0x000fe200000010ff */
[----:B------:R1:W-:Y:S01]  /*2b3e0*/  ST.E.128 [R36.64], R16 ;  /* 0x0000001024007985 */ /* 0x0003e2000c101d04 */
[----:B------:R-:W-:-:S05]  /*2b3f0*/  F2FP.BF16.PACK_AB R11, R4, R11 ;  /* 0x0000000b040b723e */ /* 0x000fca00000010ff */
[----:B------:R1:W-:Y:S02]  /*2b400*/  ST.E.128 [R34.64], R8 ;  /* 0x0000000822007985 */ /* 0x0003e4000c101d04 */
.L_x_2656:
[----:B------:R-:W-:Y:S05]  /*2b410*/  BSYNC B0 ;  /* 0x0000000000007941 */ /* 0x000fea0003800000 */
.L_x_2655:
        /* <DEDUP_REMOVED lines=9> */
[----:B------:R-:W-:-:S02]  /*2b4b0*/  LEA.HI R6, R6, R43, RZ, 0x3 ;  /* 0x0000002b06067211 */ /* 0x000fc400078f18ff */
[----:B------:R-:W-:Y:S01]  /*2b4c0*/  LOP3.LUT R2, R9, 0x1c0, RZ, 0xc0, !PT ;  /* 0x000001c009027812 */ /* 0x000fe200078ec0ff */
[----:B------:R-:W-:Y:S01]  /*2b4d0*/  IMAD.SHL.U32 R9, R3, 0x80, RZ ;  /* 0x0000008003097824 */ /* 0x000fe200078e00ff */
[----:B------:R-:W-:Y:S01]  /*2b4e0*/  LEA.HI R3, R0, R8, RZ, 0x1d ;  /* 0x0000000800037211 */ /* 0x000fe200078fe8ff */
[----:B------:R-:W-:Y:S01]  /*2b4f0*/  IMAD.SHL.U32 R10, R6, 0x40, RZ ;  /* 0x00000040060a7824 */ /* 0x000fe200078e00ff */
[----:B------:R-:W-:Y:S02]  /*2b500*/  LOP3.LUT R8, R2, 0x38, R4, 0xf8, !PT ;  /* 0x0000003802087812 */ /* 0x000fe400078ef804 */
[----:B------:R-:W-:Y:S02]  /*2b510*/  SHF.R.U32.HI R13, RZ, 0x3, R2 ;  /* 0x00000003ff0d7819 */ /* 0x000fe40000011602 */
[----:B------:R-:W-:Y:S02]  /*2b520*/  SHF.R.S32.HI R6, RZ, 0x1f, R3 ;  /* 0x0000001fff067819 */ /* 0x000fe40000011403 */
[----:B------:R-:W-:-:S02]  /*2b530*/  LOP3.LUT R11, R9, 0xffffe000, RZ, 0xc0, !PT ;  /* 0xffffe000090b7812 */ /* 0x000fc400078ec0ff */
[----:B------:R-:W-:Y:S01]  /*2b540*/  LOP3.LUT R9, R8, R13, RZ, 0x3c, !PT ;  /* 0x0000000d08097212 */ /* 0x000fe200078e3cff */
[----:B------:R-:W-:Y:S01]  /*2b550*/  IMAD.SHL.U32 R8, R3, 0x8, RZ ;  /* 0x0000000803087824 */ /* 0x000fe200078e00ff */
[----:B------:R-:W-:Y:S02]  /*2b560*/  LEA.HI R3, R6, R3, RZ, 0x3 ;  /* 0x0000000306037211 */ /* 0x000fe400078f18ff */
[----:B------:R-:W-:Y:S02]  /*2b570*/  LOP3.LUT R4, R10, 0xfffffe00, RZ, 0xc0, !PT ;  /* 0xfffffe000a047812 */ /* 0x000fe400078ec0ff */
[----:B------:R-:W-:Y:S01]  /*2b580*/  LOP3.LUT R6, R2, 0x38, R8, 0xf8, !PT ;  /* 0x0000003802067812 */ /* 0x000fe200078ef808 */
[----:B------:R-:W-:Y:S01]  /*2b590*/  IMAD.SHL.U32 R2, R3, 0x400, RZ ;  /* 0x0000040003027824 */ /* 0x000fe200078e00ff */
[----:B------:R-:W-:Y:S02]  /*2b5a0*/  IADD3 R9, R9, R11, R4 ;  /* 0x0000000b09097210 */ /* 0x000fe40007ffe004 */
[----:B------:R-:W-:-:S02]  /*2b5b0*/  LOP3.LUT R3, R6, R13, RZ, 0x3c, !PT ;  /* 0x0000000d06037212 */ /* 0x000fc400078e3cff */
        /* <DEDUP_REMOVED lines=96> */
.L_x_2654:
[----:B------:R-:W-:Y:S05]  /*2bbc0*/  BSYNC B1 ;  /* 0x0000000000017941 */ /* 0x000fea0003800000 */
.L_x_2653:
[----:B------:R-:W-:Y:S01]  /*2bbd0*/  IADD3 R4, R78, 0x60, RZ ;  /* 0x000000604e047810 */ /* 0x000fe20007ffe0ff */
[----:B-1----:R-:W-:Y:S02]  /*2bbe0*/  IMAD.MOV.U32 R2, RZ, RZ, R130 ;  /* 0x000000ffff027224 */ /* 0x002fe400078e0082 */
[----:B------:R-:W-:Y:S01]  /*2bbf0*/  IMAD.MOV.U32 R3, RZ, RZ, 0x0 ;  /* 0x00000000ff037424 */ /* 0x000fe200078e00ff */
[----:B------:R-:W-:-:S13]  /*2bc00*/  ISETP.GE.AND P0, PT, R4, R77, PT ;  /* 0x0000004d0400720c */ /* 0x000fda0003f06270 */
[----:B------:R-:W-:Y:S05]  /*2bc10*/  @P0 RET.REL.NODEC R2 `(_ZN7cutlass13device_kernelIN5flash19enable_sm80_to_sm89INS1_16FlashAttnFwdSm80INS1_25CollectiveMainloopFwdSm80ILi8ELi1ELb0EN4cute5tupleIJNS5_1CILi128EEENS7_ILi48EEENS7_ILi256EEEEEELi256ENS_10bfloat16_tEfNS_4arch4Sm80ELb0ELb1ELb1ELb1ELb1ELb1ELb1ELb1EEENS1_21CollectiveEpilogueFwdINS6_IJS8_SA_S9_EEENS6_IJNS7_ILi1EEESI_SI_EEESC_SE_Li256ELb1ELb1ELb1ELb0EEENS1_36VarlenDynamicPersistentTileSchedulerILi128ELi48ELi256ELi256ELb1ELb1ELb0ELb1ELb0ELb1EEEEEEEEEvNT_6ParamsE) ;  /* 0xfffd43e002000950 */ /* 0x000fea0003c3ffff */
[----:B------:R-:W-:Y:S01]  /*2bc20*/  ISETP.GE.AND P0, PT, R42, R0, PT ;  /* 0x000000002a00720c */ /* 0x000fe20003f06270 */
[----:B------:R-:W-:-:S12]  /*2bc30*/  BSSY B0, `(.L_x_2657) ;  /* 0x0000072000007945 */ /* 0x000fd80003800000 */
[----:B------:R-:W-:Y:S05]  /*2bc40*/  @P0 BRA `(.L_x_2658) ;  /* 0x0000070000000947 */ /* 0x000fea0003800000 */
[----:B------:R-:W-:Y:S01]  /*2bc50*/  SHF.R.S32.HI R3, RZ, 0x1f, R4 ;  /* 0x0000001fff037819 */ /* 0x000fe20000011404 */
        /* <DEDUP_REMOVED lines=23> */
[----:B------:R-:W-:Y:S02]  /*2bdd0*/  SHF.R.U32.HI R15, RZ, 0x10, R85 ;  /* 0x00000010ff0f7819 */ /* 0x000fe40000011655 */
[----:B------:R-:W-:Y:S02]  /*2bde0*/  PRMT R25, R79, 0x5432, R14 ;  /* 0x000054324f197816 */ /* 0x000fe4000000000e */
[----:B------:R-:W-:Y:S02]  /*2bdf0*/  SHF.R.U64 R6, R62, 0x10, R63 ;  /* 0x000000103e067819 */ /* 0x000fe4000000123f */
[----:B------:R-:W-:Y:S01]  /*2be00*/  PRMT R32, R119, 0x5432, R2 ;  /* 0x0000543277207816 */ /* 0x000fe20000000002 */
[----:B------:R-:W-:Y:S01]  /*2be10*/  IMAD.U32 R33, R25, 0x10000, RZ ;  /* 0x0001000019217824 */ /* 0x000fe200078e00ff */
[----:B------:R-:W-:-:S02]  /*2be20*/  PRMT R24, R79, 0x5410, R15 ;  /* 0x000054104f187816 */ /* 0x000fc4000000000f */
[----:B------:R-:W-:Y:S02]  /*2be30*/  SHF.R.U32.HI R3, RZ, 0x10, R61 ;  /* 0x00000010ff037819 */ /* 0x000fe4000001163d */
[C---:B------:R-:W-:Y:S02]  /*2be40*/  PRMT R27, R120.reuse, 0x5432, R6 ;  /* 0x00005432781b7816 */ /* 0x040fe40000000006 */
[----:B------:R-:W-:Y:S02]  /*2be50*/  SHF.R.U32.HI R13, RZ, 0x10, R63 ;  /* 0x00000010ff0d7819 */ /* 0x000fe4000001163f */
[----:B------:R-:W-:Y:S02]  /*2be60*/  PRMT R28, R119, 0x5410, R3 ;  /* 0x00005410771c7816 */ /* 0x000fe40000000003 */
[----:B------:R-:W-:Y:S02]  /*2be70*/  LOP3.LUT R25, R25, 0xffff0000, RZ, 0xc0, !PT ;  /* 0xffff000019197812 */ /* 0x000fe400078ec0ff */
[----:B------:R-:W-:-:S02]  /*2be80*/  PRMT R26, R120, 0x5410, R13 ;  /* 0x00005410781a7816 */ /* 0x000fc4000000000d */
[--C-:B------:R-:W-:Y:S02]  /*2be90*/  SHF.R.U64 R23, R86, 0x10, R87.reuse ;  /* 0x0000001056177819 */ /* 0x100fe40000001257 */
[----:B------:R-:W-:Y:S02]  /*2bea0*/  SHF.R.U32.HI R22, RZ, 0x10, R87 ;  /* 0x00000010ff167819 */ /* 0x000fe40000011657 */
[----:B------:R-:W-:Y:S02]  /*2beb0*/  LOP3.LUT R40, R24, 0xffff0000, RZ, 0xc0, !PT ;  /* 0xffff000018287812 */ /* 0x000fe400078ec0ff */
[C---:B------:R-:W-:Y:S02]  /*2bec0*/  PRMT R23, R118.reuse, 0x5432, R23 ;  /* 0x0000543276177816 */ /* 0x040fe40000000017 */
        /* <DEDUP_REMOVED lines=14> */
[----:B------:R-:W-:Y:S01]  /*2bfb0*/  LOP3.LUT R2, R11, 0xffff0000, RZ, 0xc0, !PT ;  /* 0xffff00000b027812 */ /* 0x000fe200078ec0ff */
[----:B------:R-:W-:-:S02]  /*2bfc0*/  FMUL.FTZ R10, R15, R33 ;  /* 0x000000210f0a7220 */ /* 0x000fc40000410000 */
[----:B------:R-:W-:Y:S02]  /*2bfd0*/  IMAD.U32 R3, R11, 0x10000, RZ ;  /* 0x000100000b037824 */ /* 0x000fe400078e00ff */
[-C--:B------:R-:W-:Y:S02]  /*2bfe0*/  FMUL.FTZ R11, R15, R19.reuse ;  /* 0x000000130f0b7220 */ /* 0x080fe40000410000 */
[----:B------:R-:W-:Y:S01]  /*2bff0*/  FFMA.FTZ R41, R31, R19, -R10 ;  /* 0x000000131f297223 */ /* 0x000fe2000001080a */
[----:B------:R-:W-:Y:S01]  /*2c000*/  LOP3.LUT R19, R32, 0xffff0000, RZ, 0xc0, !PT ;  /* 0xffff000020137812 */ /* 0x000fe200078ec0ff */
[C---:B------:R-:W-:Y:S01]  /*2c010*/  IMAD.U32 R13, R9.reuse, 0x10000, RZ ;  /* 0x00010000090d7824 */ /* 0x040fe200078e00ff */
[----:B------:R-:W-:Y:S01]  /*2c020*/  LOP3.LUT R9, R9, 0xffff0000, RZ, 0xc0, !PT ;  /* 0xffff000009097812 */ /* 0x000fe200078ec0ff */
[----:B------:R-:W-:Y:S02]  /*2c030*/  IMAD.U32 R32, R24, 0x10000, RZ ;  /* 0x0001000018207824 */ /* 0x000fe400078e00ff */
[----:B------:R-:W-:-:S02]  /*2c040*/  FMUL.FTZ R10, R14, R25 ;  /* 0x000000190e0a7220 */ /* 0x000fc40000410000 */
[----:B------:R-:W-:Y:S02]  /*2c050*/  IMAD.U32 R15, R28, 0x10000, RZ ;  /* 0x000100001c0f7824 */ /* 0x000fe400078e00ff */
[----:B------:R-:W-:Y:S02]  /*2c060*/  FFMA.FTZ R33, R31, R33, R11 ;  /* 0x000000211f217223 */ /* 0x000fe4000001000b */
[-C--:B------:R-:W-:Y:S02]  /*2c070*/  FMUL.FTZ R14, R14, R19.reuse ;  /* 0x000000130e0e7220 */ /* 0x080fe40000410000 */
[----:B------:R-:W-:Y:S02]  /*2c080*/  FFMA.FTZ R31, R30, R19, -R10 ;  /* 0x000000131e1f7223 */ /* 0x000fe4000001080a */
[C---:B------:R-:W-:Y:S02]  /*2c090*/  FMUL.FTZ R11, R13.reuse, R32 ;  /* 0x000000200d0b7220 */ /* 0x040fe40000410000 */
[----:B------:R-:W-:-:S02]  /*2c0a0*/  FMUL.FTZ R10, R13, R15 ;  /* 0x0000000f0d0a7220 */ /* 0x000fc40000410000 */
[----:B------:R-:W-:Y:S02]  /*2c0b0*/  FFMA.FTZ R30, R30, R25, R14 ;  /* 0x000000191e1e7223 */ /* 0x000fe4000001000e */
[C---:B------:R-:W-:Y:S01]  /*2c0c0*/  FFMA.FTZ R25, R29.reuse, R15, -R11 ;  /* 0x0000000f1d197223 */ /* 0x040fe2000001080b */
[----:B------:R-:W-:Y:S01]  /*2c0d0*/  LOP3.LUT R11, R28, 0xffff0000, RZ, 0xc0, !PT ;  /* 0xffff00001c0b7812 */ /* 0x000fe200078ec0ff */
[----:B------:R-:W-:Y:S02]  /*2c0e0*/  FFMA.FTZ R24, R29, R32, R10 ;  /* 0x000000201d187223 */ /* 0x000fe4000001000a */
[----:B------:R-:W-:Y:S02]  /*2c0f0*/  FMUL.FTZ R10, R9, R40 ;  /* 0x00000028090a7220 */ /* 0x000fe40000410000 */
[----:B------:R-:W-:Y:S02]  /*2c100*/  IMAD.U32 R15, R27, 0x10000, RZ ;  /* 0x000100001b0f7824 */ /* 0x000fe400078e00ff */
[C---:B------:R-:W-:Y:S01]  /*2c110*/  IMAD.U32 R13, R23.reuse, 0x10000, RZ ;  /* 0x00010000170d7824 */ /* 0x040fe200078e00ff */
[----:B------:R-:W-:Y:S01]  /*2c120*/  LOP3.LUT R23, R23, 0xffff0000, RZ, 0xc0, !PT ;  /* 0xffff000017177812 */ /* 0x000fe200078ec0ff */
[C---:B------:R-:W-:Y:S01]  /*2c130*/  IMAD.U32 R28, R22.reuse, 0x10000, RZ ;  /* 0x00010000161c7824 */ /* 0x040fe200078e00ff */
[----:B------:R-:W-:Y:S01]  /*2c140*/  LOP3.LUT R22, R22, 0xffff0000, RZ, 0xc0, !PT ;  /* 0xffff000016167812 */ /* 0x000fe200078ec0ff */
[----:B------:R-:W-:-:S02]  /*2c150*/  FMUL.FTZ R9, R9, R11 ;  /* 0x0000000b09097220 */ /* 0x000fc40000410000 */
[----:B------:R-:W-:Y:S02]  /*2c160*/  FFMA.FTZ R19, R21, R11, -R10 ;  /* 0x0000000b15137223 */ /* 0x000fe4000001080a */
[----:B------:R-:W-:Y:S02]  /*2c170*/  IMAD.U32 R14, R26, 0x10000, RZ ;  /* 0x000100001a0e7824 */ /* 0x000fe400078e00ff */
[C---:B------:R-:W-:Y:S02]  /*2c180*/  FMUL.FTZ R11, R8.reuse, R13 ;  /* 0x0000000d080b7220 */ /* 0x040fe40000410000 */
[----:B------:R-:W-:Y:S02]  /*2c190*/  FMUL.FTZ R10, R8, R15 ;  /* 0x0000000f080a7220 */ /* 0x000fe40000410000 */
[----:B------:R-:W-:Y:S02]  /*2c1a0*/  FMUL.FTZ R8, R3, R28 ;  /* 0x0000001c03087220 */ /* 0x000fe40000410000 */
[----:B------:R-:W-:Y:S01]  /*2c1b0*/  FFMA.FTZ R9, R21, R40, R9 ;  /* 0x0000002815097223 */ /* 0x000fe20000010009 */
[----:B------:R-:W-:Y:S01]  /*2c1c0*/  LOP3.LUT R21, R27, 0xffff0000, RZ, 0xc0, !PT ;  /* 0xffff00001b157812 */ /* 0x000fe200078ec0ff */
[----:B------:R-:W-:-:S02]  /*2c1d0*/  FMUL.FTZ R3, R3, R14 ;  /* 0x0000000e03037220 */ /* 0x000fc40000410000 */
[C---:B------:R-:W-:Y:S01]  /*2c1e0*/  FFMA.FTZ R15, R20.reuse, R15, -R11 ;  /* 0x0000000f140f7223 */ /* 0x040fe2000001080b */
[----:B------:R-:W-:Y:S01]  /*2c1f0*/  F2FP.BF16.PACK_AB R9, R9, R24 ;  /* 0x000000180909723e */ /* 0x000fe200000010ff */
[----:B------:R-:W-:Y:S01]  /*2c200*/  FFMA.FTZ R10, R20, R13, R10 ;  /* 0x0000000d140a7223 */ /* 0x000fe2000001000a */
[----:B------:R-:W-:Y:S01]  /*2c210*/  LOP3.LUT R20, R26, 0xffff0000, RZ, 0xc0, !PT ;  /* 0xffff00001a147812 */ /* 0x000fe200078ec0ff */
[----:B------:R-:W-:Y:S02]  /*2c220*/  FFMA.FTZ R13, R16, R28, R3 ;  /* 0x0000001c100d7223 */ /* 0x000fe40000010003 */
[----:B------:R-:W-:Y:S02]  /*2c230*/  FMUL.FTZ R3, R6, R23 ;  /* 0x0000001706037220 */ /* 0x000fe40000410000 */
[----:B------:R-:W-:Y:S01]  /*2c240*/  FFMA.FTZ R14, R16, R14, -R8 ;  /* 0x0000000e100e7223 */ /* 0x000fe20000010808 */
[----:B------:R-:W-:Y:S01]  /*2c250*/  F2FP.BF16.PACK_AB R16, R31, R41 ;  /* 0x000000291f10723e */ /* 0x000fe200000010ff */
[----:B------:R-:W-:-:S02]  /*2c260*/  FMUL.FTZ R6, R6, R21 ;  /* 0x0000001506067220 */ /* 0x000fc40000410000 */
[C---:B------:R-:W-:Y:S02]  /*2c270*/  FMUL.FTZ R11, R2.reuse, R22 ;  /* 0x00000016020b7220 */ /* 0x040fe40000410000 */
[-C--:B------:R-:W-:Y:S02]  /*2c280*/  FMUL.FTZ R8, R2, R20.reuse ;  /* 0x0000001402087220 */ /* 0x080fe40000410000 */
        /* <DEDUP_REMOVED lines=12> */
.L_x_2658:
[----:B------:R-:W-:Y:S05]  /*2c350*/  BSYNC B0 ;  /* 0x0000000000007941 */ /* 0x000fea0003800000 */
.L_x_2657:
[----:B------:R-:W-:Y:S01]  /*2c360*/  IADD3 R6, R42, 0x40, RZ ;  /* 0x000000402a067810 */ /* 0x000fe20007ffe0ff */
[----:B------:R-:W-:Y:S02]  /*2c370*/  IMAD.MOV.U32 R2, RZ, RZ, R130 ;  /* 0x000000ffff027224 */ /* 0x000fe400078e0082 */
[----:B------:R-:W-:Y:S01]  /*2c380*/  IMAD.MOV.U32 R3, RZ, RZ, 0x0 ;  /* 0x00000000ff037424 */ /* 0x000fe200078e00ff */
[----:B------:R-:W-:-:S13]  /*2c390*/  ISETP.GE.AND P0, PT, R6, R0, PT ;  /* 0x000000000600720c */ /* 0x000fda0003f06270 */
[----:B------:R-:W-:Y:S05]  /*2c3a0*/  @P0 RET.REL.NODEC R2 `(_ZN7cutlass13device_kernelIN5flash19enable_sm80_to_sm89INS1_16FlashAttnFwdSm80INS1_25CollectiveMainloopFwdSm80ILi8ELi1ELb0EN4cute5tupleIJNS5_1CILi128EEENS7_ILi48EEENS7_ILi256EEEEEELi256ENS_10bfloat16_tEfNS_4arch4Sm80ELb0ELb1ELb1ELb1ELb1ELb1ELb1ELb1EEENS1_21CollectiveEpilogueFwdINS6_IJS8_SA_S9_EEENS6_IJNS7_ILi1EEESI_SI_EEESC_SE_Li256ELb1ELb1ELb1ELb0EEENS1_36VarlenDynamicPersistentTileSchedulerILi128ELi48ELi256ELi256ELb1ELb1ELb0ELb1ELb0ELb1EEEEEEEEEvNT_6ParamsE) ;  /* 0xfffd3c5002000950 */ /* 0x000fea0003c3ffff */
[----:B------:R-:W-:Y:S01]  /*2c3b0*/  SHF.R.S32.HI R2, RZ, 0x1f, R6 ;  /* 0x0000001fff027819 */ /* 0x000fe20000011406 */
[----:B-1----:R-:W-:Y:S01]  /*2c3c0*/  IMAD.SHL.U32 R9, R4, 0x40, RZ ;  /* 0x0000004004097824 */ /* 0x002fe200078e00ff */
[----:B------:R-:W-:Y:S02]  /*2c3d0*/  SHF.R.S32.HI R10, RZ, 0x1f, R4 ;  /* 0x0000001fff0a7819 */ /* 0x000fe40000011404 */
[CC--:B------:R-:W-:Y:S02]  /*2c3e0*/  LEA.HI R3, R2.reuse, R6.reuse, RZ, 0x3 ;  /* 0x0000000602037211 */ /* 0x0c0fe400078f18ff */
[----:B------:R-:W-:Y:S02]  /*2c3f0*/  LEA.HI R6, R2, R6, RZ, 0x6 ;  /* 0x0000000602067211 */ /* 0x000fe400078f30ff */
[----:B------:R-:W-:Y:S02]  /*2c400*/  SHF.R.S32.HI R8, RZ, 0x3, R3 ;  /* 0x00000003ff087819 */ /* 0x000fe40000011403 */
[----:B------:R-:W-:-:S02]  /*2c410*/  LOP3.LUT R2, R9, 0x1c0, RZ, 0xc0, !PT ;  /* 0x000001c009027812 */ /* 0x000fc400078ec0ff */
[----:B------:R-:W-:Y:S01]  /*2c420*/  LEA.HI R9, R10, R4, RZ, 0x3 ;  /* 0x000000040a097211 */ /* 0x000fe200078f18ff */
[----:B------:R-:W-:Y:S01]  /*2c430*/  IMAD.SHL.U32 R4, R6, 0x80, RZ ;  /* 0x0000008006047824 */ /* 0x000fe200078e00ff */
[----:B------:R-:W-:Y:S02]  /*2c440*/  LEA.HI R0, R0, R8, RZ, 0x1d ;  /* 0x0000000800007211 */ /* 0x000fe400078fe8ff */
[----:B------:R-:W-:Y:S01]  /*2c450*/  LOP3.LUT R6, R2, 0x38, R3, 0xf8, !PT ;  /* 0x0000003802067812 */ /* 0x000fe200078ef803 */
[----:B------:R-:W-:Y:S01]  /*2c460*/  IMAD.SHL.U32 R3, R9, 0x40, RZ ;  /* 0x0000004009037824 */ /* 0x000fe200078e00ff */
[----:B------:R-:W-:Y:S02]  /*2c470*/  SHF.R.S32.HI R8, RZ, 0x1f, R0 ;  /* 0x0000001fff087819 */ /* 0x000fe40000011400 */
[----:B------:R-:W-:Y:S01]  /*2c480*/  LOP3.LUT R9, R4, 0xffffe000, RZ, 0xc0, !PT ;  /* 0xffffe00004097812 */ /* 0x000fe200078ec0ff */
[----:B------:R-:W-:Y:S01]  /*2c490*/  IMAD.SHL.U32 R4, R0, 0x8, RZ ;  /* 0x0000000800047824 */ /* 0x000fe200078e00ff */
[----:B------:R-:W-:-:S02]  /*2c4a0*/  LEA.HI R0, R8, R0, RZ, 0x3 ;  /* 0x0000000008007211 */ /* 0x000fc400078f18ff */
[----:B------:R-:W-:Y:S02]  /*2c4b0*/  SHF.R.U32.HI R10, RZ, 0x3, R2 ;  /* 0x00000003ff0a7819 */ /* 0x000fe40000011602 */
[----:B------:R-:W-:Y:S01]  /*2c4c0*/  LOP3.LUT R2, R2, 0x38, R4, 0xf8, !PT ;  /* 0x0000003802027812 */ /* 0x000fe200078ef804 */
[----:B------:R-:W-:Y:S01]  /*2c4d0*/  IMAD.SHL.U32 R0, R0, 0x400, RZ ;  /* 0x0000040000007824 */ /* 0x000fe200078e00ff */
[----:B------:R-:W-:Y:S02]  /*2c4e0*/  LOP3.LUT R3, R3, 0xfffffe00, RZ, 0xc0, !PT ;  /* 0xfffffe0003037812 */ /* 0x000fe400078ec0ff */
[-C--:B------:R-:W-:Y:S02]  /*2c4f0*/  LOP3.LUT R6, R6, R10.reuse, RZ, 0x3c, !PT ;  /* 0x0000000a06067212 */ /* 0x080fe400078e3cff */
[----:B------:R-:W-:Y:S02]  /*2c500*/  LOP3.LUT R2, R2, R10, RZ, 0x3c, !PT ;  /* 0x0000000a02027212 */ /* 0x000fe400078e3cff */
[----:B------:R-:W-:-:S02]  /*2c510*/  LOP3.LUT R0, R0, 0xffffe000, RZ, 0xc0, !PT ;  /* 0xffffe00000007812 */ /* 0x000fc400078ec0ff */
        /* <DEDUP_REMOVED lines=8> */
[----:B------:R-:W-:-:S02]  /*2c5a0*/  PRMT R23, R121, 0x5432, R6 ;  /* 0x0000543279177816 */ /* 0x000fc40000000006 */
[----:B------:R-:W-:Y:S02]  /*2c5b0*/  PRMT R30, R123, 0x5432, R0 ;  /* 0x000054327b1e7816 */ /* 0x000fe40000000000 */
[----:B------:R-:W-:Y:S01]  /*2c5c0*/  SHF.R.U32.HI R4, RZ, 0x10, R95 ;  /* 0x00000010ff047819 */ /* 0x000fe2000001165f */
[----:B------:R-:W-:Y:S01]  /*2c5d0*/  IMAD.U32 R31, R23, 0x10000, RZ ;  /* 0x00010000171f7824 */ /* 0x000fe200078e00ff */
[----:B------:R-:W-:Y:S02]  /*2c5e0*/  SHF.R.U32.HI R22, RZ, 0x10, R89 ;  /* 0x00000010ff167819 */ /* 0x000fe40000011659 */
[----:B------:R-:W-:Y:S02]  /*2c5f0*/  SHF.R.U32.HI R2, RZ, 0x10, R93 ;  /* 0x00000010ff027819 */ /* 0x000fe4000001165d */
[----:B----4-:R-:W-:Y:S02]  /*2c600*/  PRMT R24, R124, 0x5410, R4 ;  /* 0x000054107c187816 */ /* 0x010fe40000000004 */
[----:B------:R-:W-:-:S02]  /*2c610*/  SHF.R.U64 R3, R94, 0x10, R95 ;  /* 0x000000105e037819 */ /* 0x000fc4000000125f */
[----:B------:R-:W-:Y:S02]  /*2c620*/  PRMT R22, R121, 0x5410, R22 ;  /* 0x0000541079167816 */ /* 0x000fe40000000016 */
[----:B------:R-:W-:Y:S02]  /*2c630*/  PRMT R29, R123, 0x5410, R2 ;  /* 0x000054107b1d7816 */ /* 0x000fe40000000002 */
[----:B------:R-:W-:Y:S02]  /*2c640*/  LOP3.LUT R23, R23, 0xffff0000, RZ, 0xc0, !PT ;  /* 0xffff000017177812 */ /* 0x000fe400078ec0ff */
[----:B------:R-:W-:Y:S02]  /*2c650*/  PRMT R25, R124, 0x5432, R3 ;  /* 0x000054327c197816 */ /* 0x000fe40000000003 */
[--C-:B------:R-:W-:Y:S02]  /*2c660*/  SHF.R.U64 R21, R90, 0x10, R91.reuse ;  /* 0x000000105a157819 */ /* 0x100fe4000000125b */
[----:B------:R-:W-:-:S02]  /*2c670*/  SHF.R.U32.HI R20, RZ, 0x10, R91 ;  /* 0x00000010ff147819 */ /* 0x000fc4000001165b */
[----:B------:R-:W-:Y:S02]  /*2c680*/  LOP3.LUT R36, R22, 0xffff0000, RZ, 0xc0, !PT ;  /* 0xffff000016247812 */ /* 0x000fe400078ec0ff */
[C---:B------:R-:W-:Y:S02]  /*2c690*/  PRMT R21, R122.reuse, 0x5432, R21 ;  /* 0x000054327a157816 */ /* 0x040fe40000000015 */
[----:B------:R-:W-:Y:S01]  /*2c6a0*/  PRMT R20, R122, 0x5410, R20 ;  /* 0x000054107a147816 */ /* 0x000fe20000000014 */
[C---:B--2---:R-:W-:Y:S01]  /*2c6b0*/  IMAD.U32 R28, R16.reuse, 0x10000, RZ ;  /* 0x00010000101c7824 */ /* 0x044fe200078e00ff */
[----:B------:R-:W-:Y:S01]  /*2c6c0*/  LOP3.LUT R27, R16, 0xffff0000, RZ, 0xc0, !PT ;  /* 0xffff0000101b7812 */ /* 0x000fe200078ec0ff */
[C---:B------:R-:W-:Y:S01]  /*2c6d0*/  IMAD.U32 R16, R18.reuse, 0x10000, RZ ;  /* 0x0001000012107824 */ /* 0x040fe200078e00ff */
[----:B------:R-:W-:Y:S01]  /*2c6e0*/  LOP3.LUT R15, R18, 0xffff0000, RZ, 0xc0, !PT ;  /* 0xffff0000120f7812 */ /* 0x000fe200078ec0ff */
[C---:B---3--:R-:W-:Y:S01]  /*2c6f0*/  IMAD.U32 R13, R8.reuse, 0x10000, RZ ;  /* 0x00010000080d7824 */ /* 0x048fe200078e00ff */
[C---:B------:R-:W-:Y:S01]  /*2c700*/  LOP3.LUT R18, R19.reuse, 0xffff0000, RZ, 0xc0, !PT ;  /* 0xffff000013127812 */ /* 0x040fe200078ec0ff */
[----:B------:R-:W-:Y:S01]  /*2c710*/  IMAD.U32 R14, R19, 0x10000, RZ ;  /* 0x00010000130e7824 */ /* 0x000fe200078e00ff */
[----:B------:R-:W-:Y:S01]  /*2c720*/  LOP3.LUT R6, R8, 0xffff0000, RZ, 0xc0, !PT ;  /* 0xffff000008067812 */ /* 0x000fe200078ec0ff */
[C---:B------:R-:W-:Y:S01]  /*2c730*/  IMAD.U32 R19, R30.reuse, 0x10000, RZ ;  /* 0x000100001e137824 */ /* 0x040fe200078e00ff */
[C---:B------:R-:W-:Y:S01]  /*2c740*/  LOP3.LUT R8, R9.reuse, 0xffff0000, RZ, 0xc0, !PT ;  /* 0xffff000009087812 */ /* 0x040fe200078ec0ff */
[----:B------:R-:W-:Y:S01]  /*2c750*/  IMAD.U32 R4, R9, 0x10000, RZ ;  /* 0x0001000009047824 */ /* 0x000fe200078e00ff */
[----:B------:R-:W-:Y:S01]  /*2c760*/  LOP3.LUT R30, R30, 0xffff0000, RZ, 0xc0, !PT ;  /* 0xffff00001e1e7812 */ /* 0x000fe200078ec0ff */
[C---:B------:R-:W-:Y:S01]  /*2c770*/  FMUL.FTZ R9, R13.reuse, R31 ;  /* 0x0000001f0d097220 */ /* 0x040fe20000410000 */
[----:B------:R-:W-:Y:S01]  /*2c780*/  LOP3.LUT R2, R10, 0xffff0000, RZ, 0xc0, !PT ;  /* 0xffff00000a027812 */ /* 0x000fe200078ec0ff */
[----:B------:R-:W-:-:S02]  /*2c790*/  FMUL.FTZ R13, R13, R19 ;  /* 0x000000130d0d7220 */ /* 0x000fc40000410000 */
[----:B------:R-:W-:Y:S02]  /*2c7a0*/  FFMA.FTZ R37, R28, R19, -R9 ;  /* 0x000000131c257223 */ /* 0x000fe40000010809 */
[----:B------:R-:W-:Y:S01]  /*2c7b0*/  IMAD.U32 R3, R10, 0x10000, RZ ;  /* 0x000100000a037824 */ /* 0x000fe200078e00ff */
[C---:B------:R-:W-:Y:S01]  /*2c7c0*/  LOP3.LUT R10, R11.reuse, 0xffff0000, RZ, 0xc0, !PT ;  /* 0xffff00000b0a7812 */ /* 0x040fe200078ec0ff */
[----:B------:R-:W-:Y:S02]  /*2c7d0*/  IMAD.U32 R19, R22, 0x10000, RZ ;  /* 0x0001000016137824 */ /* 0x000fe400078e00ff */
[----:B------:R-:W-:Y:S02]  /*2c7e0*/  IMAD.U32 R0, R11, 0x10000, RZ ;  /* 0x000100000b007824 */ /* 0x000fe400078e00ff */
[----:B------:R-:W-:Y:S02]  /*2c7f0*/  FFMA.FTZ R31, R28, R31, R13 ;  /* 0x0000001f1c1f7223 */ /* 0x000fe4000001000d */
[----:B------:R-:W-:-:S02]  /*2c800*/  FMUL.FTZ R11, R6, R23 ;  /* 0x00000017060b7220 */ /* 0x000fc40000410000 */
[----:B------:R-:W-:Y:S02]  /*2c810*/  IMAD.U32 R13, R29, 0x10000, RZ ;  /* 0x000100001d0d7824 */ /* 0x000fe400078e00ff */
[-C--:B------:R-:W-:Y:S02]  /*2c820*/  FMUL.FTZ R9, R6, R30.reuse ;  /* 0x0000001e06097220 */ /* 0x080fe40000410000 */
[C---:B------:R-:W-:Y:S01]  /*2c830*/  IMAD.U32 R26, R17.reuse, 0x10000, RZ ;  /* 0x00010000111a7824 */ /* 0x040fe200078e00ff */
[----:B------:R-:W-:Y:S01]  /*2c840*/  LOP3.LUT R17, R17, 0xffff0000, RZ, 0xc0, !PT ;  /* 0xffff000011117812 */ /* 0x000fe200078ec0ff */
[C---:B------:R-:W-:Y:S02]  /*2c850*/  FMUL.FTZ R6, R4.reuse, R19 ;  /* 0x0000001304067220 */ /* 0x040fe40000410000 */
[----:B------:R-:W-:Y:S02]  /*2c860*/  FFMA.FTZ R30, R27, R30, -R11 ;  /* 0x0000001e1b1e7223 */ /* 0x000fe4000001080b */
[----:B------:R-:W-:-:S02]  /*2c870*/  FMUL.FTZ R4, R4, R13 ;  /* 0x0000000d04047220 */ /* 0x000fc40000410000 */
[----:B------:R-:W-:Y:S02]  /*2c880*/  FFMA.FTZ R27, R27, R23, R9 ;  /* 0x000000171b1b7223 */ /* 0x000fe40000010009 */
[C---:B------:R-:W-:Y:S01]  /*2c890*/  FFMA.FTZ R23, R26.reuse, R13, -R6 ;  /* 0x0000000d1a177223 */ /* 0x040fe20000010806 */
[----:B------:R-:W-:Y:S01]  /*2c8a0*/  LOP3.LUT R13, R29, 0xffff0000, RZ, 0xc0, !PT ;  /* 0xffff00001d0d7812 */ /* 0x000fe200078ec0ff */
[----:B------:R-:W-:Y:S02]  /*2c8b0*/  FFMA.FTZ R26, R26, R19, R4 ;  /* 0x000000131a1a7223 */ /* 0x000fe40000010004 */
[----:B------:R-:W-:Y:S02]  /*2c8c0*/  FMUL.FTZ R4, R8, R36 ;  /* 0x0000002408047220 */ /* 0x000fe40000410000 */
[C---:B------:R-:W-:Y:S01]  /*2c8d0*/  IMAD.U32 R19, R25.reuse, 0x10000, RZ ;  /* 0x0001000019137824 */ /* 0x040fe200078e00ff */
[----:B------:R-:W-:Y:S01]  /*2c8e0*/  LOP3.LUT R25, R25, 0xffff0000, RZ, 0xc0, !PT ;  /* 0xffff000019197812 */ /* 0x000fe200078ec0ff */
[C---:B------:R-:W-:Y:S01]  /*2c8f0*/  IMAD.U32 R22, R21.reuse, 0x10000, RZ ;  /* 0x0001000015167824 */ /* 0x040fe200078e00ff */
[----:B------:R-:W-:Y:S01]  /*2c900*/  LOP3.LUT R21, R21, 0xffff0000, RZ, 0xc0, !PT ;  /* 0xffff000015157812 */ /* 0x000fe200078ec0ff */
[C---:B------:R-:W-:Y:S01]  /*2c910*/  IMAD.U32 R28, R20.reuse, 0x10000, RZ ;  /* 0x00010000141c7824 */ /* 0x040fe200078e00ff */
[----:B------:R-:W-:Y:S01]  /*2c920*/  LOP3.LUT R20, R20, 0xffff0000, RZ, 0xc0, !PT ;  /* 0xffff000014147812 */ /* 0x000fe200078ec0ff */
[----:B------:R-:W-:-:S02]  /*2c930*/  FMUL.FTZ R8, R8, R13 ;  /* 0x0000000d08087220 */ /* 0x000fc40000410000 */
[C---:B------:R-:W-:Y:S01]  /*2c940*/  IMAD.U32 R11, R24.reuse, 0x10000, RZ ;  /* 0x00010000180b7824 */ /* 0x040fe200078e00ff */
[----:B------:R-:W-:Y:S01]  /*2c950*/  LOP3.LUT R24, R24, 0xffff0000, RZ, 0xc0, !PT ;  /* 0xffff000018187812 */ /* 0x000fe200078ec0ff */
[----:B------:R-:W-:Y:S02]  /*2c960*/  FFMA.FTZ R13, R17, R13, -R4 ;  /* 0x0000000d110d7223 */ /* 0x000fe40000010804 */
[C---:B------:R-:W-:Y:S02]  /*2c970*/  FMUL.FTZ R6, R3.reuse, R22 ;  /* 0x0000001603067220 */ /* 0x040fe40000410000 */
[----:B------:R-:W-:Y:S02]  /*2c980*/  FMUL.FTZ R4, R3, R19 ;  /* 0x0000001303047220 */ /* 0x000fe40000410000 */
[C---:B------:R-:W-:Y:S02]  /*2c990*/  FMUL.FTZ R3, R0.reuse, R28 ;  /* 0x0000001c00037220 */ /* 0x040fe40000410000 */
[----:B------:R-:W-:-:S02]  /*2c9a0*/  FMUL.FTZ R0, R0, R11 ;  /* 0x0000000b00007220 */ /* 0x000fc40000410000 */
[----:B------:R-:W-:Y:S02]  /*2c9b0*/  FFMA.FTZ R3, R14, R11, -R3 ;  /* 0x0000000b0e037223 */ /* 0x000fe40000010803 */
[----:B------:R-:W-:Y:S02]  /*2c9c0*/  FFMA.FTZ R6, R16, R19, -R6 ;  /* 0x0000001310067223 */ /* 0x000fe40000010806 */
[----:B------:R-:W-:Y:S02]  /*2c9d0*/  FFMA.FTZ R14, R14, R28, R0 ;  /* 0x0000001c0e0e7223 */ /* 0x000fe40000010000 */
[----:B------:R-:W-:Y:S02]  /*2c9e0*/  FMUL.FTZ R0, R2, R21 ;  /* 0x0000001502007220 */ /* 0x000fe40000410000 */
[----:B------:R-:W-:Y:S02]  /*2c9f0*/  FMUL.FTZ R19, R10, R20 ;  /* 0x000000140a137220 */ /* 0x000fe40000410000 */
[----:B------:R-:W-:-:S02]  /*2ca00*/  FMUL.FTZ R2, R2, R25 ;  /* 0x0000001902027220 */ /* 0x000fc40000410000 */
[-C--:B------:R-:W-:Y:S02]  /*2ca10*/  FMUL.FTZ R11, R10, R24.reuse ;  /* 0x000000180a0b7220 */ /* 0x080fe40000410000 */
[----:B------:R-:W-:Y:S02]  /*2ca20*/  FFMA.FTZ R0, R15, R25, -R0 ;  /* 0x000000190f007223 */ /* 0x000fe40000010800 */
[----:B------:R-:W-:Y:S02]  /*2ca30*/  FFMA.FTZ R19, R18, R24, -R19 ;  /* 0x0000001812137223 */ /* 0x000fe40000010813 */
[----:B------:R-:W-:Y:S01]  /*2ca40*/  FFMA.FTZ R9, R17, R36, R8 ;  /* 0x0000002411097223 */ /* 0x000fe20000010008 */
[----:B------:R-:W-:Y:S01]  /*2ca50*/  F2FP.BF16.PACK_AB R17, R13, R23 ;  /* 0x000000170d11723e */ /* 0x000fe200000010ff */
[----:B------:R-:W-:Y:S01]  /*2ca60*/  FFMA.FTZ R4, R16, R22, R4 ;  /* 0x0000001610047223 */ /* 0x000fe20000010004 */
[----:B------:R-:W-:Y:S01]  /*2ca70*/  F2FP.BF16.PACK_AB R16, R30, R37 ;  /* 0x000000251e10723e */ /* 0x000fe200000010ff */
[----:B------:R-:W-:Y:S01]  /*2ca80*/  FFMA.FTZ R10, R15, R21, R2 ;  /* 0x000000150f0a7223 */ /* 0x000fe20000010002 */
[----:B------:R-:W-:Y:S01]  /*2ca90*/  F2FP.BF16.PACK_AB R19, R19, R3 ;  /* 0x000000031313723e */ /* 0x000fe200000010ff */
[----:B------:R-:W-:Y:S01]  /*2caa0*/  FFMA.FTZ R11, R18, R20, R11 ;  /* 0x00000014120b7223 */ /* 0x000fe2000001000b */
[----:B------:R-:W-:Y:S01]  /*2cab0*/  F2FP.BF16.PACK_AB R18, R0, R6 ;  /* 0x000000060012723e */ /* 0x000fe200000010ff */
[----:B------:R-:W-:Y:S01]  /*2cac0*/  IMAD.MOV.U32 R2, RZ, RZ, R130 ;  /* 0x000000ffff027224 */ /* 0x000fe200078e0082 */
[----:B------:R-:W-:Y:S01]  /*2cad0*/  F2FP.BF16.PACK_AB R8, R27, R31 ;  /* 0x0000001f1b08723e */ /* 0x000fe200000010ff */
[----:B------:R-:W-:Y:S01]  /*2cae0*/  IMAD.MOV.U32 R3, RZ, RZ, 0x0 ;  /* 0x00000000ff037424 */ /* 0x000fe200078e00ff */
[----:B------:R-:W-:Y:S01]  /*2caf0*/  F2FP.BF16.PACK_AB R9, R9, R26 ;  /* 0x0000001a0909723e */ /* 0x000fe200000010ff */
[----:B------:R1:W-:Y:S01]  /*2cb00*/  ST.E.128 [R34.64], R16 ;  /* 0x0000001022007985 */ /* 0x0003e2000c101d04 */
[----:B------:R-:W-:-:S02]  /*2cb10*/  F2FP.BF16.PACK_AB R10, R10, R4 ;  /* 0x000000040a0a723e */ /* 0x000fc400000010ff */
[----:B------:R-:W-:-:S05]  /*2cb20*/  F2FP.BF16.PACK_AB R11, R11, R14 ;  /* 0x0000000e0b0b723e */ /* 0x000fca00000010ff */
[----:B------:R1:W-:Y:S01]  /*2cb30*/  ST.E.128 [R32.64], R8 ;  /* 0x0000000820007985 */ /* 0x0003e2000c101d04 */
[----:B------:R-:W-:Y:S05]  /*2cb40*/  RET.REL.NODEC R2 `(_ZN7cutlass13device_kernelIN5flash19enable_sm80_to_sm89INS1_16FlashAttnFwdSm80INS1_25CollectiveMainloopFwdSm80ILi8ELi1ELb0EN4cute5tupleIJNS5_1CILi128EEENS7_ILi48EEENS7_ILi256EEEEEELi256ENS_10bfloat16_tEfNS_4arch4Sm80ELb0ELb1ELb1ELb1ELb1ELb1ELb1ELb1EEENS1_21CollectiveEpilogueFwdINS6_IJS8_SA_S9_EEENS6_IJNS7_ILi1EEESI_SI_EEESC_SE_Li256ELb1ELb1ELb1ELb0EEENS1_36VarlenDynamicPersistentTileSchedulerILi128ELi48ELi256ELi256ELb1ELb1ELb0ELb1ELb0ELb1EEEEEEEEEvNT_6ParamsE) ;  /* 0xfffd34b002007950 */ /* 0x000fea0003c3ffff */
.L_x_2585:
[----:B------:R-:W-:Y:S01]  /*2cb50*/  IMAD.MOV.U32 R235, RZ, RZ, R32 ;  /* 0x000000ffffeb7224 */ /* 0x000fe200078e0020 */
[----:B------:R-:W-:Y:S01]  /*2cb60*/  MOV R2, RZ ;  /* 0x000000ff00027202 */ /* 0x000fe20000000f00 */
[----:B------:R-:W-:Y:S01]  /*2cb70*/  IMAD.MOV.U32 R236, RZ, RZ, 0x181f ;  /* 0x0000181fffec7424 */ /* 0x000fe200078e00ff */
[----:B------:R-:W-:Y:S02]  /*2cb80*/  MOV R3, 0x2cba0 ;  /* 0x0002cba000037802 */ /* 0x000fe40000000f00 */
[----:B------:R-:W-:Y:S05]  /*2cb90*/  CALL.REL.NOINC `($__internal_40_$__cuda_sm70_shflsync_idx_p) ;  /* 0x00000d5000007944 */ /* 0x000fea0003c00000 */
[----:B------:R-:W-:Y:S01]  /*2cba0*/  MOV R6, R237 ;  /* 0x000000ed00067202 */ /* 0x000fe20000000f00 */
[----:B------:R-:W-:Y:S05]  /*2cbb0*/  BRA `(.L_x_2659) ;  /* 0xffff640000007947 */ /* 0x000fea000383ffff */
.L_x_2586:
[----:B------:R-:W-:Y:S01]  /*2cbc0*/  IMAD.MOV.U32 R235, RZ, RZ, R33 ;  /* 0x000000ffffeb7224 */ /* 0x000fe200078e0021 */
[----:B------:R-:W-:Y:S01]  /*2cbd0*/  MOV R2, RZ ;  /* 0x000000ff00027202 */ /* 0x000fe20000000f00 */
[----:B------:R-:W-:Y:S01]  /*2cbe0*/  IMAD.MOV.U32 R236, RZ, RZ, 0x181f ;  /* 0x0000181fffec7424 */ /* 0x000fe200078e00ff */
[----:B------:R-:W-:Y:S02]  /*2cbf0*/  MOV R3, 0x2cc10 ;  /* 0x0002cc1000037802 */ /* 0x000fe40000000f00 */
[----:B-12---:R-:W-:Y:S05]  /*2cc00*/  CALL.REL.NOINC `($__internal_40_$__cuda_sm70_shflsync_idx_p) ;  /* 0x00000ce000007944 */ /* 0x006fea0003c00000 */
[----:B------:R-:W-:Y:S01]  /*2cc10*/  IMAD.MOV.U32 R235, RZ, RZ, R26 ;  /* 0x000000ffffeb7224 */ /* 0x000fe200078e001a */
[----:B------:R-:W-:Y:S01]  /*2cc20*/  MOV R2, RZ ;  /* 0x000000ff00027202 */ /* 0x000fe20000000f00 */
[----:B------:R-:W-:Y:S01]  /*2cc30*/  IMAD.MOV.U32 R236, RZ, RZ, 0x181f ;  /* 0x0000181fffec7424 */ /* 0x000fe200078e00ff */
[----:B------:R-:W-:Y:S01]  /*2cc40*/  MOV R8, R237 ;  /* 0x000000ed00087202 */ /* 0x000fe20000000f00 */
[----:B------:R-:W-:Y:S01]  /*2cc50*/  IMAD.MOV.U32 R9, RZ, RZ, R6 ;  /* 0x000000ffff097224 */ /* 0x000fe200078e0006 */
[----:B------:R-:W-:-:S02]  /*2cc60*/  MOV R3, 0x2cc80 ;  /* 0x0002cc8000037802 */ /* 0x000fc40000000f00 */
[----:B------:R-:W-:Y:S05]  /*2cc70*/  CALL.REL.NOINC `($__internal_40_$__cuda_sm70_shflsync_idx_p) ;  /* 0x00000c7000007944 */ /* 0x000fea0003c00000 */
[----:B------:R-:W-:Y:S01]  /*2cc80*/  IMAD.MOV.U32 R10, RZ, RZ, R237 ;  /* 0x000000ffff0a7224 */ /* 0x000fe200078e00ed */
[----:B------:R-:W-:Y:S01]  /*2cc90*/  MOV R2, RZ ;  /* 0x000000ff00027202 */ /* 0x000fe20000000f00 */
[----:B------:R-:W-:Y:S01]  /*2cca0*/  IMAD.MOV.U32 R235, RZ, RZ, R34 ;  /* 0x000000ffffeb7224 */ /* 0x000fe200078e0022 */
[----:B------:R-:W-:-:S02]  /*2ccb0*/  MOV R236, 0x181f ;  /* 0x0000181f00ec7802 */ /* 0x000fc40000000f00 */
[----:B------:R-:W-:Y:S02]  /*2ccc0*/  MOV R3, 0x2cce0 ;  /* 0x0002cce000037802 */ /* 0x000fe40000000f00 */
[----:B------:R-:W-:Y:S05]  /*2ccd0*/  CALL.REL.NOINC `($__internal_40_$__cuda_sm70_shflsync_idx_p) ;  /* 0x00000c1000007944 */ /* 0x000fea0003c00000 */
[----:B------:R-:W-:Y:S01]  /*2cce0*/  MOV R2, R237 ;  /* 0x000000ed00027202 */ /* 0x000fe20000000f00 */
[----:B------:R-:W-:Y:S05]  /*2ccf0*/  BRA `(.L_x_2660) ;  /* 0xffff631000007947 */ /* 0x000fea000383ffff */
.L_x_2589:
[----:B------:R-:W-:Y:S01]  /*2cd00*/  IMAD.MOV.U32 R235, RZ, RZ, R32 ;  /* 0x000000ffffeb7224 */ /* 0x000fe200078e0020 */
[----:B------:R-:W-:Y:S01]  /*2cd10*/  MOV R2, 0x1 ;  /* 0x0000000100027802 */ /* 0x000fe20000000f00 */
[----:B------:R-:W-:Y:S01]  /*2cd20*/  IMAD.MOV.U32 R236, RZ, RZ, 0x181f ;  /* 0x0000181fffec7424 */ /* 0x000fe200078e00ff */
[----:B------:R-:W-:Y:S02]  /*2cd30*/  MOV R3, 0x2cd50 ;  /* 0x0002cd5000037802 */ /* 0x000fe40000000f00 */
[----:B---3--:R-:W-:Y:S05]  /*2cd40*/  CALL.REL.NOINC `($__internal_40_$__cuda_sm70_shflsync_idx_p) ;  /* 0x00000ba000007944 */ /* 0x008fea0003c00000 */
[----:B------:R-:W-:Y:S01]  /*2cd50*/  IMAD.MOV.U32 R6, RZ, RZ, R237 ;  /* 0x000000ffff067224 */ /* 0x000fe200078e00ed */
[----:B------:R-:W-:Y:S01]  /*2cd60*/  MOV R2, 0x1 ;  /* 0x0000000100027802 */ /* 0x000fe20000000f00 */
[----:B------:R-:W-:Y:S01]  /*2cd70*/  IMAD.MOV.U32 R235, RZ, RZ, R33 ;  /* 0x000000ffffeb7224 */ /* 0x000fe200078e0021 */
[----:B------:R-:W-:Y:S02]  /*2cd80*/  MOV R236, 0x181f ;  /* 0x0000181f00ec7802 */ /* 0x000fe40000000f00 */
[----:B------:R-:W-:Y:S02]  /*2cd90*/  MOV R3, 0x2cdb0 ;  /* 0x0002cdb000037802 */ /* 0x000fe40000000f00 */
[----:B------:R-:W-:Y:S05]  /*2cda0*/  CALL.REL.NOINC `($__internal_40_$__cuda_sm70_shflsync_idx_p) ;  /* 0x00000b4000007944 */ /* 0x000fea0003c00000 */
[----:B------:R-:W-:Y:S01]  /*2cdb0*/  IMAD.MOV.U32 R235, RZ, RZ, R26 ;  /* 0x000000ffffeb7224 */ /* 0x000fe200078e001a */
[----:B------:R-:W-:Y:S01]  /*2cdc0*/  MOV R2, 0x1 ;  /* 0x0000000100027802 */ /* 0x000fe20000000f00 */
[----:B------:R-:W-:Y:S01]  /*2cdd0*/  IMAD.MOV.U32 R236, RZ, RZ, 0x181f ;  /* 0x0000181fffec7424 */ /* 0x000fe200078e00ff */
[----:B------:R-:W-:Y:S01]  /*2cde0*/  MOV R8, R237 ;  /* 0x000000ed00087202 */ /* 0x000fe20000000f00 */
[----:B------:R-:W-:Y:S01]  /*2cdf0*/  IMAD.MOV.U32 R9, RZ, RZ, R6 ;  /* 0x000000ffff097224 */ /* 0x000fe200078e0006 */
[----:B------:R-:W-:-:S02]  /*2ce00*/  MOV R3, 0x2ce20 ;  /* 0x0002ce2000037802 */ /* 0x000fc40000000f00 */
[----:B------:R-:W-:Y:S05]  /*2ce10*/  CALL.REL.NOINC `($__internal_40_$__cuda_sm70_shflsync_idx_p) ;  /* 0x00000ad000007944 */ /* 0x000fea0003c00000 */
        /* <DEDUP_REMOVED lines=8> */
.L_x_2592:
[----:B------:R-:W-:Y:S01]  /*2cea0*/  IMAD.MOV.U32 R235, RZ, RZ, R32 ;  /* 0x000000ffffeb7224 */ /* 0x000fe200078e0020 */
[----:B------:R-:W-:Y:S01]  /*2ceb0*/  MOV R2, 0x2 ;  /* 0x0000000200027802 */ /* 0x000fe20000000f00 */
[----:B------:R-:W-:Y:S01]  /*2cec0*/  IMAD.MOV.U32 R236, RZ, RZ, 0x181f ;  /* 0x0000181fffec7424 */ /* 0x000fe200078e00ff */
[----:B------:R-:W-:Y:S02]  /*2ced0*/  MOV R3, 0x2cef0 ;  /* 0x0002cef000037802 */ /* 0x000fe40000000f00 */
[----:B--2---:R-:W-:Y:S05]  /*2cee0*/  CALL.REL.NOINC `($__internal_40_$__cuda_sm70_shflsync_idx_p) ;  /* 0x00000a0000007944 */ /* 0x004fea0003c00000 */
[----:B------:R-:W-:Y:S01]  /*2cef0*/  MOV R6, R237 ;  /* 0x000000ed00067202 */ /* 0x000fe20000000f00 */
[----:B------:R-:W-:Y:S05]  /*2cf00*/  BRA `(.L_x_2662) ;  /* 0xffff6b9000007947 */ /* 0x000fea000383ffff */
.L_x_2593:
[----:B------:R-:W-:Y:S01]  /*2cf10*/  IMAD.MOV.U32 R235, RZ, RZ, R33 ;  /* 0x000000ffffeb7224 */ /* 0x000fe200078e0021 */
[----:B------:R-:W-:Y:S01]  /*2cf20*/  MOV R2, 0x2 ;  /* 0x0000000200027802 */ /* 0x000fe20000000f00 */
[----:B------:R-:W-:Y:S01]  /*2cf30*/  IMAD.MOV.U32 R236, RZ, RZ, 0x181f ;  /* 0x0000181fffec7424 */ /* 0x000fe200078e00ff */
[----:B------:R-:W-:Y:S02]  /*2cf40*/  MOV R3, 0x2cf60 ;  /* 0x0002cf6000037802 */ /* 0x000fe40000000f00 */
[----:B-123--:R-:W-:Y:S05]  /*2cf50*/  CALL.REL.NOINC `($__internal_40_$__cuda_sm70_shflsync_idx_p) ;  /* 0x0000099000007944 */ /* 0x00efea0003c00000 */
        /* <DEDUP_REMOVED lines=15> */
.L_x_2596:
[----:B------:R-:W-:Y:S01]  /*2d050*/  IMAD.MOV.U32 R235, RZ, RZ, R32 ;  /* 0x000000ffffeb7224 */ /* 0x000fe200078e0020 */
[----:B------:R-:W-:Y:S01]  /*2d060*/  MOV R2, 0x3 ;  /* 0x0000000300027802 */ /* 0x000fe20000000f00 */
[----:B------:R-:W-:Y:S01]  /*2d070*/  IMAD.MOV.U32 R236, RZ, RZ, 0x181f ;  /* 0x0000181fffec7424 */ /* 0x000fe200078e00ff */
[----:B------:R-:W-:Y:S02]  /*2d080*/  MOV R3, 0x2d0a0 ;  /* 0x0002d0a000037802 */ /* 0x000fe40000000f00 */
[----:B----4-:R-:W-:Y:S05]  /*2d090*/  CALL.REL.NOINC `($__internal_40_$__cuda_sm70_shflsync_idx_p) ;  /* 0x0000085000007944 */ /* 0x010fea0003c00000 */
[----:B------:R-:W-:Y:S01]  /*2d0a0*/  MOV R9, R237 ;  /* 0x000000ed00097202 */ /* 0x000fe20000000f00 */
[----:B------:R-:W-:Y:S05]  /*2d0b0*/  BRA `(.L_x_2664) ;  /* 0xffff6f8000007947 */ /* 0x000fea000383ffff */
.L_x_2597:
[----:B------:R-:W-:Y:S01]  /*2d0c0*/  IMAD.MOV.U32 R235, RZ, RZ, R33 ;  /* 0x000000ffffeb7224 */ /* 0x000fe200078e0021 */
[----:B------:R-:W-:Y:S01]  /*2d0d0*/  MOV R2, 0x3 ;  /* 0x0000000300027802 */ /* 0x000fe20000000f00 */
[----:B------:R-:W-:Y:S01]  /*2d0e0*/  IMAD.MOV.U32 R236, RZ, RZ, 0x181f ;  /* 0x0000181fffec7424 */ /* 0x000fe200078e00ff */
[----:B------:R-:W-:Y:S02]  /*2d0f0*/  MOV R3, 0x2d110 ;  /* 0x0002d11000037802 */ /* 0x000fe40000000f00 */
[----:B-12-4-:R-:W-:Y:S05]  /*2d100*/  CALL.REL.NOINC `($__internal_40_$__cuda_sm70_shflsync_idx_p) ;  /* 0x000007e000007944 */ /* 0x016fea0003c00000 */
[----:B------:R-:W-:Y:S01]  /*2d110*/  IMAD.MOV.U32 R235, RZ, RZ, R26 ;  /* 0x000000ffffeb7224 */ /* 0x000fe200078e001a */
[----:B------:R-:W-:Y:S01]  /*2d120*/  MOV R236, 0x181f ;  /* 0x0000181f00ec7802 */ /* 0x000fe20000000f00 */
[----:B------:R-:W-:Y:S01]  /*2d130*/  IMAD.MOV.U32 R2, RZ, RZ, 0x3 ;  /* 0x00000003ff027424 */ /* 0x000fe200078e00ff */
[----:B------:R-:W-:-:S02]  /*2d140*/  MOV R8, R237 ;  /* 0x000000ed00087202 */ /* 0x000fc40000000f00 */
[----:B------:R-:W-:Y:S02]  /*2d150*/  MOV R3, 0x2d170 ;  /* 0x0002d17000037802 */ /* 0x000fe40000000f00 */
[----:B------:R-:W-:Y:S05]  /*2d160*/  CALL.REL.NOINC `($__internal_40_$__cuda_sm70_shflsync_idx_p) ;  /* 0x0000078000007944 */ /* 0x000fea0003c00000 */
[----:B------:R-:W-:Y:S01]  /*2d170*/  IMAD.MOV.U32 R10, RZ, RZ, R237 ;  /* 0x000000ffff0a7224 */ /* 0x000fe200078e00ed */
[----:B------:R-:W-:Y:S01]  /*2d180*/  MOV R2, 0x3 ;  /* 0x0000000300027802 */ /* 0x000fe20000000f00 */
[----:B------:R-:W-:Y:S01]  /*2d190*/  IMAD.MOV.U32 R235, RZ, RZ, R34 ;  /* 0x000000ffffeb7224 */ /* 0x000fe200078e0022 */
[----:B------:R-:W-:Y:S02]  /*2d1a0*/  MOV R236, 0x181f ;  /* 0x0000181f00ec7802 */ /* 0x000fe40000000f00 */
[----:B------:R-:W-:Y:S02]  /*2d1b0*/  MOV R3, 0x2d1d0 ;  /* 0x0002d1d000037802 */ /* 0x000fe40000000f00 */
[----:B------:R-:W-:Y:S05]  /*2d1c0*/  CALL.REL.NOINC `($__internal_40_$__cuda_sm70_shflsync_idx_p) ;  /* 0x0000072000007944 */ /* 0x000fea0003c00000 */
[----:B------:R-:W-:Y:S01]  /*2d1d0*/  MOV R2, R237 ;  /* 0x000000ed00027202 */ /* 0x000fe20000000f00 */
[----:B------:R-:W-:Y:S05]  /*2d1e0*/  BRA `(.L_x_2665) ;  /* 0xffff6e9000007947 */ /* 0x000fea000383ffff */
.L_x_2630:
[----:B------:R-:W-:Y:S01]  /*2d1f0*/  IMAD.MOV.U32 R235, RZ, RZ, R25 ;  /* 0x000000ffffeb7224 */ /* 0x000fe200078e0019 */
[----:B------:R-:W-:Y:S01]  /*2d200*/  MOV R2, RZ ;  /* 0x000000ff00027202 */ /* 0x000fe20000000f00 */
[----:B------:R-:W-:Y:S01]  /*2d210*/  IMAD.MOV.U32 R236, RZ, RZ, 0x181f ;  /* 0x0000181fffec7424 */ /* 0x000fe200078e00ff */
[----:B------:R-:W-:Y:S02]  /*2d220*/  MOV R3, 0x2d240 ;  /* 0x0002d24000037802 */ /* 0x000fe40000000f00 */
[----:B------:R-:W-:Y:S05]  /*2d230*/  CALL.REL.NOINC `($__internal_40_$__cuda_sm70_shflsync_idx_p) ;  /* 0x000006b000007944 */ /* 0x000fea0003c00000 */
[----:B------:R-:W-:Y:S01]  /*2d240*/  MOV R4, R237 ;  /* 0x000000ed00047202 */ /* 0x000fe20000000f00 */
[----:B------:R-:W-:Y:S05]  /*2d250*/  BRA `(.L_x_2666) ;  /* 0xffffaa2000007947 */ /* 0x000fea000383ffff */
.L_x_2631:
[----:B------:R-:W-:Y:S01]  /*2d260*/  IMAD.MOV.U32 R235, RZ, RZ, R26 ;  /* 0x000000ffffeb7224 */ /* 0x000fe200078e001a */
[----:B------:R-:W-:Y:S01]  /*2d270*/  MOV R2, RZ ;  /* 0x000000ff00027202 */ /* 0x000fe20000000f00 */
[----:B------:R-:W-:Y:S01]  /*2d280*/  IMAD.MOV.U32 R236, RZ, RZ, 0x181f ;  /* 0x0000181fffec7424 */ /* 0x000fe200078e00ff */
[----:B------:R-:W-:-:S02]  /*2d290*/  MOV R3, 0x2d2b0 ;  /* 0x0002d2b000037802 */ /* 0x000fc40000000f00 */
        /* <DEDUP_REMOVED lines=16> */
.L_x_2634:
[----:B------:R-:W-:Y:S01]  /*2d3a0*/  IMAD.MOV.U32 R235, RZ, RZ, R25 ;  /* 0x000000ffffeb7224 */ /* 0x000fe200078e0019 */
[----:B------:R-:W-:Y:S01]  /*2d3b0*/  MOV R2, 0x1 ;  /* 0x0000000100027802 */ /* 0x000fe20000000f00 */
[----:B------:R-:W-:Y:S01]  /*2d3c0*/  IMAD.MOV.U32 R236, RZ, RZ, 0x181f ;  /* 0x0000181fffec7424 */ /* 0x000fe200078e00ff */
[----:B------:R-:W-:Y:S02]  /*2d3d0*/  MOV R3, 0x2d3f0 ;  /* 0x0002d3f000037802 */ /* 0x000fe40000000f00 */
[----:B---34-:R-:W-:Y:S05]  /*2d3e0*/  CALL.REL.NOINC `($__internal_40_$__cuda_sm70_shflsync_idx_p) ;  /* 0x0000050000007944 */ /* 0x018fea0003c00000 */
        /* <DEDUP_REMOVED lines=20> */
.L_x_2637:
[----:B------:R-:W-:Y:S01]  /*2d530*/  IMAD.MOV.U32 R235, RZ, RZ, R25 ;  /* 0x000000ffffeb7224 */ /* 0x000fe200078e0019 */
[----:B------:R-:W-:Y:S01]  /*2d540*/  MOV R2, 0x2 ;  /* 0x0000000200027802 */ /* 0x000fe20000000f00 */
[----:B------:R-:W-:Y:S01]  /*2d550*/  IMAD.MOV.U32 R236, RZ, RZ, 0x181f ;  /* 0x0000181fffec7424 */ /* 0x000fe200078e00ff */
[----:B------:R-:W-:Y:S02]  /*2d560*/  MOV R3, 0x2d580 ;  /* 0x0002d58000037802 */ /* 0x000fe40000000f00 */
[----:B----4-:R-:W-:Y:S05]  /*2d570*/  CALL.REL.NOINC `($__internal_40_$__cuda_sm70_shflsync_idx_p) ;  /* 0x0000037000007944 */ /* 0x010fea0003c00000 */
[----:B------:R-:W-:Y:S01]  /*2d580*/  MOV R4, R237 ;  /* 0x000000ed00047202 */ /* 0x000fe20000000f00 */
[----:B------:R-:W-:Y:S05]  /*2d590*/  BRA `(.L_x_2669) ;  /* 0xffffaf6000007947 */ /* 0x000fea000383ffff */
.L_x_2638:
[----:B------:R-:W-:Y:S01]  /*2d5a0*/  IMAD.MOV.U32 R235, RZ, RZ, R26 ;  /* 0x000000ffffeb7224 */ /* 0x000fe200078e001a */
[----:B------:R-:W-:Y:S01]  /*2d5b0*/  MOV R2, 0x2 ;  /* 0x0000000200027802 */ /* 0x000fe20000000f00 */
[----:B------:R-:W-:Y:S01]  /*2d5c0*/  IMAD.MOV.U32 R236, RZ, RZ, 0x181f ;  /* 0x0000181fffec7424 */ /* 0x000fe200078e00ff */
[----:B------:R-:W-:-:S02]  /*2d5d0*/  MOV R3, 0x2d5f0 ;  /* 0x0002d5f000037802 */ /* 0x000fc40000000f00 */
[----:B-12-4-:R-:W-:Y:S05]  /*2d5e0*/  CALL.REL.NOINC `($__internal_40_$__cuda_sm70_shflsync_idx_p) ;  /* 0x0000030000007944 */ /* 0x016fea0003c00000 */
        /* <DEDUP_REMOVED lines=15> */
.L_x_2641:
[----:B------:R-:W-:Y:S01]  /*2d6e0*/  IMAD.MOV.U32 R235, RZ, RZ, R25 ;  /* 0x000000ffffeb7224 */ /* 0x000fe200078e0019 */
[----:B------:R-:W-:Y:S01]  /*2d6f0*/  MOV R2, 0x3 ;  /* 0x0000000300027802 */ /* 0x000fe20000000f00 */
[----:B------:R-:W-:Y:S01]  /*2d700*/  IMAD.MOV.U32 R236, RZ, RZ, 0x181f ;  /* 0x0000181fffec7424 */ /* 0x000fe200078e00ff */
[----:B------:R-:W-:Y:S02]  /*2d710*/  MOV R3, 0x2d730 ;  /* 0x0002d73000037802 */ /* 0x000fe40000000f00 */
[----:B---34-:R-:W-:Y:S05]  /*2d720*/  CALL.REL.NOINC `($__internal_40_$__cuda_sm70_shflsync_idx_p) ;  /* 0x000001c000007944 */ /* 0x018fea0003c00000 */
[----:B------:R-:W-:Y:S01]  /*2d730*/  MOV R4, R237 ;  /* 0x000000ed00047202 */ /* 0x000fe20000000f00 */
[----:B------:R-:W-:Y:S05]  /*2d740*/  BRA `(.L_x_2671) ;  /* 0xffffb23000007947 */ /* 0x000fea000383ffff */
.L_x_2642:
[----:B------:R-:W-:Y:S01]  /*2d750*/  IMAD.MOV.U32 R235, RZ, RZ, R26 ;  /* 0x000000ffffeb7224 */ /* 0x000fe200078e001a */
[----:B------:R-:W-:Y:S01]  /*2d760*/  MOV R2, 0x3 ;  /* 0x0000000300027802 */ /* 0x000fe20000000f00 */
[----:B------:R-:W-:Y:S01]  /*2d770*/  IMAD.MOV.U32 R236, RZ, RZ, 0x181f ;  /* 0x0000181fffec7424 */ /* 0x000fe200078e00ff */
[----:B------:R-:W-:Y:S02]  /*2d780*/  MOV R3, 0x2d7a0 ;  /* 0x0002d7a000037802 */ /* 0x000fe40000000f00 */
[----:B-1234-:R-:W-:Y:S05]  /*2d790*/  CALL.REL.NOINC `($__internal_40_$__cuda_sm70_shflsync_idx_p) ;  /* 0x0000015000007944 */ /* 0x01efea0003c00000 */
        /* <DEDUP_REMOVED lines=15> */
        .weak           $__internal_39_$__cuda_sm70_shflsync_bfly_p
        .type           $__internal_39_$__cuda_sm70_shflsync_bfly_p,@function
        .size           $__internal_39_$__cuda_sm70_shflsync_bfly_p,($__internal_40_$__cuda_sm70_shflsync_idx_p - $__internal_39_$__cuda_sm70_shflsync_bfly_p)
$__internal_39_$__cuda_sm70_shflsync_bfly_p:
[----:B------:R-:W-:Y:S02]  /*2d890*/  MOV R184, 0x1f ;  /* 0x0000001f00b87802 */ /* 0x000fe40000000f00 */
[----:B------:R-:W-:-:S04]  /*2d8a0*/  MOV R185, 0xffffffff ;  /* 0xffffffff00b97802 */ /* 0x000fc80000000f00 */
[----:B------:R-:W-:Y:S04]  /*2d8b0*/  WARPSYNC R185 ;  /* 0x000000b900007348 */ /* 0x000fe80003800000 */
[----:B------:R1:W2:Y:S02]  /*2d8c0*/  SHFL.BFLY PT, R184, R0, R3, R184 ;  /* 0x0c00000300b87389 */ /* 0x0002a400000e00b8 */
[----:B-1----:R-:W-:-:S04]  /*2d8d0*/  MOV R3, 0x0 ;  /* 0x0000000000037802 */ /* 0x002fc80000000f00 */
[----:B--2---:R-:W-:Y:S05]  /*2d8e0*/  RET.REL.NODEC R2 `(_ZN7cutlass13device_kernelIN5flash19enable_sm80_to_sm89INS1_16FlashAttnFwdSm80INS1_25CollectiveMainloopFwdSm80ILi8ELi1ELb0EN4cute5tupleIJNS5_1CILi128EEENS7_ILi48EEENS7_ILi256EEEEEELi256ENS_10bfloat16_tEfNS_4arch4Sm80ELb0ELb1ELb1ELb1ELb1ELb1ELb1ELb1EEENS1_21CollectiveEpilogueFwdINS6_IJS8_SA_S9_EEENS6_IJNS7_ILi1EEESI_SI_EEESC_SE_Li256ELb1ELb1ELb1ELb0EEENS1_36VarlenDynamicPersistentTileSchedulerILi128ELi48ELi256ELi256ELb1ELb1ELb0ELb1ELb0ELb1EEEEEEEEEvNT_6ParamsE) ;  /* 0xfffd271002007950 */ /* 0x004fea0003c3ffff */
        .weak           $__internal_40_$__cuda_sm70_shflsync_idx_p
        .type           $__internal_40_$__cuda_sm70_shflsync_idx_p,@function
        .size           $__internal_40_$__cuda_sm70_shflsync_idx_p,($__internal_41_$__cuda_sm70_shflsync_up_p - $__internal_40_$__cuda_sm70_shflsync_idx_p)
$__internal_40_$__cuda_sm70_shflsync_idx_p:
[----:B------:R-:W-:-:S04]  /*2d8f0*/  MOV R237, 0xffffffff ;  /* 0xffffffff00ed7802 */ /* 0x000fc80000000f00 */
[----:B------:R-:W-:Y:S04]  /*2d900*/  WARPSYNC R237 ;  /* 0x000000ed00007348 */ /* 0x000fe80003800000 */
[----:B------:R1:W2:Y:S02]  /*2d910*/  SHFL.IDX PT, R237, R235, R2, R236 ;  /* 0x00000002ebed7389 */ /* 0x0002a400000e00ec */
[----:B-1----:R-:W-:Y:S02]  /*2d920*/  MOV R2, R3 ;  /* 0x0000000300027202 */ /* 0x002fe40000000f00 */
[----:B------:R-:W-:-:S04]  /*2d930*/  MOV R3, 0x0 ;  /* 0x0000000000037802 */ /* 0x000fc80000000f00 */
[----:B--2---:R-:W-:Y:S05]  /*2d940*/  RET.REL.NODEC R2 `(_ZN7cutlass13device_kernelIN5flash19enable_sm80_to_sm89INS1_16FlashAttnFwdSm80INS1_25CollectiveMainloopFwdSm80ILi8ELi1ELb0EN4cute5tupleIJNS5_1CILi128EEENS7_ILi48EEENS7_ILi256EEEEEELi256ENS_10bfloat16_tEfNS_4arch4Sm80ELb0ELb1ELb1ELb1ELb1ELb1ELb1ELb1EEENS1_21CollectiveEpilogueFwdINS6_IJS8_SA_S9_EEENS6_IJNS7_ILi1EEESI_SI_EEESC_SE_Li256ELb1ELb1ELb1ELb0EEENS1_36VarlenDynamicPersistentTileSchedulerILi128ELi48ELi256ELi256ELb1ELb1ELb0ELb1ELb0ELb1EEEEEEEEEvNT_6ParamsE) ;  /* 0xfffd26b002007950 */ /* 0x004fea0003c3ffff */
        .weak           $__internal_41_$__cuda_sm70_shflsync_up_p
        .type           $__internal_41_$__cuda_sm70_shflsync_up_p,@function
        .size           $__internal_41_$__cuda_sm70_shflsync_up_p,($__internal_42_$__cuda_sm70_votesync_ballot - $__internal_41_$__cuda_sm70_shflsync_up_p)
$__internal_41_$__cuda_sm70_shflsync_up_p:
[----:B------:R-:W-:Y:S02]  /*2d950*/  MOV R4, RZ ;  /* 0x000000ff00047202 */ /* 0x000fe40000000f00 */
[----:B------:R-:W-:-:S04]  /*2d960*/  MOV R15, 0xffffffff ;  /* 0xffffffff000f7802 */ /* 0x000fc80000000f00 */
[----:B------:R-:W-:Y:S04]  /*2d970*/  WARPSYNC R15 ;  /* 0x0000000f00007348 */ /* 0x000fe80003800000 */
[----:B------:R1:W2:Y:S02]  /*2d980*/  SHFL.UP PT, R4, R0, R3, R4 ;  /* 0x0400000300047389 */ /* 0x0002a400000e0004 */
[----:B-1----:R-:W-:-:S04]  /*2d990*/  MOV R3, 0x0 ;  /* 0x0000000000037802 */ /* 0x002fc80000000f00 */
[----:B--2---:R-:W-:Y:S05]  /*2d9a0*/  RET.REL.NODEC R2 `(_ZN7cutlass13device_kernelIN5flash19enable_sm80_to_sm89INS1_16FlashAttnFwdSm80INS1_25CollectiveMainloopFwdSm80ILi8ELi1ELb0EN4cute5tupleIJNS5_1CILi128EEENS7_ILi48EEENS7_ILi256EEEEEELi256ENS_10bfloat16_tEfNS_4arch4Sm80ELb0ELb1ELb1ELb1ELb1ELb1ELb1ELb1EEENS1_21CollectiveEpilogueFwdINS6_IJS8_SA_S9_EEENS6_IJNS7_ILi1EEESI_SI_EEESC_SE_Li256ELb1ELb1ELb1ELb0EEENS1_36VarlenDynamicPersistentTileSchedulerILi128ELi48ELi256ELi256ELb1ELb1ELb0ELb1ELb0ELb1EEEEEEEEEvNT_6ParamsE) ;  /* 0xfffd265002007950 */ /* 0x004fea0003c3ffff */
        .weak           $__internal_42_$__cuda_sm70_votesync_ballot
        .type           $__internal_42_$__cuda_sm70_votesync_ballot,@function
        .size           $__internal_42_$__cuda_sm70_votesync_ballot,(.L_x_6538 - $__internal_42_$__cuda_sm70_votesync_ballot)
$__internal_42_$__cuda_sm70_votesync_ballot:
[----:B------:R-:W-:Y:S01]  /*2d9b0*/  ISETP.NE.U32.AND P0, PT, R0, 0x1, PT ;  /* 0x000000010000780c */ /* 0x000fe20003f05070 */
[----:B------:R-:W-:-:S04]  /*2d9c0*/  IMAD.MOV.U32 R3, RZ, RZ, -0x1 ;  /* 0xffffffffff037424 */ /* 0x000fc800078e00ff */
[----:B------:R-:W-:Y:S08]  /*2d9d0*/  WARPSYNC R3 ;  /* 0x0000000300007348 */ /* 0x000ff00003800000 */
[----:B------:R-:W-:-:S04]  /*2d9e0*/  VOTE.ANY R0, PT, !P0 ;  /* 0x0000000000007806 */ /* 0x000fc800040e0100 */
[----:B------:R-:W-:Y:S01]  /*2d9f0*/  LOP3.LUT R0, R0, R3, RZ, 0xc0, !PT ;  /* 0x0000000300007212 */ /* 0x000fe200078ec0ff */
[----:B------:R-:W-:-:S04]  /*2da00*/  IMAD.MOV.U32 R3, RZ, RZ, 0x0 ;  /* 0x00000000ff037424 */ /* 0x000fc800078e00ff */
[----:B------:R-:W-:Y:S05]  /*2da10*/  RET.REL.NODEC R2 `(_ZN7cutlass13device_kernelIN5flash19enable_sm80_to_sm89INS1_16FlashAttnFwdSm80INS1_25CollectiveMainloopFwdSm80ILi8ELi1ELb0EN4cute5tupleIJNS5_1CILi128EEENS7_ILi48EEENS7_ILi256EEEEEELi256ENS_10bfloat16_tEfNS_4arch4Sm80ELb0ELb1ELb1ELb1ELb1ELb1ELb1ELb1EEENS1_21CollectiveEpilogueFwdINS6_IJS8_SA_S9_EEENS6_IJNS7_ILi1EEESI_SI_EEESC_SE_Li256ELb1ELb1ELb1ELb0EEENS1_36VarlenDynamicPersistentTileSchedulerILi128ELi48ELi256ELi256ELb1ELb1ELb0ELb1ELb0ELb1EEEEEEEEEvNT_6ParamsE) ;  /* 0xfffd25e002007950 */ /* 0x000fea0003c3ffff */
.L_x_2673:
        /* <DEDUP_REMOVED lines=14> */
.L_x_6538:


//--------------------- .text._ZN7cutlass13device_kernelIN5flash19enable_sm80_to_sm89INS1_16FlashAttnFwdSm80INS1_25CollectiveMainloopFwdSm80ILi8ELi1ELb0EN4cute5tupleIJNS5_1CILi128EEENS7_ILi96EEENS7_ILi256EEEEEELi256ENS_10bfloat16_tEfNS_4arch4Sm80ELb1ELb0ELb1ELb0ELb1ELb0ELb1ELb1EEENS1_21CollectiveEpilogueFwdINS6_IJS8_SA_S9_EEENS6_IJNS7_ILi1EEESI_SI_EEESC_SE_Li256ELb0ELb1ELb1ELb0EEENS1_30DynamicPersistentTileSchedulerILi256ELi256ELb1ELb1ELb0EEEEEEEEEvNT_6ParamsE --------------------------
	.section	.text._ZN7cutlass13device_kernelIN5flash19enable_sm80_to_sm89INS1_16FlashAttnFwdSm80INS1_25CollectiveMainloopFwdSm80ILi8ELi1ELb0EN4cute5tupleIJNS5_1CILi128EEENS7_ILi96EEENS7_ILi256EEEEEELi256ENS_10bfloat16_tEfNS_4arch4Sm80ELb1ELb0ELb1ELb0ELb1ELb0ELb1ELb1EEENS1_21CollectiveEpilogueFwdINS6_IJS8_SA_S9_EEENS6_IJNS7_ILi1EEESI_SI_EEESC_SE_Li256ELb0ELb1ELb1ELb0EEENS1_30DynamicPersistentTileSchedulerILi256ELi256ELb1ELb1ELb0EEEEEEEEEvNT_6ParamsE,"ax",@progbits
	.sectioninfo	@"SHI_REGISTERS=255"
	.align	128
.text._ZN7cutlass13device_kernelIN5flash19enable_sm80_to_sm89INS1_16FlashAttnFwdSm80INS1_25CollectiveMainloopFwdSm80ILi8ELi1ELb0EN4cute5tupleIJNS5_1CILi128EEENS7_ILi96EEENS7_ILi256EEEEEELi256ENS_10bfloat16_tEfNS_4arch4Sm80ELb1ELb0ELb1ELb0ELb1ELb0ELb1ELb1EEENS1_21CollectiveEpilogueFwdINS6_IJS8_SA_S9_EEENS6_IJNS7_ILi1EEESI_SI_EEESC_SE_Li256ELb0ELb1ELb1ELb0EEENS1_30DynamicPersistentTileSchedulerILi256ELi256ELb1ELb1ELb0EEEEEEEEEvNT_6ParamsE:
        .type           _ZN7cutlass13device_kernelIN5flash19enable_sm80_to_sm89INS1_16FlashAttnFwdSm80INS1_25CollectiveMainloopFwdSm80ILi8ELi1ELb0EN4cute5tupleIJNS5_1CILi128EEENS7_ILi96EEENS7_ILi256EEEEEELi256ENS_10bfloat16_tEfNS_4arch4Sm80ELb1ELb0ELb1ELb0ELb1ELb0ELb1ELb1EEENS1_21CollectiveEpilogueFwdINS6_IJS8_SA_S9_EEENS6_IJNS7_ILi1EEESI_SI_EEESC_SE_Li256ELb0ELb1ELb1ELb0EEENS1_30DynamicPersistentTileSchedulerILi256ELi256ELb1ELb1ELb0EEEEEEEEEvNT_6ParamsE,@function
        .size           _ZN7cutlass13device_kernelIN5flash19enable_sm80_to_sm89INS1_16FlashAttnFwdSm80INS1_25CollectiveMainloopFwdSm80ILi8ELi1ELb0EN4cute5tupleIJNS5_1CILi128EEENS7_ILi96EEENS7_ILi256EEEEEELi256ENS_10bfloat16_tEfNS_4arch4Sm80ELb1ELb0ELb1ELb0ELb1ELb0ELb1ELb1EEENS1_21CollectiveEpilogueFwdINS6_IJS8_SA_S9_EEENS6_IJNS7_ILi1EEESI_SI_EEESC_SE_Li256ELb0ELb1ELb1ELb0EEENS1_30DynamicPersistentTileSchedulerILi256ELi256ELb1ELb1ELb0EEEEEEEEEvNT_6ParamsE,(.L_x_6544 - _ZN7cutlass13device_kernelIN5flash19enable_sm80_to_sm89INS1_16FlashAttnFwdSm80INS1_25CollectiveMainloopFwdSm80ILi8ELi1ELb0EN4cute5tupleIJNS5_1CILi128EEENS7_ILi96EEENS7_ILi256EEEEEELi256ENS_10bfloat16_tEfNS_4arch4Sm80ELb1ELb0ELb1ELb0ELb1ELb0ELb1ELb1EEENS1_21CollectiveEpilogueFwdINS6_IJS8_SA_S9_EEENS6_IJNS7_ILi1EEESI_SI_EEESC_SE_Li256ELb0ELb1ELb1ELb0EEENS1_30DynamicPersistentTileSchedulerILi256ELi256ELb1ELb1ELb0EEEEEEEEEvNT_6ParamsE)
        .other          _ZN7cutlass13device_kernelIN5flash19enable_sm80_to_sm89INS1_16FlashAttnFwdSm80INS1_25CollectiveMainloopFwdSm80ILi8ELi1ELb0EN4cute5tupleIJNS5_1CILi128EEENS7_ILi96EEENS7_ILi256EEEEEELi256ENS_10bfloat16_tEfNS_4arch4Sm80ELb1ELb0ELb1ELb0ELb1ELb0ELb1ELb1EEENS1_21CollectiveEpilogueFwdINS6_IJS8_SA_S9_EEENS6_IJNS7_ILi1EEESI_SI_EEESC_SE_Li256ELb0ELb1ELb1ELb0EEENS1_30DynamicPersistentTileSchedulerILi256ELi256ELb1ELb1ELb0EEEEEEEEEvNT_6ParamsE,@"STO_CUDA_ENTRY STV_DEFAULT"
_ZN7cutlass13device_kernelIN5flash19enable_sm80_to_sm89INS1_16FlashAttnFwdSm80INS1_25CollectiveMainloopFwdSm80ILi8ELi1ELb0EN4cute5tupleIJNS5_1CILi128EEENS7_ILi96EEENS7_ILi256EEEEEELi256ENS_10bfloat16_tEfNS_4arch4Sm80ELb1ELb0ELb1ELb0ELb1ELb0ELb1ELb1EEENS1_21CollectiveEpilogueFwdINS6_IJS8_SA_S9_EEENS6_IJNS7_ILi1EEESI_SI_EEESC_SE_Li256ELb0ELb1ELb1ELb0EEENS1_30DynamicPersistentTileSchedulerILi256ELi256ELb1ELb1ELb0EEEEEEEEEvNT_6ParamsE:
        /* <DEDUP_REMOVED lines=13> */
[----:B------:R-:W-:Y:S01]  /*00d0*/  ULDC.64 UR6, c[0x0][0x118] ;  /* 0x0000460000067ab9 */ /* 0x000fe20000000a00 */
[----:B------:R-:W-:Y:S01]  /*00e0*/  IMAD.MOV.U32 R220, RZ, RZ, 0x40 ;  /* 0x00000040ffdc7424 */ /* 0x000fe200078e00ff */
[CC--:B------:R-:W-:Y:S02]  /*00f0*/  LEA.HI R6, R14.reuse, R19.reuse, RZ, 0x4 ;  /* 0x000000130e067211 */ /* 0x0c0fe400078f20ff */
[-C--:B------:R-:W-:Y:S02]  /*0100*/  LEA.HI R10, R14, R19.reuse, RZ, 0x3 ;  /* 0x000000130e0a7211 */ /* 0x080fe400078f18ff */
[----:B------:R-:W-:Y:S02]  /*0110*/  LOP3.LUT R2, R6, 0xfffffff0, RZ, 0xc0, !PT ;  /* 0xfffffff006027812 */ /* 0x000fe400078ec0ff */
[----:B------:R-:W-:-:S02]  /*0120*/  LEA.HI R0, R14, R19, RZ, 0x2 ;  /* 0x000000130e007211 */ /* 0x000fc400078f10ff */
[----:B------:R-:W-:Y:S01]  /*0130*/  SHF.R.S32.HI R7, RZ, 0x3, R10 ;  /* 0x00000003ff077819 */ /* 0x000fe2000001140a */
[----:B------:R-:W-:Y:S01]  /*0140*/  IMAD.IADD R5, R19, 0x1, -R2 ;  /* 0x0000000113057824 */ /* 0x000fe200078e0a02 */
[----:B------:R-:W-:Y:S02]  /*0150*/  LOP3.LUT R4, R10, 0xfffffff8, RZ, 0xc0, !PT ;  /* 0xfffffff80a047812 */ /* 0x000fe400078ec0ff */
[----:B------:R-:W-:Y:S01]  /*0160*/  SHF.R.S32.HI R3, RZ, 0x4, R6 ;  /* 0x00000004ff037819 */ /* 0x000fe20000011406 */
[----:B------:R-:W-:Y:S01]  /*0170*/  IMAD.SHL.U32 R2, R7, 0x40, RZ ;  /* 0x0000004007027824 */ /* 0x000fe200078e00ff */
[----:B------:R-:W-:Y:S01]  /*0180*/  LOP3.LUT R0, R0, 0xfffffffc, RZ, 0xc0, !PT ;  /* 0xfffffffc00007812 */ /* 0x000fe200078ec0ff */
[C---:B------:R-:W-:Y:S01]  /*0190*/  IMAD.IADD R8, R19.reuse, 0x1, -R4 ;  /* 0x0000000113087824 */ /* 0x040fe200078e0a04 */
[----:B------:R-:W-:Y:S02]  /*01a0*/  LEA.HI R4, R6, R3, RZ, 0x1 ;  /* 0x0000000306047211 */ /* 0x000fe400078f08ff */
[----:B------:R-:W-:Y:S01]  /*01b0*/  SHF.R.S32.HI R9, RZ, 0x1f, R5 ;  /* 0x0000001fff097819 */ /* 0x000fe20000011405 */
[----:B------:R-:W-:Y:S01]  /*01c0*/  IMAD.IADD R7, R19, 0x1, -R0 ;  /* 0x0000000113077824 */ /* 0x000fe200078e0a00 */
[----:B------:R-:W-:Y:S01]  /*01d0*/  LOP3.LUT R0, R2, 0x1c0, RZ, 0xc0, !PT ;  /* 0x000001c002007812 */ /* 0x000fe200078ec0ff */
[----:B------:R-:W-:Y:S01]  /*01e0*/  IMAD.SHL.U32 R18, R8, 0x8, RZ ;  /* 0x0000000808127824 */ /* 0x000fe200078e00ff */
[----:B------:R-:W-:-:S02]  /*01f0*/  LOP3.LUT R4, R4, 0xfffffffe, RZ, 0xc0, !PT ;  /* 0xfffffffe04047812 */ /* 0x000fc400078ec0ff */
[----:B------:R-:W-:Y:S02]  /*0200*/  SHF.R.U32.HI R6, RZ, 0x3, R0 ;  /* 0x00000003ff067819 */ /* 0x000fe40000011600 */
[----:B------:R-:W-:Y:S01]  /*0210*/  LOP3.LUT R2, R0, 0x38, R18, 0xf8, !PT ;  /* 0x0000003800027812 */ /* 0x000fe200078ef812 */
[----:B------:R-:W-:Y:S01]  /*0220*/  IMAD.IADD R135, R3, 0x1, -R4 ;  /* 0x0000000103877824 */ /* 0x000fe200078e0a04 */
[----:B------:R-:W-:Y:S01]  /*0230*/  LEA.HI R0, R7, R7, RZ, 0x1 ;  /* 0x0000000707007211 */ /* 0x000fe200078f08ff */
[----:B------:R-:W-:Y:S01]  /*0240*/  IMAD.SHL.U32 R3, R8, 0x40, RZ ;  /* 0x0000004008037824 */ /* 0x000fe200078e00ff */
[----:B------:R-:W-:Y:S01]  /*0250*/  LEA.HI R9, R9, R5, RZ, 0x3 ;  /* 0x0000000509097211 */ /* 0x000fe200078f18ff */
[----:B------:R-:W-:Y:S01]  /*0260*/  STL [R1+0xc], R18 ;  /* 0x00000c1201007387 */ /* 0x000fe20000100800 */
[----:B------:R-:W-:Y:S02]  /*0270*/  LOP3.LUT R12, R2, R6, RZ, 0x3c, !PT ;  /* 0x00000006020c7212 */ /* 0x000fe400078e3cff */
[----:B------:R-:W-:-:S02]  /*0280*/  LOP3.LUT R2, R0, 0x1ffffffe, RZ, 0xc0, !PT ;  /* 0x1ffffffe00027812 */ /* 0x000fc400078ec0ff */
[----:B------:R-:W-:Y:S02]  /*0290*/  LOP3.LUT R4, R9, 0xfffffff8, RZ, 0xc0, !PT ;  /* 0xfffffff809047812 */ /* 0x000fe400078ec0ff */
[----:B------:R-:W-:Y:S01]  /*02a0*/  LOP3.LUT R0, R3, 0x1c0, RZ, 0xc0, !PT ;  /* 0x000001c003007812 */ /* 0x000fe200078ec0ff */
[----:B------:R-:W-:Y:S01]  /*02b0*/  IMAD.IADD R13, R7, 0x1, -R2 ;  /* 0x00000001070d7824 */ /* 0x000fe200078e0a02 */
[----:B------:R-:W-:Y:S01]  /*02c0*/  LEA.HI R6, R14, R19, RZ, 0x5 ;  /* 0x000000130e067211 */ /* 0x000fe200078f28ff */
[----:B------:R-:W-:Y:S01]  /*02d0*/  IMAD.IADD R8, R5, 0x1, -R4 ;  /* 0x0000000105087824 */ /* 0x000fe200078e0a04 */
[----:B------:R-:W-:Y:S02]  /*02e0*/  LOP3.LUT R4, R0, 0x8, R10, 0xf8, !PT ;  /* 0x0000000800047812 */ /* 0x000fe400078ef80a */
[----:B------:R-:W-:Y:S02]  /*02f0*/  SHF.R.U32.HI R2, RZ, 0x3, R0 ;  /* 0x00000003ff027819 */ /* 0x000fe40000011600 */
[----:B------:R-:W-:-:S02]  /*0300*/  SHF.R.S32.HI R5, RZ, 0x5, R6 ;  /* 0x00000005ff057819 */ /* 0x000fc40000011406 */
[----:B------:R-:W-:Y:S02]  /*0310*/  SHF.R.S32.HI R0, RZ, 0x1f, R6 ;  /* 0x0000001fff007819 */ /* 0x000fe40000011406 */
[----:B------:R-:W-:Y:S02]  /*0320*/  LOP3.LUT R3, R6, 0xffffffe0, RZ, 0xc0, !PT ;  /* 0xffffffe006037812 */ /* 0x000fe400078ec0ff */
[----:B------:R-:W-:Y:S02]  /*0330*/  LEA.HI R0, R0, R5, RZ, 0x3 ;  /* 0x0000000500007211 */ /* 0x000fe400078f18ff */
[----:B------:R-:W-:Y:S01]  /*0340*/  LOP3.LUT R11, R4, R2, RZ, 0x3c, !PT ;  /* 0x00000002040b7212 */ /* 0x000fe200078e3cff */
        /* <DEDUP_REMOVED lines=9> */
[----:B------:R-:W-:Y:S01]  /*03e0*/  LEA.HI R6, R6, R17, RZ, 0x2 ;  /* 0x0000001106067211 */ /* 0x000fe200078f10ff */
[----:B------:R-:W-:Y:S01]  /*03f0*/  IMAD.SHL.U32 R10, R10, 0x8, RZ ;  /* 0x000000080a0a7824 */ /* 0x000fe200078e00ff */
[----:B------:R-:W-:Y:S01]  /*0400*/  LOP3.LUT R4, R0, 0x8, R4, 0xf8, !PT ;  /* 0x0000000800047812 */ /* 0x000fe200078ef804 */
[----:B------:R-:W-:Y:S01]  /*0410*/  IMAD R135, R135, 0x200, R11 ;  /* 0x0000020087877824 */ /* 0x000fe200078e020b */
[----:B------:R-:W-:-:S02]  /*0420*/  SHF.R.U32.HI R218, RZ, 0x3, R0 ;  /* 0x00000003ffda7819 */ /* 0x000fc40000011600 */
[----:B------:R-:W-:Y:S02]  /*0430*/  LOP3.LUT R2, R2, 0xfffffe00, RZ, 0xc0, !PT ;  /* 0xfffffe0002027812 */ /* 0x000fe400078ec0ff */
[----:B------:R-:W-:Y:S02]  /*0440*/  SHF.R.S32.HI R0, RZ, 0x2, R6 ;  /* 0x00000002ff007819 */ /* 0x000fe40000011406 */
[----:B------:R-:W-:Y:S01]  /*0450*/  LOP3.LUT R218, R4, R218, RZ, 0x3c, !PT ;  /* 0x000000da04da7212 */ /* 0x000fe200078e3cff */
[----:B------:R-:W-:Y:S01]  /*0460*/  IMAD R3, R5, 0x400, R2 ;  /* 0x0000040005037824 */ /* 0x000fe200078e0202 */
[C---:B------:R-:W-:Y:S01]  /*0470*/  IADD3 R5, R18.reuse, 0x40, RZ ;  /* 0x0000004012057810 */ /* 0x040fe20007ffe0ff */
[----:B------:R-:W-:Y:S01]  /*0480*/  IMAD R16, R7, 0x10, R0 ;  /* 0x0000001007107824 */ /* 0x000fe200078e0200 */
[----:B------:R-:W-:Y:S01]  /*0490*/  IADD3 R4, R18, 0x80, RZ ;  /* 0x0000008012047810 */ /* 0x000fe20007ffe0ff */
[----:B------:R-:W-:Y:S01]  /*04a0*/  IMAD.IADD R0, R3, 0x1, R218 ;  /* 0x0000000103007824 */ /* 0x000fe200078e02da */
[----:B------:R-:W-:-:S02]  /*04b0*/  SHF.R.S32.HI R3, RZ, 0x1f, R18 ;  /* 0x0000001fff037819 */ /* 0x000fc40000011412 */
[----:B------:R-:W-:Y:S01]  /*04c0*/  LOP3.LUT R218, R218, R2, RZ, 0xfc, !PT ;  /* 0x00000002dada7212 */ /* 0x000fe200078efcff */
[----:B------:R-:W-:Y:S01]  /*04d0*/  STL [R1+0x194], R16 ;  /* 0x0001941001007387 */ /* 0x000fe20000100800 */
[----:B------:R-:W-:Y:S02]  /*04e0*/  LEA.HI R2, R14, R19, RZ, 0x7 ;  /* 0x000000130e027211 */ /* 0x000fe400078f38ff */
[----:B------:R-:W-:Y:S01]  /*04f0*/  LOP3.LUT R10, R12, 0x7ffffe00, R10, 0xf8, !PT ;  /* 0x7ffffe000c0a7812 */ /* 0x000fe200078ef80a */
[----:B------:R-:W-:Y:S01]  /*0500*/  STL [R1+0x80], R15 ;  /* 0x0000800f01007387 */ /* 0x000fe20000100800 */
[----:B------:R-:W-:Y:S02]  /*0510*/  SHF.R.S32.HI R2, RZ, 0x7, R2 ;  /* 0x00000007ff027819 */ /* 0x000fe40000011402 */
[----:B------:R-:W-:Y:S01]  /*0520*/  LOP3.LUT R2, R6, 0x7ffffffc, RZ, 0xc0, !PT ;  /* 0x7ffffffc06027812 */ /* 0x000fe200078ec0ff */
[----:B------:R1:W-:Y:S01]  /*0530*/  STL [R1+0x10c], R3 ;  /* 0x00010c0301007387 */ /* 0x0003e20000100800 */
[----:B------:R-:W-:Y:S01]  /*0540*/  IMAD.SHL.U32 R251, R10, 0x2, RZ ;  /* 0x000000020afb7824 */ /* 0x000fe200078e00ff */
[----:B------:R-:W-:-:S02]  /*0550*/  R2P PR, R8, 0x6 ;  /* 0x0000000608007804 */ /* 0x000fc40000000000 */
[----:B------:R2:W-:Y:S01]  /*0560*/  STL [R1+0x28], R5 ;  /* 0x0000280501007387 */ /* 0x0005e20000100800 */
[----:B------:R-:W-:Y:S01]  /*0570*/  IMAD.IADD R2, R17, 0x1, -R2 ;  /* 0x0000000111027824 */ /* 0x000fe200078e0a02 */
[----:B------:R-:W-:Y:S02]  /*0580*/  LEA R222, R0, 0x18100, 0x1 ;  /* 0x0001810000de7811 */ /* 0x000fe400078e08ff */
[----:B------:R3:W-:Y:S01]  /*0590*/  STL [R1+0x24], R4 ;  /* 0x0000240401007387 */ /* 0x0007e20000100800 */
[----:B------:R-:W-:Y:S01]  /*05a0*/  IMAD.SHL.U32 R2, R2, 0x2, RZ ;  /* 0x0000000202027824 */ /* 0x000fe200078e00ff */
[----:B------:R-:W-:Y:S02]  /*05b0*/  SEL R219, R219, 0xffffffe0, !P1 ;  /* 0xffffffe0dbdb7807 */ /* 0x000fe40004800000 */
[----:B------:R-:W-:Y:S02]  /*05c0*/  LEA R218, R218, 0x100, 0x1 ;  /* 0x00000100dada7811 */ /* 0x000fe400078e08ff */
[----:B------:R-:W-:Y:S01]  /*05d0*/  IADD3 R33, R2, 0x8, RZ ;  /* 0x0000000802217810 */ /* 0x000fe20007ffe0ff */
[----:B------:R-:W-:Y:S01]  /*05e0*/  IMAD.IADD R223, R222, 0x1, R219 ;  /* 0x00000001dedf7824 */ /* 0x000fe200078e02db */
[C---:B------:R-:W-:Y:S01]  /*05f0*/  IADD3 R32, R2.reuse, 0x10, RZ ;  /* 0x0000001002207810 */ /* 0x040fe20007ffe0ff */
[----:B------:R-:W-:Y:S01]  /*0600*/  IMAD.IADD R219, R219, 0x1, R218 ;  /* 0x00000001dbdb7824 */ /* 0x000fe200078e02da */
[----:B------:R-:W-:-:S02]  /*0610*/  IADD3 R31, R2, 0x18, RZ ;  /* 0x00000018021f7810 */ /* 0x000fc40007ffe0ff */
[C---:B------:R-:W-:Y:S02]  /*0620*/  IADD3 R30, R2.reuse, 0x20, RZ ;  /* 0x00000020021e7810 */ /* 0x040fe40007ffe0ff */
[C---:B------:R-:W-:Y:S02]  /*0630*/  IADD3 R29, R2.reuse, 0x28, RZ ;  /* 0x00000028021d7810 */ /* 0x040fe40007ffe0ff */
[----:B------:R-:W-:Y:S02]  /*0640*/  IADD3 R28, R2, 0x30, RZ ;  /* 0x00000030021c7810 */ /* 0x000fe40007ffe0ff */
[----:B-1----:R-:W-:Y:S02]  /*0650*/  IADD3 R3, R18, 0xc0, RZ ;  /* 0x000000c012037810 */ /* 0x002fe40007ffe0ff */
[----:B------:R-:W-:Y:S02]  /*0660*/  IADD3 R27, R2, 0x38, RZ ;  /* 0x00000038021b7810 */ /* 0x000fe40007ffe0ff */
[----:B--2---:R-:W-:-:S02]  /*0670*/  SHF.R.S32.HI R5, RZ, 0x1f, R5 ;  /* 0x0000001fff057819 */ /* 0x004fc40000011405 */
[C---:B------:R-:W-:Y:S02]  /*0680*/  IADD3 R26, R2.reuse, 0x40, RZ ;  /* 0x00000040021a7810 */ /* 0x040fe40007ffe0ff */
[----:B---3--:R-:W-:Y:S01]  /*0690*/  SHF.R.S32.HI R4, RZ, 0x1f, R4 ;  /* 0x0000001fff047819 */ /* 0x008fe20000011404 */
        /* <DEDUP_REMOVED lines=17> */
[----:B-1----:R-:W-:Y:S02]  /*07b0*/  SHF.R.S32.HI R3, RZ, 0x1f, R3 ;  /* 0x0000001fff037819 */ /* 0x002fe40000011403 */
[C---:B------:R-:W-:Y:S02]  /*07c0*/  IADD3 R9, R2.reuse, 0xc0, RZ ;  /* 0x000000c002097810 */ /* 0x040fe40007ffe0ff */
[C---:B------:R-:W-:Y:S01]  /*07d0*/  IADD3 R8, R2.reuse, 0xc8, RZ ;  /* 0x000000c802087810 */ /* 0x040fe20007ffe0ff */
[----:B------:R1:W-:Y:S01]  /*07e0*/  STL [R1+0x100], R3 ;  /* 0x0001000301007387 */ /* 0x0003e20000100800 */
[----:B------:R-:W-:-:S02]  /*07f0*/  IADD3 R7, R2, 0xd0, RZ ;  /* 0x000000d002077810 */ /* 0x000fc40007ffe0ff */
[C---:B------:R-:W-:Y:S02]  /*0800*/  IADD3 R6, R2.reuse, 0xd8, RZ ;  /* 0x000000d802067810 */ /* 0x040fe40007ffe0ff */
[C---:B------:R-:W-:Y:S02]  /*0810*/  IADD3 R5, R2.reuse, 0xe0, RZ ;  /* 0x000000e002057810 */ /* 0x040fe40007ffe0ff */
[----:B--2---:R-:W-:Y:S02]  /*0820*/  IADD3 R4, R2, 0xe8, RZ ;  /* 0x000000e802047810 */ /* 0x004fe40007ffe0ff */
[----:B------:R-:W-:Y:S02]  /*0830*/  SEL R220, R220, 0xffffffc0, !P2 ;  /* 0xffffffc0dcdc7807 */ /* 0x000fe40005000000 */
[----:B------:R-:W-:-:S03]  /*0840*/  LEA R135, R135, 0xc100, 0x1 ;  /* 0x0000c10087877811 */ /* 0x000fc600078e08ff */
[----:B------:R-:W-:Y:S02]  /*0850*/  IMAD.IADD R225, R222, 0x1, R220 ;  /* 0x00000001dee17824 */ /* 0x000fe400078e02dc */
[C---:B------:R-:W-:Y:S02]  /*0860*/  IMAD.IADD R221, R220.reuse, 0x1, R218 ;  /* 0x00000001dcdd7824 */ /* 0x040fe400078e02da */
[----:B------:R-:W-:Y:S02]  /*0870*/  IMAD.IADD R224, R223, 0x1, R220 ;  /* 0x00000001dfe07824 */ /* 0x000fe400078e02dc */
[----:B------:R-:W-:Y:S02]  /*0880*/  IMAD.IADD R220, R220, 0x1, R219 ;  /* 0x00000001dcdc7824 */ /* 0x000fe400078e02db */
[----:B-1----:R-:W-:Y:S01]  /*0890*/  IMAD R3, R13, 0x8, R16 ;  /* 0x000000080d037824 */ /* 0x002fe200078e0210 */
[----:B------:R-:W-:Y:S02]  /*08a0*/  IADD3 R16, R2, 0x90, RZ ;  /* 0x0000009002107810 */ /* 0x000fe40007ffe0ff */
[----:B------:R-:W-:-:S02]  /*08b0*/  SHF.R.S32.HI R13, RZ, 0x1f, R33 ;  /* 0x0000001fff0d7819 */ /* 0x000fc40000011421 */
[----:B------:R1:W-:Y:S04]  /*08c0*/  STL [R1+0x18c], R3 ;  /* 0x00018c0301007387 */ /* 0x0003e80000100800 */
[----:B------:R2:W-:Y:S04]  /*08d0*/  STL [R1+0x68], R2 ;  /* 0x0000680201007387 */ /* 0x0005e80000100800 */
[----:B------:R-:W-:Y:S04]  /*08e0*/  STL [R1+0xfc], R33 ;  /* 0x0000fc2101007387 */ /* 0x000fe80000100800 */
[----:B------:R3:W-:Y:S04]  /*08f0*/  STL [R1+0xf8], R32 ;  /* 0x0000f82001007387 */ /* 0x0007e80000100800 */
[----:B------:R-:W-:Y:S04]  /*0900*/  STL [R1+0xf4], R31 ;  /* 0x0000f41f01007387 */ /* 0x000fe80000100800 */
[----:B------:R4:W-:Y:S04]  /*0910*/  STL [R1+0xf0], R30 ;  /* 0x0000f01e01007387 */ /* 0x0009e80000100800 */
[----:B------:R-:W-:Y:S01]  /*0920*/  STL [R1+0xec], R29 ;  /* 0x0000ec1d01007387 */ /* 0x000fe20000100800 */
[----:B-1----:R-:W-:-:S03]  /*0930*/  IADD3 R3, R2, 0xf0, RZ ;  /* 0x000000f002037810 */ /* 0x002fc60007ffe0ff */
[----:B------:R1:W-:Y:S01]  /*0940*/  STL [R1+0xe8], R28 ;  /* 0x0000e81c01007387 */ /* 0x0003e20000100800 */
[----:B--2---:R-:W-:-:S03]  /*0950*/  IADD3 R2, R2, 0xf8, RZ ;  /* 0x000000f802027810 */ /* 0x004fc60007ffe0ff */
[----:B------:R2:W-:Y:S01]  /*0960*/  STL [R1+0xe4], R27 ;  /* 0x0000e41b01007387 */ /* 0x0005e20000100800 */
[----:B------:R-:W-:-:S03]  /*0970*/  SHF.R.S32.HI R0, RZ, 0x1f, R2 ;  /* 0x0000001fff007819 */ /* 0x000fc60000011402 */
[----:B------:R-:W-:Y:S01]  /*0980*/  STL [R1+0xe0], R26 ;  /* 0x0000e01a01007387 */ /* 0x000fe20000100800 */
[----:B---3--:R-:W-:-:S03]  /*0990*/  SHF.R.S32.HI R32, RZ, 0x1f, R32 ;  /* 0x0000001fff207819 */ /* 0x008fc60000011420 */
[----:B------:R3:W-:Y:S04]  /*09a0*/  STL [R1+0xdc], R25 ;  /* 0x0000dc1901007387 */ /* 0x0007e80000100800 */
[----:B------:R5:W-:Y:S01]  /*09b0*/  STL [R1+0xd8], R24 ;  /* 0x0000d81801007387 */ /* 0x000be20000100800 */
[----:B----4-:R-:W-:-:S03]  /*09c0*/  SHF.R.S32.HI R30, RZ, 0x1f, R30 ;  /* 0x0000001fff1e7819 */ /* 0x010fc6000001141e */
        /* <DEDUP_REMOVED lines=9> */
[----:B-----5:R-:W-:-:S03]  /*0a60*/  SHF.R.S32.HI R24, RZ, 0x1f, R24 ;  /* 0x0000001fff187819 */ /* 0x020fc60000011418 */
[----:B------:R-:W-:Y:S04]  /*0a70*/  STL [R1+0xbc], R17 ;  /* 0x0000bc1101007387 */ /* 0x000fe80000100800 */
[----:B------:R5:W-:Y:S01]  /*0a80*/  STL [R1+0xb8], R16 ;  /* 0x0000b81001007387 */ /* 0x000be20000100800 */
[----:B----4-:R-:W-:-:S03]  /*0a90*/  SHF.R.S32.HI R22, RZ, 0x1f, R22 ;  /* 0x0000001fff167819 */ /* 0x010fc60000011416 */
[----:B------:R4:W-:Y:S01]  /*0aa0*/  STL [R1+0xb4], R15 ;  /* 0x0000b40f01007387 */ /* 0x0009e20000100800 */
[----:B-1----:R-:W-:-:S03]  /*0ab0*/  SHF.R.S32.HI R21, RZ, 0x1f, R21 ;  /* 0x0000001fff157819 */ /* 0x002fc60000011415 */
[----:B------:R-:W-:Y:S04]  /*0ac0*/  STL [R1+0xb0], R14 ;  /* 0x0000b00e01007387 */ /* 0x000fe80000100800 */
[----:B------:R1:W-:Y:S01]  /*0ad0*/  STL [R1+0xac], R12 ;  /* 0x0000ac0c01007387 */ /* 0x0003e20000100800 */
[----:B--2---:R-:W-:-:S03]  /*0ae0*/  SHF.R.S32.HI R19, RZ, 0x1f, R19 ;  /* 0x0000001fff137819 */ /* 0x004fc60000011413 */
[----:B------:R2:W-:Y:S01]  /*0af0*/  STL [R1+0xa8], R11 ;  /* 0x0000a80b01007387 */ /* 0x0005e20000100800 */
[----:B---3--:R-:W-:-:S03]  /*0b00*/  SHF.R.S32.HI R18, RZ, 0x1f, R18 ;  /* 0x0000001fff127819 */ /* 0x008fc60000011412 */
[----:B------:R3:W-:Y:S04]  /*0b10*/  STL [R1+0xa4], R10 ;  /* 0x0000a40a01007387 */ /* 0x0007e80000100800 */
[----:B------:R3:W-:Y:S01]  /*0b20*/  STL [R1+0xa0], R9 ;  /* 0x0000a00901007387 */ /* 0x0007e20000100800 */
[----:B-----5:R-:W-:-:S03]  /*0b30*/  SHF.R.S32.HI R16, RZ, 0x1f, R16 ;  /* 0x0000001fff107819 */ /* 0x020fc60000011410 */
[----:B------:R5:W-:Y:S01]  /*0b40*/  STL [R1+0x9c], R8 ;  /* 0x00009c0801007387 */ /* 0x000be20000100800 */
[----:B----4-:R-:W-:-:S03]  /*0b50*/  SHF.R.S32.HI R15, RZ, 0x1f, R15 ;  /* 0x0000001fff0f7819 */ /* 0x010fc6000001140f */
[----:B------:R4:W-:Y:S04]  /*0b60*/  STL [R1+0x98], R7 ;  /* 0x0000980701007387 */ /* 0x0009e80000100800 */
[----:B------:R4:W-:Y:S01]  /*0b70*/  STL [R1+0x94], R6 ;  /* 0x0000940601007387 */ /* 0x0009e20000100800 */
[----:B-1----:R-:W-:-:S03]  /*0b80*/  SHF.R.S32.HI R12, RZ, 0x1f, R12 ;  /* 0x0000001fff0c7819 */ /* 0x002fc6000001140c */
[----:B------:R1:W-:Y:S01]  /*0b90*/  STL [R1+0x90], R5 ;  /* 0x0000900501007387 */ /* 0x0003e20000100800 */
[----:B--2---:R-:W-:-:S03]  /*0ba0*/  SHF.R.S32.HI R11, RZ, 0x1f, R11 ;  /* 0x0000001fff0b7819 */ /* 0x004fc6000001140b */
[----:B------:R2:W-:Y:S01]  /*0bb0*/  STL [R1+0x8c], R4 ;  /* 0x00008c0401007387 */ /* 0x0005e20000100800 */
[----:B---3--:R-:W-:-:S03]  /*0bc0*/  SHF.R.S32.HI R10, RZ, 0x1f, R10 ;  /* 0x0000001fff0a7819 */ /* 0x008fc6000001140a */
[----:B------:R3:W-:Y:S01]  /*0bd0*/  STL [R1+0x188], R13 ;  /* 0x0001880d01007387 */ /* 0x0007e20000100800 */
[----:B------:R-:W-:-:S03]  /*0be0*/  SHF.R.S32.HI R9, RZ, 0x1f, R9 ;  /* 0x0000001fff097819 */ /* 0x000fc60000011409 */
[----:B------:R3:W-:Y:S01]  /*0bf0*/  STL [R1+0x88], R3 ;  /* 0x0000880301007387 */ /* 0x0007e20000100800 */
[----:B-----5:R-:W-:-:S03]  /*0c00*/  SHF.R.S32.HI R8, RZ, 0x1f, R8 ;  /* 0x0000001fff087819 */ /* 0x020fc60000011408 */
[----:B------:R-:W-:Y:S01]  /*0c10*/  STL [R1+0x184], R32 ;  /* 0x0001842001007387 */ /* 0x000fe20000100800 */
[----:B----4-:R-:W-:-:S03]  /*0c20*/  SHF.R.S32.HI R7, RZ, 0x1f, R7 ;  /* 0x0000001fff077819 */ /* 0x010fc60000011407 */
[----:B------:R-:W-:Y:S01]  /*0c30*/  STL [R1+0x84], R2 ;  /* 0x0000840201007387 */ /* 0x000fe20000100800 */
[----:B------:R-:W-:Y:S02]  /*0c40*/  SHF.R.S32.HI R6, RZ, 0x1f, R6 ;  /* 0x0000001fff067819 */ /* 0x000fe40000011406 */
[----:B-1----:R-:W-:Y:S02]  /*0c50*/  SHF.R.S32.HI R5, RZ, 0x1f, R5 ;  /* 0x0000001fff057819 */ /* 0x002fe40000011405 */
[----:B--2---:R-:W-:Y:S02]  /*0c60*/  SHF.R.S32.HI R4, RZ, 0x1f, R4 ;  /* 0x0000001fff047819 */ /* 0x004fe40000011404 */
[----:B---3--:R-:W-:Y:S02]  /*0c70*/  SHF.R.S32.HI R13, RZ, 0x1f, R31 ;  /* 0x0000001fff0d7819 */ /* 0x008fe4000001141f */
[----:B------:R-:W-:-:S03]  /*0c80*/  SHF.R.S32.HI R3, RZ, 0x1f, R3 ;  /* 0x0000001fff037819 */ /* 0x000fc60000011403 */
[----:B------:R1:W-:Y:S04]  /*0c90*/  STL [R1+0x180], R13 ;  /* 0x0001800d01007387 */ /* 0x0003e80000100800 */
        /* <DEDUP_REMOVED lines=21> */
[----:B-1----:R-:W-:-:S05]  /*0df0*/  SHF.R.S32.HI R13, RZ, 0x1f, R14 ;  /* 0x0000001fff0d7819 */ /* 0x002fca000001140e */
[----:B------:R2:W-:Y:S04]  /*0e00*/  STL [R1+0x13c], R13 ;  /* 0x00013c0d01007387 */ /* 0x0005e80000100800 */
        /* <DEDUP_REMOVED lines=10> */
[----:B------:R2:W-:Y:S02]  /*0eb0*/  STL [R1+0x110], R0 ;  /* 0x0001100001007387 */ /* 0x0005e40000100800 */
.L_x_2731:
        /* <DEDUP_REMOVED lines=19> */
.L_x_2675:
[----:B------:R-:W-:-:S04]  /*0ff0*/  MOV R0, c[0x0][0x554] ;  /* 0x0001550000007a02 */ /* 0x000fc80000000f00 */
[----:B------:R-:W-:Y:S02]  /*1000*/  ISETP.NE.AND P0, PT, R0, 0x1, PT ;  /* 0x000000010000780c */ /* 0x000fe40003f05270 */
[----:B------:R-:W-:-:S11]  /*1010*/  MOV R0, R2 ;  /* 0x0000000200007202 */ /* 0x000fd60000000f00 */
[----:B------:R-:W-:-:S05]  /*1020*/  @P0 IMAD.HI.U32 R4, R2, c[0x0][0x558], RZ ;  /* 0x0001560002040a27 */ /* 0x000fca00078e00ff */
[----:B------:R-:W-:-:S05]  /*1030*/  @P0 SHF.R.U32.HI R0, RZ, c[0x0][0x55c], R4 ;  /* 0x00015700ff000a19 */ /* 0x000fca0000011604 */
[----:B------:R-:W-:Y:S02]  /*1040*/  IMAD R4, R0, c[0x0][0x554], RZ ;  /* 0x0001550000047a24 */ /* 0x000fe400078e02ff */
.L_x_2676:
[----:B------:R-:W-:Y:S05]  /*1050*/  BSYNC B0 ;  /* 0x0000000000007941 */ /* 0x000fea0003800000 */
.L_x_2674:
[----:B------:R-:W-:Y:S01]  /*1060*/  IMAD.MOV.U32 R5, RZ, RZ, c[0x0][0x548] ;  /* 0x00015200ff057624 */ /* 0x000fe200078e00ff */
[----:B------:R-:W-:Y:S01]  /*1070*/  ISETP.NE.U32.AND P0, PT, RZ, c[0x0][0x370], PT ;  /* 0x0000dc00ff007a0c */ /* 0x000fe20003f05070 */
[----:B------:R-:W2:Y:S01]  /*1080*/  LDL.LU R6, [R1+0x78] ;  /* 0x0000780001067983 */ /* 0x000ea20000300800 */
[----:B------:R-:W-:Y:S01]  /*1090*/  IMAD.IADD R4, R2, 0x1, -R4 ;  /* 0x0000000102047824 */ /* 0x000fe200078e0a04 */
[----:B------:R-:W-:Y:S02]  /*10a0*/  MOV R7, RZ ;  /* 0x000000ff00077202 */ /* 0x000fe40000000f00 */
[----:B------:R-:W-:Y:S01]  /*10b0*/  ISETP.NE.AND P1, PT, R5, 0x1, PT ;  /* 0x000000010500780c */ /* 0x000fe20003f25270 */
[----:B------:R-:W-:Y:S01]  /*10c0*/  IMAD R5, R3, c[0x0][0x554], R4 ;  /* 0x0001550003057a24 */ /* 0x000fe200078e0204 */
[----:B------:R-:W-:-:S03]  /*10d0*/  ISETP.NE.AND.EX P0, PT, RZ, c[0x0][0x374], PT, P0 ;  /* 0x0000dd00ff007a0c */ /* 0x000fc60003f05300 */
[----:B------:R-:W-:-:S08]  /*10e0*/  IMAD.MOV.U32 R11, RZ, RZ, R5 ;  /* 0x000000ffff0b7224 */ /* 0x000fd000078e0005 */
[----:B------:R-:W-:-:S04]  /*10f0*/  @P1 IMAD.HI.U32 R2, R5, c[0x0][0x54c], RZ ;  /* 0x0001530005021a27 */ /* 0x000fc800078e00ff */
[----:B------:R-:W-:Y:S01]  /*1100*/  @P0 IMAD.MOV.U32 R3, RZ, RZ, 0x4 ;  /* 0x00000004ff030424 */ /* 0x000fe200078e00ff */
[----:B------:R-:W-:-:S05]  /*1110*/  @P1 SHF.R.U32.HI R11, RZ, c[0x0][0x550], R2 ;  /* 0x00015400ff0b1a19 */ /* 0x000fca0000011602 */
[----:B------:R-:W-:Y:S01]  /*1120*/  @P0 IMAD.WIDE R2, R11, R3, c[0x0][0x370] ;  /* 0x0000dc000b020625 */ /* 0x000fe200078e0203 */
[----:B------:R-:W-:Y:S04]  /*1130*/  STL [R1+0x6c], R11 ;  /* 0x00006c0b01007387 */ /* 0x000fe80000100800 */
[----:B------:R1:W3:Y:S01]  /*1140*/  @P0 LDG.E R7, [R2.64] ;  /* 0x0000000602070981 */ /* 0x0002e2000c1e1900 */
[----:B------:R-:W-:Y:S01]  /*1150*/  IMAD.MOV.U32 R12, RZ, RZ, R0 ;  /* 0x000000ffff0c7224 */ /* 0x000fe200078e0000 */
[----:B------:R-:W-:Y:S01]  /*1160*/  BSSY B0, `(.L_x_2677) ;  /* 0x0000047000007945 */ /* 0x000fe20003800000 */
[----:B------:R-:W-:-:S05]  /*1170*/  IMAD.MOV.U32 R4, RZ, RZ, c[0x0][0x2c4] ;  /* 0x0000b100ff047624 */ /* 0x000fca00078e00ff */
[----:B------:R-:W-:Y:S01]  /*1180*/  ISETP.NE.AND P3, PT, R4, 0x1, PT ;  /* 0x000000010400780c */ /* 0x000fe20003f65270 */
[----:B------:R-:W-:-:S05]  /*1190*/  IMAD.MOV.U32 R4, RZ, RZ, c[0x0][0x168] ;  /* 0x00005a00ff047624 */ /* 0x000fca00078e00ff */
[----:B------:R-:W-:Y:S01]  /*11a0*/  IADD3 R4, -R4, 0x60, RZ ;  /* 0x0000006004047810 */ /* 0x000fe20007ffe1ff */
[----:B-1----:R-:W-:-:S05]  /*11b0*/  IMAD.MOV.U32 R2, RZ, RZ, c[0x0][0x53c] ;  /* 0x00014f00ff027624 */ /* 0x002fca00078e00ff */
        /* <DEDUP_REMOVED lines=8> */
[----:B------:R-:W-:Y:S01]  /*1240*/  STL [R1+0x74], R12 ;  /* 0x0000740c01007387 */ /* 0x000fe20000100800 */
[----:B------:R-:W-:-:S03]  /*1250*/  IMAD R2, R2, c[0x0][0x1d0], R4 ;  /* 0x0000740002027a24 */ /* 0x000fc600078e0204 */
[----:B------:R-:W-:-:S04]  /*1260*/  SHF.L.U32 R17, R0, 0x7, RZ ;  /* 0x0000000700117819 */ /* 0x000fc800000006ff */
[----:B------:R-:W-:Y:S01]  /*1270*/  IADD3 R0, R17, 0x7f, RZ ;  /* 0x0000007f11007810 */ /* 0x000fe20007ffe0ff */
[----:B------:R-:W-:Y:S04]  /*1280*/  STL [R1+0x7c], R17 ;  /* 0x00007c1101007387 */ /* 0x000fe80000100800 */
[----:B------:R-:W-:-:S05]  /*1290*/  @P3 IMAD.HI.U32 R3, R0, c[0x0][0x2c8], RZ ;  /* 0x0000b20000033a27 */ /* 0x000fca00078e00ff */
[----:B------:R-:W-:Y:S02]  /*12a0*/  @P3 SHF.R.U32.HI R0, RZ, c[0x0][0x2cc], R3 ;  /* 0x0000b300ff003a19 */ /* 0x000fe40000011603 */
[----:B------:R-:W-:-:S03]  /*12b0*/  IADD3 R3, R250, 0x5f, RZ ;  /* 0x0000005ffa037810 */ /* 0x000fc60007ffe0ff */
[----:B------:R-:W-:Y:S02]  /*12c0*/  IMAD.IADD R2, R2, 0x1, R0 ;  /* 0x0000000102027824 */ /* 0x000fe400078e0200 */
[----:B------:R-:W-:-:S04]  /*12d0*/  IMAD.HI R0, R3, 0x2aaaaaab, RZ ;  /* 0x2aaaaaab03007827 */ /* 0x000fc800078e02ff */
[----:B------:R-:W-:Y:S01]  /*12e0*/  IMAD.HI R3, R2, 0x2aaaaaab, RZ ;  /* 0x2aaaaaab02037827 */ /* 0x000fe200078e02ff */
[----:B------:R-:W-:-:S04]  /*12f0*/  SHF.R.U32.HI R2, RZ, 0x1f, R0 ;  /* 0x0000001fff027819 */ /* 0x000fc80000011600 */
[----:B------:R-:W-:Y:S02]  /*1300*/  SHF.R.U32.HI R4, RZ, 0x1f, R3 ;  /* 0x0000001fff047819 */ /* 0x000fe40000011603 */
[----:B------:R-:W-:Y:S02]  /*1310*/  LEA.HI.SX32 R0, R0, R2, 0x1c ;  /* 0x0000000200007211 */ /* 0x000fe400078fe2ff */
[----:B------:R-:W-:Y:S02]  /*1320*/  LEA.HI.SX32 R2, R3, R4, 0x1c ;  /* 0x0000000403027211 */ /* 0x000fe400078fe2ff */
[----:B--2---:R-:W-:-:S04]  /*1330*/  LOP3.LUT R6, R6, 0xfffffffd, RZ, 0xc0, !PT ;  /* 0xfffffffd06067812 */ /* 0x004fc800078ec0ff */
[----:B------:R-:W-:-:S05]  /*1340*/  @P3 LOP3.LUT R6, R6, 0x2, RZ, 0xfc, !PT ;  /* 0x0000000206063812 */ /* 0x000fca00078efcff */
[----:B------:R-:W-:Y:S04]  /*1350*/  STL [R1+0x78], R6 ;  /* 0x0000780601007387 */ /* 0x000fe80000100800 */
[----:B---3--:R1:W-:Y:S02]  /*1360*/  STL [R1+0x3c], R7 ;  /* 0x00003c0701007387 */ /* 0x0083e40000100800 */
[----:B-1----:R-:W-:Y:S01]  /*1370*/  IMNMX R7, R0, R2, PT ;  /* 0x0000000200077217 */ /* 0x002fe20003800200 */
[----:B------:R-:W-:Y:S01]  /*1380*/  IMAD.MOV.U32 R2, RZ, RZ, RZ ;  /* 0x000000ffff027224 */ /* 0x000fe200078e00ff */
[----:B------:R-:W-:Y:S02]  /*1390*/  IADD3 R0, -R11, RZ, RZ ;  /* 0x000000ff0b007210 */ /* 0x000fe40007ffe1ff */
[----:B------:R-:W-:-:S03]  /*13a0*/  ISETP.GE.AND P0, PT, R7, 0x1, PT ;  /* 0x000000010700780c */ /* 0x000fc60003f06270 */
[----:B------:R-:W-:-:S05]  /*13b0*/  IMAD R16, R0, c[0x0][0x548], R5 ;  /* 0x0001520000107a24 */ /* 0x000fca00078e0205 */
[----:B------:R1:W-:Y:S05]  /*13c0*/  STL [R1+0x70], R16 ;  /* 0x0000701001007387 */ /* 0x0003ea0000100800 */
        /* <DEDUP_REMOVED lines=32> */
.L_x_2678:
[----:B------:R-:W-:Y:S05]  /*15d0*/  BSYNC B0 ;  /* 0x0000000000007941 */ /* 0x000fea0003800000 */
.L_x_2677:
[----:B------:R-:W-:Y:S01]  /*15e0*/  LOP3.LUT R0, R12, 0xffff, RZ, 0xc0, !PT ;  /* 0x0000ffff0c007812 */ /* 0x000fe200078ec0ff */
[----:B------:R-:W-:Y:S01]  /*15f0*/  CS2R R128, SRZ ;  /* 0x0000000000807805 */ /* 0x000fe2000001ff00 */
[----:B------:R-:W-:Y:S01]  /*1600*/  CS2R R12, SRZ ;  /* 0x00000000000c7805 */ /* 0x000fe2000001ff00 */
        /* <DEDUP_REMOVED lines=70> */
[----:B--2---:R-:W2:Y:S01]  /*1a70*/  S2R R3, SR_TID.X ;  /* 0x0000000000037919 */ /* 0x004ea20000002100 */
[----:B------:R-:W-:-:S03]  /*1a80*/  ISETP.NE.U32.AND P0, PT, RZ, c[0x0][0x340], PT ;  /* 0x0000d000ff007a0c */ /* 0x000fc60003f05070 */
[----:B------:R-:W3:Y:S01]  /*1a90*/  LDL R12, [R1+0xc] ;  /* 0x00000c00010c7983 */ /* 0x000ee20000100800 */
[----:B------:R-:W-:-:S03]  /*1aa0*/  ISETP.NE.AND.EX P0, PT, RZ, c[0x0][0x344], PT, P0 ;  /* 0x0000d100ff007a0c */ /* 0x000fc60003f05300 */
[----:B------:R-:W4:Y:S04]  /*1ab0*/  LDL R10, [R1+0x28] ;  /* 0x00002800010a7983 */ /* 0x000f280000100800 */
[----:B------:R-:W4:Y:S04]  /*1ac0*/  LDL R9, [R1+0x24] ;  /* 0x0000240001097983 */ /* 0x000f280000100800 */
[----:B------:R-:W4:Y:S02]  /*1ad0*/  LDL R8, [R1+0x20] ;  /* 0x0000200001087983 */ /* 0x000f240000100800 */
[----:B------:R-:W-:Y:S01]  /*1ae0*/  @P0 IMAD.MOV.U32 R2, RZ, RZ, 0x4 ;  /* 0x00000004ff020424 */ /* 0x000fe200078e00ff */
[----:B--2---:R-:W-:-:S02]  /*1af0*/  SHF.R.S32.HI R4, RZ, 0x1f, R3 ;  /* 0x0000001fff047819 */ /* 0x004fc40000011403 */
[----:B------:R-:W-:Y:S02]  /*1b00*/  SHF.R.S32.HI R5, RZ, 0x1f, R3 ;  /* 0x0000001fff057819 */ /* 0x000fe40000011403 */
[-C--:B------:R-:W-:Y:S02]  /*1b10*/  LEA.HI R4, R4, R3.reuse, RZ, 0x3 ;  /* 0x0000000304047211 */ /* 0x080fe400078f18ff */
[----:B------:R-:W-:Y:S02]  /*1b20*/  LEA.HI R5, R5, R3, RZ, 0x3 ;  /* 0x0000000305057211 */ /* 0x000fe400078f18ff */
[----:B------:R-:W-:Y:S02]  /*1b30*/  LOP3.LUT R4, R4, 0xfffffff8, RZ, 0xc0, !PT ;  /* 0xfffffff804047812 */ /* 0x000fe400078ec0ff */
[----:B------:R-:W-:-:S03]  /*1b40*/  SHF.R.S32.HI R5, RZ, 0x3, R5 ;  /* 0x00000003ff057819 */ /* 0x000fc60000011405 */
[----:B------:R-:W-:Y:S02]  /*1b50*/  IMAD.IADD R4, R3, 0x1, -R4 ;  /* 0x0000000103047824 */ /* 0x000fe400078e0a04 */
[----:B------:R-:W-:-:S05]  /*1b60*/  @P0 IMAD.WIDE R2, R11, R2, c[0x0][0x340] ;  /* 0x0000d0000b020625 */ /* 0x000fca00078e0202 */
[----:B------:R2:W5:Y:S01]  /*1b70*/  @P0 LDG.E R14, [R2.64] ;  /* 0x00000006020e0981 */ /* 0x000562000c1e1900 */
[----:B------:R-:W-:Y:S02]  /*1b80*/  SHF.R.S32.HI R15, RZ, 0x1f, R16 ;  /* 0x0000001fff0f7819 */ /* 0x000fe40000011410 */
[----:B------:R-:W-:-:S03]  /*1b90*/  LEA R4, R4, R5, 0x5 ;  /* 0x0000000504047211 */ /* 0x000fc600078e28ff */
[----:B------:R-:W-:Y:S02]  /*1ba0*/  IMAD R0, R15, c[0x0][0x1b8], RZ ;  /* 0x00006e000f007a24 */ /* 0x000fe400078e02ff */
[----:B------:R-:W-:Y:S01]  /*1bb0*/  IMAD.IADD R4, R17, 0x1, R4 ;  /* 0x0000000111047824 */ /* 0x000fe200078e0204 */
[----:B------:R-:W-:Y:S01]  /*1bc0*/  SHF.R.S32.HI R6, RZ, 0x1f, R11 ;  /* 0x0000001fff067819 */ /* 0x000fe2000001140b */
[----:B------:R-:W-:Y:S02]  /*1bd0*/  IMAD R5, R16, c[0x0][0x1bc], R0 ;  /* 0x00006f0010057a24 */ /* 0x000fe400078e0200 */
[----:B------:R-:W-:-:S04]  /*1be0*/  @P3 IMAD.HI.U32 R7, R4, c[0x0][0x2c8], RZ ;  /* 0x0000b20004073a27 */ /* 0x000fc800078e00ff */
[----:B------:R-:W-:Y:S01]  /*1bf0*/  IMAD.MOV.U32 R0, RZ, RZ, R4 ;  /* 0x000000ffff007224 */ /* 0x000fe200078e0004 */
[----:B------:R-:W-:Y:S01]  /*1c00*/  @P3 SHF.R.U32.HI R0, RZ, c[0x0][0x2cc], R7 ;  /* 0x0000b300ff003a19 */ /* 0x000fe20000011607 */
[----:B--2---:R-:W-:-:S05]  /*1c10*/  IMAD.WIDE.U32 R2, R16, c[0x0][0x1b8], RZ ;  /* 0x00006e0010027a25 */ /* 0x004fca00078e00ff */
[----:B------:R-:W-:Y:S01]  /*1c20*/  IADD3 R3, R3, R5, RZ ;  /* 0x0000000503037210 */ /* 0x000fe20007ffe0ff */
[----:B------:R-:W-:Y:S01]  /*1c30*/  IMAD R5, R6, c[0x0][0x1c0], RZ ;  /* 0x0000700006057a24 */ /* 0x000fe200078e02ff */
[----:B------:R-:W-:-:S03]  /*1c40*/  SHF.R.S32.HI R7, RZ, 0x1f, R0 ;  /* 0x0000001fff077819 */ /* 0x000fc60000011400 */
[C---:B------:R-:W-:Y:S02]  /*1c50*/  IMAD R6, R11.reuse, c[0x0][0x1c4], R5 ;  /* 0x000071000b067a24 */ /* 0x040fe400078e0205 */
[----:B------:R-:W-:Y:S02]  /*1c60*/  IMAD.MOV R5, RZ, RZ, -R0 ;  /* 0x000000ffff057224 */ /* 0x000fe400078e0a00 */
[----:B------:R-:W-:-:S04]  /*1c70*/  IMAD.WIDE.U32 R2, R11, c[0x0][0x1c0], R2 ;  /* 0x000070000b027a25 */ /* 0x000fc800078e0002 */
[----:B------:R-:W-:Y:S02]  /*1c80*/  IMAD R4, R5, c[0x0][0x2c4], R4 ;  /* 0x0000b10005047a24 */ /* 0x000fe400078e0204 */
[----:B------:R-:W-:Y:S02]  /*1c90*/  IMAD.IADD R3, R3, 0x1, R6 ;  /* 0x0000000103037824 */ /* 0x000fe400078e0206 */
        /* <DEDUP_REMOVED lines=9> */
[----:B------:R-:W-:Y:S02]  /*1d30*/  LEA R13, P1, R2, c[0x0][0x160], 0x1 ;  /* 0x00005800020d7a11 */ /* 0x000fe400078208ff */
[----:B------:R-:W-:Y:S02]  /*1d40*/  IADD3 R136, R252, -0x1, RZ ;  /* 0xfffffffffc887810 */ /* 0x000fe40007ffe0ff */
[----:B------:R-:W-:Y:S02]  /*1d50*/  LEA.HI.X R5, R2, c[0x0][0x164], R0, 0x1, P1 ;  /* 0x0000590002057a11 */ /* 0x000fe400008f0c00 */
[----:B---3--:R-:W-:Y:S02]  /*1d60*/  ISETP.GE.AND P6, PT, R12, c[0x0][0x198], PT ;  /* 0x000066000c007a0c */ /* 0x008fe40003fc6270 */
[----:B----4-:R-:W-:Y:S02]  /*1d70*/  ISETP.GE.AND P5, PT, R10, c[0x0][0x198], PT ;  /* 0x000066000a007a0c */ /* 0x010fe40003fa6270 */
[----:B------:R-:W-:-:S02]  /*1d80*/  ISETP.GE.AND P4, PT, R9, c[0x0][0x198], PT ;  /* 0x0000660009007a0c */ /* 0x000fc40003f86270 */
[----:B------:R-:W-:Y:S02]  /*1d90*/  ISETP.GE.AND P3, PT, R8, c[0x0][0x198], PT ;  /* 0x0000660008007a0c */ /* 0x000fe40003f66270 */
[----:B------:R-:W-:Y:S01]  /*1da0*/  @!P0 MOV R14, R11 ;  /* 0x0000000b000e8202 */ /* 0x000fe20000000f00 */
[----:B------:R-:W-:Y:S08]  /*1db0*/  BRA.DIV ~URZ, `(.L_x_2680) ;  /* 0x00013c927f007947 */ /* 0x000ff0000b800000 */
[----:B------:R2:W3:Y:S02]  /*1dc0*/  SHFL.IDX PT, R4, R5, RZ, 0x181f ;  /* 0x00181fff05047589 */ /* 0x0004e400000e0000 */
.L_x_2732:
[----:B------:R-:W-:Y:S05]  /*1dd0*/  BRA.DIV ~URZ, `(.L_x_2681) ;  /* 0x00013ce27f007947 */ /* 0x000fea000b800000 */
[----:B------:R4:W1:Y:S02]  /*1de0*/  SHFL.IDX PT, R0, R13, RZ, 0x181f ;  /* 0x00181fff0d007589 */ /* 0x00086400000e0000 */
.L_x_2733:
[----:B--2---:R-:W2:Y:S04]  /*1df0*/  LDL R3, [R1+0x7c] ;  /* 0x00007c0001037983 */ /* 0x004ea80000100800 */
[----:B------:R-:W4:Y:S01]  /*1e00*/  S2R R6, SR_TID.X ;  /* 0x0000000000067919 */ /* 0x000f220000002100 */
[----:B-1----:R-:W-:-:S04]  /*1e10*/  IMAD.MOV.U32 R16, RZ, RZ, c[0x0][0x2c4] ;  /* 0x0000b100ff107624 */ /* 0x002fc800078e00ff */
[----:B------:R-:W-:Y:S01]  /*1e20*/  IMAD R16, R16, c[0x0][0x168], RZ ;  /* 0x00005a0010107a24 */ /* 0x000fe200078e02ff */
[----:B----4-:R-:W-:-:S04]  /*1e30*/  SHF.R.S32.HI R2, RZ, 0x1f, R6 ;  /* 0x0000001fff027819 */ /* 0x010fc80000011406 */
[----:B------:R-:W-:-:S04]  /*1e40*/  LEA.HI R2, R2, R6, RZ, 0x3 ;  /* 0x0000000602027211 */ /* 0x000fc800078f18ff */
[----:B------:R-:W-:Y:S01]  /*1e50*/  SHF.R.S32.HI R2, RZ, 0x3, R2 ;  /* 0x00000003ff027819 */ /* 0x000fe20000011402 */
[----:B------:R-:W-:Y:S04]  /*1e60*/  BSSY B0, `(.L_x_2682) ;  /* 0x000001b000007945 */ /* 0x000fe80003800000 */
[----:B--2---:R-:W-:-:S05]  /*1e70*/  IMAD.IADD R12, R2, 0x1, R3 ;  /* 0x00000001020c7824 */ /* 0x004fca00078e0203 */
[----:B------:R-:W-:-:S13]  /*1e80*/  ISETP.GE.AND P0, PT, R12, R16, PT ;  /* 0x000000100c00720c */ /* 0x000fda0003f06270 */
[----:B------:R-:W-:Y:S05]  /*1e90*/  @P0 BRA `(.L_x_2683) ;  /* 0x0000017000000947 */ /* 0x000fea0003800000 */
        /* <DEDUP_REMOVED lines=8> */
[----:B--2---:R-:W-:-:S02]  /*1f20*/  LEA R10, P0, R6, R0, 0x1 ;  /* 0x00000000060a7211 */ /* 0x004fc400078008ff */
[----:B----4-:R-:W-:Y:S02]  /*1f30*/  LEA R8, P2, R2, R0, 0x1 ;  /* 0x0000000002087211 */ /* 0x010fe400078408ff */
[-C--:B---3--:R-:W-:Y:S02]  /*1f40*/  LEA.HI.X R11, R6, R4.reuse, R7, 0x1, P0 ;  /* 0x00000004060b7211 */ /* 0x088fe400000f0c07 */
[----:B------:R-:W-:-:S03]  /*1f50*/  LEA.HI.X R9, R2, R4, R3, 0x1, P2 ;  /* 0x0000000402097211 */ /* 0x000fc600010f0c03 */
[----:B------:R-:W-:Y:S01]  /*1f60*/  @!PT LDS RZ, [RZ] ;  /* 0x00000000fffff984 */ /* 0x000fe20000000800 */
[----:B------:R-:W-:Y:S01]  /*1f70*/  @!PT LDS RZ, [RZ] ;  /* 0x00000000fffff984 */ /* 0x000fe20000000800 */
[----:B------:R-:W-:Y:S01]  /*1f80*/  @!PT LDS RZ, [RZ] ;  /* 0x00000000fffff984 */ /* 0x000fe20000000800 */
[----:B------:R1:W-:Y:S01]  /*1f90*/  LDGSTS.E.BYPASS.LTC128B.128 [R251+0x18100], [R10.64], !P6 ;  /* 0x181000000afb7fae */ /* 0x0003e2000f101d46 */
[----:B------:R-:W-:-:S03]  /*1fa0*/  LEA R6, P1, R19, R0, 0x1 ;  /* 0x0000000013067211 */ /* 0x000fc600078208ff */
[----:B------:R1:W-:Y:S01]  /*1fb0*/  LDGSTS.E.BYPASS.LTC128B.128 [R251+0x1c100], [R8.64], !P5 ;  /* 0x1c10000008fb7fae */ /* 0x0003e2000e901d46 */
[----:B------:R-:W-:Y:S02]  /*1fc0*/  LEA R2, P0, R17, R0, 0x1 ;  /* 0x0000000011027211 */ /* 0x000fe400078008ff */
[-C--:B------:R-:W-:Y:S02]  /*1fd0*/  LEA.HI.X R7, R19, R4.reuse, R20, 0x1, P1 ;  /* 0x0000000413077211 */ /* 0x080fe400008f0c14 */
[----:B------:R-:W-:-:S03]  /*1fe0*/  LEA.HI.X R3, R17, R4, R18, 0x1, P0 ;  /* 0x0000000411037211 */ /* 0x000fc600000f0c12 */
[----:B------:R1:W-:Y:S04]  /*1ff0*/  LDGSTS.E.BYPASS.LTC128B.128 [R251+0x20100], [R6.64], !P4 ;  /* 0x2010000006fb7fae */ /* 0x0003e8000e101d46 */
[----:B------:R1:W-:Y:S02]  /*2000*/  LDGSTS.E.BYPASS.LTC128B.128 [R251+0x24100], [R2.64], !P3 ;  /* 0x2410000002fb7fae */ /* 0x0003e4000d901d46 */
.L_x_2683:
[----:B------:R-:W-:Y:S05]  /*2010*/  BSYNC B0 ;  /* 0x0000000000007941 */ /* 0x000fea0003800000 */
.L_x_2682:
[----:B------:R-:W-:Y:S05]  /*2020*/  BRA.DIV ~URZ, `(.L_x_2684) ;  /* 0x00013af27f007947 */ /* 0x000fea000b800000 */
[----:B---3--:R2:W3:Y:S04]  /*2030*/  SHFL.IDX PT, R4, R5, 0x1, 0x181f ;  /* 0x00381f0005047f89 */ /* 0x0084e800000e0000 */
[----:B------:R2:W4:Y:S02]  /*2040*/  SHFL.IDX PT, R0, R13, 0x1, 0x181f ;  /* 0x00381f000d007f89 */ /* 0x00052400000e0000 */
.L_x_2734:
[----:B-1----:R-:W-:Y:S01]  /*2050*/  IADD3 R2, R12, 0x20, RZ ;  /* 0x000000200c027810 */ /* 0x002fe20007ffe0ff */
[----:B------:R-:W-:Y:S03]  /*2060*/  BSSY B0, `(.L_x_2685) ;  /* 0x000001a000007945 */ /* 0x000fe60003800000 */
[----:B------:R-:W-:-:S13]  /*2070*/  ISETP.GE.AND P0, PT, R2, R16, PT ;  /* 0x000000100200720c */ /* 0x000fda0003f06270 */
[----:B------:R-:W-:Y:S05]  /*2080*/  @P0 BRA `(.L_x_2686) ;  /* 0x0000017000000947 */ /* 0x000fea0003800000 */
        /* <DEDUP_REMOVED lines=8> */
[----:B--2---:R-:W-:-:S04]  /*2110*/  LEA R10, P0, R6, R0, 0x1 ;  /* 0x00000000060a7211 */ /* 0x004fc800078008ff */
[----:B----4-:R-:W-:Y:S02]  /*2120*/  LEA.HI.X R11, R6, R4, R7, 0x1, P0 ;  /* 0x00000004060b7211 */ /* 0x010fe400000f0c07 */
[----:B---3--:R-:W-:-:S03]  /*2130*/  LEA R8, P2, R3, R0, 0x1 ;  /* 0x0000000003087211 */ /* 0x008fc600078408ff */
[----:B------:R-:W-:Y:S01]  /*2140*/  @!PT LDS RZ, [RZ] ;  /* 0x00000000fffff984 */ /* 0x000fe20000000800 */
[----:B------:R-:W-:Y:S01]  /*2150*/  @!PT LDS RZ, [RZ] ;  /* 0x00000000fffff984 */ /* 0x000fe20000000800 */
[----:B------:R-:W-:Y:S01]  /*2160*/  @!PT LDS RZ, [RZ] ;  /* 0x00000000fffff984 */ /* 0x000fe20000000800 */
[----:B------:R1:W-:Y:S01]  /*2170*/  LDGSTS.E.BYPASS.LTC128B.128 [R251+0x19100], [R10.64], !P6 ;  /* 0x191000000afb7fae */ /* 0x0003e2000f101d46 */
[-C--:B------:R-:W-:Y:S02]  /*2180*/  LEA R6, P1, R19, R0.reuse, 0x1 ;  /* 0x0000000013067211 */ /* 0x080fe400078208ff */
[----:B------:R-:W-:Y:S02]  /*2190*/  LEA R2, P0, R17, R0, 0x1 ;  /* 0x0000000011027211 */ /* 0x000fe400078008ff */
[-C--:B------:R-:W-:Y:S02]  /*21a0*/  LEA.HI.X R9, R3, R4.reuse, R21, 0x1, P2 ;  /* 0x0000000403097211 */ /* 0x080fe400010f0c15 */
[----:B------:R-:W-:-:S03]  /*21b0*/  LEA.HI.X R7, R19, R4, R20, 0x1, P1 ;  /* 0x0000000413077211 */ /* 0x000fc600008f0c14 */
[----:B------:R1:W-:Y:S01]  /*21c0*/  LDGSTS.E.BYPASS.LTC128B.128 [R251+0x1d100], [R8.64], !P5 ;  /* 0x1d10000008fb7fae */ /* 0x0003e2000e901d46 */
[----:B------:R-:W-:-:S03]  /*21d0*/  LEA.HI.X R3, R17, R4, R18, 0x1, P0 ;  /* 0x0000000411037211 */ /* 0x000fc600000f0c12 */
[----:B------:R1:W-:Y:S04]  /*21e0*/  LDGSTS.E.BYPASS.LTC128B.128 [R251+0x21100], [R6.64], !P4 ;  /* 0x2110000006fb7fae */ /* 0x0003e8000e101d46 */
[----:B------:R1:W-:Y:S02]  /*21f0*/  LDGSTS.E.BYPASS.LTC128B.128 [R251+0x25100], [R2.64], !P3 ;  /* 0x2510000002fb7fae */ /* 0x0003e4000d901d46 */
.L_x_2686:
[----:B------:R-:W-:Y:S05]  /*2200*/  BSYNC B0 ;  /* 0x0000000000007941 */ /* 0x000fea0003800000 */
.L_x_2685:
[----:B------:R-:W-:Y:S05]  /*2210*/  BRA.DIV ~URZ, `(.L_x_2687) ;  /* 0x000139c27f007947 */ /* 0x000fea000b800000 */
[----:B---3--:R3:W1:Y:S02]  /*2220*/  SHFL.IDX PT, R4, R5, 0x2, 0x181f ;  /* 0x00581f0005047f89 */ /* 0x00866400000e0000 */
.L_x_2735:
[----:B------:R-:W-:Y:S05]  /*2230*/  BRA.DIV ~URZ, `(.L_x_2688) ;  /* 0x00013a127f007947 */ /* 0x000fea000b800000 */
[----:B----4-:R4:W2:Y:S02]  /*2240*/  SHFL.IDX PT, R0, R13, 0x2, 0x181f ;  /* 0x00581f000d007f89 */ /* 0x0108a400000e0000 */
.L_x_2736:
[----:B-1----:R-:W-:Y:S01]  /*2250*/  IADD3 R2, R12, 0x40, RZ ;  /* 0x000000400c027810 */ /* 0x002fe20007ffe0ff */
[----:B------:R-:W-:Y:S03]  /*2260*/  BSSY B0, `(.L_x_2689) ;  /* 0x000001a000007945 */ /* 0x000fe60003800000 */
[----:B------:R-:W-:-:S13]  /*2270*/  ISETP.GE.AND P0, PT, R2, R16, PT ;  /* 0x000000100200720c */ /* 0x000fda0003f06270 */
[----:B------:R-:W-:Y:S05]  /*2280*/  @P0 BRA `(.L_x_2690) ;  /* 0x0000017000000947 */ /* 0x000fea0003800000 */
        /* <DEDUP_REMOVED lines=8> */
[----:B---3--:R-:W-:-:S04]  /*2310*/  LEA R10, P0, R6, R0, 0x1 ;  /* 0x00000000060a7211 */ /* 0x008fc800078008ff */
[----:B----4-:R-:W-:Y:S02]  /*2320*/  LEA.HI.X R11, R6, R4, R7, 0x1, P0 ;  /* 0x00000004060b7211 */ /* 0x010fe400000f0c07 */
[----:B--2---:R-:W-:-:S03]  /*2330*/  LEA R8, P2, R3, R0, 0x1 ;  /* 0x0000000003087211 */ /* 0x004fc600078408ff */
        /* <DEDUP_REMOVED lines=12> */
.L_x_2690:
[----:B------:R-:W-:Y:S05]  /*2400*/  BSYNC B0 ;  /* 0x0000000000007941 */ /* 0x000fea0003800000 */
.L_x_2689:
[----:B------:R-:W-:Y:S05]  /*2410*/  BRA.DIV ~URZ, `(.L_x_2691) ;  /* 0x000138927f007947 */ /* 0x000fea000b800000 */
[----:B------:R1:W3:Y:S04]  /*2420*/  SHFL.IDX PT, R4, R5, 0x3, 0x181f ;  /* 0x00781f0005047f89 */ /* 0x0002e800000e0000 */
[----:B--2---:R1:W2:Y:S02]  /*2430*/  SHFL.IDX PT, R0, R13, 0x3, 0x181f ;  /* 0x00781f000d007f89 */ /* 0x0042a400000e0000 */
.L_x_2737:
[----:B----4-:R-:W4:Y:S04]  /*2440*/  LDL R20, [R1+0xc] ;  /* 0x00000c0001147983 */ /* 0x010f280000100800 */
[----:B---3--:R-:W3:Y:S04]  /*2450*/  LDL R21, [R1+0x10c] ;  /* 0x00010c0001157983 */ /* 0x008ee80000100800 */
[----:B--2---:R-:W2:Y:S04]  /*2460*/  LDL R30, [R1+0x28] ;  /* 0x00002800011e7983 */ /* 0x004ea80000100800 */
[----:B------:R-:W2:Y:S04]  /*2470*/  LDL R19, [R1+0x108] ;  /* 0x0001080001137983 */ /* 0x000ea80000100800 */
[----:B------:R-:W2:Y:S04]  /*2480*/  LDL R29, [R1+0x24] ;  /* 0x00002400011d7983 */ /* 0x000ea80000100800 */
[----:B------:R-:W2:Y:S04]  /*2490*/  LDL R18, [R1+0x104] ;  /* 0x0001040001127983 */ /* 0x000ea80000100800 */
[----:B------:R-:W2:Y:S04]  /*24a0*/  LDL R28, [R1+0x20] ;  /* 0x00002000011c7983 */ /* 0x000ea80000100800 */
[----:B------:R-:W2:Y:S01]  /*24b0*/  LDL R17, [R1+0x100] ;  /* 0x0001000001117983 */ /* 0x000ea20000100800 */
[----:B-1----:R-:W-:-:S04]  /*24c0*/  IADD3 R2, R12, 0x60, RZ ;  /* 0x000000600c027810 */ /* 0x002fc80007ffe0ff */
[----:B------:R-:W-:Y:S01]  /*24d0*/  ISETP.GE.AND P0, PT, R2, R16, PT ;  /* 0x000000100200720c */ /* 0x000fe20003f06270 */
[----:B------:R-:W1:Y:S01]  /*24e0*/  S2R R5, SR_TID.X ;  /* 0x0000000000057919 */ /* 0x000e620000002100 */
[----:B-----5:R-:W-:-:S05]  /*24f0*/  IMAD.WIDE.U32 R146, R14, c[0x0][0x2b0], RZ ;  /* 0x0000ac000e927a25 */ /* 0x020fca00078e00ff */
[----:B------:R2:W-:Y:S01]  /*2500*/  STL.64 [R1+0x50], R146 ;  /* 0x0000509201007387 */ /* 0x0005e20000100a00 */
[--C-:B-1----:R-:W-:Y:S02]  /*2510*/  SHF.R.S32.HI R22, RZ, 0x1f, R5.reuse ;  /* 0x0000001fff167819 */ /* 0x102fe40000011405 */
[----:B------:R-:W-:Y:S02]  /*2520*/  SHF.R.S32.HI R24, RZ, 0x1f, R5 ;  /* 0x0000001fff187819 */ /* 0x000fe40000011405 */
[-C--:B------:R-:W-:Y:S02]  /*2530*/  LEA.HI R22, R22, R5.reuse, RZ, 0x3 ;  /* 0x0000000516167211 */ /* 0x080fe400078f18ff */
[----:B------:R-:W-:Y:S02]  /*2540*/  LEA.HI R24, R24, R5, RZ, 0x3 ;  /* 0x0000000518187211 */ /* 0x000fe400078f18ff */
[----:B------:R-:W-:Y:S02]  /*2550*/  LOP3.LUT R22, R22, 0xfffffff8, RZ, 0xc0, !PT ;  /* 0xfffffff816167812 */ /* 0x000fe400078ec0ff */
[----:B------:R-:W-:-:S03]  /*2560*/  SHF.R.S32.HI R24, RZ, 0x3, R24 ;  /* 0x00000003ff187819 */ /* 0x000fc60000011418 */
[----:B------:R-:W-:-:S04]  /*2570*/  IMAD.IADD R22, R5, 0x1, -R22 ;  /* 0x0000000105167824 */ /* 0x000fc800078e0a16 */
[----:B------:R-:W-:Y:S01]  /*2580*/  IMAD R133, R22, 0x20, R24 ;  /* 0x0000002016857824 */ /* 0x000fe200078e0218 */
[----:B----4-:R-:W-:-:S04]  /*2590*/  @!P0 LEA R10, P1, R20, R0, 0x1 ;  /* 0x00000000140a8211 */ /* 0x010fc800078208ff */
[----:B---3--:R-:W-:Y:S02]  /*25a0*/  @!P0 LEA.HI.X R11, R20, R4, R21, 0x1, P1 ;  /* 0x00000004140b8211 */ /* 0x008fe400008f0c15 */
[----:B--2---:R-:W-:-:S03]  /*25b0*/  @!P0 LEA R8, P1, R30, R0, 0x1 ;  /* 0x000000001e088211 */ /* 0x004fc600078208ff */
        /* <DEDUP_REMOVED lines=8> */
[----:B------:R-:W-:-:S03]  /*2640*/  @!P0 LEA R2, P1, R28, R0, 0x1 ;  /* 0x000000001c028211 */ /* 0x000fc600078208ff */
[----:B------:R1:W-:Y:S01]  /*2650*/  @!P0 LDGSTS.E.BYPASS.LTC128B.128 [R251+0x23100], [R6.64], !P4 ;  /* 0x2310000006fb8fae */ /* 0x0003e2000e101d46 */
[----:B------:R-:W-:-:S05]  /*2660*/  SHF.R.S32.HI R0, RZ, 0x1f, R14 ;  /* 0x0000001fff007819 */ /* 0x000fca000001140e */
[----:B------:R-:W-:-:S04]  /*2670*/  IMAD R0, R0, c[0x0][0x2b0], RZ ;  /* 0x0000ac0000007a24 */ /* 0x000fc800078e02ff */
[----:B------:R-:W-:-:S04]  /*2680*/  IMAD R0, R14, c[0x0][0x2b4], R0 ;  /* 0x0000ad000e007a24 */ /* 0x000fc800078e0200 */
[----:B------:R-:W-:-:S05]  /*2690*/  IMAD.IADD R144, R147, 0x1, R0 ;  /* 0x0000000193907824 */ /* 0x000fca00078e0200 */
[----:B------:R1:W-:Y:S01]  /*26a0*/  STL [R1+0x60], R144 ;  /* 0x0000609001007387 */ /* 0x0003e20000100800 */
[----:B------:R-:W-:-:S05]  /*26b0*/  @!P0 LEA.HI.X R3, R28, R4, R17, 0x1, P1 ;  /* 0x000000041c038211 */ /* 0x000fca00008f0c11 */
[----:B------:R1:W-:Y:S04]  /*26c0*/  @!P0 LDGSTS.E.BYPASS.LTC128B.128 [R251+0x27100], [R2.64], !P3 ;  /* 0x2710000002fb8fae */ /* 0x0003e8000d901d46 */
[----:B------:R-:W0:Y:S01]  /*26d0*/  LDGDEPBAR ;  /* 0x00000000000079af */ /* 0x000e220000000000 */
[----:B------:R-:W-:Y:S02]  /*26e0*/  WARPSYNC 0xffffffff ;  /* 0xffffffff00007948 */ /* 0x000fe40003800000 */
[----:B------:R-:W2:Y:S04]  /*26f0*/  LDL.LU R5, [R1+0x78] ;  /* 0x0000780001057983 */ /* 0x000ea80000300800 */
[----:B------:R-:W3:Y:S01]  /*2700*/  LDL R145, [R1+0x3c] ;  /* 0x00003c0001917983 */ /* 0x000ee20000100800 */
[----:B-1----:R-:W-:-:S02]  /*2710*/  IMAD.MOV.U32 R6, RZ, RZ, 0x60 ;  /* 0x00000060ff067424 */ /* 0x002fc400078e00ff */
[----:B------:R-:W-:Y:S01]  /*2720*/  IMAD.MOV.U32 R148, RZ, RZ, c[0x0][0x2b8] ;  /* 0x0000ae00ff947624 */ /* 0x000fe200078e00ff */
[----:B------:R-:W4:Y:S01]  /*2730*/  LDL R16, [R1+0x70] ;  /* 0x0000700001107983 */ /* 0x000f220000100800 */
[----:B------:R-:W-:-:S03]  /*2740*/  IMAD R134, R252, R6, -0x60 ;  /* 0xffffffa0fc867424 */ /* 0x000fc600078e0206 */
[----:B------:R-:W-:Y:S01]  /*2750*/  ISETP.NE.AND P1, PT, R148, 0x1, PT ;  /* 0x000000019400780c */ /* 0x000fe20003f25270 */
[----:B------:R-:W-:-:S05]  /*2760*/  IMAD.IADD R2, R133, 0x1, R134 ;  /* 0x0000000185027824 */ /* 0x000fca00078e0286 */
[----:B------:R-:W-:-:S04]  /*2770*/  ISETP.GE.AND P0, PT, R2, R250, PT ;  /* 0x000000fa0200720c */ /* 0x000fc80003f06270 */
[----:B------:R-:W-:Y:S01]  /*2780*/  ISETP.GT.OR P0, PT, R133, 0x5f, P0 ;  /* 0x0000005f8500780c */ /* 0x000fe20000704670 */
[----:B------:R-:W-:Y:S01]  /*2790*/  IMAD.MOV.U32 R14, RZ, RZ, RZ ;  /* 0x000000ffff0e7224 */ /* 0x000fe200078e00ff */
[----:B------:R-:W-:Y:S01]  /*27a0*/  BAR.SYNC.DEFER_BLOCKING 0x0 ;  /* 0x0000000000007b1d */ /* 0x000fe20000010000 */
[----:B---3--:R-:W-:Y:S01]  /*27b0*/  IMAD.IADD R2, R2, 0x1, R145 ;  /* 0x0000000102027824 */ /* 0x008fe200078e0291 */
[----:B--2---:R-:W-:-:S03]  /*27c0*/  LOP3.LUT R5, R5, 0xfffffffe, RZ, 0xc0, !PT ;  /* 0xfffffffe05057812 */ /* 0x004fc600078ec0ff */
[----:B------:R-:W-:Y:S01]  /*27d0*/  @P1 IMAD.HI.U32 R3, R2, c[0x0][0x2bc], RZ ;  /* 0x0000af0002031a27 */ /* 0x000fe200078e00ff */
[----:B------:R-:W-:-:S03]  /*27e0*/  @P1 LOP3.LUT R5, R5, 0x1, RZ, 0xfc, !PT ;  /* 0x0000000105051812 */ /* 0x000fc600078efcff */
[----:B------:R-:W-:Y:S01]  /*27f0*/  IMAD.MOV.U32 R0, RZ, RZ, R2 ;  /* 0x000000ffff007224 */ /* 0x000fe200078e0002 */
[----:B------:R-:W-:Y:S01]  /*2800*/  @P1 SHF.R.U32.HI R0, RZ, c[0x0][0x2c0], R3 ;  /* 0x0000b000ff001a19 */ /* 0x000fe20000011603 */
[----:B------:R1:W-:Y:S03]  /*2810*/  STL [R1+0x78], R5 ;  /* 0x0000780501007387 */ /* 0x0003e60000100800 */
[----:B------:R-:W-:-:S04]  /*2820*/  @!P0 IADD3 R3, P1, R0, R146, RZ ;  /* 0x0000009200038210 */ /* 0x000fc80007f3e0ff */
[----:B-1----:R-:W-:Y:S02]  /*2830*/  @!P0 LEA.HI.X.SX32 R5, R0, R144, 0x1, P1 ;  /* 0x0000009000058211 */ /* 0x002fe400008f0eff */
[----:B------:R-:W-:-:S04]  /*2840*/  @!P0 LEA R4, P1, R3, c[0x0][0x2a0], 0x2 ;  /* 0x0000a80003048a11 */ /* 0x000fc800078210ff */
[----:B------:R-:W-:-:S05]  /*2850*/  @!P0 LEA.HI.X R5, R3, c[0x0][0x2a4], R5, 0x2, P1 ;  /* 0x0000a90003058a11 */ /* 0x000fca00008f1405 */
[----:B------:R1:W2:Y:S01]  /*2860*/  @!P0 LDG.E R14, [R4.64] ;  /* 0x00000006040e8981 */ /* 0x0002a2000c1e1900 */
[----:B------:R-:W-:-:S04]  /*2870*/  IMAD.MOV R0, RZ, RZ, -R0 ;  /* 0x000000ffff007224 */ /* 0x000fc800078e0a00 */
[----:B------:R-:W-:-:S05]  /*2880*/  IMAD R23, R0, c[0x0][0x2b8], R2 ;  /* 0x0000ae0000177a24 */ /* 0x000fca00078e0202 */
[----:B------:R-:W-:Y:S01]  /*2890*/  SHF.R.S32.HI R10, RZ, 0x1f, R23 ;  /* 0x0000001fff0a7819 */ /* 0x000fe20000011417 */
[----:B------:R-:W-:-:S04]  /*28a0*/  IMAD.WIDE.U32 R2, R23, c[0x0][0x1e0], RZ ;  /* 0x0000780017027a25 */ /* 0x000fc800078e00ff */
[----:B------:R-:W-:-:S04]  /*28b0*/  IMAD R0, R10, c[0x0][0x1e0], RZ ;  /* 0x000078000a007a24 */ /* 0x000fc800078e02ff */
[----:B------:R-:W-:-:S04]  /*28c0*/  IMAD R0, R23, c[0x0][0x1e4], R0 ;  /* 0x0000790017007a24 */ /* 0x000fc800078e0200 */
[----:B------:R-:W-:Y:S02]  /*28d0*/  IMAD.IADD R3, R3, 0x1, R0 ;  /* 0x0000000103037824 */ /* 0x000fe400078e0200 */
[----:B------:R-:W-:Y:S02]  /*28e0*/  IMAD R0, R15, c[0x0][0x1e8], RZ ;  /* 0x00007a000f007a24 */ /* 0x000fe400078e02ff */
[----:B----4-:R-:W-:-:S04]  /*28f0*/  IMAD.WIDE.U32 R142, R16, c[0x0][0x1e8], RZ ;  /* 0x00007a00108e7a25 */ /* 0x010fc800078e00ff */
[----:B------:R-:W-:-:S04]  /*2900*/  IMAD R0, R16, c[0x0][0x1ec], R0 ;  /* 0x00007b0010007a24 */ /* 0x000fc800078e0200 */
[----:B------:R-:W-:Y:S02]  /*2910*/  IMAD.IADD R141, R143, 0x1, R0 ;  /* 0x000000018f8d7824 */ /* 0x000fe400078e0200 */
[----:B------:R-:W-:Y:S02]  /*2920*/  IMAD.MOV.U32 R132, RZ, RZ, c[0x0][0x2ac] ;  /* 0x0000ab00ff847624 */ /* 0x000fe400078e00ff */
[----:B-1----:R-:W-:-:S04]  /*2930*/  IMAD R5, R252, -0x60, R6 ;  /* 0xffffffa0fc057824 */ /* 0x002fc800078e0206 */
[----:B------:R-:W-:-:S04]  /*2940*/  IMAD R132, R132, c[0x0][0x1d0], R5 ;  /* 0x0000740084847a24 */ /* 0x000fc800078e0205 */
[----:B------:R-:W-:Y:S02]  /*2950*/  IMAD.IADD R26, R132, 0x1, -R24 ;  /* 0x00000001841a7824 */ /* 0x000fe400078e0a18 */
[----:B------:R-:W-:Y:S01]  /*2960*/  IMAD.WIDE.U32 R24, R16, c[0x0][0x210], RZ ;  /* 0x0000840010187a25 */ /* 0x000fe200078e00ff */
[----:B------:R-:W-:Y:S03]  /*2970*/  STL [R1+0x14], R23 ;  /* 0x0000141701007387 */ /* 0x000fe60000100800 */
[----:B------:R-:W-:Y:S02]  /*2980*/  IMAD.SHL.U32 R138, R30, 0x2, RZ ;  /* 0x000000021e8a7824 */ /* 0x000fe400078e00ff */
[----:B------:R-:W-:Y:S01]  /*2990*/  IMAD.SHL.U32 R139, R29, 0x2, RZ ;  /* 0x000000021d8b7824 */ /* 0x000fe200078e00ff */
[C---:B------:R-:W-:Y:S01]  /*29a0*/  SHF.L.U64.HI R128, R20.reuse, 0x1, R21 ;  /* 0x0000000114807819 */ /* 0x040fe20000010215 */
[----:B------:R-:W-:Y:S01]  /*29b0*/  IMAD.SHL.U32 R137, R20, 0x2, RZ ;  /* 0x0000000214897824 */ /* 0x000fe200078e00ff */
[----:B------:R-:W-:-:S02]  /*29c0*/  SHF.L.U64.HI R129, R30, 0x1, R19 ;  /* 0x000000011e817819 */ /* 0x000fc40000010213 */
[----:B------:R-:W-:Y:S02]  /*29d0*/  SHF.L.U64.HI R130, R29, 0x1, R18 ;  /* 0x000000011d827819 */ /* 0x000fe40000010212 */
[----:B------:R-:W-:Y:S01]  /*29e0*/  IADD3 R226, R135, 0x20, RZ ;  /* 0x0000002087e27810 */ /* 0x000fe20007ffe0ff */
[C---:B------:R-:W-:Y:S01]  /*29f0*/  IMAD.SHL.U32 R140, R28.reuse, 0x2, RZ ;  /* 0x000000021c8c7824 */ /* 0x040fe200078e00ff */
[----:B------:R-:W-:Y:S02]  /*2a00*/  SHF.L.U64.HI R131, R28, 0x1, R17 ;  /* 0x000000011c837819 */ /* 0x000fe40000010211 */
[----:B--2---:R-:W-:Y:S01]  /*2a10*/  SHF.R.S32.HI R12, RZ, 0x1f, R14 ;  /* 0x0000001fff0c7819 */ /* 0x004fe2000001140e */
[----:B------:R-:W-:-:S04]  /*2a20*/  IMAD.WIDE.U32 R2, R14, c[0x0][0x1f0], R2 ;  /* 0x00007c000e027a25 */ /* 0x000fc800078e0002 */
[----:B------:R-:W-:Y:S01]  /*2a30*/  IMAD R4, R12, c[0x0][0x1f0], RZ ;  /* 0x00007c000c047a24 */ /* 0x000fe200078e02ff */
[----:B------:R-:W-:-:S03]  /*2a40*/  IADD3 R0, P0, R2, R142, RZ ;  /* 0x0000008e02007210 */ /* 0x000fc60007f1e0ff */
[----:B------:R-:W-:-:S05]  /*2a50*/  IMAD R4, R14, c[0x0][0x1f4], R4 ;  /* 0x00007d000e047a24 */ /* 0x000fca00078e0204 */
[----:B------:R-:W-:Y:S02]  /*2a60*/  IADD3.X R2, R141, R3, R4, P0, !PT ;  /* 0x000000038d027210 */ /* 0x000fe400007fe404 */
[----:B------:R-:W-:-:S04]  /*2a70*/  LEA R9, P0, R0, c[0x0][0x1c8], 0x1 ;  /* 0x0000720000097a11 */ /* 0x000fc800078008ff */
[----:B------:R-:W-:Y:S02]  /*2a80*/  LEA.HI.X R13, R0, c[0x0][0x1cc], R2, 0x1, P0 ;  /* 0x00007300000d7a11 */ /* 0x000fe400000f0c02 */
[----:B------:R-:W1:Y:S01]  /*2a90*/  SHFL.IDX PT, R0, R9, RZ, 0x181f ;  /* 0x00181fff09007589 */ /* 0x000e6200000e0000 */
[----:B------:R-:W-:-:S03]  /*2aa0*/  ISETP.GE.AND P0, PT, R26, 0x1, PT ;  /* 0x000000011a00780c */ /* 0x000fc60003f06270 */
[----:B------:R-:W2:Y:S04]  /*2ab0*/  SHFL.IDX PT, R2, R13, RZ, 0x181f ;  /* 0x00181fff0d027589 */ /* 0x000ea800000e0000 */
[----:B------:R-:W3:Y:S06]  /*2ac0*/  SHFL.IDX PT, R8, R9, 0x1, 0x181f ;  /* 0x00381f0009087f89 */ /* 0x000eec00000e0000 */
[----:B------:R-:W-:-:S02]  /*2ad0*/  @P0 ISETP.GE.AND P3, PT, R20, c[0x0][0x1d4], PT ;  /* 0x0000750014000a0c */ /* 0x000fc40003f66270 */
[----:B------:R-:W-:Y:S01]  /*2ae0*/  @P0 ISETP.GE.AND P4, PT, R30, c[0x0][0x1d4], PT ;  /* 0x000075001e000a0c */ /* 0x000fe20003f86270 */
[----:B------:R-:W4:Y:S01]  /*2af0*/  SHFL.IDX PT, R11, R13, 0x1, 0x181f ;  /* 0x00381f000d0b7f89 */ /* 0x000f2200000e0000 */
[-C--:B-1----:R-:W-:Y:S02]  /*2b00*/  @P0 LEA R4, P2, R20, R0.reuse, 0x1 ;  /* 0x0000000014040211 */ /* 0x082fe400078408ff */
[----:B------:R-:W-:Y:S02]  /*2b10*/  @P0 LEA R6, P1, R30, R0, 0x1 ;  /* 0x000000001e060211 */ /* 0x000fe400078208ff */
[-C--:B--2---:R-:W-:Y:S02]  /*2b20*/  @P0 LEA.HI.X R5, R20, R2.reuse, R21, 0x1, P2 ;  /* 0x0000000214050211 */ /* 0x084fe400010f0c15 */
[----:B------:R-:W-:Y:S02]  /*2b30*/  @P0 LEA.HI.X R7, R30, R2, R19, 0x1, P1 ;  /* 0x000000021e070211 */ /* 0x000fe400008f0c13 */
[----:B------:R-:W-:Y:S01]  /*2b40*/  ISETP.GE.AND P1, PT, R26, 0x21, PT ;  /* 0x000000211a00780c */ /* 0x000fe20003f26270 */
[----:B------:R1:W-:Y:S01]  /*2b50*/  @P0 LDGSTS.E.BYPASS.LTC128B.128 [R251+0xc100], [R4.64], !P3 ;  /* 0x0c10000004fb0fae */ /* 0x0003e2000d901d46 */
[----:B------:R-:W-:-:S03]  /*2b60*/  @P0 ISETP.GE.AND P5, PT, R29, c[0x0][0x1d4], PT ;  /* 0x000075001d000a0c */ /* 0x000fc60003fa6270 */
[----:B------:R2:W-:Y:S01]  /*2b70*/  @P0 LDGSTS.E.BYPASS.LTC128B.128 [R251+0xf100], [R6.64], !P4 ;  /* 0x0f10000006fb0fae */ /* 0x0005e2000e101d46 */
[----:B------:R-:W-:Y:S02]  /*2b80*/  @P0 ISETP.GE.AND P4, PT, R28, c[0x0][0x1d4], PT ;  /* 0x000075001c000a0c */ /* 0x000fe40003f86270 */
[----:B-1----:R-:W-:-:S04]  /*2b90*/  @P0 LEA R4, P2, R29, R0, 0x1 ;  /* 0x000000001d040211 */ /* 0x002fc800078408ff */
[----:B------:R-:W-:Y:S02]  /*2ba0*/  @P0 LEA.HI.X R5, R29, R2, R18, 0x1, P2 ;  /* 0x000000021d050211 */ /* 0x000fe400010f0c12 */
[----:B--2---:R-:W-:-:S03]  /*2bb0*/  @P0 LEA R6, P2, R28, R0, 0x1 ;  /* 0x000000001c060211 */ /* 0x004fc600078408ff */
[----:B------:R3:W-:Y:S01]  /*2bc0*/  @P0 LDGSTS.E.BYPASS.LTC128B.128 [R251+0x12100], [R4.64], !P5 ;  /* 0x1210000004fb0fae */ /* 0x0007e2000e901d46 */
[----:B------:R-:W-:Y:S02]  /*2bd0*/  @P0 LEA.HI.X R7, R28, R2, R17, 0x1, P2 ;  /* 0x000000021c070211 */ /* 0x000fe400010f0c11 */
[----:B------:R-:W-:Y:S01]  /*2be0*/  @P1 ISETP.GE.AND P2, PT, R20, c[0x0][0x1d4], PT ;  /* 0x0000750014001a0c */ /* 0x000fe20003f46270 */
[----:B------:R-:W-:Y:S02]  /*2bf0*/  IMAD R0, R10, c[0x0][0x208], RZ ;  /* 0x000082000a007a24 */ /* 0x000fe400078e02ff */
[----:B------:R1:W-:Y:S01]  /*2c00*/  @P0 LDGSTS.E.BYPASS.LTC128B.128 [R251+0x15100], [R6.64], !P4 ;  /* 0x1510000006fb0fae */ /* 0x0003e2000e101d46 */
[----:B------:R-:W-:Y:S01]  /*2c10*/  @P1 ISETP.GE.AND P4, PT, R30, c[0x0][0x1d4], PT ;  /* 0x000075001e001a0c */ /* 0x000fe20003f86270 */
[----:B------:R-:W-:Y:S02]  /*2c20*/  IMAD.WIDE.U32 R2, R23, c[0x0][0x208], RZ ;  /* 0x0000820017027a25 */ /* 0x000fe400078e00ff */
[----:B------:R-:W-:Y:S01]  /*2c30*/  SHFL.IDX PT, R10, R13, 0x2, 0x181f ;  /* 0x00581f000d0a7f89 */ /* 0x000fe200000e0000 */
[----:B---3--:R-:W-:-:S04]  /*2c40*/  @P1 LEA R4, P3, R20, R8, 0x1 ;  /* 0x0000000814041211 */ /* 0x008fc800078608ff */
[----:B----4-:R-:W-:Y:S01]  /*2c50*/  @P1 LEA.HI.X R5, R20, R11, R21, 0x1, P3 ;  /* 0x0000000b14051211 */ /* 0x010fe200018f0c15 */
[----:B-1----:R-:W-:Y:S02]  /*2c60*/  IMAD R7, R23, c[0x0][0x20c], R0 ;  /* 0x0000830017077a24 */ /* 0x002fe400078e0200 */
[----:B------:R-:W1:Y:S01]  /*2c70*/  SHFL.IDX PT, R0, R9, 0x2, 0x181f ;  /* 0x00581f0009007f89 */ /* 0x000e6200000e0000 */
[----:B------:R-:W-:-:S03]  /*2c80*/  @P1 LEA R6, P0, R30, R8, 0x1 ;  /* 0x000000081e061211 */ /* 0x000fc600078008ff */
[----:B------:R2:W-:Y:S01]  /*2c90*/  @P1 LDGSTS.E.BYPASS.LTC128B.128 [R251+0xd100], [R4.64], !P2 ;  /* 0x0d10000004fb1fae */ /* 0x0005e2000d101d46 */
[----:B------:R-:W-:Y:S01]  /*2ca0*/  @P1 ISETP.GE.AND P2, PT, R29, c[0x0][0x1d4], PT ;  /* 0x000075001d001a0c */ /* 0x000fe20003f46270 */
[----:B------:R-:W-:Y:S01]  /*2cb0*/  IMAD.IADD R3, R3, 0x1, R7 ;  /* 0x0000000103037824 */ /* 0x000fe200078e0207 */
[----:B------:R-:W-:Y:S02]  /*2cc0*/  @P1 LEA.HI.X R7, R30, R11, R19, 0x1, P0 ;  /* 0x0000000b1e071211 */ /* 0x000fe400000f0c13 */
[----:B------:R-:W-:-:S03]  /*2cd0*/  ISETP.GE.AND P0, PT, R26, 0x41, PT ;  /* 0x000000411a00780c */ /* 0x000fc60003f06270 */
[----:B------:R3:W-:Y:S01]  /*2ce0*/  @P1 LDGSTS.E.BYPASS.LTC128B.128 [R251+0x10100], [R6.64], !P4 ;  /* 0x1010000006fb1fae */ /* 0x0007e2000e101d46 */
[----:B------:R-:W-:Y:S01]  /*2cf0*/  @P1 ISETP.GE.AND P4, PT, R28, c[0x0][0x1d4], PT ;  /* 0x000075001c001a0c */ /* 0x000fe20003f86270 */
[----:B------:R-:W-:Y:S01]  /*2d00*/  IMAD.WIDE.U32 R2, R14, c[0x0][0x218], R2 ;  /* 0x000086000e027a25 */ /* 0x000fe200078e0002 */
[----:B--2---:R-:W-:-:S04]  /*2d10*/  @P1 LEA R4, P3, R29, R8, 0x1 ;  /* 0x000000081d041211 */ /* 0x004fc800078608ff */
[----:B------:R-:W-:Y:S01]  /*2d20*/  @P1 LEA.HI.X R5, R29, R11, R18, 0x1, P3 ;  /* 0x0000000b1d051211 */ /* 0x000fe200018f0c12 */
[----:B---3--:R-:W-:-:S04]  /*2d30*/  IMAD R6, R15, c[0x0][0x210], RZ ;  /* 0x000084000f067a24 */ /* 0x008fc800078e02ff */
[----:B------:R2:W-:Y:S04]  /*2d40*/  @P1 LDGSTS.E.BYPASS.LTC128B.128 [R251+0x13100], [R4.64], !P2 ;  /* 0x1310000004fb1fae */ /* 0x0005e8000d101d46 */
[----:B------:R-:W-:Y:S04]  /*2d50*/  STL [R1+0x10], R14 ;  /* 0x0000100e01007387 */ /* 0x000fe80000100800 */
[----:B------:R-:W-:Y:S01]  /*2d60*/  STL.64 [R1+0x48], R142 ;  /* 0x0000488e01007387 */ /* 0x000fe20000100a00 */
[----:B--2---:R-:W-:Y:S01]  /*2d70*/  IMAD R5, R16, c[0x0][0x214], R6 ;  /* 0x0000850010057a24 */ /* 0x004fe200078e0206 */
[----:B------:R-:W-:Y:S01]  /*2d80*/  @P1 LEA R6, P3, R28, R8, 0x1 ;  /* 0x000000081c061211 */ /* 0x000fe200078608ff */
[----:B------:R-:W-:Y:S01]  /*2d90*/  IMAD R8, R12, c[0x0][0x218], RZ ;  /* 0x000086000c087a24 */ /* 0x000fe200078e02ff */
[----:B-1----:R-:W-:-:S02]  /*2da0*/  @P0 LEA R4, P2, R20, R0, 0x1 ;  /* 0x0000000014040211 */ /* 0x002fc400078408ff */
[----:B------:R-:W-:Y:S02]  /*2db0*/  @P1 LEA.HI.X R7, R28, R11, R17, 0x1, P3 ;  /* 0x0000000b1c071211 */ /* 0x000fe400018f0c11 */
[C---:B------:R-:W-:Y:S01]  /*2dc0*/  @P0 ISETP.GE.AND P3, PT, R20.reuse, c[0x0][0x1d4], PT ;  /* 0x0000750014000a0c */ /* 0x040fe20003f66270 */
[----:B------:R-:W-:Y:S01]  /*2dd0*/  IMAD.IADD R9, R25, 0x1, R5 ;  /* 0x0000000119097824 */ /* 0x000fe200078e0205 */
[----:B------:R-:W-:Y:S01]  /*2de0*/  @P0 LEA.HI.X R5, R20, R10, R21, 0x1, P2 ;  /* 0x0000000a14050211 */ /* 0x000fe200010f0c15 */
[----:B------:R-:W-:Y:S01]  /*2df0*/  IMAD R8, R14, c[0x0][0x21c], R8 ;  /* 0x000087000e087a24 */ /* 0x000fe200078e0208 */
[----:B------:R-:W-:Y:S01]  /*2e00*/  IADD3 R2, P2, R2, R24, RZ ;  /* 0x0000001802027210 */ /* 0x000fe20007f5e0ff */
[----:B------:R1:W-:Y:S03]  /*2e10*/  @P1 LDGSTS.E.BYPASS.LTC128B.128 [R251+0x16100], [R6.64], !P4 ;  /* 0x1610000006fb1fae */ /* 0x0003e6000e101d46 */
[----:B------:R-:W-:Y:S01]  /*2e20*/  IADD3.X R3, R9, R3, R8, P2, !PT ;  /* 0x0000000309037210 */ /* 0x000fe200017fe408 */
[----:B------:R-:W-:Y:S01]  /*2e30*/  STL [R1+0x40], R141 ;  /* 0x0000408d01007387 */ /* 0x000fe20000100800 */
[----:B------:R-:W-:-:S02]  /*2e40*/  @P0 LEA R8, P2, R30, R0, 0x1 ;  /* 0x000000001e080211 */ /* 0x000fc400078408ff */
[----:B------:R-:W-:Y:S01]  /*2e50*/  LEA R13, P1, R2, c[0x0][0x1f8], 0x1 ;  /* 0x00007e00020d7a11 */ /* 0x000fe200078208ff */
[----:B------:R-:W-:Y:S01]  /*2e60*/  STL.64 [R1+0x58], R24 ;  /* 0x0000581801007387 */ /* 0x000fe20000100a00 */
[----:B------:R-:W-:-:S03]  /*2e70*/  @P0 ISETP.GE.AND P4, PT, R30, c[0x0][0x1d4], PT ;  /* 0x000075001e000a0c */ /* 0x000fc60003f86270 */
[----:B------:R2:W-:Y:S01]  /*2e80*/  STL [R1+0x64], R9 ;  /* 0x0000640901007387 */ /* 0x0005e20000100800 */
[----:B------:R-:W-:-:S03]  /*2e90*/  LEA.HI.X R27, R2, c[0x0][0x1fc], R3, 0x1, P1 ;  /* 0x00007f00021b7a11 */ /* 0x000fc600008f0c03 */
[----:B------:R3:W-:Y:S01]  /*2ea0*/  @P0 LDGSTS.E.BYPASS.LTC128B.128 [R251+0xe100], [R4.64], !P3 ;  /* 0x0e10000004fb0fae */ /* 0x0007e2000d901d46 */
[----:B------:R-:W-:-:S03]  /*2eb0*/  @P0 ISETP.GE.AND P1, PT, R28, c[0x0][0x1d4], PT ;  /* 0x000075001c000a0c */ /* 0x000fc60003f26270 */
[----:B------:R-:W-:Y:S04]  /*2ec0*/  SHFL.IDX PT, R12, R13, 0x1, 0x181f ;  /* 0x00381f000d0c7f89 */ /* 0x000fe800000e0000 */
[----:B------:R-:W4:Y:S01]  /*2ed0*/  LDL R149, [R1+0x34] ;  /* 0x0000340001957983 */ /* 0x000f220000100800 */
[----:B-1----:R-:W-:-:S04]  /*2ee0*/  @P0 LEA R6, P3, R29, R0, 0x1 ;  /* 0x000000001d060211 */ /* 0x002fc800078608ff */
[CC--:B------:R-:W-:Y:S02]  /*2ef0*/  @P0 LEA.HI.X R7, R29.reuse, R10.reuse, R18, 0x1, P3 ;  /* 0x0000000a1d070211 */ /* 0x0c0fe400018f0c12 */
[----:B--2---:R-:W-:Y:S02]  /*2f00*/  @P0 LEA.HI.X R9, R30, R10, R19, 0x1, P2 ;  /* 0x0000000a1e090211 */ /* 0x004fe400010f0c13 */
[----:B------:R-:W-:-:S03]  /*2f10*/  @P0 ISETP.GE.AND P2, PT, R29, c[0x0][0x1d4], PT ;  /* 0x000075001d000a0c */ /* 0x000fc60003f46270 */
[----:B------:R1:W-:Y:S01]  /*2f20*/  @P0 LDGSTS.E.BYPASS.LTC128B.128 [R251+0x11100], [R8.64], !P4 ;  /* 0x1110000008fb0fae */ /* 0x0003e2000e101d46 */
[----:B---3--:R-:W-:-:S04]  /*2f30*/  @P0 LEA R4, P3, R28, R0, 0x1 ;  /* 0x000000001c040211 */ /* 0x008fc800078608ff */
[----:B------:R-:W-:-:S05]  /*2f40*/  @P0 LEA.HI.X R5, R28, R10, R17, 0x1, P3 ;  /* 0x0000000a1c050211 */ /* 0x000fca00018f0c11 */
[----:B------:R2:W-:Y:S04]  /*2f50*/  @P0 LDGSTS.E.BYPASS.LTC128B.128 [R251+0x14100], [R6.64], !P2 ;  /* 0x1410000006fb0fae */ /* 0x0005e8000d101d46 */
[----:B------:R2:W-:Y:S04]  /*2f60*/  @P0 LDGSTS.E.BYPASS.LTC128B.128 [R251+0x17100], [R4.64], !P1 ;  /* 0x1710000004fb0fae */ /* 0x0005e8000c901d46 */
[----:B------:R-:W0:Y:S04]  /*2f70*/  LDGDEPBAR ;  /* 0x00000000000079af */ /* 0x000e280000000000 */
[----:B------:R-:W3:Y:S04]  /*2f80*/  SHFL.IDX PT, R0, R13, RZ, 0x181f ;  /* 0x00181fff0d007589 */ /* 0x000ee800000e0000 */
[----:B------:R-:W5:Y:S04]  /*2f90*/  SHFL.IDX PT, R2, R27, RZ, 0x181f ;  /* 0x00181fff1b027589 */ /* 0x000f6800000e0000 */
[----:B------:R-:W1:Y:S01]  /*2fa0*/  SHFL.IDX PT, R3, R27, 0x1, 0x181f ;  /* 0x00381f001b037f89 */ /* 0x000e6200000e0000 */
[----:B------:R-:W-:-:S02]  /*2fb0*/  R2P PR, R22, 0x6 ;  /* 0x0000000616007804 */ /* 0x000fc40000000000 */
[----:B------:R-:W-:Y:S01]  /*2fc0*/  ISETP.GE.AND P5, PT, R20, c[0x0][0x1d4], PT ;  /* 0x0000750014007a0c */ /* 0x000fe20003fa6270 */
[----:B------:R-:W-:-:S04]  /*2fd0*/  DEPBAR.LE SB0, 0x1 ;  /* 0x000080400000791a */ /* 0x000fc80000000000 */
[----:B------:R-:W-:-:S04]  /*2fe0*/  DEPBAR.LE SB0, 0x0 ;  /* 0x000080000000791a */ /* 0x000fc80000000000 */
[----:B------:R-:W-:Y:S01]  /*2ff0*/  BAR.SYNC.DEFER_BLOCKING 0x0 ;  /* 0x0000000000007b1d */ /* 0x000fe20000010000 */
[CC--:B---3--:R-:W-:Y:S02]  /*3000*/  IADD3 R20, P0, R0.reuse, R138.reuse, RZ ;  /* 0x0000008a00147210 */ /* 0x0c8fe40007f1e0ff */
[----:B------:R-:W-:Y:S02]  /*3010*/  IADD3 R18, P4, R0, R139, RZ ;  /* 0x0000008b00127210 */ /* 0x000fe40007f9e0ff */
[----:B------:R-:W-:Y:S01]  /*3020*/  @P1 IADD3 R226, R135, -0x20, RZ ;  /* 0xffffffe087e21810 */ /* 0x000fe20007ffe0ff */
[--C-:B-----5:R-:W-:Y:S01]  /*3030*/  IMAD.X R21, R2, 0x1, R129.reuse, P0 ;  /* 0x0000000102157824 */ /* 0x120fe200000e0681 */
[-C--:B------:R-:W-:Y:S01]  /*3040*/  IADD3 R14, P1, R12, R137.reuse, RZ ;  /* 0x000000890c0e7210 */ /* 0x080fe20007f3e0ff */
[----:B------:R-:W-:Y:S01]  /*3050*/  IMAD.X R19, R2, 0x1, R130, P4 ;  /* 0x0000000102137824 */ /* 0x000fe200020e0682 */
[----:B------:R-:W-:Y:S02]  /*3060*/  IADD3 R24, P0, R12, R138, RZ ;  /* 0x0000008a0c187210 */ /* 0x000fe40007f1e0ff */
[----:B------:R-:W-:Y:S01]  /*3070*/  ISETP.GE.AND P4, PT, R30, c[0x0][0x1d4], PT ;  /* 0x000075001e007a0c */ /* 0x000fe20003f86270 */
[C---:B-1----:R-:W-:Y:S01]  /*3080*/  IMAD.X R15, R3.reuse, 0x1, R128, P1 ;  /* 0x00000001030f7824 */ /* 0x042fe200008e0680 */
[----:B------:R-:W-:Y:S01]  /*3090*/  IADD3 R22, P3, R0, R137, RZ ;  /* 0x0000008900167210 */ /* 0x000fe20007f7e0ff */
[----:B------:R-:W-:Y:S01]  /*30a0*/  IMAD.X R25, R3, 0x1, R129, P0 ;  /* 0x0000000103197824 */ /* 0x000fe200000e0681 */
[----:B------:R-:W-:-:S02]  /*30b0*/  ISETP.LT.OR P1, PT, R26, 0x1, P5 ;  /* 0x000000011a00780c */ /* 0x000fc40002f21670 */
[----:B------:R-:W-:Y:S01]  /*30c0*/  ISETP.LT.OR P0, PT, R26, 0x1, P4 ;  /* 0x000000011a00780c */ /* 0x000fe20002701670 */
[----:B------:R-:W-:Y:S01]  /*30d0*/  IMAD.X R23, R2, 0x1, R128, P3 ;  /* 0x0000000102177824 */ /* 0x000fe200018e0680 */
[----:B------:R-:W-:-:S05]  /*30e0*/  IADD3 R16, P3, R0, R140, RZ ;  /* 0x0000008c00107210 */ /* 0x000fca0007f7e0ff */
[----:B------:R-:W-:Y:S01]  /*30f0*/  IMAD.X R17, R2, 0x1, R131, P3 ;  /* 0x0000000102117824 */ /* 0x000fe200018e0683 */
[----:B------:R-:W-:Y:S01]  /*3100*/  ISETP.GE.AND P3, PT, R29, c[0x0][0x1d4], PT ;  /* 0x000075001d007a0c */ /* 0x000fe20003f66270 */
[----:B------:R-:W-:Y:S04]  /*3110*/  LDSM.16.M88.4 R8, [R222] ;  /* 0x00000000de08783b */ /* 0x000fe80000000200 */
[----:B------:R-:W-:Y:S04]  /*3120*/  LDSM.16.M88.4 R32, [R135] ;  /* 0x000000008720783b */ /* 0x000fe80000000200 */
[----:B------:R-:W-:Y:S04]  /*3130*/  LDSM.16.M88.4 R40, [R135+0x800] ;  /* 0x000800008728783b */ /* 0x000fe80000000200 */
[----:B------:R-:W-:Y:S04]  /*3140*/  LDSM.16.M88.4 R48, [R135+0x1000] ;  /* 0x001000008730783b */ /* 0x000fe80000000200 */
[----:B------:R-:W-:Y:S04]  /*3150*/  LDSM.16.M88.4 R52, [R135+0x1800] ;  /* 0x001800008734783b */ /* 0x000fe80000000200 */
[----:B------:R-:W-:Y:S04]  /*3160*/  LDSM.16.M88.4 R44, [R135+0x2000] ;  /* 0x00200000872c783b */ /* 0x000fe80000000200 */
[----:B------:R-:W-:Y:S04]  /*3170*/  LDSM.16.M88.4 R56, [R135+0x2800] ;  /* 0x002800008738783b */ /* 0x000fe80000000200 */
[----:B--2---:R-:W-:Y:S04]  /*3180*/  LDSM.16.M88.4 R4, [R223] ;  /* 0x00000000df04783b */ /* 0x004fe80000000200 */
[----:B------:R-:W-:Y:S04]  /*3190*/  LDSM.16.M88.4 R92, [R226] ;  /* 0x00000000e25c783b */ /* 0x000fe80000000200 */
[----:B------:R-:W-:Y:S04]  /*31a0*/  LDSM.16.M88.4 R96, [R226+0x800] ;  /* 0x00080000e260783b */ /* 0x000fe80000000200 */
[----:B------:R-:W-:Y:S04]  /*31b0*/  LDSM.16.M88.4 R100, [R226+0x1000] ;  /* 0x00100000e264783b */ /* 0x000fe80000000200 */
[----:B------:R-:W-:Y:S04]  /*31c0*/  LDSM.16.M88.4 R104, [R226+0x1800] ;  /* 0x00180000e268783b */ /* 0x000fe80000000200 */
[----:B------:R-:W-:Y:S04]  /*31d0*/  LDSM.16.M88.4 R108, [R226+0x2000] ;  /* 0x00200000e26c783b */ /* 0x000fe80000000200 */
[----:B------:R-:W-:Y:S04]  /*31e0*/  LDSM.16.M88.4 R112, [R226+0x2800] ;  /* 0x00280000e270783b */ /* 0x000fe80000000200 */
[----:B------:R-:W-:Y:S01]  /*31f0*/  @!PT LDS RZ, [RZ] ;  /* 0x00000000fffff984 */ /* 0x000fe20000000800 */
[----:B------:R-:W-:Y:S01]  /*3200*/  @!PT LDS RZ, [RZ] ;  /* 0x00000000fffff984 */ /* 0x000fe20000000800 */
[----:B------:R-:W-:Y:S01]  /*3210*/  @!PT LDS RZ, [RZ] ;  /* 0x00000000fffff984 */ /* 0x000fe20000000800 */
[----:B------:R1:W-:Y:S04]  /*3220*/  LDGSTS.E.BYPASS.LTC128B.128 [R251+0x100], [R22.64], !P1 ;  /* 0x0010000016fb7fae */ /* 0x0003e8000c901d46 */
[----:B------:R1:W-:Y:S01]  /*3230*/  LDGSTS.E.BYPASS.LTC128B.128 [R251+0x3100], [R20.64], !P0 ;  /* 0x0310000014fb7fae */ /* 0x0003e2000c101d46 */
[----:B------:R-:W-:-:S02]  /*3240*/  ISETP.LT.OR P0, PT, R26, 0x1, P3 ;  /* 0x000000011a00780c */ /* 0x000fc40001f01670 */
[----:B------:R-:W-:-:S11]  /*3250*/  ISETP.GE.AND P1, PT, R28, c[0x0][0x1d4], PT ;  /* 0x000075001c007a0c */ /* 0x000fd60003f26270 */
[----:B------:R2:W-:Y:S01]  /*3260*/  LDGSTS.E.BYPASS.LTC128B.128 [R251+0x6100], [R18.64], !P0 ;  /* 0x0610000012fb7fae */ /* 0x0005e2000c101d46 */
[----:B------:R-:W-:-:S13]  /*3270*/  ISETP.LT.OR P0, PT, R26, 0x1, P1 ;  /* 0x000000011a00780c */ /* 0x000fda0000f01670 */
[----:B------:R3:W-:Y:S04]  /*3280*/  LDGSTS.E.BYPASS.LTC128B.128 [R251+0x9100], [R16.64], !P0 ;  /* 0x0910000010fb7fae */ /* 0x0007e8000c101d46 */
[----:B------:R-:W5:Y:S01]  /*3290*/  SHFL.IDX PT, R0, R13, 0x2, 0x181f ;  /* 0x00581f000d007f89 */ /* 0x000f6200000e0000 */
[----:B---3--:R-:W-:-:S05]  /*32a0*/  IADD3 R16, P0, R12, R139, RZ ;  /* 0x0000008b0c107210 */ /* 0x008fca0007f1e0ff */
[----:B------:R-:W-:Y:S01]  /*32b0*/  IMAD.X R17, R3, 0x1, R130, P0 ;  /* 0x0000000103117824 */ /* 0x000fe200000e0682 */
[----:B------:R-:W-:Y:S01]  /*32c0*/  ISETP.LT.OR P0, PT, R26, 0x21, P5 ;  /* 0x000000211a00780c */ /* 0x000fe20002f01670 */
[----:B------:R-:W3:-:S12]  /*32d0*/  SHFL.IDX PT, R2, R27, 0x2, 0x181f ;  /* 0x00581f001b027f89 */ /* 0x000ed800000e0000 */
[----:B------:R1:W-:Y:S02]  /*32e0*/  LDGSTS.E.BYPASS.LTC128B.128 [R251+0x1100], [R14.64], !P0 ;  /* 0x011000000efb7fae */ /* 0x0003e4000c101d46 */
[----:B-1----:R-:W-:-:S05]  /*32f0*/  IADD3 R14, P0, R12, R140, RZ ;  /* 0x0000008c0c0e7210 */ /* 0x002fca0007f1e0ff */
[----:B------:R-:W-:Y:S01]  /*3300*/  IMAD.X R15, R3, 0x1, R131, P0 ;  /* 0x00000001030f7824 */ /* 0x000fe200000e0683 */
[----:B------:R-:W-:-:S13]  /*3310*/  ISETP.LT.OR P0, PT, R26, 0x21, P4 ;  /* 0x000000211a00780c */ /* 0x000fda0002701670 */
[----:B------:R1:W-:Y:S01]  /*3320*/  LDGSTS.E.BYPASS.LTC128B.128 [R251+0x4100], [R24.64], !P0 ;  /* 0x0410000018fb7fae */ /* 0x0003e2000c101d46 */
[----:B-----5:R-:W-:-:S05]  /*3330*/  IADD3 R12, P0, R0, R137, RZ ;  /* 0x00000089000c7210 */ /* 0x020fca0007f1e0ff */
[----:B---3--:R-:W-:Y:S01]  /*3340*/  IMAD.X R13, R2, 0x1, R128, P0 ;  /* 0x00000001020d7824 */ /* 0x008fe200000e0680 */
[----:B------:R-:W-:-:S13]  /*3350*/  ISETP.LT.OR P0, PT, R26, 0x21, P3 ;  /* 0x000000211a00780c */ /* 0x000fda0001f01670 */
[----:B------:R3:W-:Y:S02]  /*3360*/  LDGSTS.E.BYPASS.LTC128B.128 [R251+0x7100], [R16.64], !P0 ;  /* 0x0710000010fb7fae */ /* 0x0007e4000c101d46 */
[----:B---3--:R-:W-:-:S05]  /*3370*/  IADD3 R16, P0, R0, R138, RZ ;  /* 0x0000008a00107210 */ /* 0x008fca0007f1e0ff */
[----:B------:R-:W-:Y:S01]  /*3380*/  IMAD.X R17, R2, 0x1, R129, P0 ;  /* 0x0000000102117824 */ /* 0x000fe200000e0681 */
[----:B------:R-:W-:-:S13]  /*3390*/  ISETP.LT.OR P0, PT, R26, 0x21, P1 ;  /* 0x000000211a00780c */ /* 0x000fda0000f01670 */
[----:B------:R3:W-:Y:S01]  /*33a0*/  LDGSTS.E.BYPASS.LTC128B.128 [R251+0xa100], [R14.64], !P0 ;  /* 0x0a1000000efb7fae */ /* 0x0007e2000c101d46 */
[C---:B------:R-:W-:Y:S01]  /*33b0*/  ISETP.LT.OR P4, PT, R26.reuse, 0x41, P4 ;  /* 0x000000411a00780c */ /* 0x040fe20002781670 */
[----:B------:R-:W-:Y:S01]  /*33c0*/  IMAD.MOV.U32 R3, RZ, RZ, 0x40 ;  /* 0x00000040ff037424 */ /* 0x000fe200078e00ff */
[C---:B------:R-:W-:Y:S02]  /*33d0*/  ISETP.LT.OR P3, PT, R26.reuse, 0x41, P3 ;  /* 0x000000411a00780c */ /* 0x040fe40001f61670 */
[----:B------:R-:W-:Y:S02]  /*33e0*/  ISETP.LT.OR P1, PT, R26, 0x41, P1 ;  /* 0x000000411a00780c */ /* 0x000fe40000f21670 */
[----:B---3--:R-:W-:-:S05]  /*33f0*/  IADD3 R14, P0, R0, R139, RZ ;  /* 0x0000008b000e7210 */ /* 0x008fca0007f1e0ff */
[----:B------:R-:W-:Y:S01]  /*3400*/  IMAD.X R15, R2, 0x1, R130, P0 ;  /* 0x00000001020f7824 */ /* 0x000fe200000e0682 */
[----:B------:R-:W-:Y:S01]  /*3410*/  ISETP.LT.OR P0, PT, R26, 0x41, P5 ;  /* 0x000000411a00780c */ /* 0x000fe20002f01670 */
[C---:B------:R-:W-:Y:S08]  /*3420*/  HMMA.16816.F32.BF16 R28, R8.reuse, R40, RZ ;  /* 0x00000028081c723c */ /* 0x040ff000000418ff */
[C---:B------:R-:W-:Y:S04]  /*3430*/  HMMA.16816.F32.BF16 R20, R8.reuse, R42, RZ ;  /* 0x0000002a0814723c */ /* 0x040fe800000418ff */
[----:B------:R3:W-:Y:S04]  /*3440*/  LDGSTS.E.BYPASS.LTC128B.128 [R251+0x2100], [R12.64], !P0 ;  /* 0x021000000cfb7fae */ /* 0x0007e8000c101d46 */
[----:B------:R-:W-:Y:S01]  /*3450*/  HMMA.16816.F32.BF16 R40, R8, R48, RZ ;  /* 0x000000300828723c */ /* 0x000fe200000418ff */
[----:B------:R2:W-:Y:S04]  /*3460*/  LDGSTS.E.BYPASS.LTC128B.128 [R251+0x5100], [R16.64], !P4 ;  /* 0x0510000010fb7fae */ /* 0x0005e8000e101d46 */
[----:B------:R5:W-:Y:S01]  /*3470*/  LDGSTS.E.BYPASS.LTC128B.128 [R251+0x8100], [R14.64], !P3 ;  /* 0x081000000efb7fae */ /* 0x000be2000d901d46 */
[----:B---3--:R-:W-:-:S02]  /*3480*/  IADD3 R12, P0, R0, R140, RZ ;  /* 0x0000008c000c7210 */ /* 0x008fc40007f1e0ff */
[----:B------:R-:W-:-:S03]  /*3490*/  SEL R0, R3, 0xffffffc0, !P2 ;  /* 0xffffffc003007807 */ /* 0x000fc60005000000 */
[----:B------:R-:W-:Y:S02]  /*34a0*/  IMAD.X R13, R2, 0x1, R131, P0 ;  /* 0x00000001020d7824 */ /* 0x000fe400000e0683 */
[----:B------:R-:W-:-:S03]  /*34b0*/  IMAD.IADD R217, R135, 0x1, R0 ;  /* 0x0000000187d97824 */ /* 0x000fc600078e0200 */
[----:B------:R5:W-:Y:S04]  /*34c0*/  LDGSTS.E.BYPASS.LTC128B.128 [R251+0xb100], [R12.64], !P1 ;  /* 0x0b1000000cfb7fae */ /* 0x000be8000c901d46 */
[----:B------:R-:W-:Y:S01]  /*34d0*/  LDSM.16.M88.4 R64, [R217+0x1000] ;  /* 0x00100000d940783b */ /* 0x000fe20000000200 */
[C---:B------:R-:W-:Y:S03]  /*34e0*/  HMMA.16816.F32.BF16 R36, R8.reuse, R32, RZ ;  /* 0x000000200824723c */ /* 0x040fe600000418ff */
[----:B------:R-:W-:Y:S04]  /*34f0*/  LDSM.16.M88.4 R72, [R217] ;  /* 0x00000000d948783b */ /* 0x000fe80000000200 */
[----:B------:R-:W-:Y:S01]  /*3500*/  LDSM.16.M88.4 R68, [R217+0x800] ;  /* 0x00080000d944783b */ /* 0x000fe20000000200 */
[----:B------:R-:W-:Y:S01]  /*3510*/  HMMA.16816.F32.BF16 R32, R8, R34, RZ ;  /* 0x000000220820723c */ /* 0x000fe200000418ff */
[----:B------:R-:W-:-:S02]  /*3520*/  IADD3 R227, R226, 0x9000, RZ ;  /* 0x00009000e2e37810 */ /* 0x000fc40007ffe0ff */
[C---:B------:R-:W-:Y:S01]  /*3530*/  IADD3 R233, R226.reuse, 0x3000, RZ ;  /* 0x00003000e2e97810 */ /* 0x040fe20007ffe0ff */
[----:B------:R-:W-:Y:S04]  /*3540*/  LDSM.16.M88.4 R124, [R217+0x3000] ;  /* 0x00300000d97c783b */ /* 0x000fe80000000200 */
[C---:B------:R-:W-:Y:S01]  /*3550*/  HMMA.16816.F32.BF16 R48, R8.reuse, R50, RZ ;  /* 0x000000320830723c */ /* 0x040fe200000418ff */
[C---:B------:R-:W-:Y:S01]  /*3560*/  IADD3 R228, R226.reuse, 0x3800, RZ ;  /* 0x00003800e2e47810 */ /* 0x040fe20007ffe0ff */
[----:B------:R-:W-:Y:S04]  /*3570*/  LDSM.16.M88.4 R116, [R217+0x5800] ;  /* 0x00580000d974783b */ /* 0x000fe80000000200 */
[----:B-----5:R-:W3:Y:S02]  /*3580*/  LDSM.16.M88.4 R12, [R225] ;  /* 0x00000000e10c783b */ /* 0x020ee40000000200 */
[C---:B------:R-:W-:Y:S08]  /*3590*/  HMMA.16816.F32.BF16 R60, R8.reuse, R52, RZ ;  /* 0x00000034083c723c */ /* 0x040ff000000418ff */
[C---:B------:R-:W-:Y:S01]  /*35a0*/  HMMA.16816.F32.BF16 R80, R8.reuse, R54, RZ ;  /* 0x000000360850723c */ /* 0x040fe200000418ff */
[----:B------:R-:W-:Y:S01]  /*35b0*/  IADD3 R229, R226, 0x4000, RZ ;  /* 0x00004000e2e57810 */ /* 0x000fe20007ffe0ff */
[----:B------:R-:W0:Y:S06]  /*35c0*/  LDGDEPBAR ;  /* 0x00000000000079af */ /* 0x000e2c0000000000 */
[C---:B------:R-:W-:Y:S08]  /*35d0*/  HMMA.16816.F32.BF16 R88, R8.reuse, R44, RZ ;  /* 0x0000002c0858723c */ /* 0x040ff000000418ff */
[C---:B------:R-:W-:Y:S08]  /*35e0*/  HMMA.16816.F32.BF16 R84, R8.reuse, R46, RZ ;  /* 0x0000002e0854723c */ /* 0x040ff000000418ff */
[C---:B------:R-:W-:Y:S08]  /*35f0*/  HMMA.16816.F32.BF16 R76, R8.reuse, R56, RZ ;  /* 0x00000038084c723c */ /* 0x040ff000000418ff */
[----:B-1----:R-:W-:Y:S08]  /*3600*/  HMMA.16816.F32.BF16 R24, R8, R58, RZ ;  /* 0x0000003a0818723c */ /* 0x002ff000000418ff */
[C---:B------:R-:W-:Y:S01]  /*3610*/  HMMA.16816.F32.BF16 R8, R4.reuse, R100, R40 ;  /* 0x000000640408723c */ /* 0x040fe20000041828 */
[----:B------:R-:W1:Y:S07]  /*3620*/  LDSM.16.M88.4 R40, [R217+0x1800] ;  /* 0x00180000d928783b */ /* 0x000e6e0000000200 */
[C---:B------:R-:W-:Y:S08]  /*3630*/  HMMA.16816.F32.BF16 R56, R4.reuse, R92, R36 ;  /* 0x0000005c0438723c */ /* 0x040ff00000041824 */
[C---:B------:R-:W-:Y:S08]  /*3640*/  HMMA.16816.F32.BF16 R52, R4.reuse, R94, R32 ;  /* 0x0000005e0434723c */ /* 0x040ff00000041820 */
[C---:B--2---:R-:W-:Y:S08]  /*3650*/  HMMA.16816.F32.BF16 R16, R4.reuse, R98, R20 ;  /* 0x000000620410723c */ /* 0x044ff00000041814 */
[C---:B------:R-:W-:Y:S08]  /*3660*/  HMMA.16816.F32.BF16 R20, R4.reuse, R102, R48 ;  /* 0x000000660414723c */ /* 0x040ff00000041830 */
[C---:B------:R-:W-:Y:S08]  /*3670*/  HMMA.16816.F32.BF16 R44, R4.reuse, R96, R28 ;  /* 0x00000060042c723c */ /* 0x040ff0000004181c */
[C---:B------:R-:W-:Y:S08]  /*3680*/  HMMA.16816.F32.BF16 R36, R4.reuse, R104, R60 ;  /* 0x000000680424723c */ /* 0x040ff0000004183c */
[C---:B------:R-:W-:Y:S08]  /*3690*/  HMMA.16816.F32.BF16 R32, R4.reuse, R106, R80 ;  /* 0x0000006a0420723c */ /* 0x040ff00000041850 */
[C---:B------:R-:W-:Y:S08]  /*36a0*/  HMMA.16816.F32.BF16 R96, R4.reuse, R112, R76 ;  /* 0x000000700460723c */ /* 0x040ff0000004184c */
[----:B------:R-:W-:Y:S01]  /*36b0*/  HMMA.16816.F32.BF16 R104, R4, R114, R24 ;  /* 0x000000720468723c */ /* 0x000fe20000041818 */
[----:B------:R-:W2:Y:S07]  /*36c0*/  LDSM.16.M88.4 R24, [R217+0x2000] ;  /* 0x00200000d918783b */ /* 0x000eae0000000200 */
[----:B---3--:R-:W-:Y:S01]  /*36d0*/  HMMA.16816.F32.BF16 R76, R12, R64, R8 ;  /* 0x000000400c4c723c */ /* 0x008fe20000041808 */
[----:B------:R-:W3:Y:S01]  /*36e0*/  LDSM.16.M88.4 R8, [R217+0x2800] ;  /* 0x00280000d908783b */ /* 0x000ee20000000200 */
[----:B------:R-:W-:-:S05]  /*36f0*/  IMAD.IADD R216, R227, 0x1, R0 ;  /* 0x00000001e3d87824 */ /* 0x000fca00078e0200 */
[----:B------:R-:W-:Y:S01]  /*3700*/  LDSM.16.M88.4 R48, [R216+-0x7800] ;  /* 0xff880000d830783b */ /* 0x000fe20000000200 */
[----:B------:R-:W-:Y:S08]  /*3710*/  HMMA.16816.F32.BF16 R28, R4, R108, R88 ;  /* 0x0000006c041c723c */ /* 0x000ff00000041858 */
[C---:B------:R-:W-:Y:S08]  /*3720*/  HMMA.16816.F32.BF16 R100, R12.reuse, R72, R56 ;  /* 0x000000480c64723c */ /* 0x040ff00000041838 */
[----:B------:R-:W-:Y:S01]  /*3730*/  HMMA.16816.F32.BF16 R92, R12, R74, R52 ;  /* 0x0000004a0c5c723c */ /* 0x000fe20000041834 */
[----:B------:R-:W-:Y:S07]  /*3740*/  LDSM.16.M88.4 R52, [R216+-0x9000] ;  /* 0xff700000d834783b */ /* 0x000fee0000000200 */
[----:B------:R-:W-:Y:S01]  /*3750*/  HMMA.16816.F32.BF16 R84, R4, R110, R84 ;  /* 0x0000006e0454723c */ /* 0x000fe20000041854 */
[----:B------:R-:W5:Y:S04]  /*3760*/  LDSM.16.M88.4 R4, [R224] ;  /* 0x00000000e004783b */ /* 0x000f680000000200 */
[----:B------:R-:W-:Y:S03]  /*3770*/  LDSM.16.M88.4 R108, [R135+0x3800] ;  /* 0x00380000876c783b */ /* 0x000fe60000000200 */
[C---:B------:R-:W-:Y:S01]  /*3780*/  HMMA.16816.F32.BF16 R72, R12.reuse, R66, R20 ;  /* 0x000000420c48723c */ /* 0x040fe20000041814 */
[----:B------:R-:W3:Y:S07]  /*3790*/  LDSM.16.M88.4 R64, [R216+-0x8000] ;  /* 0xff800000d840783b */ /* 0x000eee0000000200 */
[C---:B------:R-:W-:Y:S01]  /*37a0*/  HMMA.16816.F32.BF16 R88, R12.reuse, R68, R44 ;  /* 0x000000440c58723c */ /* 0x040fe2000004182c */
[----:B------:R-:W-:Y:S07]  /*37b0*/  LDSM.16.M88.4 R44, [R216+-0x7000] ;  /* 0xff900000d82c783b */ /* 0x000fee0000000200 */
[C---:B------:R-:W-:Y:S01]  /*37c0*/  HMMA.16816.F32.BF16 R80, R12.reuse, R70, R16 ;  /* 0x000000460c50723c */ /* 0x040fe20000041810 */
[----:B------:R-:W4:Y:S04]  /*37d0*/  LDSM.16.M88.4 R68, [R216+-0x8800] ;  /* 0xff780000d844783b */ /* 0x000f280000000200 */
[----:B------:R-:W-:Y:S03]  /*37e0*/  LDSM.16.M88.4 R16, [R222+0x4000] ;  /* 0x00400000de10783b */ /* 0x000fe60000000200 */
[C---:B-1----:R-:W-:Y:S01]  /*37f0*/  HMMA.16816.F32.BF16 R60, R12.reuse, R40, R36 ;  /* 0x000000280c3c723c */ /* 0x042fe20000041824 */
[----:B------:R-:W1:Y:S07]  /*3800*/  LDSM.16.M88.4 R36, [R216+-0x6800] ;  /* 0xff980000d824783b */ /* 0x000e6e0000000200 */
[C---:B------:R-:W-:Y:S08]  /*3810*/  HMMA.16816.F32.BF16 R56, R12.reuse, R42, R32 ;  /* 0x0000002a0c38723c */ /* 0x040ff00000041820 */
[C---:B--2---:R-:W-:Y:S08]  /*3820*/  HMMA.16816.F32.BF16 R40, R12.reuse, R24, R28 ;  /* 0x000000180c28723c */ /* 0x044ff0000004181c */
[C---:B---3--:R-:W-:Y:S08]  /*3830*/  HMMA.16816.F32.BF16 R28, R12.reuse, R8, R96 ;  /* 0x000000080c1c723c */ /* 0x048ff00000041860 */
[C---:B------:R-:W-:Y:S08]  /*3840*/  HMMA.16816.F32.BF16 R20, R12.reuse, R10, R104 ;  /* 0x0000000a0c14723c */ /* 0x040ff00000041868 */
[----:B------:R-:W-:Y:S01]  /*3850*/  HMMA.16816.F32.BF16 R32, R12, R26, R84 ;  /* 0x0000001a0c20723c */ /* 0x000fe20000041854 */
[----:B------:R-:W2:Y:S07]  /*3860*/  LDSM.16.M88.4 R24, [R135+0x3000] ;  /* 0x003000008718783b */ /* 0x000eae0000000200 */
[C---:B-----5:R-:W-:Y:S08]  /*3870*/  HMMA.16816.F32.BF16 R8, R4.reuse, R54, R92 ;  /* 0x000000360408723c */ /* 0x060ff0000004185c */
[C---:B------:R-:W-:Y:S01]  /*3880*/  HMMA.16816.F32.BF16 R84, R4.reuse, R64, R76 ;  /* 0x000000400454723c */ /* 0x040fe2000004184c */
[----:B------:R-:W3:Y:S07]  /*3890*/  LDSM.16.M88.4 R76, [R135+0x4000] ;  /* 0x00400000874c783b */ /* 0x000eee0000000200 */
[C---:B------:R-:W-:Y:S08]  /*38a0*/  HMMA.16816.F32.BF16 R12, R4.reuse, R52, R100 ;  /* 0x00000034040c723c */ /* 0x040ff00000041864 */
[C---:B------:R-:W-:Y:S08]  /*38b0*/  HMMA.16816.F32.BF16 R92, R4.reuse, R48, R60 ;  /* 0x00000030045c723c */ /* 0x040ff0000004183c */
[C---:B------:R-:W-:Y:S01]  /*38c0*/  HMMA.16816.F32.BF16 R96, R4.reuse, R50, R56 ;  /* 0x000000320460723c */ /* 0x040fe20000041838 */
[----:B------:R-:W5:Y:S07]  /*38d0*/  LDSM.16.M88.4 R48, [R135+0x4800] ;  /* 0x004800008730783b */ /* 0x000f6e0000000200 */
[C---:B----4-:R-:W-:Y:S08]  /*38e0*/  HMMA.16816.F32.BF16 R52, R4.reuse, R68, R88 ;  /* 0x000000440434723c */ /* 0x050ff00000041858 */
[C---:B------:R-:W-:Y:S08]  /*38f0*/  HMMA.16816.F32.BF16 R80, R4.reuse, R70, R80 ;  /* 0x000000460450723c */ /* 0x040ff00000041850 */
[C---:B------:R-:W-:Y:S01]  /*3900*/  HMMA.16816.F32.BF16 R100, R4.reuse, R44, R40 ;  /* 0x0000002c0464723c */ /* 0x040fe20000041828 */
[----:B------:R-:W4:Y:S07]  /*3910*/  LDSM.16.M88.4 R40, [R135+0x5000] ;  /* 0x005000008728783b */ /* 0x000f2e0000000200 */
[C---:B-1----:R-:W-:Y:S01]  /*3920*/  HMMA.16816.F32.BF16 R68, R4.reuse, R36, R28 ;  /* 0x000000240444723c */ /* 0x042fe2000004181c */
[----:B------:R-:W-:Y:S07]  /*3930*/  LDSM.16.M88.4 R28, [R228] ;  /* 0x00000000e41c783b */ /* 0x000fee0000000200 */
[C---:B------:R-:W-:Y:S01]  /*3940*/  HMMA.16816.F32.BF16 R56, R4.reuse, R38, R20 ;  /* 0x000000260438723c */ /* 0x040fe20000041814 */
[----:B------:R-:W1:Y:S07]  /*3950*/  LDSM.16.M88.4 R36, [R135+0x5800] ;  /* 0x005800008724783b */ /* 0x000e6e0000000200 */
[----:B------:R-:W-:Y:S01]  /*3960*/  HMMA.16816.F32.BF16 R88, R4, R66, R72 ;  /* 0x000000420458723c */ /* 0x000fe20000041848 */
[C---:B------:R-:W-:Y:S01]  /*3970*/  IADD3 R230, R226.reuse, 0x4800, RZ ;  /* 0x00004800e2e67810 */ /* 0x040fe20007ffe0ff */
[----:B------:R-:W-:Y:S01]  /*3980*/  LDSM.16.M88.4 R64, [R229] ;  /* 0x00000000e540783b */ /* 0x000fe20000000200 */
[----:B------:R-:W-:-:S02]  /*3990*/  IADD3 R231, R226, 0x5000, RZ ;  /* 0x00005000e2e77810 */ /* 0x000fc40007ffe0ff */
[C---:B------:R-:W-:Y:S01]  /*39a0*/  IADD3 R232, R226.reuse, 0x5800, RZ ;  /* 0x00005800e2e87810 */ /* 0x040fe20007ffe0ff */
[----:B------:R-:W-:Y:S02]  /*39b0*/  LDSM.16.M88.4 R104, [R230] ;  /* 0x00000000e668783b */ /* 0x000fe40000000200 */
[----:B------:R-:W-:Y:S02]  /*39c0*/  HMMA.16816.F32.BF16 R72, R4, R46, R32 ;  /* 0x0000002e0448723c */ /* 0x000fe40000041820 */
[----:B------:R-:W-:Y:S04]  /*39d0*/  LDSM.16.M88.4 R4, [R223+0x4000] ;  /* 0x00400000df04783b */ /* 0x000fe80000000200 */
[----:B------:R-:W1:Y:S02]  /*39e0*/  LDSM.16.M88.4 R32, [R233] ;  /* 0x00000000e920783b */ /* 0x000e640000000200 */
[C---:B--2---:R-:W-:Y:S02]  /*39f0*/  HMMA.16816.F32.BF16 R44, R16.reuse, R24, R12 ;  /* 0x00000018102c723c */ /* 0x044fe4000004180c */
[----:B------:R-:W2:Y:S04]  /*3a00*/  LDSM.16.M88.4 R112, [R231] ;  /* 0x00000000e770783b */ /* 0x000ea80000000200 */
[----:B------:R-:W1:Y:S02]  /*3a10*/  LDSM.16.M88.4 R120, [R232] ;  /* 0x00000000e878783b */ /* 0x000e640000000200 */
[C---:B------:R-:W-:Y:S02]  /*3a20*/  HMMA.16816.F32.BF16 R24, R16.reuse, R26, R8 ;  /* 0x0000001a1018723c */ /* 0x040fe40000041808 */
[----:B------:R-:W1:Y:S06]  /*3a30*/  LDSM.16.M88.4 R8, [R225+0x4000] ;  /* 0x00400000e108783b */ /* 0x000e6c0000000200 */
[C---:B------:R-:W-:Y:S01]  /*3a40*/  HMMA.16816.F32.BF16 R20, R16.reuse, R108, R52 ;  /* 0x0000006c1014723c */ /* 0x040fe20000041834 */
[----:B------:R-:W1:Y:S07]  /*3a50*/  LDSM.16.M88.4 R52, [R217+0x3800] ;  /* 0x00380000d934783b */ /* 0x000e6e0000000200 */
[C---:B------:R-:W-:Y:S01]  /*3a60*/  HMMA.16816.F32.BF16 R12, R16.reuse, R110, R80 ;  /* 0x0000006e100c723c */ /* 0x040fe20000041850 */
[----:B------:R-:W-:Y:S07]  /*3a70*/  LDSM.16.M88.4 R108, [R217+0x5000] ;  /* 0x00500000d96c783b */ /* 0x000fee0000000200 */
[C---:B---3--:R-:W-:Y:S08]  /*3a80*/  HMMA.16816.F32.BF16 R80, R16.reuse, R78, R88 ;  /* 0x0000004e1050723c */ /* 0x048ff00000041858 */
[C---:B-----5:R-:W-:Y:S08]  /*3a90*/  HMMA.16816.F32.BF16 R88, R16.reuse, R48, R92 ;  /* 0x000000301058723c */ /* 0x060ff0000004185c */
[C---:B------:R-:W-:Y:S08]  /*3aa0*/  HMMA.16816.F32.BF16 R60, R16.reuse, R76, R84 ;  /* 0x0000004c103c723c */ /* 0x040ff00000041854 */
[C---:B------:R-:W-:Y:S01]  /*3ab0*/  HMMA.16816.F32.BF16 R96, R16.reuse, R50, R96 ;  /* 0x000000321060723c */ /* 0x040fe20000041860 */
[----:B------:R-:W3:Y:S07]  /*3ac0*/  LDSM.16.M88.4 R48, [R217+0x4000] ;  /* 0x00400000d930783b */ /* 0x000eee0000000200 */
[C---:B----4-:R-:W-:Y:S08]  /*3ad0*/  HMMA.16816.F32.BF16 R92, R16.reuse, R42, R72 ;  /* 0x0000002a105c723c */ /* 0x050ff00000041848 */
[C---:B------:R-:W-:Y:S08]  /*3ae0*/  HMMA.16816.F32.BF16 R100, R16.reuse, R40, R100 ;  /* 0x000000281064723c */ /* 0x040ff00000041864 */
[C---:B-1----:R-:W-:Y:S08]  /*3af0*/  HMMA.16816.F32.BF16 R84, R16.reuse, R36, R68 ;  /* 0x000000241054723c */ /* 0x042ff00000041844 */
[----:B------:R-:W-:Y:S08]  /*3b00*/  HMMA.16816.F32.BF16 R72, R16, R38, R56 ;  /* 0x000000261048723c */ /* 0x000ff00000041838 */
[C---:B------:R-:W-:Y:S01]  /*3b10*/  HMMA.16816.F32.BF16 R68, R4.reuse, R32, R44 ;  /* 0x000000200444723c */ /* 0x040fe2000004182c */
[----:B------:R-:W1:Y:S07]  /*3b20*/  LDSM.16.M88.4 R44, [R217+0x4800] ;  /* 0x00480000d92c783b */ /* 0x000e6e0000000200 */
[C---:B------:R-:W-:Y:S08]  /*3b30*/  HMMA.16816.F32.BF16 R76, R4.reuse, R34, R24 ;  /* 0x00000022044c723c */ /* 0x040ff00000041818 */
[C---:B------:R-:W-:Y:S08]  /*3b40*/  HMMA.16816.F32.BF16 R56, R4.reuse, R28, R20 ;  /* 0x0000001c0438723c */ /* 0x040ff00000041814 */
[C---:B------:R-:W-:Y:S08]  /*3b50*/  HMMA.16816.F32.BF16 R40, R4.reuse, R30, R12 ;  /* 0x0000001e0428723c */ /* 0x040ff0000004180c */
[C---:B------:R-:W-:Y:S08]  /*3b60*/  HMMA.16816.F32.BF16 R36, R4.reuse, R64, R60 ;  /* 0x000000400424723c */ /* 0x040ff0000004183c */
[C---:B------:R-:W-:Y:S08]  /*3b70*/  HMMA.16816.F32.BF16 R32, R4.reuse, R66, R80 ;  /* 0x000000420420723c */ /* 0x040ff00000041850 */
[C---:B------:R-:W-:Y:S08]  /*3b80*/  HMMA.16816.F32.BF16 R28, R4.reuse, R104, R88 ;  /* 0x00000068041c723c */ /* 0x040ff00000041858 */
[C---:B------:R-:W-:Y:S08]  /*3b90*/  HMMA.16816.F32.BF16 R24, R4.reuse, R106, R96 ;  /* 0x0000006a0418723c */ /* 0x040ff00000041860 */
[C---:B--2---:R-:W-:Y:S08]  /*3ba0*/  HMMA.16816.F32.BF16 R20, R4.reuse, R112, R100 ;  /* 0x000000700414723c */ /* 0x044ff00000041864 */
[C---:B------:R-:W-:Y:S01]  /*3bb0*/  HMMA.16816.F32.BF16 R16, R4.reuse, R114, R92 ;  /* 0x000000720410723c */ /* 0x040fe2000004185c */
[----:B------:R-:W-:Y:S07]  /*3bc0*/  LDSM.16.M88.4 R112, [R216+-0x5800] ;  /* 0xffa80000d870783b */ /* 0x000fee0000000200 */
[C---:B------:R-:W-:Y:S08]  /*3bd0*/  HMMA.16816.F32.BF16 R12, R4.reuse, R120, R84 ;  /* 0x00000078040c723c */ /* 0x040ff00000041854 */
[----:B------:R-:W-:Y:S01]  /*3be0*/  HMMA.16816.F32.BF16 R64, R4, R122, R72 ;  /* 0x0000007a0440723c */ /* 0x000fe20000041848 */
[----:B------:R-:W-:Y:S04]  /*3bf0*/  LDSM.16.M88.4 R4, [R224+0x4000] ;  /* 0x00400000e004783b */ /* 0x000fe80000000200 */
[----:B------:R-:W2:Y:S03]  /*3c00*/  LDSM.16.M88.4 R72, [R216+-0x6000] ;  /* 0xffa00000d848783b */ /* 0x000ea60000000200 */
[C---:B------:R-:W-:Y:S01]  /*3c10*/  HMMA.16816.F32.BF16 R68, R8.reuse, R124, R68 ;  /* 0x0000007c0844723c */ /* 0x040fe20000041844 */
[C---:B------:R-:W-:Y:S01]  /*3c20*/  IADD3 R239, R226.reuse, 0x6000, RZ ;  /* 0x00006000e2ef7810 */ /* 0x040fe20007ffe0ff */
[----:B------:R-:W-:Y:S06]  /*3c30*/  LDSM.16.M88.4 R120, [R135+0x9000] ;  /* 0x009000008778783b */ /* 0x000fec0000000200 */
[C---:B------:R-:W-:Y:S08]  /*3c40*/  HMMA.16816.F32.BF16 R76, R8.reuse, R126, R76 ;  /* 0x0000007e084c723c */ /* 0x040ff0000004184c */
[C---:B------:R-:W-:Y:S01]  /*3c50*/  HMMA.16816.F32.BF16 R100, R8.reuse, R52, R56 ;  /* 0x000000340864723c */ /* 0x040fe20000041838 */
[----:B------:R-:W4:Y:S07]  /*3c60*/  LDSM.16.M88.4 R56, [R216+-0x5000] ;  /* 0xffb00000d838783b */ /* 0x000f2e0000000200 */
[C---:B------:R-:W-:Y:S01]  /*3c70*/  HMMA.16816.F32.BF16 R104, R8.reuse, R54, R40 ;  /* 0x000000360868723c */ /* 0x040fe20000041828 */
[----:B------:R-:W5:Y:S04]  /*3c80*/  LDSM.16.M88.4 R52, [R216+-0x4800] ;  /* 0xffb80000d834783b */ /* 0x000f680000000200 */
[----:B------:R-:W-:Y:S03]  /*3c90*/  LDSM.16.M88.4 R40, [R216+-0x3800] ;  /* 0xffc80000d828783b */ /* 0x000fe60000000200 */
[C---:B---3--:R-:W-:Y:S08]  /*3ca0*/  HMMA.16816.F32.BF16 R96, R8.reuse, R48, R36 ;  /* 0x000000300860723c */ /* 0x048ff00000041824 */
[C---:B------:R-:W-:Y:S01]  /*3cb0*/  HMMA.16816.F32.BF16 R92, R8.reuse, R50, R32 ;  /* 0x00000032085c723c */ /* 0x040fe20000041820 */
[----:B------:R-:W-:Y:S07]  /*3cc0*/  LDSM.16.M88.4 R32, [R135+0x6000] ;  /* 0x006000008720783b */ /* 0x000fee0000000200 */
[C---:B-1----:R-:W-:Y:S01]  /*3cd0*/  HMMA.16816.F32.BF16 R88, R8.reuse, R44, R28 ;  /* 0x0000002c0858723c */ /* 0x042fe2000004181c */
[----:B------:R-:W-:Y:S07]  /*3ce0*/  LDSM.16.M88.4 R28, [R135+0x6800] ;  /* 0x00680000871c783b */ /* 0x000fee0000000200 */
[C---:B------:R-:W-:Y:S01]  /*3cf0*/  HMMA.16816.F32.BF16 R84, R8.reuse, R46, R24 ;  /* 0x0000002e0854723c */ /* 0x040fe20000041818 */
[----:B------:R-:W1:Y:S07]  /*3d00*/  LDSM.16.M88.4 R44, [R216+-0x4000] ;  /* 0xffc00000d82c783b */ /* 0x000e6e0000000200 */
[C---:B------:R-:W-:Y:S01]  /*3d10*/  HMMA.16816.F32.BF16 R48, R8.reuse, R116, R12 ;  /* 0x000000740830723c */ /* 0x040fe2000004180c */
[----:B------:R-:W3:Y:S07]  /*3d20*/  LDSM.16.M88.4 R12, [R222+0x8000] ;  /* 0x00800000de0c783b */ /* 0x000eee0000000200 */
[C---:B------:R-:W-:Y:S08]  /*3d30*/  HMMA.16816.F32.BF16 R80, R8.reuse, R108, R20 ;  /* 0x0000006c0850723c */ /* 0x040ff00000041814 */
[C---:B------:R-:W-:Y:S08]  /*3d40*/  HMMA.16816.F32.BF16 R60, R8.reuse, R110, R16 ;  /* 0x0000006e083c723c */ /* 0x040ff00000041810 */
[----:B------:R-:W-:Y:S01]  /*3d50*/  HMMA.16816.F32.BF16 R36, R8, R118, R64 ;  /* 0x000000760824723c */ /* 0x000fe20000041840 */
[C---:B------:R-:W-:Y:S01]  /*3d60*/  IADD3 R234, R226.reuse, 0x6800, RZ ;  /* 0x00006800e2ea7810 */ /* 0x040fe20007ffe0ff */
[----:B------:R-:W-:Y:S06]  /*3d70*/  LDSM.16.M88.4 R116, [R217+0x6000] ;  /* 0x00600000d974783b */ /* 0x000fec0000000200 */
[C---:B--2---:R-:W-:Y:S01]  /*3d80*/  HMMA.16816.F32.BF16 R24, R4.reuse, R72, R68 ;  /* 0x000000480418723c */ /* 0x044fe20000041844 */
[----:B------:R-:W2:Y:S07]  /*3d90*/  LDSM.16.M88.4 R68, [R135+0x7000] ;  /* 0x007000008744783b */ /* 0x000eae0000000200 */
[C---:B------:R-:W-:Y:S08]  /*3da0*/  HMMA.16816.F32.BF16 R20, R4.reuse, R74, R76 ;  /* 0x0000004a0414723c */ /* 0x040ff0000004184c */
[C---:B------:R-:W-:Y:S01]  /*3db0*/  HMMA.16816.F32.BF16 R16, R4.reuse, R112, R100 ;  /* 0x000000700410723c */ /* 0x040fe20000041864 */
[----:B------:R-:W-:Y:S07]  /*3dc0*/  LDSM.16.M88.4 R100, [R135+0x7800] ;  /* 0x007800008764783b */ /* 0x000fee0000000200 */
[C---:B------:R-:W-:Y:S01]  /*3dd0*/  HMMA.16816.F32.BF16 R8, R4.reuse, R114, R104 ;  /* 0x000000720408723c */ /* 0x040fe20000041868 */
[C---:B------:R-:W-:Y:S01]  /*3de0*/  IADD3 R235, R226.reuse, 0x7000, RZ ;  /* 0x00007000e2eb7810 */ /* 0x040fe20007ffe0ff */
[----:B------:R-:W-:Y:S06]  /*3df0*/  LDSM.16.M88.4 R112, [R216+-0x3000] ;  /* 0xffd00000d870783b */ /* 0x000fec0000000200 */
[C---:B----4-:R-:W-:Y:S08]  /*3e00*/  HMMA.16816.F32.BF16 R64, R4.reuse, R56, R96 ;  /* 0x000000380440723c */ /* 0x050ff00000041860 */
[C---:B------:R-:W-:Y:S01]  /*3e10*/  HMMA.16816.F32.BF16 R56, R4.reuse, R58, R92 ;  /* 0x0000003a0438723c */ /* 0x040fe2000004185c */
[----:B------:R-:W4:Y:S07]  /*3e20*/  LDSM.16.M88.4 R92, [R135+0x8000] ;  /* 0x00800000875c783b */ /* 0x000f2e0000000200 */
[C---:B-----5:R-:W-:Y:S08]  /*3e30*/  HMMA.16816.F32.BF16 R72, R4.reuse, R52, R88 ;  /* 0x000000340448723c */ /* 0x060ff00000041858 */
[C---:B------:R-:W-:Y:S08]  /*3e40*/  HMMA.16816.F32.BF16 R84, R4.reuse, R54, R84 ;  /* 0x000000360454723c */ /* 0x040ff00000041854 */
[C---:B-1----:R-:W-:Y:S08]  /*3e50*/  HMMA.16816.F32.BF16 R76, R4.reuse, R44, R80 ;  /* 0x0000002c044c723c */ /* 0x042ff00000041850 */
[C---:B------:R-:W-:Y:S08]  /*3e60*/  HMMA.16816.F32.BF16 R96, R4.reuse, R40, R48 ;  /* 0x000000280460723c */ /* 0x040ff00000041830 */
[----:B------:R-:W-:Y:S01]  /*3e70*/  HMMA.16816.F32.BF16 R80, R4, R42, R36 ;  /* 0x0000002a0450723c */ /* 0x000fe20000041824 */
[----:B------:R-:W-:Y:S07]  /*3e80*/  LDSM.16.M88.4 R36, [R235] ;  /* 0x00000000eb24783b */ /* 0x000fee0000000200 */
[C---:B---3--:R-:W-:Y:S01]  /*3e90*/  HMMA.16816.F32.BF16 R52, R12.reuse, R32, R24 ;  /* 0x000000200c34723c */ /* 0x048fe20000041818 */
[----:B------:R-:W-:Y:S07]  /*3ea0*/  LDSM.16.M88.4 R24, [R234] ;  /* 0x00000000ea18783b */ /* 0x000fee0000000200 */
[C---:B------:R-:W-:Y:S01]  /*3eb0*/  HMMA.16816.F32.BF16 R48, R12.reuse, R34, R20 ;  /* 0x000000220c30723c */ /* 0x040fe20000041814 */
[----:B------:R-:W1:Y:S07]  /*3ec0*/  LDSM.16.M88.4 R32, [R135+0x8800] ;  /* 0x008800008720783b */ /* 0x000e6e0000000200 */
[C---:B------:R-:W-:Y:S08]  /*3ed0*/  HMMA.16816.F32.BF16 R40, R12.reuse, R28, R16 ;  /* 0x0000001c0c28723c */ /* 0x040ff00000041810 */
[----:B------:R-:W-:Y:S01]  /*3ee0*/  HMMA.16816.F32.BF16 R20, R12, R30, R8 ;  /* 0x0000001e0c14723c */ /* 0x000fe20000041808 */
[----:B------:R-:W-:Y:S04]  /*3ef0*/  LDSM.16.M88.4 R8, [R223+0x8000] ;  /* 0x00800000df08783b */ /* 0x000fe80000000200 */
[----:B------:R-:W3:Y:S03]  /*3f00*/  LDSM.16.M88.4 R28, [R239] ;  /* 0x00000000ef1c783b */ /* 0x000ee60000000200 */
[----:B------:R-:W-:Y:S01]  /*3f10*/  HMMA.16816.F32.BF16 R88, R4, R46, R60 ;  /* 0x0000002e0458723c */ /* 0x000fe2000004183c */
[C---:B------:R-:W-:Y:S01]  /*3f20*/  IADD3 R236, R226.reuse, 0x7800, RZ ;  /* 0x00007800e2ec7810 */ /* 0x040fe20007ffe0ff */
[----:B------:R-:W-:Y:S06]  /*3f30*/  LDSM.16.M88.4 R4, [R225+0x8000] ;  /* 0x00800000e104783b */ /* 0x000fec0000000200 */
[C---:B--2---:R-:W-:Y:S08]  /*3f40*/  HMMA.16816.F32.BF16 R16, R12.reuse, R68, R64 ;  /* 0x000000440c10723c */ /* 0x044ff00000041840 */
[----:B------:R-:W-:Y:S01]  /*3f50*/  HMMA.16816.F32.BF16 R44, R12, R70, R56 ;  /* 0x000000460c2c723c */ /* 0x000fe20000041838 */
[----:B------:R-:W2:Y:S01]  /*3f60*/  LDSM.16.M88.4 R68, [R236] ;  /* 0x00000000ec44783b */ /* 0x000ea20000000200 */
[----:B------:R-:W-:-:S06]  /*3f70*/  IADD3 R237, R226, 0x8000, RZ ;  /* 0x00008000e2ed7810 */ /* 0x000fcc0007ffe0ff */
[C---:B----4-:R-:W-:Y:S01]  /*3f80*/  HMMA.16816.F32.BF16 R60, R12.reuse, R92, R76 ;  /* 0x0000005c0c3c723c */ /* 0x050fe2000004184c */
[----:B------:R-:W4:Y:S07]  /*3f90*/  LDSM.16.M88.4 R76, [R237] ;  /* 0x00000000ed4c783b */ /* 0x000f2e0000000200 */
[C---:B------:R-:W-:Y:S08]  /*3fa0*/  HMMA.16816.F32.BF16 R56, R12.reuse, R94, R88 ;  /* 0x0000005e0c38723c */ /* 0x040ff00000041858 */
[C---:B------:R-:W-:Y:S08]  /*3fb0*/  HMMA.16816.F32.BF16 R72, R12.reuse, R100, R72 ;  /* 0x000000640c48723c */ /* 0x040ff00000041848 */
[C---:B------:R-:W-:Y:S01]  /*3fc0*/  HMMA.16816.F32.BF16 R64, R12.reuse, R102, R84 ;  /* 0x000000660c40723c */ /* 0x040fe20000041854 */
[C---:B------:R-:W-:Y:S01]  /*3fd0*/  IADD3 R238, R226.reuse, 0x8800, RZ ;  /* 0x00008800e2ee7810 */ /* 0x040fe20007ffe0ff */
[----:B------:R-:W-:Y:S04]  /*3fe0*/  LDSM.16.M88.4 R100, [R217+0x7800] ;  /* 0x00780000d964783b */ /* 0x000fe80000000200 */
[----:B------:R-:W-:Y:S02]  /*3ff0*/  LDSM.16.M88.4 R108, [R238] ;  /* 0x00000000ee6c783b */ /* 0x000fe40000000200 */
[C---:B-1----:R-:W-:Y:S08]  /*4000*/  HMMA.16816.F32.BF16 R92, R12.reuse, R32, R96 ;  /* 0x000000200c5c723c */ /* 0x042ff00000041860 */
[----:B------:R-:W-:Y:S01]  /*4010*/  HMMA.16816.F32.BF16 R104, R12, R34, R80 ;  /* 0x000000220c68723c */ /* 0x000fe20000041850 */
[----:B------:R-:W-:Y:S04]  /*4020*/  LDSM.16.M88.4 R32, [R217+0x7000] ;  /* 0x00700000d920783b */ /* 0x000fe80000000200 */
[----:B------:R-:W-:Y:S03]  /*4030*/  LDSM.16.M88.4 R80, [R217+0x8800] ;  /* 0x00880000d950783b */ /* 0x000fe60000000200 */
[C---:B---3--:R-:W-:Y:S08]  /*4040*/  HMMA.16816.F32.BF16 R12, R8.reuse, R28, R52 ;  /* 0x0000001c080c723c */ /* 0x048ff00000041834 */
[C---:B------:R-:W-:Y:S08]  /*4050*/  HMMA.16816.F32.BF16 R52, R8.reuse, R30, R48 ;  /* 0x0000001e0834723c */ /* 0x040ff00000041830 */
[C---:B------:R-:W-:Y:S08]  /*4060*/  HMMA.16816.F32.BF16 R48, R8.reuse, R24, R40 ;  /* 0x000000180830723c */ /* 0x040ff00000041828 */
[C---:B------:R-:W-:Y:S01]  /*4070*/  HMMA.16816.F32.BF16 R40, R8.reuse, R26, R20 ;  /* 0x0000001a0828723c */ /* 0x040fe20000041814 */
[----:B------:R-:W-:Y:S07]  /*4080*/  LDSM.16.M88.4 R20, [R222+0xc000] ;  /* 0x00c00000de14783b */ /* 0x000fee0000000200 */
[C---:B------:R-:W-:Y:S01]  /*4090*/  HMMA.16816.F32.BF16 R28, R8.reuse, R36, R16 ;  /* 0x00000024081c723c */ /* 0x040fe20000041810 */
[----:B------:R-:W-:Y:S07]  /*40a0*/  LDSM.16.M88.4 R16, [R224+0x8000] ;  /* 0x00800000e010783b */ /* 0x000fee0000000200 */
[C---:B------:R-:W-:Y:S01]  /*40b0*/  HMMA.16816.F32.BF16 R24, R8.reuse, R38, R44 ;  /* 0x000000260818723c */ /* 0x040fe2000004182c */
[----:B------:R-:W1:Y:S07]  /*40c0*/  LDSM.16.M88.4 R36, [R217+0x6800] ;  /* 0x00680000d924783b */ /* 0x000e6e0000000200 */
[----:B--2---:R-:W-:Y:S01]  /*40d0*/  HMMA.16816.F32.BF16 R88, R8, R68, R72 ;  /* 0x000000440858723c */ /* 0x004fe20000041848 */
[----:B------:R-:W2:Y:S07]  /*40e0*/  LDSM.16.M88.4 R72, [R217+0x8000] ;  /* 0x00800000d948783b */ /* 0x000eae0000000200 */
[----:B------:R-:W-:Y:S08]  /*40f0*/  HMMA.16816.F32.BF16 R12, R4, R116, R12 ;  /* 0x00000074040c723c */ /* 0x000ff0000004180c */
[----:B------:R-:W-:Y:S08]  /*4100*/  HMMA.16816.F32.BF16 R96, R8, R70, R64 ;  /* 0x000000460860723c */ /* 0x000ff00000041840 */
[----:B------:R-:W-:Y:S01]  /*4110*/  HMMA.16816.F32.BF16 R44, R4, R118, R52 ;  /* 0x00000076042c723c */ /* 0x000fe20000041834 */
[----:B------:R-:W-:Y:S07]  /*4120*/  LDSM.16.M88.4 R52, [R216+-0x1800] ;  /* 0xffe80000d834783b */ /* 0x000fee0000000200 */
[C---:B----4-:R-:W-:Y:S08]  /*4130*/  HMMA.16816.F32.BF16 R84, R8.reuse, R76, R60 ;  /* 0x0000004c0854723c */ /* 0x050ff0000004183c */
[----:B------:R-:W-:Y:S08]  /*4140*/  HMMA.16816.F32.BF16 R76, R8, R78, R56 ;  /* 0x0000004e084c723c */ /* 0x000ff00000041838 */
[----:B-1----:R-:W-:Y:S01]  /*4150*/  HMMA.16816.F32.BF16 R60, R4, R38, R40 ;  /* 0x00000026043c723c */ /* 0x002fe20000041828 */
[----:B------:R-:W1:Y:S07]  /*4160*/  LDSM.16.M88.4 R40, [R216+-0x2800] ;  /* 0xffd80000d828783b */ /* 0x000e6e0000000200 */
[----:B------:R-:W-:Y:S08]  /*4170*/  HMMA.16816.F32.BF16 R68, R8, R108, R92 ;  /* 0x0000006c0844723c */ /* 0x000ff0000004185c */
[----:B------:R-:W-:Y:S01]  /*4180*/  HMMA.16816.F32.BF16 R64, R4, R36, R48 ;  /* 0x000000240440723c */ /* 0x000fe20000041830 */
[----:B------:R-:W3:Y:S07]  /*4190*/  LDSM.16.M88.4 R36, [R216+-0x2000] ;  /* 0xffe00000d824783b */ /* 0x000eee0000000200 */
[----:B------:R-:W-:Y:S01]  /*41a0*/  HMMA.16816.F32.BF16 R92, R8, R110, R104 ;  /* 0x0000006e085c723c */ /* 0x000fe20000041868 */
[----:B------:R-:W-:Y:S07]  /*41b0*/  LDSM.16.M88.4 R104, [R227] ;  /* 0x00000000e368783b */ /* 0x000fee0000000200 */
[----:B------:R-:W-:Y:S01]  /*41c0*/  HMMA.16816.F32.BF16 R8, R16, R112, R12 ;  /* 0x000000701008723c */ /* 0x000fe2000004180c */
[----:B------:R-:W4:Y:S07]  /*41d0*/  LDSM.16.M88.4 R12, [R223+0xc000] ;  /* 0x00c00000df0c783b */ /* 0x000f2e0000000200 */
[C---:B------:R-:W-:Y:S08]  /*41e0*/  HMMA.16816.F32.BF16 R56, R4.reuse, R32, R28 ;  /* 0x000000200438723c */ /* 0x040ff0000004181c */
[C---:B------:R-:W-:Y:S08]  /*41f0*/  HMMA.16816.F32.BF16 R48, R4.reuse, R34, R24 ;  /* 0x000000220430723c */ /* 0x040ff00000041818 */
[C---:B------:R-:W-:Y:S08]  /*4200*/  HMMA.16816.F32.BF16 R32, R4.reuse, R100, R88 ;  /* 0x000000640420723c */ /* 0x040ff00000041858 */
[----:B------:R-:W-:Y:S08]  /*4210*/  HMMA.16816.F32.BF16 R88, R4, R102, R96 ;  /* 0x000000660458723c */ /* 0x000ff00000041860 */
[----:B------:R-:W-:Y:S08]  /*4220*/  HMMA.16816.F32.BF16 R28, R16, R114, R44 ;  /* 0x00000072101c723c */ /* 0x000ff0000004182c */
[C---:B--2---:R-:W-:Y:S08]  /*4230*/  HMMA.16816.F32.BF16 R96, R4.reuse, R72, R84 ;  /* 0x000000480460723c */ /* 0x044ff00000041854 */
[C---:B------:R-:W-:Y:S01]  /*4240*/  HMMA.16816.F32.BF16 R72, R4.reuse, R74, R76 ;  /* 0x0000004a0448723c */ /* 0x040fe2000004184c */
[----:B------:R-:W2:Y:S07]  /*4250*/  LDSM.16.M88.4 R76, [R135+0x9800] ;  /* 0x00980000874c783b */ /* 0x000eae0000000200 */
[----:B------:R-:W-:Y:S01]  /*4260*/  HMMA.16816.F32.BF16 R108, R4, R80, R68 ;  /* 0x00000050046c723c */ /* 0x000fe20000041844 */
[----:B------:R-:W5:Y:S07]  /*4270*/  LDSM.16.M88.4 R68, [R216+-0x1000] ;  /* 0xfff00000d844783b */ /* 0x000f6e0000000200 */
[----:B------:R-:W-:Y:S01]  /*4280*/  HMMA.16816.F32.BF16 R24, R20, R120, R8 ;  /* 0x000000781418723c */ /* 0x000fe20000041808 */
[----:B------:R-:W-:Y:S01]  /*4290*/  LDSM.16.M88.4 R8, [R225+0xc000] ;  /* 0x00c00000e108783b */ /* 0x000fe20000000200 */
[----:B------:R-:W-:-:S06]  /*42a0*/  IADD3 R240, R226, 0x9800, RZ ;  /* 0x00009800e2f07810 */ /* 0x000fcc0007ffe0ff */
[----:B-1----:R-:W-:Y:S08]  /*42b0*/  HMMA.16816.F32.BF16 R44, R16, R40, R64 ;  /* 0x00000028102c723c */ /* 0x002ff00000041840 */
[----:B------:R-:W-:Y:S01]  /*42c0*/  HMMA.16816.F32.BF16 R112, R4, R82, R92 ;  /* 0x000000520470723c */ /* 0x000fe2000004185c */
[----:B------:R-:W1:Y:S04]  /*42d0*/  LDSM.16.M88.4 R80, [R217+0x9000] ;  /* 0x00900000d950783b */ /* 0x000e680000000200 */
[----:B------:R-:W-:Y:S03]  /*42e0*/  LDSM.16.M88.4 R4, [R224+0xc000] ;  /* 0x00c00000e004783b */ /* 0x000fe60000000200 */
[----:B------:R-:W-:Y:S08]  /*42f0*/  HMMA.16816.F32.BF16 R28, R20, R122, R28 ;  /* 0x0000007a141c723c */ /* 0x000ff0000004181c */
[C---:B---3--:R-:W-:Y:S01]  /*4300*/  HMMA.16816.F32.BF16 R100, R16.reuse, R36, R56 ;  /* 0x000000241064723c */ /* 0x048fe20000041838 */
[----:B------:R-:W3:Y:S07]  /*4310*/  LDSM.16.M88.4 R56, [R240] ;  /* 0x00000000f038783b */ /* 0x000eee0000000200 */
[----:B------:R-:W-:Y:S01]  /*4320*/  HMMA.16816.F32.BF16 R92, R16, R38, R48 ;  /* 0x00000026105c723c */ /* 0x000fe20000041830 */
[----:B------:R-:W1:Y:S04]  /*4330*/  LDSM.16.M88.4 R48, [R216+-0x800] ;  /* 0xfff80000d830783b */ /* 0x000e680000000200 */
[----:B------:R-:W-:Y:S03]  /*4340*/  LDSM.16.M88.4 R36, [R135+0xa000] ;  /* 0x00a000008724783b */ /* 0x000fe60000000200 */
[----:B----4-:R-:W-:Y:S08]  /*4350*/  HMMA.16816.F32.BF16 R24, R12, R104, R24 ;  /* 0x000000680c18723c */ /* 0x010ff00000041818 */
[----:B------:R-:W-:Y:S08]  /*4360*/  HMMA.16816.F32.BF16 R84, R16, R52, R32 ;  /* 0x000000341054723c */ /* 0x000ff00000041820 */
[----:B--2---:R-:W-:Y:S08]  /*4370*/  HMMA.16816.F32.BF16 R32, R20, R76, R44 ;  /* 0x0000004c1420723c */ /* 0x004ff0000004182c */
[----:B------:R-:W-:Y:S01]  /*4380*/  HMMA.16816.F32.BF16 R40, R16, R42, R60 ;  /* 0x0000002a1028723c */ /* 0x000fe2000004183c */
[----:B------:R-:W2:Y:S07]  /*4390*/  LDSM.16.M88.4 R60, [R216] ;  /* 0x00000000d83c783b */ /* 0x000eae0000000200 */
[----:B------:R-:W-:Y:S08]  /*43a0*/  HMMA.16816.F32.BF16 R28, R12, R106, R28 ;  /* 0x0000006a0c1c723c */ /* 0x000ff0000004181c */
[----:B-----5:R-:W-:Y:S01]  /*43b0*/  HMMA.16816.F32.BF16 R104, R16, R70, R72 ;  /* 0x000000461068723c */ /* 0x020fe20000041848 */
[----:B------:R-:W4:Y:S01]  /*43c0*/  LDSM.16.M88.4 R72, [R217+0x9800] ;  /* 0x00980000d948783b */ /* 0x000f220000000200 */
[----:B------:R-:W-:-:S05]  /*43d0*/  IADD3 R241, R226, 0xa000, RZ ;  /* 0x0000a000e2f17810 */ /* 0x000fca0007ffe0ff */
[----:B------:R-:W5:Y:S01]  /*43e0*/  LDSM.16.M88.4 R64, [R241] ;  /* 0x00000000f140783b */ /* 0x000f620000000200 */
[----:B-1----:R-:W-:Y:S08]  /*43f0*/  HMMA.16816.F32.BF16 R24, R8, R80, R24 ;  /* 0x000000500818723c */ /* 0x002ff00000041818 */
[----:B---3--:R-:W-:Y:S08]  /*4400*/  HMMA.16816.F32.BF16 R32, R12, R56, R32 ;  /* 0x000000380c20723c */ /* 0x008ff00000041820 */
[----:B------:R-:W-:Y:S08]  /*4410*/  HMMA.16816.F32.BF16 R40, R20, R78, R40 ;  /* 0x0000004e1428723c */ /* 0x000ff00000041828 */
[----:B------:R-:W-:Y:S08]  /*4420*/  HMMA.16816.F32.BF16 R28, R8, R82, R28 ;  /* 0x00000052081c723c */ /* 0x000ff0000004181c */
[C---:B------:R-:W-:Y:S08]  /*4430*/  HMMA.16816.F32.BF16 R108, R16.reuse, R48, R108 ;  /* 0x00000030106c723c */ /* 0x040ff0000004186c */
[C---:B------:R-:W-:Y:S01]  /*4440*/  HMMA.16816.F32.BF16 R112, R16.reuse, R50, R112 ;  /* 0x000000321070723c */ /* 0x040fe20000041870 */
[----:B------:R-:W1:Y:S07]  /*4450*/  LDSM.16.M88.4 R48, [R216+0x800] ;  /* 0x00080000d830783b */ /* 0x000e6e0000000200 */
[----:B------:R-:W-:Y:S01]  /*4460*/  HMMA.16816.F32.BF16 R88, R16, R54, R88 ;  /* 0x000000361058723c */ /* 0x000fe20000041858 */
[----:B------:R-:W3:Y:S07]  /*4470*/  LDSM.16.M88.4 R52, [R135+0xa800] ;  /* 0x00a800008734783b */ /* 0x000eee0000000200 */
[----:B--2---:R-:W-:Y:S08]  /*4480*/  HMMA.16816.F32.BF16 R44, R4, R60, R24 ;  /* 0x0000003c042c723c */ /* 0x004ff00000041818 */
[----:B------:R-:W-:Y:S08]  /*4490*/  HMMA.16816.F32.BF16 R24, R20, R36, R100 ;  /* 0x000000241418723c */ /* 0x000ff00000041864 */
[----:B------:R-:W-:Y:S08]  /*44a0*/  HMMA.16816.F32.BF16 R96, R16, R68, R96 ;  /* 0x000000441060723c */ /* 0x000ff00000041860 */
[----:B------:R-:W-:Y:S08]  /*44b0*/  HMMA.16816.F32.BF16 R68, R20, R38, R92 ;  /* 0x000000261444723c */ /* 0x000ff0000004185c */
[----:B----4-:R-:W-:Y:S08]  /*44c0*/  HMMA.16816.F32.BF16 R16, R8, R72, R32 ;  /* 0x000000480810723c */ /* 0x010ff00000041820 */
[----:B------:R-:W-:Y:S08]  /*44d0*/  HMMA.16816.F32.BF16 R36, R12, R58, R40 ;  /* 0x0000003a0c24723c */ /* 0x000ff00000041828 */
[----:B------:R-:W-:Y:S01]  /*44e0*/  HMMA.16816.F32.BF16 R28, R4, R62, R28 ;  /* 0x0000003e041c723c */ /* 0x000fe2000004181c */
[----:B------:R-:W2:Y:S01]  /*44f0*/  LDSM.16.M88.4 R60, [R217+0xa000] ;  /* 0x00a00000d93c783b */ /* 0x000ea20000000200 */
[----:B------:R-:W-:Y:S01]  /*4500*/  FMUL.FTZ R0, R44, c[0x0][0x320] ;  /* 0x0000c8002c007a20 */ /* 0x000fe20000410000 */
[----:B------:R-:W-:-:S02]  /*4510*/  IADD3 R242, R226, 0xa800, RZ ;  /* 0x0000a800e2f27810 */ /* 0x000fc40007ffe0ff */
[----:B------:R-:W4:Y:S01]  /*4520*/  LDSM.16.M88.4 R40, [R135+0xb000] ;  /* 0x00b000008728783b */ /* 0x000f220000000200 */
[----:B------:R3:W2:Y:S02]  /*4530*/  MUFU.TANH R116, R0 ;  /* 0x0000000000747308 */ /* 0x0006a40000002400 */
[----:B-----5:R-:W-:Y:S08]  /*4540*/  HMMA.16816.F32.BF16 R24, R12, R64, R24 ;  /* 0x000000400c18723c */ /* 0x020ff00000041818 */
[----:B-1----:R-:W-:Y:S01]  /*4550*/  HMMA.16816.F32.BF16 R32, R4, R48, R16 ;  /* 0x000000300420723c */ /* 0x002fe20000041810 */
[----:B---3--:R-:W-:-:S07]  /*4560*/  FMUL.FTZ R0, R45, c[0x0][0x320] ;  /* 0x0000c8002d007a20 */ /* 0x008fce0000410000 */
[----:B------:R-:W-:Y:S01]  /*4570*/  HMMA.16816.F32.BF16 R16, R8, R74, R36 ;  /* 0x0000004a0810723c */ /* 0x000fe20000041824 */
[----:B------:R-:W1:Y:S01]  /*4580*/  LDSM.16.M88.4 R36, [R242] ;  /* 0x00000000f224783b */ /* 0x000e620000000200 */
[----:B------:R3:W1:Y:S06]  /*4590*/  MUFU.TANH R95, R0 ;  /* 0x00000000005f7308 */ /* 0x00066c0000002400 */
[C---:B------:R-:W-:Y:S08]  /*45a0*/  HMMA.16816.F32.BF16 R84, R20.reuse, R52, R84 ;  /* 0x000000341454723c */ /* 0x040ff00000041854 */
[----:B------:R-:W-:Y:S01]  /*45b0*/  HMMA.16816.F32.BF16 R80, R20, R54, R88 ;  /* 0x000000361450723c */ /* 0x000fe20000041858 */
[----:B------:R-:W5:Y:S01]  /*45c0*/  LDSM.16.M88.4 R52, [R216+0x1000] ;  /* 0x00100000d834783b */ /* 0x000f620000000200 */
[----:B---3--:R-:W-:-:S04]  /*45d0*/  FMUL.FTZ R0, R46, c[0x0][0x320] ;  /* 0x0000c8002e007a20 */ /* 0x008fc80000410000 */
[----:B------:R3:W1:Y:S02]  /*45e0*/  MUFU.TANH R121, R0 ;  /* 0x0000000000797308 */ /* 0x0006640000002400 */
[----:B--2---:R-:W-:Y:S01]  /*45f0*/  HMMA.16816.F32.BF16 R24, R8, R60, R24 ;  /* 0x0000003c0818723c */ /* 0x004fe20000041818 */
[----:B---3--:R-:W-:-:S05]  /*4600*/  FMUL.FTZ R0, R47, c[0x0][0x320] ;  /* 0x0000c8002f007a20 */ /* 0x008fca0000410000 */
[----:B------:R2:W3:Y:S02]  /*4610*/  MUFU.TANH R120, R0 ;  /* 0x0000000000787308 */ /* 0x0004e40000002400 */
[----:B------:R-:W-:Y:S01]  /*4620*/  HMMA.16816.F32.BF16 R44, R12, R66, R68 ;  /* 0x000000420c2c723c */ /* 0x000fe20000041844 */
[----:B------:R-:W-:Y:S01]  /*4630*/  LDSM.16.M88.4 R68, [R135+0xb800] ;  /* 0x00b800008744783b */ /* 0x000fe20000000200 */
[----:B--2---:R-:W-:-:S04]  /*4640*/  FMUL.FTZ R0, R28, c[0x0][0x320] ;  /* 0x0000c8001c007a20 */ /* 0x004fc80000410000 */
[----:B------:R2:W1:Y:S02]  /*4650*/  MUFU.TANH R92, R0 ;  /* 0x00000000005c7308 */ /* 0x0004640000002400 */
[----:B------:R-:W-:Y:S01]  /*4660*/  HMMA.16816.F32.BF16 R16, R4, R50, R16 ;  /* 0x000000320410723c */ /* 0x000fe20000041810 */
[----:B------:R-:W1:Y:S01]  /*4670*/  LDSM.16.M88.4 R48, [R217+0xa800] ;  /* 0x00a80000d930783b */ /* 0x000e620000000200 */
[----:B--2---:R-:W-:-:S04]  /*4680*/  FMUL.FTZ R0, R29, c[0x0][0x320] ;  /* 0x0000c8001d007a20 */ /* 0x004fc80000410000 */
[----:B------:R2:W1:Y:S02]  /*4690*/  MUFU.TANH R91, R0 ;  /* 0x00000000005b7308 */ /* 0x0004640000002400 */
[----:B--2---:R-:W-:-:S06]  /*46a0*/  FMUL.FTZ R0, R30, c[0x0][0x320] ;  /* 0x0000c8001e007a20 */ /* 0x004fcc0000410000 */
[----:B------:R2:W1:Y:S01]  /*46b0*/  MUFU.TANH R94, R0 ;  /* 0x00000000005e7308 */ /* 0x0004620000002400 */
[----:B----4-:R-:W-:Y:S01]  /*46c0*/  HMMA.16816.F32.BF16 R76, R20, R40, R96 ;  /* 0x00000028144c723c */ /* 0x010fe20000041860 */
[----:B--2---:R-:W-:-:S06]  /*46d0*/  FMUL.FTZ R0, R31, c[0x0][0x320] ;  /* 0x0000c8001f007a20 */ /* 0x004fcc0000410000 */
[----:B------:R2:W4:Y:S01]  /*46e0*/  MUFU.TANH R93, R0 ;  /* 0x00000000005d7308 */ /* 0x0005220000002400 */
[----:B-1----:R-:W-:Y:S01]  /*46f0*/  HMMA.16816.F32.BF16 R28, R12, R36, R84 ;  /* 0x000000240c1c723c */ /* 0x002fe20000041854 */
[----:B--2---:R-:W-:-:S06]  /*4700*/  FMUL.FTZ R0, R32, c[0x0][0x320] ;  /* 0x0000c80020007a20 */ /* 0x004fcc0000410000 */
[----:B------:R1:W2:Y:S01]  /*4710*/  MUFU.TANH R89, R0 ;  /* 0x0000000000597308 */ /* 0x0002a20000002400 */
[----:B------:R-:W-:Y:S08]  /*4720*/  HMMA.16816.F32.BF16 R64, R20, R42, R104 ;  /* 0x0000002a1440723c */ /* 0x000ff00000041868 */
[----:B-----5:R-:W-:Y:S01]  /*4730*/  HMMA.16816.F32.BF16 R40, R4, R52, R24 ;  /* 0x000000340428723c */ /* 0x020fe20000041818 */
[----:B-1----:R-:W-:-:S07]  /*4740*/  FMUL.FTZ R0, R33, c[0x0][0x320] ;  /* 0x0000c80021007a20 */ /* 0x002fce0000410000 */
[----:B------:R-:W-:Y:S01]  /*4750*/  HMMA.16816.F32.BF16 R24, R8, R62, R44 ;  /* 0x0000003e0818723c */ /* 0x000fe2000004182c */
[----:B------:R-:W1:Y:S01]  /*4760*/  LDSM.16.M88.4 R60, [R216+0x1800] ;  /* 0x00180000d83c783b */ /* 0x000e620000000200 */
[----:B------:R5:W1:Y:S01]  /*4770*/  MUFU.TANH R88, R0 ;  /* 0x0000000000587308 */ /* 0x000a620000002400 */
[C---:B------:R-:W-:Y:S02]  /*4780*/  IADD3 R243, R226.reuse, 0xb000, RZ ;  /* 0x0000b000e2f37810 */ /* 0x040fe40007ffe0ff */
[----:B------:R-:W-:Y:S01]  /*4790*/  LDSM.16.M88.4 R44, [R217+0xb000] ;  /* 0x00b00000d92c783b */ /* 0x000fe20000000200 */
[----:B------:R-:W-:Y:S02]  /*47a0*/  IADD3 R244, R226, 0xb800, RZ ;  /* 0x0000b800e2f47810 */ /* 0x000fe40007ffe0ff */
[----:B------:R-:W-:Y:S01]  /*47b0*/  HMMA.16816.F32.BF16 R36, R12, R38, R80 ;  /* 0x000000260c24723c */ /* 0x000fe20000041850 */
[----:B------:R-:W1:Y:S01]  /*47c0*/  LDSM.16.M88.4 R56, [R243] ;  /* 0x00000000f338783b */ /* 0x000e620000000200 */
[----:B-----5:R-:W-:-:S04]  /*47d0*/  FMUL.FTZ R0, R34, c[0x0][0x320] ;  /* 0x0000c80022007a20 */ /* 0x020fc80000410000 */
[----:B------:R5:W1:Y:S02]  /*47e0*/  MUFU.TANH R90, R0 ;  /* 0x00000000005a7308 */ /* 0x000a640000002400 */
[----:B-----5:R-:W-:-:S06]  /*47f0*/  FMUL.FTZ R0, R35, c[0x0][0x320] ;  /* 0x0000c80023007a20 */ /* 0x020fcc0000410000 */
[----:B------:R5:W1:Y:S01]  /*4800*/  MUFU.TANH R86, R0 ;  /* 0x0000000000567308 */ /* 0x000a620000002400 */
[----:B------:R-:W-:Y:S01]  /*4810*/  HMMA.16816.F32.BF16 R32, R8, R48, R28 ;  /* 0x000000300820723c */ /* 0x000fe2000004181c */
[----:B-----5:R-:W-:-:S06]  /*4820*/  FMUL.FTZ R0, R16, c[0x0][0x320] ;  /* 0x0000c80010007a20 */ /* 0x020fcc0000410000 */
[----:B------:R5:W1:Y:S01]  /*4830*/  MUFU.TANH R85, R0 ;  /* 0x0000000000557308 */ /* 0x000a620000002400 */
[----:B------:R-:W-:Y:S01]  /*4840*/  HMMA.16816.F32.BF16 R72, R20, R68, R108 ;  /* 0x000000441448723c */ /* 0x000fe2000004186c */
[----:B-----5:R-:W-:-:S06]  /*4850*/  FMUL.FTZ R0, R17, c[0x0][0x320] ;  /* 0x0000c80011007a20 */ /* 0x020fcc0000410000 */
[----:B------:R5:W1:Y:S02]  /*4860*/  MUFU.TANH R84, R0 ;  /* 0x0000000000547308 */ /* 0x000a640000002400 */
[----:B-----5:R-:W-:-:S06]  /*4870*/  FMUL.FTZ R0, R18, c[0x0][0x320] ;  /* 0x0000c80012007a20 */ /* 0x020fcc0000410000 */
[----:B------:R5:W1:Y:S02]  /*4880*/  MUFU.TANH R69, R0 ;  /* 0x0000000000457308 */ /* 0x000a640000002400 */
[----:B-----5:R-:W-:Y:S02]  /*4890*/  FMUL.FTZ R0, R19, c[0x0][0x320] ;  /* 0x0000c80013007a20 */ /* 0x020fe40000410000 */
[----:B------:R-:W-:Y:S01]  /*48a0*/  HMMA.16816.F32.BF16 R16, R4, R54, R24 ;  /* 0x000000360410723c */ /* 0x000fe20000041818 */
[----:B------:R-:W5:Y:S03]  /*48b0*/  LDSM.16.M88.4 R52, [R244] ;  /* 0x00000000f434783b */ /* 0x000f660000000200 */
[----:B------:R1:W1:Y:S02]  /*48c0*/  MUFU.TANH R68, R0 ;  /* 0x0000000000447308 */ /* 0x0002640000002400 */
[----:B-1----:R-:W-:-:S06]  /*48d0*/  FMUL.FTZ R0, R40, c[0x0][0x320] ;  /* 0x0000c80028007a20 */ /* 0x002fcc0000410000 */
[----:B------:R1:W1:Y:S01]  /*48e0*/  MUFU.TANH R100, R0 ;  /* 0x0000000000647308 */ /* 0x0002620000002400 */
[----:B------:R-:W-:Y:S01]  /*48f0*/  HMMA.16816.F32.BF16 R24, R8, R50, R36 ;  /* 0x000000320818723c */ /* 0x000fe20000041824 */
[----:B------:R-:W-:Y:S01]  /*4900*/  LDSM.16.M88.4 R48, [R216+0x2000] ;  /* 0x00200000d830783b */ /* 0x000fe20000000200 */
[----:B-1----:R-:W-:-:S05]  /*4910*/  FMUL.FTZ R0, R41, c[0x0][0x320] ;  /* 0x0000c80029007a20 */ /* 0x002fca0000410000 */
[----:B------:R1:W1:Y:S01]  /*4920*/  MUFU.TANH R103, R0 ;  /* 0x0000000000677308 */ /* 0x0002620000002400 */
[----:B------:R-:W-:Y:S08]  /*4930*/  HMMA.16816.F32.BF16 R20, R20, R70, R112 ;  /* 0x000000461414723c */ /* 0x000ff00000041870 */
[----:B------:R-:W-:Y:S01]  /*4940*/  HMMA.16816.F32.BF16 R36, R4, R60, R32 ;  /* 0x0000003c0424723c */ /* 0x000fe20000041820 */
[----:B-1----:R-:W-:-:S04]  /*4950*/  FMUL.FTZ R0, R42, c[0x0][0x320] ;  /* 0x0000c8002a007a20 */ /* 0x002fc80000410000 */
[----:B------:R1:W1:Y:S03]  /*4960*/  MUFU.TANH R105, R0 ;  /* 0x0000000000697308 */ /* 0x0002660000002400 */
[C---:B------:R-:W-:Y:S01]  /*4970*/  HMMA.16816.F32.BF16 R32, R12.reuse, R58, R64 ;  /* 0x0000003a0c20723c */ /* 0x040fe20000041840 */
[----:B-1----:R-:W-:Y:S02]  /*4980*/  FMUL.FTZ R0, R43, c[0x0][0x320] ;  /* 0x0000c8002b007a20 */ /* 0x002fe40000410000 */
[----:B------:R-:W1:Y:S02]  /*4990*/  LDSM.16.M88.4 R40, [R217+0xb800] ;  /* 0x00b80000d928783b */ /* 0x000e640000000200 */
[----:B------:R2:W1:Y:S03]  /*49a0*/  MUFU.TANH R104, R0 ;  /* 0x0000000000687308 */ /* 0x0004660000002400 */
[----:B------:R-:W-:Y:S01]  /*49b0*/  HMMA.16816.F32.BF16 R28, R12, R56, R76 ;  /* 0x000000380c1c723c */ /* 0x000fe2000004184c */
[----:B--2---:R-:W-:-:S04]  /*49c0*/  FMUL.FTZ R0, R16, c[0x0][0x320] ;  /* 0x0000c80010007a20 */ /* 0x004fc80000410000 */
[----:B------:R2:W1:Y:S03]  /*49d0*/  MUFU.TANH R60, R0 ;  /* 0x00000000003c7308 */ /* 0x0004660000002400 */
[----:B------:R-:W-:Y:S02]  /*49e0*/  FMUL.FTZ R37, R37, c[0x0][0x320] ;  /* 0x0000c80025257a20 */ /* 0x000fe40000410000 */
[----:B------:R-:W-:Y:S02]  /*49f0*/  FMUL.FTZ R38, R38, c[0x0][0x320] ;  /* 0x0000c80026267a20 */ /* 0x000fe40000410000 */
[----:B--2---:R-:W-:-:S04]  /*4a00*/  FMUL.FTZ R0, R17, c[0x0][0x320] ;  /* 0x0000c80011007a20 */ /* 0x004fc80000410000 */
[----:B------:R2:W1:Y:S01]  /*4a10*/  MUFU.TANH R58, R0 ;  /* 0x00000000003a7308 */ /* 0x0004620000002400 */
[----:B------:R-:W-:Y:S02]  /*4a20*/  FMUL.FTZ R39, R39, c[0x0][0x320] ;  /* 0x0000c80027277a20 */ /* 0x000fe40000410000 */
[----:B--2---:R-:W-:-:S05]  /*4a30*/  FMUL.FTZ R0, R18, c[0x0][0x320] ;  /* 0x0000c80012007a20 */ /* 0x004fca0000410000 */
[----:B------:R2:W1:Y:S08]  /*4a40*/  MUFU.TANH R102, R0 ;  /* 0x0000000000667308 */ /* 0x0004700000002400 */
[----:B------:R-:W1:Y:S01]  /*4a50*/  MUFU.TANH R56, R37 ;  /* 0x0000002500387308 */ /* 0x000e620000002400 */
[----:B--2---:R-:W-:Y:S02]  /*4a60*/  FMUL.FTZ R0, R19, c[0x0][0x320] ;  /* 0x0000c80013007a20 */ /* 0x004fe40000410000 */
[C---:B-----5:R-:W-:Y:S05]  /*4a70*/  HMMA.16816.F32.BF16 R16, R12.reuse, R52, R72 ;  /* 0x000000340c10723c */ /* 0x060fea0000041848 */
[----:B------:R-:W2:Y:S03]  /*4a80*/  MUFU.TANH R99, R38 ;  /* 0x0000002600637308 */ /* 0x000ea60000002400 */
[----:B------:R-:W-:Y:S05]  /*4a90*/  HMMA.16816.F32.BF16 R12, R12, R54, R20 ;  /* 0x000000360c0c723c */ /* 0x000fea0000041814 */
[----:B------:R5:W1:Y:S08]  /*4aa0*/  MUFU.TANH R101, R0 ;  /* 0x0000000000657308 */ /* 0x000a700000002400 */
[----:B------:R1:W1:Y:S01]  /*4ab0*/  MUFU.TANH R98, R39 ;  /* 0x0000002700627308 */ /* 0x0002620000002400 */
[----:B-----5:R-:W-:-:S02]  /*4ac0*/  FMUL.FTZ R0, R36, c[0x0][0x320] ;  /* 0x0000c80024007a20 */ /* 0x020fc40000410000 */
[----:B-1----:R-:W1:Y:S01]  /*4ad0*/  LDSM.16.M88.4 R36, [R216+0x2800] ;  /* 0x00280000d824783b */ /* 0x002e620000000200 */
[C---:B------:R-:W-:Y:S08]  /*4ae0*/  HMMA.16816.F32.BF16 R28, R8.reuse, R44, R28 ;  /* 0x0000002c081c723c */ /* 0x040ff0000004181c */
[C---:B------:R-:W-:Y:S08]  /*4af0*/  HMMA.16816.F32.BF16 R32, R8.reuse, R46, R32 ;  /* 0x0000002e0820723c */ /* 0x040ff00000041820 */
[----:B------:R-:W-:Y:S08]  /*4b00*/  HMMA.16816.F32.BF16 R16, R8, R40, R16 ;  /* 0x000000280810723c */ /* 0x000ff00000041810 */
[----:B------:R-:W-:Y:S01]  /*4b10*/  HMMA.16816.F32.BF16 R24, R4, R62, R24 ;  /* 0x0000003e0418723c */ /* 0x000fe20000041818 */
[----:B------:R-:W-:Y:S01]  /*4b20*/  ISETP.GT.AND P0, PT, R136, R149, PT ;  /* 0x000000958800720c */ /* 0x000fe20003f04270 */
[----:B------:R1:W1:Y:S01]  /*4b30*/  MUFU.TANH R57, R0 ;  /* 0x0000000000397308 */ /* 0x0002620000002400 */
[----:B------:R-:W-:-:S05]  /*4b40*/  DEPBAR.LE SB0, 0x0 ;  /* 0x000080000000791a */ /* 0x000fca0000000000 */
[----:B------:R-:W-:Y:S08]  /*4b50*/  HMMA.16816.F32.BF16 R8, R8, R42, R12 ;  /* 0x0000002a0808723c */ /* 0x000ff0000004180c */
[C---:B------:R-:W-:Y:S08]  /*4b60*/  HMMA.16816.F32.BF16 R28, R4.reuse, R48, R28 ;  /* 0x00000030041c723c */ /* 0x040ff0000004181c */
[C---:B------:R-:W-:Y:S08]  /*4b70*/  HMMA.16816.F32.BF16 R20, R4.reuse, R50, R32 ;  /* 0x000000320414723c */ /* 0x040ff00000041820 */
[C---:B-1----:R-:W-:Y:S08]  /*4b80*/  HMMA.16816.F32.BF16 R12, R4.reuse, R36, R16 ;  /* 0x00000024040c723c */ /* 0x042ff00000041810 */
[----:B------:R-:W-:Y:S01]  /*4b90*/  HMMA.16816.F32.BF16 R4, R4, R38, R8 ;  /* 0x000000260404723c */ /* 0x000fe20000041808 */
        /* <DEDUP_REMOVED lines=42> */
[----:B------:R-:W-:-:S02]  /*4e40*/  ISETP.GT.AND P6, PT, R133, 0x5f, PT ;  /* 0x0000005f8500780c */ /* 0x000fc40003fc4270 */
[C---:B------:R-:W-:Y:S02]  /*4e50*/  IADD3 R249, R226.reuse, 0x2800, RZ ;  /* 0x00002800e2f97810 */ /* 0x040fe40007ffe0ff */
[C---:B------:R-:W-:Y:S02]  /*4e60*/  IADD3 R248, R226.reuse, 0x2000, RZ ;  /* 0x00002000e2f87810 */ /* 0x040fe40007ffe0ff */
[C---:B------:R-:W-:Y:S02]  /*4e70*/  IADD3 R247, R226.reuse, 0x1800, RZ ;  /* 0x00001800e2f77810 */ /* 0x040fe40007ffe0ff */
[C---:B------:R-:W-:Y:S02]  /*4e80*/  IADD3 R246, R226.reuse, 0x1000, RZ ;  /* 0x00001000e2f67810 */ /* 0x040fe40007ffe0ff */
[----:B------:R-:W-:Y:S01]  /*4e90*/  IADD3 R245, R226, 0x800, RZ ;  /* 0x00000800e2f57810 */ /* 0x000fe20007ffe0ff */
[----:B------:R-:W-:Y:S05]  /*4ea0*/  @!P0 BRA `(.L_x_2693) ;  /* 0x0000064000008947 */ /* 0x000fea0003800000 */
[----:B--234-:R-:W-:Y:S01]  /*4eb0*/  ISETP.NE.AND P5, PT, R148, 0x1, PT ;  /* 0x000000019400780c */ /* 0x01cfe20003fa5270 */
[----:B-1----:R-:W-:Y:S01]  /*4ec0*/  IMAD.MOV.U32 R6, RZ, RZ, RZ ;  /* 0x000000ffff067224 */ /* 0x002fe200078e00ff */
[----:B------:R-:W-:-:S04]  /*4ed0*/  IADD3 R2, R133, R134, R145 ;  /* 0x0000008685027210 */ /* 0x000fc80007ffe091 */
[----:B------:R-:W-:-:S05]  /*4ee0*/  IADD3 R2, R2, -0x60, RZ ;  /* 0xffffffa002027810 */ /* 0x000fca0007ffe0ff */
        /* <DEDUP_REMOVED lines=11> */
[----:B------:R-:W-:Y:S01]  /*4fa0*/  SHF.R.S32.HI R0, RZ, 0x1f, R7 ;  /* 0x0000001fff007819 */ /* 0x000fe20000011407 */
[----:B------:R1:W-:Y:S04]  /*4fb0*/  STL [R1+0x14], R7 ;  /* 0x0000140701007387 */ /* 0x0003e80000100800 */
[----:B------:R-:W-:-:S04]  /*4fc0*/  IMAD R0, R0, c[0x0][0x1e0], RZ ;  /* 0x0000780000007a24 */ /* 0x000fc800078e02ff */
[----:B------:R-:W-:-:S04]  /*4fd0*/  IMAD R0, R7, c[0x0][0x1e4], R0 ;  /* 0x0000790007007a24 */ /* 0x000fc800078e0200 */
[----:B------:R-:W-:Y:S01]  /*4fe0*/  IMAD.IADD R3, R3, 0x1, R0 ;  /* 0x0000000103037824 */ /* 0x000fe200078e0200 */
[----:B--2---:R1:W-:Y:S01]  /*4ff0*/  STL [R1+0x10], R6 ;  /* 0x0000100601007387 */ /* 0x0043e20000100800 */
[----:B------:R-:W-:Y:S02]  /*5000*/  SHF.R.S32.HI R0, RZ, 0x1f, R6 ;  /* 0x0000001fff007819 */ /* 0x000fe40000011406 */
        /* <DEDUP_REMOVED lines=8> */
[----:B------:R2:W3:Y:S02]  /*5090*/  SHFL.IDX PT, R4, R5, RZ, 0x181f ;  /* 0x00181fff05047589 */ /* 0x0004e400000e0000 */
.L_x_2738:
[----:B------:R-:W-:Y:S05]  /*50a0*/  BRA.DIV ~URZ, `(.L_x_2695) ;  /* 0x00010d327f007947 */ /* 0x000fea000b800000 */
[----:B-1----:R-:W4:Y:S04]  /*50b0*/  LDL R6, [R1+0xc] ;  /* 0x00000c0001067983 */ /* 0x002f280000100800 */
[----:B------:R-:W5:Y:S04]  /*50c0*/  LDL R39, [R1+0x28] ;  /* 0x0000280001277983 */ /* 0x000f680000100800 */
[----:B--2---:R-:W2:Y:S04]  /*50d0*/  LDL R38, [R1+0x24] ;  /* 0x0000240001267983 */ /* 0x004ea80000100800 */
[----:B---3--:R-:W3:Y:S04]  /*50e0*/  LDL R37, [R1+0x20] ;  /* 0x0000200001257983 */ /* 0x008ee80000100800 */
[----:B------:R-:W1:Y:S04]  /*50f0*/  SHFL.IDX PT, R3, R22, RZ, 0x181f ;  /* 0x00181fff16037589 */ /* 0x000e6800000e0000 */
[----:B------:R-:W1:Y:S04]  /*5100*/  SHFL.IDX PT, R0, R22, 0x1, 0x181f ;  /* 0x00381f0016007f89 */ /* 0x000e6800000e0000 */
[----:B------:R-:W1:Y:S02]  /*5110*/  SHFL.IDX PT, R2, R5, 0x1, 0x181f ;  /* 0x00381f0005027f89 */ /* 0x000e6400000e0000 */
[----:B-1----:R-:W-:-:S02]  /*5120*/  IADD3 R20, P0, R3, R137, RZ ;  /* 0x0000008903147210 */ /* 0x002fc40007f1e0ff */
[C---:B------:R-:W-:Y:S02]  /*5130*/  IADD3 R18, P2, R3.reuse, R138, RZ ;  /* 0x0000008a03127210 */ /* 0x040fe40007f5e0ff */
[C---:B------:R-:W-:Y:S01]  /*5140*/  IADD3 R14, P1, R3.reuse, R140, RZ ;  /* 0x0000008c030e7210 */ /* 0x040fe20007f3e0ff */
[--C-:B------:R-:W-:Y:S01]  /*5150*/  IMAD.X R21, R4, 0x1, R128.reuse, P0 ;  /* 0x0000000104157824 */ /* 0x100fe200000e0680 */
[----:B------:R-:W-:Y:S01]  /*5160*/  IADD3 R12, P0, R0, R137, RZ ;  /* 0x00000089000c7210 */ /* 0x000fe20007f1e0ff */
[C---:B------:R-:W-:Y:S01]  /*5170*/  IMAD.X R19, R4.reuse, 0x1, R129, P2 ;  /* 0x0000000104137824 */ /* 0x040fe200010e0681 */
[-C--:B------:R-:W-:Y:S01]  /*5180*/  IADD3 R16, P4, R3, R139.reuse, RZ ;  /* 0x0000008b03107210 */ /* 0x080fe20007f9e0ff */
[----:B------:R-:W-:Y:S01]  /*5190*/  IMAD.X R15, R4, 0x1, R131, P1 ;  /* 0x00000001040f7824 */ /* 0x000fe200008e0683 */
[----:B------:R-:W-:Y:S01]  /*51a0*/  IADD3 R10, P2, R0, R138, RZ ;  /* 0x0000008a000a7210 */ /* 0x000fe20007f5e0ff */
[----:B------:R-:W-:Y:S01]  /*51b0*/  IMAD.X R13, R2, 0x1, R128, P0 ;  /* 0x00000001020d7824 */ /* 0x000fe200000e0680 */
[----:B------:R-:W-:Y:S01]  /*51c0*/  IADD3 R8, P1, R0, R139, RZ ;  /* 0x0000008b00087210 */ /* 0x000fe20007f3e0ff */
[----:B------:R-:W-:-:S02]  /*51d0*/  IMAD.X R17, R4, 0x1, R130, P4 ;  /* 0x0000000104117824 */ /* 0x000fc400020e0682 */
[C---:B------:R-:W-:Y:S01]  /*51e0*/  IMAD.X R11, R2.reuse, 0x1, R129, P2 ;  /* 0x00000001020b7824 */ /* 0x040fe200010e0681 */
[----:B------:R1:W1:Y:S01]  /*51f0*/  SHFL.IDX PT, R4, R5, 0x2, 0x181f ;  /* 0x00581f0005047f89 */ /* 0x00026200000e0000 */
[----:B------:R-:W-:Y:S01]  /*5200*/  IMAD.X R9, R2, 0x1, R130, P1 ;  /* 0x0000000102097824 */ /* 0x000fe200008e0682 */
[----:B----4-:R-:W-:Y:S02]  /*5210*/  ISETP.GE.AND P3, PT, R6, c[0x0][0x1d4], PT ;  /* 0x0000750006007a0c */ /* 0x010fe40003f66270 */
[----:B------:R-:W-:Y:S02]  /*5220*/  IADD3 R6, P0, R0, R140, RZ ;  /* 0x0000008c00067210 */ /* 0x000fe40007f1e0ff */
[----:B-----5:R-:W-:Y:S01]  /*5230*/  ISETP.GE.AND P2, PT, R39, c[0x0][0x1d4], PT ;  /* 0x0000750027007a0c */ /* 0x020fe20003f46270 */
[----:B------:R4:W1:Y:S02]  /*5240*/  SHFL.IDX PT, R0, R22, 0x2, 0x181f ;  /* 0x00581f0016007f89 */ /* 0x00086400000e0000 */
[----:B------:R-:W-:Y:S01]  /*5250*/  IMAD.X R7, R2, 0x1, R131, P0 ;  /* 0x0000000102077824 */ /* 0x000fe200000e0683 */
[----:B--2---:R-:W-:-:S02]  /*5260*/  ISETP.GE.AND P1, PT, R38, c[0x0][0x1d4], PT ;  /* 0x0000750026007a0c */ /* 0x004fc40003f26270 */
[----:B---3--:R-:W-:-:S03]  /*5270*/  ISETP.GE.AND P0, PT, R37, c[0x0][0x1d4], PT ;  /* 0x0000750025007a0c */ /* 0x008fc60003f06270 */
[----:B------:R4:W-:Y:S04]  /*5280*/  LDGSTS.E.BYPASS.LTC128B.128 [R251+0xc100], [R20.64], !P3 ;  /* 0x0c10000014fb7fae */ /* 0x0009e8000d901d46 */
[----:B------:R4:W-:Y:S04]  /*5290*/  LDGSTS.E.BYPASS.LTC128B.128 [R251+0xf100], [R18.64], !P2 ;  /* 0x0f10000012fb7fae */ /* 0x0009e8000d101d46 */
[----:B------:R4:W-:Y:S04]  /*52a0*/  LDGSTS.E.BYPASS.LTC128B.128 [R251+0x12100], [R16.64], !P1 ;  /* 0x1210000010fb7fae */ /* 0x0009e8000c901d46 */
[----:B------:R2:W-:Y:S04]  /*52b0*/  LDGSTS.E.BYPASS.LTC128B.128 [R251+0x15100], [R14.64], !P0 ;  /* 0x151000000efb7fae */ /* 0x0005e8000c101d46 */
[----:B------:R3:W-:Y:S04]  /*52c0*/  LDGSTS.E.BYPASS.LTC128B.128 [R251+0xd100], [R12.64], !P3 ;  /* 0x0d1000000cfb7fae */ /* 0x0007e8000d901d46 */
[----:B------:R4:W-:Y:S04]  /*52d0*/  LDGSTS.E.BYPASS.LTC128B.128 [R251+0x10100], [R10.64], !P2 ;  /* 0x101000000afb7fae */ /* 0x0009e8000d101d46 */
[----:B------:R4:W-:Y:S04]  /*52e0*/  LDGSTS.E.BYPASS.LTC128B.128 [R251+0x13100], [R8.64], !P1 ;  /* 0x1310000008fb7fae */ /* 0x0009e8000c901d46 */
[----:B------:R5:W-:Y:S01]  /*52f0*/  LDGSTS.E.BYPASS.LTC128B.128 [R251+0x16100], [R6.64], !P0 ;  /* 0x1610000006fb7fae */ /* 0x000be2000c101d46 */
[----:B--2---:R-:W-:-:S02]  /*5300*/  SEL R14, RZ, 0x10, P2 ;  /* 0x00000010ff0e7807 */ /* 0x004fc40001000000 */
[----:B---3--:R-:W-:Y:S02]  /*5310*/  SEL R13, RZ, 0x10, P1 ;  /* 0x00000010ff0d7807 */ /* 0x008fe40000800000 */
[----:B------:R-:W-:Y:S02]  /*5320*/  SEL R12, RZ, 0x10, P0 ;  /* 0x00000010ff0c7807 */ /* 0x000fe40000000000 */
[----:B-----5:R-:W-:-:S04]  /*5330*/  SEL R7, RZ, 0x10, P3 ;  /* 0x00000010ff077807 */ /* 0x020fc80001800000 */
.L_x_2739:
[----:B-1--4-:R-:W-:Y:S02]  /*5340*/  IADD3 R10, -R7, 0x10, RZ ;  /* 0x00000010070a7810 */ /* 0x012fe40007ffe1ff */
[----:B------:R-:W-:Y:S02]  /*5350*/  IADD3 R2, -R14, 0x10, RZ ;  /* 0x000000100e027810 */ /* 0x000fe40007ffe1ff */
[----:B------:R-:W-:Y:S02]  /*5360*/  LOP3.LUT R10, R10, 0xf, RZ, 0xc0, !PT ;  /* 0x0000000f0a0a7812 */ /* 0x000fe400078ec0ff */
[----:B------:R-:W-:-:S02]  /*5370*/  IADD3 R6, -R13, 0x10, RZ ;  /* 0x000000100d067810 */ /* 0x000fc40007ffe1ff */
[----:B------:R-:W-:Y:S02]  /*5380*/  LOP3.LUT R2, R2, 0xf, RZ, 0xc0, !PT ;  /* 0x0000000f02027812 */ /* 0x000fe400078ec0ff */
[-C--:B------:R-:W-:Y:S02]  /*5390*/  IADD3 R10, P1, P0, R10, R0.reuse, R137 ;  /* 0x000000000a0a7210 */ /* 0x080fe4000783e089 */
[----:B------:R-:W-:Y:S02]  /*53a0*/  LOP3.LUT R6, R6, 0xf, RZ, 0xc0, !PT ;  /* 0x0000000f06067812 */ /* 0x000fe400078ec0ff */
[----:B------:R-:W-:Y:S02]  /*53b0*/  IADD3 R3, -R12, 0x10, RZ ;  /* 0x000000100c037810 */ /* 0x000fe40007ffe1ff */
[----:B------:R-:W-:Y:S02]  /*53c0*/  IADD3 R8, P3, P2, R2, R0, R138 ;  /* 0x0000000002087210 */ /* 0x000fe40007a7e08a */
[----:B------:R-:W-:-:S02]  /*53d0*/  IADD3.X R11, RZ, R4, R128, P1, P0 ;  /* 0x00000004ff0b7210 */ /* 0x000fc40000fe0480 */
[----:B------:R-:W-:Y:S02]  /*53e0*/  IADD3 R6, P1, P0, R6, R0, R139 ;  /* 0x0000000006067210 */ /* 0x000fe4000783e08b */
[----:B------:R-:W-:Y:S02]  /*53f0*/  LOP3.LUT R2, R3, 0xf, RZ, 0xc0, !PT ;  /* 0x0000000f03027812 */ /* 0x000fe400078ec0ff */
[-C--:B------:R-:W-:Y:S02]  /*5400*/  IADD3.X R9, RZ, R4.reuse, R129, P3, P2 ;  /* 0x00000004ff097210 */ /* 0x080fe40001fe4481 */
[----:B------:R-:W-:Y:S02]  /*5410*/  ISETP.NE.U32.AND P3, PT, R7, RZ, PT ;  /* 0x000000ff0700720c */ /* 0x000fe40003f65070 */
[----:B------:R-:W-:Y:S02]  /*5420*/  IADD3.X R7, RZ, R4, R130, P1, P0 ;  /* 0x00000004ff077210 */ /* 0x000fe40000fe0482 */
[----:B------:R-:W-:-:S02]  /*5430*/  IADD3 R2, P1, P0, R2, R0, R140 ;  /* 0x0000000002027210 */ /* 0x000fc4000783e08c */
[----:B------:R-:W-:Y:S02]  /*5440*/  ISETP.NE.U32.AND P2, PT, R14, RZ, PT ;  /* 0x000000ff0e00720c */ /* 0x000fe40003f45070 */
[----:B------:R-:W-:Y:S02]  /*5450*/  IADD3.X R3, RZ, R4, R131, P1, P0 ;  /* 0x00000004ff037210 */ /* 0x000fe40000fe0483 */
[----:B------:R-:W-:Y:S02]  /*5460*/  ISETP.NE.U32.AND P1, PT, R13, RZ, PT ;  /* 0x000000ff0d00720c */ /* 0x000fe40003f25070 */
[----:B------:R-:W-:Y:S01]  /*5470*/  ISETP.NE.U32.AND P0, PT, R12, RZ, PT ;  /* 0x000000ff0c00720c */ /* 0x000fe20003f05070 */
[----:B------:R-:W-:Y:S01]  /*5480*/  @!PT LDS RZ, [RZ] ;  /* 0x00000000fffff984 */ /* 0x000fe20000000800 */
[----:B------:R-:W-:Y:S01]  /*5490*/  @!PT LDS RZ, [RZ] ;  /* 0x00000000fffff984 */ /* 0x000fe20000000800 */
[----:B------:R-:W-:Y:S01]  /*54a0*/  @!PT LDS RZ, [RZ] ;  /* 0x00000000fffff984 */ /* 0x000fe20000000800 */
[----:B------:R1:W-:Y:S06]  /*54b0*/  LDGSTS.E.BYPASS.LTC128B.128.ZFILL [R251+0xe100], [R10.64], P3 ;  /* 0x0e1000000afb7fae */ /* 0x0003ec0009941d46 */
[----:B------:R1:W-:Y:S04]  /*54c0*/  LDGSTS.E.BYPASS.LTC128B.128.ZFILL [R251+0x11100], [R8.64], P2 ;  /* 0x1110000008fb7fae */ /* 0x0003e80009141d46 */
[----:B------:R1:W-:Y:S04]  /*54d0*/  LDGSTS.E.BYPASS.LTC128B.128.ZFILL [R251+0x14100], [R6.64], P1 ;  /* 0x1410000006fb7fae */ /* 0x0003e80008941d46 */
[----:B------:R1:W-:Y:S02]  /*54e0*/  LDGSTS.E.BYPASS.LTC128B.128.ZFILL [R251+0x17100], [R2.64], P0 ;  /* 0x1710000002fb7fae */ /* 0x0003e40008141d46 */
.L_x_2693:
[----:B--234-:R-:W-:Y:S05]  /*54f0*/  BSYNC B0 ;  /* 0x0000000000007941 */ /* 0x01cfea0003800000 */
.L_x_2692:
[----:B-1----:R-:W2:Y:S01]  /*5500*/  LDL R3, [R1+0x7c] ;  /* 0x00007c0001037983 */ /* 0x002ea20000100800 */
[----:B------:R-:W-:-:S03]  /*5510*/  IMAD.MOV.U32 R4, RZ, RZ, c[0x0][0x2c4] ;  /* 0x0000b100ff047624 */ /* 0x000fc600078e00ff */
[----:B------:R-:W2:Y:S04]  /*5520*/  LDL R0, [R1+0x18c] ;  /* 0x00018c0001007983 */ /* 0x000ea80000100800 */
[----:B------:R-:W3:Y:S01]  /*5530*/  LDL R2, [R1+0x68] ;  /* 0x0000680001027983 */ /* 0x000ee20000100800 */
[----:B------:R-:W-:-:S03]  /*5540*/  ISETP.NE.AND P0, PT, R4, 0x1, PT ;  /* 0x000000010400780c */ /* 0x000fc60003f05270 */
[----:B------:R-:W0:Y:S01]  /*5550*/  LDGDEPBAR ;  /* 0x00000000000079af */ /* 0x000e220000000000 */
[----:B--2---:R-:W-:-:S05]  /*5560*/  IMAD.IADD R3, R0, 0x1, R3 ;  /* 0x0000000100037824 */ /* 0x004fca00078e0203 */
[----:B------:R1:W-:Y:S04]  /*5570*/  STL [R1+0x30], R3 ;  /* 0x0000300301007387 */ /* 0x0003e80000100800 */
[----:B------:R-:W-:Y:S01]  /*5580*/  @P0 IMAD.HI.U32 R0, R3, c[0x0][0x2c8], RZ ;  /* 0x0000b20003000a27 */ /* 0x000fe200078e00ff */
[----:B---3--:R-:W-:Y:S02]  /*5590*/  IADD3 R5, -R2, 0x1, R132 ;  /* 0x0000000102057810 */ /* 0x008fe40007ffe184 */
[----:B------:R-:W-:Y:S01]  /*55a0*/  MOV R4, R3 ;  /* 0x0000000300047202 */ /* 0x000fe20000000f00 */
[----:B------:R-:W-:Y:S01]  /*55b0*/  IMAD.IADD R6, R132, 0x1, -R2 ;  /* 0x0000000184067824 */ /* 0x000fe200078e0a02 */
[----:B------:R-:W-:Y:S02]  /*55c0*/  @P0 SHF.R.U32.HI R4, RZ, c[0x0][0x2cc], R0 ;  /* 0x0000b300ff040a19 */ /* 0x000fe40000011600 */
[----:B------:R-:W-:Y:S01]  /*55d0*/  IADD3 R5, R5, -c[0x0][0x168], RZ ;  /* 0x80005a0005057a10 */ /* 0x000fe20007ffe0ff */
[----:B------:R-:W-:Y:S05]  /*55e0*/  BRA.DIV ~URZ, `(.L_x_2696) ;  /* 0x00010d127f007947 */ /* 0x000fea000b800000 */
[----:B------:R2:W3:Y:S02]  /*55f0*/  SHFL.IDX PT, R0, R4, RZ, 0x1c1f ;  /* 0x001c1fff04007589 */ /* 0x0004e400000e0000 */
.L_x_2740:
[----:B---3--:R-:W-:-:S05]  /*5600*/  IMAD.IADD R0, R5, 0x1, R0 ;  /* 0x0000000105007824 */ /* 0x008fca00078e0200 */
[----:B------:R-:W-:-:S04]  /*5610*/  IMNMX R0, R6, R0, PT ;  /* 0x0000000006007217 */ /* 0x000fc80003800200 */
[C---:B------:R-:W-:Y:S02]  /*5620*/  ISETP.GT.AND P0, PT, R0.reuse, RZ, PT ;  /* 0x000000ff0000720c */ /* 0x040fe40003f04270 */
[----:B------:R-:W-:Y:S02]  /*5630*/  ISETP.GT.AND P1, PT, R0, 0x1, PT ;  /* 0x000000010000780c */ /* 0x000fe40003f24270 */
[----:B------:R-:W-:Y:S02]  /*5640*/  FSEL R7, R116, -INF , P0 ;  /* 0xff80000074077808 */ /* 0x000fe40000000000 */
[C---:B------:R-:W-:Y:S02]  /*5650*/  ISETP.GT.AND P4, PT, R0.reuse, 0x9, PT ;  /* 0x000000090000780c */ /* 0x040fe40003f84270 */
[----:B------:R-:W-:Y:S02]  /*5660*/  ISETP.GT.AND P0, PT, R0, 0x10, PT ;  /* 0x000000100000780c */ /* 0x000fe40003f04270 */
        /* <DEDUP_REMOVED lines=44> */
[----:B------:R-:W3:Y:S01]  /*5930*/  SHFL.IDX PT, R0, R4, 0x1, 0x1c1f ;  /* 0x003c1f0004007f89 */ /* 0x000ee200000e0000 */
[----:B------:R-:W-:-:S04]  /*5940*/  FMNMX.FTZ R2, R7, R8, !PT ;  /* 0x0000000807027209 */ /* 0x000fc80007810000 */
[----:B------:R-:W-:-:S04]  /*5950*/  FMNMX.FTZ R2, R12, R2, !PT ;  /* 0x000000020c027209 */ /* 0x000fc80007810000 */
[----:B------:R-:W-:-:S04]  /*5960*/  FMNMX.FTZ R2, R14, R2, !PT ;  /* 0x000000020e027209 */ /* 0x000fc80007810000 */
[----:B------:R-:W-:-:S04]  /*5970*/  FMNMX.FTZ R2, R15, R2, !PT ;  /* 0x000000020f027209 */ /* 0x000fc80007810000 */
[----:B------:R-:W-:-:S04]  /*5980*/  FMNMX.FTZ R2, R16, R2, !PT ;  /* 0x0000000210027209 */ /* 0x000fc80007810000 */
[----:B------:R-:W-:Y:S01]  /*5990*/  FMNMX.FTZ R2, R18, R2, !PT ;  /* 0x0000000212027209 */ /* 0x000fe20007810000 */
[----:B---3--:R-:W-:-:S03]  /*59a0*/  IMAD.IADD R0, R5, 0x1, R0 ;  /* 0x0000000105007824 */ /* 0x008fc600078e0200 */
        /* <DEDUP_REMOVED lines=10> */
[----:B-1----:R-:W-:Y:S02]  /*5a50*/  FMNMX.FTZ R3, R5, R6, !PT ;  /* 0x0000000605037209 */ /* 0x002fe40007810000 */
        /* <DEDUP_REMOVED lines=31> */
[C---:B------:R-:W-:Y:S02]  /*5c50*/  ISETP.GT.AND P0, PT, R0.reuse, 0x31, PT ;  /* 0x000000310000780c */ /* 0x040fe40003f04270 */
        /* <DEDUP_REMOVED lines=43> */
[----:B------:R-:W-:Y:S02]  /*5f10*/  FSEL R88, R30, -INF , P0 ;  /* 0xff8000001e587808 */ /* 0x000fe40000000000 */
[----:B------:R-:W-:Y:S02]  /*5f20*/  FMNMX.FTZ R2, R89, R3, !PT ;  /* 0x0000000359027209 */ /* 0x000fe40007810000 */
[----:B------:R-:W1:Y:S02]  /*5f30*/  SHFL.BFLY PT, R3, R0, 0x2, 0x1f ;  /* 0x0c401f0000037f89 */ /* 0x000e6400000e0000 */
[----:B------:R-:W-:-:S05]  /*5f40*/  FMNMX.FTZ R2, R88, R2, !PT ;  /* 0x0000000258027209 */ /* 0x000fca0007810000 */
[----:B------:R-:W3:Y:S01]  /*5f50*/  SHFL.BFLY PT, R24, R2, 0x2, 0x1f ;  /* 0x0c401f0002187f89 */ /* 0x000ee200000e0000 */
[----:B-1----:R-:W-:-:S05]  /*5f60*/  FMNMX.FTZ R0, R3, R0, !PT ;  /* 0x0000000003007209 */ /* 0x002fca0007810000 */
[----:B------:R-:W1:Y:S01]  /*5f70*/  SHFL.BFLY PT, R132, R0, 0x1, 0x1f ;  /* 0x0c201f0000847f89 */ /* 0x000e6200000e0000 */
[----:B---3--:R-:W-:-:S05]  /*5f80*/  FMNMX.FTZ R24, R2, R24, !PT ;  /* 0x0000001802187209 */ /* 0x008fca0007810000 */
[----:B------:R3:W4:Y:S01]  /*5f90*/  SHFL.BFLY PT, R3, R24, 0x1, 0x1f ;  /* 0x0c201f0018037f89 */ /* 0x00072200000e0000 */
[----:B-1----:R-:W-:-:S05]  /*5fa0*/  FMNMX.FTZ R132, R0, R132, !PT ;  /* 0x0000008400847209 */ /* 0x002fca0007810000 */
.L_x_2741:
[C---:B------:R-:W-:Y:S01]  /*5fb0*/  FMUL.FTZ R2, R132.reuse, c[0x0][0x2d0] ;  /* 0x0000b40084027a20 */ /* 0x040fe20000410000 */
[----:B------:R-:W-:Y:S01]  /*5fc0*/  FSETP.NEU.FTZ.AND P0, PT, R132, -INF , PT ;  /* 0xff8000008400780b */ /* 0x000fe20003f1d000 */
[----:B------:R-:W-:Y:S01]  /*5fd0*/  WARPSYNC 0xffffffff ;  /* 0xffffffff00007948 */ /* 0x000fe20003800000 */
[----:B---34-:R-:W-:Y:S01]  /*5fe0*/  FMNMX.FTZ R24, R3, R24, !PT ;  /* 0x0000001803187209 */ /* 0x018fe20007810000 */
[----:B------:R-:W-:Y:S01]  /*5ff0*/  LDSM.16.MT88.4 R36, [R218+0x800] ;  /* 0x00080000da24783b */ /* 0x000fe20000004200 */
[----:B------:R-:W-:Y:S02]  /*6000*/  FSEL R2, R2, RZ, P0 ;  /* 0x000000ff02027208 */ /* 0x000fe40000000000 */
[----:B------:R-:W-:Y:S01]  /*6010*/  FSETP.NEU.FTZ.AND P0, PT, R24, -INF , PT ;  /* 0xff8000001800780b */ /* 0x000fe20003f1d000 */
[----:B------:R-:W-:Y:S02]  /*6020*/  LDSM.16.MT88.4 R32, [R219] ;  /* 0x00000000db20783b */ /* 0x000fe40000004200 */
[----:B------:R-:W-:-:S02]  /*6030*/  FFMA.FTZ R0, R7, c[0x0][0x2d0], -R2 ;  /* 0x0000b40007007a23 */ /* 0x000fc40000010802 */
[--C-:B------:R-:W-:Y:S01]  /*6040*/  FFMA.FTZ R3, R18, c[0x0][0x2d0], -R2.reuse ;  /* 0x0000b40012037a23 */ /* 0x100fe20000010802 */
[----:B------:R-:W-:Y:S01]  /*6050*/  LDSM.16.MT88.4 R60, [R219+0x800] ;  /* 0x00080000db3c783b */ /* 0x000fe20000004200 */
[----:B------:R1:W-:Y:S03]  /*6060*/  MUFU.EX2 R120, R0 ;  /* 0x0000000000787308 */ /* 0x0003e60000000800 */
[----:B------:R-:W-:Y:S04]  /*6070*/  LDSM.16.MT88.4 R72, [R218+0x3000] ;  /* 0x00300000da48783b */ /* 0x000fe80000004200 */
[----:B------:R-:W-:Y:S01]  /*6080*/  LDSM.16.MT88.4 R56, [R220] ;  /* 0x00000000dc38783b */ /* 0x000fe20000004200 */
        /* <DEDUP_REMOVED lines=9> */
[----:B------:R-:W3:Y:S03]  /*6120*/  MUFU.EX2 R134, R3 ;  /* 0x0000000300867308 */ /* 0x000ee60000000800 */
[----:B------:R-:W-:Y:S04]  /*6130*/  LDSM.16.MT88.4 R80, [R219+0x3800] ;  /* 0x00380000db50783b */ /* 0x000fe80000004200 */
[----:B------:R-:W-:Y:S01]  /*6140*/  LDSM.16.MT88.4 R84, [R220+0x3000] ;  /* 0x00300000dc54783b */ /* 0x000fe20000004200 */
[----:B-1----:R-:W-:Y:S01]  /*6150*/  FFMA.FTZ R0, R12, c[0x0][0x2d0], -R2 ;  /* 0x0000b4000c007a23 */ /* 0x002fe20000010802 */
[----:B----4-:R-:W-:-:S03]  /*6160*/  F2FP.BF16.PACK_AB R20, R27, R120 ;  /* 0x000000781b14723e */ /* 0x010fc600000010ff */
[----:B------:R1:W-:Y:S01]  /*6170*/  MUFU.EX2 R125, R0 ;  /* 0x00000000007d7308 */ /* 0x0003e20000000800 */
[----:B---3--:R-:W-:Y:S01]  /*6180*/  F2FP.BF16.PACK_AB R18, R134, R131 ;  /* 0x000000838612723e */ /* 0x008fe200000010ff */
[----:B-1----:R-:W-:-:S06]  /*6190*/  FFMA.FTZ R0, R14, c[0x0][0x2d0], -R2 ;  /* 0x0000b4000e007a23 */ /* 0x002fcc0000010802 */
[----:B------:R1:W3:Y:S02]  /*61a0*/  MUFU.EX2 R127, R0 ;  /* 0x00000000007f7308 */ /* 0x0002e40000000800 */
[----:B-1----:R-:W-:Y:S01]  /*61b0*/  FFMA.FTZ R0, R15, c[0x0][0x2d0], -R2 ;  /* 0x0000b4000f007a23 */ /* 0x002fe20000010802 */
[----:B---3--:R-:W-:-:S05]  /*61c0*/  F2FP.BF16.PACK_AB R22, R127, R125 ;  /* 0x0000007d7f16723e */ /* 0x008fca00000010ff */
[----:B------:R1:W-:Y:S02]  /*61d0*/  MUFU.EX2 R128, R0 ;  /* 0x0000000000807308 */ /* 0x0003e40000000800 */
[----:B-1----:R-:W-:-:S06]  /*61e0*/  FFMA.FTZ R0, R16, c[0x0][0x2d0], -R2 ;  /* 0x0000b40010007a23 */ /* 0x002fcc0000010802 */
[----:B------:R1:W3:Y:S02]  /*61f0*/  MUFU.EX2 R129, R0 ;  /* 0x0000000000817308 */ /* 0x0002e40000000800 */
[----:B-1----:R-:W-:Y:S01]  /*6200*/  FMUL.FTZ R0, R24, c[0x0][0x2d0] ;  /* 0x0000b40018007a20 */ /* 0x002fe20000410000 */
[----:B---3--:R-:W-:-:S04]  /*6210*/  F2FP.BF16.PACK_AB R16, R129, R128 ;  /* 0x000000808110723e */ /* 0x008fc800000010ff */
[----:B------:R-:W-:-:S05]  /*6220*/  FSEL R0, R0, RZ, P0 ;  /* 0x000000ff00007208 */ /* 0x000fca0000000000 */
[----:B------:R-:W-:-:S04]  /*6230*/  FFMA.FTZ R3, R5, c[0x0][0x2d0], -R0 ;  /* 0x0000b40005037a23 */ /* 0x000fc80000010800 */
[----:B------:R1:W-:Y:S02]  /*6240*/  MUFU.EX2 R26, R3 ;  /* 0x00000003001a7308 */ /* 0x0003e40000000800 */
[--C-:B-1----:R-:W-:Y:S02]  /*6250*/  FFMA.FTZ R3, R6, c[0x0][0x2d0], -R0.reuse ;  /* 0x0000b40006037a23 */ /* 0x102fe40000010800 */
[----:B--2---:R-:W1:Y:S04]  /*6260*/  LDSM.16.MT88.4 R4, [R218] ;  /* 0x00000000da04783b */ /* 0x004e680000004200 */
        /* <DEDUP_REMOVED lines=9> */
[C---:B-1----:R-:W-:Y:S08]  /*6300*/  HMMA.16816.F32.BF16 R28, R20.reuse, R4, RZ ;  /* 0x00000004141c723c */ /* 0x042ff000000418ff */
[----:B------:R-:W-:Y:S01]  /*6310*/  HMMA.16816.F32.BF16 R8, R20, R6, RZ ;  /* 0x000000061408723c */ /* 0x000fe200000418ff */
[----:B--2---:R-:W-:-:S02]  /*6320*/  FFMA.FTZ R3, R13, c[0x0][0x2d0], -R0 ;  /* 0x0000b4000d037a23 */ /* 0x004fc40000010800 */
[----:B------:R-:W1:Y:S02]  /*6330*/  LDSM.16.MT88.4 R12, [R221] ;  /* 0x00000000dd0c783b */ /* 0x000e640000004200 */
[----:B------:R2:W3:Y:S03]  /*6340*/  MUFU.EX2 R133, R3 ;  /* 0x0000000300857308 */ /* 0x0004e60000000800 */
[C---:B------:R-:W-:Y:S08]  /*6350*/  HMMA.16816.F32.BF16 R4, R20.reuse, R32, RZ ;  /* 0x000000201404723c */ /* 0x040ff000000418ff */
[----:B------:R-:W-:Y:S01]  /*6360*/  HMMA.16816.F32.BF16 R52, R20, R34, RZ ;  /* 0x000000221434723c */ /* 0x000fe200000418ff */
[----:B--2---:R-:W-:Y:S01]  /*6370*/  FFMA.FTZ R3, R17, c[0x0][0x2d0], -R0 ;  /* 0x0000b40011037a23 */ /* 0x004fe20000010800 */
[----:B---3--:R-:W-:-:S06]  /*6380*/  F2FP.BF16.PACK_AB R17, R133, R130 ;  /* 0x000000828511723e */ /* 0x008fcc00000010ff */
[----:B------:R-:W-:Y:S01]  /*6390*/  HMMA.16816.F32.BF16 R32, R20, R56, RZ ;  /* 0x000000381420723c */ /* 0x000fe200000418ff */
[----:B------:R2:W-:Y:S02]  /*63a0*/  MUFU.EX2 R136, R3 ;  /* 0x0000000300887308 */ /* 0x0005e40000000800 */
[----:B--2---:R-:W-:-:S06]  /*63b0*/  FFMA.FTZ R3, R19, c[0x0][0x2d0], -R0 ;  /* 0x0000b40013037a23 */ /* 0x004fcc0000010800 */
[----:B------:R-:W2:Y:S02]  /*63c0*/  MUFU.EX2 R137, R3 ;  /* 0x0000000300897308 */ /* 0x000ea40000000800 */
[----:B--2---:R-:W-:-:S07]  /*63d0*/  F2FP.BF16.PACK_AB R19, R137, R136 ;  /* 0x000000888913723e */ /* 0x004fce00000010ff */
[C---:B------:R-:W-:Y:S08]  /*63e0*/  HMMA.16816.F32.BF16 R40, R16.reuse, R36, R28 ;  /* 0x000000241028723c */ /* 0x040ff0000004181c */
[C---:B------:R-:W-:Y:S08]  /*63f0*/  HMMA.16816.F32.BF16 R8, R16.reuse, R38, R8 ;  /* 0x000000261008723c */ /* 0x040ff00000041808 */
[----:B------:R-:W-:Y:S08]  /*6400*/  HMMA.16816.F32.BF16 R4, R16, R60, R4 ;  /* 0x0000003c1004723c */ /* 0x000ff00000041804 */
[----:B------:R-:W-:Y:S01]  /*6410*/  MOV R146, R41 ;  /* 0x0000002900927202 */ /* 0x000fe20000000f00 */
[----:B-1----:R-:W-:Y:S01]  /*6420*/  HMMA.16816.F32.BF16 R36, R20, R14, RZ ;  /* 0x0000000e1424723c */ /* 0x002fe200000418ff */
[----:B------:R-:W-:-:S02]  /*6430*/  MOV R145, R42 ;  /* 0x0000002a00917202 */ /* 0x000fc40000000f00 */
[----:B------:R-:W-:Y:S02]  /*6440*/  MOV R144, R43 ;  /* 0x0000002b00907202 */ /* 0x000fe40000000f00 */
[----:B------:R-:W-:Y:S02]  /*6450*/  MOV R143, R40 ;  /* 0x00000028008f7202 */ /* 0x000fe40000000f00 */
[----:B------:R-:W-:Y:S01]  /*6460*/  MOV R142, R9 ;  /* 0x00000009008e7202 */ /* 0x000fe20000000f00 */
[----:B------:R-:W-:Y:S01]  /*6470*/  HMMA.16816.F32.BF16 R40, R20, R12, RZ ;  /* 0x0000000c1428723c */ /* 0x000fe200000418ff */
[----:B------:R-:W-:Y:S02]  /*6480*/  MOV R141, R10 ;  /* 0x0000000a008d7202 */ /* 0x000fe40000000f00 */
[----:B------:R-:W-:Y:S02]  /*6490*/  MOV R140, R11 ;  /* 0x0000000b008c7202 */ /* 0x000fe40000000f00 */
[----:B------:R-:W-:-:S02]  /*64a0*/  MOV R139, R8 ;  /* 0x00000008008b7202 */ /* 0x000fc40000000f00 */
[----:B------:R-:W-:Y:S01]  /*64b0*/  MOV R138, R5 ;  /* 0x00000005008a7202 */ /* 0x000fe20000000f00 */
[----:B------:R-:W-:Y:S01]  /*64c0*/  HMMA.16816.F32.BF16 R12, R20, R72, RZ ;  /* 0x00000048140c723c */ /* 0x000fe200000418ff */
[----:B------:R-:W-:Y:S02]  /*64d0*/  MOV R123, R6 ;  /* 0x00000006007b7202 */ /* 0x000fe40000000f00 */
[----:B------:R-:W-:Y:S02]  /*64e0*/  MOV R122, R7 ;  /* 0x00000007007a7202 */ /* 0x000fe40000000f00 */
[----:B------:R-:W-:-:S03]  /*64f0*/  MOV R121, R4 ;  /* 0x0000000400797202 */ /* 0x000fc60000000f00 */
[----:B------:R-:W-:Y:S08]  /*6500*/  HMMA.16816.F32.BF16 R8, R20, R74, RZ ;  /* 0x0000004a1408723c */ /* 0x000ff000000418ff */
[C---:B------:R-:W-:Y:S01]  /*6510*/  HMMA.16816.F32.BF16 R60, R16.reuse, R62, R52 ;  /* 0x0000003e103c723c */ /* 0x040fe20000041834 */
[----:B------:R-:W1:Y:S07]  /*6520*/  LDSM.16.MT88.4 R52, [R221+0x3800] ;  /* 0x00380000dd34783b */ /* 0x000e6e0000004200 */
[----:B------:R-:W-:Y:S01]  /*6530*/  HMMA.16816.F32.BF16 R148, R16, R68, R40 ;  /* 0x000000441094723c */ /* 0x000fe20000041828 */
[----:B------:R-:W2:Y:S07]  /*6540*/  LDSM.16.MT88.4 R40, [R218+0x6000] ;  /* 0x00600000da28783b */ /* 0x000eae0000004200 */
[C---:B------:R-:W-:Y:S08]  /*6550*/  HMMA.16816.F32.BF16 R4, R20.reuse, R76, RZ ;  /* 0x0000004c1404723c */ /* 0x040ff000000418ff */
[----:B------:R-:W-:Y:S01]  /*6560*/  HMMA.16816.F32.BF16 R28, R20, R58, RZ ;  /* 0x0000003a141c723c */ /* 0x000fe200000418ff */
[----:B------:R-:W3:Y:S07]  /*6570*/  LDSM.16.MT88.4 R56, [R220+0x3800] ;  /* 0x00380000dc38783b */ /* 0x000eee0000004200 */
[----:B------:R-:W-:Y:S01]  /*6580*/  HMMA.16816.F32.BF16 R208, R16, R44, R12 ;  /* 0x0000002c10d0723c */ /* 0x000fe2000004180c */
[----:B------:R-:W-:-:S02]  /*6590*/  MOV R68, R150 ;  /* 0x0000009600447202 */ /* 0x000fc40000000f00 */
[----:B------:R-:W-:Y:S02]  /*65a0*/  MOV R3, R151 ;  /* 0x0000009700037202 */ /* 0x000fe40000000f00 */
[----:B------:R-:W-:Y:S02]  /*65b0*/  MOV R76, R148 ;  /* 0x00000094004c7202 */ /* 0x000fe40000000f00 */
[----:B------:R-:W-:Y:S01]  /*65c0*/  MOV R77, R149 ;  /* 0x00000095004d7202 */ /* 0x000fe20000000f00 */
[----:B------:R-:W-:Y:S01]  /*65d0*/  HMMA.16816.F32.BF16 R188, R16, R46, R8 ;  /* 0x0000002e10bc723c */ /* 0x000fe20000041808 */
[----:B------:R-:W4:Y:S07]  /*65e0*/  LDSM.16.MT88.4 R44, [R219+0x6000] ;  /* 0x00600000db2c783b */ /* 0x000f2e0000004200 */
[C---:B------:R-:W-:Y:S07]  /*65f0*/  HMMA.16816.F32.BF16 R12, R20.reuse, R64, RZ ;  /* 0x00000040140c723c */ /* 0x040fee00000418ff */
[----:B------:R-:W-:Y:S01]  /*6600*/  MOV R65, R146 ;  /* 0x0000009200417202 */ /* 0x000fe20000000f00 */
[----:B------:R-:W-:Y:S01]  /*6610*/  HMMA.16816.F32.BF16 R8, R20, R66, RZ ;  /* 0x000000421408723c */ /* 0x000fe200000418ff */
[----:B------:R-:W-:-:S06]  /*6620*/  MOV R64, R143 ;  /* 0x0000008f00407202 */ /* 0x000fcc0000000f00 */
[----:B------:R-:W-:Y:S01]  /*6630*/  MOV R66, R145 ;  /* 0x0000009100427202 */ /* 0x000fe20000000f00 */
[----:B------:R-:W-:Y:S01]  /*6640*/  HMMA.16816.F32.BF16 R212, R16, R48, R32 ;  /* 0x0000003010d4723c */ /* 0x000fe20000041820 */
[----:B------:R-:W5:Y:S01]  /*6650*/  LDSM.16.MT88.4 R32, [R218+0x6800] ;  /* 0x00680000da20783b */ /* 0x000f620000004200 */
[----:B------:R-:W-:-:S05]  /*6660*/  MOV R67, R144 ;  /* 0x0000009000437202 */ /* 0x000fca0000000f00 */
[--C-:B------:R-:W-:Y:S01]  /*6670*/  FFMA.FTZ R48, R95, c[0x0][0x2d0], -R0.reuse ;  /* 0x0000b4005f307a23 */ /* 0x100fe20000010800 */
[----:B------:R-:W-:Y:S01]  /*6680*/  HMMA.16816.F32.BF16 R204, R16, R80, R4 ;  /* 0x0000005010cc723c */ /* 0x000fe20000041804 */
[----:B------:R-:W-:-:S06]  /*6690*/  FFMA.FTZ R49, R94, c[0x0][0x2d0], -R0 ;  /* 0x0000b4005e317a23 */ /* 0x000fcc0000010800 */
[----:B------:R-:W-:Y:S01]  /*66a0*/  MOV R80, R121 ;  /* 0x0000007900507202 */ /* 0x000fe20000000f00 */
[----:B------:R-:W-:Y:S01]  /*66b0*/  HMMA.16816.F32.BF16 R4, R20, R84, RZ ;  /* 0x000000541404723c */ /* 0x000fe200000418ff */
[----:B------:R-:W-:-:S06]  /*66c0*/  MOV R81, R138 ;  /* 0x0000008a00517202 */ /* 0x000fcc0000000f00 */
[----:B------:R-:W-:Y:S01]  /*66d0*/  MOV R85, R142 ;  /* 0x0000008e00557202 */ /* 0x000fe20000000f00 */
[----:B------:R-:W-:Y:S01]  /*66e0*/  HMMA.16816.F32.BF16 R200, R16, R70, R36 ;  /* 0x0000004610c8723c */ /* 0x000fe20000041824 */
[----:B------:R-:W3:Y:S01]  /*66f0*/  LDSM.16.MT88.4 R36, [R219+0x6800] ;  /* 0x00680000db24783b */ /* 0x000ee20000004200 */
[----:B------:R-:W-:-:S06]  /*6700*/  MOV R84, R139 ;  /* 0x0000008b00547202 */ /* 0x000fcc0000000f00 */
[C---:B-1----:R-:W-:Y:S07]  /*6710*/  HMMA.16816.F32.BF16 R184, R16.reuse, R52, R12 ;  /* 0x0000003410b8723c */ /* 0x042fee000004180c */
[--C-:B------:R-:W-:Y:S01]  /*6720*/  FFMA.FTZ R52, R91, c[0x0][0x2d0], -R0.reuse ;  /* 0x0000b4005b347a23 */ /* 0x100fe20000010800 */
[----:B------:R-:W-:Y:S01]  /*6730*/  HMMA.16816.F32.BF16 R176, R16, R54, R8 ;  /* 0x0000003610b0723c */ /* 0x000fe20000041808 */
[----:B------:R-:W-:-:S06]  /*6740*/  FFMA.FTZ R53, R90, c[0x0][0x2d0], -R0 ;  /* 0x0000b4005a357a23 */ /* 0x000fcc0000010800 */
[--C-:B------:R-:W-:Y:S01]  /*6750*/  FFMA.FTZ R55, R89, c[0x0][0x2d0], -R0.reuse ;  /* 0x0000b40059377a23 */ /* 0x100fe20000010800 */
[----:B------:R-:W-:Y:S01]  /*6760*/  HMMA.16816.F32.BF16 R192, R16, R50, R28 ;  /* 0x0000003210c0723c */ /* 0x000fe2000004181c */
[----:B------:R-:W-:-:S06]  /*6770*/  FFMA.FTZ R54, R88, c[0x0][0x2d0], -R0 ;  /* 0x0000b40058367a23 */ /* 0x000fcc0000010800 */
[--C-:B------:R-:W-:Y:S01]  /*6780*/  FFMA.FTZ R50, R93, c[0x0][0x2d0], -R0.reuse ;  /* 0x0000b4005d327a23 */ /* 0x100fe20000010800 */
[----:B--2---:R-:W-:Y:S01]  /*6790*/  HMMA.16816.F32.BF16 R12, R20, R40, RZ ;  /* 0x00000028140c723c */ /* 0x004fe200000418ff */
[----:B------:R-:W-:-:S07]  /*67a0*/  FFMA.FTZ R51, R92, c[0x0][0x2d0], -R0 ;  /* 0x0000b4005c337a23 */ /* 0x000fce0000010800 */
[C---:B------:R-:W-:Y:S01]  /*67b0*/  HMMA.16816.F32.BF16 R8, R20.reuse, R42, RZ ;  /* 0x0000002a1408723c */ /* 0x040fe200000418ff */
[----:B------:R-:W1:Y:S07]  /*67c0*/  LDSM.16.MT88.4 R40, [R221+0x6000] ;  /* 0x00600000dd28783b */ /* 0x000e6e0000004200 */
[----:B------:R-:W-:Y:S07]  /*67d0*/  HMMA.16816.F32.BF16 R28, R20, R78, RZ ;  /* 0x0000004e141c723c */ /* 0x000fee00000418ff */
[----:B------:R-:W-:Y:S01]  /*67e0*/  MOV R78, R68 ;  /* 0x00000044004e7202 */ /* 0x000fe20000000f00 */
[----:B---3--:R-:W-:Y:S01]  /*67f0*/  HMMA.16816.F32.BF16 R180, R16, R56, R4 ;  /* 0x0000003810b4723c */ /* 0x008fe20000041804 */
[----:B------:R-:W-:Y:S01]  /*6800*/  MOV R79, R3 ;  /* 0x00000003004f7202 */ /* 0x000fe20000000f00 */
[----:B------:R-:W-:-:S02]  /*6810*/  FADD.FTZ R3, R120, R27 ;  /* 0x0000001b78037221 */ /* 0x000fc40000010000 */
[----:B------:R-:W-:Y:S02]  /*6820*/  FFMA.FTZ R27, R103, c[0x0][0x2d0], -R2 ;  /* 0x0000b400671b7a23 */ /* 0x000fe40000010802 */
[----:B------:R-:W-:Y:S01]  /*6830*/  FADD.FTZ R3, R125, R3 ;  /* 0x000000037d037221 */ /* 0x000fe20000010000 */
[----:B------:R-:W-:Y:S01]  /*6840*/  MOV R56, R141 ;  /* 0x0000008d00387202 */ /* 0x000fe20000000f00 */
[----:B----4-:R-:W-:Y:S01]  /*6850*/  HMMA.16816.F32.BF16 R4, R20, R44, RZ ;  /* 0x0000002c1404723c */ /* 0x010fe200000418ff */
[----:B------:R-:W-:Y:S01]  /*6860*/  MOV R57, R140 ;  /* 0x0000008c00397202 */ /* 0x000fe20000000f00 */
[----:B------:R-:W-:-:S04]  /*6870*/  FADD.FTZ R3, R127, R3 ;  /* 0x000000037f037221 */ /* 0x000fc80000010000 */
[----:B------:R-:W-:Y:S02]  /*6880*/  FADD.FTZ R3, R128, R3 ;  /* 0x0000000380037221 */ /* 0x000fe40000010000 */
[C---:B-----5:R-:W-:Y:S01]  /*6890*/  HMMA.16816.F32.BF16 R172, R16.reuse, R32, R12 ;  /* 0x0000002010ac723c */ /* 0x060fe2000004180c */
[----:B------:R-:W2:Y:S01]  /*68a0*/  LDSM.16.MT88.4 R12, [R221+0x6800] ;  /* 0x00680000dd0c783b */ /* 0x000ea20000004200 */
[----:B------:R-:W-:Y:S02]  /*68b0*/  FADD.FTZ R3, R129, R3 ;  /* 0x0000000381037221 */ /* 0x000fe40000010000 */
[--C-:B------:R-:W-:Y:S02]  /*68c0*/  FFMA.FTZ R45, R116, c[0x0][0x2d0], -R2.reuse ;  /* 0x0000b400742d7a23 */ /* 0x100fe40000010802 */
[----:B------:R-:W-:Y:S02]  /*68d0*/  FFMA.FTZ R44, R115, c[0x0][0x2d0], -R2 ;  /* 0x0000b400732c7a23 */ /* 0x000fe40000010802 */
[----:B------:R-:W-:Y:S07]  /*68e0*/  HMMA.16816.F32.BF16 R72, R16, R82, R28 ;  /* 0x000000521048723c */ /* 0x000fee000004181c */
[----:B------:R-:W-:Y:S01]  /*68f0*/  MOV R82, R123 ;  /* 0x0000007b00527202 */ /* 0x000fe20000000f00 */
[----:B------:R-:W-:Y:S01]  /*6900*/  HMMA.16816.F32.BF16 R28, R20, R86, RZ ;  /* 0x00000056141c723c */ /* 0x000fe200000418ff */
[----:B------:R-:W-:-:S06]  /*6910*/  MOV R83, R122 ;  /* 0x0000007a00537202 */ /* 0x000fcc0000000f00 */
[----:B------:R-:W-:Y:S01]  /*6920*/  MOV R86, R56 ;  /* 0x0000003800567202 */ /* 0x000fe20000000f00 */
[----:B------:R-:W-:Y:S01]  /*6930*/  HMMA.16816.F32.BF16 R168, R16, R36, R4 ;  /* 0x0000002410a8723c */ /* 0x000fe20000041804 */
[----:B------:R-:W-:-:S06]  /*6940*/  IMAD.MOV.U32 R87, RZ, RZ, R57 ;  /* 0x000000ffff577224 */ /* 0x000fcc00078e0039 */
[--C-:B------:R-:W-:Y:S01]  /*6950*/  FFMA.FTZ R37, R108, c[0x0][0x2d0], -R2.reuse ;  /* 0x0000b4006c257a23 */ /* 0x100fe20000010802 */
[----:B-1----:R-:W-:Y:S01]  /*6960*/  HMMA.16816.F32.BF16 R4, R20, R40, RZ ;  /* 0x000000281404723c */ /* 0x002fe200000418ff */
[----:B------:R-:W-:-:S06]  /*6970*/  FFMA.FTZ R36, R107, c[0x0][0x2d0], -R2 ;  /* 0x0000b4006b247a23 */ /* 0x000fcc0000010802 */
[--C-:B------:R-:W-:Y:S01]  /*6980*/  FFMA.FTZ R41, R112, c[0x0][0x2d0], -R2.reuse ;  /* 0x0000b40070297a23 */ /* 0x100fe20000010802 */
[----:B------:R-:W-:Y:S01]  /*6990*/  HMMA.16816.F32.BF16 R160, R16, R34, R8 ;  /* 0x0000002210a0723c */ /* 0x000fe20000041808 */
[----:B------:R-:W-:Y:S01]  /*69a0*/  LDSM.16.MT88.4 R32, [R219+0x9000] ;  /* 0x00900000db20783b */ /* 0x000fe20000004200 */
[----:B------:R-:W-:-:S06]  /*69b0*/  FFMA.FTZ R40, R111, c[0x0][0x2d0], -R2 ;  /* 0x0000b4006f287a23 */ /* 0x000fcc0000010802 */
[----:B------:R-:W-:Y:S01]  /*69c0*/  HMMA.16816.F32.BF16 R68, R16, R58, R28 ;  /* 0x0000003a1044723c */ /* 0x000fe2000004181c */
[----:B------:R-:W1:Y:S07]  /*69d0*/  LDSM.16.MT88.4 R28, [R220+0x6000] ;  /* 0x00600000dc1c783b */ /* 0x000e6e0000004200 */
[----:B------:R-:W-:Y:S07]  /*69e0*/  HMMA.16816.F32.BF16 R8, R20, R46, RZ ;  /* 0x0000002e1408723c */ /* 0x000fee00000418ff */
[--C-:B------:R-:W-:Y:S01]  /*69f0*/  FFMA.FTZ R46, R97, c[0x0][0x2d0], -R0.reuse ;  /* 0x0000b400612e7a23 */ /* 0x100fe20000010800 */
[----:B--2---:R-:W-:Y:S01]  /*6a00*/  HMMA.16816.F32.BF16 R152, R16, R12, R4 ;  /* 0x0000000c1098723c */ /* 0x004fe20000041804 */
[----:B------:R-:W-:-:S06]  /*6a10*/  FFMA.FTZ R47, R96, c[0x0][0x2d0], -R0 ;  /* 0x0000b400602f7a23 */ /* 0x000fcc0000010800 */
[----:B------:R-:W-:Y:S01]  /*6a20*/  FADD.FTZ R12, R26, R25 ;  /* 0x000000191a0c7221 */ /* 0x000fe20000010000 */
[----:B------:R-:W-:Y:S01]  /*6a30*/  HMMA.16816.F32.BF16 R4, R20, R42, RZ ;  /* 0x0000002a1404723c */ /* 0x000fe200000418ff */
[--C-:B------:R-:W-:Y:S02]  /*6a40*/  FFMA.FTZ R26, R106, c[0x0][0x2d0], -R2.reuse ;  /* 0x0000b4006a1a7a23 */ /* 0x100fe40000010802 */
[----:B------:R-:W-:-:S04]  /*6a50*/  FFMA.FTZ R25, R119, c[0x0][0x2d0], -R2 ;  /* 0x0000b40077197a23 */ /* 0x000fc80000010802 */
[--C-:B------:R-:W-:Y:S01]  /*6a60*/  FFMA.FTZ R43, R114, c[0x0][0x2d0], -R2.reuse ;  /* 0x0000b400722b7a23 */ /* 0x100fe20000010802 */
[----:B------:R-:W-:Y:S01]  /*6a70*/  HMMA.16816.F32.BF16 R148, R16, R38, R8 ;  /* 0x000000261094723c */ /* 0x000fe20000041808 */
[----:B------:R-:W2:Y:S01]  /*6a80*/  LDSM.16.MT88.4 R8, [R220+0x6800] ;  /* 0x00680000dc08783b */ /* 0x000ea20000004200 */
[--C-:B------:R-:W-:Y:S01]  /*6a90*/  FFMA.FTZ R42, R113, c[0x0][0x2d0], -R2.reuse ;  /* 0x0000b400712a7a23 */ /* 0x100fe20000010802 */
[----:B------:R-:W-:Y:S04]  /*6aa0*/  MUFU.EX2 R26, R26 ;  /* 0x0000001a001a7308 */ /* 0x000fe80000000800 */
[--C-:B------:R-:W-:Y:S02]  /*6ab0*/  FFMA.FTZ R39, R110, c[0x0][0x2d0], -R2.reuse ;  /* 0x0000b4006e277a23 */ /* 0x100fe40000010802 */
[----:B------:R-:W-:-:S07]  /*6ac0*/  FFMA.FTZ R38, R109, c[0x0][0x2d0], -R2 ;  /* 0x0000b4006d267a23 */ /* 0x000fce0000010802 */
[----:B------:R-:W-:Y:S08]  /*6ad0*/  HMMA.16816.F32.BF16 R120, R16, R14, R4 ;  /* 0x0000000e1078723c */ /* 0x000ff00000041804 */
[----:B-1----:R-:W-:Y:S07]  /*6ae0*/  HMMA.16816.F32.BF16 R4, R20, R28, RZ ;  /* 0x0000001c1404723c */ /* 0x002fee00000418ff */
[----:B------:R-:W-:-:S06]  /*6af0*/  FFMA.FTZ R28, R100, c[0x0][0x2d0], -R2 ;  /* 0x0000b400641c7a23 */ /* 0x000fcc0000010802 */
[----:B------:R-:W-:Y:S11]  /*6b00*/  MUFU.EX2 R28, R28 ;  /* 0x0000001c001c7308 */ /* 0x000ff60000000800 */
[----:B--2---:R-:W-:Y:S07]  /*6b10*/  HMMA.16816.F32.BF16 R144, R16, R8, R4 ;  /* 0x000000081090723c */ /* 0x004fee0000041804 */
[----:B------:R-:W-:Y:S01]  /*6b20*/  FADD.FTZ R8, R124, R12 ;  /* 0x0000000c7c087221 */ /* 0x000fe20000010000 */
[----:B------:R-:W-:Y:S01]  /*6b30*/  HMMA.16816.F32.BF16 R4, R20, R30, RZ ;  /* 0x0000001e1404723c */ /* 0x000fe200000418ff */
[----:B------:R-:W-:Y:S06]  /*6b40*/  LDSM.16.MT88.4 R12, [R218+0x9800] ;  /* 0x00980000da0c783b */ /* 0x000fec0000004200 */
[----:B------:R-:W-:-:S02]  /*6b50*/  FFMA.FTZ R30, R118, c[0x0][0x2d0], -R2 ;  /* 0x0000b400761e7a23 */ /* 0x000fc40000010802 */
[----:B------:R-:W-:Y:S02]  /*6b60*/  FFMA.FTZ R31, R117, c[0x0][0x2d0], -R2 ;  /* 0x0000b400751f7a23 */ /* 0x000fe40000010802 */
[----:B------:R-:W-:-:S04]  /*6b70*/  FADD.FTZ R2, R131, R3 ;  /* 0x0000000383027221 */ /* 0x000fc80000010000 */
[----:B------:R-:W-:-:S09]  /*6b80*/  FADD.FTZ R2, R134, R2 ;  /* 0x0000000286027221 */ /* 0x000fd20000010000 */
[----:B------:R-:W-:Y:S07]  /*6b90*/  HMMA.16816.F32.BF16 R156, R16, R10, R4 ;  /* 0x0000000a109c723c */ /* 0x000fee0000041804 */
[----:B------:R-:W-:Y:S02]  /*6ba0*/  FADD.FTZ R4, R126, R8 ;  /* 0x000000087e047221 */ /* 0x000fe40000010000 */
[----:B------:R-:W1:Y:S02]  /*6bb0*/  LDSM.16.MT88.4 R8, [R218+0x9000] ;  /* 0x00900000da08783b */ /* 0x000e640000004200 */
[----:B------:R-:W-:-:S04]  /*6bc0*/  FADD.FTZ R29, R130, R4 ;  /* 0x00000004821d7221 */ /* 0x000fc80000010000 */
[----:B------:R-:W-:-:S04]  /*6bd0*/  FADD.FTZ R3, R133, R29 ;  /* 0x0000001d85037221 */ /* 0x000fc80000010000 */
[----:B------:R-:W-:Y:S01]  /*6be0*/  FADD.FTZ R3, R136, R3 ;  /* 0x0000000388037221 */ /* 0x000fe20000010000 */
[----:B-1----:R-:W-:Y:S01]  /*6bf0*/  HMMA.16816.F32.BF16 R4, R20, R8, RZ ;  /* 0x000000081404723c */ /* 0x002fe200000418ff */
[----:B------:R1:W2:Y:S06]  /*6c00*/  MUFU.EX2 R8, R25 ;  /* 0x0000001900087308 */ /* 0x0002ac0000000800 */
[--C-:B------:R-:W-:Y:S02]  /*6c10*/  FFMA.FTZ R9, R105, c[0x0][0x2d0], -R0.reuse ;  /* 0x0000b40069097a23 */ /* 0x100fe40000010800 */
[--C-:B-1----:R-:W-:Y:S11]  /*6c20*/  FFMA.FTZ R25, R98, c[0x0][0x2d0], -R0.reuse ;  /* 0x0000b40062197a23 */ /* 0x102ff60000010800 */
[----:B------:R-:W-:Y:S04]  /*6c30*/  @!UPT UIADD3 URZ, URZ, URZ, URZ ;  /* 0x0000003f3f3ff290 */ /* 0x000fe8000fffe03f */
[----:B------:R-:W-:Y:S01]  /*6c40*/  HMMA.16816.F32.BF16 R164, R16, R12, R4 ;  /* 0x0000000c10a4723c */ /* 0x000fe20000041804 */
[----:B------:R-:W1:Y:S06]  /*6c50*/  MUFU.EX2 R12, R27 ;  /* 0x0000001b000c7308 */ /* 0x000e6c0000000800 */
[--C-:B------:R-:W-:Y:S01]  /*6c60*/  FFMA.FTZ R13, R101, c[0x0][0x2d0], -R0.reuse ;  /* 0x0000b400650d7a23 */ /* 0x100fe20000010800 */
[----:B------:R-:W-:Y:S01]  /*6c70*/  HMMA.16816.F32.BF16 R4, R20, R10, RZ ;  /* 0x0000000a1404723c */ /* 0x000fe200000418ff */
[----:B------:R-:W-:Y:S06]  /*6c80*/  MUFU.EX2 R27, R45 ;  /* 0x0000002d001b7308 */ /* 0x000fec0000000800 */
[----:B------:R-:W-:-:S02]  /*6c90*/  FFMA.FTZ R10, R104, c[0x0][0x2d0], -R0 ;  /* 0x0000b400680a7a23 */ /* 0x000fc40000010800 */
[----:B------:R-:W-:-:S06]  /*6ca0*/  FFMA.FTZ R11, R102, c[0x0][0x2d0], -R0 ;  /* 0x0000b400660b7a23 */ /* 0x000fcc0000010800 */
[----:B------:R-:W-:Y:S09]  /*6cb0*/  MUFU.EX2 R11, R11 ;  /* 0x0000000b000b7308 */ /* 0x000ff20000000800 */
[----:B------:R-:W-:Y:S01]  /*6cc0*/  HMMA.16816.F32.BF16 R196, R16, R14, R4 ;  /* 0x0000000e10c4723c */ /* 0x000fe20000041804 */
[----:B------:R-:W3:Y:S06]  /*6cd0*/  MUFU.EX2 R5, R30 ;  /* 0x0000001e00057308 */ /* 0x000eec0000000800 */
[----:B------:R-:W-:Y:S01]  /*6ce0*/  FFMA.FTZ R15, R99, c[0x0][0x2d0], -R0 ;  /* 0x0000b400630f7a23 */ /* 0x000fe20000010800 */
[----:B--2---:R-:W-:Y:S01]  /*6cf0*/  F2FP.BF16.PACK_AB R14, R8, R26 ;  /* 0x0000001a080e723e */ /* 0x004fe200000010ff */
[----:B------:R-:W-:Y:S01]  /*6d00*/  FADD.FTZ R0, R28, R2 ;  /* 0x000000021c007221 */ /* 0x000fe20000010000 */
[----:B------:R2:W4:Y:S01]  /*6d10*/  MUFU.EX2 R4, R31 ;  /* 0x0000001f00047308 */ /* 0x0005220000000800 */
[----:B------:R-:W-:-:S02]  /*6d20*/  FADD.FTZ R2, R137, R3 ;  /* 0x0000000389027221 */ /* 0x000fc40000010000 */
[C---:B-1----:R-:W-:Y:S01]  /*6d30*/  FADD.FTZ R0, R12.reuse, R0 ;  /* 0x000000000c007221 */ /* 0x042fe20000010000 */
[----:B------:R-:W-:-:S03]  /*6d40*/  F2FP.BF16.PACK_AB R12, R12, R28 ;  /* 0x0000001c0c0c723e */ /* 0x000fc600000010ff */
[----:B------:R-:W-:Y:S01]  /*6d50*/  FADD.FTZ R0, R26, R0 ;  /* 0x000000001a007221 */ /* 0x000fe20000010000 */
[----:B------:R-:W1:Y:S03]  /*6d60*/  MUFU.EX2 R3, R44 ;  /* 0x0000002c00037308 */ /* 0x000e660000000800 */
[----:B------:R-:W-:-:S04]  /*6d70*/  FADD.FTZ R0, R8, R0 ;  /* 0x0000000008007221 */ /* 0x000fc80000010000 */
[----:B---3--:R-:W-:Y:S01]  /*6d80*/  FADD.FTZ R0, R5, R0 ;  /* 0x0000000005007221 */ /* 0x008fe20000010000 */
[----:B--2---:R-:W2:Y:S01]  /*6d90*/  LDSM.16.MT88.4 R28, [R219+0x9800] ;  /* 0x00980000db1c783b */ /* 0x004ea20000004200 */
[C---:B----4-:R-:W-:Y:S01]  /*6da0*/  F2FP.BF16.PACK_AB R8, R4.reuse, R5 ;  /* 0x000000050408723e */ /* 0x050fe200000010ff */
[----:B------:R-:W-:Y:S01]  /*6db0*/  MUFU.EX2 R26, R42 ;  /* 0x0000002a001a7308 */ /* 0x000fe20000000800 */
[----:B------:R-:W-:Y:S02]  /*6dc0*/  FADD.FTZ R0, R4, R0 ;  /* 0x0000000004007221 */ /* 0x000fe40000010000 */
[----:B------:R-:W-:Y:S02]  /*6dd0*/  HMMA.16816.F32.BF16 R4, R20, R32, RZ ;  /* 0x000000201404723c */ /* 0x000fe400000418ff */
[----:B------:R-:W-:-:S03]  /*6de0*/  FADD.FTZ R0, R27, R0 ;  /* 0x000000001b007221 */ /* 0x000fc60000010000 */
[----:B------:R-:W-:Y:S01]  /*6df0*/  MUFU.EX2 R32, R41 ;  /* 0x0000002900207308 */ /* 0x000fe20000000800 */
[----:B-1----:R-:W-:-:S07]  /*6e00*/  FADD.FTZ R0, R3, R0 ;  /* 0x0000000003007221 */ /* 0x002fce0000010000 */
[----:B------:R-:W-:Y:S08]  /*6e10*/  MUFU.EX2 R33, R38 ;  /* 0x0000002600217308 */ /* 0x000ff00000000800 */
[----:B------:R-:W-:Y:S03]  /*6e20*/  MUFU.EX2 R41, R37 ;  /* 0x0000002500297308 */ /* 0x000fe60000000800 */
[----:B--2---:R-:W-:Y:S05]  /*6e30*/  HMMA.16816.F32.BF16 R140, R16, R28, R4 ;  /* 0x0000001c108c723c */ /* 0x004fea0000041804 */
[----:B------:R-:W1:Y:S03]  /*6e40*/  MUFU.EX2 R28, R43 ;  /* 0x0000002b001c7308 */ /* 0x000e660000000800 */
[----:B------:R-:W-:Y:S05]  /*6e50*/  HMMA.16816.F32.BF16 R4, R20, R34, RZ ;  /* 0x000000221404723c */ /* 0x000fea00000418ff */
[----:B------:R-:W2:Y:S08]  /*6e60*/  MUFU.EX2 R29, R40 ;  /* 0x00000028001d7308 */ /* 0x000eb00000000800 */
[----:B------:R-:W3:Y:S01]  /*6e70*/  MUFU.EX2 R34, R39 ;  /* 0x0000002700227308 */ /* 0x000ee20000000800 */
[----:B-1----:R-:W-:-:S04]  /*6e80*/  FADD.FTZ R0, R28, R0 ;  /* 0x000000001c007221 */ /* 0x002fc80000010000 */
[----:B------:R-:W-:-:S03]  /*6e90*/  FADD.FTZ R0, R26, R0 ;  /* 0x000000001a007221 */ /* 0x000fc60000010000 */
[----:B------:R1:W4:Y:S01]  /*6ea0*/  MUFU.EX2 R35, R36 ;  /* 0x0000002400237308 */ /* 0x0003220000000800 */
[----:B------:R-:W-:-:S04]  /*6eb0*/  FADD.FTZ R0, R32, R0 ;  /* 0x0000000020007221 */ /* 0x000fc80000010000 */
[----:B--2---:R-:W-:Y:S01]  /*6ec0*/  FADD.FTZ R0, R29, R0 ;  /* 0x000000001d007221 */ /* 0x004fe20000010000 */
[----:B------:R-:W-:Y:S01]  /*6ed0*/  HMMA.16816.F32.BF16 R136, R16, R30, R4 ;  /* 0x0000001e1088723c */ /* 0x000fe20000041804 */
[C---:B---3--:R-:W-:Y:S02]  /*6ee0*/  F2FP.BF16.PACK_AB R128, R33.reuse, R34 ;  /* 0x000000222180723e */ /* 0x048fe400000010ff */
[----:B------:R-:W-:Y:S01]  /*6ef0*/  FADD.FTZ R0, R34, R0 ;  /* 0x0000000022007221 */ /* 0x000fe20000010000 */
[----:B------:R-:W2:Y:S03]  /*6f00*/  MUFU.EX2 R40, R9 ;  /* 0x0000000900287308 */ /* 0x000ea60000000800 */
[----:B------:R-:W-:Y:S01]  /*6f10*/  FADD.FTZ R0, R33, R0 ;  /* 0x0000000021007221 */ /* 0x000fe20000010000 */
[----:B------:R-:W-:Y:S01]  /*6f20*/  F2FP.BF16.PACK_AB R6, R29, R32 ;  /* 0x000000201d06723e */ /* 0x000fe200000010ff */
[----:B-1----:R-:W1:Y:S02]  /*6f30*/  LDSM.16.MT88.4 R36, [R221+0x9000] ;  /* 0x00900000dd24783b */ /* 0x002e640000004200 */
[----:B------:R-:W-:Y:S01]  /*6f40*/  FADD.FTZ R0, R41, R0 ;  /* 0x0000000029007221 */ /* 0x000fe20000010000 */
[C---:B----4-:R-:W-:Y:S01]  /*6f50*/  F2FP.BF16.PACK_AB R130, R35.reuse, R41 ;  /* 0x000000292382723e */ /* 0x050fe200000010ff */
[----:B------:R3:W4:Y:S01]  /*6f60*/  MUFU.EX2 R9, R10 ;  /* 0x0000000a00097308 */ /* 0x0007220000000800 */
[----:B------:R-:W-:Y:S01]  /*6f70*/  F2FP.BF16.PACK_AB R4, R26, R28 ;  /* 0x0000001c1a04723e */ /* 0x000fe200000010ff */
[----:B------:R-:W-:-:S02]  /*6f80*/  FADD.FTZ R0, R35, R0 ;  /* 0x0000000023007221 */ /* 0x000fc40000010000 */
[----:B------:R-:W5:Y:S01]  /*6f90*/  LDSM.16.MT88.4 R32, [R221+0x9800] ;  /* 0x00980000dd20783b */ /* 0x000f620000004200 */
[----:B--2---:R-:W-:-:S03]  /*6fa0*/  FADD.FTZ R2, R40, R2 ;  /* 0x0000000228027221 */ /* 0x004fc60000010000 */
[----:B------:R2:W2:Y:S01]  /*6fb0*/  MUFU.EX2 R7, R13 ;  /* 0x0000000d00077308 */ /* 0x0004a20000000800 */
[----:B------:R1:W-:Y:S01]  /*6fc0*/  STL [R1+0x1c], R0 ;  /* 0x00001c0001007387 */ /* 0x0003e20000100800 */
[----:B---3--:R-:W-:-:S06]  /*6fd0*/  F2FP.BF16.PACK_AB R10, R3, R27 ;  /* 0x0000001b030a723e */ /* 0x008fcc00000010ff */
[----:B------:R3:W1:Y:S01]  /*6fe0*/  MUFU.EX2 R5, R15 ;  /* 0x0000000f00057308 */ /* 0x0006620000000800 */
[----:B----4-:R-:W-:-:S04]  /*6ff0*/  FADD.FTZ R2, R9, R2 ;  /* 0x0000000209027221 */ /* 0x010fc80000010000 */
[----:B------:R-:W-:Y:S01]  /*7000*/  FADD.FTZ R2, R11, R2 ;  /* 0x000000020b027221 */ /* 0x000fe20000010000 */
[----:B--2---:R-:W-:Y:S02]  /*7010*/  F2FP.BF16.PACK_AB R13, R9, R40 ;  /* 0x00000028090d723e */ /* 0x004fe400000010ff */
[----:B------:R-:W2:Y:S01]  /*7020*/  MUFU.EX2 R3, R25 ;  /* 0x0000001900037308 */ /* 0x000ea20000000800 */
[C---:B---3--:R-:W-:Y:S01]  /*7030*/  F2FP.BF16.PACK_AB R15, R7.reuse, R11 ;  /* 0x0000000b070f723e */ /* 0x048fe200000010ff */
[----:B-1----:R-:W-:-:S06]  /*7040*/  FADD.FTZ R0, R7, R2 ;  /* 0x0000000207007221 */ /* 0x002fcc0000010000 */
[----:B------:R-:W-:Y:S01]  /*7050*/  MUFU.EX2 R26, R48 ;  /* 0x00000030001a7308 */ /* 0x000fe20000000800 */
[----:B------:R-:W-:Y:S01]  /*7060*/  HMMA.16816.F32.BF16 R28, R20, R36, RZ ;  /* 0x00000024141c723c */ /* 0x000fe200000418ff */
[----:B------:R-:W-:Y:S01]  /*7070*/  FADD.FTZ R0, R5, R0 ;  /* 0x0000000005007221 */ /* 0x000fe20000010000 */
[----:B--2---:R-:W-:-:S03]  /*7080*/  F2FP.BF16.PACK_AB R9, R3, R5 ;  /* 0x000000050309723e */ /* 0x004fc600000010ff */
[----:B------:R-:W-:Y:S02]  /*7090*/  FADD.FTZ R0, R3, R0 ;  /* 0x0000000003007221 */ /* 0x000fe40000010000 */
[----:B------:R-:W1:Y:S08]  /*70a0*/  MUFU.EX2 R7, R46 ;  /* 0x0000002e00077308 */ /* 0x000e700000000800 */
[----:B------:R-:W2:Y:S08]  /*70b0*/  MUFU.EX2 R5, R47 ;  /* 0x0000002f00057308 */ /* 0x000eb00000000800 */
[----:B------:R-:W3:Y:S01]  /*70c0*/  MUFU.EX2 R25, R49 ;  /* 0x0000003100197308 */ /* 0x000ee20000000800 */
[----:B-1----:R-:W-:Y:S01]  /*70d0*/  FADD.FTZ R0, R7, R0 ;  /* 0x0000000007007221 */ /* 0x002fe20000010000 */
[----:B-----5:R-:W-:Y:S06]  /*70e0*/  HMMA.16816.F32.BF16 R124, R16, R32, R28 ;  /* 0x00000020107c723c */ /* 0x020fec000004181c */
[----:B------:R-:W1:Y:S01]  /*70f0*/  MUFU.EX2 R32, R50 ;  /* 0x0000003200207308 */ /* 0x000e620000000800 */
[C---:B--2---:R-:W-:Y:S01]  /*7100*/  FADD.FTZ R0, R5.reuse, R0 ;  /* 0x0000000005007221 */ /* 0x044fe20000010000 */
[----:B------:R-:W-:Y:S01]  /*7110*/  HMMA.16816.F32.BF16 R28, R20, R38, RZ ;  /* 0x00000026141c723c */ /* 0x000fe200000418ff */
[----:B------:R-:W-:-:S02]  /*7120*/  F2FP.BF16.PACK_AB R11, R5, R7 ;  /* 0x00000007050b723e */ /* 0x000fc400000010ff */
[----:B------:R-:W-:-:S03]  /*7130*/  FADD.FTZ R0, R26, R0 ;  /* 0x000000001a007221 */ /* 0x000fc60000010000 */
[----:B------:R-:W2:Y:S01]  /*7140*/  MUFU.EX2 R27, R51 ;  /* 0x00000033001b7308 */ /* 0x000ea20000000800 */
[C---:B---3--:R-:W-:Y:S01]  /*7150*/  FADD.FTZ R0, R25.reuse, R0 ;  /* 0x0000000019007221 */ /* 0x048fe20000010000 */
[----:B------:R-:W-:-:S03]  /*7160*/  F2FP.BF16.PACK_AB R5, R25, R26 ;  /* 0x0000001a1905723e */ /* 0x000fc600000010ff */
[----:B-1----:R-:W-:-:S03]  /*7170*/  FADD.FTZ R0, R32, R0 ;  /* 0x0000000020007221 */ /* 0x002fc60000010000 */
[----:B------:R-:W1:Y:S01]  /*7180*/  MUFU.EX2 R3, R52 ;  /* 0x0000003400037308 */ /* 0x000e620000000800 */
[----:B--2---:R-:W-:-:S07]  /*7190*/  F2FP.BF16.PACK_AB R7, R27, R32 ;  /* 0x000000201b07723e */ /* 0x004fce00000010ff */
[----:B------:R-:W2:Y:S02]  /*71a0*/  MUFU.EX2 R2, R53 ;  /* 0x0000003500027308 */ /* 0x000ea40000000800 */
[----:B------:R-:W-:Y:S01]  /*71b0*/  HMMA.16816.F32.BF16 R116, R16, R34, R28 ;  /* 0x000000221074723c */ /* 0x000fe2000004181c */
[----:B------:R-:W3:Y:S01]  /*71c0*/  LDSM.16.MT88.4 R28, [R220+0x9000] ;  /* 0x00900000dc1c783b */ /* 0x000ee20000004200 */
[----:B------:R-:W-:-:S04]  /*71d0*/  FADD.FTZ R0, R27, R0 ;  /* 0x000000001b007221 */ /* 0x000fc80000010000 */
[----:B-1----:R-:W-:-:S04]  /*71e0*/  FADD.FTZ R0, R3, R0 ;  /* 0x0000000003007221 */ /* 0x002fc80000010000 */
[C---:B--2---:R-:W-:Y:S01]  /*71f0*/  FADD.FTZ R0, R2.reuse, R0 ;  /* 0x0000000002007221 */ /* 0x044fe20000010000 */
[----:B------:R-:W-:Y:S02]  /*7200*/  F2FP.BF16.PACK_AB R129, R2, R3 ;  /* 0x000000030281723e */ /* 0x000fe400000010ff */
[----:B------:R-:W1:Y:S08]  /*7210*/  MUFU.EX2 R3, R55 ;  /* 0x0000003700037308 */ /* 0x000e700000000800 */
[----:B------:R-:W2:Y:S01]  /*7220*/  MUFU.EX2 R2, R54 ;  /* 0x0000003600027308 */ /* 0x000ea20000000800 */
[----:B-1----:R-:W-:Y:S01]  /*7230*/  FADD.FTZ R0, R3, R0 ;  /* 0x0000000003007221 */ /* 0x002fe20000010000 */
[----:B---3--:R-:W-:Y:S03]  /*7240*/  HMMA.16816.F32.BF16 R32, R20, R28, RZ ;  /* 0x0000001c1420723c */ /* 0x008fe600000418ff */
[C---:B--2---:R-:W-:Y:S01]  /*7250*/  FADD.FTZ R0, R2.reuse, R0 ;  /* 0x0000000002007221 */ /* 0x044fe20000010000 */
[----:B------:R-:W-:-:S04]  /*7260*/  F2FP.BF16.PACK_AB R131, R2, R3 ;  /* 0x000000030283723e */ /* 0x000fc800000010ff */
[----:B------:R-:W-:Y:S01]  /*7270*/  STL [R1+0x2c], R0 ;  /* 0x00002c0001007387 */ /* 0x000fe20000100800 */
[----:B------:R-:W-:Y:S03]  /*7280*/  HMMA.16816.F32.BF16 R20, R20, R30, RZ ;  /* 0x0000001e1414723c */ /* 0x000fe600000418ff */
[----:B------:R-:W1:Y:S11]  /*7290*/  LDSM.16.MT88.4 R28, [R220+0x9800] ;  /* 0x00980000dc1c783b */ /* 0x000e760000004200 */
[----:B------:R-:W-:Y:S01]  /*72a0*/  @!UPT UIADD3 URZ, URZ, URZ, URZ ;  /* 0x0000003f3f3ff290 */ /* 0x000fe2000fffe03f */
[C---:B-1----:R-:W-:Y:S09]  /*72b0*/  HMMA.16816.F32.BF16 R100, R16.reuse, R28, R32 ;  /* 0x0000001c1064723c */ /* 0x042ff20000041820 */
        /* <DEDUP_REMOVED lines=43> */
[----:B------:R-:W1:Y:S11]  /*7570*/  LDSM.16.MT88.4 R16, [R221+0xa000] ;  /* 0x00a00000dd10783b */ /* 0x000e760000004200 */
[----:B------:R-:W-:Y:S04]  /*7580*/  @!UPT UIADD3 URZ, URZ, URZ, URZ ;  /* 0x0000003f3f3ff290 */ /* 0x000fe8000fffe03f */
[----:B------:R-:W-:Y:S02]  /*7590*/  MOV R25, R140 ;  /* 0x0000008c00197202 */ /* 0x000fe40000000f00 */
[----:B------:R-:W-:Y:S02]  /*75a0*/  MOV R3, R141 ;  /* 0x0000008d00037202 */ /* 0x000fe40000000f00 */
[----:B------:R-:W-:Y:S02]  /*75b0*/  MOV R2, R142 ;  /* 0x0000008e00027202 */ /* 0x000fe40000000f00 */
[----:B------:R-:W-:Y:S01]  /*75c0*/  MOV R0, R143 ;  /* 0x0000008f00007202 */ /* 0x000fe20000000f00 */
[C---:B-1----:R-:W-:Y:S08]  /*75d0*/  HMMA.16816.F32.BF16 R208, R12.reuse, R16, R124 ;  /* 0x000000100cd0723c */ /* 0x042ff0000004187c */
[C---:B------:R-:W-:Y:S01]  /*75e0*/  HMMA.16816.F32.BF16 R192, R12.reuse, R18, R116 ;  /* 0x000000120cc0723c */ /* 0x040fe20000041874 */
[----:B------:R-:W1:Y:S07]  /*75f0*/  LDSM.16.MT88.4 R16, [R220+0xa000] ;  /* 0x00a00000dc10783b */ /* 0x000e6e0000004200 */
[C---:B-1----:R-:W-:Y:S08]  /*7600*/  HMMA.16816.F32.BF16 R140, R12.reuse, R16, R100 ;  /* 0x000000100c8c723c */ /* 0x042ff00000041864 */
[----:B------:R-:W-:Y:S01]  /*7610*/  HMMA.16816.F32.BF16 R188, R12, R18, R44 ;  /* 0x000000120cbc723c */ /* 0x000fe2000004182c */
[----:B------:R-:W1:Y:S04]  /*7620*/  LDSM.16.MT88.4 R12, [R218+0x1800] ;  /* 0x00180000da0c783b */ /* 0x000e680000004200 */
[----:B------:R-:W2:Y:S11]  /*7630*/  LDSM.16.MT88.4 R16, [R219+0x1800] ;  /* 0x00180000db10783b */ /* 0x000eb60000004200 */
[----:B------:R-:W-:-:S02]  /*7640*/  MOV R101, R140 ;  /* 0x0000008c00657202 */ /* 0x000fc40000000f00 */
[----:B------:R-:W-:Y:S02]  /*7650*/  MOV R100, R141 ;  /* 0x0000008d00647202 */ /* 0x000fe40000000f00 */
[----:B------:R-:W-:Y:S02]  /*7660*/  MOV R27, R142 ;  /* 0x0000008e001b7202 */ /* 0x000fe40000000f00 */
[----:B------:R-:W-:Y:S01]  /*7670*/  MOV R26, R143 ;  /* 0x0000008f001a7202 */ /* 0x000fe20000000f00 */
        /* <DEDUP_REMOVED lines=8> */
[----:B------:R-:W-:Y:S01]  /*7700*/  HMMA.16816.F32.BF16 R176, R8, R14, R36 ;  /* 0x0000000e08b0723c */ /* 0x000fe20000041824 */
[----:B------:R-:W1:Y:S01]  /*7710*/  LDSM.16.MT88.4 R12, [R218+0x4800] ;  /* 0x00480000da0c783b */ /* 0x000e620000004200 */
[----:B------:R-:W-:-:S02]  /*7720*/  MOV R61, R3 ;  /* 0x00000003003d7202 */ /* 0x000fc40000000f00 */
[----:B------:R-:W-:Y:S02]  /*7730*/  MOV R62, R2 ;  /* 0x00000002003e7202 */ /* 0x000fe40000000f00 */
[----:B------:R-:W-:Y:S02]  /*7740*/  MOV R63, R0 ;  /* 0x00000000003f7202 */ /* 0x000fe40000000f00 */
[C---:B--2---:R-:W-:Y:S01]  /*7750*/  HMMA.16816.F32.BF16 R160, R8.reuse, R16, R92 ;  /* 0x0000001008a0723c */ /* 0x044fe2000004185c */
[----:B------:R-:W-:Y:S02]  /*7760*/  MOV R36, R101 ;  /* 0x0000006500247202 */ /* 0x000fe40000000f00 */
[----:B------:R-:W-:Y:S02]  /*7770*/  MOV R37, R100 ;  /* 0x0000006400257202 */ /* 0x000fe40000000f00 */
[----:B------:R-:W-:Y:S02]  /*7780*/  MOV R38, R27 ;  /* 0x0000001b00267202 */ /* 0x000fe40000000f00 */
[----:B------:R-:W-:Y:S01]  /*7790*/  MOV R39, R26 ;  /* 0x0000001a00277202 */ /* 0x000fe20000000f00 */
        /* <DEDUP_REMOVED lines=31> */
[----:B------:R-:W2:Y:S11]  /*7990*/  LDSM.16.MT88.4 R16, [R220+0xa800] ;  /* 0x00a80000dc10783b */ /* 0x000eb60000004200 */
[----:B------:R-:W-:Y:S04]  /*79a0*/  @!UPT UIADD3 URZ, URZ, URZ, URZ ;  /* 0x0000003f3f3ff290 */ /* 0x000fe8000fffe03f */
[----:B------:R-:W-:Y:S01]  /*79b0*/  IMAD.MOV.U32 R25, RZ, RZ, R60 ;  /* 0x000000ffff197224 */ /* 0x000fe200078e003c */
[----:B------:R-:W-:Y:S02]  /*79c0*/  MOV R3, R61 ;  /* 0x0000003d00037202 */ /* 0x000fe40000000f00 */
[----:B------:R-:W-:Y:S02]  /*79d0*/  MOV R2, R62 ;  /* 0x0000003e00027202 */ /* 0x000fe40000000f00 */
[----:B------:R-:W-:Y:S02]  /*79e0*/  MOV R0, R63 ;  /* 0x0000003f00007202 */ /* 0x000fe40000000f00 */
[C---:B-1----:R-:W-:Y:S08]  /*79f0*/  HMMA.16816.F32.BF16 R60, R8.reuse, R12, R208 ;  /* 0x0000000c083c723c */ /* 0x042ff000000418d0 */
[C---:B------:R-:W-:Y:S01]  /*7a00*/  HMMA.16816.F32.BF16 R48, R8.reuse, R14, R192 ;  /* 0x0000000e0830723c */ /* 0x040fe200000418c0 */
[----:B------:R-:W1:Y:S07]  /*7a10*/  LDSM.16.MT88.4 R12, [R218+0x2000] ;  /* 0x00200000da0c783b */ /* 0x000e6e0000004200 */
[C---:B--2---:R-:W-:Y:S08]  /*7a20*/  HMMA.16816.F32.BF16 R36, R8.reuse, R16, R36 ;  /* 0x000000100824723c */ /* 0x044ff00000041824 */
[----:B------:R-:W-:Y:S01]  /*7a30*/  HMMA.16816.F32.BF16 R20, R8, R18, R188 ;  /* 0x000000120814723c */ /* 0x000fe200000418bc */
[----:B------:R-:W2:Y:S04]  /*7a40*/  LDSM.16.MT88.4 R16, [R219+0x2000] ;  /* 0x00200000db10783b */ /* 0x000ea80000004200 */
[----:B------:R-:W3:Y:S03]  /*7a50*/  LDSM.16.MT88.4 R8, [R220+0x2000] ;  /* 0x00200000dc08783b */ /* 0x000ee60000004200 */
[C---:B-1----:R-:W-:Y:S08]  /*7a60*/  HMMA.16816.F32.BF16 R144, R4.reuse, R12, R172 ;  /* 0x0000000c0490723c */ /* 0x042ff000000418ac */
[C---:B------:R-:W-:Y:S01]  /*7a70*/  HMMA.16816.F32.BF16 R84, R4.reuse, R14, R152 ;  /* 0x0000000e0454723c */ /* 0x040fe20000041898 */
[----:B------:R-:W1:Y:S06]  /*7a80*/  LDSM.16.MT88.4 R12, [R221+0x2000] ;  /* 0x00200000dd0c783b */ /* 0x000e6c0000004200 */
[----:B------:R-:W-:Y:S01]  /*7a90*/  MOV R155, R0 ;  /* 0x00000000009b7202 */ /* 0x000fe20000000f00 */
[----:B--2---:R-:W-:Y:S01]  /*7aa0*/  HMMA.16816.F32.BF16 R172, R4, R16, R204 ;  /* 0x0000001004ac723c */ /* 0x004fe200000418cc */
[----:B------:R-:W-:-:S02]  /*7ab0*/  MOV R153, R3 ;  /* 0x0000000300997202 */ /* 0x000fc40000000f00 */
[----:B------:R-:W-:Y:S02]  /*7ac0*/  MOV R154, R2 ;  /* 0x00000002009a7202 */ /* 0x000fe40000000f00 */
[----:B------:R-:W-:-:S03]  /*7ad0*/  MOV R152, R25 ;  /* 0x0000001900987202 */ /* 0x000fc60000000f00 */
[C---:B------:R-:W-:Y:S01]  /*7ae0*/  HMMA.16816.F32.BF16 R88, R4.reuse, R18, R184 ;  /* 0x000000120458723c */ /* 0x040fe200000418b8 */
[----:B------:R-:W2:Y:S07]  /*7af0*/  LDSM.16.MT88.4 R16, [R218+0x5000] ;  /* 0x00500000da10783b */ /* 0x000eae0000004200 */
[C---:B---3--:R-:W-:Y:S01]  /*7b00*/  HMMA.16816.F32.BF16 R156, R4.reuse, R8, R160 ;  /* 0x00000008049c723c */ /* 0x048fe200000418a0 */
[----:B------:R-:W-:Y:S07]  /*7b10*/  LDSM.16.MT88.4 R160, [R221+0x2800] ;  /* 0x00280000dda0783b */ /* 0x000fee0000004200 */
[C---:B------:R-:W-:Y:S01]  /*7b20*/  HMMA.16816.F32.BF16 R96, R4.reuse, R10, R96 ;  /* 0x0000000a0460723c */ /* 0x040fe20000041860 */
[----:B------:R-:W3:Y:S07]  /*7b30*/  LDSM.16.MT88.4 R8, [R221+0x5000] ;  /* 0x00500000dd08783b */ /* 0x000eee0000004200 */
[C---:B-1----:R-:W-:Y:S08]  /*7b40*/  HMMA.16816.F32.BF16 R164, R4.reuse, R12, R180 ;  /* 0x0000000c04a4723c */ /* 0x042ff000000418b4 */
[C---:B------:R-:W-:Y:S01]  /*7b50*/  HMMA.16816.F32.BF16 R92, R4.reuse, R14, R176 ;  /* 0x0000000e045c723c */ /* 0x040fe200000418b0 */
[----:B------:R-:W1:Y:S04]  /*7b60*/  LDSM.16.MT88.4 R12, [R219+0x5000] ;  /* 0x00500000db0c783b */ /* 0x000e680000004200 */
[----:B------:R-:W-:Y:S03]  /*7b70*/  LDSM.16.MT88.4 R176, [R218+0x2800] ;  /* 0x00280000dab0783b */ /* 0x000fe60000004200 */
[C---:B--2---:R-:W-:Y:S08]  /*7b80*/  HMMA.16816.F32.BF16 R104, R4.reuse, R16, R200 ;  /* 0x000000100468723c */ /* 0x044ff000000418c8 */
[C---:B------:R-:W-:Y:S01]  /*7b90*/  HMMA.16816.F32.BF16 R200, R4.reuse, R18, R168 ;  /* 0x0000001204c8723c */ /* 0x040fe200000418a8 */
[----:B------:R-:W2:Y:S07]  /*7ba0*/  LDSM.16.MT88.4 R168, [R219+0x2800] ;  /* 0x00280000dba8783b */ /* 0x000eae0000004200 */
[C---:B---3--:R-:W-:Y:S01]  /*7bb0*/  HMMA.16816.F32.BF16 R112, R4.reuse, R8, R136 ;  /* 0x000000080470723c */ /* 0x048fe20000041888 */
[----:B------:R-:W-:Y:S07]  /*7bc0*/  LDSM.16.MT88.4 R136, [R219+0x5800] ;  /* 0x00580000db88783b */ /* 0x000fee0000004200 */
[----:B------:R-:W-:Y:S01]  /*7bd0*/  MOV R0, R107 ;  /* 0x0000006b00007202 */ /* 0x000fe20000000f00 */
[----:B------:R-:W-:Y:S01]  /*7be0*/  HMMA.16816.F32.BF16 R116, R4, R10, R116 ;  /* 0x0000000a0474723c */ /* 0x000fe20000041874 */
[----:B------:R-:W-:Y:S01]  /*7bf0*/  MOV R3, R105 ;  /* 0x0000006900037202 */ /* 0x000fe20000000f00 */
[----:B------:R-:W3:Y:S01]  /*7c00*/  LDSM.16.MT88.4 R8, [R219+0x8000] ;  /* 0x00800000db08783b */ /* 0x000ee20000004200 */
[----:B------:R-:W-:-:S02]  /*7c10*/  MOV R16, R104 ;  /* 0x0000006800107202 */ /* 0x000fc40000000f00 */
[----:B------:R-:W-:-:S03]  /*7c20*/  MOV R2, R106 ;  /* 0x0000006a00027202 */ /* 0x000fc60000000f00 */
[C---:B-1----:R-:W-:Y:S07]  /*7c30*/  HMMA.16816.F32.BF16 R192, R4.reuse, R12, R148 ;  /* 0x0000000c04c0723c */ /* 0x042fee0000041894 */
[----:B------:R-:W-:Y:S01]  /*7c40*/  MOV R151, R0 ;  /* 0x0000000000977202 */ /* 0x000fe20000000f00 */
[----:B------:R-:W-:Y:S01]  /*7c50*/  HMMA.16816.F32.BF16 R184, R4, R14, R140 ;  /* 0x0000000e04b8723c */ /* 0x000fe2000004188c */
[----:B------:R-:W4:Y:S01]  /*7c60*/  LDL R0, [R1+0x7c] ;  /* 0x00007c0001007983 */ /* 0x000f220000100800 */
[----:B------:R-:W-:-:S02]  /*7c70*/  MOV R149, R3 ;  /* 0x0000000300957202 */ /* 0x000fc40000000f00 */
[----:B------:R-:W-:Y:S01]  /*7c80*/  MOV R148, R16 ;  /* 0x0000001000947202 */ /* 0x000fe20000000f00 */
[----:B------:R-:W5:Y:S01]  /*7c90*/  LDL R3, [R1+0x34] ;  /* 0x0000340001037983 */ /* 0x000f620000100800 */
[----:B------:R-:W-:Y:S02]  /*7ca0*/  MOV R150, R2 ;  /* 0x0000000200967202 */ /* 0x000fe40000000f00 */
[C---:B--2---:R-:W-:Y:S01]  /*7cb0*/  HMMA.16816.F32.BF16 R172, R128.reuse, R168, R172 ;  /* 0x000000a880ac723c */ /* 0x044fe200000418ac */
[----:B------:R-:W1:Y:S04]  /*7cc0*/  LDSM.16.MT88.4 R16, [R220+0x5000] ;  /* 0x00500000dc10783b */ /* 0x000e680000004200 */
[----:B------:R-:W2:Y:S03]  /*7cd0*/  LDSM.16.MT88.4 R12, [R218+0x8000] ;  /* 0x00800000da0c783b */ /* 0x000ea60000004200 */
[C---:B------:R-:W-:Y:S01]  /*7ce0*/  HMMA.16816.F32.BF16 R168, R128.reuse, R170, R88 ;  /* 0x000000aa80a8723c */ /* 0x040fe20000041858 */
[----:B------:R-:W-:Y:S07]  /*7cf0*/  LDSM.16.MT88.4 R88, [R221+0x8800] ;  /* 0x00880000dd58783b */ /* 0x000fee0000004200 */
[----:B------:R-:W-:Y:S08]  /*7d00*/  HMMA.16816.F32.BF16 R180, R128, R176, R144 ;  /* 0x000000b080b4723c */ /* 0x000ff00000041890 */
[C---:B---3--:R-:W-:Y:S08]  /*7d10*/  HMMA.16816.F32.BF16 R188, R4.reuse, R8, R44 ;  /* 0x0000000804bc723c */ /* 0x048ff0000004182c */
[----:B------:R-:W-:Y:S01]  /*7d20*/  HMMA.16816.F32.BF16 R120, R4, R10, R32 ;  /* 0x0000000a0478723c */ /* 0x000fe20000041820 */
[----:B------:R-:W3:Y:S01]  /*7d30*/  LDSM.16.MT88.4 R8, [R218+0xb000] ;  /* 0x00b00000da08783b */ /* 0x000ee20000004200 */
[----:B------:R-:W-:-:S03]  /*7d40*/  MOV R2, c[0x0][0x2c4] ;  /* 0x0000b10000027a02 */ /* 0x000fc60000000f00 */
[----:B------:R-:W-:Y:S01]  /*7d50*/  LDSM.16.MT88.4 R144, [R218+0x5800] ;  /* 0x00580000da90783b */ /* 0x000fe20000004200 */
[----:B------:R-:W-:Y:S02]  /*7d60*/  IADD3 R252, R252, -0x2, RZ ;  /* 0xfffffffefcfc7810 */ /* 0x000fe40007ffe0ff */
[----:B------:R-:W-:Y:S08]  /*7d70*/  HMMA.16816.F32.BF16 R164, R128, R160, R164 ;  /* 0x000000a080a4723c */ /* 0x000ff000000418a4 */
[C---:B-1----:R-:W-:Y:S08]  /*7d80*/  HMMA.16816.F32.BF16 R124, R4.reuse, R16, R124 ;  /* 0x00000010047c723c */ /* 0x042ff0000004187c */
[C---:B------:R-:W-:Y:S01]  /*7d90*/  HMMA.16816.F32.BF16 R100, R4.reuse, R18, R100 ;  /* 0x000000120464723c */ /* 0x040fe20000041864 */
[----:B------:R-:W1:Y:S07]  /*7da0*/  LDSM.16.MT88.4 R16, [R221+0x8000] ;  /* 0x00800000dd10783b */ /* 0x000e6e0000004200 */
[C---:B--2---:R-:W-:Y:S01]  /*7db0*/  HMMA.16816.F32.BF16 R212, R4.reuse, R12, R80 ;  /* 0x0000000c04d4723c */ /* 0x044fe20000041850 */
[----:B------:R-:W-:Y:S07]  /*7dc0*/  LDSM.16.MT88.4 R80, [R219+0x8800] ;  /* 0x00880000db50783b */ /* 0x000fee0000004200 */
[C---:B------:R-:W-:Y:S01]  /*7dd0*/  HMMA.16816.F32.BF16 R196, R4.reuse, R14, R56 ;  /* 0x0000000e04c4723c */ /* 0x040fe20000041838 */
[----:B------:R-:W2:Y:S04]  /*7de0*/  LDSM.16.MT88.4 R12, [R220+0x8000] ;  /* 0x00800000dc0c783b */ /* 0x000ea80000004200 */
[----:B------:R-:W-:Y:S03]  /*7df0*/  LDSM.16.MT88.4 R56, [R221+0x5800] ;  /* 0x00580000dd38783b */ /* 0x000fe60000004200 */
[C---:B---3--:R-:W-:Y:S08]  /*7e00*/  HMMA.16816.F32.BF16 R208, R4.reuse, R8, R40 ;  /* 0x0000000804d0723c */ /* 0x048ff00000041828 */
[----:B------:R-:W-:Y:S01]  /*7e10*/  HMMA.16816.F32.BF16 R40, R4, R10, R28 ;  /* 0x0000000a0428723c */ /* 0x000fe2000004181c */
[----:B------:R-:W3:Y:S01]  /*7e20*/  LDSM.16.MT88.4 R8, [R220+0xb000] ;  /* 0x00b00000dc08783b */ /* 0x000ee20000004200 */
[----:B------:R-:W-:-:S06]  /*7e30*/  ISETP.NE.AND P1, PT, R2, 0x1, PT ;  /* 0x000000010200780c */ /* 0x000fcc0003f25270 */
[----:B------:R-:W-:Y:S08]  /*7e40*/  HMMA.16816.F32.BF16 R176, R128, R178, R84 ;  /* 0x000000b280b0723c */ /* 0x000ff00000041854 */
[C---:B-1----:R-:W-:Y:S08]  /*7e50*/  HMMA.16816.F32.BF16 R108, R4.reuse, R16, R76 ;  /* 0x00000010046c723c */ /* 0x042ff0000004184c */
[C---:B------:R-:W-:Y:S01]  /*7e60*/  HMMA.16816.F32.BF16 R104, R4.reuse, R18, R72 ;  /* 0x000000120468723c */ /* 0x040fe20000041848 */
[----:B------:R-:W1:Y:S04]  /*7e70*/  LDSM.16.MT88.4 R16, [R219+0xb000] ;  /* 0x00b00000db10783b */ /* 0x000e680000004200 */
[----:B------:R-:W-:Y:S03]  /*7e80*/  LDSM.16.MT88.4 R72, [R218+0x8800] ;  /* 0x00880000da48783b */ /* 0x000fe60000004200 */
[C---:B--2---:R-:W-:Y:S01]  /*7e90*/  HMMA.16816.F32.BF16 R44, R4.reuse, R12, R64 ;  /* 0x0000000c042c723c */ /* 0x044fe20000041840 */
[----:B------:R-:W-:Y:S07]  /*7ea0*/  LDSM.16.MT88.4 R64, [R220+0x5800] ;  /* 0x00580000dc40783b */ /* 0x000fee0000004200 */
[C---:B------:R-:W-:Y:S01]  /*7eb0*/  HMMA.16816.F32.BF16 R32, R4.reuse, R14, R52 ;  /* 0x0000000e0420723c */ /* 0x040fe20000041834 */
[----:B------:R-:W-:Y:S07]  /*7ec0*/  LDSM.16.MT88.4 R12, [R221+0xb000] ;  /* 0x00b00000dd0c783b */ /* 0x000fee0000004200 */
[C---:B---3--:R-:W-:Y:S08]  /*7ed0*/  HMMA.16816.F32.BF16 R36, R4.reuse, R8, R36 ;  /* 0x000000080424723c */ /* 0x048ff00000041824 */
[----:B------:R-:W-:Y:S08]  /*7ee0*/  HMMA.16816.F32.BF16 R20, R4, R10, R20 ;  /* 0x0000000a0414723c */ /* 0x000ff00000041814 */
[----:B------:R-:W-:Y:S08]  /*7ef0*/  HMMA.16816.F32.BF16 R160, R128, R162, R92 ;  /* 0x000000a280a0723c */ /* 0x000ff0000004185c */
[----:B-1----:R-:W-:Y:S01]  /*7f00*/  HMMA.16816.F32.BF16 R204, R4, R16, R152 ;  /* 0x0000001004cc723c */ /* 0x002fe20000041898 */
[----:B------:R-:W1:Y:S07]  /*7f10*/  LDSM.16.MT88.4 R152, [R220+0x2800] ;  /* 0x00280000dc98783b */ /* 0x000e6e0000004200 */
[C---:B------:R-:W-:Y:S08]  /*7f20*/  HMMA.16816.F32.BF16 R76, R128.reuse, R80, R188 ;  /* 0x00000050804c723c */ /* 0x040ff000000418bc */
[----:B------:R-:W-:Y:S08]  /*7f30*/  HMMA.16816.F32.BF16 R84, R128, R88, R108 ;  /* 0x000000588054723c */ /* 0x000ff0000004186c */
[----:B------:R-:W-:Y:S08]  /*7f40*/  HMMA.16816.F32.BF16 R28, R4, R18, R68 ;  /* 0x00000012041c723c */ /* 0x000ff00000041844 */
[C---:B------:R-:W-:Y:S01]  /*7f50*/  HMMA.16816.F32.BF16 R52, R128.reuse, R56, R112 ;  /* 0x000000388034723c */ /* 0x040fe20000041870 */
[----:B------:R-:W-:Y:S07]  /*7f60*/  LDSM.16.MT88.4 R112, [R219+0xb800] ;  /* 0x00b80000db70783b */ /* 0x000fee0000004200 */
[C---:B------:R-:W-:Y:S01]  /*7f70*/  HMMA.16816.F32.BF16 R80, R128.reuse, R82, R120 ;  /* 0x000000528050723c */ /* 0x040fe20000041878 */
[----:B------:R-:W-:Y:S07]  /*7f80*/  LDSM.16.MT88.4 R120, [R221+0xb800] ;  /* 0x00b80000dd78783b */ /* 0x000fee0000004200 */
[C---:B-1----:R-:W-:Y:S08]  /*7f90*/  HMMA.16816.F32.BF16 R156, R128.reuse, R152, R156 ;  /* 0x00000098809c723c */ /* 0x042ff0000004189c */
[C---:B------:R-:W-:Y:S01]  /*7fa0*/  HMMA.16816.F32.BF16 R152, R128.reuse, R154, R96 ;  /* 0x0000009a8098723c */ /* 0x040fe20000041860 */
[----:B------:R-:W1:Y:S07]  /*7fb0*/  LDSM.16.MT88.4 R96, [R220+0x8800] ;  /* 0x00880000dc60783b */ /* 0x000e6e0000004200 */
[----:B------:R-:W-:Y:S01]  /*7fc0*/  HMMA.16816.F32.BF16 R88, R128, R90, R104 ;  /* 0x0000005a8058723c */ /* 0x000fe20000041868 */
[----:B------:R-:W2:Y:S07]  /*7fd0*/  LDSM.16.MT88.4 R104, [R218+0xb800] ;  /* 0x00b80000da68783b */ /* 0x000eae0000004200 */
[C---:B------:R-:W-:Y:S08]  /*7fe0*/  HMMA.16816.F32.BF16 R16, R4.reuse, R12, R60 ;  /* 0x0000000c0410723c */ /* 0x040ff0000004183c */
[----:B------:R-:W-:Y:S01]  /*7ff0*/  HMMA.16816.F32.BF16 R48, R4, R14, R48 ;  /* 0x0000000e0430723c */ /* 0x000fe20000041830 */
[----:B------:R-:W3:Y:S07]  /*8000*/  LDSM.16.MT88.4 R4, [R220+0xb800] ;  /* 0x00b80000dc04783b */ /* 0x000eee0000004200 */
[C---:B------:R-:W-:Y:S08]  /*8010*/  HMMA.16816.F32.BF16 R60, R128.reuse, R64, R124 ;  /* 0x00000040803c723c */ /* 0x040ff0000004187c */
[----:B------:R-:W-:Y:S01]  /*8020*/  HMMA.16816.F32.BF16 R148, R128, R144, R148 ;  /* 0x000000908094723c */ /* 0x000fe20000041894 */
[----:B----4-:R-:W-:-:S05]  /*8030*/  @P1 IMAD.HI.U32 R2, R0, c[0x0][0x2c8], RZ ;  /* 0x0000b20000021a27 */ /* 0x010fca00078e00ff */
[----:B------:R-:W-:-:S04]  /*8040*/  @P1 SHF.R.U32.HI R0, RZ, c[0x0][0x2cc], R2 ;  /* 0x0000b300ff001a19 */ /* 0x000fc80000011602 */
[----:B------:R-:W-:-:S05]  /*8050*/  IADD3 R0, R0, -c[0x0][0x168], R250 ;  /* 0x80005a0000007a10 */ /* 0x000fca0007ffe0fa */
[----:B------:R-:W-:-:S05]  /*8060*/  IMAD.HI R0, R0, 0x2aaaaaab, RZ ;  /* 0x2aaaaaab00007827 */ /* 0x000fca00078e02ff */
[----:B------:R-:W-:-:S04]  /*8070*/  SHF.R.U32.HI R2, RZ, 0x1f, R0 ;  /* 0x0000001fff027819 */ /* 0x000fc80000011600 */
[----:B------:R-:W-:-:S04]  /*8080*/  LEA.HI.SX32 R0, R0, R2, 0x1c ;  /* 0x0000000200007211 */ /* 0x000fc800078fe2ff */
[----:B-----5:R-:W-:-:S05]  /*8090*/  IMNMX R3, R3, R0, !PT ;  /* 0x0000000003037217 */ /* 0x020fca0007800200 */
[----:B------:R4:W-:Y:S01]  /*80a0*/  STL [R1+0x38], R3 ;  /* 0x0000380301007387 */ /* 0x0009e20000100800 */
[----:B------:R-:W-:Y:S01]  /*80b0*/  ISETP.GE.AND P0, PT, R252, R3, PT ;  /* 0x00000003fc00720c */ /* 0x000fe20003f06270 */
[C---:B------:R-:W-:Y:S08]  /*80c0*/  HMMA.16816.F32.BF16 R56, R128.reuse, R58, R116 ;  /* 0x0000003a8038723c */ /* 0x040ff00000041874 */
[C---:B------:R-:W-:Y:S08]  /*80d0*/  HMMA.16816.F32.BF16 R64, R128.reuse, R66, R100 ;  /* 0x000000428040723c */ /* 0x040ff00000041864 */
[C---:B------:R-:W-:Y:S08]  /*80e0*/  HMMA.16816.F32.BF16 R140, R128.reuse, R136, R192 ;  /* 0x00000088808c723c */ /* 0x040ff000000418c0 */
[C---:B------:R-:W-:Y:S08]  /*80f0*/  HMMA.16816.F32.BF16 R68, R128.reuse, R72, R212 ;  /* 0x000000488044723c */ /* 0x040ff000000418d4 */
[C---:B-1----:R-:W-:Y:S08]  /*8100*/  HMMA.16816.F32.BF16 R92, R128.reuse, R96, R44 ;  /* 0x00000060805c723c */ /* 0x042ff0000004182c */
[C---:B--2---:R-:W-:Y:S08]  /*8110*/  HMMA.16816.F32.BF16 R100, R128.reuse, R104, R208 ;  /* 0x000000688064723c */ /* 0x044ff000000418d0 */
[C---:B------:R-:W-:Y:S08]  /*8120*/  HMMA.16816.F32.BF16 R108, R128.reuse, R112, R204 ;  /* 0x00000070806c723c */ /* 0x040ff000000418cc */
        /* <DEDUP_REMOVED lines=8> */
[C---:B---3--:R-:W-:Y:S08]  /*81b0*/  HMMA.16816.F32.BF16 R124, R128.reuse, R4, R36 ;  /* 0x00000004807c723c */ /* 0x048ff00000041824 */
[----:B------:R-:W-:Y:S01]  /*81c0*/  HMMA.16816.F32.BF16 R128, R128, R6, R20 ;  /* 0x000000068080723c */ /* 0x000fe20000041814 */
[----:B------:R-:W-:Y:S02]  /*81d0*/  @!UPT UIADD3 URZ, URZ, URZ, URZ ;  /* 0x0000003f3f3ff290 */ /* 0x000fe4000fffe03f */
[----:B------:R-:W-:Y:S11]  /*81e0*/  @!P0 BRA `(.L_x_2698) ;  /* 0x00005ba000008947 */ /* 0x000ff60003800000 */
[----:B----4-:R1:W-:Y:S01]  /*81f0*/  STL [R1+0x18], R252 ;  /* 0x000018fc01007387 */ /* 0x0103e20000100800 */
[----:B------:R-:W-:-:S02]  /*8200*/  MOV R134, R24 ;  /* 0x0000001800867202 */ /* 0x000fc40000000f00 */
[----:B------:R-:W-:-:S07]  /*8210*/  MOV R133, R132 ;  /* 0x0000008400857202 */ /* 0x000fce0000000f00 */
.L_x_2709:
[----:B------:R-:W2:Y:S01]  /*8220*/  LDL R2, [R1+0x18] ;  /* 0x0000180001027983 */ /* 0x000ea20000100800 */
[----:B------:R-:W-:Y:S04]  /*8230*/  DEPBAR.LE SB0, 0x0 ;  /* 0x000080000000791a */ /* 0x000fe80000000000 */
[----:B------:R-:W2:Y:S01]  /*8240*/  LDL R0, [R1+0x34] ;  /* 0x0000340001007983 */ /* 0x000ea20000100800 */
[----:B------:R-:W-:Y:S01]  /*8250*/  WARPSYNC 0xffffffff ;  /* 0xffffffff00007948 */ /* 0x000fe20003800000 */
[----:B------:R-:W-:Y:S02]  /*8260*/  BSSY B0, `(.L_x_2699) ;  /* 0x000007c000007945 */ /* 0x000fe40003800000 */
[----:B------:R-:W-:Y:S06]  /*8270*/  BAR.SYNC.DEFER_BLOCKING 0x0 ;  /* 0x0000000000007b1d */ /* 0x000fec0000010000 */
[----:B------:R3:W4:Y:S04]  /*8280*/  LDSM.16.M88.4 R48, [R222] ;  /* 0x00000000de30783b */ /* 0x0007280000000200 */
[----:B------:R3:W1:Y:S04]  /*8290*/  LDSM.16.M88.4 R8, [R135] ;  /* 0x000000008708783b */ /* 0x0006680000000200 */
[----:B------:R3:W1:Y:S04]  /*82a0*/  LDSM.16.M88.4 R16, [R135+0x800] ;  /* 0x000800008710783b */ /* 0x0006680000000200 */
[----:B------:R3:W1:Y:S04]  /*82b0*/  LDSM.16.M88.4 R24, [R135+0x1000] ;  /* 0x001000008718783b */ /* 0x0006680000000200 */
[----:B------:R3:W1:Y:S04]  /*82c0*/  LDSM.16.M88.4 R32, [R135+0x1800] ;  /* 0x001800008720783b */ /* 0x0006680000000200 */
[----:B------:R3:W1:Y:S04]  /*82d0*/  LDSM.16.M88.4 R40, [R135+0x2000] ;  /* 0x002000008728783b */ /* 0x0006680000000200 */
[----:B------:R3:W1:Y:S04]  /*82e0*/  LDSM.16.M88.4 R184, [R135+0x2800] ;  /* 0x0028000087b8783b */ /* 0x0006680000000200 */
[----:B------:R3:W1:Y:S04]  /*82f0*/  LDSM.16.M88.4 R188, [R223] ;  /* 0x00000000dfbc783b */ /* 0x0006680000000200 */
[----:B------:R3:W1:Y:S04]  /*8300*/  LDSM.16.M88.4 R192, [R226] ;  /* 0x00000000e2c0783b */ /* 0x0006680000000200 */
[----:B------:R3:W1:Y:S04]  /*8310*/  LDSM.16.M88.4 R196, [R245] ;  /* 0x00000000f5c4783b */ /* 0x0006680000000200 */
[----:B------:R3:W1:Y:S04]  /*8320*/  LDSM.16.M88.4 R200, [R246] ;  /* 0x00000000f6c8783b */ /* 0x0006680000000200 */
[----:B------:R3:W1:Y:S04]  /*8330*/  LDSM.16.M88.4 R204, [R247] ;  /* 0x00000000f7cc783b */ /* 0x0006680000000200 */
[----:B------:R3:W1:Y:S04]  /*8340*/  LDSM.16.M88.4 R208, [R248] ;  /* 0x00000000f8d0783b */ /* 0x0006680000000200 */
[----:B------:R3:W1:Y:S01]  /*8350*/  LDSM.16.M88.4 R212, [R249] ;  /* 0x00000000f9d4783b */ /* 0x0006620000000200 */
[----:B--2---:R-:W-:Y:S11]  /*8360*/  ISETP.GT.AND P0, PT, R0, R2, PT ;  /* 0x000000020000720c */ /* 0x004ff60003f04270 */
[----:B------:R-:W-:Y:S02]  /*8370*/  @!UPT UIADD3 URZ, URZ, URZ, URZ ;  /* 0x0000003f3f3ff290 */ /* 0x000fe4000fffe03f */
[----:B------:R-:W-:-:S05]  /*8380*/  @P0 BRA `(.L_x_2700) ;  /* 0x0000069000000947 */ /* 0x000fca0003800000 */
[----:B-1-34-:R-:W2:Y:S04]  /*8390*/  LDL R4, [R1+0x14] ;  /* 0x0000140001047983 */ /* 0x01aea80000100800 */
[----:B------:R-:W3:Y:S04]  /*83a0*/  LDL R5, [R1+0x10] ;  /* 0x0000100001057983 */ /* 0x000ee80000100800 */
[----:B------:R-:W4:Y:S04]  /*83b0*/  LDL.64 R28, [R1+0x58] ;  /* 0x00005800011c7983 */ /* 0x000f280000100a00 */
[----:B------:R-:W5:Y:S04]  /*83c0*/  LDL R6, [R1+0x64] ;  /* 0x0000640001067983 */ /* 0x000f680000100800 */
[----:B------:R-:W4:Y:S04]  /*83d0*/  LDL R14, [R1+0x100] ;  /* 0x00010000010e7983 */ /* 0x000f280000100800 */
[----:B------:R-:W4:Y:S04]  /*83e0*/  LDL R22, [R1+0x20] ;  /* 0x0000200001167983 */ /* 0x000f280000100800 */
[----:B------:R-:W5:Y:S04]  /*83f0*/  LDL R13, [R1+0x104] ;  /* 0x00010400010d7983 */ /* 0x000f680000100800 */
[----:B------:R-:W5:Y:S04]  /*8400*/  LDL R21, [R1+0x24] ;  /* 0x0000240001157983 */ /* 0x000f680000100800 */
[----:B------:R-:W5:Y:S04]  /*8410*/  LDL R12, [R1+0x108] ;  /* 0x00010800010c7983 */ /* 0x000f680000100800 */
[----:B------:R-:W5:Y:S04]  /*8420*/  LDL R20, [R1+0x28] ;  /* 0x0000280001147983 */ /* 0x000f680000100800 */
[----:B------:R-:W5:Y:S04]  /*8430*/  LDL R7, [R1+0x10c] ;  /* 0x00010c0001077983 */ /* 0x000f680000100800 */
[----:B------:R-:W5:Y:S01]  /*8440*/  LDL R15, [R1+0xc] ;  /* 0x00000c00010f7983 */ /* 0x000f620000100800 */
[----:B--2---:R-:W-:Y:S01]  /*8450*/  SHF.R.S32.HI R0, RZ, 0x1f, R4 ;  /* 0x0000001fff007819 */ /* 0x004fe20000011404 */
[----:B------:R-:W-:Y:S04]  /*8460*/  IMAD.WIDE.U32 R2, R4, c[0x0][0x208], RZ ;  /* 0x0000820004027a25 */ /* 0x000fe800078e00ff */
[----:B------:R-:W-:Y:S04]  /*8470*/  IMAD R0, R0, c[0x0][0x208], RZ ;  /* 0x0000820000007a24 */ /* 0x000fe800078e02ff */
[----:B------:R-:W-:Y:S01]  /*8480*/  IMAD R0, R4, c[0x0][0x20c], R0 ;  /* 0x0000830004007a24 */ /* 0x000fe200078e0200 */
[----:B---3--:R-:W-:Y:S03]  /*8490*/  SHF.R.S32.HI R4, RZ, 0x1f, R5 ;  /* 0x0000001fff047819 */ /* 0x008fe60000011405 */
[----:B------:R-:W-:Y:S02]  /*84a0*/  IMAD.IADD R3, R3, 0x1, R0 ;  /* 0x0000000103037824 */ /* 0x000fe400078e0200 */
[----:B------:R-:W-:Y:S02]  /*84b0*/  IMAD R0, R4, c[0x0][0x218], RZ ;  /* 0x0000860004007a24 */ /* 0x000fe400078e02ff */
[C---:B------:R-:W-:Y:S01]  /*84c0*/  IMAD.WIDE.U32 R2, R5.reuse, c[0x0][0x218], R2 ;  /* 0x0000860005027a25 */ /* 0x040fe200078e0002 */
[----:B----4-:R-:W-:Y:S03]  /*84d0*/  SHF.L.U64.HI R14, R22, 0x1, R14 ;  /* 0x00000001160e7819 */ /* 0x010fe6000001020e */
[----:B------:R-:W-:Y:S01]  /*84e0*/  IMAD R0, R5, c[0x0][0x21c], R0 ;  /* 0x0000870005007a24 */ /* 0x000fe200078e0200 */
[----:B------:R-:W-:Y:S01]  /*84f0*/  IADD3 R5, P0, R28, R2, RZ ;  /* 0x000000021c057210 */ /* 0x000fe20007f1e0ff */
[----:B------:R-:W-:Y:S03]  /*8500*/  IMAD.SHL.U32 R36, R22, 0x2, RZ ;  /* 0x0000000216247824 */ /* 0x000fe600078e00ff */
[----:B-----5:R-:W-:Y:S02]  /*8510*/  IADD3.X R0, R6, R3, R0, P0, !PT ;  /* 0x0000000306007210 */ /* 0x020fe400007fe400 */
[----:B------:R-:W-:Y:S02]  /*8520*/  LEA R6, P0, R5, c[0x0][0x1f8], 0x1 ;  /* 0x00007e0005067a11 */ /* 0x000fe400078008ff */
        /* <DEDUP_REMOVED lines=8> */
[----:B------:R1:W2:Y:S02]  /*85b0*/  SHFL.IDX PT, R4, R5, RZ, 0x181f ;  /* 0x00181fff05047589 */ /* 0x0002a400000e0000 */
.L_x_2742:
[----:B------:R-:W-:-:S05]  /*85c0*/  BRA.DIV ~URZ, `(.L_x_2702) ;  /* 0x0000e5a27f007947 */ /* 0x000fca000b800000 */
[----:B------:R-:W3:Y:S04]  /*85d0*/  LDL R20, [R1+0xc] ;  /* 0x00000c0001147983 */ /* 0x000ee80000100800 */
[----:B------:R-:W4:Y:S04]  /*85e0*/  LDL R38, [R1+0x28] ;  /* 0x0000280001267983 */ /* 0x000f280000100800 */
[----:B------:R-:W5:Y:S04]  /*85f0*/  LDL R2, [R1+0x24] ;  /* 0x0000240001027983 */ /* 0x000f680000100800 */
[----:B--2---:R-:W2:Y:S04]  /*8600*/  LDL R37, [R1+0x20] ;  /* 0x0000200001257983 */ /* 0x004ea80000100800 */
[----:B------:R-:W1:Y:S04]  /*8610*/  SHFL.IDX PT, R3, R6, RZ, 0x181f ;  /* 0x00181fff06037589 */ /* 0x000e6800000e0000 */
[----:B------:R-:W1:Y:S01]  /*8620*/  SHFL.IDX PT, R0, R6, 0x1, 0x181f ;  /* 0x00381f0006007f89 */ /* 0x000e6200000e0000 */
[----:B--2---:R-:W-:Y:S02]  /*8630*/  ISETP.GE.AND P1, PT, R37, c[0x0][0x1d4], PT ;  /* 0x0000750025007a0c */ /* 0x004fe40003f26270 */
[----:B---3--:R-:W-:Y:S02]  /*8640*/  ISETP.GE.AND P4, PT, R20, c[0x0][0x1d4], PT ;  /* 0x0000750014007a0c */ /* 0x008fe40003f86270 */
[C---:B-1----:R-:W-:Y:S02]  /*8650*/  IADD3 R20, P0, R3.reuse, R29, RZ ;  /* 0x0000001d03147210 */ /* 0x042fe40007f1e0ff */
[----:B----4-:R-:W-:Y:S02]  /*8660*/  ISETP.GE.AND P3, PT, R38, c[0x0][0x1d4], PT ;  /* 0x0000750026007a0c */ /* 0x010fe40003f66270 */
[----:B-----5:R-:W-:Y:S01]  /*8670*/  ISETP.GE.AND P2, PT, R2, c[0x0][0x1d4], PT ;  /* 0x0000750002007a0c */ /* 0x020fe20003f46270 */
[C---:B------:R-:W-:Y:S01]  /*8680*/  IMAD.X R21, R4.reuse, 0x1, R7, P0 ;  /* 0x0000000104157824 */ /* 0x040fe200000e0607 */
[----:B------:R-:W1:Y:S01]  /*8690*/  SHFL.IDX PT, R2, R5, 0x1, 0x181f ;  /* 0x00381f0005027f89 */ /* 0x000e6200000e0000 */
[C---:B------:R-:W-:Y:S02]  /*86a0*/  IADD3 R22, P0, R3.reuse, R30, RZ ;  /* 0x0000001e03167210 */ /* 0x040fe40007f1e0ff */
[----:B------:R-:W-:Y:S02]  /*86b0*/  SEL R15, RZ, 0x10, P4 ;  /* 0x00000010ff0f7807 */ /* 0x000fe40002000000 */
[----:B------:R2:W-:Y:S01]  /*86c0*/  LDGSTS.E.BYPASS.LTC128B.128 [R251+0x100], [R20.64], !P4 ;  /* 0x0010000014fb7fae */ /* 0x0005e2000e101d46 */
[C---:B------:R-:W-:Y:S01]  /*86d0*/  IMAD.X R23, R4.reuse, 0x1, R12, P0 ;  /* 0x0000000104177824 */ /* 0x040fe200000e060c */
[----:B------:R-:W-:Y:S04]  /*86e0*/  SEL R28, RZ, 0x10, P3 ;  /* 0x00000010ff1c7807 */ /* 0x000fe80001800000 */
[----:B------:R3:W-:Y:S01]  /*86f0*/  LDGSTS.E.BYPASS.LTC128B.128 [R251+0x3100], [R22.64], !P3 ;  /* 0x0310000016fb7fae */ /* 0x0007e2000d901d46 */
[C---:B--2---:R-:W-:Y:S05]  /*8700*/  IADD3 R20, P0, R3.reuse, R31, RZ ;  /* 0x0000001f03147210 */ /* 0x044fea0007f1e0ff */
[C---:B------:R-:W-:Y:S01]  /*8710*/  IMAD.X R21, R4.reuse, 0x1, R13, P0 ;  /* 0x0000000104157824 */ /* 0x040fe200000e060d */
[----:B---3--:R-:W-:Y:S04]  /*8720*/  IADD3 R22, P0, R3, R36, RZ ;  /* 0x0000002403167210 */ /* 0x008fe80007f1e0ff */
[----:B------:R2:W-:Y:S01]  /*8730*/  LDGSTS.E.BYPASS.LTC128B.128 [R251+0x6100], [R20.64], !P2 ;  /* 0x0610000014fb7fae */ /* 0x0005e2000d101d46 */
[----:B------:R-:W-:Y:S03]  /*8740*/  IMAD.X R23, R4, 0x1, R14, P0 ;  /* 0x0000000104177824 */ /* 0x000fe600000e060e */
[----:B------:R3:W4:Y:S04]  /*8750*/  SHFL.IDX PT, R4, R5, 0x2, 0x181f ;  /* 0x00581f0005047f89 */ /* 0x00072800000e0000 */
[----:B------:R5:W-:Y:S01]  /*8760*/  LDGSTS.E.BYPASS.LTC128B.128 [R251+0x9100], [R22.64], !P1 ;  /* 0x0910000016fb7fae */ /* 0x000be2000c901d46 */
[----:B--2---:R-:W-:Y:S05]  /*8770*/  IADD3 R20, P0, R0, R29, RZ ;  /* 0x0000001d00147210 */ /* 0x004fea0007f1e0ff */
[----:B-1----:R-:W-:Y:S05]  /*8780*/  IMAD.X R21, R2, 0x1, R7, P0 ;  /* 0x0000000102157824 */ /* 0x002fea00000e0607 */
[----:B------:R1:W-:Y:S02]  /*8790*/  LDGSTS.E.BYPASS.LTC128B.128 [R251+0x1100], [R20.64], !P4 ;  /* 0x0110000014fb7fae */ /* 0x0003e4000e101d46 */
[----:B-1----:R-:W-:Y:S05]  /*87a0*/  IADD3 R20, P0, R0, R30, RZ ;  /* 0x0000001e00147210 */ /* 0x002fea0007f1e0ff */
[----:B------:R-:W-:Y:S01]  /*87b0*/  IMAD.X R21, R2, 0x1, R12, P0 ;  /* 0x0000000102157824 */ /* 0x000fe200000e060c */
[----:B-----5:R-:W-:Y:S04]  /*87c0*/  IADD3 R22, P0, R0, R31, RZ ;  /* 0x0000001f00167210 */ /* 0x020fe80007f1e0ff */
[----:B------:R1:W-:Y:S01]  /*87d0*/  LDGSTS.E.BYPASS.LTC128B.128 [R251+0x4100], [R20.64], !P3 ;  /* 0x0410000014fb7fae */ /* 0x0003e2000d901d46 */
[----:B------:R-:W-:Y:S05]  /*87e0*/  IMAD.X R23, R2, 0x1, R13, P0 ;  /* 0x0000000102177824 */ /* 0x000fea00000e060d */
[----:B------:R2:W-:Y:S01]  /*87f0*/  LDGSTS.E.BYPASS.LTC128B.128 [R251+0x7100], [R22.64], !P2 ;  /* 0x0710000016fb7fae */ /* 0x0005e2000d101d46 */
[----:B-1----:R-:W-:Y:S03]  /*8800*/  IADD3 R20, P0, R0, R36, RZ ;  /* 0x0000002400147210 */ /* 0x002fe60007f1e0ff */
[----:B------:R3:W1:Y:S02]  /*8810*/  SHFL.IDX PT, R0, R6, 0x2, 0x181f ;  /* 0x00581f0006007f89 */ /* 0x00066400000e0000 */
[----:B------:R-:W-:Y:S01]  /*8820*/  IMAD.X R21, R2, 0x1, R14, P0 ;  /* 0x0000000102157824 */ /* 0x000fe200000e060e */
[----:B--2---:R-:W-:Y:S02]  /*8830*/  SEL R23, RZ, 0x10, P2 ;  /* 0x00000010ff177807 */ /* 0x004fe40001000000 */
[----:B------:R-:W-:Y:S02]  /*8840*/  SEL R22, RZ, 0x10, P1 ;  /* 0x00000010ff167807 */ /* 0x000fe40000800000 */
[----:B------:R3:W-:Y:S04]  /*8850*/  LDGSTS.E.BYPASS.LTC128B.128 [R251+0xa100], [R20.64], !P1 ;  /* 0x0a10000014fb7fae */ /* 0x0007e8000c901d46 */
.L_x_2743:
[C---:B----4-:R-:W-:Y:S02]  /*8860*/  ISETP.NE.U32.AND P2, PT, R15.reuse, RZ, PT ;  /* 0x000000ff0f00720c */ /* 0x050fe40003f45070 */
[----:B------:R-:W-:Y:S02]  /*8870*/  IADD3 R15, -R15, 0x10, RZ ;  /* 0x000000100f0f7810 */ /* 0x000fe40007ffe1ff */
[----:B---3--:R-:W-:Y:S02]  /*8880*/  IADD3 R6, -R23, 0x10, RZ ;  /* 0x0000001017067810 */ /* 0x008fe40007ffe1ff */
[----:B------:R-:W-:Y:S02]  /*8890*/  LOP3.LUT R15, R15, 0xf, RZ, 0xc0, !PT ;  /* 0x0000000f0f0f7812 */ /* 0x000fe400078ec0ff */
[----:B------:R-:W-:Y:S02]  /*88a0*/  IADD3 R20, -R28, 0x10, RZ ;  /* 0x000000101c147810 */ /* 0x000fe40007ffe1ff */
[----:B-1----:R-:W-:Y:S02]  /*88b0*/  IADD3 R2, P1, P0, R15, R0, R29 ;  /* 0x000000000f027210 */ /* 0x002fe4000783e01d */
[----:B------:R-:W-:Y:S02]  /*88c0*/  LOP3.LUT R6, R6, 0xf, RZ, 0xc0, !PT ;  /* 0x0000000f06067812 */ /* 0x000fe400078ec0ff */
[----:B------:R-:W-:Y:S02]  /*88d0*/  IADD3.X R3, RZ, R4, R7, P1, P0 ;  /* 0x00000004ff037210 */ /* 0x000fe40000fe0407 */
[----:B------:R-:W-:Y:S03]  /*88e0*/  LOP3.LUT R20, R20, 0xf, RZ, 0xc0, !PT ;  /* 0x0000000f14147812 */ /* 0x000fe600078ec0ff */
[----:B------:R-:W-:Y:S01]  /*88f0*/  @!PT LDS RZ, [RZ] ;  /* 0x00000000fffff984 */ /* 0x000fe20000000800 */
[----:B------:R-:W-:Y:S01]  /*8900*/  @!PT LDS RZ, [RZ] ;  /* 0x00000000fffff984 */ /* 0x000fe20000000800 */
[----:B------:R-:W-:Y:S01]  /*8910*/  @!PT LDS RZ, [RZ] ;  /* 0x00000000fffff984 */ /* 0x000fe20000000800 */
[----:B------:R1:W-:Y:S01]  /*8920*/  LDGSTS.E.BYPASS.LTC128B.128.ZFILL [R251+0x2100], [R2.64], P2 ;  /* 0x0210000002fb7fae */ /* 0x0003e20009141d46 */
[-C--:B------:R-:W-:Y:S02]  /*8930*/  IADD3 R6, P3, P2, R6, R0.reuse, R31 ;  /* 0x0000000006067210 */ /* 0x080fe40007a7e01f */
[----:B------:R-:W-:Y:S02]  /*8940*/  IADD3 R20, P1, P0, R20, R0, R30 ;  /* 0x0000000014147210 */ /* 0x000fe4000783e01e */
[-C--:B------:R-:W-:Y:S02]  /*8950*/  IADD3.X R7, RZ, R4.reuse, R13, P3, P2 ;  /* 0x00000004ff077210 */ /* 0x080fe40001fe440d */
[----:B------:R-:W-:Y:S02]  /*8960*/  ISETP.NE.U32.AND P3, PT, R28, RZ, PT ;  /* 0x000000ff1c00720c */ /* 0x000fe40003f65070 */
[----:B------:R-:W-:Y:S02]  /*8970*/  IADD3.X R21, RZ, R4, R12, P1, P0 ;  /* 0x00000004ff157210 */ /* 0x000fe40000fe040c */
[----:B------:R-:W-:Y:S09]  /*8980*/  ISETP.NE.U32.AND P2, PT, R23, RZ, PT ;  /* 0x000000ff1700720c */ /* 0x000ff20003f45070 */
        /* <DEDUP_REMOVED lines=9> */
.L_x_2700:
[----:B-1-34-:R-:W-:Y:S05]  /*8a20*/  BSYNC B0 ;  /* 0x0000000000007941 */ /* 0x01afea0003800000 */
.L_x_2699:
[----:B------:R-:W0:Y:S01]  /*8a30*/  LDGDEPBAR ;  /* 0x00000000000079af */ /* 0x000e220000000000 */
[----:B------:R-:W-:Y:S01]  /*8a40*/  WARPSYNC 0xffffffff ;  /* 0xffffffff00007948 */ /* 0x000fe20003800000 */
[C---:B--2---:R-:W-:Y:S01]  /*8a50*/  HMMA.16816.F32.BF16 R4, R48.reuse, R8, RZ ;  /* 0x000000083004723c */ /* 0x044fe200000418ff */
[----:B------:R-:W-:Y:S07]  /*8a60*/  BSSY B0, `(.L_x_2703) ;  /* 0x0000210000007945 */ /* 0x000fee0003800000 */
        /* <DEDUP_REMOVED lines=29> */
[----:B------:R-:W5:Y:S07]  /*8c40*/  LDSM.16.M88.4 R188, [R217+0x2000] ;  /* 0x00200000d9bc783b */ /* 0x000f6e0000000200 */
        /* <DEDUP_REMOVED lines=8> */
[----:B------:R-:W-:Y:S07]  /*8cd0*/  LDSM.16.M88.4 R200, [R216+-0x8000] ;  /* 0xff800000d8c8783b */ /* 0x000fee0000000200 */
[C---:B----4-:R-:W-:Y:S08]  /*8ce0*/  HMMA.16816.F32.BF16 R28, R184.reuse, R204, R28 ;  /* 0x000000ccb81c723c */ /* 0x050ff0000004181c */
[C---:B------:R-:W-:Y:S01]  /*8cf0*/  HMMA.16816.F32.BF16 R32, R184.reuse, R206, R32 ;  /* 0x000000ceb820723c */ /* 0x040fe20000041820 */
[----:B------:R-:W-:Y:S07]  /*8d00*/  LDSM.16.M88.4 R204, [R216+-0x7800] ;  /* 0xff880000d8cc783b */ /* 0x000fee0000000200 */
[C---:B-----5:R-:W-:Y:S08]  /*8d10*/  HMMA.16816.F32.BF16 R36, R184.reuse, R188, R36 ;  /* 0x000000bcb824723c */ /* 0x060ff00000041824 */
        /* <DEDUP_REMOVED lines=42> */
[----:B------:R-:W2:Y:S08]  /*8fc0*/  LDSM.16.M88.4 R184, [R231] ;  /* 0x00000000e7b8783b */ /* 0x000eb00000000200 */
[----:B------:R-:W3:Y:S01]  /*8fd0*/  LDSM.16.M88.4 R208, [R232] ;  /* 0x00000000e8d0783b */ /* 0x000ee20000000200 */
        /* <DEDUP_REMOVED lines=113> */
[----:B------:R-:W-:Y:S01]  /*96f0*/  LDSM.16.M88.4 R208, [R135+0xa000] ;  /* 0x00a0000087d0783b */ /* 0x000fe20000000200 */
[C---:B-1----:R-:W-:Y:S08]  /*9700*/  HMMA.16816.F32.BF16 R4, R188.reuse, R192, R4 ;  /* 0x000000c0bc04723c */ /* 0x042ff00000041804 */
[C---:B------:R-:W-:Y:S01]  /*9710*/  HMMA.16816.F32.BF16 R8, R188.reuse, R194, R8 ;  /* 0x000000c2bc08723c */ /* 0x040fe20000041808 */
[----:B------:R-:W1:Y:S07]  /*9720*/  LDSM.16.M88.4 R192, [R216+-0x800] ;  /* 0xfff80000d8c0783b */ /* 0x000e6e0000000200 */
        /* <DEDUP_REMOVED lines=18> */
[----:B------:R-:W-:Y:S07]  /*9850*/  LDSM.16.M88.4 R200, [R223+0xc000] ;  /* 0x00c00000dfc8783b */ /* 0x000fee0000000200 */
[C---:B----4-:R-:W-:Y:S08]  /*9860*/  HMMA.16816.F32.BF16 R12, R196.reuse, R204, R12 ;  /* 0x000000ccc40c723c */ /* 0x050ff0000004180c */
[C---:B------:R-:W-:Y:S01]  /*9870*/  HMMA.16816.F32.BF16 R16, R196.reuse, R206, R16 ;  /* 0x000000cec410723c */ /* 0x040fe20000041810 */
[----:B------:R-:W4:Y:S07]  /*9880*/  LDSM.16.M88.4 R204, [R227] ;  /* 0x00000000e3cc783b */ /* 0x000f2e0000000200 */
[C---:B------:R-:W-:Y:S08]  /*9890*/  HMMA.16816.F32.BF16 R20, R196.reuse, R208, R20 ;  /* 0x000000d0c414723c */ /* 0x040ff00000041814 */
[C---:B------:R-:W-:Y:S01]  /*98a0*/  HMMA.16816.F32.BF16 R24, R196.reuse, R210, R24 ;  /* 0x000000d2c418723c */ /* 0x040fe20000041818 */
[----:B------:R-:W5:Y:S07]  /*98b0*/  LDSM.16.M88.4 R208, [R240] ;  /* 0x00000000f0d0783b */ /* 0x000f6e0000000200 */
[C---:B--2---:R-:W-:Y:S08]  /*98c0*/  HMMA.16816.F32.BF16 R28, R196.reuse, R184, R28 ;  /* 0x000000b8c41c723c */ /* 0x044ff0000004181c */
[C---:B------:R-:W-:Y:S01]  /*98d0*/  HMMA.16816.F32.BF16 R32, R196.reuse, R186, R32 ;  /* 0x000000bac420723c */ /* 0x040fe20000041820 */
[----:B------:R-:W2:Y:S07]  /*98e0*/  LDSM.16.M88.4 R184, [R241] ;  /* 0x00000000f1b8783b */ /* 0x000eae0000000200 */
[C---:B-1----:R-:W-:Y:S08]  /*98f0*/  HMMA.16816.F32.BF16 R36, R196.reuse, R188, R36 ;  /* 0x000000bcc424723c */ /* 0x042ff00000041824 */
[C---:B------:R-:W-:Y:S01]  /*9900*/  HMMA.16816.F32.BF16 R40, R196.reuse, R190, R40 ;  /* 0x000000bec428723c */ /* 0x040fe20000041828 */
[----:B------:R-:W1:Y:S07]  /*9910*/  LDSM.16.M88.4 R188, [R242] ;  /* 0x00000000f2bc783b */ /* 0x000e6e0000000200 */
[C---:B---3--:R-:W-:Y:S08]  /*9920*/  HMMA.16816.F32.BF16 R44, R196.reuse, R192, R44 ;  /* 0x000000c0c42c723c */ /* 0x048ff0000004182c */
[----:B------:R-:W-:Y:S01]  /*9930*/  HMMA.16816.F32.BF16 R48, R196, R194, R48 ;  /* 0x000000c2c430723c */ /* 0x000fe20000041830 */
[----:B------:R-:W3:Y:S07]  /*9940*/  LDSM.16.M88.4 R192, [R243] ;  /* 0x00000000f3c0783b */ /* 0x000eee0000000200 */
[C---:B----4-:R-:W-:Y:S01]  /*9950*/  HMMA.16816.F32.BF16 R4, R200.reuse, R204, R4 ;  /* 0x000000ccc804723c */ /* 0x050fe20000041804 */
[----:B------:R-:W4:Y:S07]  /*9960*/  LDSM.16.M88.4 R196, [R244] ;  /* 0x00000000f4c4783b */ /* 0x000f2e0000000200 */
[C---:B------:R-:W-:Y:S01]  /*9970*/  HMMA.16816.F32.BF16 R8, R200.reuse, R206, R8 ;  /* 0x000000cec808723c */ /* 0x040fe20000041808 */
[----:B------:R-:W-:Y:S07]  /*9980*/  LDSM.16.M88.4 R204, [R225+0xc000] ;  /* 0x00c00000e1cc783b */ /* 0x000fee0000000200 */
[C---:B-----5:R-:W-:Y:S08]  /*9990*/  HMMA.16816.F32.BF16 R12, R200.reuse, R208, R12 ;  /* 0x000000d0c80c723c */ /* 0x060ff0000004180c */
[C---:B------:R-:W-:Y:S01]  /*99a0*/  HMMA.16816.F32.BF16 R16, R200.reuse, R210, R16 ;  /* 0x000000d2c810723c */ /* 0x040fe20000041810 */
[----:B------:R-:W5:Y:S07]  /*99b0*/  LDSM.16.M88.4 R208, [R217+0x9000] ;  /* 0x00900000d9d0783b */ /* 0x000f6e0000000200 */
[C---:B--2---:R-:W-:Y:S08]  /*99c0*/  HMMA.16816.F32.BF16 R20, R200.reuse, R184, R20 ;  /* 0x000000b8c814723c */ /* 0x044ff00000041814 */
[C---:B------:R-:W-:Y:S01]  /*99d0*/  HMMA.16816.F32.BF16 R24, R200.reuse, R186, R24 ;  /* 0x000000bac818723c */ /* 0x040fe20000041818 */
[----:B------:R-:W2:Y:S07]  /*99e0*/  LDSM.16.M88.4 R184, [R217+0x9800] ;  /* 0x00980000d9b8783b */ /* 0x000eae0000000200 */
        /* <DEDUP_REMOVED lines=9> */
[C---:B-----5:R-:W-:Y:S01]  /*9a80*/  HMMA.16816.F32.BF16 R4, R204.reuse, R208, R4 ;  /* 0x000000d0cc04723c */ /* 0x060fe20000041804 */
[----:B------:R-:W-:Y:S07]  /*9a90*/  LDSM.16.M88.4 R200, [R224+0xc000] ;  /* 0x00c00000e0c8783b */ /* 0x000fee0000000200 */
[C---:B------:R-:W-:Y:S01]  /*9aa0*/  HMMA.16816.F32.BF16 R8, R204.reuse, R210, R8 ;  /* 0x000000d2cc08723c */ /* 0x040fe20000041808 */
[----:B------:R-:W-:Y:S07]  /*9ab0*/  LDSM.16.M88.4 R208, [R216] ;  /* 0x00000000d8d0783b */ /* 0x000fee0000000200 */
[C---:B--2---:R-:W-:Y:S08]  /*9ac0*/  HMMA.16816.F32.BF16 R12, R204.reuse, R184, R12 ;  /* 0x000000b8cc0c723c */ /* 0x044ff0000004180c */
[C---:B------:R-:W-:Y:S01]  /*9ad0*/  HMMA.16816.F32.BF16 R16, R204.reuse, R186, R16 ;  /* 0x000000bacc10723c */ /* 0x040fe20000041810 */
[----:B------:R-:W2:Y:S07]  /*9ae0*/  LDSM.16.M88.4 R184, [R217+0xb800] ;  /* 0x00b80000d9b8783b */ /* 0x000eae0000000200 */
[C---:B-1----:R-:W-:Y:S08]  /*9af0*/  HMMA.16816.F32.BF16 R20, R204.reuse, R188, R20 ;  /* 0x000000bccc14723c */ /* 0x042ff00000041814 */
[C---:B------:R-:W-:Y:S08]  /*9b00*/  HMMA.16816.F32.BF16 R24, R204.reuse, R190, R24 ;  /* 0x000000becc18723c */ /* 0x040ff00000041818 */
[C---:B---3--:R-:W-:Y:S08]  /*9b10*/  HMMA.16816.F32.BF16 R28, R204.reuse, R192, R28 ;  /* 0x000000c0cc1c723c */ /* 0x048ff0000004181c */
[C---:B------:R-:W-:Y:S08]  /*9b20*/  HMMA.16816.F32.BF16 R32, R204.reuse, R194, R32 ;  /* 0x000000c2cc20723c */ /* 0x040ff00000041820 */
[C---:B----4-:R-:W-:Y:S08]  /*9b30*/  HMMA.16816.F32.BF16 R36, R204.reuse, R196, R36 ;  /* 0x000000c4cc24723c */ /* 0x050ff00000041824 */
        /* <DEDUP_REMOVED lines=19> */
[----:B------:R-:W-:Y:S01]  /*9c70*/  MUFU.TANH R250, R4 ;  /* 0x0000000400fa7308 */ /* 0x000fe20000002400 */
[----:B--2---:R2:W-:Y:S09]  /*9c80*/  STL [R1+0x8], R2 ;  /* 0x0000080201007387 */ /* 0x0045f20000100800 */
[----:B------:R3:W-:Y:S01]  /*9c90*/  MUFU.TANH R215, R5 ;  /* 0x0000000500d77308 */ /* 0x0007e20000002400 */
        /* <DEDUP_REMOVED lines=8> */
[----:B------:R-:W-:Y:S02]  /*9d20*/  FMUL.FTZ R19, R19, c[0x0][0x320] ;  /* 0x0000c80013137a20 */ /* 0x000fe40000410000 */
[----:B------:R-:W-:Y:S01]  /*9d30*/  FMUL.FTZ R16, R16, c[0x0][0x320] ;  /* 0x0000c80010107a20 */ /* 0x000fe20000410000 */
[----:B--2---:R-:W2:Y:S04]  /*9d40*/  LDL R2, [R1+0x18] ;  /* 0x0000180001027983 */ /* 0x004ea80000100800 */
[----:B------:R-:W-:Y:S01]  /*9d50*/  MUFU.TANH R211, R9 ;  /* 0x0000000900d37308 */ /* 0x000fe20000002400 */
[----:B---3--:R-:W3:Y:S09]  /*9d60*/  LDSM.16.M88.4 R4, [R216+0x1000] ;  /* 0x00100000d804783b */ /* 0x008ef20000000200 */
[----:B------:R-:W4:Y:S01]  /*9d70*/  MUFU.TANH R3, R10 ;  /* 0x0000000a00037308 */ /* 0x000f220000002400 */
[----:B-1----:R-:W2:Y:S09]  /*9d80*/  LDL R0, [R1+0x34] ;  /* 0x0000340001007983 */ /* 0x002eb20000100800 */
[----:B------:R1:W1:Y:S10]  /*9d90*/  MUFU.TANH R252, R11 ;  /* 0x0000000b00fc7308 */ /* 0x0002740000002400 */
[----:B------:R-:W2:Y:S01]  /*9da0*/  MUFU.TANH R199, R17 ;  /* 0x0000001100c77308 */ /* 0x000ea20000002400 */
[----:B----4-:R-:W-:Y:S09]  /*9db0*/  STL [R1], R3 ;  /* 0x0000000301007387 */ /* 0x010ff20000100800 */
[----:B------:R-:W4:Y:S01]  /*9dc0*/  MUFU.TANH R210, R18 ;  /* 0x0000001200d27308 */ /* 0x000f220000002400 */
[----:B-1----:R-:W1:Y:S01]  /*9dd0*/  LDSM.16.M88.4 R8, [R216+0x1800] ;  /* 0x00180000d808783b */ /* 0x002e620000000200 */
[C---:B---3--:R-:W-:Y:S08]  /*9de0*/  HMMA.16816.F32.BF16 R20, R200.reuse, R4, R20 ;  /* 0x00000004c814723c */ /* 0x048ff00000041814 */
[----:B------:R-:W3:Y:S01]  /*9df0*/  MUFU.TANH R209, R19 ;  /* 0x0000001300d17308 */ /* 0x000ee20000002400 */
[C---:B------:R-:W-:Y:S01]  /*9e00*/  HMMA.16816.F32.BF16 R24, R200.reuse, R6, R24 ;  /* 0x00000006c818723c */ /* 0x040fe20000041818 */
[----:B------:R-:W5:Y:S08]  /*9e10*/  LDSM.16.M88.4 R4, [R216+0x2000] ;  /* 0x00200000d804783b */ /* 0x000f700000000200 */
[----:B------:R-:W1:Y:S06]  /*9e20*/  MUFU.TANH R208, R12 ;  /* 0x0000000c00d07308 */ /* 0x000e6c0000002400 */
[----:B------:R-:W-:Y:S04]  /*9e30*/  FMUL.FTZ R20, R20, c[0x0][0x320] ;  /* 0x0000c80014147a20 */ /* 0x000fe80000410000 */
[----:B------:R-:W2:Y:S01]  /*9e40*/  MUFU.TANH R207, R13 ;  /* 0x0000000d00cf7308 */ /* 0x000ea20000002400 */
[----:B------:R-:W-:Y:S02]  /*9e50*/  FMUL.FTZ R21, R21, c[0x0][0x320] ;  /* 0x0000c80015157a20 */ /* 0x000fe40000410000 */
[----:B------:R-:W-:Y:S02]  /*9e60*/  FMUL.FTZ R22, R22, c[0x0][0x320] ;  /* 0x0000c80016167a20 */ /* 0x000fe40000410000 */
[----:B------:R-:W-:Y:S02]  /*9e70*/  FMUL.FTZ R23, R23, c[0x0][0x320] ;  /* 0x0000c80017177a20 */ /* 0x000fe40000410000 */
[----:B------:R-:W-:Y:S02]  /*9e80*/  FMUL.FTZ R24, R24, c[0x0][0x320] ;  /* 0x0000c80018187a20 */ /* 0x000fe40000410000 */
[----:B------:R-:W-:Y:S01]  /*9e90*/  FMUL.FTZ R25, R25, c[0x0][0x320] ;  /* 0x0000c80019197a20 */ /* 0x000fe20000410000 */
[----:B------:R-:W2:Y:S01]  /*9ea0*/  MUFU.TANH R196, R20 ;  /* 0x0000001400c47308 */ /* 0x000ea20000002400 */
[----:B------:R-:W-:Y:S02]  /*9eb0*/  FMUL.FTZ R26, R26, c[0x0][0x320] ;  /* 0x0000c8001a1a7a20 */ /* 0x000fe40000410000 */
[----:B------:R-:W-:Y:S01]  /*9ec0*/  FMUL.FTZ R27, R27, c[0x0][0x320] ;  /* 0x0000c8001b1b7a20 */ /* 0x000fe20000410000 */
[C---:B-1----:R-:W-:Y:S06]  /*9ed0*/  HMMA.16816.F32.BF16 R28, R200.reuse, R8, R28 ;  /* 0x00000008c81c723c */ /* 0x042fec000004181c */
[----:B------:R1:W1:Y:S02]  /*9ee0*/  MUFU.TANH R185, R21 ;  /* 0x0000001500b97308 */ /* 0x0002640000002400 */
[C---:B------:R-:W-:Y:S01]  /*9ef0*/  HMMA.16816.F32.BF16 R32, R200.reuse, R10, R32 ;  /* 0x0000000ac820723c */ /* 0x040fe20000041820 */
[----:B------:R-:W3:Y:S01]  /*9f00*/  LDSM.16.M88.4 R8, [R216+0x2800] ;  /* 0x00280000d808783b */ /* 0x000ee20000000200 */
[----:B------:R-:W-:Y:S06]  /*9f10*/  DEPBAR.LE SB0, 0x0 ;  /* 0x000080000000791a */ /* 0x000fec0000000000 */
[----:B------:R4:W2:Y:S01]  /*9f20*/  MUFU.TANH R206, R22 ;  /* 0x0000001600ce7308 */ /* 0x0008a20000002400 */
[----:B------:R-:W-:Y:S01]  /*9f30*/  BAR.SYNC.DEFER_BLOCKING 0x0 ;  /* 0x0000000000007b1d */ /* 0x000fe20000010000 */
[C---:B-----5:R-:W-:Y:S06]  /*9f40*/  HMMA.16816.F32.BF16 R36, R200.reuse, R4, R36 ;  /* 0x00000004c824723c */ /* 0x060fec0000041824 */
[----:B------:R-:W-:Y:S02]  /*9f50*/  FMUL.FTZ R30, R30, c[0x0][0x320] ;  /* 0x0000c8001e1e7a20 */ /* 0x000fe40000410000 */
[----:B------:R-:W2:Y:S01]  /*9f60*/  MUFU.TANH R214, R14 ;  /* 0x0000000e00d67308 */ /* 0x000ea20000002400 */
[C---:B------:R-:W-:Y:S03]  /*9f70*/  HMMA.16816.F32.BF16 R40, R200.reuse, R6, R40 ;  /* 0x00000006c828723c */ /* 0x040fe60000041828 */
[----:B-1----:R-:W-:Y:S02]  /*9f80*/  FMUL.FTZ R21, R29, c[0x0][0x320] ;  /* 0x0000c8001d157a20 */ /* 0x002fe40000410000 */
[----:B------:R-:W-:Y:S02]  /*9f90*/  FMUL.FTZ R34, R34, c[0x0][0x320] ;  /* 0x0000c80022227a20 */ /* 0x000fe40000410000 */
[----:B------:R-:W-:Y:S02]  /*9fa0*/  FMUL.FTZ R35, R35, c[0x0][0x320] ;  /* 0x0000c80023237a20 */ /* 0x000fe40000410000 */
[----:B------:R-:W1:Y:S03]  /*9fb0*/  MUFU.TANH R189, R34 ;  /* 0x0000002200bd7308 */ /* 0x000e660000002400 */
[----:B------:R-:W-:Y:S02]  /*9fc0*/  FMUL.FTZ R20, R32, c[0x0][0x320] ;  /* 0x0000c80020147a20 */ /* 0x000fe40000410000 */
[----:B----4-:R-:W-:Y:S02]  /*9fd0*/  FMUL.FTZ R22, R28, c[0x0][0x320] ;  /* 0x0000c8001c167a20 */ /* 0x010fe40000410000 */
[----:B------:R-:W-:Y:S02]  /*9fe0*/  FMUL.FTZ R38, R38, c[0x0][0x320] ;  /* 0x0000c80026267a20 */ /* 0x000fe40000410000 */
[----:B------:R-:W-:Y:S01]  /*9ff0*/  FMUL.FTZ R39, R39, c[0x0][0x320] ;  /* 0x0000c80027277a20 */ /* 0x000fe20000410000 */
[----:B------:R-:W4:Y:S01]  /*a000*/  MUFU.TANH R188, R35 ;  /* 0x0000002300bc7308 */ /* 0x000f220000002400 */
[----:B------:R-:W-:Y:S01]  /*a010*/  FMUL.FTZ R19, R33, c[0x0][0x320] ;  /* 0x0000c80021137a20 */ /* 0x000fe20000410000 */
[C---:B---3--:R-:W-:Y:S03]  /*a020*/  HMMA.16816.F32.BF16 R44, R200.reuse, R8, R44 ;  /* 0x00000008c82c723c */ /* 0x048fe6000004182c */
[----:B------:R-:W-:Y:S02]  /*a030*/  FMUL.FTZ R18, R36, c[0x0][0x320] ;  /* 0x0000c80024127a20 */ /* 0x000fe40000410000 */
[----:B------:R-:W-:Y:S03]  /*a040*/  FMUL.FTZ R17, R37, c[0x0][0x320] ;  /* 0x0000c80025117a20 */ /* 0x000fe60000410000 */
[----:B------:R3:W1:Y:S01]  /*a050*/  MUFU.TANH R187, R38 ;  /* 0x0000002600bb7308 */ /* 0x0006620000002400 */
[----:B------:R-:W-:Y:S03]  /*a060*/  HMMA.16816.F32.BF16 R48, R200, R10, R48 ;  /* 0x0000000ac830723c */ /* 0x000fe60000041830 */
[----:B------:R-:W-:Y:S02]  /*a070*/  FMUL.FTZ R31, R31, c[0x0][0x320] ;  /* 0x0000c8001f1f7a20 */ /* 0x000fe40000410000 */
[----:B------:R-:W-:Y:S02]  /*a080*/  FMUL.FTZ R42, R42, c[0x0][0x320] ;  /* 0x0000c8002a2a7a20 */ /* 0x000fe40000410000 */
[----:B------:R-:W-:Y:S02]  /*a090*/  FMUL.FTZ R43, R43, c[0x0][0x320] ;  /* 0x0000c8002b2b7a20 */ /* 0x000fe40000410000 */
[----:B------:R5:W1:Y:S06]  /*a0a0*/  MUFU.TANH R186, R39 ;  /* 0x0000002700ba7308 */ /* 0x000a6c0000002400 */
[----:B------:R-:W-:Y:S02]  /*a0b0*/  FMUL.FTZ R37, R44, c[0x0][0x320] ;  /* 0x0000c8002c257a20 */ /* 0x000fe40000410000 */
[----:B------:R-:W-:Y:S02]  /*a0c0*/  FMUL.FTZ R36, R45, c[0x0][0x320] ;  /* 0x0000c8002d247a20 */ /* 0x000fe40000410000 */
[----:B------:R1:W1:Y:S01]  /*a0d0*/  MUFU.TANH R213, R15 ;  /* 0x0000000f00d57308 */ /* 0x0002620000002400 */
[----:B------:R-:W-:Y:S02]  /*a0e0*/  FMUL.FTZ R46, R46, c[0x0][0x320] ;  /* 0x0000c8002e2e7a20 */ /* 0x000fe40000410000 */
[----:B------:R-:W-:Y:S02]  /*a0f0*/  FMUL.FTZ R47, R47, c[0x0][0x320] ;  /* 0x0000c8002f2f7a20 */ /* 0x000fe40000410000 */
[----:B---3--:R-:W-:Y:S02]  /*a100*/  FMUL.FTZ R38, R41, c[0x0][0x320] ;  /* 0x0000c80029267a20 */ /* 0x008fe40000410000 */
[----:B------:R-:W-:Y:S02]  /*a110*/  FMUL.FTZ R35, R48, c[0x0][0x320] ;  /* 0x0000c80030237a20 */ /* 0x000fe40000410000 */
[----:B------:R-:W-:Y:S01]  /*a120*/  FMUL.FTZ R34, R49, c[0x0][0x320] ;  /* 0x0000c80031227a20 */ /* 0x000fe20000410000 */
[----:B------:R3:W1:Y:S01]  /*a130*/  MUFU.TANH R204, R16 ;  /* 0x0000001000cc7308 */ /* 0x0006620000002400 */
[----:B------:R-:W-:Y:S02]  /*a140*/  FMUL.FTZ R50, R50, c[0x0][0x320] ;  /* 0x0000c80032327a20 */ /* 0x000fe40000410000 */
[----:B------:R-:W-:Y:S02]  /*a150*/  FMUL.FTZ R51, R51, c[0x0][0x320] ;  /* 0x0000c80033337a20 */ /* 0x000fe40000410000 */
[----:B-----5:R-:W-:Y:S05]  /*a160*/  FMUL.FTZ R39, R40, c[0x0][0x320] ;  /* 0x0000c80028277a20 */ /* 0x020fea0000410000 */
[----:B------:R3:W1:Y:S10]  /*a170*/  MUFU.TANH R205, R23 ;  /* 0x0000001700cd7308 */ /* 0x0006740000002400 */
[----:B------:R-:W1:Y:S10]  /*a180*/  MUFU.TANH R24, R24 ;  /* 0x0000001800187308 */ /* 0x000e740000002400 */
[----:B------:R3:W1:Y:S10]  /*a190*/  MUFU.TANH R23, R25 ;  /* 0x0000001900177308 */ /* 0x0006740000002400 */
[----:B------:R3:W1:Y:S10]  /*a1a0*/  MUFU.TANH R198, R26 ;  /* 0x0000001a00c67308 */ /* 0x0006740000002400 */
[----:B------:R3:W1:Y:S10]  /*a1b0*/  MUFU.TANH R197, R27 ;  /* 0x0000001b00c57308 */ /* 0x0006740000002400 */
[----:B------:R-:W1:Y:S10]  /*a1c0*/  MUFU.TANH R22, R22 ;  /* 0x0000001600167308 */ /* 0x000e740000002400 */
[----:B------:R-:W1:Y:S10]  /*a1d0*/  MUFU.TANH R21, R21 ;  /* 0x0000001500157308 */ /* 0x000e740000002400 */
[----:B------:R3:W1:Y:S10]  /*a1e0*/  MUFU.TANH R195, R30 ;  /* 0x0000001e00c37308 */ /* 0x0006740000002400 */
[----:B------:R3:W1:Y:S10]  /*a1f0*/  MUFU.TANH R194, R31 ;  /* 0x0000001f00c27308 */ /* 0x0006740000002400 */
[----:B------:R-:W1:Y:S10]  /*a200*/  MUFU.TANH R20, R20 ;  /* 0x0000001400147308 */ /* 0x000e740000002400 */
[----:B------:R-:W1:Y:S10]  /*a210*/  MUFU.TANH R19, R19 ;  /* 0x0000001300137308 */ /* 0x000e740000002400 */
[----:B------:R-:W1:Y:S10]  /*a220*/  MUFU.TANH R18, R18 ;  /* 0x0000001200127308 */ /* 0x000e740000002400 */
[----:B------:R-:W1:Y:S10]  /*a230*/  MUFU.TANH R17, R17 ;  /* 0x0000001100117308 */ /* 0x000e740000002400 */
[----:B------:R-:W1:Y:S01]  /*a240*/  MUFU.TANH R39, R39 ;  /* 0x0000002700277308 */ /* 0x000e620000002400 */
[----:B--2---:R-:W-:Y:S09]  /*a250*/  ISETP.GT.AND P0, PT, R2, R0, PT ;  /* 0x000000000200720c */ /* 0x004ff20003f04270 */
[----:B------:R-:W2:Y:S10]  /*a260*/  MUFU.TANH R38, R38 ;  /* 0x0000002600267308 */ /* 0x000eb40000002400 */
        /* <DEDUP_REMOVED lines=11> */
[----:B--2-4-:R-:W2:Y:S01]  /*a320*/  LDL R12, [R1+0x3c] ;  /* 0x00003c00010c7983 */ /* 0x014ea20000100800 */
[----:B------:R-:W-:Y:S02]  /*a330*/  IMAD.MOV.U32 R13, RZ, RZ, c[0x0][0x2b8] ;  /* 0x0000ae00ff0d7624 */ /* 0x000fe400078e00ff */
[----:B------:R-:W-:Y:S01]  /*a340*/  IMAD.MOV.U32 R11, RZ, RZ, RZ ;  /* 0x000000ffff0b7224 */ /* 0x000fe200078e00ff */
[----:B------:R-:W4:Y:S02]  /*a350*/  LDL.64 R28, [R1+0x50] ;  /* 0x00005000011c7983 */ /* 0x000f240000100a00 */
[----:B------:R-:W-:Y:S02]  /*a360*/  ISETP.NE.AND P1, PT, R13, 0x1, PT ;  /* 0x000000010d00780c */ /* 0x000fe40003f25270 */
[----:B---3--:R-:W3:Y:S04]  /*a370*/  LDL R16, [R1+0x60] ;  /* 0x0000600001107983 */ /* 0x008ee80000100800 */
[----:B------:R-:W5:Y:S04]  /*a380*/  S2R R14, SR_TID.X ;  /* 0x00000000000e7919 */ /* 0x000f680000002100 */
[----:B------:R-:W3:Y:S04]  /*a390*/  LDL.64 R26, [R1+0x48] ;  /* 0x00004800011a7983 */ /* 0x000ee80000100a00 */
[----:B------:R-:W3:Y:S04]  /*a3a0*/  LDL R6, [R1+0x40] ;  /* 0x0000400001067983 */ /* 0x000ee80000100800 */
[----:B------:R-:W3:Y:S04]  /*a3b0*/  LDL R10, [R1+0x100] ;  /* 0x00010000010a7983 */ /* 0x000ee80000100800 */
[----:B-1----:R-:W3:Y:S04]  /*a3c0*/  LDL R15, [R1+0x20] ;  /* 0x00002000010f7983 */ /* 0x002ee80000100800 */
[----:B------:R-:W3:Y:S01]  /*a3d0*/  LDL R9, [R1+0x104] ;  /* 0x0001040001097983 */ /* 0x000ee20000100800 */
[--C-:B-----5:R-:W-:Y:S03]  /*a3e0*/  SHF.R.S32.HI R0, RZ, 0x1f, R14.reuse ;  /* 0x0000001fff007819 */ /* 0x120fe6000001140e */
        /* <DEDUP_REMOVED lines=8> */
[----:B------:R-:W-:Y:S02]  /*a470*/  IMAD.IADD R0, R14, 0x1, -R0 ;  /* 0x000000010e007824 */ /* 0x000fe400078e0a00 */
[----:B------:R-:W5:Y:S02]  /*a480*/  LDL R14, [R1+0x24] ;  /* 0x00002400010e7983 */ /* 0x000f640000100800 */
[----:B------:R-:W-:Y:S02]  /*a490*/  IMAD R0, R0, 0x20, R3 ;  /* 0x0000002000007824 */ /* 0x000fe400078e0203 */
[----:B--2---:R-:W-:Y:S02]  /*a4a0*/  IMAD R2, R2, 0x60, R12 ;  /* 0x0000006002027824 */ /* 0x004fe400078e020c */
[----:B------:R-:W2:Y:S03]  /*a4b0*/  LDL R12, [R1+0xc] ;  /* 0x00000c00010c7983 */ /* 0x000ea60000100800 */
[----:B------:R-:W-:Y:S05]  /*a4c0*/  IADD3 R2, R2, -0x60, R0 ;  /* 0xffffffa002027810 */ /* 0x000fea0007ffe000 */
[----:B------:R-:W-:Y:S04]  /*a4d0*/  @P1 IMAD.HI.U32 R3, R2, c[0x0][0x2bc], RZ ;  /* 0x0000af0002031a27 */ /* 0x000fe800078e00ff */
[----:B------:R-:W-:Y:S01]  /*a4e0*/  IMAD.MOV.U32 R0, RZ, RZ, R2 ;  /* 0x000000ffff007224 */ /* 0x000fe200078e0002 */
[----:B------:R-:W-:Y:S04]  /*a4f0*/  @P1 SHF.R.U32.HI R0, RZ, c[0x0][0x2c0], R3 ;  /* 0x0000b000ff001a19 */ /* 0x000fe80000011603 */
[C---:B----4-:R-:W-:Y:S04]  /*a500*/  @!P6 IADD3 R3, P0, R0.reuse, R28, RZ ;  /* 0x0000001c0003e210 */ /* 0x050fe80007f1e0ff */
[----:B---3--:R-:W-:Y:S01]  /*a510*/  @!P6 LEA.HI.X.SX32 R5, R0, R16, 0x1, P0 ;  /* 0x000000100005e211 */ /* 0x008fe200000f0eff */
[----:B------:R-:W-:Y:S01]  /*a520*/  IMAD.MOV R0, RZ, RZ, -R0 ;  /* 0x000000ffff007224 */ /* 0x000fe200078e0a00 */
[C---:B------:R-:W-:Y:S03]  /*a530*/  @!P6 LEA R4, P0, R3.reuse, c[0x0][0x2a0], 0x2 ;  /* 0x0000a8000304ea11 */ /* 0x040fe600078010ff */
[----:B------:R-:W-:Y:S01]  /*a540*/  IMAD R16, R0, c[0x0][0x2b8], R2 ;  /* 0x0000ae0000107a24 */ /* 0x000fe200078e0202 */
[----:B------:R-:W-:Y:S01]  /*a550*/  @!P6 LEA.HI.X R5, R3, c[0x0][0x2a4], R5, 0x2, P0 ;  /* 0x0000a9000305ea11 */ /* 0x000fe200000f1405 */
[C---:B------:R-:W-:Y:S01]  /*a560*/  IMAD.SHL.U32 R28, R15.reuse, 0x2, RZ ;  /* 0x000000020f1c7824 */ /* 0x040fe200078e00ff */
[----:B------:R-:W-:Y:S01]  /*a570*/  SHF.L.U64.HI R10, R15, 0x1, R10 ;  /* 0x000000010f0a7819 */ /* 0x000fe2000001020a */
[----:B------:R-:W-:Y:S01]  /*a580*/  IMAD.WIDE.U32 R2, R16, c[0x0][0x1e0], RZ ;  /* 0x0000780010027a25 */ /* 0x000fe200078e00ff */
[----:B------:R-:W-:Y:S01]  /*a590*/  SHF.R.S32.HI R0, RZ, 0x1f, R16 ;  /* 0x0000001fff007819 */ /* 0x000fe20000011410 */
[----:B------:R-:W3:Y:S04]  /*a5a0*/  @!P6 LDG.E R11, [R4.64] ;  /* 0x00000006040be981 */ /* 0x000ee8000c1e1900 */
[----:B------:R-:W-:Y:S01]  /*a5b0*/  IMAD R0, R0, c[0x0][0x1e0], RZ ;  /* 0x0000780000007a24 */ /* 0x000fe200078e02ff */
[----:B------:R1:W-:Y:S01]  /*a5c0*/  STL [R1+0x14], R16 ;  /* 0x0000141001007387 */ /* 0x0003e20000100800 */
[----:B-----5:R-:W-:Y:S02]  /*a5d0*/  SHF.L.U64.HI R8, R13, 0x1, R8 ;  /* 0x000000010d087819 */ /* 0x020fe40000010208 */
[----:B------:R-:W-:Y:S04]  /*a5e0*/  IMAD R0, R16, c[0x0][0x1e4], R0 ;  /* 0x0000790010007a24 */ /* 0x000fe800078e0200 */
[----:B------:R-:W-:Y:S01]  /*a5f0*/  IMAD.IADD R3, R3, 0x1, R0 ;  /* 0x0000000103037824 */ /* 0x000fe200078e0200 */
[C---:B------:R-:W-:Y:S01]  /*a600*/  SHF.L.U64.HI R9, R14.reuse, 0x1, R9 ;  /* 0x000000010e097819 */ /* 0x040fe20000010209 */
[----:B------:R-:W-:Y:S01]  /*a610*/  IMAD.SHL.U32 R27, R14, 0x2, RZ ;  /* 0x000000020e1b7824 */ /* 0x000fe200078e00ff */
[C---:B--2---:R-:W-:Y:S01]  /*a620*/  SHF.L.U64.HI R7, R12.reuse, 0x1, R7 ;  /* 0x000000010c077819 */ /* 0x044fe20000010207 */
[----:B------:R-:W-:Y:S01]  /*a630*/  IMAD.SHL.U32 R25, R12, 0x2, RZ ;  /* 0x000000020c197824 */ /* 0x000fe200078e00ff */
[----:B---3--:R-:W-:Y:S01]  /*a640*/  SHF.R.S32.HI R0, RZ, 0x1f, R11 ;  /* 0x0000001fff007819 */ /* 0x008fe2000001140b */
[----:B------:R-:W-:Y:S01]  /*a650*/  IMAD.WIDE.U32 R2, R11, c[0x0][0x1f0], R2 ;  /* 0x00007c000b027a25 */ /* 0x000fe200078e0002 */
[----:B------:R1:W-:Y:S03]  /*a660*/  STL [R1+0x10], R11 ;  /* 0x0000100b01007387 */ /* 0x0003e60000100800 */
[----:B------:R-:W-:Y:S01]  /*a670*/  IMAD R0, R0, c[0x0][0x1f0], RZ ;  /* 0x00007c0000007a24 */ /* 0x000fe200078e02ff */
[----:B------:R-:W-:Y:S01]  /*a680*/  IADD3 R5, P0, R26, R2, RZ ;  /* 0x000000021a057210 */ /* 0x000fe20007f1e0ff */
[----:B------:R-:W-:Y:S02]  /*a690*/  IMAD.SHL.U32 R26, R13, 0x2, RZ ;  /* 0x000000020d1a7824 */ /* 0x000fe400078e00ff */
[----:B------:R-:W-:Y:S05]  /*a6a0*/  IMAD R0, R11, c[0x0][0x1f4], R0 ;  /* 0x00007d000b007a24 */ /* 0x000fea00078e0200 */
[----:B------:R-:W-:Y:S02]  /*a6b0*/  IADD3.X R2, R6, R3, R0, P0, !PT ;  /* 0x0000000306027210 */ /* 0x000fe400007fe400 */
[C---:B------:R-:W-:Y:S04]  /*a6c0*/  LEA R6, P0, R5.reuse, c[0x0][0x1c8], 0x1 ;  /* 0x0000720005067a11 */ /* 0x040fe800078008ff */
[----:B------:R-:W-:Y:S01]  /*a6d0*/  LEA.HI.X R5, R5, c[0x0][0x1cc], R2, 0x1, P0 ;  /* 0x0000730005057a11 */ /* 0x000fe200000f0c02 */
[----:B------:R-:W-:-:S06]  /*a6e0*/  BRA.DIV ~URZ, `(.L_x_2705) ;  /* 0x0000c9a27f007947 */ /* 0x000fcc000b800000 */
[----:B------:R2:W3:Y:S02]  /*a6f0*/  SHFL.IDX PT, R4, R5, RZ, 0x181f ;  /* 0x00181fff05047589 */ /* 0x0004e400000e0000 */
.L_x_2744:
[----:B------:R-:W-:-:S05]  /*a700*/  BRA.DIV ~URZ, `(.L_x_2706) ;  /* 0x0000c9f27f007947 */ /* 0x000fca000b800000 */
[----:B------:R-:W4:Y:S04]  /*a710*/  LDL R12, [R1+0xc] ;  /* 0x00000c00010c7983 */ /* 0x000f280000100800 */
[----:B------:R-:W5:Y:S04]  /*a720*/  LDL R30, [R1+0x28] ;  /* 0x00002800011e7983 */ /* 0x000f680000100800 */
[----:B--2---:R-:W2:Y:S04]  /*a730*/  LDL R2, [R1+0x24] ;  /* 0x0000240001027983 */ /* 0x004ea80000100800 */
[----:B---3--:R-:W3:Y:S04]  /*a740*/  LDL R29, [R1+0x20] ;  /* 0x00002000011d7983 */ /* 0x008ee80000100800 */
[----:B------:R-:W1:Y:S04]  /*a750*/  SHFL.IDX PT, R3, R6, RZ, 0x181f ;  /* 0x00181fff06037589 */ /* 0x000e6800000e0000 */
[----:B------:R-:W1:Y:S01]  /*a760*/  SHFL.IDX PT, R0, R6, 0x1, 0x181f ;  /* 0x00381f0006007f89 */ /* 0x000e6200000e0000 */
[----:B---3--:R-:W-:Y:S02]  /*a770*/  ISETP.GE.AND P1, PT, R29, c[0x0][0x1d4], PT ;  /* 0x000075001d007a0c */ /* 0x008fe40003f26270 */
[----:B----4-:R-:W-:Y:S02]  /*a780*/  ISETP.GE.AND P4, PT, R12, c[0x0][0x1d4], PT ;  /* 0x000075000c007a0c */ /* 0x010fe40003f86270 */
[C---:B-1----:R-:W-:Y:S02]  /*a790*/  IADD3 R12, P0, R3.reuse, R25, RZ ;  /* 0x00000019030c7210 */ /* 0x042fe40007f1e0ff */
[----:B-----5:R-:W-:Y:S02]  /*a7a0*/  ISETP.GE.AND P3, PT, R30, c[0x0][0x1d4], PT ;  /* 0x000075001e007a0c */ /* 0x020fe40003f66270 */
[----:B--2---:R-:W-:Y:S01]  /*a7b0*/  ISETP.GE.AND P2, PT, R2, c[0x0][0x1d4], PT ;  /* 0x0000750002007a0c */ /* 0x004fe20003f46270 */
        /* <DEDUP_REMOVED lines=30> */
.L_x_2745:
        /* <DEDUP_REMOVED lines=28> */
.L_x_2704:
[----:B--2-4-:R-:W-:Y:S05]  /*ab60*/  BSYNC B0 ;  /* 0x0000000000007941 */ /* 0x014fea0003800000 */
.L_x_2703:
[----:B------:R-:W2:Y:S01]  /*ab70*/  LDL R4, [R1+0x30] ;  /* 0x0000300001047983 */ /* 0x000ea20000100800 */
[----:B------:R-:W-:Y:S03]  /*ab80*/  IMAD.MOV.U32 R0, RZ, RZ, c[0x0][0x2c4] ;  /* 0x0000b100ff007624 */ /* 0x000fe600078e00ff */
[----:B------:R-:W4:Y:S02]  /*ab90*/  LDL R3, [R1+0x18] ;  /* 0x0000180001037983 */ /* 0x000f240000100800 */
[----:B------:R-:W-:Y:S02]  /*aba0*/  ISETP.NE.AND P0, PT, R0, 0x1, PT ;  /* 0x000000010000780c */ /* 0x000fe40003f05270 */
[----:B------:R-:W5:Y:S04]  /*abb0*/  LDL R2, [R1+0x68] ;  /* 0x0000680001027983 */ /* 0x000f680000100800 */
[----:B------:R-:W0:Y:S07]  /*abc0*/  LDGDEPBAR ;  /* 0x00000000000079af */ /* 0x000e2e0000000000 */
[----:B--2---:R-:W-:Y:S04]  /*abd0*/  @P0 IMAD.HI.U32 R0, R4, c[0x0][0x2c8], RZ ;  /* 0x0000b20004000a27 */ /* 0x004fe800078e00ff */
[----:B----4-:R-:W-:Y:S01]  /*abe0*/  IMAD R5, R3, -0x60, RZ ;  /* 0xffffffa003057824 */ /* 0x010fe200078e02ff */
[----:B------:R-:W-:Y:S02]  /*abf0*/  @P0 SHF.R.U32.HI R4, RZ, c[0x0][0x2cc], R0 ;  /* 0x0000b300ff040a19 */ /* 0x000fe40000011600 */
[----:B------:R-:W-:Y:S02]  /*ac00*/  MOV R0, c[0x0][0x2ac] ;  /* 0x0000ab0000007a02 */ /* 0x000fe40000000f00 */
[----:B-----5:R-:W-:Y:S05]  /*ac10*/  IADD3 R5, -R2, 0x1, R5 ;  /* 0x0000000102057810 */ /* 0x020fea0007ffe105 */
[----:B------:R-:W-:Y:S05]  /*ac20*/  IMAD R5, R0, c[0x0][0x1d0], R5 ;  /* 0x0000740000057a24 */ /* 0x000fea00078e0205 */
[----:B------:R-:W-:Y:S01]  /*ac30*/  IADD3 R5, R5, -c[0x0][0x168], RZ ;  /* 0x80005a0005057a10 */ /* 0x000fe20007ffe0ff */
[----:B------:R-:W-:-:S05]  /*ac40*/  BRA.DIV ~URZ, `(.L_x_2707) ;  /* 0x0000c9d27f007947 */ /* 0x000fca000b800000 */
[----:B------:R2:W4:Y:S02]  /*ac50*/  SHFL.IDX PT, R0, R4, RZ, 0x1c1f ;  /* 0x001c1fff04007589 */ /* 0x00052400000e0000 */
.L_x_2746:
[----:B----4-:R-:W-:Y:S05]  /*ac60*/  IMAD.IADD R0, R5, 0x1, R0 ;  /* 0x0000000105007824 */ /* 0x010fea00078e0200 */
[C---:B------:R-:W-:Y:S02]  /*ac70*/  ISETP.GT.AND P0, PT, R0.reuse, RZ, PT ;  /* 0x000000ff0000720c */ /* 0x040fe40003f04270 */
[C---:B------:R-:W-:Y:S02]  /*ac80*/  ISETP.GT.AND P1, PT, R0.reuse, 0x1, PT ;  /* 0x000000010000780c */ /* 0x040fe40003f24270 */
[----:B------:R-:W-:Y:S02]  /*ac90*/  ISETP.GT.AND P4, PT, R0, 0x9, PT ;  /* 0x000000090000780c */ /* 0x000fe40003f84270 */
[----:B------:R-:W-:Y:S02]  /*aca0*/  FSEL R6, R250, -INF , P0 ;  /* 0xff800000fa067808 */ /* 0x000fe40000000000 */
[C---:B------:R-:W-:Y:S02]  /*acb0*/  ISETP.GT.AND P0, PT, R0.reuse, 0x10, PT ;  /* 0x000000100000780c */ /* 0x040fe40003f04270 */
[C---:B------:R-:W-:Y:S02]  /*acc0*/  ISETP.GT.AND P2, PT, R0.reuse, 0x8, PT ;  /* 0x000000080000780c */ /* 0x040fe40003f44270 */
[----:B------:R-:W-:Y:S02]  /*acd0*/  FSEL R33, R215, -INF , P1 ;  /* 0xff800000d7217808 */ /* 0x000fe40000800000 */
[C---:B------:R-:W-:Y:S02]  /*ace0*/  ISETP.GT.AND P1, PT, R0.reuse, 0x11, PT ;  /* 0x000000110000780c */ /* 0x040fe40003f24270 */
[C---:B------:R-:W-:Y:S02]  /*acf0*/  ISETP.GT.AND P3, PT, R0.reuse, 0x18, PT ;  /* 0x000000180000780c */ /* 0x040fe40003f64270 */
[----:B---3--:R-:W-:Y:S02]  /*ad00*/  FSEL R31, R211, -INF , P4 ;  /* 0xff800000d31f7808 */ /* 0x008fe40002000000 */
[----:B------:R-:W-:Y:S02]  /*ad10*/  ISETP.GT.AND P4, PT, R0, 0x19, PT ;  /* 0x000000190000780c */ /* 0x000fe40003f84270 */
[----:B------:R-:W-:Y:S02]  /*ad20*/  FSEL R30, R208, -INF , P0 ;  /* 0xff800000d01e7808 */ /* 0x000fe40000000000 */
[----:B------:R-:W-:Y:S02]  /*ad30*/  ISETP.GT.AND P0, PT, R0, 0x20, PT ;  /* 0x000000200000780c */ /* 0x000fe40003f04270 */
[----:B------:R-:W-:Y:S02]  /*ad40*/  FSEL R32, R212, -INF , P2 ;  /* 0xff800000d4207808 */ /* 0x000fe40001000000 */
[----:B------:R-:W-:Y:S02]  /*ad50*/  FSEL R29, R207, -INF , P1 ;  /* 0xff800000cf1d7808 */ /* 0x000fe40000800000 */
[----:B------:R-:W-:Y:S02]  /*ad60*/  ISETP.GT.AND P2, PT, R0, 0x21, PT ;  /* 0x000000210000780c */ /* 0x000fe40003f44270 */
[----:B-1----:R-:W-:Y:S02]  /*ad70*/  FSEL R28, R204, -INF , P3 ;  /* 0xff800000cc1c7808 */ /* 0x002fe40001800000 */
        /* <DEDUP_REMOVED lines=12> */
[C---:B------:R-:W-:Y:S02]  /*ae40*/  ISETP.GT.AND P2, PT, R0.reuse, 0x40, PT ;  /* 0x000000400000780c */ /* 0x040fe40003f44270 */
[----:B------:R-:W-:Y:S02]  /*ae50*/  FSEL R21, R21, -INF , P0 ;  /* 0xff80000015157808 */ /* 0x000fe40000000000 */
[C---:B------:R-:W-:Y:S02]  /*ae60*/  ISETP.GT.AND P1, PT, R0.reuse, 0x41, PT ;  /* 0x000000410000780c */ /* 0x040fe40003f24270 */
[----:B------:R-:W-:Y:S02]  /*ae70*/  ISETP.GT.AND P0, PT, R0, 0x48, PT ;  /* 0x000000480000780c */ /* 0x000fe40003f04270 */
[----:B------:R-:W-:Y:S02]  /*ae80*/  FSEL R20, R20, -INF , P3 ;  /* 0xff80000014147808 */ /* 0x000fe40001800000 */
[----:B------:R-:W-:Y:S02]  /*ae90*/  FSEL R19, R19, -INF , P4 ;  /* 0xff80000013137808 */ /* 0x000fe40002000000 */
[----:B------:R-:W-:Y:S02]  /*aea0*/  ISETP.GT.AND P4, PT, R0, 0x49, PT ;  /* 0x000000490000780c */ /* 0x000fe40003f84270 */
[----:B------:R-:W-:Y:S02]  /*aeb0*/  FSEL R18, R18, -INF , P2 ;  /* 0xff80000012127808 */ /* 0x000fe40001000000 */
[C---:B------:R-:W-:Y:S02]  /*aec0*/  ISETP.GT.AND P3, PT, R0.reuse, 0x50, PT ;  /* 0x000000500000780c */ /* 0x040fe40003f64270 */
[----:B------:R-:W-:Y:S02]  /*aed0*/  FSEL R17, R17, -INF , P1 ;  /* 0xff80000011117808 */ /* 0x000fe40000800000 */
[C---:B------:R-:W-:Y:S02]  /*aee0*/  ISETP.GT.AND P2, PT, R0.reuse, 0x51, PT ;  /* 0x000000510000780c */ /* 0x040fe40003f44270 */
        /* <DEDUP_REMOVED lines=9> */
[----:B------:R-:W3:Y:S04]  /*af80*/  LDL.LU R196, [R1+0x8] ;  /* 0x0000080001c47983 */ /* 0x000ee80000300800 */
[----:B------:R-:W4:Y:S04]  /*af90*/  LDL.LU R3, [R1+0x4] ;  /* 0x0000040001037983 */ /* 0x000f280000300800 */
[----:B------:R-:W5:Y:S04]  /*afa0*/  LDL.LU R2, [R1] ;  /* 0x0000000001027983 */ /* 0x000f680000300800 */
[----:B------:R-:W1:Y:S02]  /*afb0*/  SHFL.IDX PT, R0, R4, 0x1, 0x1c1f ;  /* 0x003c1f0004007f89 */ /* 0x000e6400000e0000 */
[----:B-1----:R-:W-:Y:S05]  /*afc0*/  IMAD.IADD R0, R5, 0x1, R0 ;  /* 0x0000000105007824 */ /* 0x002fea00078e0200 */
[C---:B------:R-:W-:Y:S02]  /*afd0*/  ISETP.GT.AND P0, PT, R0.reuse, RZ, PT ;  /* 0x000000ff0000720c */ /* 0x040fe40003f04270 */
[C---:B------:R-:W-:Y:S02]  /*afe0*/  ISETP.GT.AND P1, PT, R0.reuse, 0x1, PT ;  /* 0x000000010000780c */ /* 0x040fe40003f24270 */
[C---:B------:R-:W-:Y:S02]  /*aff0*/  ISETP.GT.AND P4, PT, R0.reuse, 0x9, PT ;  /* 0x000000090000780c */ /* 0x040fe40003f84270 */
[C---:B------:R-:W-:Y:S02]  /*b000*/  ISETP.GT.AND P2, PT, R0.reuse, 0x8, PT ;  /* 0x000000080000780c */ /* 0x040fe40003f44270 */
[----:B------:R-:W-:Y:S02]  /*b010*/  ISETP.GT.AND P3, PT, R0, 0x18, PT ;  /* 0x000000180000780c */ /* 0x000fe40003f64270 */
        /* <DEDUP_REMOVED lines=11> */
[----:B------:R-:W-:Y:S02]  /*b0d0*/  FSEL R38, R188, -INF , P4 ;  /* 0xff800000bc267808 */ /* 0x000fe40002000000 */
[C---:B------:R-:W-:Y:S02]  /*b0e0*/  ISETP.GT.AND P4, PT, R0.reuse, 0x49, PT ;  /* 0x000000490000780c */ /* 0x040fe40003f84270 */
[----:B------:R-:W-:Y:S02]  /*b0f0*/  ISETP.GT.AND P3, PT, R0, 0x50, PT ;  /* 0x000000500000780c */ /* 0x000fe40003f64270 */
[----:B------:R-:W-:Y:S02]  /*b100*/  FSEL R34, R132, -INF , P4 ;  /* 0xff80000084227808 */ /* 0x000fe40002000000 */
[----:B------:R-:W-:Y:S02]  /*b110*/  FSEL R10, R193, -INF , P3 ;  /* 0xff800000c10a7808 */ /* 0x000fe40001800000 */
[----:B---3--:R-:W-:Y:S02]  /*b120*/  FSEL R5, R196, -INF , P0 ;  /* 0xff800000c4057808 */ /* 0x008fe40000000000 */
[C---:B------:R-:W-:Y:S02]  /*b130*/  ISETP.GT.AND P0, PT, R0.reuse, 0x10, PT ;  /* 0x000000100000780c */ /* 0x040fe40003f04270 */
[----:B----4-:R-:W-:Y:S02]  /*b140*/  FSEL R185, R3, -INF , P1 ;  /* 0xff80000003b97808 */ /* 0x010fe40000800000 */
[----:B------:R-:W-:Y:S02]  /*b150*/  ISETP.GT.AND P1, PT, R0, 0x11, PT ;  /* 0x000000110000780c */ /* 0x000fe40003f24270 */
[----:B------:R-:W-:Y:S02]  /*b160*/  FSEL R49, R214, -INF , P0 ;  /* 0xff800000d6317808 */ /* 0x000fe40000000000 */
[----:B------:R-:W-:Y:S02]  /*b170*/  ISETP.GT.AND P0, PT, R0, 0x20, PT ;  /* 0x000000200000780c */ /* 0x000fe40003f04270 */
[----:B-----5:R-:W-:Y:S02]  /*b180*/  FSEL R51, R2, -INF , P2 ;  /* 0xff80000002337808 */ /* 0x020fe40001000000 */
[----:B------:R-:W-:Y:S02]  /*b190*/  FSEL R48, R213, -INF , P1 ;  /* 0xff800000d5307808 */ /* 0x000fe40000800000 */
[----:B------:R-:W-:Y:S02]  /*b1a0*/  ISETP.GT.AND P2, PT, R0, 0x21, PT ;  /* 0x000000210000780c */ /* 0x000fe40003f44270 */
[----:B------:R-:W-:Y:S02]  /*b1b0*/  FSEL R45, R206, -INF , P0 ;  /* 0xff800000ce2d7808 */ /* 0x000fe40000000000 */
[C---:B------:R-:W-:Y:S02]  /*b1c0*/  ISETP.GT.AND P1, PT, R0.reuse, 0x30, PT ;  /* 0x000000300000780c */ /* 0x040fe40003f24270 */
[C---:B------:R-:W-:Y:S02]  /*b1d0*/  ISETP.GT.AND P0, PT, R0.reuse, 0x31, PT ;  /* 0x000000310000780c */ /* 0x040fe40003f04270 */
[----:B------:R-:W-:Y:S02]  /*b1e0*/  FSEL R44, R205, -INF , P2 ;  /* 0xff800000cd2c7808 */ /* 0x000fe40001000000 */
[----:B------:R-:W-:Y:S02]  /*b1f0*/  FSEL R41, R195, -INF , P1 ;  /* 0xff800000c3297808 */ /* 0x000fe40000800000 */
[----:B------:R-:W-:Y:S02]  /*b200*/  ISETP.GT.AND P2, PT, R0, 0x40, PT ;  /* 0x000000400000780c */ /* 0x000fe40003f44270 */
        /* <DEDUP_REMOVED lines=62> */
[----:B--2---:R-:W-:Y:S04]  /*b5f0*/  FMNMX.FTZ R4, R8, R0, !PT ;  /* 0x0000000008047209 */ /* 0x004fe80007810000 */
[----:B------:R-:W-:Y:S05]  /*b600*/  FMNMX.FTZ R4, R7, R4, !PT ;  /* 0x0000000407047209 */ /* 0x000fea0007810000 */
[----:B------:R-:W1:Y:S02]  /*b610*/  SHFL.BFLY PT, R0, R4, 0x2, 0x1f ;  /* 0x0c401f0004007f89 */ /* 0x000e6400000e0000 */
[----:B-1----:R-:W-:Y:S06]  /*b620*/  FMNMX.FTZ R4, R4, R0, !PT ;  /* 0x0000000004047209 */ /* 0x002fec0007810000 */
[----:B------:R1:W2:Y:S02]  /*b630*/  SHFL.BFLY PT, R0, R4, 0x1, 0x1f ;  /* 0x0c201f0004007f89 */ /* 0x0002a400000e0000 */
.L_x_2747:
        /* <DEDUP_REMOVED lines=39> */
[----:B------:R-:W-:Y:S02]  /*b8b0*/  FFMA.FTZ R32, R32, c[0x0][0x2d0], -R2 ;  /* 0x0000b40020207a23 */ /* 0x000fe40000010802 */
[--C-:B------:R-:W-:Y:S02]  /*b8c0*/  FFMA.FTZ R133, R51, c[0x0][0x2d0], -R4.reuse ;  /* 0x0000b40033857a23 */ /* 0x100fe40000010804 */
        /* <DEDUP_REMOVED lines=39> */
[C---:B------:R-:W-:Y:S02]  /*bb40*/  FMUL.FTZ R48, R0.reuse, R136 ;  /* 0x0000008800307220 */ /* 0x040fe40000410000 */
[----:B------:R-:W-:Y:S02]  /*bb50*/  FMUL.FTZ R49, R0, R137 ;  /* 0x0000008900317220 */ /* 0x000fe40000410000 */
[----:B------:R-:W-:Y:S02]  /*bb60*/  FADD.FTZ R2, -R2, R134 ;  /* 0x0000008602027221 */ /* 0x000fe40000010100 */
[----:B------:R-:W-:Y:S02]  /*bb70*/  FFMA.FTZ R134, R50, c[0x0][0x2d0], -R4 ;  /* 0x0000b40032867a23 */ /* 0x000fe40000010804 */
[----:B------:R-:W-:Y:S02]  /*bb80*/  FMUL.FTZ R2, R2, c[0x0][0x2d0] ;  /* 0x0000b40002027a20 */ /* 0x000fe40000410000 */
[C---:B------:R-:W-:Y:S01]  /*bb90*/  FMUL.FTZ R21, R0.reuse, R165 ;  /* 0x000000a500157220 */ /* 0x040fe20000410000 */
[----:B------:R-:W-:Y:S01]  /*bba0*/  MOV R165, R28 ;  /* 0x0000001c00a57202 */ /* 0x000fe20000000f00 */
[C---:B------:R-:W-:Y:S02]  /*bbb0*/  FMUL.FTZ R12, R0.reuse, R172 ;  /* 0x000000ac000c7220 */ /* 0x040fe40000410000 */
[----:B------:R-:W1:Y:S01]  /*bbc0*/  MUFU.EX2 R2, R2 ;  /* 0x0000000200027308 */ /* 0x000e620000000800 */
[C---:B------:R-:W-:Y:S01]  /*bbd0*/  FMUL.FTZ R17, R0.reuse, R169 ;  /* 0x000000a900117220 */ /* 0x040fe20000410000 */
[----:B------:R-:W-:Y:S01]  /*bbe0*/  MOV R169, R29 ;  /* 0x0000001d00a97202 */ /* 0x000fe20000000f00 */
[----:B------:R-:W-:Y:S01]  /*bbf0*/  FMUL.FTZ R29, R0, R157 ;  /* 0x0000009d001d7220 */ /* 0x000fe20000410000 */
[----:B------:R-:W-:Y:S01]  /*bc00*/  MOV R157, R165 ;  /* 0x000000a5009d7202 */ /* 0x000fe20000000f00 */
[----:B------:R-:W-:Y:S02]  /*bc10*/  FADD.FTZ R4, R32, R6 ;  /* 0x0000000620047221 */ /* 0x000fe40000010000 */
[C---:B----4-:R-:W-:Y:S01]  /*bc20*/  FMUL.FTZ R5, R0.reuse, R181 ;  /* 0x000000b500057220 */ /* 0x050fe20000410000 */
[----:B------:R-:W-:Y:S01]  /*bc30*/  MOV R181, R18 ;  /* 0x0000001200b57202 */ /* 0x000fe20000000f00 */
[----:B------:R-:W-:Y:S01]  /*bc40*/  FADD.FTZ R188, R31, R4 ;  /* 0x000000041fbc7221 */ /* 0x000fe20000010000 */
[----:B------:R-:W3:Y:S01]  /*bc50*/  MUFU.EX2 R172, R185 ;  /* 0x000000b900ac7308 */ /* 0x000ee20000000800 */
        /* <DEDUP_REMOVED lines=12> */
[----:B------:R-:W-:Y:S01]  /*bd20*/  FMUL.FTZ R24, R0, R160 ;  /* 0x000000a000187220 */ /* 0x000fe20000410000 */
[----:B------:R-:W-:Y:S01]  /*bd30*/  MOV R173, R26 ;  /* 0x0000001a00ad7202 */ /* 0x000fe20000000f00 */
[C---:B-1----:R-:W-:Y:S01]  /*bd40*/  FMUL.FTZ R50, R2.reuse, R138 ;  /* 0x0000008a02327220 */ /* 0x042fe20000410000 */
[----:B------:R-:W-:Y:S01]  /*bd50*/  MOV R160, R30 ;  /* 0x0000001e00a07202 */ /* 0x000fe20000000f00 */
[C---:B------:R-:W-:Y:S02]  /*bd60*/  FMUL.FTZ R51, R2.reuse, R139 ;  /* 0x0000008b02337220 */ /* 0x040fe40000410000 */
[----:B------:R-:W1:Y:S01]  /*bd70*/  LDSM.16.MT88.4 R136, [R218] ;  /* 0x00000000da88783b */ /* 0x000e620000004200 */
[C---:B------:R-:W-:Y:S01]  /*bd80*/  FMUL.FTZ R22, R2.reuse, R166 ;  /* 0x000000a602167220 */ /* 0x040fe20000410000 */
[----:B------:R-:W-:Y:S01]  /*bd90*/  MUFU.EX2 R133, R196 ;  /* 0x000000c400857308 */ /* 0x000fe20000000800 */
[C---:B------:R-:W-:Y:S01]  /*bda0*/  FMUL.FTZ R6, R2.reuse, R182 ;  /* 0x000000b602067220 */ /* 0x040fe20000410000 */
[----:B------:R-:W-:Y:S01]  /*bdb0*/  MOV R182, R173 ;  /* 0x000000ad00b67202 */ /* 0x000fe20000000f00 */
[----:B------:R-:W-:Y:S01]  /*bdc0*/  FMUL.FTZ R7, R2, R183 ;  /* 0x000000b702077220 */ /* 0x000fe20000410000 */
[----:B---3--:R-:W-:Y:S01]  /*bdd0*/  F2FP.BF16.PACK_AB R185, R172, R187 ;  /* 0x000000bbacb9723e */ /* 0x008fe200000010ff */
        /* <DEDUP_REMOVED lines=8> */
[----:B------:R-:W-:Y:S01]  /*be60*/  FMUL.FTZ R26, R2, R162 ;  /* 0x000000a2021a7220 */ /* 0x000fe20000410000 */
[----:B------:R-:W-:Y:S01]  /*be70*/  MUFU.EX2 R134, R193 ;  /* 0x000000c100867308 */ /* 0x000fe20000000800 */
[----:B------:R-:W-:Y:S01]  /*be80*/  FMUL.FTZ R28, R0, R156 ;  /* 0x0000009c001c7220 */ /* 0x000fe20000410000 */
[----:B------:R-:W-:Y:S01]  /*be90*/  MOV R156, R27 ;  /* 0x0000001b009c7202 */ /* 0x000fe20000000f00 */
[C---:B------:R-:W-:Y:S02]  /*bea0*/  FMUL.FTZ R27, R2.reuse, R163 ;  /* 0x000000a3021b7220 */ /* 0x040fe40000410000 */
[C---:B------:R-:W-:Y:S02]  /*beb0*/  FMUL.FTZ R30, R2.reuse, R158 ;  /* 0x0000009e021e7220 */ /* 0x040fe40000410000 */
[----:B------:R-:W-:Y:S02]  /*bec0*/  FMUL.FTZ R31, R2, R159 ;  /* 0x0000009f021f7220 */ /* 0x000fe40000410000 */
        /* <DEDUP_REMOVED lines=15> */
[C---:B------:R-:W-:Y:S02]  /*bfc0*/  FMUL.FTZ R44, R0.reuse, R140 ;  /* 0x0000008c002c7220 */ /* 0x040fe40000410000 */
[----:B------:R-:W-:Y:S02]  /*bfd0*/  FMUL.FTZ R45, R0, R141 ;  /* 0x0000008d002d7220 */ /* 0x000fe40000410000 */
[C---:B------:R-:W-:Y:S02]  /*bfe0*/  FMUL.FTZ R46, R2.reuse, R142 ;  /* 0x0000008e022e7220 */ /* 0x040fe40000410000 */
[----:B------:R-:W-:Y:S01]  /*bff0*/  FMUL.FTZ R47, R2, R143 ;  /* 0x0000008f022f7220 */ /* 0x000fe20000410000 */
[----:B------:R-:W-:Y:S01]  /*c000*/  MUFU.EX2 R144, R194 ;  /* 0x000000c200907308 */ /* 0x000fe20000000800 */
[C---:B------:R-:W-:Y:S01]  /*c010*/  FMUL.FTZ R52, R0.reuse, R52 ;  /* 0x0000003400347220 */ /* 0x040fe20000410000 */
[----:B------:R-:W-:Y:S01]  /*c020*/  LDSM.16.MT88.4 R140, [R218+0x800] ;  /* 0x00080000da8c783b */ /* 0x000fe20000004200 */
        /* <DEDUP_REMOVED lines=19> */
[----:B---3--:R-:W-:Y:S01]  /*c160*/  MOV R202, R166 ;  /* 0x000000a600ca7202 */ /* 0x008fe20000000f00 */
        /* <DEDUP_REMOVED lines=24> */
[----:B---3--:R-:W-:Y:S01]  /*c2f0*/  LDSM.16.MT88.4 R176, [R218+0x2800] ;  /* 0x00280000dab0783b */ /* 0x008fe20000004200 */
        /* <DEDUP_REMOVED lines=44> */
[----:B------:R-:W-:Y:S02]  /*c5c0*/  FADD.FTZ R0, R133, R188 ;  /* 0x000000bc85007221 */ /* 0x000fe40000010000 */
[----:B------:R-:W-:Y:S01]  /*c5d0*/  MUFU.EX2 R188, R181 ;  /* 0x000000b500bc7308 */ /* 0x000fe20000000800 */
[----:B--2---:R-:W-:Y:S01]  /*c5e0*/  FFMA.FTZ R164, R2, R164, R187 ;  /* 0x000000a402a47223 */ /* 0x004fe200000100bb */
[----:B------:R-:W-:Y:S08]  /*c5f0*/  F2FP.BF16.PACK_AB R187, R166, R165 ;  /* 0x000000a5a6bb723e */ /* 0x000ff000000010ff */
[----:B------:R-:W2:Y:S01]  /*c600*/  MUFU.EX2 R2, R195 ;  /* 0x000000c300027308 */ /* 0x000ea20000000800 */
[C---:B-1----:R-:W-:Y:S09]  /*c610*/  HMMA.16816.F32.BF16 R4, R184.reuse, R136, R4 ;  /* 0x00000088b804723c */ /* 0x042ff20000041804 */
[----:B------:R-:W1:Y:S01]  /*c620*/  MUFU.EX2 R195, R192 ;  /* 0x000000c000c37308 */ /* 0x000e620000000800 */
[C---:B------:R-:W-:Y:S01]  /*c630*/  HMMA.16816.F32.BF16 R8, R184.reuse, R138, R8 ;  /* 0x0000008ab808723c */ /* 0x040fe20000041808 */
[----:B------:R-:W3:Y:S08]  /*c640*/  LDSM.16.MT88.4 R136, [R219] ;  /* 0x00000000db88783b */ /* 0x000ef00000004200 */
[----:B------:R-:W-:Y:S03]  /*c650*/  MUFU.EX2 R192, R215 ;  /* 0x000000d700c07308 */ /* 0x000fe60000000800 */
[----:B--2---:R-:W-:Y:S04]  /*c660*/  FADD.FTZ R0, R2, R0 ;  /* 0x0000000002007221 */ /* 0x004fe80000010000 */
[----:B------:R-:W-:Y:S04]  /*c670*/  FADD.FTZ R0, R144, R0 ;  /* 0x0000000090007221 */ /* 0x000fe80000010000 */
[----:B------:R-:W-:Y:S01]  /*c680*/  FADD.FTZ R0, R134, R0 ;  /* 0x0000000086007221 */ /* 0x000fe20000010000 */
[C---:B---3--:R-:W-:Y:S08]  /*c690*/  HMMA.16816.F32.BF16 R12, R184.reuse, R136, R12 ;  /* 0x00000088b80c723c */ /* 0x048ff0000004180c */
[C---:B------:R-:W-:Y:S01]  /*c6a0*/  HMMA.16816.F32.BF16 R16, R184.reuse, R138, R16 ;  /* 0x0000008ab810723c */ /* 0x040fe20000041810 */
[----:B------:R-:W2:Y:S07]  /*c6b0*/  LDSM.16.MT88.4 R136, [R221] ;  /* 0x00000000dd88783b */ /* 0x000eae0000004200 */
[C---:B--2---:R-:W-:Y:S08]  /*c6c0*/  HMMA.16816.F32.BF16 R20, R184.reuse, R136, R20 ;  /* 0x00000088b814723c */ /* 0x044ff00000041814 */
[C---:B------:R-:W-:Y:S01]  /*c6d0*/  HMMA.16816.F32.BF16 R24, R184.reuse, R138, R24 ;  /* 0x0000008ab818723c */ /* 0x040fe20000041818 */
[----:B------:R-:W2:Y:S07]  /*c6e0*/  LDSM.16.MT88.4 R136, [R220] ;  /* 0x00000000dc88783b */ /* 0x000eae0000004200 */
        /* <DEDUP_REMOVED lines=38> */
[----:B------:R-:W-:Y:S01]  /*c950*/  HMMA.16816.F32.BF16 R128, R184, R138, R128 ;  /* 0x0000008ab880723c */ /* 0x000fe20000041880 */
[----:B------:R2:W3:Y:S03]  /*c960*/  MUFU.EX2 R133, R204 ;  /* 0x000000cc00857308 */ /* 0x0004e60000000800 */
[----:B------:R-:W-:Y:S03]  /*c970*/  F2FP.BF16.PACK_AB R137, R173, R167 ;  /* 0x000000a7ad89723e */ /* 0x000fe600000010ff */
[----:B------:R-:W-:Y:S02]  /*c980*/  F2FP.BF16.PACK_AB R138, R134, R144 ;  /* 0x00000090868a723e */ /* 0x000fe400000010ff */
[----:B------:R-:W4:Y:S02]  /*c990*/  LDSM.16.MT88.4 R144, [R219+0x800] ;  /* 0x00080000db90783b */ /* 0x000f240000004200 */
[----:B------:R-:W5:Y:S01]  /*c9a0*/  MUFU.EX2 R2, R203 ;  /* 0x000000cb00027308 */ /* 0x000f620000000800 */
[----:B-1----:R-:W-:Y:S02]  /*c9b0*/  F2FP.BF16.PACK_AB R139, R195, R196 ;  /* 0x000000c4c38b723e */ /* 0x002fe400000010ff */
[----:B------:R-:W-:Y:S05]  /*c9c0*/  F2FP.BF16.PACK_AB R185, R189, R190 ;  /* 0x000000bebdb9723e */ /* 0x000fea00000010ff */
[C---:B------:R-:W-:Y:S02]  /*c9d0*/  HMMA.16816.F32.BF16 R4, R136.reuse, R140, R4 ;  /* 0x0000008c8804723c */ /* 0x040fe40000041804 */
[----:B------:R-:W-:Y:S03]  /*c9e0*/  MUFU.EX2 R186, R168 ;  /* 0x000000a800ba7308 */ /* 0x000fe60000000800 */
[----:B--2---:R-:W-:Y:S01]  /*c9f0*/  MOV R204, R173 ;  /* 0x000000ad00cc7202 */ /* 0x004fe20000000f00 */
[----:B---3--:R-:W-:Y:S02]  /*ca00*/  FADD.FTZ R0, R133, R0 ;  /* 0x0000000085007221 */ /* 0x008fe40000010000 */
[C---:B------:R-:W-:Y:S01]  /*ca10*/  HMMA.16816.F32.BF16 R8, R136.reuse, R142, R8 ;  /* 0x0000008e8808723c */ /* 0x040fe20000041808 */
[----:B------:R-:W1:Y:S03]  /*ca20*/  LDSM.16.MT88.4 R140, [R221+0x800] ;  /* 0x00080000dd8c783b */ /* 0x000e660000004200 */
[----:B------:R-:W-:Y:S01]  /*ca30*/  MUFU.EX2 R184, R160 ;  /* 0x000000a000b87308 */ /* 0x000fe20000000800 */
[----:B-----5:R-:W-:Y:S01]  /*ca40*/  FADD.FTZ R0, R2, R0 ;  /* 0x0000000002007221 */ /* 0x020fe20000010000 */
[----:B------:R-:W-:Y:S03]  /*ca50*/  MOV R203, R167 ;  /* 0x000000a700cb7202 */ /* 0x000fe60000000f00 */
[----:B------:R-:W-:Y:S05]  /*ca60*/  FADD.FTZ R0, R148, R0 ;  /* 0x0000000094007221 */ /* 0x000fea0000010000 */
[----:B------:R-:W2:Y:S01]  /*ca70*/  MUFU.EX2 R134, R201 ;  /* 0x000000c900867308 */ /* 0x000ea20000000800 */
[C---:B----4-:R-:W-:Y:S08]  /*ca80*/  HMMA.16816.F32.BF16 R12, R136.reuse, R144, R12 ;  /* 0x00000090880c723c */ /* 0x050ff0000004180c */
[C---:B------:R-:W-:Y:S01]  /*ca90*/  HMMA.16816.F32.BF16 R16, R136.reuse, R146, R16 ;  /* 0x000000928810723c */ /* 0x040fe20000041810 */
[----:B------:R-:W3:Y:S03]  /*caa0*/  LDSM.16.MT88.4 R144, [R220+0x800] ;  /* 0x00080000dc90783b */ /* 0x000ee60000004200 */
[C---:B--2---:R-:W-:Y:S04]  /*cab0*/  FADD.FTZ R0, R134.reuse, R0 ;  /* 0x0000000086007221 */ /* 0x044fe80000010000 */
        /* <DEDUP_REMOVED lines=58> */
[----:B------:R-:W-:Y:S04]  /*ce60*/  FADD.FTZ R0, R2, R0 ;  /* 0x0000000002007221 */ /* 0x000fe80000010000 */
[C---:B------:R-:W-:Y:S01]  /*ce70*/  HMMA.16816.F32.BF16 R24, R136.reuse, R150, R24 ;  /* 0x000000968818723c */ /* 0x040fe20000041818 */
[----:B------:R-:W1:Y:S03]  /*ce80*/  LDSM.16.MT88.4 R148, [R219+0x4000] ;  /* 0x00400000db94783b */ /* 0x000e660000004200 */
[----:B------:R-:W-:Y:S04]  /*ce90*/  FADD.FTZ R0, R152, R0 ;  /* 0x0000000098007221 */ /* 0x000fe80000010000 */
[C---:B----4-:R-:W-:Y:S04]  /*cea0*/  HMMA.16816.F32.BF16 R28, R136.reuse, R140, R28 ;  /* 0x0000008c881c723c */ /* 0x050fe8000004181c */
[C---:B------:R-:W-:Y:S04]  /*ceb0*/  FADD.FTZ R0, R134.reuse, R0 ;  /* 0x0000000086007221 */ /* 0x040fe80000010000 */
        /* <DEDUP_REMOVED lines=39> */
[----:B------:R-:W-:Y:S01]  /*d130*/  F2FP.BF16.PACK_AB R136, R2, R133 ;  /* 0x000000850288723e */ /* 0x000fe200000010ff */
[----:B------:R-:W4:Y:S01]  /*d140*/  LDSM.16.MT88.4 R152, [R220+0x1800] ;  /* 0x00180000dc98783b */ /* 0x000f220000004200 */
[----:B------:R-:W-:Y:S01]  /*d150*/  MUFU.EX2 R2, R157 ;  /* 0x0000009d00027308 */ /* 0x000fe20000000800 */
[----:B------:R-:W-:Y:S02]  /*d160*/  F2FP.BF16.PACK_AB R137, R205, R206 ;  /* 0x000000cecd89723e */ /* 0x000fe400000010ff */
[----:B------:R-:W-:Y:S07]  /*d170*/  F2FP.BF16.PACK_AB R139, R208, R207 ;  /* 0x000000cfd08b723e */ /* 0x000fee00000010ff */
[C---:B--2---:R-:W-:Y:S01]  /*d180*/  HMMA.16816.F32.BF16 R4, R136.reuse, R144, R4 ;  /* 0x000000908804723c */ /* 0x044fe20000041804 */
[----:B------:R-:W2:Y:S07]  /*d190*/  MUFU.EX2 R133, R182 ;  /* 0x000000b600857308 */ /* 0x000eae0000000800 */
[C---:B------:R-:W-:Y:S01]  /*d1a0*/  HMMA.16816.F32.BF16 R8, R136.reuse, R146, R8 ;  /* 0x000000928808723c */ /* 0x040fe20000041808 */
[----:B------:R-:W5:Y:S02]  /*d1b0*/  LDSM.16.MT88.4 R144, [R218+0x4800] ;  /* 0x00480000da90783b */ /* 0x000f640000004200 */
[----:B------:R-:W4:Y:S05]  /*d1c0*/  MUFU.EX2 R134, R252 ;  /* 0x000000fc00867308 */ /* 0x000f2a0000000800 */
[C---:B-1----:R-:W-:Y:S08]  /*d1d0*/  HMMA.16816.F32.BF16 R12, R136.reuse, R148, R12 ;  /* 0x00000094880c723c */ /* 0x042ff0000004180c */
[C---:B------:R-:W-:Y:S01]  /*d1e0*/  HMMA.16816.F32.BF16 R16, R136.reuse, R150, R16 ;  /* 0x000000968810723c */ /* 0x040fe20000041810 */
[----:B------:R-:W1:Y:S03]  /*d1f0*/  LDSM.16.MT88.4 R148, [R219+0x4800] ;  /* 0x00480000db94783b */ /* 0x000e660000004200 */
[----:B--2---:R-:W-:Y:S04]  /*d200*/  FADD.FTZ R0, R133, R0 ;  /* 0x0000000085007221 */ /* 0x004fe80000010000 */
[C---:B---3--:R-:W-:Y:S04]  /*d210*/  HMMA.16816.F32.BF16 R20, R136.reuse, R140, R20 ;  /* 0x0000008c8814723c */ /* 0x048fe80000041814 */
[----:B------:R-:W-:Y:S04]  /*d220*/  FADD.FTZ R0, R2, R0 ;  /* 0x0000000002007221 */ /* 0x000fe80000010000 */
[C---:B------:R-:W-:Y:S01]  /*d230*/  HMMA.16816.F32.BF16 R24, R136.reuse, R142, R24 ;  /* 0x0000008e8818723c */ /* 0x040fe20000041818 */
[----:B------:R-:W2:Y:S03]  /*d240*/  LDSM.16.MT88.4 R140, [R221+0x4800] ;  /* 0x00480000dd8c783b */ /* 0x000ea60000004200 */
[----:B------:R-:W-:Y:S04]  /*d250*/  FADD.FTZ R0, R156, R0 ;  /* 0x000000009c007221 */ /* 0x000fe80000010000 */
[C---:B----4-:R-:W-:Y:S04]  /*d260*/  HMMA.16816.F32.BF16 R28, R136.reuse, R152, R28 ;  /* 0x00000098881c723c */ /* 0x050fe8000004181c */
[----:B------:R-:W-:Y:S04]  /*d270*/  FADD.FTZ R0, R134, R0 ;  /* 0x0000000086007221 */ /* 0x000fe80000010000 */
[C---:B------:R-:W-:Y:S01]  /*d280*/  HMMA.16816.F32.BF16 R32, R136.reuse, R154, R32 ;  /* 0x0000009a8820723c */ /* 0x040fe20000041820 */
[----:B------:R-:W-:Y:S07]  /*d290*/  LDSM.16.MT88.4 R152, [R218+0x7800] ;  /* 0x00780000da98783b */ /* 0x000fee0000004200 */
[C---:B-----5:R-:W-:Y:S08]  /*d2a0*/  HMMA.16816.F32.BF16 R36, R136.reuse, R144, R36 ;  /* 0x000000908824723c */ /* 0x060ff00000041824 */
        /* <DEDUP_REMOVED lines=16> */
[----:B------:R-:W-:Y:S07]  /*d3b0*/  LDSM.16.MT88.4 R148, [R221+0xa800] ;  /* 0x00a80000dd94783b */ /* 0x000fee0000004200 */
        /* <DEDUP_REMOVED lines=15> */
[C---:B--2---:R-:W-:Y:S08]  /*d4b0*/  HMMA.16816.F32.BF16 R124, R136.reuse, R144, R124 ;  /* 0x00000090887c723c */ /* 0x044ff0000004187c */
[----:B------:R-:W-:Y:S01]  /*d4c0*/  HMMA.16816.F32.BF16 R128, R136, R146, R128 ;  /* 0x000000928880723c */ /* 0x000fe20000041880 */
[----:B------:R-:W2:Y:S06]  /*d4d0*/  LDSM.16.MT88.4 R144, [R220+0x2000] ;  /* 0x00200000dc90783b */ /* 0x000eac0000004200 */
[----:B------:R-:W-:Y:S02]  /*d4e0*/  F2FP.BF16.PACK_AB R136, R2, R133 ;  /* 0x000000850288723e */ /* 0x000fe400000010ff */
[----:B------:R-:W-:Y:S01]  /*d4f0*/  F2FP.BF16.PACK_AB R138, R134, R156 ;  /* 0x0000009c868a723e */ /* 0x000fe200000010ff */
[----:B------:R4:W-:Y:S01]  /*d500*/  MUFU.EX2 R133, R169 ;  /* 0x000000a900857308 */ /* 0x0009e20000000800 */
[----:B------:R-:W-:Y:S01]  /*d510*/  LDSM.16.MT88.4 R156, [R219+0x5000] ;  /* 0x00500000db9c783b */ /* 0x000fe20000004200 */
[----:B------:R-:W-:Y:S02]  /*d520*/  F2FP.BF16.PACK_AB R137, R193, R194 ;  /* 0x000000c2c189723e */ /* 0x000fe400000010ff */
[----:B------:R-:W-:Y:S06]  /*d530*/  F2FP.BF16.PACK_AB R139, R191, R192 ;  /* 0x000000c0bf8b723e */ /* 0x000fec00000010ff */
[----:B------:R-:W5:Y:S01]  /*d540*/  MUFU.EX2 R2, R161 ;  /* 0x000000a100027308 */ /* 0x000f620000000800 */
[C---:B-1----:R-:W-:Y:S08]  /*d550*/  HMMA.16816.F32.BF16 R4, R136.reuse, R140, R4 ;  /* 0x0000008c8804723c */ /* 0x042ff00000041804 */
[C---:B------:R-:W-:Y:S01]  /*d560*/  HMMA.16816.F32.BF16 R8, R136.reuse, R142, R8 ;  /* 0x0000008e8808723c */ /* 0x040fe20000041808 */
[----:B------:R-:W1:Y:S01]  /*d570*/  LDSM.16.MT88.4 R140, [R218+0x5000] ;  /* 0x00500000da8c783b */ /* 0x000e620000004200 */
[----:B------:R-:W2:Y:S06]  /*d580*/  MUFU.EX2 R134, R180 ;  /* 0x000000b400867308 */ /* 0x000eac0000000800 */
[C---:B------:R-:W-:Y:S01]  /*d590*/  HMMA.16816.F32.BF16 R12, R136.reuse, R152, R12 ;  /* 0x00000098880c723c */ /* 0x040fe2000004180c */
[----:B----4-:R-:W-:Y:S03]  /*d5a0*/  LDSM.16.MT88.4 R168, [R219+0x2800] ;  /* 0x00280000dba8783b */ /* 0x010fe60000004200 */
[----:B-----5:R-:W-:Y:S04]  /*d5b0*/  FADD.FTZ R0, R2, R0 ;  /* 0x0000000002007221 */ /* 0x020fe80000010000 */
[C---:B------:R-:W-:Y:S01]  /*d5c0*/  HMMA.16816.F32.BF16 R16, R136.reuse, R154, R16 ;  /* 0x0000009a8810723c */ /* 0x040fe20000041810 */
[----:B------:R-:W4:Y:S03]  /*d5d0*/  LDSM.16.MT88.4 R152, [R221+0x5000] ;  /* 0x00500000dd98783b */ /* 0x000f260000004200 */
[C---:B------:R-:W-:Y:S01]  /*d5e0*/  FADD.FTZ R0, R184.reuse, R0 ;  /* 0x00000000b8007221 */ /* 0x040fe20000010000 */
[----:B------:R-:W-:Y:S01]  /*d5f0*/  F2FP.BF16.PACK_AB R184, R184, R2 ;  /* 0x00000002b8b8723e */ /* 0x000fe200000010ff */
[----:B------:R-:W-:Y:S02]  /*d600*/  FADD.FTZ R2, R172, R164 ;  /* 0x000000a4ac027221 */ /* 0x000fe40000010000 */
[C---:B---3--:R-:W-:Y:S01]  /*d610*/  HMMA.16816.F32.BF16 R20, R136.reuse, R148, R20 ;  /* 0x000000948814723c */ /* 0x048fe20000041814 */
[----:B------:R-:W-:Y:S03]  /*d620*/  LDSM.16.MT88.4 R160, [R221+0x2800] ;  /* 0x00280000dda0783b */ /* 0x000fe60000004200 */
[----:B------:R-:W-:Y:S01]  /*d630*/  FADD.FTZ R0, R133, R0 ;  /* 0x0000000085007221 */ /* 0x000fe20000010000 */
[----:B--2---:R-:W-:Y:S03]  /*d640*/  F2FP.BF16.PACK_AB R187, R134, R188 ;  /* 0x000000bc86bb723e */ /* 0x004fe600000010ff */
[C---:B------:R-:W-:Y:S01]  /*d650*/  HMMA.16816.F32.BF16 R24, R136.reuse, R150, R24 ;  /* 0x000000968818723c */ /* 0x040fe20000041818 */
[----:B------:R-:W2:Y:S03]  /*d660*/  LDSM.16.MT88.4 R148, [R220+0x5000] ;  /* 0x00500000dc94783b */ /* 0x000ea60000004200 */
[C---:B------:R-:W-:Y:S01]  /*d670*/  FADD.FTZ R0, R186.reuse, R0 ;  /* 0x00000000ba007221 */ /* 0x040fe20000010000 */
[----:B------:R-:W-:Y:S02]  /*d680*/  F2FP.BF16.PACK_AB R186, R186, R133 ;  /* 0x00000085baba723e */ /* 0x000fe400000010ff */
[----:B------:R-:W-:Y:S01]  /*d690*/  MOV R133, R132 ;  /* 0x0000008400857202 */ /* 0x000fe20000000f00 */
[C---:B------:R-:W-:Y:S01]  /*d6a0*/  HMMA.16816.F32.BF16 R28, R136.reuse, R144, R28 ;  /* 0x00000090881c723c */ /* 0x040fe2000004181c */
[----:B------:R3:W-:Y:S07]  /*d6b0*/  STL [R1+0x1c], R0 ;  /* 0x00001c0001007387 */ /* 0x0007ee0000100800 */
[C---:B------:R-:W-:Y:S01]  /*d6c0*/  HMMA.16816.F32.BF16 R32, R136.reuse, R146, R32 ;  /* 0x000000928820723c */ /* 0x040fe20000041820 */
[----:B------:R-:W-:Y:S07]  /*d6d0*/  LDSM.16.MT88.4 R144, [R219+0x8000] ;  /* 0x00800000db90783b */ /* 0x000fee0000004200 */
[C---:B-1----:R-:W-:Y:S08]  /*d6e0*/  HMMA.16816.F32.BF16 R36, R136.reuse, R140, R36 ;  /* 0x0000008c8824723c */ /* 0x042ff00000041824 */
[C---:B------:R-:W-:Y:S01]  /*d6f0*/  HMMA.16816.F32.BF16 R40, R136.reuse, R142, R40 ;  /* 0x0000008e8828723c */ /* 0x040fe20000041828 */
[----:B------:R-:W1:Y:S03]  /*d700*/  LDSM.16.MT88.4 R140, [R218+0x8000] ;  /* 0x00800000da8c783b */ /* 0x000e660000004200 */
[----:B---3--:R-:W-:Y:S04]  /*d710*/  FADD.FTZ R0, R165, R2 ;  /* 0x00000002a5007221 */ /* 0x008fe80000010000 */
[C---:B------:R-:W-:Y:S04]  /*d720*/  HMMA.16816.F32.BF16 R44, R136.reuse, R156, R44 ;  /* 0x0000009c882c723c */ /* 0x040fe8000004182c */
[----:B------:R-:W-:Y:S04]  /*d730*/  FADD.FTZ R0, R202, R0 ;  /* 0x00000000ca007221 */ /* 0x000fe80000010000 */
[C---:B------:R-:W-:Y:S01]  /*d740*/  HMMA.16816.F32.BF16 R48, R136.reuse, R158, R48 ;  /* 0x0000009e8830723c */ /* 0x040fe20000041830 */
[----:B------:R-:W3:Y:S03]  /*d750*/  LDSM.16.MT88.4 R156, [R221+0x8000] ;  /* 0x00800000dd9c783b */ /* 0x000ee60000004200 */
[----:B------:R-:W-:Y:S04]  /*d760*/  FADD.FTZ R0, R203, R0 ;  /* 0x00000000cb007221 */ /* 0x000fe80000010000 */
        /* <DEDUP_REMOVED lines=8> */
[----:B------:R-:W-:Y:S03]  /*d7f0*/  LDSM.16.MT88.4 R148, [R221+0xb000] ;  /* 0x00b00000dd94783b */ /* 0x000fe60000004200 */
[----:B------:R-:W-:Y:S04]  /*d800*/  FADD.FTZ R0, R198, R0 ;  /* 0x00000000c6007221 */ /* 0x000fe80000010000 */
        /* <DEDUP_REMOVED lines=8> */
[----:B------:R-:W2:Y:S03]  /*d890*/  LDSM.16.MT88.4 R144, [R219+0xb000] ;  /* 0x00b00000db90783b */ /* 0x000ea60000004200 */
[----:B------:R-:W-:Y:S04]  /*d8a0*/  FADD.FTZ R0, R206, R0 ;  /* 0x00000000ce007221 */ /* 0x000fe80000010000 */
[C---:B---3--:R-:W-:Y:S04]  /*d8b0*/  HMMA.16816.F32.BF16 R84, R136.reuse, R156, R84 ;  /* 0x0000009c8854723c */ /* 0x048fe80000041854 */
        /* <DEDUP_REMOVED lines=15> */
[C---:B------:R-:W-:Y:S01]  /*d9b0*/  HMMA.16816.F32.BF16 R112, R136.reuse, R146, R112 ;  /* 0x000000928870723c */ /* 0x040fe20000041870 */
[----:B------:R-:W1:Y:S03]  /*d9c0*/  LDSM.16.MT88.4 R144, [R218+0x5800] ;  /* 0x00580000da90783b */ /* 0x000e660000004200 */
[----:B------:R-:W-:Y:S04]  /*d9d0*/  FADD.FTZ R0, R190, R0 ;  /* 0x00000000be007221 */ /* 0x000fe80000010000 */
[C---:B------:R-:W-:Y:S04]  /*d9e0*/  HMMA.16816.F32.BF16 R116, R136.reuse, R148, R116 ;  /* 0x000000948874723c */ /* 0x040fe80000041874 */
[----:B------:R-:W-:Y:S04]  /*d9f0*/  FADD.FTZ R0, R189, R0 ;  /* 0x00000000bd007221 */ /* 0x000fe80000010000 */
[C---:B------:R-:W-:Y:S04]  /*da00*/  HMMA.16816.F32.BF16 R120, R136.reuse, R150, R120 ;  /* 0x000000968878723c */ /* 0x040fe80000041878 */
[----:B------:R-:W-:Y:S04]  /*da10*/  FADD.FTZ R0, R188, R0 ;  /* 0x00000000bc007221 */ /* 0x000fe80000010000 */
[C---:B---3--:R-:W-:Y:S04]  /*da20*/  HMMA.16816.F32.BF16 R124, R136.reuse, R156, R124 ;  /* 0x0000009c887c723c */ /* 0x048fe8000004187c */
[----:B------:R-:W-:Y:S01]  /*da30*/  FADD.FTZ R0, R134, R0 ;  /* 0x0000000086007221 */ /* 0x000fe20000010000 */
[-C--:B------:R-:W-:Y:S03]  /*da40*/  MOV R134, R3.reuse ;  /* 0x0000000300867202 */ /* 0x080fe60000000f00 */
[----:B------:R-:W-:Y:S01]  /*da50*/  HMMA.16816.F32.BF16 R128, R136, R158, R128 ;  /* 0x0000009e8880723c */ /* 0x000fe20000041880 */
[----:B------:R-:W2:Y:S07]  /*da60*/  LDSM.16.MT88.4 R136, [R219+0x5800] ;  /* 0x00580000db88783b */ /* 0x000eae0000004200 */
[C---:B------:R-:W-:Y:S01]  /*da70*/  HMMA.16816.F32.BF16 R180, R184.reuse, R176, R4 ;  /* 0x000000b0b8b4723c */ /* 0x040fe20000041804 */
[----:B------:R-:W3:Y:S07]  /*da80*/  LDSM.16.MT88.4 R4, [R221+0x5800] ;  /* 0x00580000dd04783b */ /* 0x000eee0000004200 */
[C---:B------:R-:W-:Y:S01]  /*da90*/  HMMA.16816.F32.BF16 R176, R184.reuse, R178, R8 ;  /* 0x000000b2b8b0723c */ /* 0x040fe20000041808 */
[----:B------:R-:W5:Y:S07]  /*daa0*/  LDSM.16.MT88.4 R8, [R220+0x5800] ;  /* 0x00580000dc08783b */ /* 0x000f6e0000004200 */
[C---:B------:R-:W-:Y:S01]  /*dab0*/  HMMA.16816.F32.BF16 R172, R184.reuse, R168, R12 ;  /* 0x000000a8b8ac723c */ /* 0x040fe2000004180c */
[----:B------:R-:W1:Y:S07]  /*dac0*/  LDSM.16.MT88.4 R12, [R218+0x8800] ;  /* 0x00880000da0c783b */ /* 0x000e6e0000004200 */
[C---:B------:R-:W-:Y:S01]  /*dad0*/  HMMA.16816.F32.BF16 R168, R184.reuse, R170, R16 ;  /* 0x000000aab8a8723c */ /* 0x040fe20000041810 */
[----:B------:R-:W2:Y:S07]  /*dae0*/  LDSM.16.MT88.4 R16, [R219+0x8800] ;  /* 0x00880000db10783b */ /* 0x000eae0000004200 */
[C---:B------:R-:W-:Y:S01]  /*daf0*/  HMMA.16816.F32.BF16 R164, R184.reuse, R160, R20 ;  /* 0x000000a0b8a4723c */ /* 0x040fe20000041814 */
[----:B------:R-:W2:Y:S07]  /*db00*/  LDSM.16.MT88.4 R20, [R221+0x8800] ;  /* 0x00880000dd14783b */ /* 0x000eae0000004200 */
[C---:B------:R-:W-:Y:S01]  /*db10*/  HMMA.16816.F32.BF16 R160, R184.reuse, R162, R24 ;  /* 0x000000a2b8a0723c */ /* 0x040fe20000041818 */
[----:B------:R-:W3:Y:S07]  /*db20*/  LDSM.16.MT88.4 R24, [R220+0x8800] ;  /* 0x00880000dc18783b */ /* 0x000eee0000004200 */
[C---:B----4-:R-:W-:Y:S08]  /*db30*/  HMMA.16816.F32.BF16 R156, R184.reuse, R152, R28 ;  /* 0x00000098b89c723c */ /* 0x050ff0000004181c */
[C---:B------:R-:W-:Y:S08]  /*db40*/  HMMA.16816.F32.BF16 R152, R184.reuse, R154, R32 ;  /* 0x0000009ab898723c */ /* 0x040ff00000041820 */
[C---:B-1----:R-:W-:Y:S08]  /*db50*/  HMMA.16816.F32.BF16 R148, R184.reuse, R144, R36 ;  /* 0x00000090b894723c */ /* 0x042ff00000041824 */
[C---:B------:R-:W-:Y:S08]  /*db60*/  HMMA.16816.F32.BF16 R144, R184.reuse, R146, R40 ;  /* 0x00000092b890723c */ /* 0x040ff00000041828 */
[C---:B--2---:R-:W-:Y:S08]  /*db70*/  HMMA.16816.F32.BF16 R140, R184.reuse, R136, R44 ;  /* 0x00000088b88c723c */ /* 0x044ff0000004182c */
[C---:B------:R-:W-:Y:S08]  /*db80*/  HMMA.16816.F32.BF16 R136, R184.reuse, R138, R48 ;  /* 0x0000008ab888723c */ /* 0x040ff00000041830 */
[C---:B---3--:R-:W-:Y:S08]  /*db90*/  HMMA.16816.F32.BF16 R52, R184.reuse, R4, R52 ;  /* 0x00000004b834723c */ /* 0x048ff00000041834 */
[C---:B------:R-:W-:Y:S01]  /*dba0*/  HMMA.16816.F32.BF16 R56, R184.reuse, R6, R56 ;  /* 0x00000006b838723c */ /* 0x040fe20000041838 */
[----:B------:R-:W1:Y:S07]  /*dbb0*/  LDSM.16.MT88.4 R4, [R218+0xb800] ;  /* 0x00b80000da04783b */ /* 0x000e6e0000004200 */
[C---:B-----5:R-:W-:Y:S08]  /*dbc0*/  HMMA.16816.F32.BF16 R60, R184.reuse, R8, R60 ;  /* 0x00000008b83c723c */ /* 0x060ff0000004183c */
[C---:B------:R-:W-:Y:S01]  /*dbd0*/  HMMA.16816.F32.BF16 R64, R184.reuse, R10, R64 ;  /* 0x0000000ab840723c */ /* 0x040fe20000041840 */
[----:B------:R-:W2:Y:S07]  /*dbe0*/  LDSM.16.MT88.4 R8, [R219+0xb800] ;  /* 0x00b80000db08783b */ /* 0x000eae0000004200 */
[C---:B------:R-:W-:Y:S08]  /*dbf0*/  HMMA.16816.F32.BF16 R68, R184.reuse, R12, R68 ;  /* 0x0000000cb844723c */ /* 0x040ff00000041844 */
[C---:B------:R-:W-:Y:S01]  /*dc00*/  HMMA.16816.F32.BF16 R72, R184.reuse, R14, R72 ;  /* 0x0000000eb848723c */ /* 0x040fe20000041848 */
[----:B------:R-:W3:Y:S07]  /*dc10*/  LDSM.16.MT88.4 R12, [R221+0xb800] ;  /* 0x00b80000dd0c783b */ /* 0x000eee0000004200 */
[C---:B------:R-:W-:Y:S01]  /*dc20*/  HMMA.16816.F32.BF16 R76, R184.reuse, R16, R76 ;  /* 0x00000010b84c723c */ /* 0x040fe2000004184c */
[----:B------:R-:W4:Y:S04]  /*dc30*/  LDL R16, [R1+0x38] ;  /* 0x0000380001107983 */ /* 0x000f280000100800 */
[----:B------:R-:W5:Y:S03]  /*dc40*/  LDL.LU R2, [R1+0x18] ;  /* 0x0000180001027983 */ /* 0x000f660000300800 */
[C---:B------:R-:W-:Y:S01]  /*dc50*/  HMMA.16816.F32.BF16 R80, R184.reuse, R18, R80 ;  /* 0x00000012b850723c */ /* 0x040fe20000041850 */
[----:B------:R-:W-:Y:S07]  /*dc60*/  STL [R1+0x2c], R0 ;  /* 0x00002c0001007387 */ /* 0x000fee0000100800 */
[C---:B------:R-:W-:Y:S08]  /*dc70*/  HMMA.16816.F32.BF16 R84, R184.reuse, R20, R84 ;  /* 0x00000014b854723c */ /* 0x040ff00000041854 */
[C---:B------:R-:W-:Y:S08]  /*dc80*/  HMMA.16816.F32.BF16 R88, R184.reuse, R22, R88 ;  /* 0x00000016b858723c */ /* 0x040ff00000041858 */
[C---:B------:R-:W-:Y:S07]  /*dc90*/  HMMA.16816.F32.BF16 R92, R184.reuse, R24, R92 ;  /* 0x00000018b85c723c */ /* 0x040fee000004185c */
[----:B------:R-:W-:Y:S01]  /*dca0*/  MOV R24, R3 ;  /* 0x0000000300187202 */ /* 0x000fe20000000f00 */
[C---:B------:R-:W-:Y:S08]  /*dcb0*/  HMMA.16816.F32.BF16 R96, R184.reuse, R26, R96 ;  /* 0x0000001ab860723c */ /* 0x040ff00000041860 */
[C---:B-1----:R-:W-:Y:S08]  /*dcc0*/  HMMA.16816.F32.BF16 R100, R184.reuse, R4, R100 ;  /* 0x00000004b864723c */ /* 0x042ff00000041864 */
[C---:B------:R-:W-:Y:S01]  /*dcd0*/  HMMA.16816.F32.BF16 R104, R184.reuse, R6, R104 ;  /* 0x00000006b868723c */ /* 0x040fe20000041868 */
[----:B------:R-:W1:Y:S07]  /*dce0*/  LDSM.16.MT88.4 R4, [R220+0xb800] ;  /* 0x00b80000dc04783b */ /* 0x000e6e0000004200 */
[C---:B--2---:R-:W-:Y:S08]  /*dcf0*/  HMMA.16816.F32.BF16 R108, R184.reuse, R8, R108 ;  /* 0x00000008b86c723c */ /* 0x044ff0000004186c */
[C---:B------:R-:W-:Y:S08]  /*dd00*/  HMMA.16816.F32.BF16 R112, R184.reuse, R10, R112 ;  /* 0x0000000ab870723c */ /* 0x040ff00000041870 */
[C---:B---3--:R-:W-:Y:S08]  /*dd10*/  HMMA.16816.F32.BF16 R116, R184.reuse, R12, R116 ;  /* 0x0000000cb874723c */ /* 0x048ff00000041874 */
[C---:B------:R-:W-:Y:S08]  /*dd20*/  HMMA.16816.F32.BF16 R120, R184.reuse, R14, R120 ;  /* 0x0000000eb878723c */ /* 0x040ff00000041878 */
[C---:B-1----:R-:W-:Y:S08]  /*dd30*/  HMMA.16816.F32.BF16 R124, R184.reuse, R4, R124 ;  /* 0x00000004b87c723c */ /* 0x042ff0000004187c */
[----:B------:R-:W-:Y:S04]  /*dd40*/  HMMA.16816.F32.BF16 R128, R184, R6, R128 ;  /* 0x00000006b880723c */ /* 0x000fe80000041880 */
[C---:B-----5:R-:W-:Y:S02]  /*dd50*/  IADD3 R252, R2.reuse, -0x1, RZ ;  /* 0xffffffff02fc7810 */ /* 0x060fe40007ffe0ff */
[----:B----4-:R-:W-:Y:S03]  /*dd60*/  ISETP.GT.AND P0, PT, R2, R16, PT ;  /* 0x000000100200720c */ /* 0x010fe60003f04270 */
[----:B------:R1:W-:Y:S10]  /*dd70*/  STL [R1+0x18], R252 ;  /* 0x000018fc01007387 */ /* 0x0003f40000100800 */
[----:B-1----:R-:W-:-:S05]  /*dd80*/  @P0 BRA `(.L_x_2709) ;  /* 0xffffa49000000947 */ /* 0x002fca000383ffff */
.L_x_2698:
[----:B----4-:R-:W2:Y:S02]  /*dd90*/  LDL R0, [R1+0x34] ;  /* 0x0000340001007983 */ /* 0x010ea40000100800 */
[----:B--2---:R-:W-:-:S13]  /*dda0*/  ISETP.GE.AND P0, PT, R252, R0, PT ;  /* 0x00000000fc00720c */ /* 0x004fda0003f06270 */
[----:B------:R-:W-:Y:S05]  /*ddb0*/  @!P0 BRA `(.L_x_2710) ;  /* 0x000051c000008947 */ /* 0x000fea0003800000 */
[----:B------:R-:W-:Y:S02]  /*ddc0*/  MOV R134, R24 ;  /* 0x0000001800867202 */ /* 0x000fe40000000f00 */
[----:B------:R-:W-:Y:S02]  /*ddd0*/  MOV R133, R132 ;  /* 0x0000008400857202 */ /* 0x000fe40000000f00 */
.L_x_2717:
[----:B------:R-:W2:Y:S01]  /*dde0*/  LDL R4, [R1+0x14] ;  /* 0x0000140001047983 */ /* 0x000ea20000100800 */
[----:B------:R-:W-:Y:S04]  /*ddf0*/  DEPBAR.LE SB0, 0x0 ;  /* 0x000080000000791a */ /* 0x000fe80000000000 */
[----:B------:R-:W3:Y:S01]  /*de00*/  LDL R6, [R1+0x10] ;  /* 0x0000100001067983 */ /* 0x000ee20000100800 */
[----:B------:R-:W-:Y:S03]  /*de10*/  WARPSYNC 0xffffffff ;  /* 0xffffffff00007948 */ /* 0x000fe60003800000 */
        /* <DEDUP_REMOVED lines=9> */
[----:B------:R-:W-:Y:S06]  /*deb0*/  BAR.SYNC.DEFER_BLOCKING 0x0 ;  /* 0x0000000000007b1d */ /* 0x000fec0000010000 */
[----:B------:R1:W1:Y:S04]  /*dec0*/  LDSM.16.M88.4 R48, [R222] ;  /* 0x00000000de30783b */ /* 0x0002680000000200 */
        /* <DEDUP_REMOVED lines=13> */
[----:B--2---:R-:W-:Y:S01]  /*dfa0*/  SHF.R.S32.HI R0, RZ, 0x1f, R4 ;  /* 0x0000001fff007819 */ /* 0x004fe20000011404 */
[----:B------:R-:W-:Y:S04]  /*dfb0*/  IMAD.WIDE.U32 R2, R4, c[0x0][0x208], RZ ;  /* 0x0000820004027a25 */ /* 0x000fe800078e00ff */
[----:B------:R-:W-:Y:S04]  /*dfc0*/  IMAD R0, R0, c[0x0][0x208], RZ ;  /* 0x0000820000007a24 */ /* 0x000fe800078e02ff */
[----:B------:R-:W-:Y:S02]  /*dfd0*/  IMAD R0, R4, c[0x0][0x20c], R0 ;  /* 0x0000830004007a24 */ /* 0x000fe400078e0200 */
[----:B------:R-:W2:Y:S02]  /*dfe0*/  LDL R4, [R1+0xc] ;  /* 0x00000c0001047983 */ /* 0x000ea40000100800 */
[----:B------:R-:W-:Y:S01]  /*dff0*/  IMAD.IADD R3, R3, 0x1, R0 ;  /* 0x0000000103037824 */ /* 0x000fe200078e0200 */
[----:B---3--:R-:W-:Y:S03]  /*e000*/  SHF.R.S32.HI R0, RZ, 0x1f, R6 ;  /* 0x0000001fff007819 */ /* 0x008fe60000011406 */
[----:B------:R-:W-:Y:S01]  /*e010*/  IMAD.WIDE.U32 R2, R6, c[0x0][0x218], R2 ;  /* 0x0000860006027a25 */ /* 0x000fe200078e0002 */
[C---:B----4-:R-:W-:Y:S03]  /*e020*/  SHF.L.U64.HI R14, R21.reuse, 0x1, R14 ;  /* 0x00000001150e7819 */ /* 0x050fe6000001020e */
[----:B------:R-:W-:Y:S02]  /*e030*/  IMAD R0, R0, c[0x0][0x218], RZ ;  /* 0x0000860000007a24 */ /* 0x000fe400078e02ff */
[----:B------:R-:W-:Y:S02]  /*e040*/  IMAD.SHL.U32 R47, R21, 0x2, RZ ;  /* 0x00000002152f7824 */ /* 0x000fe400078e00ff */
[----:B------:R-:W-:Y:S01]  /*e050*/  IMAD R0, R6, c[0x0][0x21c], R0 ;  /* 0x0000870006007a24 */ /* 0x000fe200078e0200 */
[----:B------:R-:W-:Y:S02]  /*e060*/  IADD3 R6, P0, R22, R2, RZ ;  /* 0x0000000216067210 */ /* 0x000fe40007f1e0ff */
[----:B-----5:R-:W-:Y:S02]  /*e070*/  SHF.L.U64.HI R13, R20, 0x1, R13 ;  /* 0x00000001140d7819 */ /* 0x020fe4000001020d */
[----:B------:R-:W-:Y:S02]  /*e080*/  IADD3.X R2, R5, R3, R0, P0, !PT ;  /* 0x0000000305027210 */ /* 0x000fe400007fe400 */
[----:B------:R-:W-:Y:S02]  /*e090*/  LEA R5, P0, R6, c[0x0][0x1f8], 0x1 ;  /* 0x00007e0006057a11 */ /* 0x000fe400078008ff */
[----:B------:R-:W-:Y:S02]  /*e0a0*/  SHF.L.U32 R46, R20, 0x1, RZ ;  /* 0x00000001142e7819 */ /* 0x000fe400000006ff */
[----:B------:R-:W-:Y:S01]  /*e0b0*/  LEA.HI.X R6, R6, c[0x0][0x1fc], R2, 0x1, P0 ;  /* 0x00007f0006067a11 */ /* 0x000fe200000f0c02 */
[C---:B------:R-:W-:Y:S01]  /*e0c0*/  IMAD.SHL.U32 R39, R15.reuse, 0x2, RZ ;  /* 0x000000020f277824 */ /* 0x040fe200078e00ff */
[----:B------:R-:W-:Y:S02]  /*e0d0*/  SHF.L.U64.HI R12, R15, 0x1, R12 ;  /* 0x000000010f0c7819 */ /* 0x000fe4000001020c */
[C---:B--2---:R-:W-:Y:S02]  /*e0e0*/  SHF.L.U64.HI R7, R4.reuse, 0x1, R7 ;  /* 0x0000000104077819 */ /* 0x044fe40000010207 */
[----:B------:R-:W-:Y:S01]  /*e0f0*/  SHF.L.U32 R37, R4, 0x1, RZ ;  /* 0x0000000104257819 */ /* 0x000fe200000006ff */
[----:B------:R-:W-:-:S05]  /*e100*/  BRA.DIV ~URZ, `(.L_x_2711) ;  /* 0x00009d127f007947 */ /* 0x000fca000b800000 */
[----:B-1----:R1:W2:Y:S02]  /*e110*/  SHFL.IDX PT, R0, R6, RZ, 0x181f ;  /* 0x00181fff06007589 */ /* 0x0022a400000e0000 */
.L_x_2748:
[----:B------:R-:W3:Y:S01]  /*e120*/  LDL R20, [R1+0xc] ;  /* 0x00000c0001147983 */ /* 0x000ee20000100800 */
[----:B------:R-:W-:Y:S05]  /*e130*/  BSSY B0, `(.L_x_2712) ;  /* 0x000023d000007945 */ /* 0x000fea0003800000 */
[----:B------:R-:W4:Y:S06]  /*e140*/  LDL R23, [R1+0x28] ;  /* 0x0000280001177983 */ /* 0x000f2c0000100800 */
[----:B------:R-:W5:Y:S06]  /*e150*/  LDL R22, [R1+0x24] ;  /* 0x0000240001167983 */ /* 0x000f6c0000100800 */
[----:B--2---:R-:W2:Y:S06]  /*e160*/  LDL R15, [R1+0x20] ;  /* 0x00002000010f7983 */ /* 0x004eac0000100800 */
[----:B------:R-:W1:Y:S06]  /*e170*/  SHFL.IDX PT, R2, R5, RZ, 0x181f ;  /* 0x00181fff05027589 */ /* 0x000e6c00000e0000 */
[----:B------:R-:W2:Y:S06]  /*e180*/  SHFL.IDX PT, R3, R5, 0x1, 0x181f ;  /* 0x00381f0005037f89 */ /* 0x000eac00000e0000 */
[----:B------:R-:W2:Y:S01]  /*e190*/  SHFL.IDX PT, R4, R6, 0x1, 0x181f ;  /* 0x00381f0006047f89 */ /* 0x000ea200000e0000 */
[C---:B-1----:R-:W-:Y:S02]  /*e1a0*/  IADD3 R28, P2, R2.reuse, R39, RZ ;  /* 0x00000027021c7210 */ /* 0x042fe40007f5e0ff */
[----:B------:R-:W-:Y:S02]  /*e1b0*/  IADD3 R30, P0, R2, R46, RZ ;  /* 0x0000002e021e7210 */ /* 0x000fe40007f1e0ff */
[C---:B------:R-:W-:Y:S02]  /*e1c0*/  IADD3.X R29, R0.reuse, R12, RZ, P2, !PT ;  /* 0x0000000c001d7210 */ /* 0x040fe400017fe4ff */
[----:B------:R-:W-:Y:S02]  /*e1d0*/  IADD3.X R31, R0, R13, RZ, P0, !PT ;  /* 0x0000000d001f7210 */ /* 0x000fe400007fe4ff */
[----:B---3--:R-:W-:Y:S02]  /*e1e0*/  ISETP.GE.AND P1, PT, R20, c[0x0][0x1d4], PT ;  /* 0x0000750014007a0c */ /* 0x008fe40003f26270 */
[----:B------:R-:W-:Y:S02]  /*e1f0*/  IADD3 R20, P3, R2, R37, RZ ;  /* 0x0000002502147210 */ /* 0x000fe40007f7e0ff */
[----:B------:R-:W-:Y:S02]  /*e200*/  SEL R132, RZ, 0x10, P1 ;  /* 0x00000010ff847807 */ /* 0x000fe40000800000 */
[----:B------:R-:W-:Y:S02]  /*e210*/  IADD3.X R21, R0, R7, RZ, P3, !PT ;  /* 0x0000000700157210 */ /* 0x000fe40001ffe4ff */
[----:B----4-:R-:W-:Y:S02]  /*e220*/  ISETP.GE.AND P5, PT, R23, c[0x0][0x1d4], PT ;  /* 0x0000750017007a0c */ /* 0x010fe40003fa6270 */
[----:B------:R-:W-:Y:S02]  /*e230*/  IADD3 R36, -R132, 0x10, RZ ;  /* 0x0000001084247810 */ /* 0x000fe40007ffe1ff */
[----:B-----5:R-:W-:Y:S01]  /*e240*/  ISETP.GE.AND P4, PT, R22, c[0x0][0x1d4], PT ;  /* 0x0000750016007a0c */ /* 0x020fe20003f86270 */
[----:B------:R1:W-:Y:S01]  /*e250*/  LDGSTS.E.BYPASS.LTC128B.128 [R251+0x100], [R20.64], !P1 ;  /* 0x0010000014fb7fae */ /* 0x0003e2000c901d46 */
[----:B------:R-:W-:Y:S02]  /*e260*/  IADD3 R22, P0, R2, R47, RZ ;  /* 0x0000002f02167210 */ /* 0x000fe40007f1e0ff */
[----:B------:R-:W-:Y:S02]  /*e270*/  SEL R44, RZ, 0x10, P4 ;  /* 0x00000010ff2c7807 */ /* 0x000fe40002000000 */
[----:B--2---:R-:W-:Y:S01]  /*e280*/  ISETP.GE.AND P3, PT, R15, c[0x0][0x1d4], PT ;  /* 0x000075000f007a0c */ /* 0x004fe20003f66270 */
[----:B------:R-:W2:Y:S01]  /*e290*/  SHFL.IDX PT, R2, R5, 0x2, 0x181f ;  /* 0x00581f0005027f89 */ /* 0x000ea200000e0000 */
[----:B------:R-:W-:Y:S02]  /*e2a0*/  IADD3.X R23, R0, R14, RZ, P0, !PT ;  /* 0x0000000e00177210 */ /* 0x000fe400007fe4ff */
[----:B------:R-:W-:Y:S02]  /*e2b0*/  SEL R15, RZ, 0x10, P5 ;  /* 0x00000010ff0f7807 */ /* 0x000fe40002800000 */
[----:B------:R-:W-:Y:S01]  /*e2c0*/  LOP3.LUT R36, R36, 0xf, RZ, 0xc0, !PT ;  /* 0x0000000f24247812 */ /* 0x000fe200078ec0ff */
[----:B------:R3:W-:Y:S01]  /*e2d0*/  LDGSTS.E.BYPASS.LTC128B.128 [R251+0x3100], [R28.64], !P5 ;  /* 0x031000001cfb7fae */ /* 0x0007e2000e901d46 */
[----:B------:R-:W-:Y:S02]  /*e2e0*/  IADD3 R38, -R44, 0x10, RZ ;  /* 0x000000102c267810 */ /* 0x000fe40007ffe1ff */
[----:B------:R-:W-:Y:S02]  /*e2f0*/  SEL R45, RZ, 0x10, P3 ;  /* 0x00000010ff2d7807 */ /* 0x000fe40001800000 */
[----:B------:R-:W-:Y:S01]  /*e300*/  LOP3.LUT R38, R38, 0xf, RZ, 0xc0, !PT ;  /* 0x0000000f26267812 */ /* 0x000fe200078ec0ff */
[----:B------:R4:W-:Y:S01]  /*e310*/  LDGSTS.E.BYPASS.LTC128B.128 [R251+0x6100], [R30.64], !P4 ;  /* 0x061000001efb7fae */ /* 0x0009e2000e101d46 */
[----:B------:R-:W-:Y:S05]  /*e320*/  ISETP.NE.U32.AND P2, PT, R15, RZ, PT ;  /* 0x000000ff0f00720c */ /* 0x000fea0003f45070 */
[----:B------:R5:W-:Y:S01]  /*e330*/  LDGSTS.E.BYPASS.LTC128B.128 [R251+0x9100], [R22.64], !P3 ;  /* 0x0910000016fb7fae */ /* 0x000be2000d901d46 */
[----:B-1----:R-:W-:Y:S05]  /*e340*/  IADD3 R20, P0, R3, R37, RZ ;  /* 0x0000002503147210 */ /* 0x002fea0007f1e0ff */
[----:B------:R-:W1:Y:S01]  /*e350*/  SHFL.IDX PT, R0, R6, 0x2, 0x181f ;  /* 0x00581f0006007f89 */ /* 0x000e6200000e0000 */
[----:B------:R-:W-:Y:S05]  /*e360*/  IADD3.X R21, R4, R7, RZ, P0, !PT ;  /* 0x0000000704157210 */ /* 0x000fea00007fe4ff */
[----:B------:R1:W-:Y:S01]  /*e370*/  LDGSTS.E.BYPASS.LTC128B.128 [R251+0x1100], [R20.64], !P1 ;  /* 0x0110000014fb7fae */ /* 0x0003e2000c901d46 */
[----:B----4-:R-:W-:Y:S04]  /*e380*/  IADD3 R30, -R15, 0x10, RZ ;  /* 0x000000100f1e7810 */ /* 0x010fe80007ffe1ff */
[----:B------:R-:W-:Y:S02]  /*e390*/  LOP3.LUT R30, R30, 0xf, RZ, 0xc0, !PT ;  /* 0x0000000f1e1e7812 */ /* 0x000fe400078ec0ff */
[C---:B-----5:R-:W-:Y:S04]  /*e3a0*/  IADD3 R22, P1, R3.reuse, R46, RZ ;  /* 0x0000002e03167210 */ /* 0x060fe80007f3e0ff */
[C---:B------:R-:W-:Y:S02]  /*e3b0*/  IADD3.X R23, R4.reuse, R13, RZ, P1, !PT ;  /* 0x0000000d04177210 */ /* 0x040fe40000ffe4ff */
[C---:B-1----:R-:W-:Y:S04]  /*e3c0*/  IADD3 R20, P0, R3.reuse, R39, RZ ;  /* 0x0000002703147210 */ /* 0x042fe80007f1e0ff */
[C---:B------:R-:W-:Y:S02]  /*e3d0*/  IADD3.X R21, R4.reuse, R12, RZ, P0, !PT ;  /* 0x0000000c04157210 */ /* 0x040fe400007fe4ff */
[----:B---3--:R-:W-:Y:S02]  /*e3e0*/  IADD3 R28, P0, R3, R47, RZ ;  /* 0x0000002f031c7210 */ /* 0x008fe40007f1e0ff */
[----:B------:R-:W-:Y:S01]  /*e3f0*/  IADD3 R3, -R45, 0x10, RZ ;  /* 0x000000102d037810 */ /* 0x000fe20007ffe1ff */
[----:B------:R1:W-:Y:S01]  /*e400*/  LDGSTS.E.BYPASS.LTC128B.128 [R251+0x4100], [R20.64], !P5 ;  /* 0x0410000014fb7fae */ /* 0x0003e2000e901d46 */
[----:B------:R-:W-:Y:S02]  /*e410*/  IADD3.X R29, R4, R14, RZ, P0, !PT ;  /* 0x0000000e041d7210 */ /* 0x000fe400007fe4ff */
[----:B--2---:R-:W-:Y:S02]  /*e420*/  IADD3 R36, P1, P0, R36, R2, R37 ;  /* 0x0000000224247210 */ /* 0x004fe4000783e025 */
[----:B------:R-:W-:Y:S01]  /*e430*/  LOP3.LUT R3, R3, 0xf, RZ, 0xc0, !PT ;  /* 0x0000000f03037812 */ /* 0x000fe200078ec0ff */
[----:B------:R1:W-:Y:S01]  /*e440*/  LDGSTS.E.BYPASS.LTC128B.128 [R251+0x7100], [R22.64], !P4 ;  /* 0x0710000016fb7fae */ /* 0x0003e2000e101d46 */
[----:B------:R-:W-:Y:S02]  /*e450*/  IADD3.X R37, RZ, R0, R7, P1, P0 ;  /* 0x00000000ff257210 */ /* 0x000fe40000fe0407 */
[C---:B------:R-:W-:Y:S03]  /*e460*/  HMMA.16816.F32.BF16 R4, R48.reuse, R8, RZ ;  /* 0x000000083004723c */ /* 0x040fe600000418ff */
[----:B------:R-:W-:Y:S01]  /*e470*/  IADD3 R30, P1, P0, R30, R2, R39 ;  /* 0x000000021e1e7210 */ /* 0x000fe2000783e027 */
[----:B------:R2:W-:Y:S03]  /*e480*/  LDGSTS.E.BYPASS.LTC128B.128 [R251+0xa100], [R28.64], !P3 ;  /* 0x0a1000001cfb7fae */ /* 0x0005e6000d901d46 */
[----:B------:R-:W-:Y:S01]  /*e490*/  IADD3.X R31, RZ, R0, R12, P1, P0 ;  /* 0x00000000ff1f7210 */ /* 0x000fe20000fe040c */
[C---:B------:R-:W-:Y:S01]  /*e4a0*/  HMMA.16816.F32.BF16 R8, R48.reuse, R10, RZ ;  /* 0x0000000a3008723c */ /* 0x040fe200000418ff */
[----:B------:R-:W-:Y:S04]  /*e4b0*/  IADD3 R38, P1, P0, R38, R2, R46 ;  /* 0x0000000226267210 */ /* 0x000fe8000783e02e */
[----:B------:R-:W-:Y:S02]  /*e4c0*/  IADD3.X R39, RZ, R0, R13, P1, P0 ;  /* 0x00000000ff277210 */ /* 0x000fe40000fe040d */
[----:B------:R-:W-:Y:S05]  /*e4d0*/  IADD3 R2, P1, P0, R3, R2, R47 ;  /* 0x0000000203027210 */ /* 0x000fea000783e02f */
[----:B------:R-:W-:Y:S02]  /*e4e0*/  IADD3.X R3, RZ, R0, R14, P1, P0 ;  /* 0x00000000ff037210 */ /* 0x000fe40000fe040e */
[C---:B------:R-:W-:Y:S01]  /*e4f0*/  HMMA.16816.F32.BF16 R12, R48.reuse, R16, RZ ;  /* 0x00000010300c723c */ /* 0x040fe200000418ff */
[----:B------:R-:W-:Y:S01]  /*e500*/  ISETP.NE.U32.AND P0, PT, R132, RZ, PT ;  /* 0x000000ff8400720c */ /* 0x000fe20003f05070 */
[----:B------:R-:W3:Y:S01]  /*e510*/  LDL R0, [R1+0x34] ;  /* 0x0000340001007983 */ /* 0x000ee20000100800 */
[----:B------:R-:W-:Y:S05]  /*e520*/  ISETP.NE.U32.AND P1, PT, R44, RZ, PT ;  /* 0x000000ff2c00720c */ /* 0x000fea0003f25070 */
[C---:B------:R-:W-:Y:S06]  /*e530*/  HMMA.16816.F32.BF16 R16, R48.reuse, R18, RZ ;  /* 0x000000123010723c */ /* 0x040fec00000418ff */
[----:B------:R4:W-:Y:S01]  /*e540*/  LDGSTS.E.BYPASS.LTC128B.128.ZFILL [R251+0x2100], [R36.64], P0 ;  /* 0x0210000024fb7fae */ /* 0x0009e20008141d46 */
[----:B------:R-:W-:Y:S01]  /*e550*/  ISETP.NE.U32.AND P0, PT, R45, RZ, PT ;  /* 0x000000ff2d00720c */ /* 0x000fe20003f05070 */
[C---:B-1----:R-:W-:Y:S04]  /*e560*/  HMMA.16816.F32.BF16 R20, R48.reuse, R24, RZ ;  /* 0x000000183014723c */ /* 0x042fe800000418ff */
[----:B------:R2:W-:Y:S04]  /*e570*/  LDGSTS.E.BYPASS.LTC128B.128.ZFILL [R251+0x5100], [R30.64], P2 ;  /* 0x051000001efb7fae */ /* 0x0005e80009141d46 */
[C---:B------:R-:W-:Y:S02]  /*e580*/  HMMA.16816.F32.BF16 R24, R48.reuse, R26, RZ ;  /* 0x0000001a3018723c */ /* 0x040fe400000418ff */
[----:B------:R4:W-:Y:S06]  /*e590*/  LDGSTS.E.BYPASS.LTC128B.128.ZFILL [R251+0x8100], [R38.64], P1 ;  /* 0x0810000026fb7fae */ /* 0x0009ec0008941d46 */
[----:B------:R1:W-:Y:S06]  /*e5a0*/  LDGSTS.E.BYPASS.LTC128B.128.ZFILL [R251+0xb100], [R2.64], P0 ;  /* 0x0b10000002fb7fae */ /* 0x0003ec0008141d46 */
[----:B------:R-:W0:Y:S01]  /*e5b0*/  LDGDEPBAR ;  /* 0x00000000000079af */ /* 0x000e220000000000 */
[C---:B--2---:R-:W-:Y:S08]  /*e5c0*/  HMMA.16816.F32.BF16 R28, R48.reuse, R32, RZ ;  /* 0x00000020301c723c */ /* 0x044ff000000418ff */
[C---:B------:R-:W-:Y:S08]  /*e5d0*/  HMMA.16816.F32.BF16 R32, R48.reuse, R34, RZ ;  /* 0x000000223020723c */ /* 0x040ff000000418ff */
[C---:B----4-:R-:W-:Y:S08]  /*e5e0*/  HMMA.16816.F32.BF16 R36, R48.reuse, R40, RZ ;  /* 0x000000283024723c */ /* 0x050ff000000418ff */
[C---:B------:R-:W-:Y:S08]  /*e5f0*/  HMMA.16816.F32.BF16 R40, R48.reuse, R42, RZ ;  /* 0x0000002a3028723c */ /* 0x040ff000000418ff */
[C---:B------:R-:W-:Y:S08]  /*e600*/  HMMA.16816.F32.BF16 R44, R48.reuse, R184, RZ ;  /* 0x000000b8302c723c */ /* 0x040ff000000418ff */
[----:B------:R-:W-:Y:S01]  /*e610*/  HMMA.16816.F32.BF16 R48, R48, R186, RZ ;  /* 0x000000ba3030723c */ /* 0x000fe200000418ff */
[----:B------:R-:W-:Y:S07]  /*e620*/  LDSM.16.M88.4 R184, [R225] ;  /* 0x00000000e1b8783b */ /* 0x000fee0000000200 */
[C---:B------:R-:W-:Y:S08]  /*e630*/  HMMA.16816.F32.BF16 R4, R188.reuse, R192, R4 ;  /* 0x000000c0bc04723c */ /* 0x040ff00000041804 */
[C---:B------:R-:W-:Y:S01]  /*e640*/  HMMA.16816.F32.BF16 R8, R188.reuse, R194, R8 ;  /* 0x000000c2bc08723c */ /* 0x040fe20000041808 */
[----:B------:R-:W2:Y:S07]  /*e650*/  LDSM.16.M88.4 R192, [R217] ;  /* 0x00000000d9c0783b */ /* 0x000eae0000000200 */
[C---:B------:R-:W-:Y:S08]  /*e660*/  HMMA.16816.F32.BF16 R12, R188.reuse, R196, R12 ;  /* 0x000000c4bc0c723c */ /* 0x040ff0000004180c */
[C---:B------:R-:W-:Y:S01]  /*e670*/  HMMA.16816.F32.BF16 R16, R188.reuse, R198, R16 ;  /* 0x000000c6bc10723c */ /* 0x040fe20000041810 */
[----:B------:R-:W4:Y:S07]  /*e680*/  LDSM.16.M88.4 R196, [R217+0x800] ;  /* 0x00080000d9c4783b */ /* 0x000f2e0000000200 */
[C---:B------:R-:W-:Y:S08]  /*e690*/  HMMA.16816.F32.BF16 R20, R188.reuse, R200, R20 ;  /* 0x000000c8bc14723c */ /* 0x040ff00000041814 */
[C---:B------:R-:W-:Y:S01]  /*e6a0*/  HMMA.16816.F32.BF16 R24, R188.reuse, R202, R24 ;  /* 0x000000cabc18723c */ /* 0x040fe20000041818 */
[----:B------:R-:W5:Y:S07]  /*e6b0*/  LDSM.16.M88.4 R200, [R217+0x1000] ;  /* 0x00100000d9c8783b */ /* 0x000f6e0000000200 */
[C---:B------:R-:W-:Y:S08]  /*e6c0*/  HMMA.16816.F32.BF16 R28, R188.reuse, R204, R28 ;  /* 0x000000ccbc1c723c */ /* 0x040ff0000004181c */
[C---:B------:R-:W-:Y:S01]  /*e6d0*/  HMMA.16816.F32.BF16 R32, R188.reuse, R206, R32 ;  /* 0x000000cebc20723c */ /* 0x040fe20000041820 */
[----:B------:R-:W1:Y:S07]  /*e6e0*/  LDSM.16.M88.4 R204, [R217+0x1800] ;  /* 0x00180000d9cc783b */ /* 0x000e6e0000000200 */
[C---:B------:R-:W-:Y:S08]  /*e6f0*/  HMMA.16816.F32.BF16 R36, R188.reuse, R208, R36 ;  /* 0x000000d0bc24723c */ /* 0x040ff00000041824 */
[C---:B------:R-:W-:Y:S01]  /*e700*/  HMMA.16816.F32.BF16 R40, R188.reuse, R210, R40 ;  /* 0x000000d2bc28723c */ /* 0x040fe20000041828 */
[----:B------:R-:W-:Y:S07]  /*e710*/  LDSM.16.M88.4 R208, [R217+0x2800] ;  /* 0x00280000d9d0783b */ /* 0x000fee0000000200 */
[C---:B------:R-:W-:Y:S08]  /*e720*/  HMMA.16816.F32.BF16 R44, R188.reuse, R212, R44 ;  /* 0x000000d4bc2c723c */ /* 0x040ff0000004182c */
[----:B------:R-:W-:Y:S01]  /*e730*/  HMMA.16816.F32.BF16 R48, R188, R214, R48 ;  /* 0x000000d6bc30723c */ /* 0x000fe20000041830 */
[----:B------:R-:W1:Y:S07]  /*e740*/  LDSM.16.M88.4 R188, [R217+0x2000] ;  /* 0x00200000d9bc783b */ /* 0x000e6e0000000200 */
[C---:B--2---:R-:W-:Y:S08]  /*e750*/  HMMA.16816.F32.BF16 R4, R184.reuse, R192, R4 ;  /* 0x000000c0b804723c */ /* 0x044ff00000041804 */
[C---:B------:R-:W-:Y:S01]  /*e760*/  HMMA.16816.F32.BF16 R8, R184.reuse, R194, R8 ;  /* 0x000000c2b808723c */ /* 0x040fe20000041808 */
[----:B------:R-:W-:Y:S07]  /*e770*/  LDSM.16.M88.4 R192, [R216+-0x9000] ;  /* 0xff700000d8c0783b */ /* 0x000fee0000000200 */
[C---:B----4-:R-:W-:Y:S08]  /*e780*/  HMMA.16816.F32.BF16 R12, R184.reuse, R196, R12 ;  /* 0x000000c4b80c723c */ /* 0x050ff0000004180c */
[C---:B------:R-:W-:Y:S01]  /*e790*/  HMMA.16816.F32.BF16 R16, R184.reuse, R198, R16 ;  /* 0x000000c6b810723c */ /* 0x040fe20000041810 */
[----:B------:R-:W-:Y:S07]  /*e7a0*/  LDSM.16.M88.4 R196, [R216+-0x8800] ;  /* 0xff780000d8c4783b */ /* 0x000fee0000000200 */
[C---:B-----5:R-:W-:Y:S08]  /*e7b0*/  HMMA.16816.F32.BF16 R20, R184.reuse, R200, R20 ;  /* 0x000000c8b814723c */ /* 0x060ff00000041814 */
[C---:B------:R-:W-:Y:S01]  /*e7c0*/  HMMA.16816.F32.BF16 R24, R184.reuse, R202, R24 ;  /* 0x000000cab818723c */ /* 0x040fe20000041818 */
[----:B------:R-:W-:Y:S07]  /*e7d0*/  LDSM.16.M88.4 R200, [R216+-0x8000] ;  /* 0xff800000d8c8783b */ /* 0x000fee0000000200 */
[C---:B-1----:R-:W-:Y:S08]  /*e7e0*/  HMMA.16816.F32.BF16 R28, R184.reuse, R204, R28 ;  /* 0x000000ccb81c723c */ /* 0x042ff0000004181c */
[C---:B------:R-:W-:Y:S01]  /*e7f0*/  HMMA.16816.F32.BF16 R32, R184.reuse, R206, R32 ;  /* 0x000000ceb820723c */ /* 0x040fe20000041820 */
[----:B------:R-:W-:Y:S07]  /*e800*/  LDSM.16.M88.4 R204, [R216+-0x7800] ;  /* 0xff880000d8cc783b */ /* 0x000fee0000000200 */
[C---:B------:R-:W-:Y:S08]  /*e810*/  HMMA.16816.F32.BF16 R36, R184.reuse, R188, R36 ;  /* 0x000000bcb824723c */ /* 0x040ff00000041824 */
[C---:B------:R-:W-:Y:S01]  /*e820*/  HMMA.16816.F32.BF16 R40, R184.reuse, R190, R40 ;  /* 0x000000beb828723c */ /* 0x040fe20000041828 */
[----:B------:R-:W1:Y:S07]  /*e830*/  LDSM.16.M88.4 R188, [R224] ;  /* 0x00000000e0bc783b */ /* 0x000e6e0000000200 */
[C---:B------:R-:W-:Y:S08]  /*e840*/  HMMA.16816.F32.BF16 R44, R184.reuse, R208, R44 ;  /* 0x000000d0b82c723c */ /* 0x040ff0000004182c */
[----:B------:R-:W-:Y:S01]  /*e850*/  HMMA.16816.F32.BF16 R48, R184, R210, R48 ;  /* 0x000000d2b830723c */ /* 0x000fe20000041830 */
[----:B------:R-:W2:Y:S06]  /*e860*/  LDSM.16.M88.4 R184, [R216+-0x7000] ;  /* 0xff900000d8b8783b */ /* 0x000eac0000000200 */
[----:B------:R-:W4:Y:S01]  /*e870*/  LDSM.16.M88.4 R208, [R216+-0x6800] ;  /* 0xff980000d8d0783b */ /* 0x000f220000000200 */
[----:B---3--:R-:W-:Y:S01]  /*e880*/  ISETP.GT.AND P0, PT, R252, R0, PT ;  /* 0x00000000fc00720c */ /* 0x008fe20003f04270 */
        /* <DEDUP_REMOVED lines=36> */
[----:B------:R-:W2:Y:S06]  /*ead0*/  LDSM.16.M88.4 R184, [R231] ;  /* 0x00000000e7b8783b */ /* 0x000eac0000000200 */
        /* <DEDUP_REMOVED lines=18> */
[----:B------:R-:W2:Y:S06]  /*ec00*/  LDSM.16.M88.4 R188, [R217+0x5000] ;  /* 0x00500000d9bc783b */ /* 0x000eac0000000200 */
        /* <DEDUP_REMOVED lines=18> */
[----:B------:R-:W2:Y:S06]  /*ed30*/  LDSM.16.M88.4 R184, [R216+-0x4000] ;  /* 0xffc00000d8b8783b */ /* 0x000eac0000000200 */
        /* <DEDUP_REMOVED lines=94> */
[----:B------:R-:W1:Y:S06]  /*f320*/  LDSM.16.M88.4 R188, [R135+0xb000] ;  /* 0x00b0000087bc783b */ /* 0x000e6c0000000200 */
[----:B------:R-:W5:Y:S01]  /*f330*/  LDSM.16.M88.4 R192, [R135+0xb800] ;  /* 0x00b8000087c0783b */ /* 0x000f620000000200 */
        /* <DEDUP_REMOVED lines=15> */
[C---:B-----5:R-:W-:Y:S08]  /*f430*/  HMMA.16816.F32.BF16 R44, R196.reuse, R192, R44 ;  /* 0x000000c0c42c723c */ /* 0x060ff0000004182c */
[----:B------:R-:W-:Y:S01]  /*f440*/  HMMA.16816.F32.BF16 R48, R196, R194, R48 ;  /* 0x000000c2c430723c */ /* 0x000fe20000041830 */
[----:B------:R-:W5:Y:S06]  /*f450*/  LDSM.16.M88.4 R192, [R243] ;  /* 0x00000000f3c0783b */ /* 0x000f6c0000000200 */
[----:B------:R-:W1:Y:S01]  /*f460*/  LDSM.16.M88.4 R196, [R244] ;  /* 0x00000000f4c4783b */ /* 0x000e620000000200 */
        /* <DEDUP_REMOVED lines=12> */
[C---:B-----5:R-:W-:Y:S08]  /*f530*/  HMMA.16816.F32.BF16 R36, R200.reuse, R192, R36 ;  /* 0x000000c0c824723c */ /* 0x060ff00000041824 */
[C---:B------:R-:W-:Y:S01]  /*f540*/  HMMA.16816.F32.BF16 R40, R200.reuse, R194, R40 ;  /* 0x000000c2c828723c */ /* 0x040fe20000041828 */
[----:B------:R-:W4:Y:S07]  /*f550*/  LDSM.16.M88.4 R192, [R217+0xa800] ;  /* 0x00a80000d9c0783b */ /* 0x000f2e0000000200 */
[C---:B------:R-:W-:Y:S08]  /*f560*/  HMMA.16816.F32.BF16 R44, R200.reuse, R196, R44 ;  /* 0x000000c4c82c723c */ /* 0x040ff0000004182c */
[----:B------:R-:W-:Y:S01]  /*f570*/  HMMA.16816.F32.BF16 R48, R200, R198, R48 ;  /* 0x000000c6c830723c */ /* 0x000fe20000041830 */
[----:B------:R-:W5:Y:S06]  /*f580*/  LDSM.16.M88.4 R196, [R217+0xb000] ;  /* 0x00b00000d9c4783b */ /* 0x000f6c0000000200 */
[----:B------:R-:W-:Y:S01]  /*f590*/  LDSM.16.M88.4 R200, [R224+0xc000] ;  /* 0x00c00000e0c8783b */ /* 0x000fe20000000200 */
[C---:B---3--:R-:W-:Y:S08]  /*f5a0*/  HMMA.16816.F32.BF16 R4, R204.reuse, R208, R4 ;  /* 0x000000d0cc04723c */ /* 0x048ff00000041804 */
[C---:B------:R-:W-:Y:S01]  /*f5b0*/  HMMA.16816.F32.BF16 R8, R204.reuse, R210, R8 ;  /* 0x000000d2cc08723c */ /* 0x040fe20000041808 */
[----:B------:R-:W-:Y:S07]  /*f5c0*/  LDSM.16.M88.4 R208, [R216] ;  /* 0x00000000d8d0783b */ /* 0x000fee0000000200 */
[C---:B--2---:R-:W-:Y:S08]  /*f5d0*/  HMMA.16816.F32.BF16 R12, R204.reuse, R184, R12 ;  /* 0x000000b8cc0c723c */ /* 0x044ff0000004180c */
[C---:B------:R-:W-:Y:S01]  /*f5e0*/  HMMA.16816.F32.BF16 R16, R204.reuse, R186, R16 ;  /* 0x000000bacc10723c */ /* 0x040fe20000041810 */
[----:B------:R-:W2:Y:S07]  /*f5f0*/  LDSM.16.M88.4 R184, [R217+0xb800] ;  /* 0x00b80000d9b8783b */ /* 0x000eae0000000200 */
[C---:B-1----:R-:W-:Y:S08]  /*f600*/  HMMA.16816.F32.BF16 R20, R204.reuse, R188, R20 ;  /* 0x000000bccc14723c */ /* 0x042ff00000041814 */
[C---:B------:R-:W-:Y:S08]  /*f610*/  HMMA.16816.F32.BF16 R24, R204.reuse, R190, R24 ;  /* 0x000000becc18723c */ /* 0x040ff00000041818 */
[C---:B----4-:R-:W-:Y:S08]  /*f620*/  HMMA.16816.F32.BF16 R28, R204.reuse, R192, R28 ;  /* 0x000000c0cc1c723c */ /* 0x050ff0000004181c */
[C---:B------:R-:W-:Y:S08]  /*f630*/  HMMA.16816.F32.BF16 R32, R204.reuse, R194, R32 ;  /* 0x000000c2cc20723c */ /* 0x040ff00000041820 */
[C---:B-----5:R-:W-:Y:S08]  /*f640*/  HMMA.16816.F32.BF16 R36, R204.reuse, R196, R36 ;  /* 0x000000c4cc24723c */ /* 0x060ff00000041824 */
        /* <DEDUP_REMOVED lines=29> */
[----:B------:R-:W-:Y:S05]  /*f820*/  FMUL.FTZ R19, R19, c[0x0][0x320] ;  /* 0x0000c80013137a20 */ /* 0x000fea0000410000 */
[----:B------:R-:W1:Y:S01]  /*f830*/  MUFU.TANH R210, R9 ;  /* 0x0000000900d27308 */ /* 0x000e620000002400 */
[----:B----4-:R-:W4:Y:S09]  /*f840*/  LDSM.16.M88.4 R4, [R216+0x1000] ;  /* 0x00100000d804783b */ /* 0x010f320000000200 */
[----:B------:R-:W1:Y:S10]  /*f850*/  MUFU.TANH R215, R10 ;  /* 0x0000000a00d77308 */ /* 0x000e740000002400 */
[----:B------:R5:W1:Y:S10]  /*f860*/  MUFU.TANH R213, R11 ;  /* 0x0000000b00d57308 */ /* 0x000a740000002400 */
[----:B------:R-:W1:Y:S10]  /*f870*/  MUFU.TANH R199, R16 ;  /* 0x0000001000c77308 */ /* 0x000e740000002400 */
[----:B------:R-:W1:Y:S01]  /*f880*/  MUFU.TANH R197, R17 ;  /* 0x0000001100c57308 */ /* 0x000e620000002400 */
[----:B-----5:R-:W5:Y:S01]  /*f890*/  LDSM.16.M88.4 R8, [R216+0x1800] ;  /* 0x00180000d808783b */ /* 0x020f620000000200 */
[C---:B----4-:R-:W-:Y:S08]  /*f8a0*/  HMMA.16816.F32.BF16 R20, R200.reuse, R4, R20 ;  /* 0x00000004c814723c */ /* 0x050ff00000041814 */
[----:B------:R-:W4:Y:S01]  /*f8b0*/  MUFU.TANH R204, R18 ;  /* 0x0000001200cc7308 */ /* 0x000f220000002400 */
[C---:B------:R-:W-:Y:S01]  /*f8c0*/  HMMA.16816.F32.BF16 R24, R200.reuse, R6, R24 ;  /* 0x00000006c818723c */ /* 0x040fe20000041818 */
[----:B------:R-:W1:Y:S08]  /*f8d0*/  LDSM.16.M88.4 R4, [R216+0x2000] ;  /* 0x00200000d804783b */ /* 0x000e700000000200 */
[----:B------:R-:W1:Y:S06]  /*f8e0*/  MUFU.TANH R198, R19 ;  /* 0x0000001300c67308 */ /* 0x000e6c0000002400 */
[----:B------:R-:W-:Y:S04]  /*f8f0*/  FMUL.FTZ R20, R20, c[0x0][0x320] ;  /* 0x0000c80014147a20 */ /* 0x000fe80000410000 */
[----:B------:R-:W1:Y:S01]  /*f900*/  MUFU.TANH R206, R12 ;  /* 0x0000000c00ce7308 */ /* 0x000e620000002400 */
        /* <DEDUP_REMOVED lines=8> */
[C---:B-----5:R-:W-:Y:S06]  /*f990*/  HMMA.16816.F32.BF16 R28, R200.reuse, R8, R28 ;  /* 0x00000008c81c723c */ /* 0x060fec000004181c */
[----:B------:R-:W2:Y:S02]  /*f9a0*/  MUFU.TANH R193, R21 ;  /* 0x0000001500c17308 */ /* 0x000ea40000002400 */
[C---:B------:R-:W-:Y:S01]  /*f9b0*/  HMMA.16816.F32.BF16 R32, R200.reuse, R10, R32 ;  /* 0x0000000ac820723c */ /* 0x040fe20000041820 */
[----:B------:R-:W5:Y:S01]  /*f9c0*/  LDSM.16.M88.4 R8, [R216+0x2800] ;  /* 0x00280000d808783b */ /* 0x000f620000000200 */
[----:B------:R-:W-:Y:S06]  /*f9d0*/  DEPBAR.LE SB0, 0x0 ;  /* 0x000080000000791a */ /* 0x000fec0000000000 */
[----:B------:R-:W2:Y:S01]  /*f9e0*/  MUFU.TANH R196, R22 ;  /* 0x0000001600c47308 */ /* 0x000ea20000002400 */
[----:B------:R-:W-:Y:S01]  /*f9f0*/  BAR.SYNC.DEFER_BLOCKING 0x0 ;  /* 0x0000000000007b1d */ /* 0x000fe20000010000 */
[C---:B-1----:R-:W-:Y:S06]  /*fa00*/  HMMA.16816.F32.BF16 R36, R200.reuse, R4, R36 ;  /* 0x00000004c824723c */ /* 0x042fec0000041824 */
[----:B------:R-:W-:Y:S02]  /*fa10*/  FMUL.FTZ R28, R28, c[0x0][0x320] ;  /* 0x0000c8001c1c7a20 */ /* 0x000fe40000410000 */
[----:B------:R1:W1:Y:S01]  /*fa20*/  MUFU.TANH R195, R23 ;  /* 0x0000001700c37308 */ /* 0x0002620000002400 */
[C---:B------:R-:W-:Y:S03]  /*fa30*/  HMMA.16816.F32.BF16 R40, R200.reuse, R6, R40 ;  /* 0x00000006c828723c */ /* 0x040fe60000041828 */
[----:B------:R-:W-:Y:S02]  /*fa40*/  FMUL.FTZ R29, R29, c[0x0][0x320] ;  /* 0x0000c8001d1d7a20 */ /* 0x000fe40000410000 */
[----:B------:R-:W-:Y:S02]  /*fa50*/  FMUL.FTZ R30, R30, c[0x0][0x320] ;  /* 0x0000c8001e1e7a20 */ /* 0x000fe40000410000 */
[----:B------:R-:W-:Y:S02]  /*fa60*/  FMUL.FTZ R31, R31, c[0x0][0x320] ;  /* 0x0000c8001f1f7a20 */ /* 0x000fe40000410000 */
[----:B------:R2:W2:Y:S03]  /*fa70*/  MUFU.TANH R191, R24 ;  /* 0x0000001800bf7308 */ /* 0x0004a60000002400 */
[----:B------:R-:W-:Y:S07]  /*fa80*/  FMUL.FTZ R32, R32, c[0x0][0x320] ;  /* 0x0000c80020207a20 */ /* 0x000fee0000410000 */
[----:B------:R3:W3:Y:S01]  /*fa90*/  MUFU.TANH R189, R25 ;  /* 0x0000001900bd7308 */ /* 0x0006e20000002400 */
[C---:B-----5:R-:W-:Y:S04]  /*faa0*/  HMMA.16816.F32.BF16 R44, R200.reuse, R8, R44 ;  /* 0x00000008c82c723c */ /* 0x060fe8000004182c */
[----:B-1----:R-:W-:Y:S05]  /*fab0*/  FMUL.FTZ R23, R41, c[0x0][0x320] ;  /* 0x0000c80029177a20 */ /* 0x002fea0000410000 */
[----:B------:R1:W1:Y:S01]  /*fac0*/  MUFU.TANH R192, R26 ;  /* 0x0000001a00c07308 */ /* 0x0002620000002400 */
[----:B------:R-:W-:Y:S03]  /*fad0*/  HMMA.16816.F32.BF16 R48, R200, R10, R48 ;  /* 0x0000000ac830723c */ /* 0x000fe60000041830 */
[----:B--2---:R-:W-:Y:S06]  /*fae0*/  FMUL.FTZ R24, R40, c[0x0][0x320] ;  /* 0x0000c80028187a20 */ /* 0x004fec0000410000 */
[----:B------:R2:W2:Y:S03]  /*faf0*/  MUFU.TANH R190, R27 ;  /* 0x0000001b00be7308 */ /* 0x0004a60000002400 */
[----:B---3--:R-:W-:Y:S02]  /*fb00*/  FMUL.FTZ R25, R43, c[0x0][0x320] ;  /* 0x0000c8002b197a20 */ /* 0x008fe40000410000 */
[----:B------:R-:W-:Y:S02]  /*fb10*/  FMUL.FTZ R22, R44, c[0x0][0x320] ;  /* 0x0000c8002c167a20 */ /* 0x000fe40000410000 */
[----:B------:R-:W-:Y:S03]  /*fb20*/  FMUL.FTZ R17, R45, c[0x0][0x320] ;  /* 0x0000c8002d117a20 */ /* 0x000fe60000410000 */
[----:B------:R3:W3:Y:S01]  /*fb30*/  MUFU.TANH R186, R28 ;  /* 0x0000001c00ba7308 */ /* 0x0006e20000002400 */
[----:B------:R-:W-:Y:S02]  /*fb40*/  FMUL.FTZ R21, R46, c[0x0][0x320] ;  /* 0x0000c8002e157a20 */ /* 0x000fe40000410000 */
[----:B------:R-:W-:Y:S02]  /*fb50*/  FMUL.FTZ R20, R47, c[0x0][0x320] ;  /* 0x0000c8002f147a20 */ /* 0x000fe40000410000 */
[----:B-1----:R-:W-:Y:S02]  /*fb60*/  FMUL.FTZ R26, R42, c[0x0][0x320] ;  /* 0x0000c8002a1a7a20 */ /* 0x002fe40000410000 */
[----:B------:R-:W-:Y:S02]  /*fb70*/  FMUL.FTZ R16, R48, c[0x0][0x320] ;  /* 0x0000c80030107a20 */ /* 0x000fe40000410000 */
[----:B------:R-:W-:Y:S01]  /*fb80*/  FMUL.FTZ R11, R49, c[0x0][0x320] ;  /* 0x0000c800310b7a20 */ /* 0x000fe20000410000 */
[----:B------:R1:W1:Y:S01]  /*fb90*/  MUFU.TANH R185, R29 ;  /* 0x0000001d00b97308 */ /* 0x0002620000002400 */
[----:B------:R-:W-:Y:S02]  /*fba0*/  FMUL.FTZ R19, R50, c[0x0][0x320] ;  /* 0x0000c80032137a20 */ /* 0x000fe40000410000 */
[----:B------:R-:W-:Y:S02]  /*fbb0*/  FMUL.FTZ R18, R51, c[0x0][0x320] ;  /* 0x0000c80033127a20 */ /* 0x000fe40000410000 */
[----:B--2---:R-:W-:Y:S05]  /*fbc0*/  FMUL.FTZ R27, R37, c[0x0][0x320] ;  /* 0x0000c800251b7a20 */ /* 0x004fea0000410000 */
[----:B------:R2:W2:Y:S01]  /*fbd0*/  MUFU.TANH R188, R30 ;  /* 0x0000001e00bc7308 */ /* 0x0004a20000002400 */
[----:B---3--:R-:W-:Y:S09]  /*fbe0*/  FMUL.FTZ R28, R39, c[0x0][0x320] ;  /* 0x0000c800271c7a20 */ /* 0x008ff20000410000 */
[----:B------:R3:W3:Y:S01]  /*fbf0*/  MUFU.TANH R187, R31 ;  /* 0x0000001f00bb7308 */ /* 0x0006e20000002400 */
[----:B-1----:R-:W-:Y:S09]  /*fc00*/  FMUL.FTZ R29, R38, c[0x0][0x320] ;  /* 0x0000c800261d7a20 */ /* 0x002ff20000410000 */
[----:B------:R1:W1:Y:S01]  /*fc10*/  MUFU.TANH R184, R32 ;  /* 0x0000002000b87308 */ /* 0x0002620000002400 */
[----:B--2---:R-:W-:Y:S09]  /*fc20*/  FMUL.FTZ R30, R36, c[0x0][0x320] ;  /* 0x0000c800241e7a20 */ /* 0x004ff20000410000 */
[----:B------:R2:W2:Y:S01]  /*fc30*/  MUFU.TANH R205, R13 ;  /* 0x0000000d00cd7308 */ /* 0x0004a20000002400 */
[----:B---3--:R-:W-:Y:S02]  /*fc40*/  FMUL.FTZ R31, R33, c[0x0][0x320] ;  /* 0x0000c800211f7a20 */ /* 0x008fe40000410000 */
[----:B------:R-:W-:Y:S07]  /*fc50*/  FMUL.FTZ R33, R34, c[0x0][0x320] ;  /* 0x0000c80022217a20 */ /* 0x000fee0000410000 */
[----:B------:R3:W2:Y:S01]  /*fc60*/  MUFU.TANH R209, R14 ;  /* 0x0000000e00d17308 */ /* 0x0006a20000002400 */
[----:B-1----:R-:W-:Y:S09]  /*fc70*/  FMUL.FTZ R32, R35, c[0x0][0x320] ;  /* 0x0000c80023207a20 */ /* 0x002ff20000410000 */
[----:B------:R3:W1:Y:S10]  /*fc80*/  MUFU.TANH R207, R15 ;  /* 0x0000000f00cf7308 */ /* 0x0006740000002400 */
        /* <DEDUP_REMOVED lines=20> */
[----:B--234-:R-:W2:Y:S01]  /*fdd0*/  LDL R2, [R1+0x3c] ;  /* 0x00003c0001027983 */ /* 0x01cea20000100800 */
[----:B------:R-:W-:Y:S03]  /*fde0*/  IMAD.MOV.U32 R12, RZ, RZ, c[0x0][0x2b8] ;  /* 0x0000ae00ff0c7624 */ /* 0x000fe600078e00ff */
[----:B------:R-:W3:Y:S02]  /*fdf0*/  LDL.64 R36, [R1+0x50] ;  /* 0x0000500001247983 */ /* 0x000ee40000100a00 */
[----:B------:R-:W-:Y:S02]  /*fe00*/  ISETP.NE.AND P2, PT, R12, 0x1, PT ;  /* 0x000000010c00780c */ /* 0x000fe40003f45270 */
[----:B------:R-:W4:Y:S04]  /*fe10*/  LDL R5, [R1+0x60] ;  /* 0x0000600001057983 */ /* 0x000f280000100800 */
[----:B------:R-:W5:Y:S04]  /*fe20*/  S2R R13, SR_TID.X ;  /* 0x00000000000d7919 */ /* 0x000f680000002100 */
[----:B------:R-:W3:Y:S04]  /*fe30*/  LDL.64 R34, [R1+0x48] ;  /* 0x0000480001227983 */ /* 0x000ee80000100a00 */
[----:B------:R-:W4:Y:S04]  /*fe40*/  LDL R6, [R1+0x40] ;  /* 0x0000400001067983 */ /* 0x000f280000100800 */
[----:B------:R-:W4:Y:S04]  /*fe50*/  LDL R10, [R1+0x100] ;  /* 0x00010000010a7983 */ /* 0x000f280000100800 */
[----:B------:R-:W4:Y:S04]  /*fe60*/  LDL R15, [R1+0x20] ;  /* 0x00002000010f7983 */ /* 0x000f280000100800 */
[----:B------:R-:W4:Y:S01]  /*fe70*/  LDL R9, [R1+0x104] ;  /* 0x0001040001097983 */ /* 0x000f220000100800 */
        /* <DEDUP_REMOVED lines=10> */
[----:B------:R-:W5:Y:S03]  /*ff20*/  LDL R12, [R1+0xc] ;  /* 0x00000c00010c7983 */ /* 0x000f660000100800 */
[----:B------:R-:W-:Y:S01]  /*ff30*/  IMAD R0, R0, 0x20, R3 ;  /* 0x0000002000007824 */ /* 0x000fe200078e0203 */
[----:B------:R-:W5:Y:S01]  /*ff40*/  LDL R13, [R1+0x28] ;  /* 0x00002800010d7983 */ /* 0x000f620000100800 */
[----:B--2---:R-:W-:Y:S05]  /*ff50*/  IMAD R2, R252, 0x60, R2 ;  /* 0x00000060fc027824 */ /* 0x004fea00078e0202 */
[----:B------:R-:W-:Y:S05]  /*ff60*/  IADD3 R2, R2, -0x60, R0 ;  /* 0xffffffa002027810 */ /* 0x000fea0007ffe000 */
[----:B------:R-:W-:Y:S04]  /*ff70*/  @P2 IMAD.HI.U32 R3, R2, c[0x0][0x2bc], RZ ;  /* 0x0000af0002032a27 */ /* 0x000fe800078e00ff */
[----:B------:R-:W-:Y:S01]  /*ff80*/  IMAD.MOV.U32 R0, RZ, RZ, R2 ;  /* 0x000000ffff007224 */ /* 0x000fe200078e0002 */
[----:B------:R-:W-:Y:S04]  /*ff90*/  @P2 SHF.R.U32.HI R0, RZ, c[0x0][0x2c0], R3 ;  /* 0x0000b000ff002a19 */ /* 0x000fe80000011603 */
[C---:B---3--:R-:W-:Y:S01]  /*ffa0*/  @!P6 IADD3 R3, P0, R0.reuse, R36, RZ ;  /* 0x000000240003e210 */ /* 0x048fe20007f1e0ff */
[----:B------:R-:W-:Y:S03]  /*ffb0*/  IMAD.MOV.U32 R36, RZ, RZ, RZ ;  /* 0x000000ffff247224 */ /* 0x000fe600078e00ff */
[----:B----4-:R-:W-:Y:S01]  /*ffc0*/  @!P6 LEA.HI.X.SX32 R5, R0, R5, 0x1, P0 ;  /* 0x000000050005e211 */ /* 0x010fe200000f0eff */
[----:B------:R-:W-:Y:S01]  /*ffd0*/  IMAD.MOV R0, RZ, RZ, -R0 ;  /* 0x000000ffff007224 */ /* 0x000fe200078e0a00 */
[C---:B------:R-:W-:Y:S03]  /*ffe0*/  @!P6 LEA R4, P0, R3.reuse, c[0x0][0x2a0], 0x2 ;  /* 0x0000a8000304ea11 */ /* 0x040fe600078010ff */
[----:B------:R-:W-:Y:S01]  /*fff0*/  IMAD R37, R0, c[0x0][0x2b8], R2 ;  /* 0x0000ae0000257a24 */ /* 0x000fe200078e0202 */
[----:B------:R-:W-:Y:S02]  /*10000*/  @!P6 LEA.HI.X R5, R3, c[0x0][0x2a4], R5, 0x2, P0 ;  /* 0x0000a9000305ea11 */ /* 0x000fe400000f1405 */
[----:B------:R-:W-:Y:S01]  /*10010*/  SHF.L.U64.HI R10, R15, 0x1, R10 ;  /* 0x000000010f0a7819 */ /* 0x000fe2000001020a */
[C---:B------:R-:W-:Y:S01]  /*10020*/  IMAD.WIDE.U32 R2, R37.reuse, c[0x0][0x1e0], RZ ;  /* 0x0000780025027a25 */ /* 0x040fe200078e00ff */
[----:B------:R-:W-:Y:S01]  /*10030*/  SHF.R.S32.HI R0, RZ, 0x1f, R37 ;  /* 0x0000001fff007819 */ /* 0x000fe20000011425 */
[----:B------:R-:W2:Y:S01]  /*10040*/  @!P6 LDG.E R36, [R4.64] ;  /* 0x000000060424e981 */ /* 0x000ea2000c1e1900 */
[----:B-----5:R-:W-:Y:S03]  /*10050*/  SHF.L.U64.HI R9, R14, 0x1, R9 ;  /* 0x000000010e097819 */ /* 0x020fe60000010209 */
[----:B------:R-:W-:Y:S01]  /*10060*/  IMAD R0, R0, c[0x0][0x1e0], RZ ;  /* 0x0000780000007a24 */ /* 0x000fe200078e02ff */
[----:B------:R3:W-:Y:S03]  /*10070*/  STL [R1+0x14], R37 ;  /* 0x0000142501007387 */ /* 0x0007e60000100800 */
[----:B------:R-:W-:Y:S04]  /*10080*/  IMAD R0, R37, c[0x0][0x1e4], R0 ;  /* 0x0000790025007a24 */ /* 0x000fe800078e0200 */
[----:B------:R-:W-:Y:S01]  /*10090*/  IMAD.IADD R3, R3, 0x1, R0 ;  /* 0x0000000103037824 */ /* 0x000fe200078e0200 */
[----:B------:R-:W-:Y:S01]  /*100a0*/  SHF.L.U64.HI R7, R12, 0x1, R7 ;  /* 0x000000010c077819 */ /* 0x000fe20000010207 */
[C---:B------:R-:W-:Y:S01]  /*100b0*/  IMAD.SHL.U32 R35, R13.reuse, 0x2, RZ ;  /* 0x000000020d237824 */ /* 0x040fe200078e00ff */
[----:B------:R-:W-:Y:S01]  /*100c0*/  SHF.L.U64.HI R8, R13, 0x1, R8 ;  /* 0x000000010d087819 */ /* 0x000fe20000010208 */
[----:B---3--:R-:W-:Y:S02]  /*100d0*/  IMAD.SHL.U32 R37, R15, 0x2, RZ ;  /* 0x000000020f257824 */ /* 0x008fe400078e00ff */
[----:B--2---:R-:W-:Y:S01]  /*100e0*/  IMAD.WIDE.U32 R2, R36, c[0x0][0x1f0], R2 ;  /* 0x00007c0024027a25 */ /* 0x004fe200078e0002 */
[----:B------:R-:W-:Y:S01]  /*100f0*/  SHF.R.S32.HI R0, RZ, 0x1f, R36 ;  /* 0x0000001fff007819 */ /* 0x000fe20000011424 */
[----:B------:R2:W-:Y:S03]  /*10100*/  STL [R1+0x10], R36 ;  /* 0x0000102401007387 */ /* 0x0005e60000100800 */
[----:B------:R-:W-:Y:S01]  /*10110*/  IADD3 R5, P0, R34, R2, RZ ;  /* 0x0000000222057210 */ /* 0x000fe20007f1e0ff */
[----:B------:R-:W-:Y:S02]  /*10120*/  IMAD R0, R0, c[0x0][0x1f0], RZ ;  /* 0x00007c0000007a24 */ /* 0x000fe400078e02ff */
[----:B------:R-:W-:Y:S02]  /*10130*/  IMAD.SHL.U32 R34, R12, 0x2, RZ ;  /* 0x000000020c227824 */ /* 0x000fe400078e00ff */
[----:B------:R-:W-:Y:S05]  /*10140*/  IMAD R0, R36, c[0x0][0x1f4], R0 ;  /* 0x00007d0024007a24 */ /* 0x000fea00078e0200 */
[----:B------:R-:W-:Y:S02]  /*10150*/  IADD3.X R2, R6, R3, R0, P0, !PT ;  /* 0x0000000306027210 */ /* 0x000fe400007fe400 */
[C---:B------:R-:W-:Y:S04]  /*10160*/  LEA R6, P0, R5.reuse, c[0x0][0x1c8], 0x1 ;  /* 0x0000720005067a11 */ /* 0x040fe800078008ff */
[----:B------:R-:W-:Y:S01]  /*10170*/  LEA.HI.X R5, R5, c[0x0][0x1cc], R2, 0x1, P0 ;  /* 0x0000730005057a11 */ /* 0x000fe200000f0c02 */
[----:B--2---:R-:W-:Y:S01]  /*10180*/  IMAD.SHL.U32 R36, R14, 0x2, RZ ;  /* 0x000000020e247824 */ /* 0x004fe200078e00ff */
[----:B------:R-:W-:-:S05]  /*10190*/  BRA.DIV ~URZ, `(.L_x_2714) ;  /* 0x00007ce27f007947 */ /* 0x000fca000b800000 */
[----:B------:R2:W3:Y:S02]  /*101a0*/  SHFL.IDX PT, R4, R5, RZ, 0x181f ;  /* 0x00181fff05047589 */ /* 0x0004e400000e0000 */
.L_x_2749:
[----:B------:R-:W-:-:S05]  /*101b0*/  BRA.DIV ~URZ, `(.L_x_2715) ;  /* 0x00007d327f007947 */ /* 0x000fca000b800000 */
[----:B------:R-:W4:Y:S01]  /*101c0*/  SHFL.IDX PT, R0, R6, RZ, 0x181f ;  /* 0x00181fff06007589 */ /* 0x000f2200000e0000 */
[C---:B------:R-:W-:Y:S02]  /*101d0*/  IADD3 R12, -R132.reuse, 0x10, RZ ;  /* 0x00000010840c7810 */ /* 0x040fe40007ffe1ff */
[----:B------:R-:W-:Y:S02]  /*101e0*/  ISETP.NE.U32.AND P2, PT, R132, RZ, PT ;  /* 0x000000ff8400720c */ /* 0x000fe40003f45070 */
[----:B------:R-:W-:Y:S04]  /*101f0*/  LOP3.LUT R12, R12, 0xf, RZ, 0xc0, !PT ;  /* 0x0000000f0c0c7812 */ /* 0x000fe800078ec0ff */
[----:B----4-:R-:W-:Y:S04]  /*10200*/  IADD3 R2, P1, P0, R12, R0, R34 ;  /* 0x000000000c027210 */ /* 0x010fe8000783e022 */
[----:B---3--:R-:W-:Y:S02]  /*10210*/  IADD3.X R3, RZ, R4, R7, P1, P0 ;  /* 0x00000004ff037210 */ /* 0x008fe40000fe0407 */
[----:B------:R-:W-:Y:S03]  /*10220*/  IADD3 R14, P0, R0, R35, RZ ;  /* 0x00000023000e7210 */ /* 0x000fe60007f1e0ff */
[----:B------:R-:W-:Y:S01]  /*10230*/  @!PT LDS RZ, [RZ] ;  /* 0x00000000fffff984 */ /* 0x000fe20000000800 */
[----:B------:R-:W-:Y:S01]  /*10240*/  @!PT LDS RZ, [RZ] ;  /* 0x00000000fffff984 */ /* 0x000fe20000000800 */
[----:B------:R3:W-:Y:S02]  /*10250*/  LDGSTS.E.BYPASS.LTC128B.128.ZFILL [R251+0xc100], [R2.64], P2 ;  /* 0x0c10000002fb7fae */ /* 0x0007e40009141d46 */
[----:B------:R-:W-:Y:S05]  /*10260*/  IMAD.X R15, R4, 0x1, R8, P0 ;  /* 0x00000001040f7824 */ /* 0x000fea00000e0608 */
[----:B------:R4:W-:Y:S01]  /*10270*/  LDGSTS.E.BYPASS.LTC128B.128 [R251+0xf100], [R14.64], !P5 ;  /* 0x0f1000000efb7fae */ /* 0x0009e2000e901d46 */
[----:B---3--:R-:W-:Y:S05]  /*10280*/  IADD3 R2, P0, R0, R36, RZ ;  /* 0x0000002400027210 */ /* 0x008fea0007f1e0ff */
[----:B------:R-:W-:Y:S05]  /*10290*/  IMAD.X R3, R4, 0x1, R9, P0 ;  /* 0x0000000104037824 */ /* 0x000fea00000e0609 */
[----:B------:R3:W-:Y:S02]  /*102a0*/  LDGSTS.E.BYPASS.LTC128B.128 [R251+0x12100], [R2.64], !P4 ;  /* 0x1210000002fb7fae */ /* 0x0007e4000e101d46 */
[----:B---3--:R-:W-:Y:S02]  /*102b0*/  IADD3 R2, P0, R0, R37, RZ ;  /* 0x0000002500027210 */ /* 0x008fe40007f1e0ff */
[----:B------:R-:W3:Y:S03]  /*102c0*/  SHFL.IDX PT, R0, R6, 0x1, 0x181f ;  /* 0x00381f0006007f89 */ /* 0x000ee600000e0000 */
[----:B------:R-:W-:Y:S02]  /*102d0*/  IMAD.X R3, R4, 0x1, R10, P0 ;  /* 0x0000000104037824 */ /* 0x000fe400000e060a */
[----:B------:R-:W-:Y:S04]  /*102e0*/  SHFL.IDX PT, R4, R5, 0x2, 0x181f ;  /* 0x00581f0005047f89 */ /* 0x000fe800000e0000 */
[----:B------:R5:W-:Y:S01]  /*102f0*/  LDGSTS.E.BYPASS.LTC128B.128 [R251+0x15100], [R2.64], !P3 ;  /* 0x1510000002fb7fae */ /* 0x000be2000d901d46 */
[----:B---3--:R-:W-:Y:S03]  /*10300*/  IADD3 R12, P1, P0, R12, R0, R34 ;  /* 0x000000000c0c7210 */ /* 0x008fe6000783e022 */
[----:B-----5:R-:W3:Y:S02]  /*10310*/  SHFL.IDX PT, R2, R5, 0x1, 0x181f ;  /* 0x00381f0005027f89 */ /* 0x020ee400000e0000 */
[----:B---3--:R-:W-:Y:S05]  /*10320*/  IADD3.X R13, RZ, R2, R7, P1, P0 ;  /* 0x00000002ff0d7210 */ /* 0x008fea0000fe0407 */
[----:B------:R3:W-:Y:S02]  /*10330*/  LDGSTS.E.BYPASS.LTC128B.128.ZFILL [R251+0xd100], [R12.64], P2 ;  /* 0x0d1000000cfb7fae */ /* 0x0007e40009141d46 */
[----:B---3--:R-:W-:Y:S05]  /*10340*/  IADD3 R12, P0, R0, R35, RZ ;  /* 0x00000023000c7210 */ /* 0x008fea0007f1e0ff */
[----:B------:R-:W-:Y:S05]  /*10350*/  IMAD.X R13, R2, 0x1, R8, P0 ;  /* 0x00000001020d7824 */ /* 0x000fea00000e0608 */
[----:B------:R3:W-:Y:S02]  /*10360*/  LDGSTS.E.BYPASS.LTC128B.128 [R251+0x10100], [R12.64], !P5 ;  /* 0x101000000cfb7fae */ /* 0x0007e4000e901d46 */
[----:B---3--:R-:W-:Y:S05]  /*10370*/  IADD3 R12, P0, R0, R36, RZ ;  /* 0x00000024000c7210 */ /* 0x008fea0007f1e0ff */
[----:B------:R-:W-:Y:S01]  /*10380*/  IMAD.X R13, R2, 0x1, R9, P0 ;  /* 0x00000001020d7824 */ /* 0x000fe200000e0609 */
[----:B----4-:R-:W-:Y:S02]  /*10390*/  IADD3 R14, P0, R0, R37, RZ ;  /* 0x00000025000e7210 */ /* 0x010fe40007f1e0ff */
[----:B------:R3:W4:Y:S03]  /*103a0*/  SHFL.IDX PT, R0, R6, 0x2, 0x181f ;  /* 0x00581f0006007f89 */ /* 0x00072600000e0000 */
[----:B------:R-:W-:Y:S01]  /*103b0*/  IMAD.X R15, R2, 0x1, R10, P0 ;  /* 0x00000001020f7824 */ /* 0x000fe200000e060a */
[----:B------:R3:W-:Y:S04]  /*103c0*/  LDGSTS.E.BYPASS.LTC128B.128 [R251+0x13100], [R12.64], !P4 ;  /* 0x131000000cfb7fae */ /* 0x0007e8000e101d46 */
[----:B------:R3:W-:Y:S03]  /*103d0*/  LDGSTS.E.BYPASS.LTC128B.128 [R251+0x16100], [R14.64], !P3 ;  /* 0x161000000efb7fae */ /* 0x0007e6000d901d46 */
.L_x_2750:
[C---:B------:R-:W-:Y:S02]  /*103e0*/  IADD3 R2, -R132.reuse, 0x10, RZ ;  /* 0x0000001084027810 */ /* 0x040fe40007ffe1ff */
[----:B------:R-:W-:Y:S02]  /*103f0*/  ISETP.NE.U32.AND P0, PT, R132, RZ, PT ;  /* 0x000000ff8400720c */ /* 0x000fe40003f05070 */
[----:B------:R-:W-:Y:S04]  /*10400*/  LOP3.LUT R2, R2, 0xf, RZ, 0xc0, !PT ;  /* 0x0000000f02027812 */ /* 0x000fe800078ec0ff */
[----:B----4-:R-:W-:Y:S04]  /*10410*/  IADD3 R2, P2, P1, R2, R0, R34 ;  /* 0x0000000002027210 */ /* 0x010fe8000795e022 */
[----:B------:R-:W-:Y:S02]  /*10420*/  IADD3.X R3, RZ, R4, R7, P2, P1 ;  /* 0x00000004ff037210 */ /* 0x000fe400017e2407 */
[C---:B---3--:R-:W-:Y:S03]  /*10430*/  IADD3 R6, P1, R0.reuse, R36, RZ ;  /* 0x0000002400067210 */ /* 0x048fe60007f3e0ff */
        /* <DEDUP_REMOVED lines=9> */
[----:B---3--:R-:W-:Y:S05]  /*104d0*/  IADD3 R2, P0, R0, R37, RZ ;  /* 0x0000002500027210 */ /* 0x008fea0007f1e0ff */
[----:B------:R-:W-:Y:S05]  /*104e0*/  IMAD.X R3, R4, 0x1, R10, P0 ;  /* 0x0000000104037824 */ /* 0x000fea00000e060a */
[----:B------:R4:W-:Y:S03]  /*104f0*/  LDGSTS.E.BYPASS.LTC128B.128 [R251+0x17100], [R2.64], !P3 ;  /* 0x1710000002fb7fae */ /* 0x0009e6000d901d46 */
.L_x_2713:
[----:B--234-:R-:W-:Y:S05]  /*10500*/  BSYNC B0 ;  /* 0x0000000000007941 */ /* 0x01cfea0003800000 */
.L_x_2712:
        /* <DEDUP_REMOVED lines=57> */
.L_x_2751:
        /* <DEDUP_REMOVED lines=34> */
[----:B------:R-:W-:Y:S02]  /*10ac0*/  FFMA.FTZ R15, R16, c[0x0][0x2d0], -R4 ;  /* 0x0000b400100f7a23 */ /* 0x000fe40000010804 */
[C---:B-1----:R-:W-:Y:S01]  /*10ad0*/  FADD.FTZ R0, -R3.reuse, R134 ;  /* 0x0000008603007221 */ /* 0x042fe20000010100 */
[----:B------:R-:W-:Y:S03]  /*10ae0*/  MOV R134, R12 ;  /* 0x0000000c00867202 */ /* 0x000fe60000000f00 */
[----:B------:R-:W-:Y:S03]  /*10af0*/  FMUL.FTZ R0, R0, c[0x0][0x2d0] ;  /* 0x0000b40000007a20 */ /* 0x000fe60000410000 */
[----:B------:R-:W-:Y:S10]  /*10b00*/  MUFU.EX2 R133, R133 ;  /* 0x0000008500857308 */ /* 0x000ff40000000800 */
[----:B------:R-:W1:Y:S01]  /*10b10*/  MUFU.EX2 R0, R0 ;  /* 0x0000000000007308 */ /* 0x000e620000000800 */
[C---:B---3--:R-:W-:Y:S02]  /*10b20*/  FFMA.FTZ R4, R2.reuse, R13, R7 ;  /* 0x0000000d02047223 */ /* 0x048fe40000010007 */
[----:B------:R-:W-:Y:S02]  /*10b30*/  FMUL.FTZ R48, R2, R136 ;  /* 0x0000008802307220 */ /* 0x000fe40000410000 */
[C---:B--2---:R-:W-:Y:S01]  /*10b40*/  FADD.FTZ R6, R184.reuse, R4 ;  /* 0x00000004b8067221 */ /* 0x044fe20000010000 */
[----:B------:R-:W-:Y:S01]  /*10b50*/  F2FP.BF16.PACK_AB R184, R184, R7 ;  /* 0x00000007b8b8723e */ /* 0x000fe200000010ff */
[----:B------:R-:W-:Y:S02]  /*10b60*/  FMUL.FTZ R4, R3, c[0x0][0x2d0] ;  /* 0x0000b40003047a20 */ /* 0x000fe40000410000 */
[----:B------:R-:W-:Y:S02]  /*10b70*/  FMUL.FTZ R49, R2, R137 ;  /* 0x0000008902317220 */ /* 0x000fe40000410000 */
[--C-:B------:R-:W-:Y:S02]  /*10b80*/  FFMA.FTZ R23, R20, c[0x0][0x2d0], -R4.reuse ;  /* 0x0000b40014177a23 */ /* 0x100fe40000010804 */
[----:B------:R-:W-:Y:S02]  /*10b90*/  FMUL.FTZ R20, R2, R164 ;  /* 0x000000a402147220 */ /* 0x000fe40000410000 */
[----:B------:R-:W2:Y:S01]  /*10ba0*/  LDL.LU R164, [R1+0x2c] ;  /* 0x00002c0001a47983 */ /* 0x000ea20000300800 */
[C---:B-1----:R-:W-:Y:S02]  /*10bb0*/  FMUL.FTZ R50, R0.reuse, R138 ;  /* 0x0000008a00327220 */ /* 0x042fe40000410000 */
[----:B------:R-:W-:Y:S02]  /*10bc0*/  FMUL.FTZ R51, R0, R139 ;  /* 0x0000008b00337220 */ /* 0x000fe40000410000 */
[----:B------:R-:W1:Y:S01]  /*10bd0*/  LDSM.16.MT88.4 R136, [R218] ;  /* 0x00000000da88783b */ /* 0x000e620000004200 */
[--C-:B------:R-:W-:Y:S02]  /*10be0*/  FFMA.FTZ R215, R215, c[0x0][0x2d0], -R4.reuse ;  /* 0x0000b400d7d77a23 */ /* 0x100fe40000010804 */
[--C-:B------:R-:W-:Y:S02]  /*10bf0*/  FFMA.FTZ R213, R213, c[0x0][0x2d0], -R4.reuse ;  /* 0x0000b400d5d57a23 */ /* 0x100fe40000010804 */
[--C-:B------:R-:W-:Y:S02]  /*10c00*/  FFMA.FTZ R5, R212, c[0x0][0x2d0], -R4.reuse ;  /* 0x0000b400d4057a23 */ /* 0x100fe40000010804 */
[--C-:B------:R-:W-:Y:S01]  /*10c10*/  FFMA.FTZ R7, R250, c[0x0][0x2d0], -R4.reuse ;  /* 0x0000b400fa077a23 */ /* 0x100fe20000010804 */
[----:B------:R-:W-:Y:S01]  /*10c20*/  MUFU.EX2 R215, R215 ;  /* 0x000000d700d77308 */ /* 0x000fe20000000800 */
[--C-:B------:R-:W-:Y:S02]  /*10c30*/  FFMA.FTZ R22, R21, c[0x0][0x2d0], -R4.reuse ;  /* 0x0000b40015167a23 */ /* 0x100fe40000010804 */
[----:B------:R-:W-:Y:S02]  /*10c40*/  FMUL.FTZ R21, R2, R165 ;  /* 0x000000a502157220 */ /* 0x000fe40000410000 */
[----:B------:R-:W-:Y:S01]  /*10c50*/  FFMA.FTZ R200, R187, c[0x0][0x2d0], -R4 ;  /* 0x0000b400bbc87a23 */ /* 0x000fe20000010804 */
[----:B------:R-:W-:Y:S01]  /*10c60*/  MOV R187, R9 ;  /* 0x0000000900bb7202 */ /* 0x000fe20000000f00 */
[----:B------:R-:W-:Y:S01]  /*10c70*/  FADD.FTZ R6, R186, R6 ;  /* 0x00000006ba067221 */ /* 0x000fe20000010000 */
[----:B------:R-:W-:Y:S01]  /*10c80*/  F2FP.BF16.PACK_AB R186, R8, R186 ;  /* 0x000000ba08ba723e */ /* 0x000fe200000010ff */
[--C-:B------:R-:W-:Y:S01]  /*10c90*/  FFMA.FTZ R190, R190, c[0x0][0x2d0], -R4.reuse ;  /* 0x0000b400bebe7a23 */ /* 0x100fe20000010804 */
[----:B------:R3:W-:Y:S01]  /*10ca0*/  MUFU.EX2 R165, R7 ;  /* 0x0000000700a57308 */ /* 0x0007e20000000800 */
        /* <DEDUP_REMOVED lines=11> */
[----:B------:R-:W5:Y:S01]  /*10d60*/  MUFU.EX2 R213, R213 ;  /* 0x000000d500d57308 */ /* 0x000f620000000800 */
[--C-:B------:R-:W-:Y:S02]  /*10d70*/  FFMA.FTZ R195, R195, c[0x0][0x2d0], -R4.reuse ;  /* 0x0000b400c3c37a23 */ /* 0x100fe40000010804 */
[--C-:B------:R-:W-:Y:S02]  /*10d80*/  FFMA.FTZ R192, R192, c[0x0][0x2d0], -R4.reuse ;  /* 0x0000b400c0c07a23 */ /* 0x100fe40000010804 */
[----:B---3--:R-:W-:Y:S02]  /*10d90*/  FMUL.FTZ R7, R0, R183 ;  /* 0x000000b700077220 */ /* 0x008fe40000410000 */
[--C-:B------:R-:W-:Y:S02]  /*10da0*/  FFMA.FTZ R201, R188, c[0x0][0x2d0], -R4.reuse ;  /* 0x0000b400bcc97a23 */ /* 0x100fe40000010804 */
[--C-:B------:R-:W-:Y:S01]  /*10db0*/  FFMA.FTZ R203, R32, c[0x0][0x2d0], -R4.reuse ;  /* 0x0000b40020cb7a23 */ /* 0x100fe20000010804 */
[----:B------:R-:W-:Y:S01]  /*10dc0*/  MUFU.EX2 R209, R209 ;  /* 0x000000d100d17308 */ /* 0x000fe20000000800 */
[--C-:B------:R-:W-:Y:S02]  /*10dd0*/  FFMA.FTZ R212, R29, c[0x0][0x2d0], -R4.reuse ;  /* 0x0000b4001dd47a23 */ /* 0x100fe40000010804 */
[C---:B------:R-:W-:Y:S01]  /*10de0*/  FMUL.FTZ R29, R2.reuse, R157 ;  /* 0x0000009d021d7220 */ /* 0x040fe20000410000 */
[----:B------:R-:W-:Y:S01]  /*10df0*/  MOV R157, R187 ;  /* 0x000000bb009d7202 */ /* 0x000fe20000000f00 */
[----:B----4-:R-:W-:Y:S01]  /*10e00*/  FMUL.FTZ R5, R2, R181 ;  /* 0x000000b502057220 */ /* 0x010fe20000410000 */
[----:B------:R-:W-:Y:S01]  /*10e10*/  MOV R181, R19 ;  /* 0x0000001300b57202 */ /* 0x000fe20000000f00 */
[----:B------:R-:W-:Y:S02]  /*10e20*/  FFMA.FTZ R214, R28, c[0x0][0x2d0], -R4 ;  /* 0x0000b4001cd67a23 */ /* 0x000fe40000010804 */
[----:B------:R-:W-:Y:S01]  /*10e30*/  FMUL.FTZ R4, R2, R180 ;  /* 0x000000b402047220 */ /* 0x000fe20000410000 */
[----:B------:R-:W-:Y:S01]  /*10e40*/  MOV R180, R18 ;  /* 0x0000001200b47202 */ /* 0x000fe20000000f00 */
[----:B------:R-:W-:Y:S01]  /*10e50*/  FADD.FTZ R188, R8, R6 ;  /* 0x0000000608bc7221 */ /* 0x000fe20000010000 */
[----:B------:R-:W-:Y:S01]  /*10e60*/  MUFU.EX2 R207, R207 ;  /* 0x000000cf00cf7308 */ /* 0x000fe20000000800 */
[----:B------:R-:W-:Y:S01]  /*10e70*/  FMUL.FTZ R6, R0, R182 ;  /* 0x000000b600067220 */ /* 0x000fe20000410000 */
[----:B-----5:R-:W-:Y:S01]  /*10e80*/  F2FP.BF16.PACK_AB R187, R213, R215 ;  /* 0x000000d7d5bb723e */ /* 0x020fe200000010ff */
[C---:B------:R-:W-:Y:S01]  /*10e90*/  FMUL.FTZ R8, R2.reuse, R176 ;  /* 0x000000b002087220 */ /* 0x040fe20000410000 */
[----:B------:R-:W-:Y:S01]  /*10ea0*/  MOV R176, R23 ;  /* 0x0000001700b07202 */ /* 0x000fe20000000f00 */
[C---:B------:R-:W-:Y:S01]  /*10eb0*/  FMUL.FTZ R9, R2.reuse, R177 ;  /* 0x000000b102097220 */ /* 0x040fe20000410000 */
[----:B------:R-:W-:Y:S01]  /*10ec0*/  MOV R177, R22 ;  /* 0x0000001600b17202 */ /* 0x000fe20000000f00 */
[----:B------:R-:W-:Y:S01]  /*10ed0*/  FMUL.FTZ R12, R2, R172 ;  /* 0x000000ac020c7220 */ /* 0x000fe20000410000 */
[----:B------:R-:W-:Y:S01]  /*10ee0*/  MOV R172, R11 ;  /* 0x0000000b00ac7202 */ /* 0x000fe20000000f00 */
[----:B------:R-:W-:Y:S01]  /*10ef0*/  FMUL.FTZ R11, R0, R179 ;  /* 0x000000b3000b7220 */ /* 0x000fe20000410000 */
[----:B------:R-:W-:Y:S01]  /*10f00*/  MOV R182, R134 ;  /* 0x0000008600b67202 */ /* 0x000fe20000000f00 */
[----:B------:R-:W-:Y:S01]  /*10f10*/  FMUL.FTZ R17, R2, R169 ;  /* 0x000000a902117220 */ /* 0x000fe20000410000 */
[----:B------:R-:W-:Y:S01]  /*10f20*/  MOV R169, R10 ;  /* 0x0000000a00a97202 */ /* 0x000fe20000000f00 */
[----:B------:R-:W-:Y:S01]  /*10f30*/  FMUL.FTZ R10, R0, R178 ;  /* 0x000000b2000a7220 */ /* 0x000fe20000410000 */
[----:B------:R-:W-:Y:S01]  /*10f40*/  MUFU.EX2 R134, R197 ;  /* 0x000000c500867308 */ /* 0x000fe20000000800 */
[C---:B------:R-:W-:Y:S01]  /*10f50*/  FMUL.FTZ R13, R2.reuse, R173 ;  /* 0x000000ad020d7220 */ /* 0x040fe20000410000 */
[----:B------:R-:W-:Y:S01]  /*10f60*/  MOV R173, R15 ;  /* 0x0000000f00ad7202 */ /* 0x000fe20000000f00 */
[----:B------:R-:W-:Y:S01]  /*10f70*/  FMUL.FTZ R16, R2, R168 ;  /* 0x000000a802107220 */ /* 0x000fe20000410000 */
[----:B------:R-:W-:Y:S01]  /*10f80*/  MOV R168, R14 ;  /* 0x0000000e00a87202 */ /* 0x000fe20000000f00 */
[C---:B------:R-:W-:Y:S02]  /*10f90*/  FMUL.FTZ R14, R0.reuse, R174 ;  /* 0x000000ae000e7220 */ /* 0x040fe40000410000 */
[C---:B------:R-:W-:Y:S02]  /*10fa0*/  FMUL.FTZ R15, R0.reuse, R175 ;  /* 0x000000af000f7220 */ /* 0x040fe40000410000 */
[C---:B------:R-:W-:Y:S01]  /*10fb0*/  FMUL.FTZ R18, R0.reuse, R170 ;  /* 0x000000aa00127220 */ /* 0x040fe20000410000 */
[----:B------:R-:W-:Y:S01]  /*10fc0*/  MUFU.EX2 R204, R204 ;  /* 0x000000cc00cc7308 */ /* 0x000fe20000000800 */
[C---:B------:R-:W-:Y:S02]  /*10fd0*/  FMUL.FTZ R19, R0.reuse, R171 ;  /* 0x000000ab00137220 */ /* 0x040fe40000410000 */
[C---:B------:R-:W-:Y:S02]  /*10fe0*/  FMUL.FTZ R22, R0.reuse, R166 ;  /* 0x000000a600167220 */ /* 0x040fe40000410000 */
[C---:B------:R-:W-:Y:S02]  /*10ff0*/  FMUL.FTZ R23, R0.reuse, R167 ;  /* 0x000000a700177220 */ /* 0x040fe40000410000 */
[----:B------:R-:W-:Y:S02]  /*11000*/  FMUL.FTZ R26, R0, R162 ;  /* 0x000000a2001a7220 */ /* 0x000fe40000410000 */
[----:B------:R-:W-:Y:S01]  /*11010*/  FMUL.FTZ R24, R2, R160 ;  /* 0x000000a002187220 */ /* 0x000fe20000410000 */
[----:B------:R-:W-:Y:S01]  /*11020*/  MOV R160, R27 ;  /* 0x0000001b00a07202 */ /* 0x000fe20000000f00 */
[----:B------:R-:W-:Y:S01]  /*11030*/  FMUL.FTZ R27, R0, R163 ;  /* 0x000000a3001b7220 */ /* 0x000fe20000410000 */
[----:B------:R-:W-:Y:S01]  /*11040*/  MUFU.EX2 R197, R195 ;  /* 0x000000c300c57308 */ /* 0x000fe20000000800 */
[----:B------:R-:W-:Y:S01]  /*11050*/  FMUL.FTZ R25, R2, R161 ;  /* 0x000000a102197220 */ /* 0x000fe20000410000 */
[----:B------:R-:W-:Y:S01]  /*11060*/  MOV R161, R34 ;  /* 0x0000002200a17202 */ /* 0x000fe20000000f00 */
[C---:B------:R-:W-:Y:S02]  /*11070*/  FMUL.FTZ R30, R0.reuse, R158 ;  /* 0x0000009e001e7220 */ /* 0x040fe40000410000 */
[----:B------:R-:W-:Y:S02]  /*11080*/  FMUL.FTZ R31, R0, R159 ;  /* 0x0000009f001f7220 */ /* 0x000fe40000410000 */
[C---:B------:R-:W-:Y:S01]  /*11090*/  FMUL.FTZ R28, R2.reuse, R156 ;  /* 0x0000009c021c7220 */ /* 0x040fe20000410000 */
[----:B------:R-:W-:Y:S01]  /*110a0*/  MOV R156, R35 ;  /* 0x00000023009c7202 */ /* 0x000fe20000000f00 */
        /* <DEDUP_REMOVED lines=112> */
[C---:B--2---:R-:W-:Y:S01]  /*117b0*/  FFMA.FTZ R164, R0.reuse, R164, R185 ;  /* 0x000000a400a47223 */ /* 0x044fe200000100b9 */
[----:B------:R-:W-:Y:S01]  /*117c0*/  F2FP.BF16.PACK_AB R185, R165, R185 ;  /* 0x000000b9a5b9723e */ /* 0x000fe200000010ff */
[----:B------:R-:W-:Y:S02]  /*117d0*/  FMUL.FTZ R131, R0, R131 ;  /* 0x0000008300837220 */ /* 0x000fe40000410000 */
[----:B------:R-:W-:Y:S02]  /*117e0*/  FADD.FTZ R0, R133, R188 ;  /* 0x000000bc85007221 */ /* 0x000fe40000010000 */
[----:B------:R-:W-:Y:S02]  /*117f0*/  MUFU.EX2 R188, R181 ;  /* 0x000000b500bc7308 */ /* 0x000fe40000000800 */
[C---:B-1----:R-:W-:Y:S08]  /*11800*/  HMMA.16816.F32.BF16 R4, R184.reuse, R136, R4 ;  /* 0x00000088b804723c */ /* 0x042ff00000041804 */
[C---:B------:R-:W-:Y:S01]  /*11810*/  HMMA.16816.F32.BF16 R8, R184.reuse, R138, R8 ;  /* 0x0000008ab808723c */ /* 0x040fe20000041808 */
[----:B------:R-:W1:Y:S03]  /*11820*/  LDSM.16.MT88.4 R136, [R219] ;  /* 0x00000000db88783b */ /* 0x000e660000004200 */
[----:B---3--:R-:W-:Y:S04]  /*11830*/  FADD.FTZ R0, R2, R0 ;  /* 0x0000000002007221 */ /* 0x008fe80000010000 */
[----:B------:R-:W-:Y:S01]  /*11840*/  FADD.FTZ R0, R144, R0 ;  /* 0x0000000090007221 */ /* 0x000fe20000010000 */
[----:B------:R-:W2:Y:S03]  /*11850*/  LDL R205, [R1+0x34] ;  /* 0x0000340001cd7983 */ /* 0x000ea60000100800 */
        /* <DEDUP_REMOVED lines=18> */
[----:B------:R-:W1:Y:S02]  /*11980*/  LDSM.16.MT88.4 R136, [R220+0x3000] ;  /* 0x00300000dc88783b */ /* 0x000e640000004200 */
[----:B--2---:R-:W-:Y:S05]  /*11990*/  ISETP.GT.AND P0, PT, R252, R205, PT ;  /* 0x000000cdfc00720c */ /* 0x004fea0003f04270 */
        /* <DEDUP_REMOVED lines=28> */
[----:B------:R-:W-:Y:S03]  /*11b60*/  F2FP.BF16.PACK_AB R137, R207, R209 ;  /* 0x000000d1cf89723e */ /* 0x000fe600000010ff */
[----:B------:R-:W-:Y:S02]  /*11b70*/  F2FP.BF16.PACK_AB R138, R134, R144 ;  /* 0x00000090868a723e */ /* 0x000fe400000010ff */
[----:B------:R-:W1:Y:S02]  /*11b80*/  LDSM.16.MT88.4 R144, [R219+0x800] ;  /* 0x00080000db90783b */ /* 0x000e640000004200 */
[----:B------:R-:W-:Y:S01]  /*11b90*/  MUFU.EX2 R134, R189 ;  /* 0x000000bd00867308 */ /* 0x000fe20000000800 */
[----:B------:R-:W-:Y:S07]  /*11ba0*/  F2FP.BF16.PACK_AB R139, R199, R204 ;  /* 0x000000ccc78b723e */ /* 0x000fee00000010ff */
[C---:B------:R-:W-:Y:S02]  /*11bb0*/  HMMA.16816.F32.BF16 R4, R136.reuse, R140, R4 ;  /* 0x0000008c8804723c */ /* 0x040fe40000041804 */
[----:B------:R2:W3:Y:S06]  /*11bc0*/  MUFU.EX2 R189, R176 ;  /* 0x000000b000bd7308 */ /* 0x0004ec0000000800 */
[C---:B------:R-:W-:Y:S01]  /*11bd0*/  HMMA.16816.F32.BF16 R8, R136.reuse, R142, R8 ;  /* 0x0000008e8808723c */ /* 0x040fe20000041808 */
[----:B------:R-:W4:Y:S03]  /*11be0*/  LDSM.16.MT88.4 R140, [R221+0x800] ;  /* 0x00080000dd8c783b */ /* 0x000f260000004200 */
[----:B------:R-:W-:Y:S10]  /*11bf0*/  MUFU.EX2 R186, R172 ;  /* 0x000000ac00ba7308 */ /* 0x000ff40000000800 */
[----:B------:R-:W5:Y:S01]  /*11c00*/  MUFU.EX2 R133, R194 ;  /* 0x000000c200857308 */ /* 0x000f620000000800 */
[----:B--2---:R-:W-:Y:S01]  /*11c10*/  LDSM.16.MT88.4 R176, [R218+0x2800] ;  /* 0x00280000dab0783b */ /* 0x004fe20000004200 */
[----:B---3--:R-:W-:Y:S01]  /*11c20*/  F2FP.BF16.PACK_AB R185, R189, R190 ;  /* 0x000000bebdb9723e */ /* 0x008fe200000010ff */
[C---:B-1----:R-:W-:Y:S07]  /*11c30*/  HMMA.16816.F32.BF16 R12, R136.reuse, R144, R12 ;  /* 0x00000090880c723c */ /* 0x042fee000004180c */
[----:B------:R-:W-:Y:S01]  /*11c40*/  MUFU.EX2 R194, R212 ;  /* 0x000000d400c27308 */ /* 0x000fe20000000800 */
[C---:B------:R-:W-:Y:S01]  /*11c50*/  HMMA.16816.F32.BF16 R16, R136.reuse, R146, R16 ;  /* 0x000000928810723c */ /* 0x040fe20000041810 */
[----:B------:R-:W1:Y:S08]  /*11c60*/  LDSM.16.MT88.4 R144, [R220+0x800] ;  /* 0x00080000dc90783b */ /* 0x000e700000004200 */
[----:B------:R-:W2:Y:S03]  /*11c70*/  MUFU.EX2 R2, R193 ;  /* 0x000000c100027308 */ /* 0x000ea60000000800 */
[----:B-----5:R-:W-:Y:S01]  /*11c80*/  FADD.FTZ R0, R133, R0 ;  /* 0x0000000085007221 */ /* 0x020fe20000010000 */
[C---:B----4-:R-:W-:Y:S06]  /*11c90*/  HMMA.16816.F32.BF16 R20, R136.reuse, R140, R20 ;  /* 0x0000008c8814723c */ /* 0x050fec0000041814 */
[----:B------:R-:W-:Y:S02]  /*11ca0*/  MUFU.EX2 R193, R214 ;  /* 0x000000d600c17308 */ /* 0x000fe40000000800 */
[C---:B------:R-:W-:Y:S01]  /*11cb0*/  HMMA.16816.F32.BF16 R24, R136.reuse, R142, R24 ;  /* 0x0000008e8818723c */ /* 0x040fe20000041818 */
[----:B------:R-:W3:Y:S03]  /*11cc0*/  LDSM.16.MT88.4 R140, [R218+0x3800] ;  /* 0x00380000da8c783b */ /* 0x000ee60000004200 */
[----:B--2---:R-:W-:Y:S04]  /*11cd0*/  FADD.FTZ R0, R2, R0 ;  /* 0x0000000002007221 */ /* 0x004fe80000010000 */
[----:B------:R-:W-:Y:S04]  /*11ce0*/  FADD.FTZ R0, R148, R0 ;  /* 0x0000000094007221 */ /* 0x000fe80000010000 */
[C---:B------:R-:W-:Y:S01]  /*11cf0*/  FADD.FTZ R0, R134.reuse, R0 ;  /* 0x0000000086007221 */ /* 0x040fe20000010000 */
        /* <DEDUP_REMOVED lines=60> */
[C---:B------:R-:W-:Y:S04]  /*120c0*/  FADD.FTZ R0, R134.reuse, R0 ;  /* 0x0000000086007221 */ /* 0x040fe80000010000 */
        /* <DEDUP_REMOVED lines=44> */
[C---:B-1----:R-:W-:Y:S01]  /*12390*/  HMMA.16816.F32.BF16 R4, R136.reuse, R144, R4 ;  /* 0x000000908804723c */ /* 0x042fe20000041804 */
[----:B------:R1:W-:Y:S07]  /*123a0*/  MUFU.EX2 R134, R161 ;  /* 0x000000a100867308 */ /* 0x0003ee0000000800 */
[C---:B------:R-:W-:Y:S01]  /*123b0*/  HMMA.16816.F32.BF16 R8, R136.reuse, R146, R8 ;  /* 0x000000928808723c */ /* 0x040fe20000041808 */
[----:B------:R-:W5:Y:S02]  /*123c0*/  LDSM.16.MT88.4 R144, [R218+0x4800] ;  /* 0x00480000da90783b */ /* 0x000f640000004200 */
[----:B------:R-:W4:Y:S05]  /*123d0*/  MUFU.EX2 R133, R182 ;  /* 0x000000b600857308 */ /* 0x000f2a0000000800 */
[C---:B--2---:R-:W-:Y:S08]  /*123e0*/  HMMA.16816.F32.BF16 R12, R136.reuse, R148, R12 ;  /* 0x00000094880c723c */ /* 0x044ff0000004180c */
[C---:B------:R-:W-:Y:S01]  /*123f0*/  HMMA.16816.F32.BF16 R16, R136.reuse, R150, R16 ;  /* 0x000000968810723c */ /* 0x040fe20000041810 */
[----:B------:R-:W2:Y:S07]  /*12400*/  LDSM.16.MT88.4 R148, [R219+0x4800] ;  /* 0x00480000db94783b */ /* 0x000eae0000004200 */
[C---:B---3--:R-:W-:Y:S01]  /*12410*/  HMMA.16816.F32.BF16 R20, R136.reuse, R140, R20 ;  /* 0x0000008c8814723c */ /* 0x048fe20000041814 */
[----:B-1----:R-:W-:Y:S03]  /*12420*/  LDSM.16.MT88.4 R160, [R221+0x2800] ;  /* 0x00280000dda0783b */ /* 0x002fe60000004200 */
[----:B----4-:R-:W-:Y:S04]  /*12430*/  FADD.FTZ R0, R133, R0 ;  /* 0x0000000085007221 */ /* 0x010fe80000010000 */
[C---:B------:R-:W-:Y:S01]  /*12440*/  HMMA.16816.F32.BF16 R24, R136.reuse, R142, R24 ;  /* 0x0000008e8818723c */ /* 0x040fe20000041818 */
[----:B------:R-:W1:Y:S03]  /*12450*/  LDSM.16.MT88.4 R140, [R221+0x4800] ;  /* 0x00480000dd8c783b */ /* 0x000e660000004200 */
[----:B------:R-:W-:Y:S04]  /*12460*/  FADD.FTZ R0, R2, R0 ;  /* 0x0000000002007221 */ /* 0x000fe80000010000 */
[C---:B------:R-:W-:Y:S04]  /*12470*/  HMMA.16816.F32.BF16 R28, R136.reuse, R152, R28 ;  /* 0x00000098881c723c */ /* 0x040fe8000004181c */
[----:B------:R-:W-:Y:S04]  /*12480*/  FADD.FTZ R0, R156, R0 ;  /* 0x000000009c007221 */ /* 0x000fe80000010000 */
[C---:B------:R-:W-:Y:S01]  /*12490*/  HMMA.16816.F32.BF16 R32, R136.reuse, R154, R32 ;  /* 0x0000009a8820723c */ /* 0x040fe20000041820 */
[----:B------:R-:W-:Y:S03]  /*124a0*/  LDSM.16.MT88.4 R152, [R218+0x7800] ;  /* 0x00780000da98783b */ /* 0x000fe60000004200 */
[----:B------:R-:W-:Y:S04]  /*124b0*/  FADD.FTZ R0, R134, R0 ;  /* 0x0000000086007221 */ /* 0x000fe80000010000 */
[C---:B-----5:R-:W-:Y:S08]  /*124c0*/  HMMA.16816.F32.BF16 R36, R136.reuse, R144, R36 ;  /* 0x000000908824723c */ /* 0x060ff00000041824 */
        /* <DEDUP_REMOVED lines=11> */
[C---:B------:R-:W-:Y:S08]  /*12580*/  HMMA.16816.F32.BF16 R68, R136.reuse, R152, R68 ;  /* 0x000000988844723c */ /* 0x040ff00000041844 */
[C---:B------:R-:W-:Y:S01]  /*12590*/  HMMA.16816.F32.BF16 R72, R136.reuse, R154, R72 ;  /* 0x0000009a8848723c */ /* 0x040fe20000041848 */
[----:B------:R-:W4:Y:S07]  /*125a0*/  LDSM.16.MT88.4 R152, [R218+0xa800] ;  /* 0x00a80000da98783b */ /* 0x000f2e0000004200 */
[C---:B--2---:R-:W-:Y:S08]  /*125b0*/  HMMA.16816.F32.BF16 R76, R136.reuse, R148, R76 ;  /* 0x00000094884c723c */ /* 0x044ff0000004184c */
[C---:B------:R-:W-:Y:S01]  /*125c0*/  HMMA.16816.F32.BF16 R80, R136.reuse, R150, R80 ;  /* 0x000000968850723c */ /* 0x040fe20000041850 */
[----:B------:R-:W-:Y:S07]  /*125d0*/  LDSM.16.MT88.4 R148, [R221+0xa800] ;  /* 0x00a80000dd94783b */ /* 0x000fee0000004200 */
        /* <DEDUP_REMOVED lines=20> */
[----:B------:R-:W4:Y:S01]  /*12720*/  MUFU.EX2 R2, R169 ;  /* 0x000000a900027308 */ /* 0x000f220000000800 */
[----:B------:R-:W-:Y:S01]  /*12730*/  LDSM.16.MT88.4 R156, [R219+0x5000] ;  /* 0x00500000db9c783b */ /* 0x000fe20000004200 */
[----:B------:R-:W-:Y:S02]  /*12740*/  F2FP.BF16.PACK_AB R137, R193, R194 ;  /* 0x000000c2c189723e */ /* 0x000fe400000010ff */
[----:B------:R-:W-:Y:S06]  /*12750*/  F2FP.BF16.PACK_AB R139, R191, R192 ;  /* 0x000000c0bf8b723e */ /* 0x000fec00000010ff */
[----:B------:R-:W5:Y:S01]  /*12760*/  MUFU.EX2 R133, R173 ;  /* 0x000000ad00857308 */ /* 0x000f620000000800 */
[C---:B-1----:R-:W-:Y:S08]  /*12770*/  HMMA.16816.F32.BF16 R4, R136.reuse, R140, R4 ;  /* 0x0000008c8804723c */ /* 0x042ff00000041804 */
[C---:B------:R-:W-:Y:S01]  /*12780*/  HMMA.16816.F32.BF16 R8, R136.reuse, R142, R8 ;  /* 0x0000008e8808723c */ /* 0x040fe20000041808 */
[----:B------:R-:W1:Y:S01]  /*12790*/  LDSM.16.MT88.4 R140, [R218+0x5000] ;  /* 0x00500000da8c783b */ /* 0x000e620000004200 */
[----:B------:R-:W2:Y:S02]  /*127a0*/  MUFU.EX2 R134, R180 ;  /* 0x000000b400867308 */ /* 0x000ea40000000800 */
[----:B----4-:R-:W-:Y:S04]  /*127b0*/  FADD.FTZ R0, R2, R0 ;  /* 0x0000000002007221 */ /* 0x010fe80000010000 */
[C---:B------:R-:W-:Y:S01]  /*127c0*/  HMMA.16816.F32.BF16 R12, R136.reuse, R152, R12 ;  /* 0x00000098880c723c */ /* 0x040fe2000004180c */
[----:B------:R-:W-:Y:S03]  /*127d0*/  LDSM.16.MT88.4 R168, [R219+0x2800] ;  /* 0x00280000dba8783b */ /* 0x000fe60000004200 */
[C---:B------:R-:W-:Y:S01]  /*127e0*/  FADD.FTZ R0, R184.reuse, R0 ;  /* 0x00000000b8007221 */ /* 0x040fe20000010000 */
[----:B------:R-:W-:Y:S01]  /*127f0*/  F2FP.BF16.PACK_AB R184, R184, R2 ;  /* 0x00000002b8b8723e */ /* 0x000fe200000010ff */
[----:B------:R-:W-:Y:S02]  /*12800*/  FADD.FTZ R2, R165, R164 ;  /* 0x000000a4a5027221 */ /* 0x000fe40000010000 */
[C---:B------:R-:W-:Y:S01]  /*12810*/  HMMA.16816.F32.BF16 R16, R136.reuse, R154, R16 ;  /* 0x0000009a8810723c */ /* 0x040fe20000041810 */
[----:B------:R-:W4:Y:S03]  /*12820*/  LDSM.16.MT88.4 R152, [R221+0x5000] ;  /* 0x00500000dd98783b */ /* 0x000f260000004200 */
[----:B-----5:R-:W-:Y:S04]  /*12830*/  FADD.FTZ R0, R133, R0 ;  /* 0x0000000085007221 */ /* 0x020fe80000010000 */
[C---:B---3--:R-:W-:Y:S04]  /*12840*/  HMMA.16816.F32.BF16 R20, R136.reuse, R148, R20 ;  /* 0x000000948814723c */ /* 0x048fe80000041814 */
[C---:B------:R-:W-:Y:S01]  /*12850*/  FADD.FTZ R0, R186.reuse, R0 ;  /* 0x00000000ba007221 */ /* 0x040fe20000010000 */
[----:B------:R-:W-:Y:S02]  /*12860*/  F2FP.BF16.PACK_AB R186, R186, R133 ;  /* 0x00000085baba723e */ /* 0x000fe400000010ff */
[----:B--2---:R-:W-:Y:S01]  /*12870*/  F2FP.BF16.PACK_AB R187, R134, R188 ;  /* 0x000000bc86bb723e */ /* 0x004fe200000010ff */
[C---:B------:R-:W-:Y:S01]  /*12880*/  HMMA.16816.F32.BF16 R24, R136.reuse, R150, R24 ;  /* 0x000000968818723c */ /* 0x040fe20000041818 */
[----:B------:R-:W2:Y:S03]  /*12890*/  LDSM.16.MT88.4 R148, [R220+0x5000] ;  /* 0x00500000dc94783b */ /* 0x000ea60000004200 */
[----:B------:R-:W-:Y:S04]  /*128a0*/  MOV R133, R132 ;  /* 0x0000008400857202 */ /* 0x000fe80000000f00 */
        /* <DEDUP_REMOVED lines=55> */
[----:B------:R-:W-:Y:S01]  /*12c20*/  FADD.FTZ R2, R188, R0 ;  /* 0x00000000bc027221 */ /* 0x000fe20000010000 */
[----:B------:R-:W-:Y:S03]  /*12c30*/  IADD3 R0, R252, -0x1, RZ ;  /* 0xfffffffffc007810 */ /* 0x000fe60007ffe0ff */
[C---:B---3--:R-:W-:Y:S04]  /*12c40*/  HMMA.16816.F32.BF16 R124, R136.reuse, R156, R124 ;  /* 0x0000009c887c723c */ /* 0x048fe8000004187c */
[----:B------:R-:W-:Y:S01]  /*12c50*/  FADD.FTZ R2, R134, R2 ;  /* 0x0000000286027221 */ /* 0x000fe20000010000 */
[----:B------:R-:W-:Y:S02]  /*12c60*/  MOV R252, R0 ;  /* 0x0000000000fc7202 */ /* 0x000fe40000000f00 */
[-C--:B------:R-:W-:Y:S01]  /*12c70*/  MOV R134, R3.reuse ;  /* 0x0000000300867202 */ /* 0x080fe20000000f00 */
        /* <DEDUP_REMOVED lines=14> */
[C---:B----4-:R-:W-:Y:S01]  /*12d60*/  HMMA.16816.F32.BF16 R156, R184.reuse, R152, R28 ;  /* 0x00000098b89c723c */ /* 0x050fe2000004181c */
[----:B------:R-:W-:Y:S07]  /*12d70*/  STL [R1+0x2c], R2 ;  /* 0x00002c0201007387 */ /* 0x000fee0000100800 */
        /* <DEDUP_REMOVED lines=14> */
[C---:B------:R-:W-:Y:S08]  /*12e60*/  HMMA.16816.F32.BF16 R76, R184.reuse, R16, R76 ;  /* 0x00000010b84c723c */ /* 0x040ff0000004184c */
[C---:B------:R-:W-:Y:S08]  /*12e70*/  HMMA.16816.F32.BF16 R80, R184.reuse, R18, R80 ;  /* 0x00000012b850723c */ /* 0x040ff00000041850 */
        /* <DEDUP_REMOVED lines=13> */
[----:B------:R-:W-:Y:S01]  /*12f50*/  HMMA.16816.F32.BF16 R128, R184, R6, R128 ;  /* 0x00000006b880723c */ /* 0x000fe20000041880 */
[----:B------:R-:W-:Y:S07]  /*12f60*/  @!UPT UIADD3 URZ, URZ, URZ, URZ ;  /* 0x0000003f3f3ff290 */ /* 0x000fee000fffe03f */
[----:B------:R-:W-:-:S11]  /*12f70*/  @P0 BRA `(.L_x_2717) ;  /* 0xffffae6000000947 */ /* 0x000fd6000383ffff */
.L_x_2710:
[----:B------:R-:W-:Y:S05]  /*12f80*/  BRA.DIV ~URZ, `(.L_x_2718) ;  /* 0x000054927f007947 */ /* 0x000fea000b800000 */
[----:B------:R-:W2:Y:S04]  /*12f90*/  LDL R0, [R1+0x1c] ;  /* 0x00001c0001007983 */ /* 0x000ea80000100800 */
[----:B--2---:R1:W2:Y:S02]  /*12fa0*/  SHFL.BFLY PT, R5, R0, 0x2, 0x1f ;  /* 0x0c401f0000057f89 */ /* 0x0042a400000e0000 */
.L_x_2752:
        /* <DEDUP_REMOVED lines=9> */
.L_x_2753:
        /* <DEDUP_REMOVED lines=149> */
.L_x_2679:
[----:B--2---:R-:W2:Y:S04]  /*13990*/  LDL.LU R2, [R1+0x78] ;  /* 0x0000780001027983 */ /* 0x004ea80000300800 */
[----:B------:R-:W3:Y:S04]  /*139a0*/  S2R R6, SR_TID.X ;  /* 0x0000000000067919 */ /* 0x000ee80000002100 */
[----:B------:R4:W5:Y:S01]  /*139b0*/  LDL R7, [R1+0x80] ;  /* 0x0000800001077983 */ /* 0x0009620000100800 */
[----:B------:R-:W-:Y:S01]  /*139c0*/  BSSY B0, `(.L_x_2720) ;  /* 0x0000014000007945 */ /* 0x000fe20003800000 */
[----:B---3--:R-:W-:-:S02]  /*139d0*/  LOP3.LUT P0, RZ, R6, 0xff, RZ, 0xc0, !PT ;  /* 0x000000ff06ff7812 */ /* 0x008fc4000780c0ff */
[----:B--2---:R-:W-:-:S11]  /*139e0*/  LOP3.LUT R2, R2, 0xfffffffd, RZ, 0xc0, !PT ;  /* 0xfffffffd02027812 */ /* 0x004fd600078ec0ff */
[----:B------:R-:W-:-:S05]  /*139f0*/  @P0 LOP3.LUT R2, R2, 0x2, RZ, 0xfc, !PT ;  /* 0x0000000202020812 */ /* 0x000fca00078efcff */
[----:B------:R4:W-:Y:S01]  /*13a00*/  STL [R1+0x78], R2 ;  /* 0x0000780201007387 */ /* 0x0009e20000100800 */
[----:B------:R-:W-:Y:S05]  /*13a10*/  @P0 BRA `(.L_x_2721) ;  /* 0x000000e000000947 */ /* 0x000fea0003800000 */
[----:B------:R-:W2:Y:S01]  /*13a20*/  S2R R4, SR_LANEID ;  /* 0x0000000000047919 */ /* 0x000ea20000000000 */
[----:B------:R-:W-:Y:S01]  /*13a30*/  VOTEU.ANY UR4, UPT, PT ;  /* 0x0000000000047886 */ /* 0x000fe200038e0100 */
[----:B------:R-:W-:Y:S01]  /*13a40*/  IMAD.MOV.U32 R5, RZ, RZ, c[0x0][0x584] ;  /* 0x00016100ff057624 */ /* 0x000fe200078e00ff */
[----:B------:R-:W2:Y:S08]  /*13a50*/  FLO.U32 R3, UR4 ;  /* 0x0000000400037d00 */ /* 0x000eb000080e0000 */
[----:B----4-:R-:W3:Y:S01]  /*13a60*/  POPC R2, UR4 ;  /* 0x0000000400027d09 */ /* 0x010ee20008000000 */
[----:B--2---:R-:W-:Y:S01]  /*13a70*/  ISETP.EQ.U32.AND P0, PT, R3, R4, PT ;  /* 0x000000040300720c */ /* 0x004fe20003f02070 */
[----:B------:R-:W-:-:S12]  /*13a80*/  IMAD.MOV.U32 R4, RZ, RZ, c[0x0][0x580] ;  /* 0x00016000ff047624 */ /* 0x000fd800078e00ff */
[----:B---3--:R2:W3:Y:S04]  /*13a90*/  @P0 ATOMG.E.ADD.STRONG.GPU PT, R2, [R4.64], R2 ;  /* 0x00000002040209a8 */ /* 0x0084e800081ee1c6 */
[----:B--2---:R-:W2:Y:S04]  /*13aa0*/  S2R R4, SR_LTMASK ;  /* 0x0000000000047919 */ /* 0x004ea80000003900 */
[----:B---3--:R2:W3:Y:S02]  /*13ab0*/  SHFL.IDX PT, R3, R2, R3, 0x1f ;  /* 0x00001f0302037589 */ /* 0x0084e400000e0000 */
[----:B--2---:R-:W-:-:S06]  /*13ac0*/  LOP3.LUT R2, R4, UR4, RZ, 0xc0, !PT ;  /* 0x0000000404027c12 */ /* 0x004fcc000f8ec0ff */
[----:B------:R-:W3:Y:S02]  /*13ad0*/  POPC R2, R2 ;  /* 0x0000000200027309 */ /* 0x000ee40000000000 */
[----:B---3-5:R-:W-:-:S05]  /*13ae0*/  IADD3 R7, R3, c[0x0][0xc], R2 ;  /* 0x0000030003077a10 */ /* 0x028fca0007ffe002 */
[----:B------:R2:W-:Y:S02]  /*13af0*/  STL [R1+0x80], R7 ;  /* 0x0000800701007387 */ /* 0x0005e40000100800 */
.L_x_2721:
[----:B------:R-:W-:Y:S05]  /*13b00*/  BSYNC B0 ;  /* 0x0000000000007941 */ /* 0x000fea0003800000 */
.L_x_2720:
        /* <DEDUP_REMOVED lines=8> */
[----:B----4-:R-:W-:Y:S01]  /*13b90*/  SHF.R.S32.HI R2, RZ, 0x1f, R6 ;  /* 0x0000001fff027819 */ /* 0x010fe20000011406 */
[----:B------:R-:W-:Y:S02]  /*13ba0*/  IMAD.MOV.U32 R44, RZ, RZ, RZ ;  /* 0x000000ffff2c7224 */ /* 0x000fe400078e00ff */
[----:B------:R-:W-:Y:S01]  /*13bb0*/  IMAD.MOV.U32 R3, RZ, RZ, 0x1f ;  /* 0x0000001fff037424 */ /* 0x000fe200078e00ff */
[----:B------:R-:W-:-:S04]  /*13bc0*/  LEA.HI R2, R2, R6, RZ, 0x7 ;  /* 0x0000000602027211 */ /* 0x000fc800078f38ff */
[----:B------:R-:W-:-:S05]  /*13bd0*/  SHF.R.S32.HI R2, RZ, 0x7, R2 ;  /* 0x00000007ff027819 */ /* 0x000fca0000011402 */
[----:B------:R-:W-:Y:S01]  /*13be0*/  IMAD.MOV.U32 R0, RZ, RZ, R2 ;  /* 0x000000ffff007224 */ /* 0x000fe200078e0002 */
[----:B------:R-:W-:Y:S02]  /*13bf0*/  MOV R2, 0x13c10 ;  /* 0x00013c1000027802 */ /* 0x000fe40000000f00 */
[----:B-12---:R-:W-:Y:S05]  /*13c00*/  CALL.REL.NOINC `($__internal_44_$__cuda_sm70_shflsync_idx_p) ;  /* 0x00004a3000007944 */ /* 0x006fea0003c00000 */
.L_x_2724:
[----:B------:R-:W3:Y:S04]  /*13c10*/  LDL R5, [R1+0x18c] ;  /* 0x00018c0001057983 */ /* 0x000ee80000100800 */
[----:B--2---:R-:W2:Y:S04]  /*13c20*/  LDL.LU R18, [R1+0x70] ;  /* 0x0000700001127983 */ /* 0x004ea80000300800 */
[----:B-1--4-:R-:W4:Y:S04]  /*13c30*/  LDL.LU R16, [R1+0x6c] ;  /* 0x00006c0001107983 */ /* 0x012f280000300800 */
[----:B------:R-:W3:Y:S04]  /*13c40*/  LDL.LU R15, [R1+0x74] ;  /* 0x00007400010f7983 */ /* 0x000ee80000300800 */
[----:B------:R-:W3:Y:S01]  /*13c50*/  LDL.LU R17, [R1+0x7c] ;  /* 0x00007c0001117983 */ /* 0x000ee20000300800 */
[----:B-----5:R-:W-:-:S03]  /*13c60*/  MOV R4, 0x1 ;  /* 0x0000000100047802 */ /* 0x020fc60000000f00 */
        /* <DEDUP_REMOVED lines=59> */
[----:B------:R1:W5:Y:S01]  /*14020*/  LDL R19, [R1+0x8c] ;  /* 0x00008c0001137983 */ /* 0x0003620000100800 */
[----:B--2---:R-:W-:Y:S01]  /*14030*/  SHF.R.S32.HI R7, RZ, 0x1f, R18 ;  /* 0x0000001fff077819 */ /* 0x004fe20000011412 */
[----:B------:R-:W-:Y:S01]  /*14040*/  IMAD.WIDE.U32 R2, R18, c[0x0][0x4d0], RZ ;  /* 0x0001340012027a25 */ /* 0x000fe200078e00ff */
[----:B----4-:R-:W-:-:S03]  /*14050*/  SHF.R.S32.HI R10, RZ, 0x1f, R16 ;  /* 0x0000001fff0a7819 */ /* 0x010fc60000011410 */
[----:B------:R-:W-:Y:S01]  /*14060*/  IMAD R0, R7, c[0x0][0x4d0], RZ ;  /* 0x0001340007007a24 */ /* 0x000fe200078e02ff */
[----:B---3--:R-:W-:-:S03]  /*14070*/  SHF.R.S32.HI R11, RZ, 0x1f, R15 ;  /* 0x0000001fff0b7819 */ /* 0x008fc6000001140f */
[----:B------:R-:W-:Y:S02]  /*14080*/  IMAD R0, R18, c[0x0][0x4d4], R0 ;  /* 0x0001350012007a24 */ /* 0x000fe400078e0200 */
[----:B------:R-:W-:-:S03]  /*14090*/  IMAD.IADD R6, R5, 0x1, R17 ;  /* 0x0000000105067824 */ /* 0x000fc600078e0211 */
[----:B------:R-:W-:Y:S01]  /*140a0*/  IADD3 R3, R3, R0, RZ ;  /* 0x0000000003037210 */ /* 0x000fe20007ffe0ff */
[----:B------:R-:W-:Y:S02]  /*140b0*/  IMAD R0, R10, c[0x0][0x4d8], RZ ;  /* 0x000136000a007a24 */ /* 0x000fe400078e02ff */
[----:B------:R-:W-:-:S04]  /*140c0*/  @P0 IMAD.HI.U32 R5, R6, c[0x0][0x4ec], RZ ;  /* 0x00013b0006050a27 */ /* 0x000fc800078e00ff */
[C---:B------:R-:W-:Y:S01]  /*140d0*/  IMAD R4, R16.reuse, c[0x0][0x4dc], R0 ;  /* 0x0001370010047a24 */ /* 0x040fe200078e0200 */
[----:B------:R-:W-:Y:S01]  /*140e0*/  MOV R0, R6 ;  /* 0x0000000600007202 */ /* 0x000fe20000000f00 */
[----:B------:R-:W-:Y:S01]  /*140f0*/  IMAD.WIDE.U32 R2, R16, c[0x0][0x4d8], R2 ;  /* 0x0001360010027a25 */ /* 0x000fe200078e0002 */
[----:B------:R-:W-:-:S03]  /*14100*/  @P0 SHF.R.U32.HI R0, RZ, c[0x0][0x4f0], R5 ;  /* 0x00013c00ff000a19 */ /* 0x000fc60000011605 */
[----:B------:R-:W-:Y:S01]  /*14110*/  IMAD.IADD R3, R3, 0x1, R4 ;  /* 0x0000000103037824 */ /* 0x000fe200078e0204 */
[----:B------:R-:W-:Y:S01]  /*14120*/  SHF.R.S32.HI R5, RZ, 0x1f, R0 ;  /* 0x0000001fff057819 */ /* 0x000fe20000011400 */
[----:B------:R-:W-:Y:S02]  /*14130*/  IMAD R4, R11, c[0x0][0x4e0], RZ ;  /* 0x000138000b047a24 */ /* 0x000fe400078e02ff */
[----:B------:R-:W-:-:S04]  /*14140*/  IMAD.WIDE.U32 R2, R15, c[0x0][0x4e0], R2 ;  /* 0x000138000f027a25 */ /* 0x000fc800078e0002 */
[----:B------:R-:W-:Y:S01]  /*14150*/  IMAD R4, R15, c[0x0][0x4e4], R4 ;  /* 0x000139000f047a24 */ /* 0x000fe200078e0204 */
[----:B------:R-:W-:Y:S01]  /*14160*/  IADD3 R8, P1, R0, R2, RZ ;  /* 0x0000000200087210 */ /* 0x000fe20007f3e0ff */
[----:B------:R-:W-:-:S03]  /*14170*/  IMAD R2, R7, c[0x0][0x438], RZ ;  /* 0x00010e0007027a24 */ /* 0x000fc600078e02ff */
[----:B------:R-:W-:Y:S01]  /*14180*/  IADD3.X R9, R5, R3, R4, P1, !PT ;  /* 0x0000000305097210 */ /* 0x000fe20000ffe404 */
[C---:B------:R-:W-:Y:S02]  /*14190*/  IMAD R4, R18.reuse, c[0x0][0x43c], R2 ;  /* 0x00010f0012047a24 */ /* 0x040fe400078e0202 */
[----:B------:R-:W-:-:S04]  /*141a0*/  IMAD.WIDE.U32 R2, R18, c[0x0][0x438], RZ ;  /* 0x00010e0012027a25 */ /* 0x000fc800078e00ff */
[----:B------:R-:W-:Y:S01]  /*141b0*/  IMAD R5, R10, c[0x0][0x440], RZ ;  /* 0x000110000a057a24 */ /* 0x000fe200078e02ff */
[----:B------:R-:W-:Y:S01]  /*141c0*/  IADD3 R3, R3, R4, RZ ;  /* 0x0000000403037210 */ /* 0x000fe20007ffe0ff */
[----:B------:R-:W2:Y:S01]  /*141d0*/  S2R R18, SR_TID.X ;  /* 0x0000000000127919 */ /* 0x000ea20000002100 */
[----:B------:R-:W-:Y:S01]  /*141e0*/  IADD3 R4, -R0, RZ, RZ ;  /* 0x000000ff00047210 */ /* 0x000fe20007ffe1ff */
[C---:B------:R-:W-:Y:S02]  /*141f0*/  IMAD R7, R16.reuse, c[0x0][0x444], R5 ;  /* 0x0001110010077a24 */ /* 0x040fe400078e0205 */
[----:B------:R-:W-:Y:S02]  /*14200*/  IMAD.WIDE.U32 R2, R16, c[0x0][0x440], R2 ;  /* 0x0001100010027a25 */ /* 0x000fe400078e0002 */
[----:B------:R-:W3:Y:S02]  /*14210*/  LDL R16, [R1+0x194] ;  /* 0x0001940001107983 */ /* 0x000ee40000100800 */
[----:B------:R-:W-:Y:S01]  /*14220*/  IMAD R4, R4, c[0x0][0x4e8], R6 ;  /* 0x00013a0004047a24 */ /* 0x000fe200078e0206 */
[----:B------:R-:W-:Y:S01]  /*14230*/  IADD3 R3, R3, R7, RZ ;  /* 0x0000000703037210 */ /* 0x000fe20007ffe0ff */
[----:B------:R-:W-:-:S03]  /*14240*/  @P0 IMAD.HI.U32 R5, R6, c[0x0][0x4ec], RZ ;  /* 0x00013b0006050a27 */ /* 0x000fc600078e00ff */
[----:B------:R-:W-:Y:S01]  /*14250*/  SHF.R.S32.HI R10, RZ, 0x1f, R4 ;  /* 0x0000001fff0a7819 */ /* 0x000fe20000011404 */
[----:B------:R-:W-:Y:S02]  /*14260*/  IMAD R7, R11, c[0x0][0x448], RZ ;  /* 0x000112000b077a24 */ /* 0x000fe400078e02ff */
[----:B------:R-:W-:Y:S01]  /*14270*/  IMAD.MOV.U32 R0, RZ, RZ, R6 ;  /* 0x000000ffff007224 */ /* 0x000fe200078e0006 */
[----:B------:R-:W-:Y:S01]  /*14280*/  @P0 SHF.R.U32.HI R0, RZ, c[0x0][0x4f0], R5 ;  /* 0x00013c00ff000a19 */ /* 0x000fe20000011605 */
[C---:B------:R-:W-:Y:S02]  /*14290*/  IMAD R11, R15.reuse, c[0x0][0x44c], R7 ;  /* 0x000113000f0b7a24 */ /* 0x040fe400078e0207 */
[----:B------:R-:W-:Y:S01]  /*142a0*/  IMAD.WIDE.U32 R2, R15, c[0x0][0x448], R2 ;  /* 0x000112000f027a25 */ /* 0x000fe200078e0002 */
[----:B--2---:R-:W-:-:S03]  /*142b0*/  SHF.R.S32.HI R15, RZ, 0x1f, R18 ;  /* 0x0000001fff0f7819 */ /* 0x004fc60000011412 */
[----:B------:R-:W-:Y:S01]  /*142c0*/  IMAD R5, R10, c[0x0][0x4c8], RZ ;  /* 0x000132000a057a24 */ /* 0x000fe200078e02ff */
[----:B------:R-:W-:-:S03]  /*142d0*/  LEA.HI R15, R15, R18, RZ, 0x5 ;  /* 0x000000120f0f7211 */ /* 0x000fc600078f28ff */
[C---:B------:R-:W-:Y:S01]  /*142e0*/  IMAD R7, R4.reuse, c[0x0][0x4cc], R5 ;  /* 0x0001330004077a24 */ /* 0x040fe200078e0205 */
[----:B------:R-:W-:Y:S01]  /*142f0*/  SHF.R.S32.HI R10, RZ, 0x1f, R0 ;  /* 0x0000001fff0a7819 */ /* 0x000fe20000011400 */
[----:B------:R-:W-:Y:S01]  /*14300*/  IMAD.WIDE.U32 R4, R4, c[0x0][0x4c8], R8 ;  /* 0x0001320004047a25 */ /* 0x000fe200078e0008 */
[----:B------:R-:W-:-:S03]  /*14310*/  LOP3.LUT R15, R15, 0xffffffe0, RZ, 0xc0, !PT ;  /* 0xffffffe00f0f7812 */ /* 0x000fc600078ec0ff */
[----:B------:R-:W-:Y:S01]  /*14320*/  IMAD.IADD R3, R3, 0x1, R11 ;  /* 0x0000000103037824 */ /* 0x000fe200078e020b */
[----:B------:R-:W-:Y:S01]  /*14330*/  IADD3 R7, R5, R7, RZ ;  /* 0x0000000705077210 */ /* 0x000fe20007ffe0ff */
[----:B------:R-:W-:Y:S01]  /*14340*/  IMAD R5, R10, c[0x0][0x430], RZ ;  /* 0x00010c000a057a24 */ /* 0x000fe200078e02ff */
[----:B------:R-:W-:Y:S02]  /*14350*/  LEA R9, P0, R4, c[0x0][0x4a8], 0x2 ;  /* 0x00012a0004097a11 */ /* 0x000fe400078010ff */
[----:B------:R-:W-:Y:S01]  /*14360*/  IADD3 R15, -R15, R18, RZ ;  /* 0x000000120f0f7210 */ /* 0x000fe20007ffe1ff */
[C---:B------:R-:W-:Y:S01]  /*14370*/  IMAD R10, R0.reuse, c[0x0][0x434], R5 ;  /* 0x00010d00000a7a24 */ /* 0x040fe200078e0205 */
[C---:B------:R-:W-:Y:S01]  /*14380*/  IADD3 R8, -R0.reuse, RZ, RZ ;  /* 0x000000ff00087210 */ /* 0x040fe20007ffe1ff */
[----:B------:R-:W-:Y:S01]  /*14390*/  IMAD.WIDE.U32 R2, R0, c[0x0][0x430], R2 ;  /* 0x00010c0000027a25 */ /* 0x000fe200078e0002 */
[----:B------:R-:W-:Y:S01]  /*143a0*/  LEA.HI.X R7, R4, c[0x0][0x4ac], R7, 0x2, P0 ;  /* 0x00012b0004077a11 */ /* 0x000fe200000f1407 */
[----:B------:R1:W5:Y:S01]  /*143b0*/  LDL R18, [R1+0x114] ;  /* 0x0001140001127983 */ /* 0x0003620000100800 */
[----:B------:R-:W-:-:S03]  /*143c0*/  LOP3.LUT P0, RZ, R15, 0x3, RZ, 0xc0, !PT ;  /* 0x000000030fff7812 */ /* 0x000fc6000780c0ff */
[----:B------:R1:W5:Y:S01]  /*143d0*/  LDL R15, [R1+0x84] ;  /* 0x00008400010f7983 */ /* 0x0003620000100800 */
[----:B---3--:R-:W-:-:S03]  /*143e0*/  IADD3 R0, R16, R17, RZ ;  /* 0x0000001110007210 */ /* 0x008fc60007ffe0ff */
[----:B------:R1:W5:Y:S04]  /*143f0*/  LDL R17, [R1+0x88] ;  /* 0x0000880001117983 */ /* 0x0003680000100800 */
[----:B------:R1:W5:Y:S01]  /*14400*/  LDL R16, [R1+0x110] ;  /* 0x0001100001107983 */ /* 0x0003620000100800 */
[----:B------:R-:W-:-:S03]  /*14410*/  IMAD R8, R8, c[0x0][0x4e8], R6 ;  /* 0x00013a0008087a24 */ /* 0x000fc600078e0206 */
[----:B------:R-:W-:Y:S04]  /*14420*/  SHFL.IDX PT, R4, R9, RZ, 0x1c1f ;  /* 0x001c1fff09047589 */ /* 0x000fe800000e0000 */
[----:B------:R2:W-:Y:S01]  /*14430*/  SHFL.IDX PT, R6, R9, 0x1, 0x1c1f ;  /* 0x003c1f0009067f89 */ /* 0x0005e200000e0000 */
[----:B------:R-:W-:Y:S01]  /*14440*/  IMAD.IADD R3, R3, 0x1, R10 ;  /* 0x0000000103037824 */ /* 0x000fe200078e020a */
[----:B------:R-:W-:Y:S02]  /*14450*/  ULDC UR5, c[0x0][0x4e8] ;  /* 0x00013a0000057ab9 */ /* 0x000fe40000000800 */
[----:B------:R-:W3:Y:S01]  /*14460*/  SHFL.IDX PT, R5, R7, RZ, 0x1c1f ;  /* 0x001c1fff07057589 */ /* 0x000ee200000e0000 */
[----:B------:R-:W-:-:S03]  /*14470*/  ULDC UR4, c[0x0][0x388] ;  /* 0x0000e20000047ab9 */ /* 0x000fc60000000800 */
[----:B------:R-:W4:Y:S01]  /*14480*/  SHFL.IDX PT, R7, R7, 0x1, 0x1c1f ;  /* 0x003c1f0007077f89 */ /* 0x000f2200000e0000 */
[----:B------:R-:W-:Y:S01]  /*14490*/  UIMAD UR4, UR5, UR4, URZ ;  /* 0x00000004050472a4 */ /* 0x000fe2000f8e023f */
[----:B------:R-:W-:Y:S01]  /*144a0*/  IMAD.WIDE.U32 R2, R8, c[0x0][0x428], R2 ;  /* 0x00010a0008027a25 */ /* 0x000fe200078e0002 */
[----:B--2---:R-:W-:-:S05]  /*144b0*/  SHF.R.S32.HI R9, RZ, 0x1f, R8 ;  /* 0x0000001fff097819 */ /* 0x004fca0000011408 */
[----:B------:R-:W-:Y:S01]  /*144c0*/  IMAD R10, R9, c[0x0][0x428], RZ ;  /* 0x00010a00090a7a24 */ /* 0x000fe200078e02ff */
[----:B------:R-:W-:-:S03]  /*144d0*/  IADD3 R9, R0, 0x8, RZ ;  /* 0x0000000800097810 */ /* 0x000fc60007ffe0ff */
[----:B------:R-:W-:Y:S01]  /*144e0*/  IMAD R10, R8, c[0x0][0x42c], R10 ;  /* 0x00010b00080a7a24 */ /* 0x000fe200078e020a */
[----:B------:R-:W-:Y:S02]  /*144f0*/  ISETP.GE.OR P2, PT, R0, UR4, P0 ;  /* 0x0000000400007c0c */ /* 0x000fe40008746670 */
[----:B------:R-:W-:Y:S02]  /*14500*/  ISETP.GE.OR P1, PT, R9, UR4, P0 ;  /* 0x0000000409007c0c */ /* 0x000fe40008726670 */
[----:B------:R-:W-:Y:S02]  /*14510*/  IADD3 R3, R3, R10, RZ ;  /* 0x0000000a03037210 */ /* 0x000fe40007ffe0ff */
[----:B------:R-:W-:-:S04]  /*14520*/  LEA R11, P0, R2, c[0x0][0x400], 0x2 ;  /* 0x00010000020b7a11 */ /* 0x000fc800078010ff */
[----:B------:R-:W-:Y:S02]  /*14530*/  LEA.HI.X R10, R2, c[0x0][0x404], R3, 0x2, P0 ;  /* 0x00010100020a7a11 */ /* 0x000fe400000f1403 */
[----:B------:R-:W-:Y:S01]  /*14540*/  ISETP.GE.AND P0, PT, R0, UR4, PT ;  /* 0x0000000400007c0c */ /* 0x000fe2000bf06270 */
[----:B---3--:R1:W-:Y:S01]  /*14550*/  @!P2 ST.E [R4.64], R13 ;  /* 0x0000000d0400a985 */ /* 0x0083e2000c101906 */
[----:B------:R-:W-:Y:S03]  /*14560*/  BSSY B0, `(.L_x_2725) ;  /* 0x0000086000007945 */ /* 0x000fe60003800000 */
[----:B----4-:R1:W-:Y:S01]  /*14570*/  @!P1 ST.E [R6.64], R12 ;  /* 0x0000000c06009985 */ /* 0x0103e2000c101906 */
[----:B------:R-:W-:-:S03]  /*14580*/  ISETP.GE.AND P1, PT, R9, UR4, PT ;  /* 0x0000000409007c0c */ /* 0x000fc6000bf26270 */
[----:B------:R1:W2:Y:S01]  /*14590*/  SHFL.IDX PT, R2, R11, RZ, 0x1c1f ;  /* 0x001c1fff0b027589 */ /* 0x0002a200000e0000 */
[----:B------:R-:W-:-:S03]  /*145a0*/  P2R R0, PR, RZ, 0x2 ;  /* 0x00000002ff007803 */ /* 0x000fc60000000000 */
[----:B------:R1:W3:Y:S01]  /*145b0*/  SHFL.IDX PT, R3, R10, RZ, 0x1c1f ;  /* 0x001c1fff0a037589 */ /* 0x0002e200000e0000 */
[----:B------:R-:W-:Y:S05]  /*145c0*/  @P0 BRA `(.L_x_2726) ;  /* 0x000007f000000947 */ /* 0x000fea0003800000 */
[----:B-----5:R-:W-:Y:S02]  /*145d0*/  ISETP.GE.AND P1, PT, R204, c[0x0][0x3c8], PT ;  /* 0x0000f200cc007a0c */ /* 0x020fe40003f26270 */
        /* <DEDUP_REMOVED lines=126> */
.L_x_2726:
[----:B------:R-:W-:Y:S05]  /*14dc0*/  BSYNC B0 ;  /* 0x0000000000007941 */ /* 0x000fea0003800000 */
.L_x_2725:
[----:B------:R-:W-:Y:S01]  /*14dd0*/  ISETP.NE.AND P0, PT, R0, RZ, PT ;  /* 0x000000ff0000720c */ /* 0x000fe20003f05270 */
[----:B---3--:R3:W4:Y:S04]  /*14de0*/  SHFL.IDX PT, R3, R10, 0x1, 0x1c1f ;  /* 0x003c1f000a037f89 */ /* 0x00872800000e0000 */
[----:B--2---:R3:W2:Y:S08]  /*14df0*/  SHFL.IDX PT, R2, R11, 0x1, 0x1c1f ;  /* 0x003c1f000b027f89 */ /* 0x0046b000000e0000 */
[----:B------:R-:W-:Y:S05]  /*14e00*/  @P0 BRA `(.L_x_2727) ;  /* 0x00000ad000000947 */ /* 0x000fea0003800000 */
[----:B-----5:R-:W-:Y:S02]  /*14e10*/  ISETP.GE.AND P0, PT, R206, c[0x0][0x3c8], PT ;  /* 0x0000f200ce007a0c */ /* 0x020fe40003f06270 */
        /* <DEDUP_REMOVED lines=45> */
[C---:B--2---:R-:W-:Y:S01]  /*150f0*/  @!P4 LEA R4, P5, R184.reuse, R2, 0x2 ;  /* 0x00000002b804c211 */ /* 0x044fe200078a10ff */
        /* <DEDUP_REMOVED lines=32> */
[-C--:B--2---:R-:W-:Y:S01]  /*15300*/  @!P4 LEA R4, P5, R39, R2.reuse, 0x2 ;  /* 0x000000022704c211 */ /* 0x084fe200078a10ff */
[----:B------:R1:W-:Y:S01]  /*15310*/  @!P0 ST.E.64 [R6.64], R78 ;  /* 0x0000004e06008985 */ /* 0x0003e2000c101b06 */
[----:B------:R-:W-:Y:S02]  /*15320*/  @!P3 LEA R8, P0, R37, R2, 0x2 ;  /* 0x000000022508b211 */ /* 0x000fe400078010ff */
        /* <DEDUP_REMOVED lines=17> */
[----:B------:R-:W-:Y:S02]  /*15440*/  ISETP.GE.AND P0, PT, R17, c[0x0][0x3c8], PT ;  /* 0x0000f20011007a0c */ /* 0x000fe40003f06270 */
        /* <DEDUP_REMOVED lines=29> */
.L_x_2723:
[----:B------:R-:W3:Y:S02]  /*15620*/  S2R R4, SR_TID.X ;  /* 0x0000000000047919 */ /* 0x000ee40000002100 */
[----:B---3--:R-:W-:-:S13]  /*15630*/  ISETP.GT.AND P0, PT, R4, 0x7f, PT ;  /* 0x0000007f0400780c */ /* 0x008fda0003f04270 */
[----:B------:R-:W-:Y:S05]  /*15640*/  @P0 BRA `(.L_x_2727) ;  /* 0x0000029000000947 */ /* 0x000fea0003800000 */
[----:B------:R-:W3:Y:S01]  /*15650*/  LDL.LU R3, [R1+0x7c] ;  /* 0x00007c0001037983 */ /* 0x000ee20000300800 */
[----:B----4-:R-:W-:-:S05]  /*15660*/  MOV R2, c[0x0][0x4e8] ;  /* 0x00013a0000027a02 */ /* 0x010fca0000000f00 */
[----:B------:R-:W-:Y:S01]  /*15670*/  IMAD R0, R2, c[0x0][0x388], RZ ;  /* 0x0000e20002007a24 */ /* 0x000fe200078e02ff */
[----:B---3--:R-:W-:-:S04]  /*15680*/  IADD3 R6, R3, R4, RZ ;  /* 0x0000000403067210 */ /* 0x008fc80007ffe0ff */
[----:B------:R-:W-:-:S13]  /*15690*/  ISETP.GE.AND P0, PT, R6, R0, PT ;  /* 0x000000000600720c */ /* 0x000fda0003f06270 */
[----:B------:R-:W-:Y:S05]  /*156a0*/  @P0 BRA `(.L_x_2727) ;  /* 0x0000023000000947 */ /* 0x000fea0003800000 */
[----:B------:R-:W3:Y:S04]  /*156b0*/  LDL.LU R3, [R1+0x70] ;  /* 0x0000700001037983 */ /* 0x000ee80000300800 */
[----:B------:R-:W4:Y:S04]  /*156c0*/  LDL.LU R9, [R1+0x6c] ;  /* 0x00006c0001097983 */ /* 0x000f280000300800 */
[----:B------:R-:W5:Y:S01]  /*156d0*/  LDL.LU R8, [R1+0x74] ;  /* 0x0000740001087983 */ /* 0x000f620000300800 */
[----:B------:R-:W-:-:S13]  /*156e0*/  ISETP.NE.AND P0, PT, R2, 0x1, PT ;  /* 0x000000010200780c */ /* 0x000fda0003f05270 */
[----:B--2---:R-:W-:Y:S01]  /*156f0*/  @P0 IMAD.HI.U32 R7, R6, c[0x0][0x4ec], RZ ;  /* 0x00013b0006070a27 */ /* 0x004fe200078e00ff */
[----:B---3--:R-:W-:Y:S02]  /*15700*/  SHF.R.S32.HI R0, RZ, 0x1f, R3 ;  /* 0x0000001fff007819 */ /* 0x008fe40000011403 */
[----:B----4-:R-:W-:-:S03]  /*15710*/  SHF.R.S32.HI R5, RZ, 0x1f, R9 ;  /* 0x0000001fff057819 */ /* 0x010fc60000011409 */
[----:B------:R-:W-:-:S04]  /*15720*/  IMAD R0, R0, c[0x0][0x4d0], RZ ;  /* 0x0001340000007a24 */ /* 0x000fc800078e02ff */
[C---:B------:R-:W-:Y:S01]  /*15730*/  IMAD R4, R3.reuse, c[0x0][0x4d4], R0 ;  /* 0x0001350003047a24 */ /* 0x040fe200078e0200 */
[----:B------:R-:W-:Y:S01]  /*15740*/  MOV R0, R6 ;  /* 0x0000000600007202 */ /* 0x000fe20000000f00 */
[----:B------:R-:W-:Y:S01]  /*15750*/  IMAD.WIDE.U32 R2, R3, c[0x0][0x4d0], RZ ;  /* 0x0001340003027a25 */ /* 0x000fe200078e00ff */
[----:B------:R-:W-:-:S03]  /*15760*/  @P0 SHF.R.U32.HI R0, RZ, c[0x0][0x4f0], R7 ;  /* 0x00013c00ff000a19 */ /* 0x000fc60000011607 */
[----:B------:R-:W-:Y:S01]  /*15770*/  IMAD R5, R5, c[0x0][0x4d8], RZ ;  /* 0x0001360005057a24 */ /* 0x000fe200078e02ff */
[----:B------:R-:W-:Y:S02]  /*15780*/  IADD3 R3, R3, R4, RZ ;  /* 0x0000000403037210 */ /* 0x000fe40007ffe0ff */
[----:B-----5:R-:W-:Y:S01]  /*15790*/  SHF.R.S32.HI R4, RZ, 0x1f, R8 ;  /* 0x0000001fff047819 */ /* 0x020fe20000011408 */
        /* <DEDUP_REMOVED lines=20> */
.L_x_2727:
[----:B------:R-:W-:Y:S05]  /*158e0*/  BSYNC B1 ;  /* 0x0000000000017941 */ /* 0x000fea0003800000 */
.L_x_2722:
[----:B--2---:R-:W2:Y:S02]  /*158f0*/  LDL R0, [R1+0x190] ;  /* 0x0001900001007983 */ /* 0x004ea40000100800 */
[----:B--2---:R-:W-:-:S13]  /*15900*/  ISETP.NE.AND P0, PT, R0, RZ, PT ;  /* 0x000000ff0000720c */ /* 0x004fda0003f05270 */
[----:B------:R-:W-:Y:S01]  /*15910*/  @P0 WARPSYNC 0xffffffff ;  /* 0xffffffff00000948 */ /* 0x000fe20003800000 */
[----:B------:R-:W-:Y:S06]  /*15920*/  @P0 BAR.SYNC.DEFER_BLOCKING 0x5, 0x100 ;  /* 0x0144000000000b1d */ /* 0x000fec0000010000 */
[----:B------:R-:W2:Y:S04]  /*15930*/  @P0 LDS R0, [0x28100] ;  /* 0x02810000ff000984 */ /* 0x000ea80000000800 */
[----:B--2---:R2:W-:Y:S04]  /*15940*/  @P0 STL [R1+0x80], R0 ;  /* 0x0000800001000387 */ /* 0x0045e80000100800 */
[----:B------:R-:W-:Y:S06]  /*15950*/  @P0 BAR.ARV 0x4, 0x100 ;  /* 0x0104000000000b1d */ /* 0x000fec0000002000 */
[----:B------:R-:W-:Y:S05]  /*15960*/  @P0 BRA `(.L_x_2728) ;  /* 0x0000009000000947 */ /* 0x000fea0003800000 */
[----:B------:R-:W-:Y:S05]  /*15970*/  BRA.DIV ~URZ, `(.L_x_2729) ;  /* 0x00002c027f007947 */ /* 0x000fea000b800000 */
[----:B--2---:R2:W1:Y:S02]  /*15980*/  SHFL.IDX PT, R0, R14, RZ, 0x1f ;  /* 0x00001fff0e007589 */ /* 0x00446400000e0000 */
.L_x_2754:
[----:B-1--4-:R-:W1:Y:S01]  /*15990*/  S2R R2, SR_TID.X ;  /* 0x0000000000027919 */ /* 0x012e620000002100 */
[----:B------:R-:W-:Y:S03]  /*159a0*/  WARPSYNC 0xffffffff ;  /* 0xffffffff00007948 */ /* 0x000fe60003800000 */
[----:B------:R-:W-:Y:S06]  /*159b0*/  BAR.SYNC.DEFER_BLOCKING 0x4, 0x100 ;  /* 0x0104000000007b1d */ /* 0x000fec0000010000 */
[----:B------:R4:W-:Y:S01]  /*159c0*/  STL [R1+0x80], R0 ;  /* 0x0000800001007387 */ /* 0x0009e20000100800 */
[----:B-1----:R-:W-:-:S13]  /*159d0*/  LOP3.LUT P0, RZ, R2, 0xff, RZ, 0xc0, !PT ;  /* 0x000000ff02ff7812 */ /* 0x002fda000780c0ff */
[----:B------:R4:W-:Y:S04]  /*159e0*/  @!P0 STS [0x28100], R14 ;  /* 0x0281000eff008388 */ /* 0x0009e80000000800 */
[----:B------:R-:W-:Y:S06]  /*159f0*/  BAR.ARV 0x5, 0x100 ;  /* 0x0144000000007b1d */ /* 0x000fec0000002000 */
.L_x_2728:
[----:B--2-4-:R-:W2:Y:S02]  /*15a00*/  LDL R0, [R1+0x80] ;  /* 0x0000800001007983 */ /* 0x014ea40000100800 */
[----:B--2---:R-:W-:-:S13]  /*15a10*/  ISETP.GE.AND P0, PT, R0, c[0x0][0x538], PT ;  /* 0x00014e0000007a0c */ /* 0x004fda0003f06270 */
[----:B-1-3-5:R-:W-:Y:S01]  /*15a20*/  @P0 CALL.REL.NOINC `(.L_x_2730) ;  /* 0x0000001000000944 */ /* 0x02afe20003c00000 */
[----:B------:R-:W-:Y:S05]  /*15a30*/  BRA `(.L_x_2731) ;  /* 0xfffeb48000007947 */ /* 0x000fea000383ffff */
.L_x_2730:
[----:B------:R-:W-:Y:S05]  /*15a40*/  EXIT ;  /* 0x000000000000794d */ /* 0x000fea0003800000 */
.L_x_2680:
[----:B------:R-:W-:Y:S01]  /*15a50*/  IMAD.MOV.U32 R0, RZ, RZ, R5 ;  /* 0x000000ffff007224 */ /* 0x000fe200078e0005 */
[----:B------:R-:W-:Y:S01]  /*15a60*/  MOV R44, RZ ;  /* 0x000000ff002c7202 */ /* 0x000fe20000000f00 */
[----:B------:R-:W-:Y:S01]  /*15a70*/  IMAD.MOV.U32 R3, RZ, RZ, 0x181f ;  /* 0x0000181fff037424 */ /* 0x000fe200078e00ff */
[----:B------:R-:W-:Y:S02]  /*15a80*/  MOV R2, 0x15aa0 ;  /* 0x00015aa000027802 */ /* 0x000fe40000000f00 */
[----:B-1---5:R-:W-:Y:S05]  /*15a90*/  CALL.REL.NOINC `($__internal_44_$__cuda_sm70_shflsync_idx_p) ;  /* 0x00002ba000007944 */ /* 0x022fea0003c00000 */
[----:B-----5:R-:W-:Y:S01]  /*15aa0*/  MOV R4, R0 ;  /* 0x0000000000047202 */ /* 0x020fe20000000f00 */
[----:B-1----:R-:W-:Y:S05]  /*15ab0*/  BRA `(.L_x_2732) ;  /* 0xfffec31000007947 */ /* 0x002fea000383ffff */
.L_x_2681:
[----:B------:R-:W-:Y:S01]  /*15ac0*/  IMAD.MOV.U32 R0, RZ, RZ, R13 ;  /* 0x000000ffff007224 */ /* 0x000fe200078e000d */
[----:B------:R-:W-:Y:S01]  /*15ad0*/  MOV R44, RZ ;  /* 0x000000ff002c7202 */ /* 0x000fe20000000f00 */
[----:B------:R-:W-:Y:S01]  /*15ae0*/  IMAD.MOV.U32 R3, RZ, RZ, 0x181f ;  /* 0x0000181fff037424 */ /* 0x000fe200078e00ff */
[----:B------:R-:W-:Y:S02]  /*15af0*/  MOV R2, 0x15b10 ;  /* 0x00015b1000027802 */ /* 0x000fe40000000f00 */
[----:B-123-5:R-:W-:Y:S05]  /*15b00*/  CALL.REL.NOINC `($__internal_44_$__cuda_sm70_shflsync_idx_p) ;  /* 0x00002b3000007944 */ /* 0x02efea0003c00000 */
[----:B-1---5:R-:W-:Y:S05]  /*15b10*/  BRA `(.L_x_2733) ;  /* 0xfffec2d000007947 */ /* 0x022fea000383ffff */
.L_x_2684:
[----:B------:R-:W-:Y:S01]  /*15b20*/  IMAD.MOV.U32 R0, RZ, RZ, R5 ;  /* 0x000000ffff007224 */ /* 0x000fe200078e0005 */
[----:B------:R-:W-:Y:S01]  /*15b30*/  MOV R44, 0x1 ;  /* 0x00000001002c7802 */ /* 0x000fe20000000f00 */
[----:B-1----:R-:W-:Y:S01]  /*15b40*/  IMAD.MOV.U32 R3, RZ, RZ, 0x181f ;  /* 0x0000181fff037424 */ /* 0x002fe200078e00ff */
[----:B------:R-:W-:-:S02]  /*15b50*/  MOV R2, 0x15b70 ;  /* 0x00015b7000027802 */ /* 0x000fc40000000f00 */
[----:B---3-5:R-:W-:Y:S05]  /*15b60*/  CALL.REL.NOINC `($__internal_44_$__cuda_sm70_shflsync_idx_p) ;  /* 0x00002ad000007944 */ /* 0x028fea0003c00000 */
[----:B-----5:R-:W-:Y:S01]  /*15b70*/  IMAD.MOV.U32 R4, RZ, RZ, R0 ;  /* 0x000000ffff047224 */ /* 0x020fe200078e0000 */
[----:B------:R-:W-:Y:S01]  /*15b80*/  MOV R44, 0x1 ;  /* 0x00000001002c7802 */ /* 0x000fe20000000f00 */
[----:B------:R-:W-:Y:S01]  /*15b90*/  IMAD.MOV.U32 R0, RZ, RZ, R13 ;  /* 0x000000ffff007224 */ /* 0x000fe200078e000d */
[----:B------:R-:W-:-:S02]  /*15ba0*/  MOV R3, 0x181f ;  /* 0x0000181f00037802 */ /* 0x000fc40000000f00 */
[----:B------:R-:W-:Y:S02]  /*15bb0*/  MOV R2, 0x15bd0 ;  /* 0x00015bd000027802 */ /* 0x000fe40000000f00 */
[----:B-1----:R-:W-:Y:S05]  /*15bc0*/  CALL.REL.NOINC `($__internal_44_$__cuda_sm70_shflsync_idx_p) ;  /* 0x00002a7000007944 */ /* 0x002fea0003c00000 */
[----:B-1---5:R-:W-:Y:S05]  /*15bd0*/  BRA `(.L_x_2734) ;  /* 0xfffec47000007947 */ /* 0x022fea000383ffff */
.L_x_2687:
[----:B----4-:R-:W-:Y:S01]  /*15be0*/  IMAD.MOV.U32 R0, RZ, RZ, R5 ;  /* 0x000000ffff007224 */ /* 0x010fe200078e0005 */
[----:B------:R-:W-:Y:S01]  /*15bf0*/  MOV R44, 0x2 ;  /* 0x00000002002c7802 */ /* 0x000fe20000000f00 */
[----:B-1----:R-:W-:Y:S01]  /*15c00*/  IMAD.MOV.U32 R3, RZ, RZ, 0x181f ;  /* 0x0000181fff037424 */ /* 0x002fe200078e00ff */
[----:B------:R-:W-:Y:S02]  /*15c10*/  MOV R2, 0x15c30 ;  /* 0x00015c3000027802 */ /* 0x000fe40000000f00 */
[----:B--23-5:R-:W-:Y:S05]  /*15c20*/  CALL.REL.NOINC `($__internal_44_$__cuda_sm70_shflsync_idx_p) ;  /* 0x00002a1000007944 */ /* 0x02cfea0003c00000 */
[----:B-----5:R-:W-:Y:S01]  /*15c30*/  MOV R4, R0 ;  /* 0x0000000000047202 */ /* 0x020fe20000000f00 */
[----:B-1----:R-:W-:Y:S05]  /*15c40*/  BRA `(.L_x_2735) ;  /* 0xfffec5e000007947 */ /* 0x002fea000383ffff */
.L_x_2688:
[----:B----4-:R-:W-:Y:S01]  /*15c50*/  IMAD.MOV.U32 R0, RZ, RZ, R13 ;  /* 0x000000ffff007224 */ /* 0x010fe200078e000d */
[----:B------:R-:W-:Y:S01]  /*15c60*/  MOV R44, 0x2 ;  /* 0x00000002002c7802 */ /* 0x000fe20000000f00 */
[----:B-1----:R-:W-:Y:S01]  /*15c70*/  IMAD.MOV.U32 R3, RZ, RZ, 0x181f ;  /* 0x0000181fff037424 */ /* 0x002fe200078e00ff */
[----:B------:R-:W-:Y:S02]  /*15c80*/  MOV R2, 0x15ca0 ;  /* 0x00015ca000027802 */ /* 0x000fe40000000f00 */
[----:B--23-5:R-:W-:Y:S05]  /*15c90*/  CALL.REL.NOINC `($__internal_44_$__cuda_sm70_shflsync_idx_p) ;  /* 0x000029a000007944 */ /* 0x02cfea0003c00000 */
[----:B-1---5:R-:W-:Y:S05]  /*15ca0*/  BRA `(.L_x_2736) ;  /* 0xfffec5a000007947 */ /* 0x022fea000383ffff */
.L_x_2691:
[----:B--2---:R-:W-:Y:S01]  /*15cb0*/  IMAD.MOV.U32 R0, RZ, RZ, R5 ;  /* 0x000000ffff007224 */ /* 0x004fe200078e0005 */
[----:B------:R-:W-:Y:S01]  /*15cc0*/  MOV R44, 0x3 ;  /* 0x00000003002c7802 */ /* 0x000fe20000000f00 */
[----:B-1----:R-:W-:Y:S01]  /*15cd0*/  IMAD.MOV.U32 R3, RZ, RZ, 0x181f ;  /* 0x0000181fff037424 */ /* 0x002fe200078e00ff */
[----:B------:R-:W-:-:S02]  /*15ce0*/  MOV R2, 0x15d00 ;  /* 0x00015d0000027802 */ /* 0x000fc40000000f00 */
[----:B---345:R-:W-:Y:S05]  /*15cf0*/  CALL.REL.NOINC `($__internal_44_$__cuda_sm70_shflsync_idx_p) ;  /* 0x0000294000007944 */ /* 0x038fea0003c00000 */
[----:B-----5:R-:W-:Y:S01]  /*15d00*/  IMAD.MOV.U32 R4, RZ, RZ, R0 ;  /* 0x000000ffff047224 */ /* 0x020fe200078e0000 */
[----:B------:R-:W-:Y:S01]  /*15d10*/  MOV R44, 0x3 ;  /* 0x00000003002c7802 */ /* 0x000fe20000000f00 */
[----:B------:R-:W-:Y:S01]  /*15d20*/  IMAD.MOV.U32 R0, RZ, RZ, R13 ;  /* 0x000000ffff007224 */ /* 0x000fe200078e000d */
[----:B------:R-:W-:-:S02]  /*15d30*/  MOV R3, 0x181f ;  /* 0x0000181f00037802 */ /* 0x000fc40000000f00 */
[----:B------:R-:W-:Y:S02]  /*15d40*/  MOV R2, 0x15d60 ;  /* 0x00015d6000027802 */ /* 0x000fe40000000f00 */
[----:B-1----:R-:W-:Y:S05]  /*15d50*/  CALL.REL.NOINC `($__internal_44_$__cuda_sm70_shflsync_idx_p) ;  /* 0x000028e000007944 */ /* 0x002fea0003c00000 */
[----:B-1---5:R-:W-:Y:S05]  /*15d60*/  BRA `(.L_x_2737) ;  /* 0xfffec6d000007947 */ /* 0x022fea000383ffff */
.L_x_2694:
[----:B------:R-:W-:Y:S01]  /*15d70*/  IMAD.MOV.U32 R0, RZ, RZ, R5 ;  /* 0x000000ffff007224 */ /* 0x000fe200078e0005 */
[----:B------:R-:W-:Y:S01]  /*15d80*/  MOV R44, RZ ;  /* 0x000000ff002c7202 */ /* 0x000fe20000000f00 */
[----:B------:R-:W-:Y:S01]  /*15d90*/  IMAD.MOV.U32 R3, RZ, RZ, 0x181f ;  /* 0x0000181fff037424 */ /* 0x000fe200078e00ff */
[----:B------:R-:W-:Y:S02]  /*15da0*/  MOV R2, 0x15dc0 ;  /* 0x00015dc000027802 */ /* 0x000fe40000000f00 */
[----:B-1----:R-:W-:Y:S05]  /*15db0*/  CALL.REL.NOINC `($__internal_44_$__cuda_sm70_shflsync_idx_p) ;  /* 0x0000288000007944 */ /* 0x002fea0003c00000 */
[----:B-----5:R-:W-:Y:S01]  /*15dc0*/  MOV R4, R0 ;  /* 0x0000000000047202 */ /* 0x020fe20000000f00 */
[----:B-1----:R-:W-:Y:S05]  /*15dd0*/  BRA `(.L_x_2738) ;  /* 0xfffef2c000007947 */ /* 0x002fea000383ffff */
.L_x_2695:
[----:B------:R-:W-:Y:S01]  /*15de0*/  IMAD.MOV.U32 R0, RZ, RZ, R22 ;  /* 0x000000ffff007224 */ /* 0x000fe200078e0016 */
[----:B------:R-:W-:Y:S01]  /*15df0*/  MOV R44, RZ ;  /* 0x000000ff002c7202 */ /* 0x000fe20000000f00 */
[----:B------:R-:W-:Y:S01]  /*15e00*/  IMAD.MOV.U32 R3, RZ, RZ, 0x181f ;  /* 0x0000181fff037424 */ /* 0x000fe200078e00ff */
[----:B------:R-:W-:Y:S02]  /*15e10*/  MOV R2, 0x15e30 ;  /* 0x00015e3000027802 */ /* 0x000fe40000000f00 */
[----:B-123--:R-:W-:Y:S05]  /*15e20*/  CALL.REL.NOINC `($__internal_44_$__cuda_sm70_shflsync_idx_p) ;  /* 0x0000281000007944 */ /* 0x00efea0003c00000 */
[----:B------:R-:W2:Y:S04]  /*15e30*/  LDL R2, [R1+0xc] ;  /* 0x00000c0001027983 */ /* 0x000ea80000100800 */
[----:B------:R-:W3:Y:S04]  /*15e40*/  LDL R14, [R1+0x28] ;  /* 0x00002800010e7983 */ /* 0x000ee80000100800 */
[----:B------:R-:W4:Y:S04]  /*15e50*/  LDL R13, [R1+0x24] ;  /* 0x00002400010d7983 */ /* 0x000f280000100800 */
[----:B------:R-:W4:Y:S01]  /*15e60*/  LDL R12, [R1+0x20] ;  /* 0x00002000010c7983 */ /* 0x000f220000100800 */
[C---:B------:R-:W-:Y:S01]  /*15e70*/  IADD3 R10, P1, R0.reuse, R137, RZ ;  /* 0x00000089000a7210 */ /* 0x040fe20007f3e0ff */
[----:B------:R-:W-:Y:S01]  /*15e80*/  IMAD.MOV.U32 R44, RZ, RZ, 0x1 ;  /* 0x00000001ff2c7424 */ /* 0x000fe200078e00ff */
[----:B------:R-:W-:-:S02]  /*15e90*/  IADD3 R8, P0, R0, R138, RZ ;  /* 0x0000008a00087210 */ /* 0x000fc40007f1e0ff */
[----:B------:R-:W-:Y:S01]  /*15ea0*/  IADD3 R6, P5, R0, R139, RZ ;  /* 0x0000008b00067210 */ /* 0x000fe20007fbe0ff */
[C---:B-----5:R-:W-:Y:S02]  /*15eb0*/  IMAD.X R11, R4.reuse, 0x1, R128, P1 ;  /* 0x00000001040b7824 */ /* 0x060fe400008e0680 */
[C---:B------:R-:W-:Y:S02]  /*15ec0*/  IMAD.X R9, R4.reuse, 0x1, R129, P0 ;  /* 0x0000000104097824 */ /* 0x040fe400000e0681 */
[----:B------:R-:W-:Y:S01]  /*15ed0*/  IMAD.X R7, R4, 0x1, R130, P5 ;  /* 0x0000000104077824 */ /* 0x000fe200028e0682 */
[----:B--2---:R-:W-:Y:S02]  /*15ee0*/  ISETP.GE.AND P3, PT, R2, c[0x0][0x1d4], PT ;  /* 0x0000750002007a0c */ /* 0x004fe40003f66270 */
[----:B------:R-:W-:Y:S01]  /*15ef0*/  IADD3 R2, P4, R0, R140, RZ ;  /* 0x0000008c00027210 */ /* 0x000fe20007f9e0ff */
[----:B------:R-:W-:Y:S01]  /*15f00*/  IMAD.MOV.U32 R0, RZ, RZ, R5 ;  /* 0x000000ffff007224 */ /* 0x000fe200078e0005 */
[----:B---3--:R-:W-:-:S03]  /*15f10*/  ISETP.GE.AND P2, PT, R14, c[0x0][0x1d4], PT ;  /* 0x000075000e007a0c */ /* 0x008fc60003f46270 */
[----:B------:R-:W-:Y:S01]  /*15f20*/  IMAD.X R3, R4, 0x1, R131, P4 ;  /* 0x0000000104037824 */ /* 0x000fe200020e0683 */
[----:B----4-:R-:W-:Y:S02]  /*15f30*/  ISETP.GE.AND P1, PT, R13, c[0x0][0x1d4], PT ;  /* 0x000075000d007a0c */ /* 0x010fe40003f26270 */
[----:B------:R-:W-:Y:S02]  /*15f40*/  SEL R14, RZ, 0x10, P2 ;  /* 0x00000010ff0e7807 */ /* 0x000fe40001000000 */
[----:B------:R-:W-:Y:S01]  /*15f50*/  ISETP.GE.AND P0, PT, R12, c[0x0][0x1d4], PT ;  /* 0x000075000c007a0c */ /* 0x000fe20003f06270 */
[----:B------:R-:W-:Y:S01]  /*15f60*/  @!PT LDS RZ, [RZ] ;  /* 0x00000000fffff984 */ /* 0x000fe20000000800 */
[----:B------:R-:W-:Y:S01]  /*15f70*/  @!PT LDS RZ, [RZ] ;  /* 0x00000000fffff984 */ /* 0x000fe20000000800 */
[----:B------:R-:W-:Y:S01]  /*15f80*/  @!PT LDS RZ, [RZ] ;  /* 0x00000000fffff984 */ /* 0x000fe20000000800 */
[----:B------:R2:W-:Y:S01]  /*15f90*/  LDGSTS.E.BYPASS.LTC128B.128 [R251+0xc100], [R10.64], !P3 ;  /* 0x0c1000000afb7fae */ /* 0x0005e2000d901d46 */
[----:B------:R-:W-:Y:S02]  /*15fa0*/  SEL R13, RZ, 0x10, P1 ;  /* 0x00000010ff0d7807 */ /* 0x000fe40000800000 */
[----:B------:R-:W-:Y:S01]  /*15fb0*/  SEL R12, RZ, 0x10, P0 ;  /* 0x00000010ff0c7807 */ /* 0x000fe20000000000 */
[----:B------:R2:W-:Y:S04]  /*15fc0*/  LDGSTS.E.BYPASS.LTC128B.128 [R251+0xf100], [R8.64], !P2 ;  /* 0x0f10000008fb7fae */ /* 0x0005e8000d101d46 */
[----:B------:R3:W-:Y:S04]  /*15fd0*/  LDGSTS.E.BYPASS.LTC128B.128 [R251+0x12100], [R6.64], !P1 ;  /* 0x1210000006fb7fae */ /* 0x0007e8000c901d46 */
[----:B------:R4:W-:Y:S01]  /*15fe0*/  LDGSTS.E.BYPASS.LTC128B.128 [R251+0x15100], [R2.64], !P0 ;  /* 0x1510000002fb7fae */ /* 0x0009e2000c101d46 */
[----:B---3--:R-:W-:Y:S01]  /*15ff0*/  SEL R7, RZ, 0x10, P3 ;  /* 0x00000010ff077807 */ /* 0x008fe20001800000 */
[----:B----4-:R-:W-:Y:S01]  /*16000*/  IMAD.MOV.U32 R3, RZ, RZ, 0x181f ;  /* 0x0000181fff037424 */ /* 0x010fe200078e00ff */
[----:B------:R-:W-:-:S02]  /*16010*/  MOV R2, 0x16030 ;  /* 0x0001603000027802 */ /* 0x000fc40000000f00 */
[----:B-12---:R-:W-:Y:S05]  /*16020*/  CALL.REL.NOINC `($__internal_44_$__cuda_sm70_shflsync_idx_p) ;  /* 0x0000261000007944 */ /* 0x006fea0003c00000 */
[----:B-----5:R-:W-:Y:S01]  /*16030*/  IMAD.MOV.U32 R4, RZ, RZ, R0 ;  /* 0x000000ffff047224 */ /* 0x020fe200078e0000 */
[----:B------:R-:W-:Y:S01]  /*16040*/  MOV R44, 0x1 ;  /* 0x00000001002c7802 */ /* 0x000fe20000000f00 */
[----:B------:R-:W-:Y:S01]  /*16050*/  IMAD.MOV.U32 R0, RZ, RZ, R22 ;  /* 0x000000ffff007224 */ /* 0x000fe200078e0016 */
[----:B------:R-:W-:-:S02]  /*16060*/  MOV R3, 0x181f ;  /* 0x0000181f00037802 */ /* 0x000fc40000000f00 */
[----:B------:R-:W-:Y:S02]  /*16070*/  MOV R2, 0x16090 ;  /* 0x0001609000027802 */ /* 0x000fe40000000f00 */
[----:B-1----:R-:W-:Y:S05]  /*16080*/  CALL.REL.NOINC `($__internal_44_$__cuda_sm70_shflsync_idx_p) ;  /* 0x000025b000007944 */ /* 0x002fea0003c00000 */
[C---:B------:R-:W-:Y:S01]  /*16090*/  IADD3 R2, -R7.reuse, 0x10, RZ ;  /* 0x0000001007027810 */ /* 0x040fe20007ffe1ff */
[----:B------:R-:W-:Y:S01]  /*160a0*/  IMAD.MOV.U32 R44, RZ, RZ, 0x2 ;  /* 0x00000002ff2c7424 */ /* 0x000fe200078e00ff */
[----:B------:R-:W-:Y:S02]  /*160b0*/  ISETP.NE.U32.AND P2, PT, R7, RZ, PT ;  /* 0x000000ff0700720c */ /* 0x000fe40003f45070 */
[----:B------:R-:W-:Y:S02]  /*160c0*/  LOP3.LUT R2, R2, 0xf, RZ, 0xc0, !PT ;  /* 0x0000000f02027812 */ /* 0x000fe400078ec0ff */
[----:B------:R-:W-:Y:S02]  /*160d0*/  IADD3 R8, -R13, 0x10, RZ ;  /* 0x000000100d087810 */ /* 0x000fe40007ffe1ff */
[----:B------:R-:W-:Y:S02]  /*160e0*/  IADD3 R2, P1, P0, R2, R0, R137 ;  /* 0x0000000002027210 */ /* 0x000fe4000783e089 */
[----:B------:R-:W-:-:S02]  /*160f0*/  LOP3.LUT R8, R8, 0xf, RZ, 0xc0, !PT ;  /* 0x0000000f08087812 */ /* 0x000fc400078ec0ff */
[----:B-----5:R-:W-:Y:S02]  /*16100*/  IADD3.X R3, RZ, R4, R128, P1, P0 ;  /* 0x00000004ff037210 */ /* 0x020fe40000fe0480 */
[----:B------:R-:W-:Y:S02]  /*16110*/  IADD3 R6, -R12, 0x10, RZ ;  /* 0x000000100c067810 */ /* 0x000fe40007ffe1ff */
[----:B------:R-:W-:Y:S01]  /*16120*/  ISETP.NE.U32.AND P3, PT, R13, RZ, PT ;  /* 0x000000ff0d00720c */ /* 0x000fe20003f65070 */
[----:B------:R-:W-:Y:S01]  /*16130*/  @!PT LDS RZ, [RZ] ;  /* 0x00000000fffff984 */ /* 0x000fe20000000800 */
[----:B------:R-:W-:Y:S01]  /*16140*/  @!PT LDS RZ, [RZ] ;  /* 0x00000000fffff984 */ /* 0x000fe20000000800 */
[----:B------:R-:W-:Y:S01]  /*16150*/  @!PT LDS RZ, [RZ] ;  /* 0x00000000fffff984 */ /* 0x000fe20000000800 */
[----:B------:R2:W-:Y:S01]  /*16160*/  LDGSTS.E.BYPASS.LTC128B.128.ZFILL [R251+0xd100], [R2.64], P2 ;  /* 0x0d10000002fb7fae */ /* 0x0005e20009141d46 */
[C---:B------:R-:W-:Y:S02]  /*16170*/  ISETP.NE.U32.AND P2, PT, R14.reuse, RZ, PT ;  /* 0x000000ff0e00720c */ /* 0x040fe40003f45070 */
[----:B--2---:R-:W-:-:S04]  /*16180*/  IADD3 R2, -R14, 0x10, RZ ;  /* 0x000000100e027810 */ /* 0x004fc80007ffe1ff */
[----:B------:R-:W-:-:S04]  /*16190*/  LOP3.LUT R2, R2, 0xf, RZ, 0xc0, !PT ;  /* 0x0000000f02027812 */ /* 0x000fc800078ec0ff */
[----:B------:R-:W-:-:S04]  /*161a0*/  IADD3 R2, P1, P0, R2, R0, R138 ;  /* 0x0000000002027210 */ /* 0x000fc8000783e08a */
[----:B------:R-:W-:Y:S02]  /*161b0*/  IADD3.X R3, RZ, R4, R129, P1, P0 ;  /* 0x00000004ff037210 */ /* 0x000fe40000fe0481 */
[----:B------:R-:W-:-:S03]  /*161c0*/  IADD3 R8, P1, P0, R8, R0, R139 ;  /* 0x0000000008087210 */ /* 0x000fc6000783e08b */
[----:B------:R2:W-:Y:S01]  /*161d0*/  LDGSTS.E.BYPASS.LTC128B.128.ZFILL [R251+0x10100], [R2.64], P2 ;  /* 0x1010000002fb7fae */ /* 0x0005e20009141d46 */
[----:B------:R-:W-:Y:S02]  /*161e0*/  ISETP.NE.U32.AND P2, PT, R12, RZ, PT ;  /* 0x000000ff0c00720c */ /* 0x000fe40003f45070 */
[----:B------:R-:W-:-:S05]  /*161f0*/  IADD3.X R9, RZ, R4, R130, P1, P0 ;  /* 0x00000004ff097210 */ /* 0x000fca0000fe0482 */
[----:B------:R3:W-:Y:S01]  /*16200*/  LDGSTS.E.BYPASS.LTC128B.128.ZFILL [R251+0x13100], [R8.64], P3 ;  /* 0x1310000008fb7fae */ /* 0x0007e20009941d46 */
[----:B--2---:R-:W-:-:S04]  /*16210*/  LOP3.LUT R2, R6, 0xf, RZ, 0xc0, !PT ;  /* 0x0000000f06027812 */ /* 0x004fc800078ec0ff */
[----:B------:R-:W-:Y:S01]  /*16220*/  IADD3 R2, P1, P0, R2, R0, R140 ;  /* 0x0000000002027210 */ /* 0x000fe2000783e08c */
[----:B------:R-:W-:-:S03]  /*16230*/  IMAD.MOV.U32 R0, RZ, RZ, R5 ;  /* 0x000000ffff007224 */ /* 0x000fc600078e0005 */
[----:B------:R-:W-:-:S05]  /*16240*/  IADD3.X R3, RZ, R4, R131, P1, P0 ;  /* 0x00000004ff037210 */ /* 0x000fca0000fe0483 */
[----:B------:R2:W-:Y:S02]  /*16250*/  LDGSTS.E.BYPASS.LTC128B.128.ZFILL [R251+0x16100], [R2.64], P2 ;  /* 0x1610000002fb7fae */ /* 0x0005e40009141d46 */
[----:B--2---:R-:W-:Y:S01]  /*16260*/  IMAD.MOV.U32 R3, RZ, RZ, 0x181f ;  /* 0x0000181fff037424 */ /* 0x004fe200078e00ff */
[----:B------:R-:W-:Y:S02]  /*16270*/  MOV R2, 0x16290 ;  /* 0x0001629000027802 */ /* 0x000fe40000000f00 */
[----:B-1-3--:R-:W-:Y:S05]  /*16280*/  CALL.REL.NOINC `($__internal_44_$__cuda_sm70_shflsync_idx_p) ;  /* 0x000023b000007944 */ /* 0x00afea0003c00000 */
[----:B-----5:R-:W-:Y:S01]  /*16290*/  IMAD.MOV.U32 R4, RZ, RZ, R0 ;  /* 0x000000ffff047224 */ /* 0x020fe200078e0000 */
[----:B------:R-:W-:Y:S01]  /*162a0*/  MOV R44, 0x2 ;  /* 0x00000002002c7802 */ /* 0x000fe20000000f00 */
[----:B------:R-:W-:Y:S01]  /*162b0*/  IMAD.MOV.U32 R0, RZ, RZ, R22 ;  /* 0x000000ffff007224 */ /* 0x000fe200078e0016 */
[----:B------:R-:W-:Y:S02]  /*162c0*/  MOV R3, 0x181f ;  /* 0x0000181f00037802 */ /* 0x000fe40000000f00 */
[----:B------:R-:W-:Y:S02]  /*162d0*/  MOV R2, 0x162f0 ;  /* 0x000162f000027802 */ /* 0x000fe40000000f00 */
[----:B-1----:R-:W-:Y:S05]  /*162e0*/  CALL.REL.NOINC `($__internal_44_$__cuda_sm70_shflsync_idx_p) ;  /* 0x0000235000007944 */ /* 0x002fea0003c00000 */
[----:B-1---5:R-:W-:Y:S05]  /*162f0*/  BRA `(.L_x_2739) ;  /* 0xfffef04000007947 */ /* 0x022fea000383ffff */
.L_x_2696:
[----:B------:R-:W-:Y:S01]  /*16300*/  IMAD.MOV.U32 R0, RZ, RZ, R4 ;  /* 0x000000ffff007224 */ /* 0x000fe200078e0004 */
[----:B------:R-:W-:Y:S01]  /*16310*/  MOV R44, RZ ;  /* 0x000000ff002c7202 */ /* 0x000fe20000000f00 */
[----:B-1----:R-:W-:Y:S01]  /*16320*/  IMAD.MOV.U32 R3, RZ, RZ, 0x1c1f ;  /* 0x00001c1fff037424 */ /* 0x002fe200078e00ff */
[----:B------:R-:W-:-:S02]  /*16330*/  MOV R2, 0x16350 ;  /* 0x0001635000027802 */ /* 0x000fc40000000f00 */
[----:B------:R-:W-:Y:S05]  /*16340*/  CALL.REL.NOINC `($__internal_44_$__cuda_sm70_shflsync_idx_p) ;  /* 0x000022f000007944 */ /* 0x000fea0003c00000 */
[----:B-1---5:R-:W-:Y:S05]  /*16350*/  BRA `(.L_x_2740) ;  /* 0xfffef2a000007947 */ /* 0x022fea000383ffff */
.L_x_2697:
[----:B------:R-:W-:Y:S01]  /*16360*/  IMAD.MOV.U32 R0, RZ, RZ, R4 ;  /* 0x000000ffff007224 */ /* 0x000fe200078e0004 */
[----:B------:R-:W-:Y:S01]  /*16370*/  MOV R44, 0x1 ;  /* 0x00000001002c7802 */ /* 0x000fe20000000f00 */
[----:B-1----:R-:W-:Y:S01]  /*16380*/  IMAD.MOV.U32 R3, RZ, RZ, 0x1c1f ;  /* 0x00001c1fff037424 */ /* 0x002fe200078e00ff */
[----:B------:R-:W-:-:S02]  /*16390*/  MOV R2, 0x163b0 ;  /* 0x000163b000027802 */ /* 0x000fc40000000f00 */
[----:B--2---:R-:W-:Y:S05]  /*163a0*/  CALL.REL.NOINC `($__internal_44_$__cuda_sm70_shflsync_idx_p) ;  /* 0x0000229000007944 */ /* 0x004fea0003c00000 */
        /* <DEDUP_REMOVED lines=33> */
[C---:B------:R-:W-:Y:S02]  /*165c0*/  ISETP.GT.AND P0, PT, R0.reuse, 0x21, PT ;  /* 0x000000210000780c */ /* 0x040fe40003f04270 */
        /* <DEDUP_REMOVED lines=55> */
[----:B------:R-:W-:Y:S01]  /*16940*/  ISETP.GT.AND P0, PT, R0, 0x59, PT ;  /* 0x000000590000780c */ /* 0x000fe20003f04270 */
[----:B------:R-:W-:Y:S01]  /*16950*/  IMAD.MOV.U32 R0, RZ, RZ, 0x2 ;  /* 0x00000002ff007424 */ /* 0x000fe200078e00ff */
[----:B------:R-:W-:Y:S02]  /*16960*/  FSEL R89, R31, -INF , P1 ;  /* 0xff8000001f597808 */ /* 0x000fe40000800000 */
[----:B------:R-:W-:-:S02]  /*16970*/  FMNMX.FTZ R24, R90, R24, !PT ;  /* 0x000000185a187209 */ /* 0x000fc40007810000 */
[----:B------:R-:W-:Y:S02]  /*16980*/  FMNMX.FTZ R132, R107, R132, !PT ;  /* 0x000000846b847209 */ /* 0x000fe40007810000 */
[----:B------:R-:W-:Y:S02]  /*16990*/  FSEL R88, R30, -INF , P0 ;  /* 0xff8000001e587808 */ /* 0x000fe40000000000 */
[----:B------:R-:W-:Y:S01]  /*169a0*/  FMNMX.FTZ R24, R89, R24, !PT ;  /* 0x0000001859187209 */ /* 0x000fe20007810000 */
[----:B-----5:R-:W-:Y:S01]  /*169b0*/  IMAD.MOV.U32 R4, RZ, RZ, R132 ;  /* 0x000000ffff047224 */ /* 0x020fe200078e0084 */
[----:B------:R-:W-:Y:S02]  /*169c0*/  MOV R2, 0x169f0 ;  /* 0x000169f000027802 */ /* 0x000fe40000000f00 */
[----:B------:R-:W-:Y:S02]  /*169d0*/  FMNMX.FTZ R24, R88, R24, !PT ;  /* 0x0000001858187209 */ /* 0x000fe40007810000 */
[----:B-1----:R-:W-:Y:S05]  /*169e0*/  CALL.REL.NOINC `($__internal_43_$__cuda_sm70_shflsync_bfly_p) ;  /* 0x00001bf000007944 */ /* 0x002fea0003c00000 */
[----:B------:R-:W-:Y:S01]  /*169f0*/  FMNMX.FTZ R132, R132, R0, !PT ;  /* 0x0000000084847209 */ /* 0x000fe20007810000 */
[----:B------:R-:W-:Y:S01]  /*16a00*/  IMAD.MOV.U32 R0, RZ, RZ, 0x1 ;  /* 0x00000001ff007424 */ /* 0x000fe200078e00ff */
[----:B------:R-:W-:-:S03]  /*16a10*/  MOV R2, 0x16a40 ;  /* 0x00016a4000027802 */ /* 0x000fc60000000f00 */
[----:B------:R-:W-:Y:S02]  /*16a20*/  IMAD.MOV.U32 R4, RZ, RZ, R132 ;  /* 0x000000ffff047224 */ /* 0x000fe400078e0084 */
[----:B------:R-:W-:Y:S05]  /*16a30*/  CALL.REL.NOINC `($__internal_43_$__cuda_sm70_shflsync_bfly_p) ;  /* 0x00001ba000007944 */ /* 0x000fea0003c00000 */
[----:B------:R-:W-:Y:S01]  /*16a40*/  FMNMX.FTZ R132, R132, R0, !PT ;  /* 0x0000000084847209 */ /* 0x000fe20007810000 */
[----:B------:R-:W-:Y:S01]  /*16a50*/  IMAD.MOV.U32 R4, RZ, RZ, R24 ;  /* 0x000000ffff047224 */ /* 0x000fe200078e0018 */
[----:B------:R-:W-:Y:S01]  /*16a60*/  MOV R2, 0x16a90 ;  /* 0x00016a9000027802 */ /* 0x000fe20000000f00 */
[----:B------:R-:W-:Y:S02]  /*16a70*/  IMAD.MOV.U32 R0, RZ, RZ, 0x2 ;  /* 0x00000002ff007424 */ /* 0x000fe400078e00ff */
[----:B------:R-:W-:Y:S05]  /*16a80*/  CALL.REL.NOINC `($__internal_43_$__cuda_sm70_shflsync_bfly_p) ;  /* 0x00001b5000007944 */ /* 0x000fea0003c00000 */
[----:B------:R-:W-:Y:S01]  /*16a90*/  FMNMX.FTZ R24, R24, R0, !PT ;  /* 0x0000000018187209 */ /* 0x000fe20007810000 */
[----:B------:R-:W-:Y:S01]  /*16aa0*/  IMAD.MOV.U32 R0, RZ, RZ, 0x1 ;  /* 0x00000001ff007424 */ /* 0x000fe200078e00ff */
[----:B------:R-:W-:-:S03]  /*16ab0*/  MOV R2, 0x16ae0 ;  /* 0x00016ae000027802 */ /* 0x000fc60000000f00 */
[----:B------:R-:W-:Y:S02]  /*16ac0*/  IMAD.MOV.U32 R4, RZ, RZ, R24 ;  /* 0x000000ffff047224 */ /* 0x000fe400078e0018 */
[----:B------:R-:W-:Y:S05]  /*16ad0*/  CALL.REL.NOINC `($__internal_43_$__cuda_sm70_shflsync_bfly_p) ;  /* 0x00001b0000007944 */ /* 0x000fea0003c00000 */
[----:B------:R-:W-:Y:S01]  /*16ae0*/  MOV R3, R0 ;  /* 0x0000000000037202 */ /* 0x000fe20000000f00 */
[----:B------:R-:W-:Y:S05]  /*16af0*/  BRA `(.L_x_2741) ;  /* 0xfffef4b000007947 */ /* 0x000fea000383ffff */
.L_x_2701:
[----:B------:R-:W-:Y:S01]  /*16b00*/  MOV R44, RZ ;  /* 0x000000ff002c7202 */ /* 0x000fe20000000f00 */
[----:B------:R-:W-:Y:S01]  /*16b10*/  IMAD.MOV.U32 R0, RZ, RZ, R5 ;  /* 0x000000ffff007224 */ /* 0x000fe200078e0005 */
[----:B------:R-:W-:Y:S01]  /*16b20*/  MOV R2, 0x16b50 ;  /* 0x00016b5000027802 */ /* 0x000fe20000000f00 */
[----:B------:R-:W-:Y:S02]  /*16b30*/  IMAD.MOV.U32 R3, RZ, RZ, 0x181f ;  /* 0x0000181fff037424 */ /* 0x000fe400078e00ff */
[----:B------:R-:W-:Y:S05]  /*16b40*/  CALL.REL.NOINC `($__internal_44_$__cuda_sm70_shflsync_idx_p) ;  /* 0x00001af000007944 */ /* 0x000fea0003c00000 */
[----:B-----5:R-:W-:Y:S01]  /*16b50*/  MOV R4, R0 ;  /* 0x0000000000047202 */ /* 0x020fe20000000f00 */
[----:B-1----:R-:W-:-:S05]  /*16b60*/  BRA `(.L_x_2742) ;  /* 0xffff1a5000007947 */ /* 0x002fca000383ffff */
.L_x_2702:
[----:B------:R-:W-:Y:S01]  /*16b70*/  MOV R44, RZ ;  /* 0x000000ff002c7202 */ /* 0x000fe20000000f00 */
[----:B------:R-:W-:Y:S01]  /*16b80*/  IMAD.MOV.U32 R0, RZ, RZ, R6 ;  /* 0x000000ffff007224 */ /* 0x000fe200078e0006 */
[----:B------:R-:W-:Y:S01]  /*16b90*/  MOV R2, 0x16bc0 ;  /* 0x00016bc000027802 */ /* 0x000fe20000000f00 */
[----:B------:R-:W-:Y:S02]  /*16ba0*/  IMAD.MOV.U32 R3, RZ, RZ, 0x181f ;  /* 0x0000181fff037424 */ /* 0x000fe400078e00ff */
[----:B-12---:R-:W-:Y:S05]  /*16bb0*/  CALL.REL.NOINC `($__internal_44_$__cuda_sm70_shflsync_idx_p) ;  /* 0x00001a8000007944 */ /* 0x006fea0003c00000 */
[----:B------:R-:W2:Y:S01]  /*16bc0*/  LDL R3, [R1+0xc] ;  /* 0x00000c0001037983 */ /* 0x000ea20000100800 */
[----:B------:R-:W-:Y:S01]  /*16bd0*/  IADD3 R20, P0, R0, R29, RZ ;  /* 0x0000001d00147210 */ /* 0x000fe20007f1e0ff */
[----:B------:R-:W-:Y:S02]  /*16be0*/  IMAD.MOV.U32 R44, RZ, RZ, 0x1 ;  /* 0x00000001ff2c7424 */ /* 0x000fe400078e00ff */
[----:B------:R-:W3:Y:S02]  /*16bf0*/  LDL R2, [R1+0x28] ;  /* 0x0000280001027983 */ /* 0x000ee40000100800 */
[----:B-----5:R-:W-:Y:S02]  /*16c00*/  IMAD.X R21, R4, 0x1, R7, P0 ;  /* 0x0000000104157824 */ /* 0x020fe400000e0607 */
[----:B------:R-:W4:Y:S04]  /*16c10*/  LDL R22, [R1+0x24] ;  /* 0x0000240001167983 */ /* 0x000f280000100800 */
[----:B------:R-:W4:Y:S01]  /*16c20*/  LDL R15, [R1+0x20] ;  /* 0x00002000010f7983 */ /* 0x000f220000100800 */
[----:B--2---:R-:W-:Y:S02]  /*16c30*/  ISETP.GE.AND P3, PT, R3, c[0x0][0x1d4], PT ;  /* 0x0000750003007a0c */ /* 0x004fe40003f66270 */
[----:B---3--:R-:W-:Y:S02]  /*16c40*/  ISETP.GE.AND P2, PT, R2, c[0x0][0x1d4], PT ;  /* 0x0000750002007a0c */ /* 0x008fe40003f46270 */
[----:B------:R-:W-:Y:S02]  /*16c50*/  IADD3 R2, P0, R0, R30, RZ ;  /* 0x0000001e00027210 */ /* 0x000fe40007f1e0ff */
[----:B----4-:R-:W-:Y:S02]  /*16c60*/  ISETP.GE.AND P1, PT, R22, c[0x0][0x1d4], PT ;  /* 0x0000750016007a0c */ /* 0x010fe40003f26270 */
[----:B------:R-:W-:Y:S01]  /*16c70*/  SEL R28, RZ, 0x10, P2 ;  /* 0x00000010ff1c7807 */ /* 0x000fe20001000000 */
[----:B------:R-:W-:Y:S01]  /*16c80*/  IMAD.X R3, R4, 0x1, R12, P0 ;  /* 0x0000000104037824 */ /* 0x000fe200000e060c */
[----:B------:R-:W-:Y:S03]  /*16c90*/  SEL R23, RZ, 0x10, P1 ;  /* 0x00000010ff177807 */ /* 0x000fe60000800000 */
        /* <DEDUP_REMOVED lines=8> */
[----:B---3--:R-:W-:Y:S01]  /*16d20*/  IADD3 R2, P0, R0, R36, RZ ;  /* 0x0000002400027210 */ /* 0x008fe20007f1e0ff */
[----:B------:R-:W-:Y:S04]  /*16d30*/  IMAD.MOV.U32 R0, RZ, RZ, R5 ;  /* 0x000000ffff007224 */ /* 0x000fe800078e0005 */
[----:B------:R-:W-:Y:S01]  /*16d40*/  IMAD.X R3, R4, 0x1, R14, P0 ;  /* 0x0000000104037824 */ /* 0x000fe200000e060e */
[----:B------:R-:W-:Y:S02]  /*16d50*/  ISETP.GE.AND P0, PT, R15, c[0x0][0x1d4], PT ;  /* 0x000075000f007a0c */ /* 0x000fe40003f06270 */
[----:B------:R-:W-:Y:S02]  /*16d60*/  SEL R15, RZ, 0x10, P3 ;  /* 0x00000010ff0f7807 */ /* 0x000fe40001800000 */
[----:B------:R-:W-:Y:S09]  /*16d70*/  SEL R22, RZ, 0x10, P0 ;  /* 0x00000010ff167807 */ /* 0x000ff20000000000 */
[----:B------:R3:W-:Y:S02]  /*16d80*/  LDGSTS.E.BYPASS.LTC128B.128 [R251+0x9100], [R2.64], !P0 ;  /* 0x0910000002fb7fae */ /* 0x0007e4000c101d46 */
[----:B---3--:R-:W-:Y:S01]  /*16d90*/  MOV R2, 0x16dc0 ;  /* 0x00016dc000027802 */ /* 0x008fe20000000f00 */
[----:B------:R-:W-:Y:S02]  /*16da0*/  IMAD.MOV.U32 R3, RZ, RZ, 0x181f ;  /* 0x0000181fff037424 */ /* 0x000fe400078e00ff */
[----:B-12---:R-:W-:Y:S05]  /*16db0*/  CALL.REL.NOINC `($__internal_44_$__cuda_sm70_shflsync_idx_p) ;  /* 0x0000188000007944 */ /* 0x006fea0003c00000 */
[----:B------:R-:W-:Y:S01]  /*16dc0*/  MOV R44, 0x1 ;  /* 0x00000001002c7802 */ /* 0x000fe20000000f00 */
[----:B-----5:R-:W-:Y:S01]  /*16dd0*/  IMAD.MOV.U32 R4, RZ, RZ, R0 ;  /* 0x000000ffff047224 */ /* 0x020fe200078e0000 */
[----:B------:R-:W-:Y:S01]  /*16de0*/  MOV R3, 0x181f ;  /* 0x0000181f00037802 */ /* 0x000fe20000000f00 */
[----:B------:R-:W-:Y:S01]  /*16df0*/  IMAD.MOV.U32 R0, RZ, RZ, R6 ;  /* 0x000000ffff007224 */ /* 0x000fe200078e0006 */
[----:B------:R-:W-:Y:S02]  /*16e00*/  MOV R2, 0x16e20 ;  /* 0x00016e2000027802 */ /* 0x000fe40000000f00 */
[----:B-1----:R-:W-:Y:S05]  /*16e10*/  CALL.REL.NOINC `($__internal_44_$__cuda_sm70_shflsync_idx_p) ;  /* 0x0000182000007944 */ /* 0x002fea0003c00000 */
[C---:B------:R-:W-:Y:S01]  /*16e20*/  IADD3 R2, -R15.reuse, 0x10, RZ ;  /* 0x000000100f027810 */ /* 0x040fe20007ffe1ff */
[----:B------:R-:W-:Y:S01]  /*16e30*/  IMAD.MOV.U32 R44, RZ, RZ, 0x2 ;  /* 0x00000002ff2c7424 */ /* 0x000fe200078e00ff */
[----:B------:R-:W-:Y:S02]  /*16e40*/  ISETP.NE.U32.AND P2, PT, R15, RZ, PT ;  /* 0x000000ff0f00720c */ /* 0x000fe40003f45070 */
[----:B------:R-:W-:Y:S04]  /*16e50*/  LOP3.LUT R2, R2, 0xf, RZ, 0xc0, !PT ;  /* 0x0000000f02027812 */ /* 0x000fe800078ec0ff */
[----:B------:R-:W-:Y:S04]  /*16e60*/  IADD3 R2, P1, P0, R2, R0, R29 ;  /* 0x0000000002027210 */ /* 0x000fe8000783e01d */
[----:B-----5:R-:W-:Y:S05]  /*16e70*/  IADD3.X R3, RZ, R4, R7, P1, P0 ;  /* 0x00000004ff037210 */ /* 0x020fea0000fe0407 */
[----:B------:R-:W-:Y:S01]  /*16e80*/  @!PT LDS RZ, [RZ] ;  /* 0x00000000fffff984 */ /* 0x000fe20000000800 */
[----:B------:R-:W-:Y:S01]  /*16e90*/  @!PT LDS RZ, [RZ] ;  /* 0x00000000fffff984 */ /* 0x000fe20000000800 */
[----:B------:R-:W-:Y:S01]  /*16ea0*/  @!PT LDS RZ, [RZ] ;  /* 0x00000000fffff984 */ /* 0x000fe20000000800 */
[----:B------:R2:W-:Y:S01]  /*16eb0*/  LDGSTS.E.BYPASS.LTC128B.128.ZFILL [R251+0x1100], [R2.64], P2 ;  /* 0x0110000002fb7fae */ /* 0x0005e20009141d46 */
[C---:B------:R-:W-:Y:S02]  /*16ec0*/  ISETP.NE.U32.AND P2, PT, R28.reuse, RZ, PT ;  /* 0x000000ff1c00720c */ /* 0x040fe40003f45070 */
[----:B--2---:R-:W-:Y:S04]  /*16ed0*/  IADD3 R2, -R28, 0x10, RZ ;  /* 0x000000101c027810 */ /* 0x004fe80007ffe1ff */
[----:B------:R-:W-:Y:S04]  /*16ee0*/  LOP3.LUT R2, R2, 0xf, RZ, 0xc0, !PT ;  /* 0x0000000f02027812 */ /* 0x000fe800078ec0ff */
[----:B------:R-:W-:Y:S04]  /*16ef0*/  IADD3 R2, P1, P0, R2, R0, R30 ;  /* 0x0000000002027210 */ /* 0x000fe8000783e01e */
[----:B------:R-:W-:Y:S05]  /*16f00*/  IADD3.X R3, RZ, R4, R12, P1, P0 ;  /* 0x00000004ff037210 */ /* 0x000fea0000fe040c */
        /* <DEDUP_REMOVED lines=10> */
[----:B------:R-:W-:Y:S01]  /*16fb0*/  IADD3 R2, P1, P0, R2, R0, R36 ;  /* 0x0000000002027210 */ /* 0x000fe2000783e024 */
[----:B------:R-:W-:Y:S03]  /*16fc0*/  IMAD.MOV.U32 R0, RZ, RZ, R5 ;  /* 0x000000ffff007224 */ /* 0x000fe600078e0005 */
[----:B------:R-:W-:Y:S05]  /*16fd0*/  IADD3.X R3, RZ, R4, R14, P1, P0 ;  /* 0x00000004ff037210 */ /* 0x000fea0000fe040e */
[----:B------:R2:W-:Y:S02]  /*16fe0*/  LDGSTS.E.BYPASS.LTC128B.128.ZFILL [R251+0xa100], [R2.64], P2 ;  /* 0x0a10000002fb7fae */ /* 0x0005e40009141d46 */
[----:B--2---:R-:W-:Y:S01]  /*16ff0*/  MOV R2, 0x17020 ;  /* 0x0001702000027802 */ /* 0x004fe20000000f00 */
[----:B------:R-:W-:Y:S02]  /*17000*/  IMAD.MOV.U32 R3, RZ, RZ, 0x181f ;  /* 0x0000181fff037424 */ /* 0x000fe400078e00ff */
[----:B-1----:R-:W-:Y:S05]  /*17010*/  CALL.REL.NOINC `($__internal_44_$__cuda_sm70_shflsync_idx_p) ;  /* 0x0000162000007944 */ /* 0x002fea0003c00000 */
[----:B------:R-:W-:Y:S01]  /*17020*/  MOV R44, 0x2 ;  /* 0x00000002002c7802 */ /* 0x000fe20000000f00 */
[----:B-----5:R-:W-:Y:S01]  /*17030*/  IMAD.MOV.U32 R4, RZ, RZ, R0 ;  /* 0x000000ffff047224 */ /* 0x020fe200078e0000 */
[----:B------:R-:W-:Y:S01]  /*17040*/  MOV R3, 0x181f ;  /* 0x0000181f00037802 */ /* 0x000fe20000000f00 */
[----:B------:R-:W-:Y:S01]  /*17050*/  IMAD.MOV.U32 R0, RZ, RZ, R6 ;  /* 0x000000ffff007224 */ /* 0x000fe200078e0006 */
[----:B------:R-:W-:Y:S02]  /*17060*/  MOV R2, 0x17080 ;  /* 0x0001708000027802 */ /* 0x000fe40000000f00 */
[----:B-1----:R-:W-:Y:S05]  /*17070*/  CALL.REL.NOINC `($__internal_44_$__cuda_sm70_shflsync_idx_p) ;  /* 0x000015c000007944 */ /* 0x002fea0003c00000 */
[----:B-1---5:R-:W-:-:S05]  /*17080*/  BRA `(.L_x_2743) ;  /* 0xffff17d000007947 */ /* 0x022fca000383ffff */
.L_x_2705:
[----:B------:R-:W-:Y:S01]  /*17090*/  MOV R44, RZ ;  /* 0x000000ff002c7202 */ /* 0x000fe20000000f00 */
[----:B------:R-:W-:Y:S01]  /*170a0*/  IMAD.MOV.U32 R0, RZ, RZ, R5 ;  /* 0x000000ffff007224 */ /* 0x000fe200078e0005 */
[----:B------:R-:W-:Y:S01]  /*170b0*/  MOV R2, 0x170e0 ;  /* 0x000170e000027802 */ /* 0x000fe20000000f00 */
[----:B------:R-:W-:Y:S02]  /*170c0*/  IMAD.MOV.U32 R3, RZ, RZ, 0x181f ;  /* 0x0000181fff037424 */ /* 0x000fe400078e00ff */
[----:B-1----:R-:W-:Y:S05]  /*170d0*/  CALL.REL.NOINC `($__internal_44_$__cuda_sm70_shflsync_idx_p) ;  /* 0x0000156000007944 */ /* 0x002fea0003c00000 */
[----:B-----5:R-:W-:Y:S01]  /*170e0*/  MOV R4, R0 ;  /* 0x0000000000047202 */ /* 0x020fe20000000f00 */
[----:B-1----:R-:W-:-:S05]  /*170f0*/  BRA `(.L_x_2744) ;  /* 0xffff360000007947 */ /* 0x002fca000383ffff */
.L_x_2706:
[----:B------:R-:W-:Y:S01]  /*17100*/  MOV R44, RZ ;  /* 0x000000ff002c7202 */ /* 0x000fe20000000f00 */
[----:B------:R-:W-:Y:S01]  /*17110*/  IMAD.MOV.U32 R0, RZ, RZ, R6 ;  /* 0x000000ffff007224 */ /* 0x000fe200078e0006 */
[----:B------:R-:W-:Y:S01]  /*17120*/  MOV R2, 0x17150 ;  /* 0x0001715000027802 */ /* 0x000fe20000000f00 */
[----:B------:R-:W-:Y:S02]  /*17130*/  IMAD.MOV.U32 R3, RZ, RZ, 0x181f ;  /* 0x0000181fff037424 */ /* 0x000fe400078e00ff */
[----:B-123--:R-:W-:Y:S05]  /*17140*/  CALL.REL.NOINC `($__internal_44_$__cuda_sm70_shflsync_idx_p) ;  /* 0x000014f000007944 */ /* 0x00efea0003c00000 */
        /* <DEDUP_REMOVED lines=77> */
.L_x_2707:
[----:B------:R-:W-:Y:S01]  /*17620*/  MOV R44, RZ ;  /* 0x000000ff002c7202 */ /* 0x000fe20000000f00 */
[----:B------:R-:W-:Y:S01]  /*17630*/  IMAD.MOV.U32 R0, RZ, RZ, R4 ;  /* 0x000000ffff007224 */ /* 0x000fe200078e0004 */
[----:B------:R-:W-:Y:S01]  /*17640*/  MOV R2, 0x17670 ;  /* 0x0001767000027802 */ /* 0x000fe20000000f00 */
[----:B------:R-:W-:Y:S02]  /*17650*/  IMAD.MOV.U32 R3, RZ, RZ, 0x1c1f ;  /* 0x00001c1fff037424 */ /* 0x000fe400078e00ff */
[----:B-1-3--:R-:W-:Y:S05]  /*17660*/  CALL.REL.NOINC `($__internal_44_$__cuda_sm70_shflsync_idx_p) ;  /* 0x00000fd000007944 */ /* 0x00afea0003c00000 */
[----:B-1---5:R-:W-:-:S05]  /*17670*/  BRA `(.L_x_2746) ;  /* 0xffff35e000007947 */ /* 0x022fca000383ffff */
.L_x_2708:
[----:B------:R-:W-:Y:S01]  /*17680*/  MOV R44, 0x1 ;  /* 0x00000001002c7802 */ /* 0x000fe20000000f00 */
[----:B------:R-:W-:Y:S01]  /*17690*/  IMAD.MOV.U32 R0, RZ, RZ, R4 ;  /* 0x000000ffff007224 */ /* 0x000fe200078e0004 */
[----:B------:R-:W-:Y:S01]  /*176a0*/  MOV R2, 0x176d0 ;  /* 0x000176d000027802 */ /* 0x000fe20000000f00 */
[----:B------:R-:W-:Y:S02]  /*176b0*/  IMAD.MOV.U32 R3, RZ, RZ, 0x1c1f ;  /* 0x00001c1fff037424 */ /* 0x000fe400078e00ff */
[----:B--2---:R-:W-:Y:S05]  /*176c0*/  CALL.REL.NOINC `($__internal_44_$__cuda_sm70_shflsync_idx_p) ;  /* 0x00000f7000007944 */ /* 0x004fea0003c00000 */
[----:B-----5:R-:W2:Y:S01]  /*176d0*/  LDL.LU R4, [R1+0x8] ;  /* 0x0000080001047983 */ /* 0x020ea20000300800 */
[----:B------:R-:W-:Y:S03]  /*176e0*/  IMAD.IADD R0, R5, 0x1, R0 ;  /* 0x0000000105007824 */ /* 0x000fe600078e0200 */
[----:B------:R-:W3:Y:S02]  /*176f0*/  LDL.LU R3, [R1+0x4] ;  /* 0x0000040001037983 */ /* 0x000ee40000300800 */
[C---:B------:R-:W-:Y:S02]  /*17700*/  ISETP.GT.AND P0, PT, R0.reuse, RZ, PT ;  /* 0x000000ff0000720c */ /* 0x040fe40003f04270 */
[C---:B------:R-:W-:Y:S01]  /*17710*/  ISETP.GT.AND P1, PT, R0.reuse, 0x1, PT ;  /* 0x000000010000780c */ /* 0x040fe20003f24270 */
[----:B------:R-:W4:Y:S01]  /*17720*/  LDL.LU R2, [R1] ;  /* 0x0000000001027983 */ /* 0x000f220000300800 */
        /* <DEDUP_REMOVED lines=19> */
[----:B--2---:R-:W-:Y:S02]  /*17860*/  FSEL R5, R4, -INF , P0 ;  /* 0xff80000004057808 */ /* 0x004fe40000000000 */
[C---:B------:R-:W-:Y:S02]  /*17870*/  ISETP.GT.AND P0, PT, R0.reuse, 0x10, PT ;  /* 0x000000100000780c */ /* 0x040fe40003f04270 */
[----:B---3--:R-:W-:Y:S02]  /*17880*/  FSEL R185, R3, -INF , P1 ;  /* 0xff80000003b97808 */ /* 0x008fe40000800000 */
[----:B------:R-:W-:Y:S02]  /*17890*/  ISETP.GT.AND P1, PT, R0, 0x11, PT ;  /* 0x000000110000780c */ /* 0x000fe40003f24270 */
[----:B------:R-:W-:Y:S02]  /*178a0*/  FSEL R49, R214, -INF , P0 ;  /* 0xff800000d6317808 */ /* 0x000fe40000000000 */
[----:B------:R-:W-:Y:S02]  /*178b0*/  ISETP.GT.AND P0, PT, R0, 0x20, PT ;  /* 0x000000200000780c */ /* 0x000fe40003f04270 */
[----:B----4-:R-:W-:Y:S02]  /*178c0*/  FSEL R51, R2, -INF , P2 ;  /* 0xff80000002337808 */ /* 0x010fe40001000000 */
        /* <DEDUP_REMOVED lines=70> */
[----:B-1----:R-:W-:Y:S05]  /*17d30*/  CALL.REL.NOINC `($__internal_43_$__cuda_sm70_shflsync_bfly_p) ;  /* 0x000008a000007944 */ /* 0x002fea0003c00000 */
[----:B------:R-:W-:Y:S01]  /*17d40*/  FMNMX.FTZ R4, R4, R0, !PT ;  /* 0x0000000004047209 */ /* 0x000fe20007810000 */
[----:B------:R-:W-:Y:S01]  /*17d50*/  IMAD.MOV.U32 R0, RZ, RZ, 0x1 ;  /* 0x00000001ff007424 */ /* 0x000fe200078e00ff */
[----:B------:R-:W-:Y:S02]  /*17d60*/  MOV R2, 0x17d80 ;  /* 0x00017d8000027802 */ /* 0x000fe40000000f00 */
        /* <DEDUP_REMOVED lines=8> */
[----:B------:R-:W-:Y:S02]  /*17df0*/  MOV R2, 0x17e10 ;  /* 0x00017e1000027802 */ /* 0x000fe40000000f00 */
[----:B------:R-:W-:Y:S05]  /*17e00*/  CALL.REL.NOINC `($__internal_43_$__cuda_sm70_shflsync_bfly_p) ;  /* 0x000007d000007944 */ /* 0x000fea0003c00000 */
[----:B------:R-:W-:-:S05]  /*17e10*/  BRA `(.L_x_2747) ;  /* 0xffff382000007947 */ /* 0x000fca000383ffff */
.L_x_2711:
[----:B-1----:R-:W-:Y:S01]  /*17e20*/  MOV R44, RZ ;  /* 0x000000ff002c7202 */ /* 0x002fe20000000f00 */
[----:B------:R-:W-:Y:S01]  /*17e30*/  IMAD.MOV.U32 R0, RZ, RZ, R6 ;  /* 0x000000ffff007224 */ /* 0x000fe200078e0006 */
[----:B------:R-:W-:Y:S01]  /*17e40*/  MOV R2, 0x17e70 ;  /* 0x00017e7000027802 */ /* 0x000fe20000000f00 */
[----:B------:R-:W-:Y:S02]  /*17e50*/  IMAD.MOV.U32 R3, RZ, RZ, 0x181f ;  /* 0x0000181fff037424 */ /* 0x000fe400078e00ff */
[----:B------:R-:W-:Y:S05]  /*17e60*/  CALL.REL.NOINC `($__internal_44_$__cuda_sm70_shflsync_idx_p) ;  /* 0x000007d000007944 */ /* 0x000fea0003c00000 */
[----:B-1---5:R-:W-:-:S05]  /*17e70*/  BRA `(.L_x_2748) ;  /* 0xffff62a000007947 */ /* 0x022fca000383ffff */
.L_x_2714:
[----:B------:R-:W-:Y:S01]  /*17e80*/  MOV R44, RZ ;  /* 0x000000ff002c7202 */ /* 0x000fe20000000f00 */
[----:B------:R-:W-:Y:S01]  /*17e90*/  IMAD.MOV.U32 R0, RZ, RZ, R5 ;  /* 0x000000ffff007224 */ /* 0x000fe200078e0005 */
[----:B------:R-:W-:Y:S01]  /*17ea0*/  MOV R2, 0x17ed0 ;  /* 0x00017ed000027802 */ /* 0x000fe20000000f00 */
[----:B------:R-:W-:Y:S02]  /*17eb0*/  IMAD.MOV.U32 R3, RZ, RZ, 0x181f ;  /* 0x0000181fff037424 */ /* 0x000fe400078e00ff */
[----:B-1----:R-:W-:Y:S05]  /*17ec0*/  CALL.REL.NOINC `($__internal_44_$__cuda_sm70_shflsync_idx_p) ;  /* 0x0000077000007944 */ /* 0x002fea0003c00000 */
[----:B-----5:R-:W-:Y:S01]  /*17ed0*/  MOV R4, R0 ;  /* 0x0000000000047202 */ /* 0x020fe20000000f00 */
[----:B-1----:R-:W-:-:S05]  /*17ee0*/  BRA `(.L_x_2749) ;  /* 0xffff82c000007947 */ /* 0x002fca000383ffff */
.L_x_2715:
[----:B------:R-:W-:Y:S01]  /*17ef0*/  MOV R44, RZ ;  /* 0x000000ff002c7202 */ /* 0x000fe20000000f00 */
[----:B------:R-:W-:Y:S01]  /*17f00*/  IMAD.MOV.U32 R0, RZ, RZ, R6 ;  /* 0x000000ffff007224 */ /* 0x000fe200078e0006 */
[----:B------:R-:W-:Y:S01]  /*17f10*/  MOV R2, 0x17f40 ;  /* 0x00017f4000027802 */ /* 0x000fe20000000f00 */
[----:B------:R-:W-:Y:S02]  /*17f20*/  IMAD.MOV.U32 R3, RZ, RZ, 0x181f ;  /* 0x0000181fff037424 */ /* 0x000fe400078e00ff */
[----:B-123--:R-:W-:Y:S05]  /*17f30*/  CALL.REL.NOINC `($__internal_44_$__cuda_sm70_shflsync_idx_p) ;  /* 0x0000070000007944 */ /* 0x00efea0003c00000 */
[----:B------:R-:W-:Y:S01]  /*17f40*/  IADD3 R2, -R132, 0x10, RZ ;  /* 0x0000001084027810 */ /* 0x000fe20007ffe1ff */
[----:B------:R-:W-:Y:S03]  /*17f50*/  IMAD.MOV.U32 R44, RZ, RZ, 0x1 ;  /* 0x00000001ff2c7424 */ /* 0x000fe600078e00ff */
        /* <DEDUP_REMOVED lines=17> */
[----:B------:R-:W-:Y:S05]  /*18070*/  IMAD.X R3, R4, 0x1, R10, P0 ;  /* 0x0000000104037824 */ /* 0x000fea00000e060a */
[----:B------:R2:W-:Y:S02]  /*18080*/  LDGSTS.E.BYPASS.LTC128B.128 [R251+0x15100], [R2.64], !P3 ;  /* 0x1510000002fb7fae */ /* 0x0005e4000d901d46 */
[----:B--2---:R-:W-:Y:S01]  /*18090*/  MOV R2, 0x180c0 ;  /* 0x000180c000027802 */ /* 0x004fe20000000f00 */
[----:B------:R-:W-:Y:S02]  /*180a0*/  IMAD.MOV.U32 R3, RZ, RZ, 0x181f ;  /* 0x0000181fff037424 */ /* 0x000fe400078e00ff */
[----:B-1-3--:R-:W-:Y:S05]  /*180b0*/  CALL.REL.NOINC `($__internal_44_$__cuda_sm70_shflsync_idx_p) ;  /* 0x0000058000007944 */ /* 0x00afea0003c00000 */
[----:B------:R-:W-:Y:S01]  /*180c0*/  MOV R44, 0x1 ;  /* 0x00000001002c7802 */ /* 0x000fe20000000f00 */
[----:B-----5:R-:W-:Y:S01]  /*180d0*/  IMAD.MOV.U32 R4, RZ, RZ, R0 ;  /* 0x000000ffff047224 */ /* 0x020fe200078e0000 */
[----:B------:R-:W-:Y:S01]  /*180e0*/  MOV R3, 0x181f ;  /* 0x0000181f00037802 */ /* 0x000fe20000000f00 */
[----:B------:R-:W-:Y:S01]  /*180f0*/  IMAD.MOV.U32 R0, RZ, RZ, R6 ;  /* 0x000000ffff007224 */ /* 0x000fe200078e0006 */
[----:B------:R-:W-:Y:S02]  /*18100*/  MOV R2, 0x18120 ;  /* 0x0001812000027802 */ /* 0x000fe40000000f00 */
[----:B-1----:R-:W-:Y:S05]  /*18110*/  CALL.REL.NOINC `($__internal_44_$__cuda_sm70_shflsync_idx_p) ;  /* 0x0000052000007944 */ /* 0x002fea0003c00000 */
        /* <DEDUP_REMOVED lines=30> */
[----:B-1---5:R-:W-:-:S05]  /*18300*/  BRA `(.L_x_2750) ;  /* 0xffff80d000007947 */ /* 0x022fca000383ffff */
.L_x_2716:
[----:B------:R-:W-:Y:S02]  /*18310*/  MOV R0, 0x2 ;  /* 0x0000000200007802 */ /* 0x000fe40000000f00 */
[----:B------:R-:W-:Y:S02]  /*18320*/  MOV R2, 0x18340 ;  /* 0x0001834000027802 */ /* 0x000fe40000000f00 */
[----:B------:R-:W-:Y:S05]  /*18330*/  CALL.REL.NOINC `($__internal_43_$__cuda_sm70_shflsync_bfly_p) ;  /* 0x000002a000007944 */ /* 0x000fea0003c00000 */
        /* <DEDUP_REMOVED lines=14> */
.L_x_2718:
[----:B------:R1:W5:Y:S01]  /*18420*/  LDL R4, [R1+0x1c] ;  /* 0x00001c0001047983 */ /* 0x0003620000100800 */
[----:B------:R-:W-:-:S02]  /*18430*/  MOV R0, 0x2 ;  /* 0x0000000200007802 */ /* 0x000fc40000000f00 */
[----:B------:R-:W-:Y:S02]  /*18440*/  MOV R2, 0x18460 ;  /* 0x0001846000027802 */ /* 0x000fe40000000f00 */
[----:B-1---5:R-:W-:Y:S05]  /*18450*/  CALL.REL.NOINC `($__internal_43_$__cuda_sm70_shflsync_bfly_p) ;  /* 0x0000018000007944 */ /* 0x022fea0003c00000 */
[----:B------:R-:W-:Y:S01]  /*18460*/  MOV R5, R0 ;  /* 0x0000000000057202 */ /* 0x000fe20000000f00 */
[----:B------:R-:W-:Y:S05]  /*18470*/  BRA `(.L_x_2752) ;  /* 0xffffab3000007947 */ /* 0x000fea000383ffff */
.L_x_2719:
[----:B------:R-:W-:Y:S01]  /*18480*/  IMAD.MOV.U32 R4, RZ, RZ, R5 ;  /* 0x000000ffff047224 */ /* 0x000fe200078e0005 */
[----:B------:R-:W-:Y:S02]  /*18490*/  MOV R0, 0x1 ;  /* 0x0000000100007802 */ /* 0x000fe40000000f00 */
[----:B------:R-:W-:Y:S02]  /*184a0*/  MOV R2, 0x184c0 ;  /* 0x000184c000027802 */ /* 0x000fe40000000f00 */
[----:B------:R-:W-:Y:S05]  /*184b0*/  CALL.REL.NOINC `($__internal_43_$__cuda_sm70_shflsync_bfly_p) ;  /* 0x0000012000007944 */ /* 0x000fea0003c00000 */
[----:B------:R1:W5:Y:S01]  /*184c0*/  LDL R4, [R1+0x2c] ;  /* 0x00002c0001047983 */ /* 0x0003620000100800 */
[----:B------:R-:W-:Y:S01]  /*184d0*/  FADD.FTZ R5, R5, R0 ;  /* 0x0000000005057221 */ /* 0x000fe20000010000 */
[----:B------:R-:W-:Y:S02]  /*184e0*/  MOV R0, 0x2 ;  /* 0x0000000200007802 */ /* 0x000fe40000000f00 */
[----:B------:R-:W-:Y:S02]  /*184f0*/  MOV R2, 0x18510 ;  /* 0x0001851000027802 */ /* 0x000fe40000000f00 */
[----:B-1---5:R-:W-:Y:S05]  /*18500*/  CALL.REL.NOINC `($__internal_43_$__cuda_sm70_shflsync_bfly_p) ;  /* 0x000000d000007944 */ /* 0x022fea0003c00000 */
[----:B------:R-:W2:Y:S02]  /*18510*/  LDL.LU R2, [R1+0x2c] ;  /* 0x00002c0001027983 */ /* 0x000ea40000300800 */
[----:B--2---:R-:W-:Y:S01]  /*18520*/  FADD.FTZ R4, R2, R0 ;  /* 0x0000000002047221 */ /* 0x004fe20000010000 */
[----:B------:R-:W-:-:S02]  /*18530*/  MOV R0, 0x1 ;  /* 0x0000000100007802 */ /* 0x000fc40000000f00 */
[----:B------:R-:W-:Y:S02]  /*18540*/  MOV R2, 0x18560 ;  /* 0x0001856000027802 */ /* 0x000fe40000000f00 */
[----:B------:R-:W-:Y:S05]  /*18550*/  CALL.REL.NOINC `($__internal_43_$__cuda_sm70_shflsync_bfly_p) ;  /* 0x0000008000007944 */ /* 0x000fea0003c00000 */
[----:B------:R-:W-:Y:S01]  /*18560*/  MOV R3, R0 ;  /* 0x0000000000037202 */ /* 0x000fe20000000f00 */
[----:B------:R-:W-:Y:S05]  /*18570*/  BRA `(.L_x_2753) ;  /* 0xffffaac000007947 */ /* 0x000fea000383ffff */
.L_x_2729:
[----:B--2---:R-:W-:Y:S01]  /*18580*/  IMAD.MOV.U32 R0, RZ, RZ, R14 ;  /* 0x000000ffff007224 */ /* 0x004fe200078e000e */
[----:B-----5:R-:W-:Y:S01]  /*18590*/  MOV R44, RZ ;  /* 0x000000ff002c7202 */ /* 0x020fe20000000f00 */
[----:B-1--4-:R-:W-:Y:S01]  /*185a0*/  IMAD.MOV.U32 R3, RZ, RZ, 0x1f ;  /* 0x0000001fff037424 */ /* 0x012fe200078e00ff */
[----:B------:R-:W-:Y:S02]  /*185b0*/  MOV R2, 0x185d0 ;  /* 0x000185d000027802 */ /* 0x000fe40000000f00 */
[----:B---3--:R-:W-:Y:S05]  /*185c0*/  CALL.REL.NOINC `($__internal_44_$__cuda_sm70_shflsync_idx_p) ;  /* 0x0000007000007944 */ /* 0x008fea0003c00000 */
[----:B-1---5:R-:W-:Y:S05]  /*185d0*/  BRA `(.L_x_2754) ;  /* 0xffffd3b000007947 */ /* 0x022fea000383ffff */
        .weak           $__internal_43_$__cuda_sm70_shflsync_bfly_p
        .type           $__internal_43_$__cuda_sm70_shflsync_bfly_p,@function
        .size           $__internal_43_$__cuda_sm70_shflsync_bfly_p,($__internal_44_$__cuda_sm70_shflsync_idx_p - $__internal_43_$__cuda_sm70_shflsync_bfly_p)
$__internal_43_$__cuda_sm70_shflsync_bfly_p:
[----:B------:R-:W-:Y:S02]  /*185e0*/  MOV R200, 0xffffffff ;  /* 0xffffffff00c87802 */ /* 0x000fe40000000f00 */
[----:B------:R-:W-:Y:S02]  /*185f0*/  MOV R3, 0x1f ;  /* 0x0000001f00037802 */ /* 0x000fe40000000f00 */
[----:B------:R-:W-:Y:S04]  /*18600*/  WARPSYNC R200 ;  /* 0x000000c800007348 */ /* 0x000fe80003800000 */
[----:B------:R1:W2:Y:S02]  /*18610*/  SHFL.BFLY PT, R0, R4, R0, R3 ;  /* 0x0c00000004007389 */ /* 0x0002a400000e0003 */
[----:B-1----:R-:W-:-:S04]  /*18620*/  MOV R3, 0x0 ;  /* 0x0000000000037802 */ /* 0x002fc80000000f00 */
[----:B--2---:R-:W-:Y:S05]  /*18630*/  RET.REL.NODEC R2 `(_ZN7cutlass13device_kernelIN5flash19enable_sm80_to_sm89INS1_16FlashAttnFwdSm80INS1_25CollectiveMainloopFwdSm80ILi8ELi1ELb0EN4cute5tupleIJNS5_1CILi128EEENS7_ILi96EEENS7_ILi256EEEEEELi256ENS_10bfloat16_tEfNS_4arch4Sm80ELb1ELb0ELb1ELb0ELb1ELb0ELb1ELb1EEENS1_21CollectiveEpilogueFwdINS6_IJS8_SA_S9_EEENS6_IJNS7_ILi1EEESI_SI_EEESC_SE_Li256ELb0ELb1ELb1ELb0EEENS1_30DynamicPersistentTileSchedulerILi256ELi256ELb1ELb1ELb0EEEEEEEEEvNT_6ParamsE) ;  /* 0xfffe79c002007950 */ /* 0x004fea0003c3ffff */
        .weak           $__internal_44_$__cuda_sm70_shflsync_idx_p
        .type           $__internal_44_$__cuda_sm70_shflsync_idx_p,@function
        .size           $__internal_44_$__cuda_sm70_shflsync_idx_p,(.L_x_6544 - $__internal_44_$__cuda_sm70_shflsync_idx_p)
$__internal_44_$__cuda_sm70_shflsync_idx_p:
[----:B------:R1:W-:Y:S02]  /*18640*/  STL [R1+0x198], R4 ;  /* 0x0001980401007387 */ /* 0x0003e40000100800 */
[----:B-1----:R-:W-:-:S04]  /*18650*/  MOV R4, 0xffffffff ;  /* 0xffffffff00047802 */ /* 0x002fc80000000f00 */
[----:B------:R-:W-:Y:S04]  /*18660*/  WARPSYNC R4 ;  /* 0x0000000400007348 */ /* 0x000fe80003800000 */
[----:B------:R1:W2:Y:S04]  /*18670*/  SHFL.IDX PT, R0, R0, R44, R3 ;  /* 0x0000002c00007389 */ /* 0x0002a800000e0003 */
[----:B-1----:R1:W5:Y:S01]  /*18680*/  LDL.LU R4, [R1+0x198] ;  /* 0x0001980001047983 */ /* 0x0023620000300800 */
[----:B------:R-:W-:-:S04]  /*18690*/  MOV R3, 0x0 ;  /* 0x0000000000037802 */ /* 0x000fc80000000f00 */
[----:B--2---:R-:W-:Y:S05]  /*186a0*/  RET.REL.NODEC R2 `(_ZN7cutlass13device_kernelIN5flash19enable_sm80_to_sm89INS1_16FlashAttnFwdSm80INS1_25CollectiveMainloopFwdSm80ILi8ELi1ELb0EN4cute5tupleIJNS5_1CILi128EEENS7_ILi96EEENS7_ILi256EEEEEELi256ENS_10bfloat16_tEfNS_4arch4Sm80ELb1ELb0ELb1ELb0ELb1ELb0ELb1ELb1EEENS1_21CollectiveEpilogueFwdINS6_IJS8_SA_S9_EEENS6_IJNS7_ILi1EEESI_SI_EEESC_SE_Li256ELb0ELb1ELb1ELb0EEENS1_30DynamicPersistentTileSchedulerILi256ELi256ELb1ELb1ELb0EEEEEEEEEvNT_6ParamsE) ;  /* 0xfffe795002007950 */ /* 0x004fea0003c3ffff */
.L_x_2755:
        /* <DEDUP_REMOVED lines=13> */
.L_x_6544:


//--------------------- .text._ZN7cutlass13device_kernelIN5flash19enable_sm80_to_sm89INS1_16FlashAttnFwdSm80INS1_25CollectiveMainloopFwdSm80ILi8ELi1ELb0EN4cute5tupleIJNS5_1CILi128EEENS7_ILi64EEENS7_ILi256EEEEEELi256ENS_10bfloat16_tEfNS_4arch4Sm80ELb1ELb0ELb1ELb1ELb1ELb0ELb1ELb1EEENS1_21CollectiveEpilogueFwdINS6_IJS8_SA_S9_EEENS6_IJNS7_ILi1EEESI_SI_EEESC_SE_Li256ELb1ELb1ELb1ELb0EEENS1_36VarlenDynamicPersistentTileSchedulerILi128ELi64ELi256ELi256ELb1ELb1ELb0ELb1ELb1ELb1EEEEEEEEEvNT_6ParamsE --------------------------
	.section	.text._ZN7cutlass13device_kernelIN5flash19enable_sm80_to_sm89INS1_16FlashAttnFwdSm80INS1_25CollectiveMainloopFwdSm80ILi8ELi1ELb0EN4cute5tupleIJNS5_1CILi128EEENS7_ILi64EEENS7_ILi256EEEEEELi256ENS_10bfloat16_tEfNS_4arch4Sm80ELb1ELb0ELb1ELb1ELb1ELb0ELb1ELb1EEENS1_21CollectiveEpilogueFwdINS6_IJS8_SA_S9_EEENS6_IJNS7_ILi1EEESI_SI_EEESC_SE_Li256ELb1ELb1ELb1ELb0EEENS1_36VarlenDynamicPersistentTileSchedulerILi128ELi64ELi256ELi256ELb1ELb1ELb0ELb1ELb1ELb1EEEEEEEEEvNT_6ParamsE,"ax",@progbits
	.sectioninfo	@"SHI_REGISTERS=255"
	.align	128
.text._ZN7cutlass13device_kernelIN5flash19enable_sm80_to_sm89INS1_16FlashAttnFwdSm80INS1_25CollectiveMainloopFwdSm80ILi8ELi1ELb0EN4cute5tupleIJNS5_1CILi128EEENS7_ILi64EEENS7_ILi256EEEEEELi256ENS_10bfloat16_tEfNS_4arch4Sm80ELb1ELb0ELb1ELb1ELb1ELb0ELb1ELb1EEENS1_21CollectiveEpilogueFwdINS6_IJS8_SA_S9_EEENS6_IJNS7_ILi1EEESI_SI_EEESC_SE_Li256ELb1ELb1ELb1ELb0EEENS1_36VarlenDynamicPersistentTileSchedulerILi128ELi64ELi256ELi256ELb1ELb1ELb0ELb1ELb1ELb1EEEEEEEEEvNT_6ParamsE:
        .type           _ZN7cutlass13device_kernelIN5flash19enable_sm80_to_sm89INS1_16FlashAttnFwdSm80INS1_25CollectiveMainloopFwdSm80ILi8ELi1ELb0EN4cute5tupleIJNS5_1CILi128EEENS7_ILi64EEENS7_ILi256EEEEEELi256ENS_10bfloat16_tEfNS_4arch4Sm80ELb1ELb0ELb1ELb1ELb1ELb0ELb1ELb1EEENS1_21CollectiveEpilogueFwdINS6_IJS8_SA_S9_EEENS6_IJNS7_ILi1EEESI_SI_EEESC_SE_Li256ELb1ELb1ELb1ELb0EEENS1_36VarlenDynamicPersistentTileSchedulerILi128ELi64ELi256ELi256ELb1ELb1ELb0ELb1ELb1ELb1EEEEEEEEEvNT_6ParamsE,@function
        .size           _ZN7cutlass13device_kernelIN5flash19enable_sm80_to_sm89INS1_16FlashAttnFwdSm80INS1_25CollectiveMainloopFwdSm80ILi8ELi1ELb0EN4cute5tupleIJNS5_1CILi128EEENS7_ILi64EEENS7_ILi256EEEEEELi256ENS_10bfloat16_tEfNS_4arch4Sm80ELb1ELb0ELb1ELb1ELb1ELb0ELb1ELb1EEENS1_21CollectiveEpilogueFwdINS6_IJS8_SA_S9_EEENS6_IJNS7_ILi1EEESI_SI_EEESC_SE_Li256ELb1ELb1ELb1ELb0EEENS1_36VarlenDynamicPersistentTileSchedulerILi128ELi64ELi256ELi256ELb1ELb1ELb0ELb1ELb1ELb1EEEEEEEEEvNT_6ParamsE,(.L_x_6547 - _ZN7cutlass13device_kernelIN5flash19enable_sm80_to_sm89INS1_16FlashAttnFwdSm80INS1_25CollectiveMainloopFwdSm80ILi8ELi1ELb0EN4cute5tupleIJNS5_1CILi128EEENS7_ILi64EEENS7_ILi256EEEEEELi256ENS_10bfloat16_tEfNS_4arch4Sm80ELb1ELb0ELb1ELb1ELb1ELb0ELb1ELb1EEENS1_21CollectiveEpilogueFwdINS6_IJS8_SA_S9_EEENS6_IJNS7_ILi1EEESI_SI_EEESC_SE_Li256ELb1ELb1ELb1ELb0EEENS1_36VarlenDynamicPersistentTileSchedulerILi128ELi64ELi256ELi256ELb1ELb1ELb0ELb1ELb1ELb1EEEEEEEEEvNT_6ParamsE)
        .other          _ZN7cutlass13device_kernelIN5flash19enable_sm80_to_sm89INS1_16FlashAttnFwdSm80INS1_25CollectiveMainloopFwdSm80ILi8ELi1ELb0EN4cute5tupleIJNS5_1CILi128EEENS7_ILi64EEENS7_ILi256EEEEEELi256ENS_10bfloat16_tEfNS_4arch4Sm80ELb1ELb0ELb1ELb1ELb1ELb0ELb1ELb1EEENS1_21CollectiveEpilogueFwdINS6_IJS8_SA_S9_EEENS6_IJNS7_ILi1EEESI_SI_EEESC_SE_Li256ELb1ELb1ELb1ELb0EEENS1_36VarlenDynamicPersistentTileSchedulerILi128ELi64ELi256ELi256ELb1ELb1ELb0ELb1ELb1ELb1EEEEEEEEEvNT_6ParamsE,@"STO_CUDA_ENTRY STV_DEFAULT"
_ZN7cutlass13device_kernelIN5flash19enable_sm80_to_sm89INS1_16FlashAttnFwdSm80INS1_25CollectiveMainloopFwdSm80ILi8ELi1ELb0EN4cute5tupleIJNS5_1CILi128EEENS7_ILi64EEENS7_ILi256EEEEEELi256ENS_10bfloat16_tEfNS_4arch4Sm80ELb1ELb0ELb1ELb1ELb1ELb0ELb1ELb1EEENS1_21CollectiveEpilogueFwdINS6_IJS8_SA_S9_EEENS6_IJNS7_ILi1EEESI_SI_EEESC_SE_Li256ELb1ELb1ELb1ELb0EEENS1_36VarlenDynamicPersistentTileSchedulerILi128ELi64ELi256ELi256ELb1ELb1ELb0ELb1ELb1ELb1EEEEEEEEEvNT_6ParamsE:
        /* <DEDUP_REMOVED lines=52> */
.L_x_2761:
        /* <DEDUP_REMOVED lines=16> */
.L_x_2878:
        /* <DEDUP_REMOVED lines=16> */
.L_x_2879:
[----:B---3--:R-:W-:-:S05]  /*0540*/  IMAD R0, R0, c[0x0][0x538], RZ ;  /* 0x00014e0000007a24 */ /* 0x008fca00078e02ff */
[----:B------:R-:W-:-:S04]  /*0550*/  IADD3 R6, R0, R6, RZ ;  /* 0x0000000600067210 */ /* 0x000fc80007ffe0ff */
[----:B------:R-:W-:-:S13]  /*0560*/  ISETP.GT.AND P0, PT, R6, UR4, PT ;  /* 0x0000000406007c0c */ /* 0x000fda000bf04270 */
[----:B-12---:R-:W-:Y:S05]  /*0570*/  @!P0 BRA `(.L_x_2761) ;  /* 0xfffffdc000008947 */ /* 0x006fea000383ffff */
.L_x_2757:
[----:B------:R-:W-:-:S05]  /*0580*/  IADD3 R10, -R0, R6, RZ ;  /* 0x00000006000a7210 */ /* 0x000fca0007ffe1ff */
[----:B------:R-:W-:-:S05]  /*0590*/  IMAD R0, R4, c[0x0][0x538], R10 ;  /* 0x00014e0004007a24 */ /* 0x000fca00078e020a */
[----:B------:R-:W-:Y:S01]  /*05a0*/  ISETP.GT.AND P0, PT, R0, UR4, PT ;  /* 0x0000000400007c0c */ /* 0x000fe2000bf04270 */
[----:B------:R-:W-:-:S12]  /*05b0*/  BRA.DIV ~URZ, `(.L_x_2762) ;  /* 0x000144d27f007947 */ /* 0x000fd8000b800000 */
[----:B------:R-:W-:-:S04]  /*05c0*/  VOTE.ANY R6, PT, !P0 ;  /* 0x0000000000067806 */ /* 0x000fc800040e0100 */
.L_x_2880:
[----:B------:R-:W1:Y:S02]  /*05d0*/  POPC R0, R6 ;  /* 0x0000000600007309 */ /* 0x000e640000000000 */
[----:B-12---:R-:W-:Y:S01]  /*05e0*/  IADD3 R243, R0, R7, RZ ;  /* 0x0000000700f37210 */ /* 0x006fe20007ffe0ff */
[----:B------:R-:W-:Y:S05]  /*05f0*/  BRA.DIV ~URZ, `(.L_x_2763) ;  /* 0x000144e27f007947 */ /* 0x000fea000b800000 */
[----:B------:R1:W2:Y:S01]  /*0600*/  SHFL.IDX PT, R12, R9, R0, 0x1f ;  /* 0x00001f00090c7589 */ /* 0x0002a200000e0000 */
[----:B------:R-:W-:-:S03]  /*0610*/  MOV R5, RZ ;  /* 0x000000ff00057202 */ /* 0x000fc60000000f00 */
[----:B------:R1:W3:Y:S04]  /*0620*/  SHFL.IDX PT, R9, R8, R0, 0x1f ;  /* 0x00001f0008097589 */ /* 0x0002e800000e0000 */
.L_x_2881:
[----:B------:R-:W-:Y:S01]  /*0630*/  ISETP.NE.AND P0, PT, R6, RZ, PT ;  /* 0x000000ff0600720c */ /* 0x000fe20003f05270 */
[----:B------:R-:W-:-:S12]  /*0640*/  BSSY B0, `(.L_x_2764) ;  /* 0x0000005000007945 */ /* 0x000fd80003800000 */
[----:B------:R-:W-:Y:S05]  /*0650*/  @!P0 BRA `(.L_x_2765) ;  /* 0x0000003000008947 */ /* 0x000fea0003800000 */
[----:B-1----:R-:W-:Y:S01]  /*0660*/  IADD3 R0, R0, -0x1, RZ ;  /* 0xffffffff00007810 */ /* 0x002fe20007ffe0ff */
[----:B------:R-:W-:Y:S05]  /*0670*/  BRA.DIV ~URZ, `(.L_x_2766) ;  /* 0x000145427f007947 */ /* 0x000fea000b800000 */
[----:B------:R1:W4:Y:S02]  /*0680*/  SHFL.IDX PT, R5, R4, R0, 0x1f ;  /* 0x00001f0004057589 */ /* 0x00032400000e0000 */
.L_x_2765:
[----:B------:R-:W-:Y:S05]  /*0690*/  BSYNC B0 ;  /* 0x0000000000007941 */ /* 0x000fea0003800000 */
.L_x_2764:
        /* <DEDUP_REMOVED lines=67> */
.L_x_2768:
        /* <DEDUP_REMOVED lines=68> */
.L_x_2769:
[----:B------:R-:W-:Y:S05]  /*0f10*/  BSYNC B0 ;  /* 0x0000000000007941 */ /* 0x000fea0003800000 */
.L_x_2767:
[----:B------:R-:W-:-:S04]  /*0f20*/  LOP3.LUT R0, RZ, R0, RZ, 0x33, !PT ;  /* 0x00000000ff007212 */ /* 0x000fc800078e33ff */
[----:B------:R-:W-:Y:S01]  /*0f30*/  IADD3 R241, R0, R12, RZ ;  /* 0x0000000c00f17210 */ /* 0x000fe20007ffe0ff */
[----:B------:R-:W-:Y:S05]  /*0f40*/  BRA `(.L_x_2770) ;  /* 0x0000004000007947 */ /* 0x000fea0003800000 */
.L_x_2758:
[----:B--2---:R-:W-:Y:S01]  /*0f50*/  IMAD.MOV.U32 R241, RZ, RZ, RZ ;  /* 0x000000fffff17224 */ /* 0x004fe200078e00ff */
[----:B------:R-:W-:Y:S01]  /*0f60*/  MOV R242, RZ ;  /* 0x000000ff00f27202 */ /* 0x000fe20000000f00 */
[----:B------:R-:W-:Y:S01]  /*0f70*/  IMAD.U32 R240, RZ, RZ, UR4 ;  /* 0x00000004fff07e24 */ /* 0x000fe2000f8e00ff */
[----:B------:R-:W-:Y:S02]  /*0f80*/  MOV R243, c[0x0][0x53c] ;  /* 0x00014f0000f37a02 */ /* 0x000fe40000000f00 */
.L_x_2770:
[----:B------:R-:W-:Y:S01]  /*0f90*/  ISETP.NE.AND P0, PT, R13, RZ, PT ;  /* 0x000000ff0d00720c */ /* 0x000fe20003f05270 */
[----:B------:R-:W-:-:S12]  /*0fa0*/  WARPSYNC 0xffffffff ;  /* 0xffffffff00007948 */ /* 0x000fd80003800000 */
[----:B------:R1:W-:Y:S04]  /*0fb0*/  @!P0 STS.128 [0x20100], R240 ;  /* 0x020100f0ff008388 */ /* 0x0003e80000000c00 */
[----:B------:R-:W-:Y:S06]  /*0fc0*/  BAR.ARV 0x5, 0x100 ;  /* 0x0144000000007b1d */ /* 0x000fec0000002000 */
.L_x_2756:
        /* <DEDUP_REMOVED lines=78> */
[----:B------:R-:W-:Y:S01]  /*14b0*/  IMAD.SHL.U32 R215, R11, 0x2, RZ ;  /* 0x000000020bd77824 */ /* 0x000fe200078e00ff */
[----:B------:R-:W-:Y:S01]  /*14c0*/  LOP3.LUT R2, R6, R2, RZ, 0x3c, !PT ;  /* 0x0000000206027212 */ /* 0x000fe200078e3cff */
[----:B------:R-:W-:Y:S01]  /*14d0*/  IMAD R250, R9, 0x8, R15 ;  /* 0x0000000809fa7824 */ /* 0x000fe200078e020f */
        /* <DEDUP_REMOVED lines=8> */
[----:B------:R-:W-:Y:S02]  /*1560*/  SHF.R.S32.HI R5, RZ, 0x1f, R217 ;  /* 0x0000001fff057819 */ /* 0x000fe400000114d9 */
[----:B------:R-:W-:Y:S01]  /*1570*/  SHF.R.S32.HI R5, RZ, 0x1f, R224 ;  /* 0x0000001fff057819 */ /* 0x000fe200000114e0 */
[----:B------:R-:W-:Y:S01]  /*1580*/  IMAD.IADD R2, R16, 0x1, -R2 ;  /* 0x0000000110027824 */ /* 0x000fe200078e0a02 */
[----:B------:R-:W-:Y:S02]  /*1590*/  SEL R5, R8, 0xffffffe0, !P1 ;  /* 0xffffffe008057807 */ /* 0x000fe40004800000 */
[----:B------:R-:W-:Y:S01]  /*15a0*/  LEA R11, R7, 0x80, 0x1 ;  /* 0x00000080070b7811 */ /* 0x000fe200078e08ff */
[----:B------:R-:W-:Y:S01]  /*15b0*/  IMAD.SHL.U32 R248, R2, 0x2, RZ ;  /* 0x0000000202f87824 */ /* 0x000fe200078e00ff */
[----:B------:R-:W-:-:S02]  /*15c0*/  SEL R2, R8, 0xffffffe0, !P4 ;  /* 0xffffffe008027807 */ /* 0x000fc40006000000 */
[----:B------:R-:W-:Y:S01]  /*15d0*/  IADD3 R225, R217, 0xc0, RZ ;  /* 0x000000c0d9e17810 */ /* 0x000fe20007ffe0ff */
[----:B------:R-:W-:Y:S01]  /*15e0*/  STL [R1+0x4], R11 ;  /* 0x0000040b01007387 */ /* 0x000fe20000100800 */
        /* <DEDUP_REMOVED lines=9> */
[----:B------:R-:W-:Y:S02]  /*1680*/  SHF.R.S32.HI R8, RZ, 0x1f, R42 ;  /* 0x0000001fff087819 */ /* 0x000fe4000001142a */
[----:B------:R-:W-:-:S02]  /*1690*/  IADD3 R30, R248, 0x68, RZ ;  /* 0x00000068f81e7810 */ /* 0x000fc40007ffe0ff */
[C---:B------:R-:W-:Y:S02]  /*16a0*/  IADD3 R29, R248.reuse, 0x70, RZ ;  /* 0x00000070f81d7810 */ /* 0x040fe40007ffe0ff */
[----:B------:R-:W-:Y:S02]  /*16b0*/  SHF.R.S32.HI R7, RZ, 0x1f, R41 ;  /* 0x0000001fff077819 */ /* 0x000fe40000011429 */
[----:B------:R-:W-:Y:S02]  /*16c0*/  SHF.R.S32.HI R8, RZ, 0x1f, R40 ;  /* 0x0000001fff087819 */ /* 0x000fe40000011428 */
[C---:B------:R-:W-:Y:S02]  /*16d0*/  IADD3 R27, R248.reuse, 0x80, RZ ;  /* 0x00000080f81b7810 */ /* 0x040fe40007ffe0ff */
[----:B------:R-:W-:Y:S02]  /*16e0*/  IADD3 R26, R248, 0x88, RZ ;  /* 0x00000088f81a7810 */ /* 0x000fe40007ffe0ff */
[----:B------:R-:W-:-:S02]  /*16f0*/  SHF.R.S32.HI R7, RZ, 0x1f, R39 ;  /* 0x0000001fff077819 */ /* 0x000fc40000011427 */
[----:B------:R-:W-:Y:S02]  /*1700*/  SHF.R.S32.HI R8, RZ, 0x1f, R38 ;  /* 0x0000001fff087819 */ /* 0x000fe40000011426 */
[C---:B------:R-:W-:Y:S02]  /*1710*/  IADD3 R37, R248.reuse, 0x30, RZ ;  /* 0x00000030f8257810 */ /* 0x040fe40007ffe0ff */
[C---:B------:R-:W-:Y:S02]  /*1720*/  IADD3 R24, R248.reuse, 0x98, RZ ;  /* 0x00000098f8187810 */ /* 0x040fe40007ffe0ff */
[----:B------:R-:W-:Y:S02]  /*1730*/  IADD3 R23, R248, 0xa0, RZ ;  /* 0x000000a0f8177810 */ /* 0x000fe40007ffe0ff */
[----:B------:R-:W-:Y:S02]  /*1740*/  SHF.R.S32.HI R7, RZ, 0x1f, R36 ;  /* 0x0000001fff077819 */ /* 0x000fe40000011424 */
[----:B------:R-:W-:-:S02]  /*1750*/  SHF.R.S32.HI R8, RZ, 0x1f, R35 ;  /* 0x0000001fff087819 */ /* 0x000fc40000011423 */
[C---:B------:R-:W-:Y:S02]  /*1760*/  IADD3 R34, R248.reuse, 0x48, RZ ;  /* 0x00000048f8227810 */ /* 0x040fe40007ffe0ff */
[C---:B------:R-:W-:Y:S02]  /*1770*/  IADD3 R21, R248.reuse, 0xb0, RZ ;  /* 0x000000b0f8157810 */ /* 0x040fe40007ffe0ff */
[C---:B------:R-:W-:Y:S02]  /*1780*/  IADD3 R20, R248.reuse, 0xb8, RZ ;  /* 0x000000b8f8147810 */ /* 0x040fe40007ffe0ff */
[----:B------:R-:W-:Y:S02]  /*1790*/  SHF.R.S32.HI R7, RZ, 0x1f, R33 ;  /* 0x0000001fff077819 */ /* 0x000fe40000011421 */
[----:B------:R-:W-:Y:S02]  /*17a0*/  SHF.R.S32.HI R8, RZ, 0x1f, R32 ;  /* 0x0000001fff087819 */ /* 0x000fe40000011420 */
[----:B------:R-:W-:-:S02]  /*17b0*/  IADD3 R31, R248, 0x60, RZ ;  /* 0x00000060f81f7810 */ /* 0x000fc40007ffe0ff */
[C---:B------:R-:W-:Y:S02]  /*17c0*/  IADD3 R18, R248.reuse, 0xc8, RZ ;  /* 0x000000c8f8127810 */ /* 0x040fe40007ffe0ff */
[C---:B------:R-:W-:Y:S02]  /*17d0*/  IADD3 R17, R248.reuse, 0xd0, RZ ;  /* 0x000000d0f8117810 */ /* 0x040fe40007ffe0ff */
[----:B------:R-:W-:Y:S02]  /*17e0*/  SHF.R.S32.HI R7, RZ, 0x1f, R30 ;  /* 0x0000001fff077819 */ /* 0x000fe4000001141e */
[----:B------:R-:W-:Y:S02]  /*17f0*/  SHF.R.S32.HI R8, RZ, 0x1f, R29 ;  /* 0x0000001fff087819 */ /* 0x000fe4000001141d */
[C---:B------:R-:W-:Y:S02]  /*1800*/  IADD3 R28, R248.reuse, 0x78, RZ ;  /* 0x00000078f81c7810 */ /* 0x040fe40007ffe0ff */
[----:B-1----:R-:W-:-:S02]  /*1810*/  IADD3 R15, R248, 0xe0, RZ ;  /* 0x000000e0f80f7810 */ /* 0x002fc40007ffe0ff */
[C---:B------:R-:W-:Y:S02]  /*1820*/  IADD3 R14, R248.reuse, 0xe8, RZ ;  /* 0x000000e8f80e7810 */ /* 0x040fe40007ffe0ff */
[----:B------:R-:W-:Y:S02]  /*1830*/  SHF.R.S32.HI R7, RZ, 0x1f, R27 ;  /* 0x0000001fff077819 */ /* 0x000fe4000001141b */
[----:B------:R-:W-:Y:S02]  /*1840*/  SHF.R.S32.HI R8, RZ, 0x1f, R26 ;  /* 0x0000001fff087819 */ /* 0x000fe4000001141a */
[----:B------:R-:W-:Y:S02]  /*1850*/  IADD3 R25, R248, 0x90, RZ ;  /* 0x00000090f8197810 */ /* 0x000fe40007ffe0ff */
[----:B------:R-:W-:Y:S02]  /*1860*/  SHF.R.S32.HI R9, RZ, 0x1f, R37 ;  /* 0x0000001fff097819 */ /* 0x000fe40000011425 */
[----:B------:R-:W-:-:S02]  /*1870*/  SHF.R.S32.HI R7, RZ, 0x1f, R24 ;  /* 0x0000001fff077819 */ /* 0x000fc40000011418 */
[----:B------:R-:W-:Y:S02]  /*1880*/  SHF.R.S32.HI R8, RZ, 0x1f, R23 ;  /* 0x0000001fff087819 */ /* 0x000fe40000011417 */
[C---:B------:R-:W-:Y:S02]  /*1890*/  IADD3 R22, R248.reuse, 0xa8, RZ ;  /* 0x000000a8f8167810 */ /* 0x040fe40007ffe0ff */
[----:B------:R-:W-:Y:S02]  /*18a0*/  SHF.R.S32.HI R9, RZ, 0x1f, R34 ;  /* 0x0000001fff097819 */ /* 0x000fe40000011422 */
[----:B------:R-:W-:Y:S02]  /*18b0*/  SHF.R.S32.HI R7, RZ, 0x1f, R21 ;  /* 0x0000001fff077819 */ /* 0x000fe40000011415 */
[----:B------:R-:W-:Y:S02]  /*18c0*/  SHF.R.S32.HI R8, RZ, 0x1f, R20 ;  /* 0x0000001fff087819 */ /* 0x000fe40000011414 */
[----:B------:R-:W-:-:S02]  /*18d0*/  IADD3 R19, R248, 0xc0, RZ ;  /* 0x000000c0f8137810 */ /* 0x000fc40007ffe0ff */
[----:B------:R-:W-:Y:S02]  /*18e0*/  SHF.R.S32.HI R9, RZ, 0x1f, R31 ;  /* 0x0000001fff097819 */ /* 0x000fe4000001141f */
[----:B------:R-:W-:Y:S02]  /*18f0*/  SHF.R.S32.HI R7, RZ, 0x1f, R18 ;  /* 0x0000001fff077819 */ /* 0x000fe40000011412 */
[----:B------:R-:W-:Y:S02]  /*1900*/  SHF.R.S32.HI R8, RZ, 0x1f, R17 ;  /* 0x0000001fff087819 */ /* 0x000fe40000011411 */
[----:B------:R-:W-:Y:S02]  /*1910*/  SHF.R.S32.HI R6, RZ, 0x1f, R225 ;  /* 0x0000001fff067819 */ /* 0x000fe400000114e1 */
[----:B------:R-:W-:Y:S02]  /*1920*/  IADD3 R16, R248, 0xd8, RZ ;  /* 0x000000d8f8107810 */ /* 0x000fe40007ffe0ff */
[----:B------:R-:W-:-:S02]  /*1930*/  SHF.R.S32.HI R9, RZ, 0x1f, R28 ;  /* 0x0000001fff097819 */ /* 0x000fc4000001141c */
[----:B------:R-:W-:Y:S02]  /*1940*/  SHF.R.S32.HI R7, RZ, 0x1f, R15 ;  /* 0x0000001fff077819 */ /* 0x000fe4000001140f */
[----:B------:R-:W-:Y:S01]  /*1950*/  SHF.R.S32.HI R8, RZ, 0x1f, R14 ;  /* 0x0000001fff087819 */ /* 0x000fe2000001140e */
[C---:B------:R-:W-:Y:S01]  /*1960*/  IMAD.IADD R8, R11.reuse, 0x1, R5 ;  /* 0x000000010b087824 */ /* 0x040fe200078e0205 */
[----:B------:R-:W-:Y:S02]  /*1970*/  SEL R6, R10, 0xffffffc0, !P2 ;  /* 0xffffffc00a067807 */ /* 0x000fe40005000000 */
[----:B------:R-:W-:Y:S02]  /*1980*/  IADD3 R13, R248, 0xf0, RZ ;  /* 0x000000f0f80d7810 */ /* 0x000fe40007ffe0ff */
[----:B------:R-:W-:Y:S01]  /*1990*/  SHF.R.S32.HI R9, RZ, 0x1f, R25 ;  /* 0x0000001fff097819 */ /* 0x000fe20000011419 */
[----:B------:R1:W-:Y:S01]  /*19a0*/  STL [R1+0x10], R8 ;  /* 0x0000100801007387 */ /* 0x0003e20000100800 */
[----:B------:R-:W-:-:S02]  /*19b0*/  IADD3 R7, R11, -0x10, RZ ;  /* 0xfffffff00b077810 */ /* 0x000fc40007ffe0ff */
[----:B------:R-:W-:Y:S02]  /*19c0*/  SHF.R.S32.HI R9, RZ, 0x1f, R22 ;  /* 0x0000001fff097819 */ /* 0x000fe40000011416 */
[----:B------:R-:W-:Y:S02]  /*19d0*/  @P0 IADD3 R7, R11, 0x10, RZ ;  /* 0x000000100b070810 */ /* 0x000fe40007ffe0ff */
[----:B------:R-:W-:Y:S02]  /*19e0*/  SHF.R.S32.HI R9, RZ, 0x1f, R19 ;  /* 0x0000001fff097819 */ /* 0x000fe40000011413 */
[----:B------:R-:W-:Y:S01]  /*19f0*/  SHF.R.S32.HI R9, RZ, 0x1f, R16 ;  /* 0x0000001fff097819 */ /* 0x000fe20000011410 */
[----:B------:R-:W-:Y:S01]  /*1a00*/  IMAD.IADD R5, R5, 0x1, R7 ;  /* 0x0000000105057824 */ /* 0x000fe200078e0207 */
[----:B------:R-:W-:Y:S01]  /*1a10*/  SHF.R.S32.HI R9, RZ, 0x1f, R13 ;  /* 0x0000001fff097819 */ /* 0x000fe2000001140d */
[----:B------:R-:W-:Y:S01]  /*1a20*/  IMAD.IADD R9, R11, 0x1, R6 ;  /* 0x000000010b097824 */ /* 0x000fe200078e0206 */
[----:B------:R-:W-:Y:S01]  /*1a30*/  LEA R208, R3, 0x10100, 0x1 ;  /* 0x0001010003d07811 */ /* 0x000fe200078e08ff */
[----:B------:R-:W-:Y:S01]  /*1a40*/  IMAD.IADD R3, R6, 0x1, R7 ;  /* 0x0000000106037824 */ /* 0x000fe200078e0207 */
[----:B------:R-:W-:-:S02]  /*1a50*/  LEA R203, R4, 0x100, 0x1 ;  /* 0x0000010004cb7811 */ /* 0x000fc400078e08ff */
[----:B------:R2:W-:Y:S01]  /*1a60*/  STL [R1+0x20], R9 ;  /* 0x0000200901007387 */ /* 0x0005e20000100800 */
[----:B------:R-:W-:Y:S01]  /*1a70*/  IMAD.IADD R209, R208, 0x1, R2 ;  /* 0x00000001d0d17824 */ /* 0x000fe200078e0202 */
[----:B------:R-:W-:Y:S01]  /*1a80*/  IADD3 R223, R217, 0x40, RZ ;  /* 0x00000040d9df7810 */ /* 0x000fe20007ffe0ff */
[----:B------:R-:W-:Y:S01]  /*1a90*/  IMAD.IADD R204, R2, 0x1, R203 ;  /* 0x0000000102cc7824 */ /* 0x000fe200078e02cb */
[----:B------:R-:W-:Y:S01]  /*1aa0*/  LEA R200, R0, 0x8100, 0x1 ;  /* 0x0000810000c87811 */ /* 0x000fe200078e08ff */
[--C-:B------:R-:W-:Y:S01]  /*1ab0*/  IMAD.IADD R2, R5, 0x1, R6.reuse ;  /* 0x0000000105027824 */ /* 0x100fe200078e0206 */
[----:B------:R-:W-:Y:S01]  /*1ac0*/  SHF.R.S32.HI R12, RZ, 0x1f, R223 ;  /* 0x0000001fff0c7819 */ /* 0x000fe200000114df */
[----:B-1----:R-:W-:Y:S01]  /*1ad0*/  IMAD.IADD R8, R8, 0x1, R6 ;  /* 0x0000000108087824 */ /* 0x002fe200078e0206 */
[----:B------:R-:W-:Y:S02]  /*1ae0*/  SEL R0, R10, 0xffffffc0, !P3 ;  /* 0xffffffc00a007807 */ /* 0x000fe40005800000 */
[----:B------:R-:W-:-:S02]  /*1af0*/  IADD3 R12, R248, 0xf8, RZ ;  /* 0x000000f8f80c7810 */ /* 0x000fc40007ffe0ff */
[----:B------:R2:W-:Y:S01]  /*1b00*/  STL [R1+0x1c], R8 ;  /* 0x00001c0801007387 */ /* 0x0005e20000100800 */
[----:B------:R-:W-:Y:S01]  /*1b10*/  IMAD.IADD R211, R208, 0x1, R0 ;  /* 0x00000001d0d37824 */ /* 0x000fe200078e0200 */
[----:B------:R-:W-:Y:S01]  /*1b20*/  SHF.R.S32.HI R10, RZ, 0x1f, R12 ;  /* 0x0000001fff0a7819 */ /* 0x000fe2000001140c */
[C---:B------:R-:W-:Y:S01]  /*1b30*/  IMAD.IADD R206, R0.reuse, 0x1, R203 ;  /* 0x0000000100ce7824 */ /* 0x040fe200078e02cb */
[----:B------:R2:W-:Y:S01]  /*1b40*/  STL [R1+0x8], R7 ;  /* 0x0000080701007387 */ /* 0x0005e20000100800 */
[----:B------:R-:W-:Y:S02]  /*1b50*/  IMAD.IADD R210, R209, 0x1, R0 ;  /* 0x00000001d1d27824 */ /* 0x000fe400078e0200 */
[----:B------:R-:W-:Y:S01]  /*1b60*/  IMAD.IADD R205, R0, 0x1, R204 ;  /* 0x0000000100cd7824 */ /* 0x000fe200078e02cc */
[----:B------:R2:W-:Y:S04]  /*1b70*/  STL [R1+0x18], R3 ;  /* 0x0000180301007387 */ /* 0x0005e80000100800 */
[----:B------:R2:W-:Y:S04]  /*1b80*/  STL [R1+0xc], R5 ;  /* 0x00000c0501007387 */ /* 0x0005e80000100800 */
[----:B------:R2:W-:Y:S02]  /*1b90*/  STL [R1+0x14], R2 ;  /* 0x0000140201007387 */ /* 0x0005e40000100800 */
.L_x_2877:
[----:B--2---:R-:W-:-:S04]  /*1ba0*/  IMAD.MOV.U32 R8, RZ, RZ, 0x4 ;  /* 0x00000004ff087424 */ /* 0x004fc800078e00ff */
[----:B------:R-:W-:-:S05]  /*1bb0*/  IMAD.WIDE R2, R243, R8, c[0x0][0x588] ;  /* 0x00016200f3027625 */ /* 0x000fca00078e0208 */
[----:B------:R-:W2:Y:S01]  /*1bc0*/  LDG.E R251, [R2.64] ;  /* 0x0000000602fb7981 */ /* 0x000ea2000c1e1900 */
[----:B------:R-:W-:Y:S01]  /*1bd0*/  ISETP.NE.U32.AND P4, PT, RZ, c[0x0][0x370], PT ;  /* 0x0000dc00ff007a0c */ /* 0x000fe20003f85070 */
[----:B------:R-:W-:Y:S01]  /*1be0*/  IMAD.MOV.U32 R229, RZ, RZ, RZ ;  /* 0x000000ffffe57224 */ /* 0x000fe200078e00ff */
[----:B------:R-:W-:Y:S01]  /*1bf0*/  ISETP.NE.U32.AND P3, PT, RZ, c[0x0][0x360], PT ;  /* 0x0000d800ff007a0c */ /* 0x000fe20003f65070 */
[----:B------:R-:W-:Y:S01]  /*1c00*/  IMAD.MOV.U32 R11, RZ, RZ, RZ ;  /* 0x000000ffff0b7224 */ /* 0x000fe200078e00ff */
[----:B------:R-:W-:Y:S02]  /*1c10*/  ISETP.NE.AND.EX P4, PT, RZ, c[0x0][0x374], PT, P4 ;  /* 0x0000dd00ff007a0c */ /* 0x000fe40003f85340 */
[----:B------:R-:W-:Y:S02]  /*1c20*/  ISETP.NE.AND.EX P3, PT, RZ, c[0x0][0x364], PT, P3 ;  /* 0x0000d900ff007a0c */ /* 0x000fe40003f65330 */
[----:B------:R-:W-:-:S04]  /*1c30*/  ISETP.NE.U32.AND P0, PT, RZ, c[0x0][0x348], PT ;  /* 0x0000d200ff007a0c */ /* 0x000fc80003f05070 */
[----:B------:R-:W-:Y:S02]  /*1c40*/  ISETP.NE.AND.EX P0, PT, RZ, c[0x0][0x34c], PT, P0 ;  /* 0x0000d300ff007a0c */ /* 0x000fe40003f05300 */
[----:B--2---:R-:W-:Y:S01]  /*1c50*/  SHF.R.S32.HI R12, RZ, 0x1f, R251 ;  /* 0x0000001fff0c7819 */ /* 0x004fe200000114fb */
[C---:B------:R-:W-:Y:S02]  /*1c60*/  IMAD.SHL.U32 R252, R251.reuse, 0x4, RZ ;  /* 0x00000004fbfc7824 */ /* 0x040fe400078e00ff */
[C---:B------:R-:W-:Y:S02]  /*1c70*/  @P4 LEA R6, P2, R251.reuse, c[0x0][0x370], 0x2 ;  /* 0x0000dc00fb064a11 */ /* 0x040fe400078410ff */
[C-C-:B------:R-:W-:Y:S01]  /*1c80*/  SHF.L.U64.HI R13, R251.reuse, 0x2, R12.reuse ;  /* 0x00000002fb0d7819 */ /* 0x140fe2000001020c */
[----:B------:R1:W-:Y:S01]  /*1c90*/  STL [R1+0x2c], R12 ;  /* 0x00002c0c01007387 */ /* 0x0003e20000100800 */
[----:B------:R-:W-:Y:S02]  /*1ca0*/  @P4 LEA.HI.X R7, R251, c[0x0][0x374], R12, 0x2, P2 ;  /* 0x0000dd00fb074a11 */ /* 0x000fe400010f140c */
[C---:B------:R-:W-:Y:S01]  /*1cb0*/  @P3 IADD3 R4, P1, R252.reuse, c[0x0][0x360], RZ ;  /* 0x0000d800fc043a10 */ /* 0x040fe20007f3e0ff */
[----:B------:R1:W-:Y:S01]  /*1cc0*/  STL [R1], R13 ;  /* 0x0000000d01007387 */ /* 0x0003e20000100800 */
[----:B------:R-:W-:-:S02]  /*1cd0*/  IADD3 R2, P2, R252, c[0x0][0x348], RZ ;  /* 0x0000d200fc027a10 */ /* 0x000fc40007f5e0ff */
[C---:B------:R-:W-:Y:S01]  /*1ce0*/  @P3 IADD3.X R5, R13.reuse, c[0x0][0x364], RZ, P1, !PT ;  /* 0x0000d9000d053a10 */ /* 0x040fe20000ffe4ff */
[----:B------:R1:W5:Y:S01]  /*1cf0*/  @P4 LDG.E R229, [R6.64] ;  /* 0x0000000606e54981 */ /* 0x000362000c1e1900 */
[----:B------:R-:W-:-:S03]  /*1d00*/  IADD3.X R3, R13, c[0x0][0x34c], RZ, P2, !PT ;  /* 0x0000d3000d037a10 */ /* 0x000fc600017fe4ff */
        /* <DEDUP_REMOVED lines=9> */
.L_x_2771:
[----:B------:R-:W-:-:S04]  /*1da0*/  ISETP.NE.U32.AND P1, PT, RZ, c[0x0][0x368], PT ;  /* 0x0000da00ff007a0c */ /* 0x000fc80003f25070 */
[----:B------:R-:W-:-:S13]  /*1db0*/  ISETP.NE.AND.EX P1, PT, RZ, c[0x0][0x36c], PT, P1 ;  /* 0x0000db00ff007a0c */ /* 0x000fda0003f25310 */
[----:B------:R-:W-:Y:S05]  /*1dc0*/  @!P1 BRA `(.L_x_2772) ;  /* 0x0000004000009947 */ /* 0x000fea0003800000 */
[----:B-1----:R-:W-:-:S04]  /*1dd0*/  IADD3 R2, P1, R252, c[0x0][0x368], RZ ;  /* 0x0000da00fc027a10 */ /* 0x002fc80007f3e0ff */
[----:B------:R-:W-:-:S05]  /*1de0*/  IADD3.X R3, R13, c[0x0][0x36c], RZ, P1, !PT ;  /* 0x0000db000d037a10 */ /* 0x000fca0000ffe4ff */
[----:B------:R1:W5:Y:S01]  /*1df0*/  LDG.E R0, [R2.64] ;  /* 0x0000000602007981 */ /* 0x000362000c1e1900 */
[----:B------:R-:W-:Y:S05]  /*1e00*/  BRA `(.L_x_2773) ;  /* 0x0000008000007947 */ /* 0x000fea0003800000 */
.L_x_2772:
        /* <DEDUP_REMOVED lines=8> */
.L_x_2773:
[----:B-1----:R-:W-:Y:S01]  /*1e90*/  IMAD.MOV.U32 R2, RZ, RZ, c[0x0][0x2c4] ;  /* 0x0000b100ff027624 */ /* 0x002fe200078e00ff */
[----:B------:R-:W-:Y:S01]  /*1ea0*/  BSSY B0, `(.L_x_2774) ;  /* 0x000003b000007945 */ /* 0x000fe20003800000 */
[----:B------:R-:W-:Y:S02]  /*1eb0*/  IMAD.SHL.U32 R239, R241, 0x80, RZ ;  /* 0x00000080f1ef7824 */ /* 0x000fe400078e00ff */
[----:B-----5:R-:W-:Y:S01]  /*1ec0*/  IMAD.IADD R212, R0, 0x1, -R229 ;  /* 0x0000000100d47824 */ /* 0x020fe200078e0ae5 */
[----:B------:R-:W-:-:S02]  /*1ed0*/  ISETP.NE.AND P4, PT, R2, 0x1, PT ;  /* 0x000000010200780c */ /* 0x000fc40003f85270 */
[----:B------:R-:W-:Y:S02]  /*1ee0*/  IADD3 R2, R239, 0x7f, RZ ;  /* 0x0000007fef027810 */ /* 0x000fe40007ffe0ff */
[----:B------:R-:W-:-:S03]  /*1ef0*/  IADD3 R3, R212, 0x40, -R213 ;  /* 0x00000040d4037810 */ /* 0x000fc60007ffe8d5 */
[----:B------:R-:W-:-:S06]  /*1f00*/  IMAD.MOV.U32 R0, RZ, RZ, R2 ;  /* 0x000000ffff007224 */ /* 0x000fcc00078e0002 */
[----:B------:R-:W-:Y:S01]  /*1f10*/  @P4 IMAD.HI.U32 R4, R2, c[0x0][0x2c8], RZ ;  /* 0x0000b20002044a27 */ /* 0x000fe200078e00ff */
[----:B------:R-:W-:-:S04]  /*1f20*/  IADD3 R2, R212, 0x3f, RZ ;  /* 0x0000003fd4027810 */ /* 0x000fc80007ffe0ff */
[----:B------:R-:W-:-:S05]  /*1f30*/  @P4 SHF.R.U32.HI R0, RZ, c[0x0][0x2cc], R4 ;  /* 0x0000b300ff004a19 */ /* 0x000fca0000011604 */
[----:B------:R-:W-:Y:S01]  /*1f40*/  IMAD.IADD R0, R3, 0x1, R0 ;  /* 0x0000000103007824 */ /* 0x000fe200078e0200 */
[----:B------:R-:W-:-:S04]  /*1f50*/  SHF.R.S32.HI R3, RZ, 0x1f, R2 ;  /* 0x0000001fff037819 */ /* 0x000fc80000011402 */
[----:B------:R-:W-:Y:S02]  /*1f60*/  SHF.R.S32.HI R4, RZ, 0x1f, R0 ;  /* 0x0000001fff047819 */ /* 0x000fe40000011400 */
[----:B------:R-:W-:Y:S02]  /*1f70*/  LEA.HI R2, R3, R2, RZ, 0x6 ;  /* 0x0000000203027211 */ /* 0x000fe400078f30ff */
[----:B------:R-:W-:Y:S02]  /*1f80*/  LEA.HI R0, R4, R0, RZ, 0x6 ;  /* 0x0000000004007211 */ /* 0x000fe400078f30ff */
[----:B------:R-:W-:Y:S02]  /*1f90*/  SHF.R.S32.HI R3, RZ, 0x6, R2 ;  /* 0x00000006ff037819 */ /* 0x000fe40000011402 */
[----:B------:R-:W-:Y:S02]  /*1fa0*/  SHF.R.S32.HI R0, RZ, 0x6, R0 ;  /* 0x00000006ff007819 */ /* 0x000fe40000011400 */
[----:B------:R-:W-:-:S02]  /*1fb0*/  LOP3.LUT R2, R242, 0xff000000, RZ, 0xc0, !PT ;  /* 0xff000000f2027812 */ /* 0x000fc400078ec0ff */
[----:B------:R-:W-:Y:S02]  /*1fc0*/  IMNMX R7, R3, R0, PT ;  /* 0x0000000003077217 */ /* 0x000fe40003800200 */
[----:B------:R-:W-:Y:S02]  /*1fd0*/  LOP3.LUT R4, R242, 0xff0000, RZ, 0xc0, !PT ;  /* 0x00ff0000f2047812 */ /* 0x000fe400078ec0ff */
        /* <DEDUP_REMOVED lines=39> */
.L_x_2775:
[----:B------:R-:W-:Y:S05]  /*2250*/  BSYNC B0 ;  /* 0x0000000000007941 */ /* 0x000fea0003800000 */
.L_x_2774:
[----:B------:R-:W-:Y:S01]  /*2260*/  IMAD R226, R14, R2, RZ ;  /* 0x000000020ee27224 */ /* 0x000fe200078e02ff */
        /* <DEDUP_REMOVED lines=76> */
[----:B-1----:R-:W-:Y:S01]  /*2730*/  IMAD.IADD R5, R227, 0x1, R239 ;  /* 0x00000001e3057824 */ /* 0x002fe200078e02ef */
[----:B------:R-:W-:Y:S02]  /*2740*/  LOP3.LUT R16, R242, 0xffff, RZ, 0xc0, !PT ;  /* 0x0000fffff2107812 */ /* 0x000fe400078ec0ff */
[----:B------:R-:W-:Y:S01]  /*2750*/  SEL R6, R12, RZ, !P0 ;  /* 0x000000ff0c067207 */ /* 0x000fe20004000000 */
[----:B------:R-:W-:Y:S01]  /*2760*/  IMAD R0, R0, c[0x0][0x178], RZ ;  /* 0x00005e0000007a24 */ /* 0x000fe200078e02ff */
[----:B------:R-:W-:Y:S01]  /*2770*/  SEL R4, R251, RZ, !P0 ;  /* 0x000000fffb047207 */ /* 0x000fe20004000000 */
[----:B------:R-:W-:Y:S01]  /*2780*/  @P4 IMAD.HI.U32 R7, R5, c[0x0][0x2c8], RZ ;  /* 0x0000b20005074a27 */ /* 0x000fe200078e00ff */
[----:B------:R-:W-:Y:S02]  /*2790*/  ISETP.GE.AND P6, PT, R217, c[0x0][0x198], PT ;  /* 0x00006600d9007a0c */ /* 0x000fe40003fc6270 */
[----:B------:R-:W-:Y:S01]  /*27a0*/  ISETP.GE.AND P5, PT, R223, c[0x0][0x198], PT ;  /* 0x00006600df007a0c */ /* 0x000fe20003fa6270 */
[----:B------:R-:W-:Y:S01]  /*27b0*/  IMAD R0, R11, c[0x0][0x17c], R0 ;  /* 0x00005f000b007a24 */ /* 0x000fe200078e0200 */
[----:B------:R-:W-:Y:S01]  /*27c0*/  ISETP.GE.AND P3, PT, R224, c[0x0][0x198], PT ;  /* 0x00006600e0007a0c */ /* 0x000fe20003f66270 */
[----:B------:R-:W-:Y:S01]  /*27d0*/  IMAD R6, R6, c[0x0][0x1c0], RZ ;  /* 0x0000700006067a24 */ /* 0x000fe200078e02ff */
[----:B------:R-:W-:-:S02]  /*27e0*/  ISETP.GE.AND P2, PT, R225, c[0x0][0x198], PT ;  /* 0x00006600e1007a0c */ /* 0x000fc40003f46270 */
[----:B------:R-:W-:Y:S01]  /*27f0*/  IADD3 R100, R241, -0x1, RZ ;  /* 0xfffffffff1647810 */ /* 0x000fe20007ffe0ff */
[----:B------:R-:W-:Y:S02]  /*2800*/  IMAD R6, R4, c[0x0][0x1c4], R6 ;  /* 0x0000710004067a24 */ /* 0x000fe400078e0206 */
[----:B--2---:R-:W-:-:S04]  /*2810*/  IMAD.WIDE.U32 R2, R11, c[0x0][0x178], RZ ;  /* 0x00005e000b027a25 */ /* 0x004fc800078e00ff */
[----:B------:R-:W-:Y:S01]  /*2820*/  IMAD.IADD R3, R3, 0x1, R0 ;  /* 0x0000000103037824 */ /* 0x000fe200078e0200 */
[----:B------:R-:W-:Y:S02]  /*2830*/  MOV R0, R5 ;  /* 0x0000000500007202 */ /* 0x000fe40000000f00 */
[----:B------:R-:W-:Y:S01]  /*2840*/  @P4 SHF.R.U32.HI R0, RZ, c[0x0][0x2cc], R7 ;  /* 0x0000b300ff004a19 */ /* 0x000fe20000011607 */
[----:B------:R-:W-:-:S03]  /*2850*/  IMAD.WIDE.U32 R2, R16, c[0x0][0x1b8], R2 ;  /* 0x00006e0010027a25 */ /* 0x000fc600078e0002 */
        /* <DEDUP_REMOVED lines=16> */
[----:B------:R-:W-:Y:S01]  /*2960*/  LEA.HI.X R5, R2, c[0x0][0x164], R0, 0x1, P0 ;  /* 0x0000590002057a11 */ /* 0x000fe200000f0c00 */
[----:B------:R-:W-:Y:S01]  /*2970*/  @!P1 IMAD.MOV.U32 R15, RZ, RZ, R251 ;  /* 0x000000ffff0f9224 */ /* 0x000fe200078e00fb */
[----:B------:R-:W-:Y:S05]  /*2980*/  BRA.DIV ~URZ, `(.L_x_2777) ;  /* 0x000122a27f007947 */ /* 0x000fea000b800000 */
[----:B------:R1:W2:Y:S02]  /*2990*/  SHFL.IDX PT, R4, R5, RZ, 0x181f ;  /* 0x00181fff05047589 */ /* 0x0002a400000e0000 */
.L_x_2882:
[----:B------:R-:W-:Y:S05]  /*29a0*/  BRA.DIV ~URZ, `(.L_x_2778) ;  /* 0x000122f27f007947 */ /* 0x000fea000b800000 */
[----:B------:R3:W4:Y:S02]  /*29b0*/  SHFL.IDX PT, R0, R14, RZ, 0x181f ;  /* 0x00181fff0e007589 */ /* 0x00072400000e0000 */
.L_x_2883:
[----:B------:R-:W-:Y:S01]  /*29c0*/  IMAD R13, R213, c[0x0][0x2c4], RZ ;  /* 0x0000b100d50d7a24 */ /* 0x000fe200078e02ff */
[----:B------:R-:W-:Y:S01]  /*29d0*/  IADD3 R12, R249, R239, RZ ;  /* 0x000000eff90c7210 */ /* 0x000fe20007ffe0ff */
[----:B------:R-:W-:Y:S03]  /*29e0*/  BSSY B0, `(.L_x_2779) ;  /* 0x0000016000007945 */ /* 0x000fe60003800000 */
[----:B------:R-:W-:-:S13]  /*29f0*/  ISETP.GE.AND P0, PT, R12, R13, PT ;  /* 0x0000000d0c00720c */ /* 0x000fda0003f06270 */
[----:B------:R-:W-:Y:S05]  /*2a00*/  @P0 BRA `(.L_x_2780) ;  /* 0x0000013000000947 */ /* 0x000fea0003800000 */
[----:B------:R-:W-:Y:S02]  /*2a10*/  SHF.R.S32.HI R2, RZ, 0x1f, R217 ;  /* 0x0000001fff027819 */ /* 0x000fe400000114d9 */
[-C--:B----4-:R-:W-:Y:S02]  /*2a20*/  LEA R10, P1, R217, R0.reuse, 0x1 ;  /* 0x00000000d90a7211 */ /* 0x090fe400078208ff */
[----:B------:R-:W-:Y:S02]  /*2a30*/  LEA R8, P0, R223, R0, 0x1 ;  /* 0x00000000df087211 */ /* 0x000fe400078008ff */
[----:B--2---:R-:W-:Y:S02]  /*2a40*/  LEA.HI.X R11, R217, R4, R2, 0x1, P1 ;  /* 0x00000004d90b7211 */ /* 0x004fe400008f0c02 */
[----:B------:R-:W-:Y:S02]  /*2a50*/  SHF.R.S32.HI R2, RZ, 0x1f, R223 ;  /* 0x0000001fff027819 */ /* 0x000fe400000114df */
[----:B------:R-:W-:Y:S01]  /*2a60*/  LEA R6, P1, R224, R0, 0x1 ;  /* 0x00000000e0067211 */ /* 0x000fe200078208ff */
[----:B------:R-:W-:Y:S01]  /*2a70*/  @!PT LDS RZ, [RZ] ;  /* 0x00000000fffff984 */ /* 0x000fe20000000800 */
[----:B------:R-:W-:Y:S01]  /*2a80*/  @!PT LDS RZ, [RZ] ;  /* 0x00000000fffff984 */ /* 0x000fe20000000800 */
[----:B------:R-:W-:Y:S01]  /*2a90*/  @!PT LDS RZ, [RZ] ;  /* 0x00000000fffff984 */ /* 0x000fe20000000800 */
[----:B------:R2:W-:Y:S01]  /*2aa0*/  LDGSTS.E.BYPASS.LTC128B.128 [R215+0x10100], [R10.64], !P6 ;  /* 0x101000000ad77fae */ /* 0x0005e2000f101d46 */
[----:B------:R-:W-:-:S02]  /*2ab0*/  SHF.R.S32.HI R18, RZ, 0x1f, R224 ;  /* 0x0000001fff127819 */ /* 0x000fc400000114e0 */
[----:B------:R-:W-:Y:S02]  /*2ac0*/  LEA.HI.X R9, R223, R4, R2, 0x1, P0 ;  /* 0x00000004df097211 */ /* 0x000fe400000f0c02 */
[----:B------:R-:W-:Y:S02]  /*2ad0*/  SHF.R.S32.HI R17, RZ, 0x1f, R225 ;  /* 0x0000001fff117819 */ /* 0x000fe400000114e1 */
[C---:B------:R-:W-:Y:S01]  /*2ae0*/  LEA R2, P0, R225.reuse, R0, 0x1 ;  /* 0x00000000e1027211 */ /* 0x040fe200078008ff */
[----:B------:R2:W-:Y:S01]  /*2af0*/  LDGSTS.E.BYPASS.LTC128B.128 [R215+0x14100], [R8.64], !P5 ;  /* 0x1410000008d77fae */ /* 0x0005e2000e901d46 */
[-C--:B------:R-:W-:Y:S02]  /*2b00*/  LEA.HI.X R7, R224, R4.reuse, R18, 0x1, P1 ;  /* 0x00000004e0077211 */ /* 0x080fe400008f0c12 */
[----:B------:R-:W-:-:S03]  /*2b10*/  LEA.HI.X R3, R225, R4, R17, 0x1, P0 ;  /* 0x00000004e1037211 */ /* 0x000fc600000f0c11 */
[----:B------:R2:W-:Y:S04]  /*2b20*/  LDGSTS.E.BYPASS.LTC128B.128 [R215+0x18100], [R6.64], !P3 ;  /* 0x1810000006d77fae */ /* 0x0005e8000d901d46 */
[----:B------:R2:W-:Y:S02]  /*2b30*/  LDGSTS.E.BYPASS.LTC128B.128 [R215+0x1c100], [R2.64], !P2 ;  /* 0x1c10000002d77fae */ /* 0x0005e4000d101d46 */
.L_x_2780:
[----:B------:R-:W-:Y:S05]  /*2b40*/  BSYNC B0 ;  /* 0x0000000000007941 */ /* 0x000fea0003800000 */
.L_x_2779:
[----:B------:R-:W-:Y:S05]  /*2b50*/  BRA.DIV ~URZ, `(.L_x_2781) ;  /* 0x000121b27f007947 */ /* 0x000fea000b800000 */
[----:B--2---:R2:W1:Y:S04]  /*2b60*/  SHFL.IDX PT, R4, R5, 0x1, 0x181f ;  /* 0x00381f0005047f89 */ /* 0x00446800000e0000 */
[----:B----4-:R2:W4:Y:S02]  /*2b70*/  SHFL.IDX PT, R0, R14, 0x1, 0x181f ;  /* 0x00381f000e007f89 */ /* 0x01052400000e0000 */
.L_x_2884:
[----:B------:R-:W-:Y:S01]  /*2b80*/  IADD3 R2, R12, 0x20, RZ ;  /* 0x000000200c027810 */ /* 0x000fe20007ffe0ff */
[----:B------:R-:W-:Y:S03]  /*2b90*/  BSSY B0, `(.L_x_2782) ;  /* 0x0000016000007945 */ /* 0x000fe60003800000 */
[----:B------:R-:W-:-:S13]  /*2ba0*/  ISETP.GE.AND P0, PT, R2, R13, PT ;  /* 0x0000000d0200720c */ /* 0x000fda0003f06270 */
[----:B------:R-:W-:Y:S05]  /*2bb0*/  @P0 BRA `(.L_x_2783) ;  /* 0x0000013000000947 */ /* 0x000fea0003800000 */
[----:B------:R-:W-:Y:S02]  /*2bc0*/  SHF.R.S32.HI R3, RZ, 0x1f, R217 ;  /* 0x0000001fff037819 */ /* 0x000fe400000114d9 */
[-C--:B----4-:R-:W-:Y:S02]  /*2bd0*/  LEA R10, P1, R217, R0.reuse, 0x1 ;  /* 0x00000000d90a7211 */ /* 0x090fe400078208ff */
[----:B------:R-:W-:Y:S02]  /*2be0*/  LEA R8, P0, R223, R0, 0x1 ;  /* 0x00000000df087211 */ /* 0x000fe400078008ff */
[----:B-1----:R-:W-:Y:S02]  /*2bf0*/  LEA.HI.X R11, R217, R4, R3, 0x1, P1 ;  /* 0x00000004d90b7211 */ /* 0x002fe400008f0c03 */
        /* <DEDUP_REMOVED lines=15> */
.L_x_2783:
[----:B------:R-:W-:Y:S05]  /*2cf0*/  BSYNC B0 ;  /* 0x0000000000007941 */ /* 0x000fea0003800000 */
.L_x_2782:
[----:B------:R-:W-:Y:S05]  /*2d00*/  BRA.DIV ~URZ, `(.L_x_2784) ;  /* 0x000120d27f007947 */ /* 0x000fea000b800000 */
[----:B-1----:R1:W2:Y:S02]  /*2d10*/  SHFL.IDX PT, R4, R5, 0x2, 0x181f ;  /* 0x00581f0005047f89 */ /* 0x0022a400000e0000 */
.L_x_2885:
[----:B------:R-:W-:Y:S05]  /*2d20*/  BRA.DIV ~URZ, `(.L_x_2785) ;  /* 0x000121227f007947 */ /* 0x000fea000b800000 */
[----:B----4-:R4:W1:Y:S02]  /*2d30*/  SHFL.IDX PT, R0, R14, 0x2, 0x181f ;  /* 0x00581f000e007f89 */ /* 0x01086400000e0000 */
.L_x_2886:
[----:B------:R-:W-:Y:S01]  /*2d40*/  IADD3 R2, R12, 0x40, RZ ;  /* 0x000000400c027810 */ /* 0x000fe20007ffe0ff */
[----:B------:R-:W-:Y:S03]  /*2d50*/  BSSY B0, `(.L_x_2786) ;  /* 0x0000016000007945 */ /* 0x000fe60003800000 */
[----:B------:R-:W-:-:S13]  /*2d60*/  ISETP.GE.AND P0, PT, R2, R13, PT ;  /* 0x0000000d0200720c */ /* 0x000fda0003f06270 */
[----:B------:R-:W-:Y:S05]  /*2d70*/  @P0 BRA `(.L_x_2787) ;  /* 0x0000013000000947 */ /* 0x000fea0003800000 */
[----:B------:R-:W-:Y:S02]  /*2d80*/  SHF.R.S32.HI R3, RZ, 0x1f, R217 ;  /* 0x0000001fff037819 */ /* 0x000fe400000114d9 */
[-C--:B-1----:R-:W-:Y:S02]  /*2d90*/  LEA R10, P1, R217, R0.reuse, 0x1 ;  /* 0x00000000d90a7211 */ /* 0x082fe400078208ff */
        /* <DEDUP_REMOVED lines=17> */
.L_x_2787:
[----:B------:R-:W-:Y:S05]  /*2eb0*/  BSYNC B0 ;  /* 0x0000000000007941 */ /* 0x000fea0003800000 */
.L_x_2786:
[----:B------:R-:W-:Y:S05]  /*2ec0*/  BRA.DIV ~URZ, `(.L_x_2788) ;  /* 0x00011ff27f007947 */ /* 0x000fea000b800000 */
[----:B--2---:R2:W3:Y:S04]  /*2ed0*/  SHFL.IDX PT, R4, R5, 0x3, 0x181f ;  /* 0x00781f0005047f89 */ /* 0x0044e800000e0000 */
[----:B-1----:R2:W1:Y:S02]  /*2ee0*/  SHFL.IDX PT, R0, R14, 0x3, 0x181f ;  /* 0x00781f000e007f89 */ /* 0x00246400000e0000 */
.L_x_2887:
[----:B------:R-:W-:Y:S01]  /*2ef0*/  IADD3 R2, R12, 0x60, RZ ;  /* 0x000000600c027810 */ /* 0x000fe20007ffe0ff */
[----:B-----5:R-:W-:Y:S01]  /*2f00*/  IMAD.WIDE.U32 R232, R15, c[0x0][0x2b0], RZ ;  /* 0x0000ac000fe87a25 */ /* 0x020fe200078e00ff */
[----:B------:R-:W-:-:S02]  /*2f10*/  SHF.R.S32.HI R20, RZ, 0x1f, R217 ;  /* 0x0000001fff147819 */ /* 0x000fc400000114d9 */
[----:B------:R-:W-:Y:S02]  /*2f20*/  ISETP.GE.AND P1, PT, R2, R13, PT ;  /* 0x0000000d0200720c */ /* 0x000fe40003f26270 */
[----:B------:R-:W-:Y:S02]  /*2f30*/  SHF.R.S32.HI R19, RZ, 0x1f, R223 ;  /* 0x0000001fff137819 */ /* 0x000fe400000114df */
[----:B------:R-:W-:Y:S02]  /*2f40*/  SHF.R.S32.HI R18, RZ, 0x1f, R224 ;  /* 0x0000001fff127819 */ /* 0x000fe400000114e0 */
[----:B------:R-:W-:-:S07]  /*2f50*/  SHF.R.S32.HI R17, RZ, 0x1f, R225 ;  /* 0x0000001fff117819 */ /* 0x000fce00000114e1 */
        /* <DEDUP_REMOVED lines=23> */
[----:B-1----:R-:W-:-:S02]  /*30d0*/  IMAD R2, R100, 0x40, R227 ;  /* 0x0000004064027824 */ /* 0x002fc400078e02e3 */
        /* <DEDUP_REMOVED lines=12> */
[----:B------:R1:W2:Y:S01]  /*31a0*/  @!P1 LDG.E R214, [R4.64] ;  /* 0x0000000604d69981 */ /* 0x0002a2000c1e1900 */
        /* <DEDUP_REMOVED lines=16> */
[----:B------:R-:W-:Y:S01]  /*32b0*/  IMAD.SHL.U32 R106, R217, 0x2, RZ ;  /* 0x00000002d96a7824 */ /* 0x000fe200078e00ff */
[----:B------:R-:W-:Y:S01]  /*32c0*/  ISETP.GE.AND P5, PT, R13, 0x1, PT ;  /* 0x000000010d00780c */ /* 0x000fe20003fa6270 */
[----:B------:R-:W-:Y:S02]  /*32d0*/  IMAD.SHL.U32 R107, R223, 0x2, RZ ;  /* 0x00000002df6b7824 */ /* 0x000fe400078e00ff */
[C---:B------:R-:W-:Y:S02]  /*32e0*/  IMAD R0, R5.reuse, c[0x0][0x1e0], RZ ;  /* 0x0000780005007a24 */ /* 0x040fe400078e02ff */
[----:B------:R-:W-:-:S02]  /*32f0*/  IMAD R6, R5, c[0x0][0x208], RZ ;  /* 0x0000820005067a24 */ /* 0x000fc400078e02ff */
[C---:B------:R-:W-:Y:S02]  /*3300*/  IMAD R0, R218.reuse, c[0x0][0x1e4], R0 ;  /* 0x00007900da007a24 */ /* 0x040fe400078e0200 */
[----:B------:R-:W-:Y:S02]  /*3310*/  IMAD R7, R218, c[0x0][0x20c], R6 ;  /* 0x00008300da077a24 */ /* 0x000fe400078e0206 */
[----:B------:R-:W-:Y:S02]  /*3320*/  IMAD.IADD R3, R3, 0x1, R0 ;  /* 0x0000000103037824 */ /* 0x000fe400078e0200 */
[----:B------:R-:W-:Y:S01]  /*3330*/  @P5 ISETP.GE.AND P2, PT, R223, c[0x0][0x1d4], PT ;  /* 0x00007500df005a0c */ /* 0x000fe20003f46270 */
[C---:B------:R-:W-:Y:S01]  /*3340*/  IMAD.SHL.U32 R108, R224.reuse, 0x2, RZ ;  /* 0x00000002e06c7824 */ /* 0x040fe200078e00ff */
[----:B------:R-:W-:Y:S01]  /*3350*/  @P5 ISETP.GE.AND P1, PT, R224, c[0x0][0x1d4], PT ;  /* 0x00007500e0005a0c */ /* 0x000fe20003f26270 */
        /* <DEDUP_REMOVED lines=10> */
[----:B------:R-:W-:-:S03]  /*3400*/  @P5 ISETP.GE.AND P0, PT, R217, c[0x0][0x1d4], PT ;  /* 0x00007500d9005a0c */ /* 0x000fc60003f06270 */
[----:B------:R1:W2:Y:S04]  /*3410*/  SHFL.IDX PT, R0, R2, RZ, 0x181f ;  /* 0x00181fff02007589 */ /* 0x0002a800000e0000 */
[----:B------:R-:W3:Y:S04]  /*3420*/  SHFL.IDX PT, R8, R11, RZ, 0x181f ;  /* 0x00181fff0b087589 */ /* 0x000ee800000e0000 */
[----:B------:R-:W5:Y:S01]  /*3430*/  SHFL.IDX PT, R11, R11, 0x1, 0x181f ;  /* 0x00381f000b0b7f89 */ /* 0x000f6200000e0000 */
[----:B-1----:R-:W-:Y:S01]  /*3440*/  IMAD.WIDE.U32 R2, R218, c[0x0][0x208], RZ ;  /* 0x00008200da027a25 */ /* 0x002fe200078e00ff */
[----:B--2---:R-:W-:-:S03]  /*3450*/  @P5 LEA R4, P6, R217, R0, 0x1 ;  /* 0x00000000d9045211 */ /* 0x004fc600078c08ff */
[----:B------:R-:W-:Y:S01]  /*3460*/  IMAD.IADD R3, R3, 0x1, R7 ;  /* 0x0000000103037824 */ /* 0x000fe200078e0207 */
[----:B---3--:R-:W-:Y:S02]  /*3470*/  @P5 LEA.HI.X R5, R217, R8, R20, 0x1, P6 ;  /* 0x00000008d9055211 */ /* 0x008fe400030f0c14 */
[C---:B------:R-:W-:Y:S01]  /*3480*/  @P5 LEA R6, P6, R223.reuse, R0, 0x1 ;  /* 0x00000000df065211 */ /* 0x040fe200078c08ff */
[----:B------:R-:W-:Y:S02]  /*3490*/  IMAD.WIDE.U32 R2, R214, c[0x0][0x218], R2 ;  /* 0x00008600d6027a25 */ /* 0x000fe400078e0002 */
[----:B------:R1:W-:Y:S01]  /*34a0*/  @P5 LDGSTS.E.BYPASS.LTC128B.128 [R215+0x8100], [R4.64], !P0 ;  /* 0x0810000004d75fae */ /* 0x0003e2000c101d46 */
[----:B------:R-:W-:Y:S02]  /*34b0*/  @P5 LEA.HI.X R7, R223, R8, R19, 0x1, P6 ;  /* 0x00000008df075211 */ /* 0x000fe400030f0c13 */
[----:B------:R-:W-:-:S03]  /*34c0*/  ISETP.GE.AND P6, PT, R13, 0x21, PT ;  /* 0x000000210d00780c */ /* 0x000fc60003fc6270 */
[----:B------:R2:W-:Y:S01]  /*34d0*/  @P5 LDGSTS.E.BYPASS.LTC128B.128 [R215+0xa100], [R6.64], !P2 ;  /* 0x0a10000006d75fae */ /* 0x0005e2000d101d46 */
[----:B------:R-:W-:Y:S02]  /*34e0*/  @P5 ISETP.GE.AND P2, PT, R225, c[0x0][0x1d4], PT ;  /* 0x00007500e1005a0c */ /* 0x000fe40003f46270 */
[----:B-1----:R-:W-:-:S04]  /*34f0*/  @P5 LEA R4, P0, R224, R0, 0x1 ;  /* 0x00000000e0045211 */ /* 0x002fc800078008ff */
[----:B------:R-:W-:Y:S02]  /*3500*/  @P5 LEA.HI.X R5, R224, R8, R18, 0x1, P0 ;  /* 0x00000008e0055211 */ /* 0x000fe400000f0c12 */
[----:B--2---:R-:W-:Y:S01]  /*3510*/  @P5 LEA R6, P0, R225, R0, 0x1 ;  /* 0x00000000e1065211 */ /* 0x004fe200078008ff */
[----:B------:R-:W-:Y:S02]  /*3520*/  IMAD R0, R9, c[0x0][0x218], RZ ;  /* 0x0000860009007a24 */ /* 0x000fe400078e02ff */
[----:B------:R1:W-:Y:S01]  /*3530*/  @P5 LDGSTS.E.BYPASS.LTC128B.128 [R215+0xc100], [R4.64], !P1 ;  /* 0x0c10000004d75fae */ /* 0x0003e2000c901d46 */
[----:B------:R-:W-:Y:S01]  /*3540*/  @P5 LEA.HI.X R7, R225, R8, R17, 0x1, P0 ;  /* 0x00000008e1075211 */ /* 0x000fe200000f0c11 */
[----:B------:R-:W-:Y:S01]  /*3550*/  IMAD R8, R214, c[0x0][0x21c], R0 ;  /* 0x00008700d6087a24 */ /* 0x000fe200078e0200 */
[----:B------:R-:W-:-:S03]  /*3560*/  @P6 ISETP.GE.AND P0, PT, R217, c[0x0][0x1d4], PT ;  /* 0x00007500d9006a0c */ /* 0x000fc60003f06270 */
[----:B------:R2:W-:Y:S01]  /*3570*/  @P5 LDGSTS.E.BYPASS.LTC128B.128 [R215+0xe100], [R6.64], !P2 ;  /* 0x0e10000006d75fae */ /* 0x0005e2000d101d46 */
[----:B------:R-:W-:Y:S02]  /*3580*/  @P6 ISETP.GE.AND P2, PT, R223, c[0x0][0x1d4], PT ;  /* 0x00007500df006a0c */ /* 0x000fe40003f46270 */
[----:B-1----:R-:W-:-:S04]  /*3590*/  @P6 LEA R4, P1, R217, R10, 0x1 ;  /* 0x0000000ad9046211 */ /* 0x002fc800078208ff */
[----:B-----5:R-:W-:Y:S02]  /*35a0*/  @P6 LEA.HI.X R5, R217, R11, R20, 0x1, P1 ;  /* 0x0000000bd9056211 */ /* 0x020fe400008f0c14 */
[----:B------:R-:W-:-:S03]  /*35b0*/  IADD3 R0, P1, R2, R234, RZ ;  /* 0x000000ea02007210 */ /* 0x000fc60007f3e0ff */
[----:B------:R1:W-:Y:S01]  /*35c0*/  @P6 LDGSTS.E.BYPASS.LTC128B.128 [R215+0x9100], [R4.64], !P0 ;  /* 0x0910000004d76fae */ /* 0x0003e2000c101d46 */
[----:B------:R-:W-:Y:S02]  /*35d0*/  IADD3.X R2, R238, R3, R8, P1, !PT ;  /* 0x00000003ee027210 */ /* 0x000fe40000ffe408 */
[----:B------:R-:W-:Y:S02]  /*35e0*/  LEA R3, P1, R0, c[0x0][0x1f8], 0x1 ;  /* 0x00007e0000037a11 */ /* 0x000fe400078208ff */
[-C--:B--2---:R-:W-:Y:S02]  /*35f0*/  @P6 LEA R6, P0, R224, R10.reuse, 0x1 ;  /* 0x0000000ae0066211 */ /* 0x084fe400078008ff */
[----:B----4-:R-:W-:Y:S01]  /*3600*/  LEA.HI.X R14, R0, c[0x0][0x1fc], R2, 0x1, P1 ;  /* 0x00007f00000e7a11 */ /* 0x010fe200008f0c02 */
[----:B------:R-:W-:Y:S01]  /*3610*/  SHFL.IDX PT, R12, R3, 0x1, 0x181f ;  /* 0x00381f00030c7f89 */ /* 0x000fe200000e0000 */
[----:B------:R-:W-:Y:S02]  /*3620*/  @P6 LEA R8, P5, R223, R10, 0x1 ;  /* 0x0000000adf086211 */ /* 0x000fe400078a08ff */
[C---:B------:R-:W-:Y:S01]  /*3630*/  @P6 ISETP.GE.AND P1, PT, R224.reuse, c[0x0][0x1d4], PT ;  /* 0x00007500e0006a0c */ /* 0x040fe20003f26270 */
[----:B------:R-:W2:Y:S01]  /*3640*/  SHFL.IDX PT, R0, R3, RZ, 0x181f ;  /* 0x00181fff03007589 */ /* 0x000ea200000e0000 */
[----:B------:R-:W-:-:S02]  /*3650*/  @P6 LEA.HI.X R7, R224, R11, R18, 0x1, P0 ;  /* 0x0000000be0076211 */ /* 0x000fc400000f0c12 */
[----:B------:R-:W-:Y:S01]  /*3660*/  @P6 ISETP.GE.AND P0, PT, R225, c[0x0][0x1d4], PT ;  /* 0x00007500e1006a0c */ /* 0x000fe20003f06270 */
[----:B------:R-:W3:Y:S01]  /*3670*/  SHFL.IDX PT, R2, R14, RZ, 0x181f ;  /* 0x00181fff0e027589 */ /* 0x000ee200000e0000 */
[----:B------:R-:W-:-:S03]  /*3680*/  @P6 LEA.HI.X R9, R223, R11, R19, 0x1, P5 ;  /* 0x0000000bdf096211 */ /* 0x000fc600028f0c13 */
[----:B------:R4:W5:Y:S04]  /*3690*/  SHFL.IDX PT, R3, R14, 0x1, 0x181f ;  /* 0x00381f000e037f89 */ /* 0x00096800000e0000 */
[----:B------:R4:W-:Y:S01]  /*36a0*/  @P6 LDGSTS.E.BYPASS.LTC128B.128 [R215+0xb100], [R8.64], !P2 ;  /* 0x0b10000008d76fae */ /* 0x0009e2000d101d46 */
[----:B-1----:R-:W-:-:S03]  /*36b0*/  @P6 LEA R4, P5, R225, R10, 0x1 ;  /* 0x0000000ae1046211 */ /* 0x002fc600078a08ff */
[----:B------:R1:W-:Y:S01]  /*36c0*/  @P6 LDGSTS.E.BYPASS.LTC128B.128 [R215+0xd100], [R6.64], !P1 ;  /* 0x0d10000006d76fae */ /* 0x0003e2000c901d46 */
[----:B------:R-:W-:-:S05]  /*36d0*/  @P6 LEA.HI.X R5, R225, R11, R17, 0x1, P5 ;  /* 0x0000000be1056211 */ /* 0x000fca00028f0c11 */
[----:B------:R1:W-:Y:S04]  /*36e0*/  @P6 LDGSTS.E.BYPASS.LTC128B.128 [R215+0xf100], [R4.64], !P0 ;  /* 0x0f10000004d76fae */ /* 0x0003e8000c101d46 */
[----:B------:R-:W0:Y:S01]  /*36f0*/  LDGDEPBAR ;  /* 0x00000000000079af */ /* 0x000e220000000000 */
[----:B------:R-:W-:Y:S02]  /*3700*/  R2P PR, R228, 0x6 ;  /* 0x00000006e4007804 */ /* 0x000fe40000000000 */
[CC--:B--2---:R-:W-:Y:S02]  /*3710*/  IADD3 R22, P0, R0.reuse, R106.reuse, RZ ;  /* 0x0000006a00167210 */ /* 0x0c4fe40007f1e0ff */
[----:B------:R-:W-:Y:S02]  /*3720*/  IADD3 R20, P6, R0, R107, RZ ;  /* 0x0000006b00147210 */ /* 0x000fe40007fde0ff */
[----:B------:R-:W-:Y:S01]  /*3730*/  ISETP.GE.AND P5, PT, R217, c[0x0][0x1d4], PT ;  /* 0x00007500d9007a0c */ /* 0x000fe20003fa6270 */
[----:B---3--:R-:W-:Y:S01]  /*3740*/  IMAD.X R23, R2, 0x1, R101, P0 ;  /* 0x0000000102177824 */ /* 0x008fe200000e0665 */
[----:B------:R-:W-:Y:S01]  /*3750*/  IADD3 R16, P0, R0, R109, RZ ;  /* 0x0000006d00107210 */ /* 0x000fe20007f1e0ff */
[----:B------:R-:W-:Y:S01]  /*3760*/  IMAD.X R21, R2, 0x1, R102, P6 ;  /* 0x0000000102157824 */ /* 0x000fe200030e0666 */
[----:B----4-:R-:W-:-:S03]  /*3770*/  IADD3 R14, P6, R12, R106, RZ ;  /* 0x0000006a0c0e7210 */ /* 0x010fc60007fde0ff */
[----:B------:R-:W-:Y:S01]  /*3780*/  @P1 IADD3 R135, R200, -0x20, RZ ;  /* 0xffffffe0c8871810 */ /* 0x000fe20007ffe0ff */
[----:B------:R-:W-:Y:S01]  /*3790*/  IMAD.X R17, R2, 0x1, R104, P0 ;  /* 0x0000000102117824 */ /* 0x000fe200000e0668 */
[----:B------:R-:W-:Y:S01]  /*37a0*/  IADD3 R18, P1, R0, R108, RZ ;  /* 0x0000006c00127210 */ /* 0x000fe20007f3e0ff */
[----:B-----5:R-:W-:Y:S01]  /*37b0*/  IMAD.X R15, R3, 0x1, R101, P6 ;  /* 0x00000001030f7824 */ /* 0x020fe200030e0665 */
[----:B------:R-:W-:Y:S01]  /*37c0*/  ISETP.GE.AND P0, PT, R223, c[0x0][0x1d4], PT ;  /* 0x00007500df007a0c */ /* 0x000fe20003f06270 */
[----:B------:R-:W-:Y:S01]  /*37d0*/  IMAD.MOV.U32 R0, RZ, RZ, 0x40 ;  /* 0x00000040ff007424 */ /* 0x000fe200078e00ff */
[----:B------:R-:W-:Y:S01]  /*37e0*/  ISETP.LT.OR P6, PT, R13, 0x1, P5 ;  /* 0x000000010d00780c */ /* 0x000fe20002fc1670 */
[----:B------:R-:W-:Y:S01]  /*37f0*/  IMAD.X R19, R2, 0x1, R103, P1 ;  /* 0x0000000102137824 */ /* 0x000fe200008e0667 */
[----:B------:R-:W-:Y:S01]  /*3800*/  IADD3 R24, P1, R12, R107, RZ ;  /* 0x0000006b0c187210 */ /* 0x000fe20007f3e0ff */
[----:B------:R-:W-:-:S04]  /*3810*/  DEPBAR.LE SB0, 0x1 ;  /* 0x000080400000791a */ /* 0x000fc80000000000 */
[----:B------:R-:W-:-:S04]  /*3820*/  DEPBAR.LE SB0, 0x0 ;  /* 0x000080000000791a */ /* 0x000fc80000000000 */
[----:B------:R-:W-:Y:S01]  /*3830*/  BAR.SYNC.DEFER_BLOCKING 0x0 ;  /* 0x0000000000007b1d */ /* 0x000fe20000010000 */
[----:B------:R-:W-:Y:S01]  /*3840*/  IMAD.X R25, R3, 0x1, R102, P1 ;  /* 0x0000000103197824 */ /* 0x000fe200008e0666 */
[C---:B------:R-:W-:Y:S02]  /*3850*/  ISETP.LT.OR P1, PT, R13.reuse, 0x1, P0 ;  /* 0x000000010d00780c */ /* 0x040fe40000721670 */
[C---:B------:R-:W-:Y:S02]  /*3860*/  ISETP.LT.OR P5, PT, R13.reuse, 0x21, P5 ;  /* 0x000000210d00780c */ /* 0x040fe40002fa1670 */
[----:B------:R-:W-:Y:S02]  /*3870*/  ISETP.LT.OR P0, PT, R13, 0x21, P0 ;  /* 0x000000210d00780c */ /* 0x000fe40000701670 */
[----:B------:R-:W-:-:S05]  /*3880*/  SEL R0, R0, 0xffffffc0, !P2 ;  /* 0xffffffc000007807 */ /* 0x000fca0005000000 */
[----:B------:R-:W-:Y:S01]  /*3890*/  IMAD.IADD R202, R200, 0x1, R0 ;  /* 0x00000001c8ca7824 */ /* 0x000fe200078e0200 */
[----:B-1----:R-:W-:Y:S04]  /*38a0*/  LDSM.16.M88.4 R4, [R208] ;  /* 0x00000000d004783b */ /* 0x002fe80000000200 */
[----:B------:R-:W1:Y:S04]  /*38b0*/  LDSM.16.M88.4 R28, [R200] ;  /* 0x00000000c81c783b */ /* 0x000e680000000200 */
[----:B------:R-:W2:Y:S04]  /*38c0*/  LDSM.16.M88.4 R40, [R200+0x800] ;  /* 0x00080000c828783b */ /* 0x000ea80000000200 */
[----:B------:R-:W3:Y:S04]  /*38d0*/  LDSM.16.M88.4 R36, [R200+0x1000] ;  /* 0x00100000c824783b */ /* 0x000ee80000000200 */
[----:B------:R-:W4:Y:S04]  /*38e0*/  LDSM.16.M88.4 R32, [R200+0x1800] ;  /* 0x00180000c820783b */ /* 0x000f280000000200 */
[----:B------:R-:W-:Y:S04]  /*38f0*/  LDSM.16.M88.4 R8, [R209] ;  /* 0x00000000d108783b */ /* 0x000fe80000000200 */
[----:B------:R-:W5:Y:S04]  /*3900*/  LDSM.16.M88.4 R52, [R135] ;  /* 0x000000008734783b */ /* 0x000f680000000200 */
[----:B------:R-:W3:Y:S04]  /*3910*/  LDSM.16.M88.4 R72, [R135+0x800] ;  /* 0x000800008748783b */ /* 0x000ee80000000200 */
[----:B------:R-:W4:Y:S04]  /*3920*/  LDSM.16.M88.4 R88, [R135+0x1000] ;  /* 0x001000008758783b */ /* 0x000f280000000200 */
[----:B------:R-:W4:Y:S04]  /*3930*/  LDSM.16.M88.4 R96, [R135+0x1800] ;  /* 0x001800008760783b */ /* 0x000f280000000200 */
[----:B------:R-:W-:Y:S01]  /*3940*/  @!PT LDS RZ, [RZ] ;  /* 0x00000000fffff984 */ /* 0x000fe20000000800 */
[----:B------:R-:W-:Y:S01]  /*3950*/  @!PT LDS RZ, [RZ] ;  /* 0x00000000fffff984 */ /* 0x000fe20000000800 */
[----:B------:R-:W-:Y:S01]  /*3960*/  @!PT LDS RZ, [RZ] ;  /* 0x00000000fffff984 */ /* 0x000fe20000000800 */
[----:B------:R3:W-:Y:S01]  /*3970*/  LDGSTS.E.BYPASS.LTC128B.128 [R215+0x100], [R22.64], !P6 ;  /* 0x0010000016d77fae */ /* 0x0007e2000f101d46 */
[----:B------:R-:W-:-:S03]  /*3980*/  ISETP.GE.AND P6, PT, R224, c[0x0][0x1d4], PT ;  /* 0x00007500e0007a0c */ /* 0x000fc60003fc6270 */
[----:B------:R4:W-:Y:S01]  /*3990*/  LDGSTS.E.BYPASS.LTC128B.128 [R215+0x2100], [R20.64], !P1 ;  /* 0x0210000014d77fae */ /* 0x0009e2000c901d46 */
[----:B------:R-:W-:Y:S01]  /*39a0*/  ISETP.LT.OR P1, PT, R13, 0x1, P6 ;  /* 0x000000010d00780c */ /* 0x000fe20003721670 */
[----:B-1----:R-:W-:Y:S01]  /*39b0*/  HMMA.16816.F32.BF16 R44, R4, R30, RZ ;  /* 0x0000001e042c723c */ /* 0x002fe200000418ff */
[----:B------:R-:W-:-:S07]  /*39c0*/  ISETP.GE.AND P6, PT, R225, c[0x0][0x1d4], PT ;  /* 0x00007500e1007a0c */ /* 0x000fce0003fc6270 */
[C---:B--2---:R-:W-:Y:S04]  /*39d0*/  HMMA.16816.F32.BF16 R48, R4.reuse, R40, RZ ;  /* 0x000000280430723c */ /* 0x044fe800000418ff */
[----:B------:R1:W-:Y:S01]  /*39e0*/  LDGSTS.E.BYPASS.LTC128B.128 [R215+0x4100], [R18.64], !P1 ;  /* 0x0410000012d77fae */ /* 0x0003e2000c901d46 */
[C---:B------:R-:W-:Y:S02]  /*39f0*/  ISETP.LT.OR P1, PT, R13.reuse, 0x1, P6 ;  /* 0x000000010d00780c */ /* 0x040fe40003721670 */
[----:B------:R-:W-:Y:S01]  /*3a00*/  ISETP.LT.OR P6, PT, R13, 0x21, P6 ;  /* 0x000000210d00780c */ /* 0x000fe200037c1670 */
[C---:B------:R-:W-:Y:S08]  /*3a10*/  HMMA.16816.F32.BF16 R40, R4.reuse, R42, RZ ;  /* 0x0000002a0428723c */ /* 0x040ff000000418ff */
[C---:B---3--:R-:W-:Y:S02]  /*3a20*/  HMMA.16816.F32.BF16 R56, R4.reuse, R36, RZ ;  /* 0x000000240438723c */ /* 0x048fe400000418ff */
[----:B------:R2:W-:Y:S04]  /*3a30*/  LDGSTS.E.BYPASS.LTC128B.128 [R215+0x6100], [R16.64], !P1 ;  /* 0x0610000010d77fae */ /* 0x0005e8000c901d46 */
[----:B------:R3:W-:Y:S01]  /*3a40*/  LDGSTS.E.BYPASS.LTC128B.128 [R215+0x1100], [R14.64], !P5 ;  /* 0x011000000ed77fae */ /* 0x0007e2000e901d46 */
[----:B------:R-:W-:Y:S01]  /*3a50*/  IADD3 R2, P5, R12, R109, RZ ;  /* 0x0000006d0c027210 */ /* 0x000fe20007fbe0ff */
[----:B----4-:R-:W-:Y:S02]  /*3a60*/  HMMA.16816.F32.BF16 R20, R4, R28, RZ ;  /* 0x0000001c0414723c */ /* 0x010fe400000418ff */
[----:B------:R4:W-:Y:S01]  /*3a70*/  LDGSTS.E.BYPASS.LTC128B.128 [R215+0x3100], [R24.64], !P0 ;  /* 0x0310000018d77fae */ /* 0x0009e2000c101d46 */
[----:B------:R-:W-:-:S05]  /*3a80*/  ISETP.GT.AND P0, PT, R100, R226, PT ;  /* 0x000000e26400720c */ /* 0x000fca0003f04270 */
[C---:B------:R-:W-:Y:S08]  /*3a90*/  HMMA.16816.F32.BF16 R68, R4.reuse, R38, RZ ;  /* 0x000000260444723c */ /* 0x040ff000000418ff */
[----:B------:R-:W-:Y:S01]  /*3aa0*/  HMMA.16816.F32.BF16 R76, R4, R32, RZ ;  /* 0x00000020044c723c */ /* 0x000fe200000418ff */
[----:B--2---:R-:W-:-:S07]  /*3ab0*/  IADD3 R16, P1, R12, R108, RZ ;  /* 0x0000006c0c107210 */ /* 0x004fce0007f3e0ff */
[----:B------:R-:W-:Y:S01]  /*3ac0*/  HMMA.16816.F32.BF16 R64, R4, R34, RZ ;  /* 0x000000220440723c */ /* 0x000fe200000418ff */
[C---:B------:R-:W-:Y:S01]  /*3ad0*/  IMAD.X R17, R3.reuse, 0x1, R103, P1 ;  /* 0x0000000103117824 */ /* 0x040fe200008e0667 */
[----:B------:R-:W-:Y:S01]  /*3ae0*/  ISETP.GE.AND P1, PT, R224, c[0x0][0x1d4], PT ;  /* 0x00007500e0007a0c */ /* 0x000fe20003f26270 */
[----:B------:R-:W-:-:S03]  /*3af0*/  IMAD.X R3, R3, 0x1, R104, P5 ;  /* 0x0000000103037824 */ /* 0x000fc600028e0668 */
[----:B------:R-:W-:Y:S02]  /*3b00*/  ISETP.LT.OR P1, PT, R13, 0x21, P1 ;  /* 0x000000210d00780c */ /* 0x000fe40000f21670 */
[C---:B-----5:R-:W-:Y:S08]  /*3b10*/  HMMA.16816.F32.BF16 R28, R8.reuse, R52, R20 ;  /* 0x00000034081c723c */ /* 0x060ff00000041814 */
[----:B----4-:R-:W-:Y:S03]  /*3b20*/  HMMA.16816.F32.BF16 R24, R8, R54, R44 ;  /* 0x000000360818723c */ /* 0x010fe6000004182c */
[----:B------:R1:W-:Y:S01]  /*3b30*/  LDGSTS.E.BYPASS.LTC128B.128 [R215+0x5100], [R16.64], !P1 ;  /* 0x0510000010d77fae */ /* 0x0003e2000c901d46 */
[----:B------:R-:W-:-:S03]  /*3b40*/  ISETP.GT.AND P1, PT, R227, 0x3f, PT ;  /* 0x0000003fe300780c */ /* 0x000fc60003f24270 */
[----:B------:R2:W-:Y:S01]  /*3b50*/  LDGSTS.E.BYPASS.LTC128B.128 [R215+0x7100], [R2.64], !P6 ;  /* 0x0710000002d77fae */ /* 0x0005e2000f101d46 */
[C---:B------:R-:W-:Y:S03]  /*3b60*/  HMMA.16816.F32.BF16 R32, R8.reuse, R72, R48 ;  /* 0x000000480820723c */ /* 0x040fe60000041830 */
[----:B------:R-:W-:Y:S04]  /*3b70*/  LDSM.16.M88.4 R4, [R211] ;  /* 0x00000000d304783b */ /* 0x000fe80000000200 */
[----:B------:R-:W1:Y:S01]  /*3b80*/  LDSM.16.M88.4 R20, [R202] ;  /* 0x00000000ca14783b */ /* 0x000e620000000200 */
[C---:B------:R-:W-:Y:S03]  /*3b90*/  HMMA.16816.F32.BF16 R36, R8.reuse, R74, R40 ;  /* 0x0000004a0824723c */ /* 0x040fe60000041828 */
[----:B------:R-:W4:Y:S04]  /*3ba0*/  LDSM.16.M88.4 R60, [R202+0x800] ;  /* 0x00080000ca3c783b */ /* 0x000f280000000200 */
[----:B------:R-:W5:Y:S01]  /*3bb0*/  LDSM.16.M88.4 R80, [R202+0x1000] ;  /* 0x00100000ca50783b */ /* 0x000f620000000200 */
[C---:B------:R-:W-:Y:S03]  /*3bc0*/  HMMA.16816.F32.BF16 R40, R8.reuse, R88, R56 ;  /* 0x000000580828723c */ /* 0x040fe60000041838 */
[----:B------:R-:W4:Y:S04]  /*3bd0*/  LDSM.16.M88.4 R72, [R202+0x1800] ;  /* 0x00180000ca48783b */ /* 0x000f280000000200 */
[----:B---3--:R-:W-:Y:S01]  /*3be0*/  LDSM.16.M88.4 R12, [R210] ;  /* 0x00000000d20c783b */ /* 0x008fe20000000200 */
[----:B------:R-:W-:Y:S01]  /*3bf0*/  HMMA.16816.F32.BF16 R48, R8, R90, R68 ;  /* 0x0000005a0830723c */ /* 0x000fe20000041844 */
[----:B--2---:R-:W-:-:S02]  /*3c00*/  IADD3 R2, R135, 0x6000, RZ ;  /* 0x0000600087027810 */ /* 0x004fc40007ffe0ff */
[----:B------:R-:W-:Y:S03]  /*3c10*/  LDSM.16.M88.4 R68, [R200+0x2800] ;  /* 0x00280000c844783b */ /* 0x000fe60000000200 */
[----:B------:R-:W-:Y:S02]  /*3c20*/  IMAD.IADD R201, R2, 0x1, R0 ;  /* 0x0000000102c97824 */ /* 0x000fe400078e0200 */
[C---:B------:R-:W-:Y:S01]  /*3c30*/  HMMA.16816.F32.BF16 R52, R8.reuse, R96, R76 ;  /* 0x000000600834723c */ /* 0x040fe2000004184c */
[----:B------:R-:W-:Y:S04]  /*3c40*/  LDSM.16.M88.4 R76, [R200+0x3000] ;  /* 0x00300000c84c783b */ /* 0x000fe80000000200 */
[----:B------:R-:W2:Y:S03]  /*3c50*/  LDSM.16.M88.4 R84, [R201+-0x6000] ;  /* 0xffa00000c954783b */ /* 0x000ea60000000200 */
[----:B------:R-:W-:Y:S01]  /*3c60*/  HMMA.16816.F32.BF16 R44, R8, R98, R64 ;  /* 0x00000062082c723c */ /* 0x000fe20000041840 */
[----:B------:R-:W3:Y:S04]  /*3c70*/  LDSM.16.M88.4 R92, [R201+-0x5800] ;  /* 0xffa80000c95c783b */ /* 0x000ee80000000200 */
[----:B------:R-:W2:Y:S03]  /*3c80*/  LDSM.16.M88.4 R88, [R201+-0x5000] ;  /* 0xffb00000c958783b */ /* 0x000ea60000000200 */
[C---:B-1----:R-:W-:Y:S01]  /*3c90*/  HMMA.16816.F32.BF16 R16, R4.reuse, R20, R28 ;  /* 0x000000140410723c */ /* 0x042fe2000004181c */
[----:B------:R-:W1:Y:S04]  /*3ca0*/  LDSM.16.M88.4 R56, [R201+-0x4800] ;  /* 0xffb80000c938783b */ /* 0x000e680000000200 */
[----:B------:R-:W-:Y:S03]  /*3cb0*/  LDSM.16.M88.4 R8, [R208+0x4000] ;  /* 0x00400000d008783b */ /* 0x000fe60000000200 */
[C---:B------:R-:W-:Y:S01]  /*3cc0*/  HMMA.16816.F32.BF16 R20, R4.reuse, R22, R24 ;  /* 0x000000160414723c */ /* 0x040fe20000041818 */
[----:B------:R-:W-:Y:S04]  /*3cd0*/  LDSM.16.M88.4 R64, [R135+0x2000] ;  /* 0x002000008740783b */ /* 0x000fe80000000200 */
[----:B------:R-:W0:Y:S03]  /*3ce0*/  LDGDEPBAR ;  /* 0x00000000000079af */ /* 0x000e260000000000 */
[C---:B----4-:R-:W-:Y:S08]  /*3cf0*/  HMMA.16816.F32.BF16 R28, R4.reuse, R60, R32 ;  /* 0x0000003c041c723c */ /* 0x050ff00000041820 */
[C---:B------:R-:W-:Y:S01]  /*3d00*/  HMMA.16816.F32.BF16 R32, R4.reuse, R62, R36 ;  /* 0x0000003e0420723c */ /* 0x040fe20000041824 */
[----:B------:R-:W4:Y:S07]  /*3d10*/  LDSM.16.M88.4 R60, [R200+0x2000] ;  /* 0x00200000c83c783b */ /* 0x000f2e0000000200 */
[C---:B-----5:R-:W-:Y:S08]  /*3d20*/  HMMA.16816.F32.BF16 R36, R4.reuse, R80, R40 ;  /* 0x000000500424723c */ /* 0x060ff00000041828 */
[C---:B------:R-:W-:Y:S01]  /*3d30*/  HMMA.16816.F32.BF16 R24, R4.reuse, R82, R48 ;  /* 0x000000520418723c */ /* 0x040fe20000041830 */
[----:B------:R-:W5:Y:S04]  /*3d40*/  LDSM.16.M88.4 R48, [R200+0x3800] ;  /* 0x00380000c830783b */ /* 0x000f680000000200 */
[----:B------:R-:W-:Y:S03]  /*3d50*/  LDSM.16.M88.4 R80, [R135+0x3000] ;  /* 0x003000008750783b */ /* 0x000fe60000000200 */
[C---:B------:R-:W-:Y:S08]  /*3d60*/  HMMA.16816.F32.BF16 R52, R4.reuse, R72, R52 ;  /* 0x000000480434723c */ /* 0x040ff00000041834 */
[----:B------:R-:W-:Y:S01]  /*3d70*/  HMMA.16816.F32.BF16 R40, R4, R74, R44 ;  /* 0x0000004a0428723c */ /* 0x000fe2000004182c */
[----:B------:R-:W1:Y:S04]  /*3d80*/  LDSM.16.M88.4 R4, [R209+0x4000] ;  /* 0x00400000d104783b */ /* 0x000e680000000200 */
[----:B------:R-:W1:Y:S03]  /*3d90*/  LDSM.16.M88.4 R72, [R135+0x2800] ;  /* 0x002800008748783b */ /* 0x000e660000000200 */
[C---:B--2---:R-:W-:Y:S08]  /*3da0*/  HMMA.16816.F32.BF16 R16, R12.reuse, R84, R16 ;  /* 0x000000540c10723c */ /* 0x044ff00000041810 */
[C---:B------:R-:W-:Y:S01]  /*3db0*/  HMMA.16816.F32.BF16 R20, R12.reuse, R86, R20 ;  /* 0x000000560c14723c */ /* 0x040fe20000041814 */
[----:B------:R-:W-:Y:S07]  /*3dc0*/  LDSM.16.M88.4 R84, [R200+0x5000] ;  /* 0x00500000c854783b */ /* 0x000fee0000000200 */
[C---:B---3--:R-:W-:Y:S08]  /*3dd0*/  HMMA.16816.F32.BF16 R28, R12.reuse, R92, R28 ;  /* 0x0000005c0c1c723c */ /* 0x048ff0000004181c */
[C---:B------:R-:W-:Y:S08]  /*3de0*/  HMMA.16816.F32.BF16 R32, R12.reuse, R94, R32 ;  /* 0x0000005e0c20723c */ /* 0x040ff00000041820 */
[C---:B------:R-:W-:Y:S08]  /*3df0*/  HMMA.16816.F32.BF16 R36, R12.reuse, R88, R36 ;  /* 0x000000580c24723c */ /* 0x040ff00000041824 */
[C---:B------:R-:W-:Y:S01]  /*3e00*/  HMMA.16816.F32.BF16 R44, R12.reuse, R90, R24 ;  /* 0x0000005a0c2c723c */ /* 0x040fe20000041818 */
[----:B------:R-:W2:Y:S04]  /*3e10*/  LDSM.16.M88.4 R24, [R135+0x3800] ;  /* 0x003800008718783b */ /* 0x000ea80000000200 */
[----:B------:R-:W-:Y:S03]  /*3e20*/  LDSM.16.M88.4 R88, [R135+0x5000] ;  /* 0x005000008758783b */ /* 0x000fe60000000200 */
[C---:B-1----:R-:W-:Y:S08]  /*3e30*/  HMMA.16816.F32.BF16 R52, R12.reuse, R56, R52 ;  /* 0x000000380c34723c */ /* 0x042ff00000041834 */
[----:B------:R-:W-:Y:S01]  /*3e40*/  HMMA.16816.F32.BF16 R40, R12, R58, R40 ;  /* 0x0000003a0c28723c */ /* 0x000fe20000041828 */
[----:B------:R-:W-:Y:S07]  /*3e50*/  LDSM.16.M88.4 R56, [R202+0x3800] ;  /* 0x00380000ca38783b */ /* 0x000fee0000000200 */
[C---:B----4-:R-:W-:Y:S08]  /*3e60*/  HMMA.16816.F32.BF16 R12, R8.reuse, R60, R16 ;  /* 0x0000003c080c723c */ /* 0x050ff00000041810 */
[C---:B------:R-:W-:Y:S01]  /*3e70*/  HMMA.16816.F32.BF16 R16, R8.reuse, R62, R20 ;  /* 0x0000003e0810723c */ /* 0x040fe20000041814 */
[----:B------:R-:W-:Y:S04]  /*3e80*/  LDSM.16.M88.4 R20, [R211+0x4000] ;  /* 0x00400000d314783b */ /* 0x000fe80000000200 */
[----:B------:R-:W1:Y:S03]  /*3e90*/  LDSM.16.M88.4 R60, [R202+0x2000] ;  /* 0x00200000ca3c783b */ /* 0x000e660000000200 */
[C---:B------:R-:W-:Y:S08]  /*3ea0*/  HMMA.16816.F32.BF16 R28, R8.reuse, R68, R28 ;  /* 0x00000044081c723c */ /* 0x040ff0000004181c */
[C---:B------:R-:W-:Y:S01]  /*3eb0*/  HMMA.16816.F32.BF16 R32, R8.reuse, R70, R32 ;  /* 0x000000460820723c */ /* 0x040fe20000041820 */
[----:B------:R-:W3:Y:S07]  /*3ec0*/  LDSM.16.M88.4 R68, [R202+0x2800] ;  /* 0x00280000ca44783b */ /* 0x000eee0000000200 */
[C---:B------:R-:W-:Y:S08]  /*3ed0*/  HMMA.16816.F32.BF16 R36, R8.reuse, R76, R36 ;  /* 0x0000004c0824723c */ /* 0x040ff00000041824 */
[C---:B------:R-:W-:Y:S01]  /*3ee0*/  HMMA.16816.F32.BF16 R44, R8.reuse, R78, R44 ;  /* 0x0000004e082c723c */ /* 0x040fe2000004182c */
[----:B------:R-:W4:Y:S07]  /*3ef0*/  LDSM.16.M88.4 R76, [R202+0x3000] ;  /* 0x00300000ca4c783b */ /* 0x000f2e0000000200 */
[C---:B-----5:R-:W-:Y:S08]  /*3f00*/  HMMA.16816.F32.BF16 R52, R8.reuse, R48, R52 ;  /* 0x000000300834723c */ /* 0x060ff00000041834 */
[----:B------:R-:W-:Y:S01]  /*3f10*/  HMMA.16816.F32.BF16 R40, R8, R50, R40 ;  /* 0x000000320828723c */ /* 0x000fe20000041828 */
[----:B------:R-:W-:Y:S07]  /*3f20*/  LDSM.16.M88.4 R48, [R201+-0x2800] ;  /* 0xffd80000c930783b */ /* 0x000fee0000000200 */
[C---:B------:R-:W-:Y:S08]  /*3f30*/  HMMA.16816.F32.BF16 R8, R4.reuse, R64, R12 ;  /* 0x000000400408723c */ /* 0x040ff0000004180c */
[C---:B------:R-:W-:Y:S01]  /*3f40*/  HMMA.16816.F32.BF16 R12, R4.reuse, R66, R16 ;  /* 0x00000042040c723c */ /* 0x040fe20000041810 */
[----:B------:R-:W-:Y:S04]  /*3f50*/  LDSM.16.M88.4 R16, [R210+0x4000] ;  /* 0x00400000d210783b */ /* 0x000fe80000000200 */
[----:B------:R-:W5:Y:S03]  /*3f60*/  LDSM.16.M88.4 R64, [R201+-0x4000] ;  /* 0xffc00000c940783b */ /* 0x000f660000000200 */
[C---:B------:R-:W-:Y:S08]  /*3f70*/  HMMA.16816.F32.BF16 R28, R4.reuse, R72, R28 ;  /* 0x00000048041c723c */ /* 0x040ff0000004181c */
[C---:B------:R-:W-:Y:S01]  /*3f80*/  HMMA.16816.F32.BF16 R32, R4.reuse, R74, R32 ;  /* 0x0000004a0420723c */ /* 0x040fe20000041820 */
[----:B------:R-:W3:Y:S07]  /*3f90*/  LDSM.16.M88.4 R72, [R201+-0x3800] ;  /* 0xffc80000c948783b */ /* 0x000eee0000000200 */
[C---:B------:R-:W-:Y:S08]  /*3fa0*/  HMMA.16816.F32.BF16 R36, R4.reuse, R80, R36 ;  /* 0x000000500424723c */ /* 0x040ff00000041824 */
[C---:B------:R-:W-:Y:S01]  /*3fb0*/  HMMA.16816.F32.BF16 R44, R4.reuse, R82, R44 ;  /* 0x00000052042c723c */ /* 0x040fe2000004182c */
[----:B------:R-:W4:Y:S07]  /*3fc0*/  LDSM.16.M88.4 R80, [R201+-0x3000] ;  /* 0xffd00000c950783b */ /* 0x000f2e0000000200 */
[C---:B--2---:R-:W-:Y:S08]  /*3fd0*/  HMMA.16816.F32.BF16 R52, R4.reuse, R24, R52 ;  /* 0x000000180434723c */ /* 0x044ff00000041834 */
[----:B------:R-:W-:Y:S08]  /*3fe0*/  HMMA.16816.F32.BF16 R40, R4, R26, R40 ;  /* 0x0000001a0428723c */ /* 0x000ff00000041828 */
[C---:B-1----:R-:W-:Y:S08]  /*3ff0*/  HMMA.16816.F32.BF16 R8, R20.reuse, R60, R8 ;  /* 0x0000003c1408723c */ /* 0x042ff00000041808 */
[C---:B------:R-:W-:Y:S01]  /*4000*/  HMMA.16816.F32.BF16 R4, R20.reuse, R62, R12 ;  /* 0x0000003e1404723c */ /* 0x040fe2000004180c */
[----:B------:R-:W-:Y:S04]  /*4010*/  LDSM.16.M88.4 R12, [R208+0x8000] ;  /* 0x00800000d00c783b */ /* 0x000fe80000000200 */
[----:B------:R-:W1:Y:S03]  /*4020*/  LDSM.16.M88.4 R60, [R200+0x4000] ;  /* 0x00400000c83c783b */ /* 0x000e660000000200 */
[C---:B---3--:R-:W-:Y:S08]  /*4030*/  HMMA.16816.F32.BF16 R28, R20.reuse, R68, R28 ;  /* 0x00000044141c723c */ /* 0x048ff0000004181c */
[C---:B------:R-:W-:Y:S01]  /*4040*/  HMMA.16816.F32.BF16 R32, R20.reuse, R70, R32 ;  /* 0x000000461420723c */ /* 0x040fe20000041820 */
[----:B------:R-:W2:Y:S07]  /*4050*/  LDSM.16.M88.4 R68, [R200+0x4800] ;  /* 0x00480000c844783b */ /* 0x000eae0000000200 */
[C---:B----4-:R-:W-:Y:S08]  /*4060*/  HMMA.16816.F32.BF16 R36, R20.reuse, R76, R36 ;  /* 0x0000004c1424723c */ /* 0x050ff00000041824 */
[C---:B------:R-:W-:Y:S01]  /*4070*/  HMMA.16816.F32.BF16 R44, R20.reuse, R78, R44 ;  /* 0x0000004e142c723c */ /* 0x040fe2000004182c */
[----:B------:R-:W-:Y:S07]  /*4080*/  LDSM.16.M88.4 R76, [R135+0x4800] ;  /* 0x00480000874c783b */ /* 0x000fee0000000200 */
[C---:B------:R-:W-:Y:S08]  /*4090*/  HMMA.16816.F32.BF16 R52, R20.reuse, R56, R52 ;  /* 0x000000381434723c */ /* 0x040ff00000041834 */
[----:B------:R-:W-:Y:S01]  /*40a0*/  HMMA.16816.F32.BF16 R40, R20, R58, R40 ;  /* 0x0000003a1428723c */ /* 0x000fe20000041828 */
[----:B------:R-:W3:Y:S07]  /*40b0*/  LDSM.16.M88.4 R56, [R200+0x5800] ;  /* 0x00580000c838783b */ /* 0x000eee0000000200 */
[C---:B-----5:R-:W-:Y:S01]  /*40c0*/  HMMA.16816.F32.BF16 R24, R16.reuse, R64, R8 ;  /* 0x000000401018723c */ /* 0x060fe20000041808 */
[----:B------:R-:W-:Y:S07]  /*40d0*/  LDSM.16.M88.4 R8, [R209+0x8000] ;  /* 0x00800000d108783b */ /* 0x000fee0000000200 */
        /* <DEDUP_REMOVED lines=9> */
[----:B------:R-:W-:Y:S08]  /*4170*/  HMMA.16816.F32.BF16 R40, R16, R50, R40 ;  /* 0x000000321028723c */ /* 0x000ff00000041828 */
[C---:B-1----:R-:W-:Y:S08]  /*4180*/  HMMA.16816.F32.BF16 R28, R12.reuse, R60, R24 ;  /* 0x0000003c0c1c723c */ /* 0x042ff00000041818 */
[C---:B------:R-:W-:Y:S01]  /*4190*/  HMMA.16816.F32.BF16 R24, R12.reuse, R62, R20 ;  /* 0x0000003e0c18723c */ /* 0x040fe20000041814 */
[----:B------:R-:W1:Y:S07]  /*41a0*/  LDSM.16.M88.4 R60, [R135+0x5800] ;  /* 0x00580000873c783b */ /* 0x000e6e0000000200 */
[C---:B--2---:R-:W-:Y:S01]  /*41b0*/  HMMA.16816.F32.BF16 R20, R12.reuse, R68, R4 ;  /* 0x000000440c14723c */ /* 0x044fe20000041804 */
[----:B------:R-:W2:Y:S07]  /*41c0*/  LDSM.16.M88.4 R4, [R211+0x8000] ;  /* 0x00800000d304783b */ /* 0x000eae0000000200 */
[C---:B------:R-:W-:Y:S01]  /*41d0*/  HMMA.16816.F32.BF16 R16, R12.reuse, R70, R32 ;  /* 0x000000460c10723c */ /* 0x040fe20000041820 */
[----:B------:R-:W-:Y:S07]  /*41e0*/  LDSM.16.M88.4 R68, [R201+-0x2000] ;  /* 0xffe00000c944783b */ /* 0x000fee0000000200 */
[C---:B------:R-:W-:Y:S08]  /*41f0*/  HMMA.16816.F32.BF16 R36, R12.reuse, R84, R36 ;  /* 0x000000540c24723c */ /* 0x040ff00000041824 */
[C---:B------:R-:W-:Y:S01]  /*4200*/  HMMA.16816.F32.BF16 R48, R12.reuse, R86, R44 ;  /* 0x000000560c30723c */ /* 0x040fe2000004182c */
[----:B------:R-:W5:Y:S07]  /*4210*/  LDSM.16.M88.4 R84, [R202+0x5000] ;  /* 0x00500000ca54783b */ /* 0x000f6e0000000200 */
[C---:B---3--:R-:W-:Y:S08]  /*4220*/  HMMA.16816.F32.BF16 R44, R12.reuse, R56, R52 ;  /* 0x000000380c2c723c */ /* 0x048ff00000041834 */
[----:B------:R-:W-:Y:S08]  /*4230*/  HMMA.16816.F32.BF16 R40, R12, R58, R40 ;  /* 0x0000003a0c28723c */ /* 0x000ff00000041828 */
[C---:B----4-:R-:W-:Y:S08]  /*4240*/  HMMA.16816.F32.BF16 R32, R8.reuse, R64, R28 ;  /* 0x000000400820723c */ /* 0x050ff0000004181c */
[C---:B------:R-:W-:Y:S01]  /*4250*/  HMMA.16816.F32.BF16 R28, R8.reuse, R66, R24 ;  /* 0x00000042081c723c */ /* 0x040fe20000041818 */
[----:B------:R-:W3:Y:S07]  /*4260*/  LDSM.16.M88.4 R64, [R202+0x5800] ;  /* 0x00580000ca40783b */ /* 0x000eee0000000200 */
[C---:B------:R-:W-:Y:S01]  /*4270*/  HMMA.16816.F32.BF16 R24, R8.reuse, R76, R20 ;  /* 0x0000004c0818723c */ /* 0x040fe20000041814 */
[----:B------:R-:W4:Y:S07]  /*4280*/  LDSM.16.M88.4 R20, [R210+0x8000] ;  /* 0x00800000d214783b */ /* 0x000f2e0000000200 */
[C---:B------:R-:W-:Y:S01]  /*4290*/  HMMA.16816.F32.BF16 R16, R8.reuse, R78, R16 ;  /* 0x0000004e0810723c */ /* 0x040fe20000041810 */
[----:B------:R-:W3:Y:S07]  /*42a0*/  LDSM.16.M88.4 R76, [R201+-0x1800] ;  /* 0xffe80000c94c783b */ /* 0x000eee0000000200 */
[C---:B------:R-:W-:Y:S08]  /*42b0*/  HMMA.16816.F32.BF16 R12, R8.reuse, R88, R36 ;  /* 0x00000058080c723c */ /* 0x040ff00000041824 */
[C---:B------:R-:W-:Y:S08]  /*42c0*/  HMMA.16816.F32.BF16 R56, R8.reuse, R90, R48 ;  /* 0x0000005a0838723c */ /* 0x040ff00000041830 */
[C---:B-1----:R-:W-:Y:S08]  /*42d0*/  HMMA.16816.F32.BF16 R48, R8.reuse, R60, R44 ;  /* 0x0000003c0830723c */ /* 0x042ff0000004182c */
[----:B------:R-:W-:Y:S01]  /*42e0*/  HMMA.16816.F32.BF16 R44, R8, R62, R40 ;  /* 0x0000003e082c723c */ /* 0x000fe20000041828 */
[----:B------:R-:W-:Y:S04]  /*42f0*/  LDSM.16.M88.4 R60, [R200+0x6000] ;  /* 0x00600000c83c783b */ /* 0x000fe80000000200 */
[----:B------:R-:W-:Y:S03]  /*4300*/  LDSM.16.M88.4 R40, [R201+-0x1000] ;  /* 0xfff00000c928783b */ /* 0x000fe60000000200 */
[C---:B--2---:R-:W-:Y:S08]  /*4310*/  HMMA.16816.F32.BF16 R36, R4.reuse, R72, R32 ;  /* 0x000000480424723c */ /* 0x044ff00000041820 */
[C---:B------:R-:W-:Y:S01]  /*4320*/  HMMA.16816.F32.BF16 R52, R4.reuse, R82, R16 ;  /* 0x000000520434723c */ /* 0x040fe20000041810 */
[----:B------:R-:W1:Y:S07]  /*4330*/  LDSM.16.M88.4 R16, [R208+0xc000] ;  /* 0x00c00000d010783b */ /* 0x000e6e0000000200 */
[C---:B------:R-:W-:Y:S08]  /*4340*/  HMMA.16816.F32.BF16 R32, R4.reuse, R80, R24 ;  /* 0x000000500420723c */ /* 0x040ff00000041818 */
[C---:B-----5:R-:W-:Y:S01]  /*4350*/  HMMA.16816.F32.BF16 R24, R4.reuse, R84, R12 ;  /* 0x000000540418723c */ /* 0x060fe2000004180c */
[----:B------:R-:W-:Y:S07]  /*4360*/  LDSM.16.M88.4 R12, [R209+0xc000] ;  /* 0x00c00000d10c783b */ /* 0x000fee0000000200 */
[C---:B------:R-:W-:Y:S01]  /*4370*/  HMMA.16816.F32.BF16 R8, R4.reuse, R86, R56 ;  /* 0x000000560408723c */ /* 0x040fe20000041838 */
[----:B------:R-:W2:Y:S04]  /*4380*/  LDSM.16.M88.4 R84, [R201+-0x800] ;  /* 0xfff80000c954783b */ /* 0x000ea80000000200 */
[----:B------:R-:W-:Y:S03]  /*4390*/  LDSM.16.M88.4 R56, [R201] ;  /* 0x00000000c938783b */ /* 0x000fe60000000200 */
[C---:B------:R-:W-:Y:S01]  /*43a0*/  HMMA.16816.F32.BF16 R28, R4.reuse, R74, R28 ;  /* 0x0000004a041c723c */ /* 0x040fe2000004181c */
[----:B------:R-:W-:Y:S07]  /*43b0*/  LDSM.16.M88.4 R72, [R200+0x7800] ;  /* 0x00780000c848783b */ /* 0x000fee0000000200 */
[C---:B---3--:R-:W-:Y:S08]  /*43c0*/  HMMA.16816.F32.BF16 R48, R4.reuse, R64, R48 ;  /* 0x000000400430723c */ /* 0x048ff00000041830 */
[----:B------:R-:W-:Y:S01]  /*43d0*/  HMMA.16816.F32.BF16 R92, R4, R66, R44 ;  /* 0x00000042045c723c */ /* 0x000fe2000004182c */
[----:B------:R-:W-:Y:S04]  /*43e0*/  LDSM.16.M88.4 R64, [R135+0x6800] ;  /* 0x006800008740783b */ /* 0x000fe80000000200 */
[----:B------:R-:W-:Y:S03]  /*43f0*/  LDSM.16.M88.4 R44, [R200+0x7000] ;  /* 0x00700000c82c783b */ /* 0x000fe60000000200 */
[C---:B----4-:R-:W-:Y:S01]  /*4400*/  HMMA.16816.F32.BF16 R4, R20.reuse, R68, R36 ;  /* 0x000000441404723c */ /* 0x050fe20000041824 */
[----:B------:R-:W3:Y:S07]  /*4410*/  LDSM.16.M88.4 R36, [R135+0x6000] ;  /* 0x006000008724783b */ /* 0x000eee0000000200 */
[C---:B------:R-:W-:Y:S08]  /*4420*/  HMMA.16816.F32.BF16 R28, R20.reuse, R70, R28 ;  /* 0x00000046141c723c */ /* 0x040ff0000004181c */
[----:B------:R-:W-:Y:S01]  /*4430*/  HMMA.16816.F32.BF16 R68, R20, R78, R52 ;  /* 0x0000004e1444723c */ /* 0x000fe20000041834 */
[----:B------:R-:W4:Y:S07]  /*4440*/  LDSM.16.M88.4 R52, [R200+0x6800] ;  /* 0x00680000c834783b */ /* 0x000f2e0000000200 */
[----:B-1----:R-:W-:Y:S08]  /*4450*/  HMMA.16816.F32.BF16 R4, R16, R60, R4 ;  /* 0x0000003c1004723c */ /* 0x002ff00000041804 */
[C---:B------:R-:W-:Y:S08]  /*4460*/  HMMA.16816.F32.BF16 R32, R20.reuse, R76, R32 ;  /* 0x0000004c1420723c */ /* 0x040ff00000041820 */
[C---:B------:R-:W-:Y:S01]  /*4470*/  HMMA.16816.F32.BF16 R76, R20.reuse, R42, R8 ;  /* 0x0000002a144c723c */ /* 0x040fe20000041808 */
[----:B------:R-:W-:Y:S07]  /*4480*/  LDSM.16.M88.4 R8, [R211+0xc000] ;  /* 0x00c00000d308783b */ /* 0x000fee0000000200 */
[----:B--2---:R-:W-:Y:S01]  /*4490*/  HMMA.16816.F32.BF16 R88, R20, R84, R48 ;  /* 0x000000541458723c */ /* 0x004fe20000041830 */
[----:B------:R-:W1:Y:S07]  /*44a0*/  LDSM.16.M88.4 R48, [R202+0x6000] ;  /* 0x00600000ca30783b */ /* 0x000e6e0000000200 */
[----:B------:R-:W-:Y:S01]  /*44b0*/  HMMA.16816.F32.BF16 R28, R16, R62, R28 ;  /* 0x0000003e101c723c */ /* 0x000fe2000004181c */
[----:B------:R-:W-:Y:S07]  /*44c0*/  LDSM.16.M88.4 R60, [R202+0x6800] ;  /* 0x00680000ca3c783b */ /* 0x000fee0000000200 */
[----:B------:R-:W-:Y:S08]  /*44d0*/  HMMA.16816.F32.BF16 R80, R20, R40, R24 ;  /* 0x000000281450723c */ /* 0x000ff00000041818 */
[C---:B---3--:R-:W-:Y:S01]  /*44e0*/  HMMA.16816.F32.BF16 R24, R12.reuse, R36, R4 ;  /* 0x000000240c18723c */ /* 0x048fe20000041804 */
[----:B------:R-:W2:Y:S07]  /*44f0*/  LDSM.16.M88.4 R4, [R210+0xc000] ;  /* 0x00c00000d204783b */ /* 0x000eae0000000200 */
[----:B------:R-:W-:Y:S08]  /*4500*/  HMMA.16816.F32.BF16 R28, R12, R38, R28 ;  /* 0x000000260c1c723c */ /* 0x000ff0000004181c */
[----:B----4-:R-:W-:Y:S08]  /*4510*/  HMMA.16816.F32.BF16 R32, R16, R52, R32 ;  /* 0x000000341020723c */ /* 0x010ff00000041820 */
[----:B-1----:R-:W-:Y:S08]  /*4520*/  HMMA.16816.F32.BF16 R24, R8, R48, R24 ;  /* 0x000000300818723c */ /* 0x002ff00000041818 */
[----:B------:R-:W-:Y:S01]  /*4530*/  HMMA.16816.F32.BF16 R40, R16, R54, R68 ;  /* 0x000000361028723c */ /* 0x000fe20000041844 */
[----:B------:R-:W1:Y:S04]  /*4540*/  LDSM.16.M88.4 R68, [R135+0x7000] ;  /* 0x007000008744783b */ /* 0x000e680000000200 */
[----:B------:R-:W3:Y:S03]  /*4550*/  LDSM.16.M88.4 R52, [R201+0x800] ;  /* 0x00080000c934783b */ /* 0x000ee60000000200 */
[----:B------:R-:W-:Y:S08]  /*4560*/  HMMA.16816.F32.BF16 R28, R8, R50, R28 ;  /* 0x00000032081c723c */ /* 0x000ff0000004181c */
[----:B------:R-:W-:Y:S08]  /*4570*/  HMMA.16816.F32.BF16 R36, R12, R64, R32 ;  /* 0x000000400c24723c */ /* 0x000ff00000041820 */
[----:B--2---:R-:W-:Y:S08]  /*4580*/  HMMA.16816.F32.BF16 R48, R4, R56, R24 ;  /* 0x000000380430723c */ /* 0x004ff00000041818 */
[----:B------:R-:W-:Y:S08]  /*4590*/  HMMA.16816.F32.BF16 R84, R20, R86, R92 ;  /* 0x000000561454723c */ /* 0x000ff0000004185c */
[----:B------:R-:W-:Y:S08]  /*45a0*/  HMMA.16816.F32.BF16 R20, R16, R44, R80 ;  /* 0x0000002c1014723c */ /* 0x000ff00000041850 */
[----:B------:R-:W-:Y:S01]  /*45b0*/  HMMA.16816.F32.BF16 R32, R12, R66, R40 ;  /* 0x000000420c20723c */ /* 0x000fe20000041828 */
[----:B------:R-:W-:-:S07]  /*45c0*/  FMUL.FTZ R0, R48, c[0x0][0x320] ;  /* 0x0000c80030007a20 */ /* 0x000fce0000410000 */
[----:B------:R-:W-:Y:S01]  /*45d0*/  HMMA.16816.F32.BF16 R28, R4, R58, R28 ;  /* 0x0000003a041c723c */ /* 0x000fe2000004181c */
[----:B------:R-:W2:Y:S07]  /*45e0*/  LDSM.16.M88.4 R56, [R202+0x7000] ;  /* 0x00700000ca38783b */ /* 0x000eae0000000200 */
[----:B------:R-:W-:Y:S08]  /*45f0*/  HMMA.16816.F32.BF16 R36, R8, R60, R36 ;  /* 0x0000003c0824723c */ /* 0x000ff00000041824 */
[----:B------:R-:W-:Y:S01]  /*4600*/  HMMA.16816.F32.BF16 R44, R16, R46, R76 ;  /* 0x0000002e102c723c */ /* 0x000fe2000004184c */
[----:B------:R4:W2:Y:S07]  /*4610*/  MUFU.TANH R76, R0 ;  /* 0x00000000004c7308 */ /* 0x0008ae0000002400 */
[----:B-1----:R-:W-:Y:S08]  /*4620*/  HMMA.16816.F32.BF16 R24, R12, R68, R20 ;  /* 0x000000440c18723c */ /* 0x002ff00000041814 */
[----:B------:R-:W-:Y:S01]  /*4630*/  HMMA.16816.F32.BF16 R20, R8, R62, R32 ;  /* 0x0000003e0814723c */ /* 0x000fe20000041820 */
[----:B----4-:R-:W-:Y:S01]  /*4640*/  FMUL.FTZ R0, R49, c[0x0][0x320] ;  /* 0x0000c80031007a20 */ /* 0x010fe20000410000 */
[----:B------:R-:W1:Y:S06]  /*4650*/  LDSM.16.M88.4 R60, [R135+0x7800] ;  /* 0x00780000873c783b */ /* 0x000e6c0000000200 */
[----:B------:R-:W-:Y:S01]  /*4660*/  HMMA.16816.F32.BF16 R64, R16, R72, R88 ;  /* 0x000000481040723c */ /* 0x000fe20000041858 */
[----:B------:R4:W1:Y:S07]  /*4670*/  MUFU.TANH R72, R0 ;  /* 0x0000000000487308 */ /* 0x00086e0000002400 */
[----:B---3--:R-:W-:Y:S08]  /*4680*/  HMMA.16816.F32.BF16 R36, R4, R52, R36 ;  /* 0x000000340424723c */ /* 0x008ff00000041824 */
[----:B------:R-:W-:Y:S01]  /*4690*/  HMMA.16816.F32.BF16 R40, R12, R70, R44 ;  /* 0x000000460c28723c */ /* 0x000fe2000004182c */
[----:B----4-:R-:W-:Y:S01]  /*46a0*/  FMUL.FTZ R0, R50, c[0x0][0x320] ;  /* 0x0000c80032007a20 */ /* 0x010fe20000410000 */
[----:B------:R-:W3:Y:S03]  /*46b0*/  LDSM.16.M88.4 R44, [R202+0x7800] ;  /* 0x00780000ca2c783b */ /* 0x000ee60000000200 */
[----:B------:R4:W1:Y:S03]  /*46c0*/  MUFU.TANH R77, R0 ;  /* 0x00000000004d7308 */ /* 0x0008660000002400 */
[----:B--2---:R-:W-:Y:S08]  /*46d0*/  HMMA.16816.F32.BF16 R32, R8, R56, R24 ;  /* 0x000000380820723c */ /* 0x004ff00000041818 */
[----:B------:R-:W-:Y:S01]  /*46e0*/  HMMA.16816.F32.BF16 R24, R4, R54, R20 ;  /* 0x000000360418723c */ /* 0x000fe20000041814 */
[----:B----4-:R-:W-:-:S02]  /*46f0*/  FMUL.FTZ R0, R51, c[0x0][0x320] ;  /* 0x0000c80033007a20 */ /* 0x010fc40000410000 */
[----:B------:R-:W2:Y:S05]  /*4700*/  LDSM.16.M88.4 R48, [R201+0x1000] ;  /* 0x00100000c930783b */ /* 0x000eaa0000000200 */
[----:B------:R-:W-:Y:S01]  /*4710*/  HMMA.16816.F32.BF16 R16, R16, R74, R84 ;  /* 0x0000004a1010723c */ /* 0x000fe20000041854 */
[----:B------:R4:W2:Y:S07]  /*4720*/  MUFU.TANH R73, R0 ;  /* 0x0000000000497308 */ /* 0x0008ae0000002400 */
[----:B-1----:R-:W-:Y:S01]  /*4730*/  HMMA.16816.F32.BF16 R20, R12, R60, R64 ;  /* 0x0000003c0c14723c */ /* 0x002fe20000041840 */
[----:B----4-:R-:W-:-:S04]  /*4740*/  FMUL.FTZ R0, R28, c[0x0][0x320] ;  /* 0x0000c8001c007a20 */ /* 0x010fc80000410000 */
[----:B------:R1:W4:Y:S11]  /*4750*/  MUFU.TANH R69, R0 ;  /* 0x0000000000457308 */ /* 0x0003360000002400 */
[----:B------:R-:W-:Y:S08]  /*4760*/  HMMA.16816.F32.BF16 R12, R12, R62, R16 ;  /* 0x0000003e0c0c723c */ /* 0x000ff00000041810 */
[----:B---3--:R-:W-:Y:S01]  /*4770*/  HMMA.16816.F32.BF16 R16, R8, R44, R20 ;  /* 0x0000002c0810723c */ /* 0x008fe20000041814 */
[----:B-1----:R-:W-:-:S07]  /*4780*/  FMUL.FTZ R0, R29, c[0x0][0x320] ;  /* 0x0000c8001d007a20 */ /* 0x002fce0000410000 */
[----:B--2---:R-:W-:Y:S01]  /*4790*/  HMMA.16816.F32.BF16 R32, R4, R48, R32 ;  /* 0x000000300420723c */ /* 0x004fe20000041820 */
        /* <DEDUP_REMOVED lines=63> */
[----:B------:R-:W-:-:S04]  /*4b90*/  MOV R214, RZ ;  /* 0x000000ff00d67202 */ /* 0x000fc80000000f00 */
        /* <DEDUP_REMOVED lines=14> */
[----:B------:R-:W-:-:S05]  /*4c80*/  IMAD R0, R218, c[0x0][0x1e4], R0 ;  /* 0x00007900da007a24 */ /* 0x000fca00078e0200 */
[----:B------:R-:W-:Y:S02]  /*4c90*/  IADD3 R3, R3, R0, RZ ;  /* 0x0000000003037210 */ /* 0x000fe40007ffe0ff */
        /* <DEDUP_REMOVED lines=10> */
.L_x_2888:
[----:B------:R-:W-:Y:S05]  /*4d40*/  BRA.DIV ~URZ, `(.L_x_2792) ;  /* 0x000102b27f007947 */ /* 0x000fea000b800000 */
[----:B------:R-:W3:Y:S01]  /*4d50*/  SHFL.IDX PT, R0, R15, RZ, 0x181f ;  /* 0x00181fff0f007589 */ /* 0x000ee200000e0000 */
[----:B------:R-:W-:Y:S02]  /*4d60*/  ISETP.GE.AND P6, PT, R217, c[0x0][0x1d4], PT ;  /* 0x00007500d9007a0c */ /* 0x000fe40003fc6270 */
[C---:B---3--:R-:W-:Y:S02]  /*4d70*/  IADD3 R6, P0, R0.reuse, R107, RZ ;  /* 0x0000006b00067210 */ /* 0x048fe40007f1e0ff */
[C---:B------:R-:W-:Y:S02]  /*4d80*/  IADD3 R8, P5, R0.reuse, R106, RZ ;  /* 0x0000006a00087210 */ /* 0x040fe40007fbe0ff */
[----:B------:R-:W-:Y:S01]  /*4d90*/  IADD3 R2, P2, R0, R108, RZ ;  /* 0x0000006c00027210 */ /* 0x000fe20007f5e0ff */
[----:B--2---:R-:W-:Y:S01]  /*4da0*/  IMAD.X R7, R4, 0x1, R102, P0 ;  /* 0x0000000104077824 */ /* 0x004fe200000e0666 */
[----:B------:R-:W-:Y:S01]  /*4db0*/  IADD3 R10, P0, R0, R109, RZ ;  /* 0x0000006d000a7210 */ /* 0x000fe20007f1e0ff */
[C---:B------:R-:W-:Y:S01]  /*4dc0*/  IMAD.X R9, R4.reuse, 0x1, R101, P5 ;  /* 0x0000000104097824 */ /* 0x040fe200028e0665 */
[----:B------:R-:W-:Y:S01]  /*4dd0*/  ISETP.GE.AND P5, PT, R223, c[0x0][0x1d4], PT ;  /* 0x00007500df007a0c */ /* 0x000fe20003fa6270 */
[----:B------:R-:W-:Y:S01]  /*4de0*/  IMAD.X R3, R4, 0x1, R103, P2 ;  /* 0x0000000104037824 */ /* 0x000fe200010e0667 */
[----:B------:R-:W-:Y:S01]  /*4df0*/  ISETP.GE.AND P2, PT, R224, c[0x0][0x1d4], PT ;  /* 0x00007500e0007a0c */ /* 0x000fe20003f46270 */
[----:B------:R-:W-:Y:S01]  /*4e00*/  IMAD.X R11, R4, 0x1, R104, P0 ;  /* 0x00000001040b7824 */ /* 0x000fe200000e0668 */
[----:B------:R-:W-:Y:S01]  /*4e10*/  ISETP.GE.AND P0, PT, R225, c[0x0][0x1d4], PT ;  /* 0x00007500e1007a0c */ /* 0x000fe20003f06270 */
[----:B------:R-:W-:Y:S01]  /*4e20*/  @!PT LDS RZ, [RZ] ;  /* 0x00000000fffff984 */ /* 0x000fe20000000800 */
[----:B------:R-:W-:Y:S01]  /*4e30*/  @!PT LDS RZ, [RZ] ;  /* 0x00000000fffff984 */ /* 0x000fe20000000800 */
[----:B------:R2:W-:Y:S01]  /*4e40*/  LDGSTS.E.BYPASS.LTC128B.128 [R215+0x8100], [R8.64], !P6 ;  /* 0x0810000008d77fae */ /* 0x0005e2000f101d46 */
[----:B------:R-:W-:-:S02]  /*4e50*/  SEL R14, RZ, 0x10, P5 ;  /* 0x00000010ff0e7807 */ /* 0x000fc40002800000 */
[----:B------:R-:W-:Y:S01]  /*4e60*/  SEL R13, RZ, 0x10, P2 ;  /* 0x00000010ff0d7807 */ /* 0x000fe20001000000 */
[----:B------:R-:W3:Y:S01]  /*4e70*/  SHFL.IDX PT, R0, R15, 0x1, 0x181f ;  /* 0x00381f000f007f89 */ /* 0x000ee200000e0000 */
[----:B------:R-:W-:-:S03]  /*4e80*/  SEL R12, RZ, 0x10, P0 ;  /* 0x00000010ff0c7807 */ /* 0x000fc60000000000 */
[----:B------:R2:W-:Y:S04]  /*4e90*/  LDGSTS.E.BYPASS.LTC128B.128 [R215+0xa100], [R6.64], !P5 ;  /* 0x0a10000006d77fae */ /* 0x0005e8000e901d46 */
[----:B------:R2:W-:Y:S04]  /*4ea0*/  LDGSTS.E.BYPASS.LTC128B.128 [R215+0xc100], [R2.64], !P2 ;  /* 0x0c10000002d77fae */ /* 0x0005e8000d101d46 */
[----:B------:R2:W-:Y:S04]  /*4eb0*/  LDGSTS.E.BYPASS.LTC128B.128 [R215+0xe100], [R10.64], !P0 ;  /* 0x0e1000000ad77fae */ /* 0x0005e8000c101d46 */
[----:B------:R4:W1:Y:S02]  /*4ec0*/  SHFL.IDX PT, R4, R5, 0x1, 0x181f ;  /* 0x00381f0005047f89 */ /* 0x00086400000e0000 */
[----:B-1--4-:R-:W-:-:S04]  /*4ed0*/  SEL R5, RZ, 0x10, P6 ;  /* 0x00000010ff057807 */ /* 0x012fc80003000000 */
.L_x_2889:
[----:B--23--:R-:W-:Y:S02]  /*4ee0*/  IADD3 R2, -R5, 0x10, RZ ;  /* 0x0000001005027810 */ /* 0x00cfe40007ffe1ff */
[----:B------:R-:W-:-:S02]  /*4ef0*/  IADD3 R6, -R13, 0x10, RZ ;  /* 0x000000100d067810 */ /* 0x000fc40007ffe1ff */
[----:B------:R-:W-:Y:S02]  /*4f00*/  LOP3.LUT R2, R2, 0xf, RZ, 0xc0, !PT ;  /* 0x0000000f02027812 */ /* 0x000fe400078ec0ff */
[----:B------:R-:W-:Y:S02]  /*4f10*/  IADD3 R3, -R14, 0x10, RZ ;  /* 0x000000100e037810 */ /* 0x000fe40007ffe1ff */
[----:B------:R-:W-:Y:S02]  /*4f20*/  IADD3 R10, P2, P0, R2, R0, R106 ;  /* 0x00000000020a7210 */ /* 0x000fe4000785e06a */
[----:B------:R-:W-:Y:S02]  /*4f30*/  LOP3.LUT R2, R6, 0xf, RZ, 0xc0, !PT ;  /* 0x0000000f06027812 */ /* 0x000fe400078ec0ff */
[----:B------:R-:W-:Y:S02]  /*4f40*/  IADD3 R7, -R12, 0x10, RZ ;  /* 0x000000100c077810 */ /* 0x000fe40007ffe1ff */
[----:B------:R-:W-:-:S02]  /*4f50*/  LOP3.LUT R3, R3, 0xf, RZ, 0xc0, !PT ;  /* 0x0000000f03037812 */ /* 0x000fc400078ec0ff */
[----:B------:R-:W-:Y:S02]  /*4f60*/  IADD3.X R11, RZ, R4, R101, P2, P0 ;  /* 0x00000004ff0b7210 */ /* 0x000fe400017e0465 */
[-C--:B------:R-:W-:Y:S02]  /*4f70*/  IADD3 R6, P2, P0, R2, R0.reuse, R108 ;  /* 0x0000000002067210 */ /* 0x080fe4000785e06c */
[----:B------:R-:W-:Y:S02]  /*4f80*/  LOP3.LUT R2, R7, 0xf, RZ, 0xc0, !PT ;  /* 0x0000000f07027812 */ /* 0x000fe400078ec0ff */
[----:B------:R-:W-:Y:S02]  /*4f90*/  IADD3 R8, P6, P5, R3, R0, R107 ;  /* 0x0000000003087210 */ /* 0x000fe40007dde06b */
[----:B------:R-:W-:Y:S02]  /*4fa0*/  IADD3.X R7, RZ, R4, R103, P2, P0 ;  /* 0x00000004ff077210 */ /* 0x000fe400017e0467 */
[----:B------:R-:W-:-:S02]  /*4fb0*/  IADD3 R2, P2, P0, R2, R0, R109 ;  /* 0x0000000002027210 */ /* 0x000fc4000785e06d */
[-C--:B------:R-:W-:Y:S02]  /*4fc0*/  IADD3.X R9, RZ, R4.reuse, R102, P6, P5 ;  /* 0x00000004ff097210 */ /* 0x080fe400037ea466 */
[----:B------:R-:W-:Y:S02]  /*4fd0*/  ISETP.NE.U32.AND P5, PT, R5, RZ, PT ;  /* 0x000000ff0500720c */ /* 0x000fe40003fa5070 */
[----:B------:R-:W-:Y:S02]  /*4fe0*/  ISETP.NE.U32.AND P6, PT, R14, RZ, PT ;  /* 0x000000ff0e00720c */ /* 0x000fe40003fc5070 */
[----:B------:R-:W-:Y:S02]  /*4ff0*/  IADD3.X R3, RZ, R4, R104, P2, P0 ;  /* 0x00000004ff037210 */ /* 0x000fe400017e0468 */
[----:B------:R-:W-:Y:S02]  /*5000*/  ISETP.NE.U32.AND P2, PT, R13, RZ, PT ;  /* 0x000000ff0d00720c */ /* 0x000fe40003f45070 */
[----:B------:R-:W-:-:S05]  /*5010*/  ISETP.NE.U32.AND P0, PT, R12, RZ, PT ;  /* 0x000000ff0c00720c */ /* 0x000fca0003f05070 */
[----:B------:R-:W-:Y:S01]  /*5020*/  @!PT LDS RZ, [RZ] ;  /* 0x00000000fffff984 */ /* 0x000fe20000000800 */
[----:B------:R-:W-:Y:S01]  /*5030*/  @!PT LDS RZ, [RZ] ;  /* 0x00000000fffff984 */ /* 0x000fe20000000800 */
[----:B------:R-:W-:Y:S01]  /*5040*/  @!PT LDS RZ, [RZ] ;  /* 0x00000000fffff984 */ /* 0x000fe20000000800 */
[----:B------:R1:W-:Y:S04]  /*5050*/  LDGSTS.E.BYPASS.LTC128B.128.ZFILL [R215+0x9100], [R10.64], P5 ;  /* 0x091000000ad77fae */ /* 0x0003e8000a941d46 */
[----:B------:R1:W-:Y:S04]  /*5060*/  LDGSTS.E.BYPASS.LTC128B.128.ZFILL [R215+0xb100], [R8.64], P6 ;  /* 0x0b10000008d77fae */ /* 0x0003e8000b141d46 */
[----:B------:R1:W-:Y:S04]  /*5070*/  LDGSTS.E.BYPASS.LTC128B.128.ZFILL [R215+0xd100], [R6.64], P2 ;  /* 0x0d10000006d77fae */ /* 0x0003e80009141d46 */
[----:B------:R1:W-:Y:S02]  /*5080*/  LDGSTS.E.BYPASS.LTC128B.128.ZFILL [R215+0xf100], [R2.64], P0 ;  /* 0x0f10000002d77fae */ /* 0x0003e40008141d46 */
.L_x_2790:
[----:B--234-:R-:W-:Y:S05]  /*5090*/  BSYNC B0 ;  /* 0x0000000000007941 */ /* 0x01cfea0003800000 */
.L_x_2789:
[----:B-1----:R-:W-:Y:S01]  /*50a0*/  MOV R2, 0x1 ;  /* 0x0000000100027802 */ /* 0x002fe20000000f00 */
[----:B------:R-:W0:Y:S01]  /*50b0*/  LDGDEPBAR ;  /* 0x00000000000079af */ /* 0x000e220000000000 */
[----:B------:R-:W-:-:S02]  /*50c0*/  IADD3 R0, R250, R239, RZ ;  /* 0x000000effa007210 */ /* 0x000fc40007ffe0ff */
[----:B------:R-:W-:Y:S01]  /*50d0*/  IADD3 R6, -R248, R105, RZ ;  /* 0x00000069f8067210 */ /* 0x000fe20007ffe1ff */
[----:B------:R-:W-:Y:S02]  /*50e0*/  IMAD R2, R100, -0x40, R2 ;  /* 0xffffffc064027824 */ /* 0x000fe400078e0202 */
[----:B------:R-:W-:-:S04]  /*50f0*/  @P4 IMAD.HI.U32 R3, R0, c[0x0][0x2c8], RZ ;  /* 0x0000b20000034a27 */ /* 0x000fc800078e00ff */
[----:B------:R-:W-:Y:S01]  /*5100*/  IMAD.MOV.U32 R4, RZ, RZ, R0 ;  /* 0x000000ffff047224 */ /* 0x000fe200078e0000 */
[----:B------:R-:W-:Y:S02]  /*5110*/  IADD3 R0, -R248, R2, R212 ;  /* 0x00000002f8007210 */ /* 0x000fe40007ffe1d4 */
[----:B------:R-:W-:-:S03]  /*5120*/  @P4 SHF.R.U32.HI R4, RZ, c[0x0][0x2cc], R3 ;  /* 0x0000b300ff044a19 */ /* 0x000fc60000011603 */
[----:B------:R-:W-:Y:S01]  /*5130*/  IMAD.IADD R5, R0, 0x1, -R213 ;  /* 0x0000000100057824 */ /* 0x000fe200078e0ad5 */
[----:B------:R-:W-:Y:S05]  /*5140*/  BRA.DIV ~URZ, `(.L_x_2793) ;  /* 0x000101427f007947 */ /* 0x000fea000b800000 */
[----:B------:R1:W2:Y:S02]  /*5150*/  SHFL.IDX PT, R0, R4, RZ, 0x1c1f ;  /* 0x001c1fff04007589 */ /* 0x0002a400000e0000 */
.L_x_2890:
        /* <DEDUP_REMOVED lines=14> */
[----:B------:R-:W-:Y:S02]  /*5240*/  FSEL R16, R55, -INF , P6 ;  /* 0xff80000037107808 */ /* 0x000fe40003000000 */
[----:B------:R-:W-:Y:S02]  /*5250*/  FSEL R17, R52, -INF , P5 ;  /* 0xff80000034117808 */ /* 0x000fe40002800000 */
[----:B------:R-:W-:Y:S02]  /*5260*/  FSEL R19, R42, -INF , P2 ;  /* 0xff8000002a137808 */ /* 0x000fe40001000000 */
[----:B------:R-:W-:Y:S02]  /*5270*/  FSEL R20, R41, -INF , P0 ;  /* 0xff80000029147808 */ /* 0x000fe40000000000 */
[C---:B------:R-:W-:Y:S02]  /*5280*/  ISETP.GT.AND P6, PT, R0.reuse, 0x20, PT ;  /* 0x000000200000780c */ /* 0x040fe40003fc4270 */
[----:B------:R-:W-:-:S02]  /*5290*/  ISETP.GT.AND P5, PT, R0, 0x21, PT ;  /* 0x000000210000780c */ /* 0x000fc40003fa4270 */
        /* <DEDUP_REMOVED lines=13> */
[----:B------:R-:W-:Y:S01]  /*5370*/  FSEL R92, R18, -INF , P0 ;  /* 0xff800000125c7808 */ /* 0x000fe20000000000 */
[----:B------:R-:W-:Y:S05]  /*5380*/  BRA.DIV ~URZ, `(.L_x_2794) ;  /* 0x0000ff727f007947 */ /* 0x000fea000b800000 */
[----:B------:R-:W2:Y:S02]  /*5390*/  SHFL.IDX PT, R0, R4, 0x1, 0x1c1f ;  /* 0x003c1f0004007f89 */ /* 0x000ea400000e0000 */
[----:B--2---:R-:W-:-:S05]  /*53a0*/  IMAD.IADD R0, R5, 0x1, R0 ;  /* 0x0000000105007824 */ /* 0x004fca00078e0200 */
[----:B------:R-:W-:Y:S02]  /*53b0*/  IMNMX R3, R6, R0, PT ;  /* 0x0000000006037217 */ /* 0x000fe40003800200 */
[----:B------:R-:W-:Y:S02]  /*53c0*/  FMNMX.FTZ R0, R7, R8, !PT ;  /* 0x0000000807007209 */ /* 0x000fe40007810000 */
[C---:B------:R-:W-:Y:S02]  /*53d0*/  ISETP.GT.AND P5, PT, R3.reuse, RZ, PT ;  /* 0x000000ff0300720c */ /* 0x040fe40003fa4270 */
[C---:B------:R-:W-:Y:S02]  /*53e0*/  ISETP.GT.AND P2, PT, R3.reuse, 0x1, PT ;  /* 0x000000010300780c */ /* 0x040fe40003f44270 */
[----:B------:R-:W-:Y:S02]  /*53f0*/  ISETP.GT.AND P0, PT, R3, 0x8, PT ;  /* 0x000000080300780c */ /* 0x000fe40003f04270 */
[----:B------:R-:W-:-:S02]  /*5400*/  FSEL R6, R77, -INF , P5 ;  /* 0xff8000004d067808 */ /* 0x000fc40002800000 */
[----:B------:R-:W-:Y:S02]  /*5410*/  FSEL R9, R73, -INF , P2 ;  /* 0xff80000049097808 */ /* 0x000fe40001000000 */
        /* <DEDUP_REMOVED lines=54> */
[----:B------:R-:W-:Y:S01]  /*5780*/  FMNMX.FTZ R2, R85, R2, !PT ;  /* 0x0000000255027209 */ /* 0x000fe20007810000 */
[----:B------:R-:W2:Y:S03]  /*5790*/  SHFL.BFLY PT, R3, R0, 0x2, 0x1f ;  /* 0x0c401f0000037f89 */ /* 0x000ea600000e0000 */
[----:B------:R-:W-:-:S05]  /*57a0*/  FMNMX.FTZ R2, R84, R2, !PT ;  /* 0x0000000254027209 */ /* 0x000fca0007810000 */
[----:B-1----:R-:W1:Y:S01]  /*57b0*/  SHFL.BFLY PT, R4, R2, 0x2, 0x1f ;  /* 0x0c401f0002047f89 */ /* 0x002e6200000e0000 */
[----:B--2---:R-:W-:-:S05]  /*57c0*/  FMNMX.FTZ R0, R3, R0, !PT ;  /* 0x0000000003007209 */ /* 0x004fca0007810000 */
[----:B------:R-:W2:Y:S01]  /*57d0*/  SHFL.BFLY PT, R3, R0, 0x1, 0x1f ;  /* 0x0c201f0000037f89 */ /* 0x000ea200000e0000 */
[----:B-1----:R-:W-:-:S05]  /*57e0*/  FMNMX.FTZ R4, R2, R4, !PT ;  /* 0x0000000402047209 */ /* 0x002fca0007810000 */
[----:B------:R1:W3:Y:S01]  /*57f0*/  SHFL.BFLY PT, R5, R4, 0x1, 0x1f ;  /* 0x0c201f0004057f89 */ /* 0x0002e200000e0000 */
[----:B--2---:R-:W-:-:S05]  /*5800*/  FMNMX.FTZ R132, R0, R3, !PT ;  /* 0x0000000300847209 */ /* 0x004fca0007810000 */
.L_x_2891:
[C---:B------:R-:W-:Y:S01]  /*5810*/  FMUL.FTZ R2, R132.reuse, c[0x0][0x2d0] ;  /* 0x0000b40084027a20 */ /* 0x040fe20000410000 */
[----:B------:R-:W-:Y:S01]  /*5820*/  FSETP.NEU.FTZ.AND P0, PT, R132, -INF , PT ;  /* 0xff8000008400780b */ /* 0x000fe20003f1d000 */
[----:B------:R-:W-:Y:S01]  /*5830*/  WARPSYNC 0xffffffff ;  /* 0xffffffff00007948 */ /* 0x000fe20003800000 */
[----:B------:R-:W-:Y:S02]  /*5840*/  LDSM.16.MT88.4 R36, [R203+0x800] ;  /* 0x00080000cb24783b */ /* 0x000fe40000004200 */
[----:B------:R-:W-:Y:S02]  /*5850*/  FSEL R2, R2, RZ, P0 ;  /* 0x000000ff02027208 */ /* 0x000fe40000000000 */
[----:B------:R-:W-:Y:S03]  /*5860*/  LDSM.16.MT88.4 R44, [R206] ;  /* 0x00000000ce2c783b */ /* 0x000fe60000004200 */
[--C-:B------:R-:W-:Y:S01]  /*5870*/  FFMA.FTZ R0, R7, c[0x0][0x2d0], -R2.reuse ;  /* 0x0000b40007007a23 */ /* 0x100fe20000010802 */
[----:B------:R-:W-:Y:S01]  /*5880*/  LDSM.16.MT88.4 R40, [R204+0x800] ;  /* 0x00080000cc28783b */ /* 0x000fe20000004200 */
[----:B------:R-:W-:-:S02]  /*5890*/  FFMA.FTZ R3, R19, c[0x0][0x2d0], -R2 ;  /* 0x0000b40013037a23 */ /* 0x000fc40000010802 */
[----:B------:R2:W-:Y:S01]  /*58a0*/  MUFU.EX2 R113, R0 ;  /* 0x0000000000717308 */ /* 0x0005e20000000800 */
[----:B------:R-:W-:Y:S04]  /*58b0*/  LDSM.16.MT88.4 R28, [R205] ;  /* 0x00000000cd1c783b */ /* 0x000fe80000004200 */
[----:B------:R-:W-:Y:S03]  /*58c0*/  LDSM.16.MT88.4 R68, [R204+0x2000] ;  /* 0x00200000cc44783b */ /* 0x000fe60000004200 */
[----:B------:R4:W-:Y:S01]  /*58d0*/  MUFU.EX2 R131, R3 ;  /* 0x0000000300837308 */ /* 0x0009e20000000800 */
[----:B------:R-:W-:Y:S04]  /*58e0*/  LDSM.16.MT88.4 R60, [R206+0x800] ;  /* 0x00080000ce3c783b */ /* 0x000fe80000004200 */
[----:B------:R-:W-:Y:S01]  /*58f0*/  LDSM.16.MT88.4 R64, [R205+0x800] ;  /* 0x00080000cd40783b */ /* 0x000fe20000004200 */
[----:B--2---:R-:W-:-:S03]  /*5900*/  FFMA.FTZ R0, R8, c[0x0][0x2d0], -R2 ;  /* 0x0000b40008007a23 */ /* 0x004fc60000010802 */
[----:B------:R-:W-:Y:S01]  /*5910*/  LDSM.16.MT88.4 R72, [R206+0x2000] ;  /* 0x00200000ce48783b */ /* 0x000fe20000004200 */
[----:B------:R2:W-:Y:S03]  /*5920*/  MUFU.EX2 R112, R0 ;  /* 0x0000000000707308 */ /* 0x0005e60000000800 */
[----:B------:R-:W-:Y:S01]  /*5930*/  LDSM.16.MT88.4 R48, [R203+0x2800] ;  /* 0x00280000cb30783b */ /* 0x000fe20000004200 */
[----:B----4-:R-:W-:-:S03]  /*5940*/  FFMA.FTZ R3, R20, c[0x0][0x2d0], -R2 ;  /* 0x0000b40014037a23 */ /* 0x010fc60000010802 */
[----:B------:R-:W-:Y:S01]  /*5950*/  LDSM.16.MT88.4 R56, [R205+0x2000] ;  /* 0x00200000cd38783b */ /* 0x000fe20000004200 */
[----:B------:R-:W-:Y:S03]  /*5960*/  MUFU.EX2 R207, R3 ;  /* 0x0000000300cf7308 */ /* 0x000fe60000000800 */
[----:B------:R-:W-:Y:S04]  /*5970*/  LDSM.16.MT88.4 R20, [R204] ;  /* 0x00000000cc14783b */ /* 0x000fe80000004200 */
[----:B------:R-:W-:Y:S01]  /*5980*/  LDSM.16.MT88.4 R76, [R206+0x2800] ;  /* 0x00280000ce4c783b */ /* 0x000fe20000004200 */
[----:B--2---:R-:W-:-:S03]  /*5990*/  FFMA.FTZ R0, R10, c[0x0][0x2d0], -R2 ;  /* 0x0000b4000a007a23 */ /* 0x004fc60000010802 */
[----:B------:R-:W-:Y:S01]  /*59a0*/  LDSM.16.MT88.4 R80, [R203+0x4000] ;  /* 0x00400000cb50783b */ /* 0x000fe20000004200 */
[----:B------:R2:W-:Y:S02]  /*59b0*/  MUFU.EX2 R117, R0 ;  /* 0x0000000000757308 */ /* 0x0005e40000000800 */
[----:B--2---:R-:W-:-:S06]  /*59c0*/  FFMA.FTZ R0, R11, c[0x0][0x2d0], -R2 ;  /* 0x0000b4000b007a23 */ /* 0x004fcc0000010802 */
[----:B------:R2:W4:Y:S02]  /*59d0*/  MUFU.EX2 R119, R0 ;  /* 0x0000000000777308 */ /* 0x0005240000000800 */
[----:B--2---:R-:W-:Y:S01]  /*59e0*/  FFMA.FTZ R0, R16, c[0x0][0x2d0], -R2 ;  /* 0x0000b40010007a23 */ /* 0x004fe20000010802 */
[----:B---3--:R-:W-:-:S05]  /*59f0*/  FMNMX.FTZ R16, R5, R4, !PT ;  /* 0x0000000405107209 */ /* 0x008fca0007810000 */
[----:B------:R2:W-:Y:S01]  /*5a00*/  MUFU.EX2 R129, R0 ;  /* 0x0000000000817308 */ /* 0x0005e20000000800 */
[----:B------:R-:W-:Y:S01]  /*5a10*/  FSETP.NEU.FTZ.AND P0, PT, R16, -INF , PT ;  /* 0xff8000001000780b */ /* 0x000fe20003f1d000 */
[----:B--2---:R-:W-:-:S06]  /*5a20*/  FFMA.FTZ R0, R17, c[0x0][0x2d0], -R2 ;  /* 0x0000b40011007a23 */ /* 0x004fcc0000010802 */
[----:B------:R2:W-:Y:S02]  /*5a30*/  MUFU.EX2 R130, R0 ;  /* 0x0000000000827308 */ /* 0x0005e40000000800 */
[----:B--2---:R-:W-:-:S05]  /*5a40*/  FMUL.FTZ R0, R16, c[0x0][0x2d0] ;  /* 0x0000b40010007a20 */ /* 0x004fca0000410000 */
[----:B------:R-:W-:-:S05]  /*5a50*/  FSEL R0, R0, RZ, P0 ;  /* 0x000000ff00007208 */ /* 0x000fca0000000000 */
[----:B------:R-:W-:-:S04]  /*5a60*/  FFMA.FTZ R3, R6, c[0x0][0x2d0], -R0 ;  /* 0x0000b40006037a23 */ /* 0x000fc80000010800 */
[----:B------:R2:W-:Y:S02]  /*5a70*/  MUFU.EX2 R19, R3 ;  /* 0x0000000300137308 */ /* 0x0005e40000000800 */
[--C-:B--2---:R-:W-:Y:S02]  /*5a80*/  FFMA.FTZ R3, R9, c[0x0][0x2d0], -R0.reuse ;  /* 0x0000b40009037a23 */ /* 0x104fe40000010800 */
[----:B------:R-:W2:Y:S04]  /*5a90*/  LDSM.16.MT88.4 R8, [R203] ;  /* 0x00000000cb08783b */ /* 0x000ea80000004200 */
[----:B------:R3:W5:Y:S02]  /*5aa0*/  MUFU.EX2 R17, R3 ;  /* 0x0000000300117308 */ /* 0x0007640000000800 */
[----:B---3--:R-:W-:Y:S01]  /*5ab0*/  FFMA.FTZ R3, R14, c[0x0][0x2d0], -R0 ;  /* 0x0000b4000e037a23 */ /* 0x008fe20000010800 */
[----:B----4-:R-:W-:-:S05]  /*5ac0*/  F2FP.BF16.PACK_AB R14, R119, R117 ;  /* 0x00000075770e723e */ /* 0x010fca00000010ff */
[----:B------:R3:W4:Y:S02]  /*5ad0*/  MUFU.EX2 R116, R3 ;  /* 0x0000000300747308 */ /* 0x0007240000000800 */
[----:B---3--:R-:W-:Y:S01]  /*5ae0*/  FFMA.FTZ R3, R13, c[0x0][0x2d0], -R0 ;  /* 0x0000b4000d037a23 */ /* 0x008fe20000010800 */
[----:B-----5:R-:W-:Y:S01]  /*5af0*/  F2FP.BF16.PACK_AB R13, R17, R19 ;  /* 0x00000013110d723e */ /* 0x020fe200000010ff */
[----:B------:R-:W-:-:S04]  /*5b00*/  FADD.FTZ R17, R19, R17 ;  /* 0x0000001113117221 */ /* 0x000fc80000010000 */
[----:B------:R3:W5:Y:S01]  /*5b10*/  MUFU.EX2 R118, R3 ;  /* 0x0000000300767308 */ /* 0x0007620000000800 */
[----:B------:R-:W-:Y:S02]  /*5b20*/  FFMA.FTZ R19, R97, c[0x0][0x2d0], -R2 ;  /* 0x0000b40061137a23 */ /* 0x000fe40000010802 */
[----:B----4-:R-:W-:Y:S02]  /*5b30*/  FADD.FTZ R17, R116, R17 ;  /* 0x0000001174117221 */ /* 0x010fe40000010000 */
[----:B---3--:R-:W-:Y:S01]  /*5b40*/  FFMA.FTZ R3, R12, c[0x0][0x2d0], -R0 ;  /* 0x0000b4000c037a23 */ /* 0x008fe20000010800 */
[----:B------:R-:W-:-:S03]  /*5b50*/  F2FP.BF16.PACK_AB R12, R112, R113 ;  /* 0x00000071700c723e */ /* 0x000fc600000010ff */
[----:B------:R3:W-:Y:S02]  /*5b60*/  MUFU.EX2 R128, R3 ;  /* 0x0000000300807308 */ /* 0x0007e40000000800 */
[----:B---3--:R-:W-:Y:S01]  /*5b70*/  FFMA.FTZ R3, R15, c[0x0][0x2d0], -R0 ;  /* 0x0000b4000f037a23 */ /* 0x008fe20000010800 */
[----:B-----5:R-:W-:-:S05]  /*5b80*/  F2FP.BF16.PACK_AB R15, R118, R116 ;  /* 0x00000074760f723e */ /* 0x020fca00000010ff */
[----:B------:R3:W4:Y:S02]  /*5b90*/  MUFU.EX2 R133, R3 ;  /* 0x0000000300857308 */ /* 0x0007240000000800 */
[C---:B-12---:R-:W-:Y:S07]  /*5ba0*/  HMMA.16816.F32.BF16 R4, R12.reuse, R8, RZ ;  /* 0x000000080c04723c */ /* 0x046fee00000418ff */
[----:B------:R-:W-:Y:S01]  /*5bb0*/  F2FP.BF16.PACK_AB R8, R130, R129 ;  /* 0x000000818208723e */ /* 0x000fe200000010ff */
[----:B------:R-:W-:Y:S01]  /*5bc0*/  HMMA.16816.F32.BF16 R32, R12, R20, RZ ;  /* 0x000000140c20723c */ /* 0x000fe200000418ff */
[----:B---3--:R-:W-:Y:S01]  /*5bd0*/  FFMA.FTZ R3, R18, c[0x0][0x2d0], -R0 ;  /* 0x0000b40012037a23 */ /* 0x008fe20000010800 */
[----:B----4-:R-:W-:Y:S01]  /*5be0*/  F2FP.BF16.PACK_AB R9, R133, R128 ;  /* 0x000000808509723e */ /* 0x010fe200000010ff */
[----:B------:R-:W-:-:S02]  /*5bf0*/  FFMA.FTZ R18, R96, c[0x0][0x2d0], -R2 ;  /* 0x0000b40060127a23 */ /* 0x000fc40000010802 */
[----:B------:R1:W-:Y:S03]  /*5c00*/  MUFU.EX2 R134, R3 ;  /* 0x0000000300867308 */ /* 0x0003e60000000800 */
[C---:B------:R-:W-:Y:S08]  /*5c10*/  HMMA.16816.F32.BF16 R20, R12.reuse, R22, RZ ;  /* 0x000000160c14723c */ /* 0x040ff000000418ff */
        /* <DEDUP_REMOVED lines=112> */
[----:B------:R-:W-:Y:S01]  /*6320*/  FADD.FTZ R2, R216, R3 ;  /* 0x00000003d8027221 */ /* 0x000fe20000010000 */
[----:B------:R-:W-:Y:S01]  /*6330*/  IADD3 R216, R241, -0x2, RZ ;  /* 0xfffffffef1d87810 */ /* 0x000fe20007ffe0ff */
        /* <DEDUP_REMOVED lines=37> */
[----:B------:R-:W-:-:S04]  /*6590*/  @P4 SHF.R.U32.HI R0, RZ, c[0x0][0x2cc], R2 ;  /* 0x0000b300ff004a19 */ /* 0x000fc80000011602 */
[----:B------:R-:W-:Y:S01]  /*65a0*/  IADD3 R0, R0, R212, -R213 ;  /* 0x000000d400007210 */ /* 0x000fe20007ffe8d5 */
[----:B----4-:R-:W-:Y:S03]  /*65b0*/  HMMA.16816.F32.BF16 R24, R12, R20, RZ ;  /* 0x000000140c18723c */ /* 0x010fe600000418ff */
[----:B------:R-:W-:-:S04]  /*65c0*/  SHF.R.S32.HI R2, RZ, 0x1f, R0 ;  /* 0x0000001fff027819 */ /* 0x000fc80000011400 */
[----:B------:R-:W-:Y:S01]  /*65d0*/  LEA.HI R0, R2, R0, RZ, 0x6 ;  /* 0x0000000002007211 */ /* 0x000fe200078f30ff */
[----:B------:R-:W-:Y:S01]  /*65e0*/  HMMA.16816.F32.BF16 R12, R12, R22, RZ ;  /* 0x000000160c0c723c */ /* 0x000fe200000418ff */
[----:B------:R-:W1:Y:S02]  /*65f0*/  LDSM.16.MT88.4 R20, [R205+0x6800] ;  /* 0x00680000cd14783b */ /* 0x000e640000004200 */
[----:B------:R-:W-:-:S04]  /*6600*/  SHF.R.S32.HI R0, RZ, 0x6, R0 ;  /* 0x00000006ff007819 */ /* 0x000fc80000011400 */
[----:B------:R-:W-:-:S04]  /*6610*/  IMNMX R207, R226, R0, !PT ;  /* 0x00000000e2cf7217 */ /* 0x000fc80007800200 */
[----:B------:R-:W-:-:S05]  /*6620*/  ISETP.GE.AND P0, PT, R216, R207, PT ;  /* 0x000000cfd800720c */ /* 0x000fca0003f06270 */
        /* <DEDUP_REMOVED lines=98> */
[----:B------:R-:W-:Y:S03]  /*6c50*/  @!UPT UIADD3 URZ, URZ, URZ, URZ ;  /* 0x0000003f3f3ff290 */ /* 0x000fe6000fffe03f */
[----:B------:R-:W-:Y:S11]  /*6c60*/  @!P0 BRA `(.L_x_2795) ;  /* 0x000040a000008947 */ /* 0x000ff60003800000 */
[----:B------:R-:W-:Y:S02]  /*6c70*/  MOV R134, R16 ;  /* 0x0000001000867202 */ /* 0x000fe40000000f00 */
[----:B------:R-:W-:-:S07]  /*6c80*/  MOV R133, R132 ;  /* 0x0000008400857202 */ /* 0x000fce0000000f00 */
.L_x_2806:
        /* <DEDUP_REMOVED lines=26> */
[C---:B------:R-:W-:Y:S01]  /*6e30*/  IMAD R4, R214.reuse, c[0x0][0x21c], R4 ;  /* 0x00008700d6047a24 */ /* 0x040fe200078e0204 */
        /* <DEDUP_REMOVED lines=16> */
.L_x_2892:
[----:B------:R-:W-:-:S05]  /*6f40*/  BRA.DIV ~URZ, `(.L_x_2799) ;  /* 0x0000e9b27f007947 */ /* 0x000fca000b800000 */
[----:B------:R-:W5:Y:S01]  /*6f50*/  SHFL.IDX PT, R0, R21, RZ, 0x181f ;  /* 0x00181fff15007589 */ /* 0x000f6200000e0000 */
[----:B------:R-:W-:Y:S02]  /*6f60*/  ISETP.GE.AND P6, PT, R217, c[0x0][0x1d4], PT ;  /* 0x00007500d9007a0c */ /* 0x000fe40003fc6270 */
[----:B------:R-:W-:Y:S04]  /*6f70*/  ISETP.GE.AND P5, PT, R223, c[0x0][0x1d4], PT ;  /* 0x00007500df007a0c */ /* 0x000fe80003fa6270 */
[----:B------:R-:W-:Y:S02]  /*6f80*/  SEL R20, RZ, 0x10, P5 ;  /* 0x00000010ff147807 */ /* 0x000fe40002800000 */
[----:B-----5:R-:W-:Y:S05]  /*6f90*/  IADD3 R2, P0, R0, R30, RZ ;  /* 0x0000001e00027210 */ /* 0x020fea0007f1e0ff */
[----:B---3--:R-:W-:Y:S01]  /*6fa0*/  IMAD.X R3, R4, 0x1, R22, P0 ;  /* 0x0000000104037824 */ /* 0x008fe200000e0616 */
[----:B------:R-:W-:Y:S04]  /*6fb0*/  IADD3 R12, P0, R0, R31, RZ ;  /* 0x0000001f000c7210 */ /* 0x000fe80007f1e0ff */
[----:B------:R-:W-:Y:S01]  /*6fc0*/  @!PT LDS RZ, [RZ] ;  /* 0x00000000fffff984 */ /* 0x000fe20000000800 */
[----:B------:R-:W-:Y:S01]  /*6fd0*/  @!PT LDS RZ, [RZ] ;  /* 0x00000000fffff984 */ /* 0x000fe20000000800 */
[----:B------:R3:W-:Y:S01]  /*6fe0*/  LDGSTS.E.BYPASS.LTC128B.128 [R215+0x100], [R2.64], !P6 ;  /* 0x0010000002d77fae */ /* 0x0007e2000f101d46 */
[----:B------:R-:W-:Y:S01]  /*6ff0*/  IMAD.X R13, R4, 0x1, R23, P0 ;  /* 0x00000001040d7824 */ /* 0x000fe200000e0617 */
[----:B------:R-:W-:Y:S04]  /*7000*/  IADD3 R6, P0, R0, R192, RZ ;  /* 0x000000c000067210 */ /* 0x000fe80007f1e0ff */
[----:B------:R4:W-:Y:S01]  /*7010*/  LDGSTS.E.BYPASS.LTC128B.128 [R215+0x2100], [R12.64], !P5 ;  /* 0x021000000cd77fae */ /* 0x0009e2000e901d46 */
[----:B------:R-:W-:Y:S01]  /*7020*/  IMAD.X R7, R4, 0x1, R29, P0 ;  /* 0x0000000104077824 */ /* 0x000fe200000e061d */
[----:B------:R-:W-:Y:S04]  /*7030*/  ISETP.GE.AND P0, PT, R225, c[0x0][0x1d4], PT ;  /* 0x00007500e1007a0c */ /* 0x000fe80003f06270 */
[----:B------:R-:W-:Y:S02]  /*7040*/  SEL R14, RZ, 0x10, P0 ;  /* 0x00000010ff0e7807 */ /* 0x000fe40000000000 */
[----:B---3--:R-:W-:Y:S02]  /*7050*/  IADD3 R2, P2, R0, R132, RZ ;  /* 0x0000008400027210 */ /* 0x008fe40007f5e0ff */
[----:B------:R-:W3:Y:S03]  /*7060*/  SHFL.IDX PT, R0, R21, 0x1, 0x181f ;  /* 0x00381f0015007f89 */ /* 0x000ee600000e0000 */
[----:B------:R-:W-:Y:S01]  /*7070*/  IMAD.X R3, R4, 0x1, R28, P2 ;  /* 0x0000000104037824 */ /* 0x000fe200010e061c */
[----:B------:R-:W-:Y:S01]  /*7080*/  ISETP.GE.AND P2, PT, R224, c[0x0][0x1d4], PT ;  /* 0x00007500e0007a0c */ /* 0x000fe20003f46270 */
[----:B------:R5:W2:Y:S03]  /*7090*/  SHFL.IDX PT, R4, R5, 0x1, 0x181f ;  /* 0x00381f0005047f89 */ /* 0x000aa600000e0000 */
[----:B------:R-:W-:Y:S09]  /*70a0*/  SEL R15, RZ, 0x10, P2 ;  /* 0x00000010ff0f7807 */ /* 0x000ff20001000000 */
[----:B------:R4:W-:Y:S04]  /*70b0*/  LDGSTS.E.BYPASS.LTC128B.128 [R215+0x4100], [R2.64], !P2 ;  /* 0x0410000002d77fae */ /* 0x0009e8000d101d46 */
[----:B------:R4:W-:Y:S02]  /*70c0*/  LDGSTS.E.BYPASS.LTC128B.128 [R215+0x6100], [R6.64], !P0 ;  /* 0x0610000006d77fae */ /* 0x0009e4000c101d46 */
[----:B----45:R-:W-:Y:S04]  /*70d0*/  SEL R5, RZ, 0x10, P6 ;  /* 0x00000010ff057807 */ /* 0x030fe80003000000 */
.L_x_2893:
[C---:B---3--:R-:W-:Y:S02]  /*70e0*/  IADD3 R2, -R5.reuse, 0x10, RZ ;  /* 0x0000001005027810 */ /* 0x048fe40007ffe1ff */
[----:B------:R-:W-:Y:S02]  /*70f0*/  ISETP.NE.U32.AND P5, PT, R5, RZ, PT ;  /* 0x000000ff0500720c */ /* 0x000fe40003fa5070 */
[----:B------:R-:W-:Y:S04]  /*7100*/  LOP3.LUT R2, R2, 0xf, RZ, 0xc0, !PT ;  /* 0x0000000f02027812 */ /* 0x000fe800078ec0ff */
[----:B------:R-:W-:Y:S04]  /*7110*/  IADD3 R2, P2, P0, R2, R0, R30 ;  /* 0x0000000002027210 */ /* 0x000fe8000785e01e */
[----:B--2---:R-:W-:Y:S05]  /*7120*/  IADD3.X R3, RZ, R4, R22, P2, P0 ;  /* 0x00000004ff037210 */ /* 0x004fea00017e0416 */
[----:B------:R-:W-:Y:S01]  /*7130*/  @!PT LDS RZ, [RZ] ;  /* 0x00000000fffff984 */ /* 0x000fe20000000800 */
[----:B------:R-:W-:Y:S01]  /*7140*/  @!PT LDS RZ, [RZ] ;  /* 0x00000000fffff984 */ /* 0x000fe20000000800 */
[----:B------:R-:W-:Y:S01]  /*7150*/  @!PT LDS RZ, [RZ] ;  /* 0x00000000fffff984 */ /* 0x000fe20000000800 */
[----:B------:R2:W-:Y:S02]  /*7160*/  LDGSTS.E.BYPASS.LTC128B.128.ZFILL [R215+0x1100], [R2.64], P5 ;  /* 0x0110000002d77fae */ /* 0x0005e4000a941d46 */
[----:B--2---:R-:W-:Y:S04]  /*7170*/  IADD3 R2, -R20, 0x10, RZ ;  /* 0x0000001014027810 */ /* 0x004fe80007ffe1ff */
[----:B------:R-:W-:Y:S04]  /*7180*/  LOP3.LUT R2, R2, 0xf, RZ, 0xc0, !PT ;  /* 0x0000000f02027812 */ /* 0x000fe800078ec0ff */
[----:B------:R-:W-:Y:S02]  /*7190*/  IADD3 R12, P2, P0, R2, R0, R31 ;  /* 0x00000000020c7210 */ /* 0x000fe4000785e01f */
[C---:B------:R-:W-:Y:S02]  /*71a0*/  IADD3 R2, -R15.reuse, 0x10, RZ ;  /* 0x000000100f027810 */ /* 0x040fe40007ffe1ff */
[----:B------:R-:W-:Y:S02]  /*71b0*/  IADD3.X R13, RZ, R4, R23, P2, P0 ;  /* 0x00000004ff0d7210 */ /* 0x000fe400017e0417 */
[----:B------:R-:W-:Y:S04]  /*71c0*/  LOP3.LUT R2, R2, 0xf, RZ, 0xc0, !PT ;  /* 0x0000000f02027812 */ /* 0x000fe800078ec0ff */
[----:B------:R-:W-:Y:S02]  /*71d0*/  IADD3 R6, P6, P5, R2, R0, R132 ;  /* 0x0000000002067210 */ /* 0x000fe40007dde084 */
[----:B------:R-:W-:Y:S02]  /*71e0*/  IADD3 R2, -R14, 0x10, RZ ;  /* 0x000000100e027810 */ /* 0x000fe40007ffe1ff */
[----:B------:R-:W-:Y:S02]  /*71f0*/  IADD3.X R7, RZ, R4, R28, P6, P5 ;  /* 0x00000004ff077210 */ /* 0x000fe400037ea41c */
[----:B------:R-:W-:Y:S02]  /*7200*/  ISETP.NE.U32.AND P6, PT, R20, RZ, PT ;  /* 0x000000ff1400720c */ /* 0x000fe40003fc5070 */
[----:B------:R-:W-:Y:S02]  /*7210*/  LOP3.LUT R2, R2, 0xf, RZ, 0xc0, !PT ;  /* 0x0000000f02027812 */ /* 0x000fe400078ec0ff */
[----:B------:R-:W-:Y:S02]  /*7220*/  ISETP.NE.U32.AND P5, PT, R15, RZ, PT ;  /* 0x000000ff0f00720c */ /* 0x000fe40003fa5070 */
[----:B------:R-:W-:Y:S04]  /*7230*/  IADD3 R2, P2, P0, R2, R0, R192 ;  /* 0x0000000002027210 */ /* 0x000fe8000785e0c0 */
[----:B------:R-:W-:Y:S02]  /*7240*/  IADD3.X R3, RZ, R4, R29, P2, P0 ;  /* 0x00000004ff037210 */ /* 0x000fe400017e041d */
[----:B------:R-:W-:Y:S01]  /*7250*/  ISETP.NE.U32.AND P0, PT, R14, RZ, PT ;  /* 0x000000ff0e00720c */ /* 0x000fe20003f05070 */
[----:B------:R2:W-:Y:S04]  /*7260*/  LDGSTS.E.BYPASS.LTC128B.128.ZFILL [R215+0x3100], [R12.64], P6 ;  /* 0x031000000cd77fae */ /* 0x0005e8000b141d46 */
[----:B------:R2:W-:Y:S08]  /*7270*/  LDGSTS.E.BYPASS.LTC128B.128.ZFILL [R215+0x5100], [R6.64], P5 ;  /* 0x0510000006d77fae */ /* 0x0005f0000a941d46 */
[----:B------:R2:W-:Y:S02]  /*7280*/  LDGSTS.E.BYPASS.LTC128B.128.ZFILL [R215+0x7100], [R2.64], P0 ;  /* 0x0710000002d77fae */ /* 0x0005e40008141d46 */
.L_x_2797:
[----:B------:R-:W-:Y:S05]  /*7290*/  BSYNC B0 ;  /* 0x0000000000007941 */ /* 0x000fea0003800000 */
.L_x_2796:
        /* <DEDUP_REMOVED lines=270> */
[----:B------:R-:W-:Y:S01]  /*8380*/  IMAD R2, R216, 0x40, R229 ;  /* 0x00000040d8027824 */ /* 0x000fe200078e02e5 */
[----:B------:R-:W-:Y:S01]  /*8390*/  SHF.R.S32.HI R194, RZ, 0x1f, R223 ;  /* 0x0000001fffc27819 */ /* 0x000fe200000114df */
[----:B------:R-:W-:Y:S01]  /*83a0*/  IMAD.MOV.U32 R214, RZ, RZ, RZ ;  /* 0x000000ffffd67224 */ /* 0x000fe200078e00ff */
[C---:B------:R-:W-:Y:S01]  /*83b0*/  SHF.L.U64.HI R14, R225.reuse, 0x1, R193 ;  /* 0x00000001e10e7819 */ /* 0x040fe200000102c1 */
[----:B------:R-:W-:Y:S01]  /*83c0*/  IMAD.SHL.U32 R22, R225, 0x2, RZ ;  /* 0x00000002e1167824 */ /* 0x000fe200078e00ff */
[----:B------:R-:W-:Y:S01]  /*83d0*/  IADD3 R2, R2, -0x40, R227 ;  /* 0xffffffc002027810 */ /* 0x000fe20007ffe0e3 */
[----:B------:R-:W-:Y:S01]  /*83e0*/  IMAD.SHL.U32 R21, R224, 0x2, RZ ;  /* 0x00000002e0157824 */ /* 0x000fe200078e00ff */
[----:B------:R-:W-:Y:S01]  /*83f0*/  SHF.R.S32.HI R193, RZ, 0x1f, R224 ;  /* 0x0000001fffc17819 */ /* 0x000fe200000114e0 */
[C---:B------:R-:W-:Y:S01]  /*8400*/  IMAD.SHL.U32 R20, R223.reuse, 0x2, RZ ;  /* 0x00000002df147824 */ /* 0x040fe200078e00ff */
[----:B------:R-:W-:Y:S01]  /*8410*/  SHF.L.U64.HI R12, R223, 0x1, R194 ;  /* 0x00000001df0c7819 */ /* 0x000fe200000102c2 */
[----:B------:R-:W-:Y:S01]  /*8420*/  @P3 IMAD.HI.U32 R3, R2, c[0x0][0x2bc], RZ ;  /* 0x0000af0002033a27 */ /* 0x000fe200078e00ff */
[----:B------:R-:W-:Y:S02]  /*8430*/  SHF.L.U64.HI R13, R224, 0x1, R193 ;  /* 0x00000001e00d7819 */ /* 0x000fe400000102c1 */
[----:B------:R-:W-:Y:S01]  /*8440*/  SHF.R.S32.HI R193, RZ, 0x1f, R217 ;  /* 0x0000001fffc17819 */ /* 0x000fe200000114d9 */
[----:B---3--:R-:W-:Y:S01]  /*8450*/  IMAD.MOV.U32 R0, RZ, RZ, R2 ;  /* 0x000000ffff007224 */ /* 0x008fe200078e0002 */
[----:B------:R-:W-:Y:S01]  /*8460*/  @P3 SHF.R.U32.HI R0, RZ, c[0x0][0x2c0], R3 ;  /* 0x0000b000ff003a19 */ /* 0x000fe20000011603 */
[C---:B------:R-:W-:Y:S01]  /*8470*/  IMAD.SHL.U32 R19, R217.reuse, 0x2, RZ ;  /* 0x00000002d9137824 */ /* 0x040fe200078e00ff */
[----:B------:R-:W-:Y:S02]  /*8480*/  SHF.L.U64.HI R9, R217, 0x1, R193 ;  /* 0x00000001d9097819 */ /* 0x000fe400000102c1 */
        /* <DEDUP_REMOVED lines=22> */
.L_x_2894:
[----:B------:R-:W-:-:S05]  /*85f0*/  BRA.DIV ~URZ, `(.L_x_2803) ;  /* 0x0000d6027f007947 */ /* 0x000fca000b800000 */
[----:B------:R-:W4:Y:S01]  /*8600*/  SHFL.IDX PT, R0, R8, RZ, 0x181f ;  /* 0x00181fff08007589 */ /* 0x000f2200000e0000 */
[----:B------:R-:W-:Y:S02]  /*8610*/  ISETP.GE.AND P6, PT, R217, c[0x0][0x1d4], PT ;  /* 0x00007500d9007a0c */ /* 0x000fe40003fc6270 */
[----:B------:R-:W-:Y:S02]  /*8620*/  ISETP.GE.AND P5, PT, R223, c[0x0][0x1d4], PT ;  /* 0x00007500df007a0c */ /* 0x000fe40003fa6270 */
[----:B----4-:R-:W-:Y:S05]  /*8630*/  IADD3 R2, P0, R0, R19, RZ ;  /* 0x0000001300027210 */ /* 0x010fea0007f1e0ff */
[----:B---3--:R-:W-:Y:S05]  /*8640*/  IMAD.X R3, R4, 0x1, R9, P0 ;  /* 0x0000000104037824 */ /* 0x008fea00000e0609 */
[----:B------:R-:W-:Y:S01]  /*8650*/  @!PT LDS RZ, [RZ] ;  /* 0x00000000fffff984 */ /* 0x000fe20000000800 */
[----:B------:R-:W-:Y:S01]  /*8660*/  @!PT LDS RZ, [RZ] ;  /* 0x00000000fffff984 */ /* 0x000fe20000000800 */
[----:B------:R3:W-:Y:S02]  /*8670*/  LDGSTS.E.BYPASS.LTC128B.128 [R215+0x8100], [R2.64], !P6 ;  /* 0x0810000002d77fae */ /* 0x0007e4000f101d46 */
[----:B---3--:R-:W-:Y:S05]  /*8680*/  IADD3 R2, P0, R0, R20, RZ ;  /* 0x0000001400027210 */ /* 0x008fea0007f1e0ff */
        /* <DEDUP_REMOVED lines=13> */
[----:B------:R5:W-:Y:S01]  /*8760*/  LDGSTS.E.BYPASS.LTC128B.128 [R215+0xe100], [R6.64], !P0 ;  /* 0x0e10000006d77fae */ /* 0x000be2000c101d46 */
[----:B--2-4-:R-:W-:Y:S02]  /*8770*/  SEL R5, RZ, 0x10, P6 ;  /* 0x00000010ff057807 */ /* 0x014fe40003000000 */
[----:B-----5:R-:W-:Y:S02]  /*8780*/  SEL R6, RZ, 0x10, P5 ;  /* 0x00000010ff067807 */ /* 0x020fe40002800000 */
.L_x_2895:
[C---:B-1-3--:R-:W-:Y:S02]  /*8790*/  IADD3 R2, -R5.reuse, 0x10, RZ ;  /* 0x0000001005027810 */ /* 0x04afe40007ffe1ff */
[----:B------:R-:W-:Y:S02]  /*87a0*/  ISETP.NE.U32.AND P5, PT, R5, RZ, PT ;  /* 0x000000ff0500720c */ /* 0x000fe40003fa5070 */
[----:B------:R-:W-:Y:S02]  /*87b0*/  LOP3.LUT R2, R2, 0xf, RZ, 0xc0, !PT ;  /* 0x0000000f02027812 */ /* 0x000fe400078ec0ff */
[----:B------:R-:W-:Y:S02]  /*87c0*/  ISETP.NE.U32.AND P6, PT, R6, RZ, PT ;  /* 0x000000ff0600720c */ /* 0x000fe40003fc5070 */
        /* <DEDUP_REMOVED lines=10> */
[----:B------:R-:W-:Y:S02]  /*8870*/  IADD3 R2, -R11, 0x10, RZ ;  /* 0x000000100b027810 */ /* 0x000fe40007ffe1ff */
[----:B------:R-:W-:Y:S02]  /*8880*/  IADD3.X R9, RZ, R4, R12, P2, P0 ;  /* 0x00000004ff097210 */ /* 0x000fe400017e040c */
[----:B------:R-:W-:Y:S03]  /*8890*/  LOP3.LUT R2, R2, 0xf, RZ, 0xc0, !PT ;  /* 0x0000000f02027812 */ /* 0x000fe600078ec0ff */
[----:B------:R1:W-:Y:S01]  /*88a0*/  LDGSTS.E.BYPASS.LTC128B.128.ZFILL [R215+0xb100], [R8.64], P6 ;  /* 0x0b10000008d77fae */ /* 0x0003e2000b141d46 */
[----:B------:R-:W-:Y:S02]  /*88b0*/  IADD3 R6, P2, P0, R2, R0, R21 ;  /* 0x0000000002067210 */ /* 0x000fe4000785e015 */
[----:B------:R-:W-:Y:S02]  /*88c0*/  IADD3 R2, -R10, 0x10, RZ ;  /* 0x000000100a027810 */ /* 0x000fe40007ffe1ff */
[----:B------:R-:W-:Y:S02]  /*88d0*/  IADD3.X R7, RZ, R4, R13, P2, P0 ;  /* 0x00000004ff077210 */ /* 0x000fe400017e040d */
[----:B------:R-:W-:Y:S03]  /*88e0*/  LOP3.LUT R2, R2, 0xf, RZ, 0xc0, !PT ;  /* 0x0000000f02027812 */ /* 0x000fe600078ec0ff */
[----:B------:R1:W-:Y:S01]  /*88f0*/  LDGSTS.E.BYPASS.LTC128B.128.ZFILL [R215+0xd100], [R6.64], P5 ;  /* 0x0d10000006d77fae */ /* 0x0003e2000a941d46 */
[----:B------:R-:W-:Y:S04]  /*8900*/  IADD3 R2, P2, P0, R2, R0, R22 ;  /* 0x0000000002027210 */ /* 0x000fe8000785e016 */
[----:B------:R-:W-:Y:S02]  /*8910*/  IADD3.X R3, RZ, R4, R14, P2, P0 ;  /* 0x00000004ff037210 */ /* 0x000fe400017e040e */
[----:B------:R-:W-:Y:S11]  /*8920*/  ISETP.NE.U32.AND P0, PT, R10, RZ, PT ;  /* 0x000000ff0a00720c */ /* 0x000ff60003f05070 */
[----:B------:R-:W-:Y:S02]  /*8930*/  @!UPT UIADD3 URZ, URZ, URZ, URZ ;  /* 0x0000003f3f3ff290 */ /* 0x000fe4000fffe03f */
[----:B------:R1:W-:Y:S02]  /*8940*/  LDGSTS.E.BYPASS.LTC128B.128.ZFILL [R215+0xf100], [R2.64], P0 ;  /* 0x0f10000002d77fae */ /* 0x0003e40008141d46 */
.L_x_2801:
[----:B--2-4-:R-:W-:Y:S05]  /*8950*/  BSYNC B0 ;  /* 0x0000000000007941 */ /* 0x014fea0003800000 */
.L_x_2800:
[----:B------:R-:W-:Y:S01]  /*8960*/  IADD3 R4, R250, R239, RZ ;  /* 0x000000effa047210 */ /* 0x000fe20007ffe0ff */
[----:B------:R-:W0:Y:S04]  /*8970*/  LDGDEPBAR ;  /* 0x00000000000079af */ /* 0x000e280000000000 */
[----:B---3--:R-:W-:Y:S05]  /*8980*/  @P4 IMAD.HI.U32 R0, R4, c[0x0][0x2c8], RZ ;  /* 0x0000b20004004a27 */ /* 0x008fea00078e00ff */
[----:B------:R-:W-:Y:S02]  /*8990*/  @P4 SHF.R.U32.HI R4, RZ, c[0x0][0x2cc], R0 ;  /* 0x0000b300ff044a19 */ /* 0x000fe40000011600 */
[----:B------:R-:W-:Y:S05]  /*89a0*/  MOV R0, 0x1 ;  /* 0x0000000100007802 */ /* 0x000fea0000000f00 */
[----:B------:R-:W-:Y:S05]  /*89b0*/  IMAD R0, R216, -0x40, R0 ;  /* 0xffffffc0d8007824 */ /* 0x000fea00078e0200 */
[----:B------:R-:W-:Y:S04]  /*89c0*/  IADD3 R0, R212, R0, -R248 ;  /* 0x00000000d4007210 */ /* 0x000fe80007ffe8f8 */
[----:B------:R-:W-:Y:S01]  /*89d0*/  IADD3 R5, R0, -R213, RZ ;  /* 0x800000d500057210 */ /* 0x000fe20007ffe0ff */
[----:B------:R-:W-:-:S05]  /*89e0*/  BRA.DIV ~URZ, `(.L_x_2804) ;  /* 0x0000d4a27f007947 */ /* 0x000fca000b800000 */
[----:B------:R2:W3:Y:S02]  /*89f0*/  SHFL.IDX PT, R0, R4, RZ, 0x1c1f ;  /* 0x001c1fff04007589 */ /* 0x0004e400000e0000 */
.L_x_2896:
[----:B---3--:R-:W-:Y:S05]  /*8a00*/  IMAD.IADD R0, R5, 0x1, R0 ;  /* 0x0000000105007824 */ /* 0x008fea00078e0200 */
[C---:B------:R-:W-:Y:S02]  /*8a10*/  ISETP.GT.AND P6, PT, R0.reuse, RZ, PT ;  /* 0x000000ff0000720c */ /* 0x040fe40003fc4270 */
[C---:B------:R-:W-:Y:S02]  /*8a20*/  ISETP.GT.AND P5, PT, R0.reuse, 0x1, PT ;  /* 0x000000010000780c */ /* 0x040fe40003fa4270 */
[C---:B------:R-:W-:Y:S02]  /*8a30*/  ISETP.GT.AND P2, PT, R0.reuse, 0x8, PT ;  /* 0x000000080000780c */ /* 0x040fe40003f44270 */
[----:B------:R-:W-:Y:S02]  /*8a40*/  ISETP.GT.AND P0, PT, R0, 0x9, PT ;  /* 0x000000090000780c */ /* 0x000fe40003f04270 */
[----:B-1----:R-:W-:Y:S02]  /*8a50*/  FSEL R6, R188, -INF , P6 ;  /* 0xff800000bc067808 */ /* 0x002fe40003000000 */
        /* <DEDUP_REMOVED lines=25> */
[----:B------:R-:W-:Y:S02]  /*8bf0*/  FSEL R12, R27, -INF , P2 ;  /* 0xff8000001b0c7808 */ /* 0x000fe40001000000 */
[----:B------:R-:W-:Y:S01]  /*8c00*/  FSEL R11, R26, -INF , P0 ;  /* 0xff8000001a0b7808 */ /* 0x000fe20000000000 */
[----:B------:R-:W-:-:S05]  /*8c10*/  BRA.DIV ~URZ, `(.L_x_2805) ;  /* 0x0000d2e27f007947 */ /* 0x000fca000b800000 */
[----:B------:R-:W1:Y:S02]  /*8c20*/  SHFL.IDX PT, R0, R4, 0x1, 0x1c1f ;  /* 0x003c1f0004007f89 */ /* 0x000e6400000e0000 */
[----:B-1----:R-:W-:Y:S05]  /*8c30*/  IMAD.IADD R0, R5, 0x1, R0 ;  /* 0x0000000105007824 */ /* 0x002fea00078e0200 */
[C---:B------:R-:W-:Y:S02]  /*8c40*/  ISETP.GT.AND P6, PT, R0.reuse, RZ, PT ;  /* 0x000000ff0000720c */ /* 0x040fe40003fc4270 */
        /* <DEDUP_REMOVED lines=68> */
[----:B-12---:R-:W-:Y:S06]  /*9090*/  FMNMX.FTZ R4, R0, R2, !PT ;  /* 0x0000000200047209 */ /* 0x006fec0007810000 */
[----:B------:R1:W2:Y:S02]  /*90a0*/  SHFL.BFLY PT, R0, R4, 0x1, 0x1f ;  /* 0x0c201f0004007f89 */ /* 0x0002a400000e0000 */
.L_x_2897:
        /* <DEDUP_REMOVED lines=27> */
[----:B------:R-:W-:Y:S03]  /*9260*/  FFMA.FTZ R194, R11, c[0x0][0x2d0], -R2 ;  /* 0x0000b4000bc27a23 */ /* 0x000fe60000010802 */
[----:B------:R-:W-:Y:S10]  /*9270*/  MUFU.EX2 R13, R24 ;  /* 0x00000018000d7308 */ /* 0x000ff40000000800 */
[----:B------:R-:W1:Y:S02]  /*9280*/  MUFU.EX2 R12, R23 ;  /* 0x00000017000c7308 */ /* 0x000e640000000800 */
[----:B-1----:R-:W-:Y:S01]  /*9290*/  F2FP.BF16.PACK_AB R170, R12, R13 ;  /* 0x0000000d0caa723e */ /* 0x002fe200000010ff */
[----:B------:R-:W-:Y:S01]  /*92a0*/  FFMA.FTZ R2, R0, R222, R6 ;  /* 0x000000de00027223 */ /* 0x000fe20000010006 */
[----:B------:R-:W-:Y:S01]  /*92b0*/  F2FP.BF16.PACK_AB R168, R4, R6 ;  /* 0x0000000604a8723e */ /* 0x000fe200000010ff */
[----:B------:R-:W-:Y:S02]  /*92c0*/  FMUL.FTZ R16, R0, R152 ;  /* 0x0000009800107220 */ /* 0x000fe40000410000 */
[----:B------:R-:W-:Y:S01]  /*92d0*/  FADD.FTZ R11, R4, R2 ;  /* 0x00000002040b7221 */ /* 0x000fe20000010000 */
        /* <DEDUP_REMOVED lines=8> */
[----:B------:R-:W-:Y:S01]  /*9360*/  IADD3 R216, R216, -0x1, RZ ;  /* 0xffffffffd8d87810 */ /* 0x000fe20007ffe0ff */
[--C-:B------:R-:W-:Y:S02]  /*9370*/  FFMA.FTZ R133, R35, c[0x0][0x2d0], -R4.reuse ;  /* 0x0000b40023857a23 */ /* 0x100fe40000010804 */
[--C-:B------:R-:W-:Y:S02]  /*9380*/  FFMA.FTZ R134, R34, c[0x0][0x2d0], -R4.reuse ;  /* 0x0000b40022867a23 */ /* 0x100fe40000010804 */
[----:B------:R-:W1:Y:S01]  /*9390*/  MUFU.EX2 R2, R2 ;  /* 0x0000000200027308 */ /* 0x000e620000000800 */
[--C-:B------:R-:W-:Y:S02]  /*93a0*/  FFMA.FTZ R174, R33, c[0x0][0x2d0], -R4.reuse ;  /* 0x0000b40021ae7a23 */ /* 0x100fe40000010804 */
[----:B------:R-:W-:Y:S02]  /*93b0*/  FMUL.FTZ R33, R0, R137 ;  /* 0x0000008900217220 */ /* 0x000fe40000410000 */
[--C-:B------:R-:W-:Y:S02]  /*93c0*/  FFMA.FTZ R173, R32, c[0x0][0x2d0], -R4.reuse ;  /* 0x0000b40020ad7a23 */ /* 0x100fe40000010804 */
[----:B------:R-:W-:Y:S02]  /*93d0*/  FMUL.FTZ R32, R0, R136 ;  /* 0x0000008800207220 */ /* 0x000fe40000410000 */
        /* <DEDUP_REMOVED lines=11> */
[----:B------:R-:W-:Y:S02]  /*9490*/  FMUL.FTZ R35, R2, R139 ;  /* 0x0000008b02237220 */ /* 0x000fe40000410000 */
[----:B------:R-:W1:Y:S01]  /*94a0*/  LDSM.16.MT88.4 R136, [R203] ;  /* 0x00000000cb88783b */ /* 0x000e620000004200 */
[--C-:B------:R-:W-:Y:S01]  /*94b0*/  FFMA.FTZ R190, R9, c[0x0][0x2d0], -R4.reuse ;  /* 0x0000b40009be7a23 */ /* 0x100fe20000010804 */
[----:B------:R-:W-:Y:S01]  /*94c0*/  MUFU.EX2 R199, R174 ;  /* 0x000000ae00c77308 */ /* 0x000fe20000000800 */
[--C-:B------:R-:W-:Y:S02]  /*94d0*/  FFMA.FTZ R191, R8, c[0x0][0x2d0], -R4.reuse ;  /* 0x0000b40008bf7a23 */ /* 0x100fe40000010804 */
[--C-:B------:R-:W-:Y:S02]  /*94e0*/  FFMA.FTZ R6, R169, c[0x0][0x2d0], -R4.reuse ;  /* 0x0000b400a9067a23 */ /* 0x100fe40000010804 */
[----:B------:R-:W-:Y:S02]  /*94f0*/  FFMA.FTZ R195, R7, c[0x0][0x2d0], -R4 ;  /* 0x0000b40007c37a23 */ /* 0x000fe40000010804 */
[----:B------:R-:W-:Y:S02]  /*9500*/  FADD.FTZ R4, R13, R11 ;  /* 0x0000000b0d047221 */ /* 0x000fe40000010000 */
[----:B------:R-:W-:Y:S01]  /*9510*/  FMUL.FTZ R8, R0, R160 ;  /* 0x000000a000087220 */ /* 0x000fe20000410000 */
[----:B------:R-:W2:Y:S01]  /*9520*/  MUFU.EX2 R7, R5 ;  /* 0x0000000500077308 */ /* 0x000ea20000000800 */
[----:B------:R-:W-:Y:S02]  /*9530*/  FADD.FTZ R172, R12, R4 ;  /* 0x000000040cac7221 */ /* 0x000fe40000010000 */
[C---:B------:R-:W-:Y:S02]  /*9540*/  FMUL.FTZ R12, R0.reuse, R156 ;  /* 0x0000009c000c7220 */ /* 0x040fe40000410000 */
[C---:B------:R-:W-:Y:S02]  /*9550*/  FMUL.FTZ R4, R0.reuse, R164 ;  /* 0x000000a400047220 */ /* 0x040fe40000410000 */
[----:B------:R-:W-:Y:S02]  /*9560*/  FMUL.FTZ R9, R0, R161 ;  /* 0x000000a100097220 */ /* 0x000fe40000410000 */
[C---:B------:R-:W-:Y:S01]  /*9570*/  FMUL.FTZ R10, R2.reuse, R162 ;  /* 0x000000a2020a7220 */ /* 0x040fe20000410000 */
[----:B------:R-:W3:Y:S01]  /*9580*/  MUFU.EX2 R156, R134 ;  /* 0x00000086009c7308 */ /* 0x000ee20000000800 */
[----:B------:R-:W-:Y:S02]  /*9590*/  FMUL.FTZ R11, R2, R163 ;  /* 0x000000a3020b7220 */ /* 0x000fe40000410000 */
[----:B------:R-:W-:Y:S01]  /*95a0*/  FMUL.FTZ R13, R0, R157 ;  /* 0x0000009d000d7220 */ /* 0x000fe20000410000 */
[----:B------:R-:W-:Y:S01]  /*95b0*/  LDSM.16.MT88.4 R160, [R203+0x1800] ;  /* 0x00180000cba0783b */ /* 0x000fe20000004200 */
[C---:B------:R-:W-:Y:S02]  /*95c0*/  FMUL.FTZ R14, R2.reuse, R158 ;  /* 0x0000009e020e7220 */ /* 0x040fe40000410000 */
[C---:B------:R-:W-:Y:S02]  /*95d0*/  FMUL.FTZ R15, R2.reuse, R159 ;  /* 0x0000009f020f7220 */ /* 0x040fe40000410000 */
[C---:B------:R-:W-:Y:S01]  /*95e0*/  FMUL.FTZ R18, R2.reuse, R154 ;  /* 0x0000009a02127220 */ /* 0x040fe20000410000 */
[----:B------:R-:W4:Y:S01]  /*95f0*/  MUFU.EX2 R6, R6 ;  /* 0x0000000600067308 */ /* 0x000f220000000800 */
[C---:B------:R-:W-:Y:S02]  /*9600*/  FMUL.FTZ R19, R2.reuse, R155 ;  /* 0x0000009b02137220 */ /* 0x040fe40000410000 */
[C---:B------:R-:W-:Y:S02]  /*9610*/  FMUL.FTZ R22, R2.reuse, R150 ;  /* 0x0000009602167220 */ /* 0x040fe40000410000 */
[C---:B--2---:R-:W-:Y:S02]  /*9620*/  FFMA.FTZ R5, R2.reuse, R221, R7 ;  /* 0x000000dd02057223 */ /* 0x044fe40000010007 */
[----:B------:R-:W-:Y:S02]  /*9630*/  FMUL.FTZ R23, R2, R151 ;  /* 0x0000009702177220 */ /* 0x000fe40000410000 */
[C---:B------:R-:W-:Y:S01]  /*9640*/  FMUL.FTZ R20, R0.reuse, R148 ;  /* 0x0000009400147220 */ /* 0x040fe20000410000 */
[----:B------:R-:W-:Y:S01]  /*9650*/  MUFU.EX2 R134, R177 ;  /* 0x000000b100867308 */ /* 0x000fe20000000800 */
[----:B------:R-:W-:Y:S02]  /*9660*/  FMUL.FTZ R25, R0, R145 ;  /* 0x0000009100197220 */ /* 0x000fe40000410000 */
[----:B------:R-:W-:Y:S01]  /*9670*/  FMUL.FTZ R26, R2, R146 ;  /* 0x00000092021a7220 */ /* 0x000fe20000410000 */
[----:B---3--:R-:W-:Y:S01]  /*9680*/  F2FP.BF16.PACK_AB R171, R156, R152 ;  /* 0x000000989cab723e */ /* 0x008fe200000010ff */
[----:B------:R-:W-:Y:S02]  /*9690*/  FMUL.FTZ R27, R2, R147 ;  /* 0x00000093021b7220 */ /* 0x000fe40000410000 */
[C---:B------:R-:W-:Y:S02]  /*96a0*/  FMUL.FTZ R24, R0.reuse, R144 ;  /* 0x0000009000187220 */ /* 0x040fe40000410000 */
[C---:B------:R-:W-:Y:S01]  /*96b0*/  FMUL.FTZ R28, R0.reuse, R140 ;  /* 0x0000008c001c7220 */ /* 0x040fe20000410000 */
[----:B------:R-:W-:Y:S01]  /*96c0*/  MUFU.EX2 R144, R178 ;  /* 0x000000b200907308 */ /* 0x000fe20000000800 */
[----:B------:R-:W-:Y:S02]  /*96d0*/  FMUL.FTZ R29, R0, R141 ;  /* 0x0000008d001d7220 */ /* 0x000fe40000410000 */
[----:B------:R-:W-:Y:S01]  /*96e0*/  FMUL.FTZ R30, R2, R142 ;  /* 0x0000008e021e7220 */ /* 0x000fe20000410000 */
[C---:B----4-:R-:W-:Y:S01]  /*96f0*/  F2FP.BF16.PACK_AB R169, R6.reuse, R7 ;  /* 0x0000000706a9723e */ /* 0x050fe200000010ff */
[----:B------:R-:W-:Y:S02]  /*9700*/  FADD.FTZ R197, R6, R5 ;  /* 0x0000000506c57221 */ /* 0x000fe40000010000 */
[----:B------:R-:W-:Y:S02]  /*9710*/  FMUL.FTZ R5, R0, R165 ;  /* 0x000000a500057220 */ /* 0x000fe40000410000 */
[C---:B------:R-:W-:Y:S01]  /*9720*/  FMUL.FTZ R6, R2.reuse, R166 ;  /* 0x000000a602067220 */ /* 0x040fe20000410000 */
[----:B------:R-:W-:Y:S01]  /*9730*/  MUFU.EX2 R148, R186 ;  /* 0x000000ba00947308 */ /* 0x000fe20000000800 */
[C---:B------:R-:W-:Y:S02]  /*9740*/  FMUL.FTZ R7, R2.reuse, R167 ;  /* 0x000000a702077220 */ /* 0x040fe40000410000 */
[----:B------:R-:W-:Y:S02]  /*9750*/  FMUL.FTZ R31, R2, R143 ;  /* 0x0000008f021f7220 */ /* 0x000fe40000410000 */
[----:B------:R-:W-:Y:S01]  /*9760*/  LDSM.16.MT88.4 R140, [R203+0x800] ;  /* 0x00080000cb8c783b */ /* 0x000fe20000004200 */
[C---:B------:R-:W-:Y:S02]  /*9770*/  FMUL.FTZ R36, R0.reuse, R36 ;  /* 0x0000002400247220 */ /* 0x040fe40000410000 */
[C---:B-1----:R-:W-:Y:S02]  /*9780*/  HMMA.16816.F32.BF16 R4, R168.reuse, R136, R4 ;  /* 0x00000088a804723c */ /* 0x042fe40000041804 */
[----:B------:R-:W-:Y:S03]  /*9790*/  MUFU.EX2 R178, R182 ;  /* 0x000000b600b27308 */ /* 0x000fe60000000800 */
        /* <DEDUP_REMOVED lines=25> */
[C---:B------:R-:W-:Y:S01]  /*9930*/  FMUL.FTZ R56, R0.reuse, R56 ;  /* 0x0000003800387220 */ /* 0x040fe20000410000 */
[C---:B-1----:R-:W-:Y:S03]  /*9940*/  HMMA.16816.F32.BF16 R12, R168.reuse, R136, R12 ;  /* 0x00000088a80c723c */ /* 0x042fe6000004180c */
[----:B------:R-:W-:Y:S01]  /*9950*/  FMUL.FTZ R57, R0, R57 ;  /* 0x0000003900397220 */ /* 0x000fe20000410000 */
[----:B------:R-:W-:Y:S01]  /*9960*/  MUFU.EX2 R174, R189 ;  /* 0x000000bd00ae7308 */ /* 0x000fe20000000800 */
[C---:B------:R-:W-:Y:S02]  /*9970*/  FMUL.FTZ R58, R2.reuse, R58 ;  /* 0x0000003a023a7220 */ /* 0x040fe40000410000 */
[----:B------:R-:W-:Y:S01]  /*9980*/  FMUL.FTZ R59, R2, R59 ;  /* 0x0000003b023b7220 */ /* 0x000fe20000410000 */
[C---:B------:R-:W-:Y:S01]  /*9990*/  HMMA.16816.F32.BF16 R16, R168.reuse, R138, R16 ;  /* 0x0000008aa810723c */ /* 0x040fe20000041810 */
[----:B------:R-:W1:Y:S03]  /*99a0*/  LDSM.16.MT88.4 R136, [R206] ;  /* 0x00000000ce88783b */ /* 0x000e660000004200 */
[C---:B------:R-:W-:Y:S02]  /*99b0*/  FMUL.FTZ R60, R0.reuse, R60 ;  /* 0x0000003c003c7220 */ /* 0x040fe40000410000 */
[----:B------:R-:W-:Y:S01]  /*99c0*/  FMUL.FTZ R61, R0, R61 ;  /* 0x0000003d003d7220 */ /* 0x000fe20000410000 */
[----:B------:R-:W-:Y:S01]  /*99d0*/  MUFU.EX2 R173, R190 ;  /* 0x000000be00ad7308 */ /* 0x000fe20000000800 */
        /* <DEDUP_REMOVED lines=70> */
[C---:B------:R-:W-:Y:S02]  /*9e40*/  FMUL.FTZ R123, R2.reuse, R123 ;  /* 0x0000007b027b7220 */ /* 0x040fe40000410000 */
[C---:B------:R-:W-:Y:S02]  /*9e50*/  FMUL.FTZ R126, R2.reuse, R126 ;  /* 0x0000007e027e7220 */ /* 0x040fe40000410000 */
[C---:B------:R-:W-:Y:S04]  /*9e60*/  FMUL.FTZ R127, R2.reuse, R127 ;  /* 0x0000007f027f7220 */ /* 0x040fe80000410000 */
[C---:B------:R-:W-:Y:S02]  /*9e70*/  FMUL.FTZ R130, R2.reuse, R130 ;  /* 0x0000008202827220 */ /* 0x040fe40000410000 */
[----:B------:R-:W-:Y:S02]  /*9e80*/  FMUL.FTZ R131, R2, R131 ;  /* 0x0000008302837220 */ /* 0x000fe40000410000 */
[----:B------:R-:W2:Y:S01]  /*9e90*/  MUFU.EX2 R2, R179 ;  /* 0x000000b300027308 */ /* 0x000ea20000000800 */
[C---:B------:R-:W-:Y:S02]  /*9ea0*/  FMUL.FTZ R124, R0.reuse, R124 ;  /* 0x0000007c007c7220 */ /* 0x040fe40000410000 */
[C---:B------:R-:W-:Y:S02]  /*9eb0*/  FMUL.FTZ R125, R0.reuse, R125 ;  /* 0x0000007d007d7220 */ /* 0x040fe40000410000 */
[C---:B------:R-:W-:Y:S02]  /*9ec0*/  FMUL.FTZ R128, R0.reuse, R128 ;  /* 0x0000008000807220 */ /* 0x040fe40000410000 */
[----:B------:R-:W-:Y:S02]  /*9ed0*/  FMUL.FTZ R129, R0, R129 ;  /* 0x0000008100817220 */ /* 0x000fe40000410000 */
[----:B------:R-:W-:Y:S01]  /*9ee0*/  FADD.FTZ R0, R133, R172 ;  /* 0x000000ac85007221 */ /* 0x000fe20000010000 */
[----:B------:R-:W3:Y:S10]  /*9ef0*/  MUFU.EX2 R179, R176 ;  /* 0x000000b000b37308 */ /* 0x000ef40000000800 */
[----:B------:R-:W-:Y:S01]  /*9f00*/  MUFU.EX2 R176, R183 ;  /* 0x000000b700b07308 */ /* 0x000fe20000000800 */
[----:B--2---:R-:W-:Y:S01]  /*9f10*/  FADD.FTZ R0, R2, R0 ;  /* 0x0000000002007221 */ /* 0x004fe20000010000 */
[C---:B-1----:R-:W-:Y:S03]  /*9f20*/  HMMA.16816.F32.BF16 R44, R168.reuse, R136, R44 ;  /* 0x00000088a82c723c */ /* 0x042fe6000004182c */
[----:B------:R-:W-:Y:S05]  /*9f30*/  FADD.FTZ R0, R144, R0 ;  /* 0x0000000090007221 */ /* 0x000fea0000010000 */
[----:B------:R-:W-:Y:S01]  /*9f40*/  MUFU.EX2 R172, R191 ;  /* 0x000000bf00ac7308 */ /* 0x000fe20000000800 */
[----:B------:R-:W-:Y:S01]  /*9f50*/  FADD.FTZ R0, R134, R0 ;  /* 0x0000000086007221 */ /* 0x000fe20000010000 */
        /* <DEDUP_REMOVED lines=37> */
[----:B---3--:R-:W-:Y:S02]  /*a1b0*/  F2FP.BF16.PACK_AB R139, R179, R180 ;  /* 0x000000b4b38b723e */ /* 0x008fe400000010ff */
[----:B------:R-:W-:Y:S05]  /*a1c0*/  F2FP.BF16.PACK_AB R169, R173, R174 ;  /* 0x000000aeada9723e */ /* 0x000fea00000010ff */
[C---:B------:R-:W-:Y:S02]  /*a1d0*/  HMMA.16816.F32.BF16 R4, R136.reuse, R140, R4 ;  /* 0x0000008c8804723c */ /* 0x040fe40000041804 */
[----:B------:R-:W3:Y:S03]  /*a1e0*/  MUFU.EX2 R134, R185 ;  /* 0x000000b900867308 */ /* 0x000ee60000000800 */
[----:B-1----:R-:W-:Y:S03]  /*a1f0*/  FADD.FTZ R0, R133, R0 ;  /* 0x0000000085007221 */ /* 0x002fe60000010000 */
[C---:B------:R-:W-:Y:S01]  /*a200*/  HMMA.16816.F32.BF16 R8, R136.reuse, R142, R8 ;  /* 0x0000008e8808723c */ /* 0x040fe20000041808 */
[----:B------:R-:W1:Y:S03]  /*a210*/  LDSM.16.MT88.4 R140, [R206+0x800] ;  /* 0x00080000ce8c783b */ /* 0x000e660000004200 */
[----:B----4-:R-:W-:Y:S04]  /*a220*/  FADD.FTZ R0, R2, R0 ;  /* 0x0000000002007221 */ /* 0x010fe80000010000 */
[----:B------:R-:W-:Y:S04]  /*a230*/  FADD.FTZ R0, R148, R0 ;  /* 0x0000000094007221 */ /* 0x000fe80000010000 */
[C---:B---3--:R-:W-:Y:S01]  /*a240*/  FADD.FTZ R0, R134.reuse, R0 ;  /* 0x0000000086007221 */ /* 0x048fe20000010000 */
        /* <DEDUP_REMOVED lines=172> */
.L_x_2795:
[----:B------:R-:W-:-:S13]  /*ad10*/  ISETP.GE.AND P0, PT, R216, R226, PT ;  /* 0x000000e2d800720c */ /* 0x000fda0003f06270 */
[----:B------:R-:W-:Y:S05]  /*ad20*/  @!P0 BRA `(.L_x_2807) ;  /* 0x00003b0000008947 */ /* 0x000fea0003800000 */
[----:B------:R-:W-:Y:S02]  /*ad30*/  MOV R134, R16 ;  /* 0x0000001000867202 */ /* 0x000fe40000000f00 */
[----:B------:R-:W-:Y:S02]  /*ad40*/  MOV R133, R132 ;  /* 0x0000008400857202 */ /* 0x000fe40000000f00 */
.L_x_2814:
        /* <DEDUP_REMOVED lines=22> */
[----:B------:R-:W-:Y:S01]  /*aeb0*/  IADD3 R197, R135, 0x5800, RZ ;  /* 0x0000580087c57810 */ /* 0x000fe20007ffe0ff */
        /* <DEDUP_REMOVED lines=29> */
.L_x_2898:
[----:B------:R-:W5:Y:S01]  /*b090*/  SHFL.IDX PT, R5, R14, RZ, 0x181f ;  /* 0x00181fff0e057589 */ /* 0x000f6200000e0000 */
[----:B------:R-:W-:Y:S01]  /*b0a0*/  ISETP.GE.AND P0, PT, R217, c[0x0][0x1d4], PT ;  /* 0x00007500d9007a0c */ /* 0x000fe20003f06270 */
[----:B------:R-:W-:Y:S01]  /*b0b0*/  BSSY B0, `(.L_x_2809) ;  /* 0x000018c000007945 */ /* 0x000fe20003800000 */
[----:B------:R-:W-:Y:S02]  /*b0c0*/  ISETP.GE.AND P5, PT, R223, c[0x0][0x1d4], PT ;  /* 0x00007500df007a0c */ /* 0x000fe40003fa6270 */
[----:B------:R-:W-:Y:S02]  /*b0d0*/  ISETP.GE.AND P4, PT, R224, c[0x0][0x1d4], PT ;  /* 0x00007500e0007a0c */ /* 0x000fe40003f86270 */
[----:B------:R-:W4:Y:S01]  /*b0e0*/  SHFL.IDX PT, R3, R14, 0x1, 0x181f ;  /* 0x00381f000e037f89 */ /* 0x000f2200000e0000 */
[----:B------:R-:W-:Y:S06]  /*b0f0*/  SEL R213, RZ, 0x10, P0 ;  /* 0x00000010ffd57807 */ /* 0x000fec0000000000 */
[----:B----4-:R-:W4:Y:S01]  /*b100*/  SHFL.IDX PT, R4, R4, 0x1, 0x181f ;  /* 0x00381f0004047f89 */ /* 0x010f2200000e0000 */
[C---:B-----5:R-:W-:Y:S05]  /*b110*/  IADD3 R6, P2, R5.reuse, R23, RZ ;  /* 0x0000001705067210 */ /* 0x060fea0007f5e0ff */
[C---:B---3--:R-:W-:Y:S05]  /*b120*/  IMAD.X R7, R2.reuse, 0x1, R15, P2 ;  /* 0x0000000102077824 */ /* 0x048fea00010e060f */
[----:B------:R3:W-:Y:S02]  /*b130*/  LDGSTS.E.BYPASS.LTC128B.128 [R215+0x100], [R6.64], !P0 ;  /* 0x0010000006d77fae */ /* 0x0007e4000c101d46 */
[C---:B---3--:R-:W-:Y:S05]  /*b140*/  IADD3 R6, P2, R5.reuse, R28, RZ ;  /* 0x0000001c05067210 */ /* 0x048fea0007f5e0ff */
[C---:B------:R-:W-:Y:S01]  /*b150*/  IMAD.X R7, R2.reuse, 0x1, R20, P2 ;  /* 0x0000000102077824 */ /* 0x040fe200010e0614 */
[----:B------:R-:W-:Y:S04]  /*b160*/  IADD3 R12, P2, R5, R29, RZ ;  /* 0x0000001d050c7210 */ /* 0x000fe80007f5e0ff */
[----:B------:R3:W-:Y:S01]  /*b170*/  LDGSTS.E.BYPASS.LTC128B.128 [R215+0x2100], [R6.64], !P5 ;  /* 0x0210000006d77fae */ /* 0x0007e2000e901d46 */
[C---:B------:R-:W-:Y:S02]  /*b180*/  IADD3.X R13, R2.reuse, R21, RZ, P2, !PT ;  /* 0x00000015020d7210 */ /* 0x040fe400017fe4ff */
[----:B------:R-:W-:Y:S04]  /*b190*/  ISETP.GE.AND P2, PT, R225, c[0x0][0x1d4], PT ;  /* 0x00007500e1007a0c */ /* 0x000fe80003f46270 */
[----:B------:R5:W-:Y:S01]  /*b1a0*/  LDGSTS.E.BYPASS.LTC128B.128 [R215+0x4100], [R12.64], !P4 ;  /* 0x041000000cd77fae */ /* 0x000be2000e101d46 */
[----:B---3--:R-:W-:Y:S04]  /*b1b0*/  IADD3 R6, P6, R5, R30, RZ ;  /* 0x0000001e05067210 */ /* 0x008fe80007fde0ff */
[----:B------:R-:W-:Y:S02]  /*b1c0*/  IADD3.X R7, R2, R22, RZ, P6, !PT ;  /* 0x0000001602077210 */ /* 0x000fe400037fe4ff */
[C---:B------:R-:W-:Y:S02]  /*b1d0*/  IADD3 R2, -R213.reuse, 0x10, RZ ;  /* 0x00000010d5027810 */ /* 0x040fe40007ffe1ff */
[----:B-----5:R-:W-:Y:S01]  /*b1e0*/  SEL R12, RZ, 0x10, P4 ;  /* 0x00000010ff0c7807 */ /* 0x020fe20002000000 */
[----:B------:R3:W-:Y:S01]  /*b1f0*/  LDGSTS.E.BYPASS.LTC128B.128 [R215+0x6100], [R6.64], !P2 ;  /* 0x0610000006d77fae */ /* 0x0007e2000d101d46 */
[----:B------:R-:W-:Y:S02]  /*b200*/  LOP3.LUT R2, R2, 0xf, RZ, 0xc0, !PT ;  /* 0x0000000f02027812 */ /* 0x000fe400078ec0ff */
[----:B------:R-:W-:Y:S02]  /*b210*/  SEL R13, RZ, 0x10, P2 ;  /* 0x00000010ff0d7807 */ /* 0x000fe40001000000 */
[-C--:B---3--:R-:W-:Y:S02]  /*b220*/  IADD3 R6, P6, P0, R2, R3.reuse, R23 ;  /* 0x0000000302067210 */ /* 0x088fe400078de017 */
[----:B------:R-:W-:Y:S02]  /*b230*/  SEL R2, RZ, 0x10, P5 ;  /* 0x00000010ff027807 */ /* 0x000fe40002800000 */
[-C--:B----4-:R-:W-:Y:S02]  /*b240*/  IADD3.X R7, RZ, R4.reuse, R15, P6, P0 ;  /* 0x00000004ff077210 */ /* 0x090fe400037e040f */
[----:B------:R-:W-:Y:S02]  /*b250*/  ISETP.NE.U32.AND P0, PT, R213, RZ, PT ;  /* 0x000000ffd500720c */ /* 0x000fe40003f05070 */
[----:B------:R-:W-:Y:S04]  /*b260*/  IADD3 R5, -R2, 0x10, RZ ;  /* 0x0000001002057810 */ /* 0x000fe80007ffe1ff */
[----:B------:R-:W-:Y:S07]  /*b270*/  LOP3.LUT R5, R5, 0xf, RZ, 0xc0, !PT ;  /* 0x0000000f05057812 */ /* 0x000fee00078ec0ff */
[----:B------:R3:W-:Y:S01]  /*b280*/  LDGSTS.E.BYPASS.LTC128B.128.ZFILL [R215+0x1100], [R6.64], P0 ;  /* 0x0110000006d77fae */ /* 0x0007e20008141d46 */
[-C--:B------:R-:W-:Y:S04]  /*b290*/  IADD3 R14, P6, P0, R5, R3.reuse, R28 ;  /* 0x00000003050e7210 */ /* 0x080fe800078de01c */
[-C--:B------:R-:W-:Y:S02]  /*b2a0*/  IADD3.X R15, RZ, R4.reuse, R20, P6, P0 ;  /* 0x00000004ff0f7210 */ /* 0x080fe400037e0414 */
[----:B---3--:R-:W-:Y:S04]  /*b2b0*/  IADD3 R6, -R12, 0x10, RZ ;  /* 0x000000100c067810 */ /* 0x008fe80007ffe1ff */
[----:B------:R-:W-:Y:S04]  /*b2c0*/  LOP3.LUT R5, R6, 0xf, RZ, 0xc0, !PT ;  /* 0x0000000f06057812 */ /* 0x000fe800078ec0ff */
[-C--:B------:R-:W-:Y:S02]  /*b2d0*/  IADD3 R20, P6, P0, R5, R3.reuse, R29 ;  /* 0x0000000305147210 */ /* 0x080fe400078de01d */
[----:B------:R-:W-:Y:S02]  /*b2e0*/  IADD3 R5, -R13, 0x10, RZ ;  /* 0x000000100d057810 */ /* 0x000fe40007ffe1ff */
[-C--:B------:R-:W-:Y:S02]  /*b2f0*/  IADD3.X R21, RZ, R4.reuse, R21, P6, P0 ;  /* 0x00000004ff157210 */ /* 0x080fe400037e0415 */
[----:B------:R-:W-:Y:S04]  /*b300*/  LOP3.LUT R5, R5, 0xf, RZ, 0xc0, !PT ;  /* 0x0000000f05057812 */ /* 0x000fe800078ec0ff */
[----:B------:R-:W-:Y:S04]  /*b310*/  IADD3 R28, P6, P0, R5, R3, R30 ;  /* 0x00000003051c7210 */ /* 0x000fe800078de01e */
[----:B------:R-:W-:Y:S02]  /*b320*/  IADD3.X R29, RZ, R4, R22, P6, P0 ;  /* 0x00000004ff1d7210 */ /* 0x000fe400037e0416 */
[C---:B--2---:R-:W-:Y:S03]  /*b330*/  HMMA.16816.F32.BF16 R4, R32.reuse, R8, RZ ;  /* 0x000000082004723c */ /* 0x044fe600000418ff */
[----:B------:R-:W-:Y:S02]  /*b340*/  ISETP.NE.U32.AND P0, PT, R2, RZ, PT ;  /* 0x000000ff0200720c */ /* 0x000fe40003f05070 */
[----:B------:R-:W-:Y:S03]  /*b350*/  ISETP.NE.U32.AND P6, PT, R12, RZ, PT ;  /* 0x000000ff0c00720c */ /* 0x000fe60003fc5070 */
[C---:B------:R-:W-:Y:S08]  /*b360*/  HMMA.16816.F32.BF16 R8, R32.reuse, R10, RZ ;  /* 0x0000000a2008723c */ /* 0x040ff000000418ff */
[----:B------:R2:W-:Y:S01]  /*b370*/  LDGSTS.E.BYPASS.LTC128B.128.ZFILL [R215+0x3100], [R14.64], P0 ;  /* 0x031000000ed77fae */ /* 0x0005e20008141d46 */
[----:B------:R-:W-:Y:S06]  /*b380*/  ISETP.NE.U32.AND P0, PT, R13, RZ, PT ;  /* 0x000000ff0d00720c */ /* 0x000fec0003f05070 */
[----:B------:R3:W-:Y:S07]  /*b390*/  LDGSTS.E.BYPASS.LTC128B.128.ZFILL [R215+0x5100], [R20.64], P6 ;  /* 0x0510000014d77fae */ /* 0x0007ee000b141d46 */
[----:B------:R4:W-:Y:S01]  /*b3a0*/  LDGSTS.E.BYPASS.LTC128B.128.ZFILL [R215+0x7100], [R28.64], P0 ;  /* 0x071000001cd77fae */ /* 0x0009e20008141d46 */
[----:B------:R-:W-:Y:S06]  /*b3b0*/  ISETP.GT.AND P0, PT, R216, R226, PT ;  /* 0x000000e2d800720c */ /* 0x000fec0003f04270 */
[----:B------:R-:W0:Y:S01]  /*b3c0*/  LDGDEPBAR ;  /* 0x00000000000079af */ /* 0x000e220000000000 */
[C---:B--2---:R-:W-:Y:S08]  /*b3d0*/  HMMA.16816.F32.BF16 R12, R32.reuse, R16, RZ ;  /* 0x00000010200c723c */ /* 0x044ff000000418ff */
[C---:B------:R-:W-:Y:S08]  /*b3e0*/  HMMA.16816.F32.BF16 R16, R32.reuse, R18, RZ ;  /* 0x000000122010723c */ /* 0x040ff000000418ff */
[C---:B-1-3--:R-:W-:Y:S08]  /*b3f0*/  HMMA.16816.F32.BF16 R20, R32.reuse, R24, RZ ;  /* 0x000000182014723c */ /* 0x04aff000000418ff */
[C---:B------:R-:W-:Y:S08]  /*b400*/  HMMA.16816.F32.BF16 R24, R32.reuse, R26, RZ ;  /* 0x0000001a2018723c */ /* 0x040ff000000418ff */
[C---:B----4-:R-:W-:Y:S08]  /*b410*/  HMMA.16816.F32.BF16 R28, R32.reuse, R168, RZ ;  /* 0x000000a8201c723c */ /* 0x050ff000000418ff */
        /* <DEDUP_REMOVED lines=187> */
[C---:B-1----:R-:W-:Y:S03]  /*bfd0*/  HMMA.16816.F32.BF16 R12, R188.reuse, R168, R12 ;  /* 0x000000a8bc0c723c */ /* 0x042fe6000004180c */
[----:B------:R-:W-:Y:S02]  /*bfe0*/  FMUL.FTZ R3, R11, c[0x0][0x320] ;  /* 0x0000c8000b037a20 */ /* 0x000fe40000410000 */
[----:B------:R-:W1:Y:S03]  /*bff0*/  MUFU.TANH R185, R10 ;  /* 0x0000000a00b97308 */ /* 0x000e660000002400 */
[C---:B------:R-:W-:Y:S07]  /*c000*/  HMMA.16816.F32.BF16 R16, R188.reuse, R170, R16 ;  /* 0x000000aabc10723c */ /* 0x040fee0000041810 */
[----:B------:R4:W1:Y:S01]  /*c010*/  MUFU.TANH R183, R3 ;  /* 0x0000000300b77308 */ /* 0x0008620000002400 */
[----:B--2---:R-:W-:Y:S08]  /*c020*/  FMUL.FTZ R0, R5, c[0x0][0x320] ;  /* 0x0000c80005007a20 */ /* 0x004ff00000410000 */
[----:B------:R-:W-:Y:S01]  /*c030*/  FMUL.FTZ R2, R12, c[0x0][0x320] ;  /* 0x0000c8000c027a20 */ /* 0x000fe20000410000 */
[----:B------:R2:W1:Y:S10]  /*c040*/  MUFU.TANH R184, R0 ;  /* 0x0000000000b87308 */ /* 0x0004740000002400 */
[----:B------:R-:W1:Y:S01]  /*c050*/  MUFU.TANH R177, R2 ;  /* 0x0000000200b17308 */ /* 0x000e620000002400 */
[----:B----4-:R-:W-:Y:S09]  /*c060*/  FMUL.FTZ R3, R19, c[0x0][0x320] ;  /* 0x0000c80013037a20 */ /* 0x010ff20000410000 */
[----:B------:R-:W4:Y:S01]  /*c070*/  MUFU.TANH R173, R3 ;  /* 0x0000000300ad7308 */ /* 0x000f220000002400 */
[----:B--2---:R-:W-:Y:S09]  /*c080*/  FMUL.FTZ R0, R6, c[0x0][0x320] ;  /* 0x0000c80006007a20 */ /* 0x004ff20000410000 */
[----:B------:R2:W1:Y:S02]  /*c090*/  MUFU.TANH R186, R0 ;  /* 0x0000000000ba7308 */ /* 0x0004640000002400 */
[----:B--2---:R-:W-:Y:S02]  /*c0a0*/  FMUL.FTZ R0, R7, c[0x0][0x320] ;  /* 0x0000c80007007a20 */ /* 0x004fe40000410000 */
[----:B------:R-:W2:Y:S06]  /*c0b0*/  LDSM.16.M88.4 R4, [R201+0x1000] ;  /* 0x00100000c904783b */ /* 0x000eac0000000200 */
[----:B------:R5:W1:Y:S02]  /*c0c0*/  MUFU.TANH R187, R0 ;  /* 0x0000000000bb7308 */ /* 0x000a640000002400 */
[----:B-----5:R-:W-:Y:S08]  /*c0d0*/  FMUL.FTZ R0, R8, c[0x0][0x320] ;  /* 0x0000c80008007a20 */ /* 0x020ff00000410000 */
[----:B------:R5:W1:Y:S01]  /*c0e0*/  MUFU.TANH R182, R0 ;  /* 0x0000000000b67308 */ /* 0x000a620000002400 */
[C---:B--2---:R-:W-:Y:S07]  /*c0f0*/  HMMA.16816.F32.BF16 R20, R188.reuse, R4, R20 ;  /* 0x00000004bc14723c */ /* 0x044fee0000041814 */
[----:B------:R-:W-:Y:S01]  /*c100*/  FMUL.FTZ R4, R18, c[0x0][0x320] ;  /* 0x0000c80012047a20 */ /* 0x000fe20000410000 */
[C---:B------:R-:W-:Y:S03]  /*c110*/  HMMA.16816.F32.BF16 R24, R188.reuse, R6, R24 ;  /* 0x00000006bc18723c */ /* 0x040fe60000041818 */
[----:B------:R-:W2:Y:S01]  /*c120*/  MUFU.TANH R174, R4 ;  /* 0x0000000400ae7308 */ /* 0x000ea20000002400 */
        /* <DEDUP_REMOVED lines=64> */
[----:B-1----:R-:W-:Y:S01]  /*c530*/  IMAD.MOV.U32 R0, RZ, RZ, R2 ;  /* 0x000000ffff007224 */ /* 0x002fe200078e0002 */
        /* <DEDUP_REMOVED lines=25> */
.L_x_2899:
        /* <DEDUP_REMOVED lines=22> */
.L_x_2900:
[C---:B---3--:R-:W-:Y:S02]  /*c830*/  IADD3 R2, -R213.reuse, 0x10, RZ ;  /* 0x00000010d5027810 */ /* 0x048fe40007ffe1ff */
[----:B------:R-:W-:Y:S02]  /*c840*/  ISETP.NE.U32.AND P0, PT, R213, RZ, PT ;  /* 0x000000ffd500720c */ /* 0x000fe40003f05070 */
[----:B------:R-:W-:Y:S02]  /*c850*/  LOP3.LUT R2, R2, 0xf, RZ, 0xc0, !PT ;  /* 0x0000000f02027812 */ /* 0x000fe400078ec0ff */
[----:B-1----:R-:W-:Y:S02]  /*c860*/  P2R R5, PR, RZ, 0x2 ;  /* 0x00000002ff057803 */ /* 0x002fe40000000000 */
[----:B--2---:R-:W-:Y:S04]  /*c870*/  IADD3 R2, P1, P6, R2, R0, R25 ;  /* 0x0000000002027210 */ /* 0x004fe80007e3e019 */
[----:B----4-:R-:W-:Y:S02]  /*c880*/  IADD3.X R3, RZ, R4, R9, P1, P6 ;  /* 0x00000004ff037210 */ /* 0x010fe40000fec409 */
[C---:B------:R-:W-:Y:S02]  /*c890*/  IADD3 R6, P6, R0.reuse, R27, RZ ;  /* 0x0000001b00067210 */ /* 0x040fe40007fde0ff */
[----:B------:R-:W-:Y:S01]  /*c8a0*/  ISETP.NE.AND P1, PT, R5, RZ, PT ;  /* 0x000000ff0500720c */ /* 0x000fe20003f25270 */
        /* <DEDUP_REMOVED lines=9> */
[----:B-1----:R-:W-:Y:S05]  /*c940*/  IADD3 R2, P0, R0, R28, RZ ;  /* 0x0000001c00027210 */ /* 0x002fea0007f1e0ff */
[----:B------:R-:W-:Y:S05]  /*c950*/  IMAD.X R3, R4, 0x1, R12, P0 ;  /* 0x0000000104037824 */ /* 0x000fea00000e060c */
[----:B------:R2:W-:Y:S03]  /*c960*/  LDGSTS.E.BYPASS.LTC128B.128 [R215+0xf100], [R2.64], !P2 ;  /* 0x0f10000002d77fae */ /* 0x0005e6000d101d46 */
.L_x_2810:
[----:B--234-:R-:W-:Y:S05]  /*c970*/  BSYNC B0 ;  /* 0x0000000000007941 */ /* 0x01cfea0003800000 */
.L_x_2809:
        /* <DEDUP_REMOVED lines=41> */
.L_x_2901:
        /* <DEDUP_REMOVED lines=450> */
.L_x_2807:
[----:B------:R-:W-:Y:S05]  /*e830*/  BRA.DIV ~URZ, `(.L_x_2815) ;  /* 0x000080727f007947 */ /* 0x000fea000b800000 */
[----:B------:R1:W2:Y:S02]  /*e840*/  SHFL.BFLY PT, R0, R222, 0x2, 0x1f ;  /* 0x0c401f00de007f89 */ /* 0x0002a400000e0000 */
.L_x_2902:
[----:B--2---:R-:W-:Y:S01]  /*e850*/  FADD.FTZ R5, R0, R222 ;  /* 0x000000de00057221 */ /* 0x004fe20000010000 */
[----:B------:R-:W-:Y:S05]  /*e860*/  BRA.DIV ~URZ, `(.L_x_2816) ;  /* 0x000080927f007947 */ /* 0x000fea000b800000 */
[----:B------:R-:W2:Y:S02]  /*e870*/  SHFL.BFLY PT, R0, R221, 0x2, 0x1f ;  /* 0x0c401f00dd007f89 */ /* 0x000ea400000e0000 */
[----:B--2---:R-:W-:-:S02]  /*e880*/  FADD.FTZ R4, R0, R221 ;  /* 0x000000dd00047221 */ /* 0x004fc40000010000 */
[----:B------:R-:W2:Y:S04]  /*e890*/  SHFL.BFLY PT, R0, R5, 0x1, 0x1f ;  /* 0x0c201f0005007f89 */ /* 0x000ea800000e0000 */
[----:B------:R3:W4:Y:S01]  /*e8a0*/  SHFL.BFLY PT, R3, R4, 0x1, 0x1f ;  /* 0x0c201f0004037f89 */ /* 0x00072200000e0000 */
[----:B--2---:R-:W-:-:S05]  /*e8b0*/  FADD.FTZ R5, R5, R0 ;  /* 0x0000000005057221 */ /* 0x004fca0000010000 */
.L_x_2903:
        /* <DEDUP_REMOVED lines=33> */
[C---:B--2---:R-:W-:Y:S02]  /*ead0*/  FMUL.FTZ R120, R0.reuse, R154 ;  /* 0x0000009a00787220 */ /* 0x044fe40000410000 */
        /* <DEDUP_REMOVED lines=114> */
.L_x_2776:
        /* <DEDUP_REMOVED lines=8> */
[----:B-1----:R-:W-:Y:S01]  /*f280*/  IMAD.MOV.U32 R5, RZ, RZ, c[0x0][0x564] ;  /* 0x00015900ff057624 */ /* 0x002fe200078e00ff */
[----:B--2---:R-:W-:-:S06]  /*f290*/  ISETP.EQ.U32.AND P0, PT, R3, R2, PT ;  /* 0x000000020300720c */ /* 0x004fcc0003f02070 */
[----:B------:R-:W1:Y:S07]  /*f2a0*/  POPC R2, UR4 ;  /* 0x0000000400027d09 */ /* 0x000e6e0008000000 */
[----:B-1----:R1:W2:Y:S04]  /*f2b0*/  @P0 ATOMG.E.ADD.STRONG.GPU PT, R2, [R4.64], R2 ;  /* 0x00000002040209a8 */ /* 0x0022a800081ee1c6 */
[----:B-1----:R-:W1:Y:S04]  /*f2c0*/  S2R R4, SR_LTMASK ;  /* 0x0000000000047919 */ /* 0x002e680000003900 */
[----:B--2---:R1:W2:Y:S02]  /*f2d0*/  SHFL.IDX PT, R3, R2, R3, 0x1f ;  /* 0x00001f0302037589 */ /* 0x0042a400000e0000 */
[----:B-1----:R-:W-:-:S06]  /*f2e0*/  LOP3.LUT R2, R4, UR4, RZ, 0xc0, !PT ;  /* 0x0000000404027c12 */ /* 0x002fcc000f8ec0ff */
[----:B------:R-:W2:Y:S02]  /*f2f0*/  POPC R2, R2 ;  /* 0x0000000200027309 */ /* 0x000ea40000000000 */
[----:B--2---:R-:W-:-:S06]  /*f300*/  IADD3 R240, R3, c[0x0][0xc], R2 ;  /* 0x0000030003f07a10 */ /* 0x004fcc0007ffe002 */
.L_x_2818:
[----:B------:R-:W-:Y:S05]  /*f310*/  BSYNC B0 ;  /* 0x0000000000007941 */ /* 0x000fea0003800000 */
.L_x_2817:
[----:B------:R-:W-:Y:S01]  /*f320*/  PRMT R0, R0, 0x9910, RZ ;  /* 0x0000991000007816 */ /* 0x000fe200000000ff */
[----:B------:R-:W-:Y:S01]  /*f330*/  BSSY B1, `(.L_x_2819) ;  /* 0x0000452000017945 */ /* 0x000fe20003800000 */
[----:B------:R-:W-:Y:S02]  /*f340*/  IMAD.MOV.U32 R106, RZ, RZ, R240 ;  /* 0x000000ffff6a7224 */ /* 0x000fe400078e00f0 */
[----:B------:R-:W-:-:S13]  /*f350*/  ISETP.NE.AND P0, PT, R0, RZ, PT ;  /* 0x000000ff0000720c */ /* 0x000fda0003f05270 */
[----:B------:R-:W-:Y:S05]  /*f360*/  @!P0 BRA `(.L_x_2820) ;  /* 0x000036e000008947 */ /* 0x000fea0003800000 */
[----:B-1----:R-:W2:Y:S04]  /*f370*/  LDL R5, [R1+0x4] ;  /* 0x0000040001057983 */ /* 0x002ea80000100800 */
        /* <DEDUP_REMOVED lines=109> */
[----:B-1----:R-:W2:Y:S01]  /*fa50*/  LDL.LU R5, [R1] ;  /* 0x0000000001057983 */ /* 0x002ea20000300800 */
        /* <DEDUP_REMOVED lines=20> */
[----:B------:R-:W-:Y:S02]  /*fba0*/  ISETP.NE.AND.EX P2, PT, RZ, c[0x0][0x50c], PT, P2 ;  /* 0x00014300ff007a0c */ /* 0x000fe40003f45320 */
[----:B-1----:R-:W-:-:S02]  /*fbb0*/  F2FP.BF16.PACK_AB R2, R137, R136 ;  /* 0x000000888902723e */ /* 0x002fc400000010ff */
        /* <DEDUP_REMOVED lines=27> */
.L_x_2821:
[----:B-1----:R-:W2:Y:S04]  /*fd70*/  LDL.LU R2, [R1+0x2c] ;  /* 0x00002c0001027983 */ /* 0x002ea80000300800 */
[----:B------:R-:W3:Y:S01]  /*fd80*/  LDL R9, [R1+0x28] ;  /* 0x0000280001097983 */ /* 0x000ee20000100800 */
[----:B------:R-:W-:Y:S01]  /*fd90*/  IMAD.MOV.U32 R15, RZ, RZ, 0x368 ;  /* 0x00000368ff0f7424 */ /* 0x000fe200078e00ff */
[----:B------:R-:W-:-:S02]  /*fda0*/  ISETP.GT.AND P3, PT, R5, 0x1, PT ;  /* 0x000000010500780c */ /* 0x000fc40003f64270 */
[----:B------:R-:W4:Y:S01]  /*fdb0*/  LDL R110, [R1+0x34] ;  /* 0x00003400016e7983 */ /* 0x000f220000100800 */
[----:B------:R-:W-:Y:S02]  /*fdc0*/  ISETP.NE.U32.AND P0, PT, RZ, c[0x0][0x500], PT ;  /* 0x00014000ff007a0c */ /* 0x000fe40003f05070 */
[----:B------:R-:W-:Y:S02]  /*fdd0*/  SEL R15, R15, 0x328, P3 ;  /* 0x000003280f0f7807 */ /* 0x000fe40001800000 */
[----:B------:R-:W-:Y:S02]  /*fde0*/  ISETP.NE.AND.EX P0, PT, RZ, c[0x0][0x504], PT, P0 ;  /* 0x00014100ff007a0c */ /* 0x000fe40003f05300 */
[----:B------:R-:W1:Y:S01]  /*fdf0*/  LDC.64 R4, c[0x0][R15+0x170] ;  /* 0x00005c000f047b82 */ /* 0x000e620000000a00 */
[----:B------:R-:W-:Y:S02]  /*fe00*/  LOP3.LUT R11, R242, 0xffff, RZ, 0xc0, !PT ;  /* 0x0000fffff20b7812 */ /* 0x000fe400078ec0ff */
[----:B------:R-:W-:-:S05]  /*fe10*/  SEL R8, R251, RZ, !P0 ;  /* 0x000000fffb087207 */ /* 0x000fca0004000000 */
[----:B------:R-:W1:Y:S08]  /*fe20*/  LDC.64 R12, c[0x0][R15+0x168] ;  /* 0x00005a000f0c7b82 */ /* 0x000e700000000a00 */
[----:B------:R-:W2:Y:S01]  /*fe30*/  LDC.64 R16, c[0x0][R15+0x178] ;  /* 0x00005e000f107b82 */ /* 0x000ea20000000a00 */
[----:B-----5:R-:W-:Y:S01]  /*fe40*/  SHF.R.S32.HI R10, RZ, 0x1f, R0 ;  /* 0x0000001fff0a7819 */ /* 0x020fe20000011400 */
[----:B-1----:R-:W-:-:S02]  /*fe50*/  IMAD R6, R13, R11, RZ ;  /* 0x0000000b0d067224 */ /* 0x002fc400078e02ff */
[----:B------:R-:W1:Y:S02]  /*fe60*/  S2R R13, SR_TID.X ;  /* 0x00000000000d7919 */ /* 0x000e640000002100 */
[----:B-1----:R-:W-:-:S04]  /*fe70*/  SHF.R.S32.HI R107, RZ, 0x1f, R13 ;  /* 0x0000001fff6b7819 */ /* 0x002fc8000001140d */
[----:B------:R-:W-:-:S04]  /*fe80*/  LEA.HI R107, R107, R13, RZ, 0x5 ;  /* 0x0000000d6b6b7211 */ /* 0x000fc800078f28ff */
[----:B------:R-:W-:-:S05]  /*fe90*/  LOP3.LUT R107, R107, 0xffffffe0, RZ, 0xc0, !PT ;  /* 0xffffffe06b6b7812 */ /* 0x000fca00078ec0ff */
[----:B------:R-:W-:Y:S02]  /*fea0*/  IMAD.IADD R107, R13, 0x1, -R107 ;  /* 0x000000010d6b7824 */ /* 0x000fe400078e0a6b */
[----:B------:R-:W-:Y:S01]  /*feb0*/  IMAD R13, R14, c[0x0][0x4e8], RZ ;  /* 0x00013a000e0d7a24 */ /* 0x000fe200078e02ff */
[----:B--2---:R-:W-:Y:S01]  /*fec0*/  SEL R3, R2, RZ, !P0 ;  /* 0x000000ff02037207 */ /* 0x004fe20004000000 */
[----:B------:R-:W-:-:S04]  /*fed0*/  IMAD R2, R5, R8, RZ ;  /* 0x0000000805027224 */ /* 0x000fc800078e02ff */
[C---:B------:R-:W-:Y:S02]  /*fee0*/  IMAD R7, R4.reuse, R3, R2 ;  /* 0x0000000304077224 */ /* 0x040fe400078e0202 */
[----:B------:R-:W-:-:S04]  /*fef0*/  IMAD.WIDE.U32 R2, R4, R8, RZ ;  /* 0x0000000804027225 */ /* 0x000fc800078e00ff */
[----:B------:R-:W-:-:S04]  /*ff00*/  IMAD.WIDE.U32 R4, R12, R11, RZ ;  /* 0x0000000b0c047225 */ /* 0x000fc800078e00ff */
[----:B------:R-:W-:Y:S01]  /*ff10*/  IMAD.IADD R3, R3, 0x1, R7 ;  /* 0x0000000103037824 */ /* 0x000fe200078e0207 */
[----:B------:R-:W-:Y:S01]  /*ff20*/  IADD3 R12, P1, P0, R2, R4, R0 ;  /* 0x00000004020c7210 */ /* 0x000fe2000783e000 */
[----:B------:R-:W-:Y:S02]  /*ff30*/  IMAD.MOV.U32 R2, RZ, RZ, c[0x0][0x4e8] ;  /* 0x00013a00ff027624 */ /* 0x000fe400078e00ff */
[----:B------:R-:W-:-:S03]  /*ff40*/  IMAD.IADD R6, R5, 0x1, R6 ;  /* 0x0000000105067824 */ /* 0x000fc600078e0206 */
[----:B------:R-:W-:Y:S02]  /*ff50*/  ISETP.NE.AND P2, PT, R2, 0x1, PT ;  /* 0x000000010200780c */ /* 0x000fe40003f45270 */
[----:B---3--:R-:W-:-:S05]  /*ff60*/  SEL R2, R9, RZ, P3 ;  /* 0x000000ff09027207 */ /* 0x008fca0001800000 */
[-C--:B------:R-:W-:Y:S02]  /*ff70*/  IMAD R7, R17, R2.reuse, RZ ;  /* 0x0000000211077224 */ /* 0x080fe400078e02ff */
[----:B------:R-:W-:Y:S02]  /*ff80*/  IMAD.WIDE.U32 R4, R16, R2, RZ ;  /* 0x0000000210047225 */ /* 0x000fe400078e00ff */
[----:B------:R-:W1:Y:S02]  /*ff90*/  LDC.64 R16, c[0x0][R15+0x160] ;  /* 0x000058000f107b82 */ /* 0x000e640000000a00 */
[----:B------:R-:W-:Y:S01]  /*ffa0*/  IMAD.IADD R9, R250, 0x1, R239 ;  /* 0x00000001fa097824 */ /* 0x000fe200078e02ef */
[----:B------:R-:W-:-:S03]  /*ffb0*/  IADD3.X R6, R3, R6, R10, P1, P0 ;  /* 0x0000000603067210 */ /* 0x000fc60000fe040a */
[----:B------:R-:W-:-:S04]  /*ffc0*/  @P2 IMAD.HI.U32 R3, R9, c[0x0][0x4ec], RZ ;  /* 0x00013b0009032a27 */ /* 0x000fc800078e00ff */
[----:B------:R-:W-:Y:S01]  /*ffd0*/  IMAD.MOV.U32 R2, RZ, RZ, R9 ;  /* 0x000000ffff027224 */ /* 0x000fe200078e0009 */
[----:B------:R-:W-:-:S04]  /*ffe0*/  @P2 SHF.R.U32.HI R2, RZ, c[0x0][0x4f0], R3 ;  /* 0x00013c00ff022a19 */ /* 0x000fc80000011603 */
[----:B------:R-:W-:Y:S02]  /*fff0*/  IADD3 R4, P1, P0, R2, R12, R4 ;  /* 0x0000000c02047210 */ /* 0x000fe4000783e004 */
        /* <DEDUP_REMOVED lines=17> */
[----:B------:R-:W1:Y:S04]  /*10110*/  SHFL.IDX PT, R7, R2, RZ, 0x1c1f ;  /* 0x001c1fff02077589 */ /* 0x000e6800000e0000 */
[----:B------:R-:W-:Y:S04]  /*10120*/  SHFL.IDX PT, R4, R4, 0x1, 0x1c1f ;  /* 0x003c1f0004047f89 */ /* 0x000fe800000e0000 */
[----:B------:R4:W2:Y:S01]  /*10130*/  SHFL.IDX PT, R5, R2, 0x1, 0x1c1f ;  /* 0x003c1f0002057f89 */ /* 0x0008a200000e0000 */
[----:B------:R-:W-:Y:S01]  /*10140*/  LOP3.LUT P0, RZ, R107, 0x3, RZ, 0xc0, !PT ;  /* 0x000000036bff7812 */ /* 0x000fe2000780c0ff */
[----:B----4-:R-:W-:-:S05]  /*10150*/  IMAD.IADD R2, R110, 0x1, R239 ;  /* 0x000000016e027824 */ /* 0x010fca00078e02ef */
[C---:B------:R-:W-:Y:S02]  /*10160*/  IADD3 R3, R2.reuse, 0x8, RZ ;  /* 0x0000000802037810 */ /* 0x040fe40007ffe0ff */
[-C--:B------:R-:W-:Y:S02]  /*10170*/  ISETP.GE.OR P1, PT, R2, R13.reuse, P0 ;  /* 0x0000000d0200720c */ /* 0x080fe40000726670 */
[----:B------:R-:W-:-:S11]  /*10180*/  ISETP.GE.OR P0, PT, R3, R13, P0 ;  /* 0x0000000d0300720c */ /* 0x000fd60000706670 */
[----:B-1----:R1:W-:Y:S01]  /*10190*/  @!P1 ST.E [R6.64], R18 ;  /* 0x0000001206009985 */ /* 0x0023e2000c101906 */
[----:B------:R-:W-:-:S03]  /*101a0*/  ISETP.GE.AND P1, PT, R2, R13, PT ;  /* 0x0000000d0200720c */ /* 0x000fc60003f26270 */
[----:B--2---:R1:W-:Y:S01]  /*101b0*/  @!P0 ST.E [R4.64], R19 ;  /* 0x0000001304008985 */ /* 0x0043e2000c101906 */
[----:B------:R-:W-:Y:S01]  /*101c0*/  ISETP.GE.AND P0, PT, R3, R13, PT ;  /* 0x0000000d0300720c */ /* 0x000fe20003f06270 */
        /* <DEDUP_REMOVED lines=48> */
.L_x_2904:
[----:B------:R-:W-:Y:S05]  /*104d0*/  BRA.DIV ~URZ, `(.L_x_2824) ;  /* 0x000065827f007947 */ /* 0x000fea000b800000 */
[----:B------:R4:W2:Y:S02]  /*104e0*/  SHFL.IDX PT, R0, R14, RZ, 0x181f ;  /* 0x00181fff0e007589 */ /* 0x0008a400000e0000 */
.L_x_2905:
        /* <DEDUP_REMOVED lines=24> */
.L_x_2826:
[----:B------:R-:W-:Y:S05]  /*10670*/  BSYNC B0 ;  /* 0x0000000000007941 */ /* 0x000fea0003800000 */
.L_x_2825:
[----:B------:R-:W-:Y:S05]  /*10680*/  BRA.DIV ~URZ, `(.L_x_2827) ;  /* 0x000064427f007947 */ /* 0x000fea000b800000 */
[----:B---3--:R3:W4:Y:S04]  /*10690*/  SHFL.IDX PT, R4, R5, 0x1, 0x181f ;  /* 0x00381f0005047f89 */ /* 0x00872800000e0000 */
[----:B--2---:R3:W2:Y:S02]  /*106a0*/  SHFL.IDX PT, R0, R14, 0x1, 0x181f ;  /* 0x00381f000e007f89 */ /* 0x0046a400000e0000 */
.L_x_2906:
        /* <DEDUP_REMOVED lines=24> */
.L_x_2829:
[----:B------:R-:W-:Y:S05]  /*10830*/  BSYNC B0 ;  /* 0x0000000000007941 */ /* 0x000fea0003800000 */
.L_x_2828:
[----:B------:R-:W-:Y:S05]  /*10840*/  BRA.DIV ~URZ, `(.L_x_2830) ;  /* 0x000063527f007947 */ /* 0x000fea000b800000 */
[----:B----4-:R4:W3:Y:S02]  /*10850*/  SHFL.IDX PT, R4, R5, 0x2, 0x181f ;  /* 0x00581f0005047f89 */ /* 0x0108e400000e0000 */
.L_x_2907:
[----:B------:R-:W-:Y:S05]  /*10860*/  BRA.DIV ~URZ, `(.L_x_2831) ;  /* 0x000063a27f007947 */ /* 0x000fea000b800000 */
[----:B--2---:R2:W4:Y:S02]  /*10870*/  SHFL.IDX PT, R0, R14, 0x2, 0x181f ;  /* 0x00581f000e007f89 */ /* 0x00452400000e0000 */
.L_x_2908:
        /* <DEDUP_REMOVED lines=24> */
.L_x_2833:
[----:B------:R-:W-:Y:S05]  /*10a00*/  BSYNC B0 ;  /* 0x0000000000007941 */ /* 0x000fea0003800000 */
.L_x_2832:
[----:B------:R-:W-:Y:S05]  /*10a10*/  BRA.DIV ~URZ, `(.L_x_2834) ;  /* 0x000062627f007947 */ /* 0x000fea000b800000 */
[----:B---3--:R3:W1:Y:S04]  /*10a20*/  SHFL.IDX PT, R4, R5, 0x3, 0x181f ;  /* 0x00781f0005047f89 */ /* 0x00866800000e0000 */
[----:B----4-:R3:W4:Y:S02]  /*10a30*/  SHFL.IDX PT, R0, R14, 0x3, 0x181f ;  /* 0x00781f000e007f89 */ /* 0x01072400000e0000 */
.L_x_2909:
        /* <DEDUP_REMOVED lines=25> */
.L_x_2822:
        /* <DEDUP_REMOVED lines=33> */
.L_x_2910:
[----:B------:R-:W-:Y:S05]  /*10de0*/  BRA.DIV ~URZ, `(.L_x_2837) ;  /* 0x00005fd27f007947 */ /* 0x000fea000b800000 */
[----:B------:R3:W4:Y:S02]  /*10df0*/  SHFL.IDX PT, R0, R12, RZ, 0x1c1f ;  /* 0x001c1fff0c007589 */ /* 0x00072400000e0000 */
.L_x_2911:
[----:B------:R-:W-:Y:S01]  /*10e00*/  BSSY B0, `(.L_x_2838) ;  /* 0x00000e0000007945 */ /* 0x000fe20003800000 */
[----:B------:R-:W-:Y:S05]  /*10e10*/  @P1 BRA `(.L_x_2839) ;  /* 0x00000de000001947 */ /* 0x000fea0003800000 */
[C---:B------:R-:W-:Y:S02]  /*10e20*/  ISETP.GE.AND P1, PT, R248.reuse, c[0x0][0x3c8], PT ;  /* 0x0000f200f8007a0c */ /* 0x040fe40003f26270 */
[C---:B------:R-:W-:Y:S02]  /*10e30*/  IADD3 R7, R248.reuse, 0x8, RZ ;  /* 0x00000008f8077810 */ /* 0x040fe40007ffe0ff */
[C---:B------:R-:W-:Y:S02]  /*10e40*/  IADD3 R6, R248.reuse, 0x10, RZ ;  /* 0x00000010f8067810 */ /* 0x040fe40007ffe0ff */
[----:B------:R-:W-:Y:S02]  /*10e50*/  ISETP.GE.AND P3, PT, R7, c[0x0][0x3c8], PT ;  /* 0x0000f20007007a0c */ /* 0x000fe40003f66270 */
[----:B------:R-:W-:-:S02]  /*10e60*/  IADD3 R9, R248, 0x8, RZ ;  /* 0x00000008f8097810 */ /* 0x000fc40007ffe0ff */
[----:B------:R-:W-:Y:S02]  /*10e70*/  ISETP.GE.AND P4, PT, R6, c[0x0][0x3c8], PT ;  /* 0x0000f20006007a0c */ /* 0x000fe40003f86270 */
[C---:B------:R-:W-:Y:S01]  /*10e80*/  IADD3 R8, R248.reuse, 0x18, RZ ;  /* 0x00000018f8087810 */ /* 0x040fe20007ffe0ff */
[----:B----4-:R-:W-:Y:S01]  /*10e90*/  @!P1 IMAD.MOV.U32 R2, RZ, RZ, R0 ;  /* 0x000000ffff029224 */ /* 0x010fe200078e0000 */
[----:B------:R-:W-:Y:S01]  /*10ea0*/  SHF.R.S32.HI R9, RZ, 0x1f, R9 ;  /* 0x0000001fff097819 */ /* 0x000fe20000011409 */
[----:B--2---:R-:W-:Y:S01]  /*10eb0*/  @!P1 IMAD.MOV.U32 R3, RZ, RZ, R4 ;  /* 0x000000ffff039224 */ /* 0x004fe200078e0004 */
[C---:B------:R-:W-:Y:S02]  /*10ec0*/  IADD3 R13, R248.reuse, 0x20, RZ ;  /* 0x00000020f80d7810 */ /* 0x040fe40007ffe0ff */
[C---:B------:R-:W-:Y:S01]  /*10ed0*/  IADD3 R11, R248.reuse, 0x18, RZ ;  /* 0x00000018f80b7810 */ /* 0x040fe20007ffe0ff */
[----:B------:R-:W-:Y:S01]  /*10ee0*/  @!P1 IMAD.WIDE R2, R248, 0x4, R2 ;  /* 0x00000004f8029825 */ /* 0x000fe200078e0202 */
[----:B------:R-:W-:-:S02]  /*10ef0*/  ISETP.GE.AND P6, PT, R13, c[0x0][0x3c8], PT ;  /* 0x0000f2000d007a0c */ /* 0x000fc40003fc6270 */
[----:B------:R-:W-:Y:S02]  /*10f00*/  SHF.R.S32.HI R11, RZ, 0x1f, R11 ;  /* 0x0000001fff0b7819 */ /* 0x000fe4000001140b */
[----:B------:R2:W-:Y:S01]  /*10f10*/  @!P1 ST.E.64 [R2.64], R22 ;  /* 0x0000001602009985 */ /* 0x0005e2000c101b06 */
[----:B------:R-:W-:Y:S02]  /*10f20*/  ISETP.GE.AND P1, PT, R8, c[0x0][0x3c8], PT ;  /* 0x0000f20008007a0c */ /* 0x000fe40003f26270 */
[C---:B------:R-:W-:Y:S02]  /*10f30*/  IADD3 R10, R248.reuse, 0x30, RZ ;  /* 0x00000030f80a7810 */ /* 0x040fe40007ffe0ff */
[----:B------:R-:W-:Y:S02]  /*10f40*/  IADD3 R14, R248, 0x20, RZ ;  /* 0x00000020f80e7810 */ /* 0x000fe40007ffe0ff */
[----:B------:R-:W-:Y:S02]  /*10f50*/  ISETP.GE.AND P5, PT, R10, c[0x0][0x3c8], PT ;  /* 0x0000f2000a007a0c */ /* 0x000fe40003fa6270 */
[----:B------:R-:W-:-:S02]  /*10f60*/  SHF.R.S32.HI R14, RZ, 0x1f, R14 ;  /* 0x0000001fff0e7819 */ /* 0x000fc4000001140e */
[C---:B------:R-:W-:Y:S02]  /*10f70*/  IADD3 R15, R248.reuse, 0xa0, RZ ;  /* 0x000000a0f80f7810 */ /* 0x040fe40007ffe0ff */
[C---:B------:R-:W-:Y:S02]  /*10f80*/  IADD3 R16, R248.reuse, 0xb0, RZ ;  /* 0x000000b0f8107810 */ /* 0x040fe40007ffe0ff */
[C---:B------:R-:W-:Y:S02]  /*10f90*/  IADD3 R17, R248.reuse, 0xa0, RZ ;  /* 0x000000a0f8117810 */ /* 0x040fe40007ffe0ff */
[----:B------:R-:W-:Y:S02]  /*10fa0*/  IADD3 R18, R248, 0xe8, RZ ;  /* 0x000000e8f8127810 */ /* 0x000fe40007ffe0ff */
[----:B------:R-:W-:Y:S02]  /*10fb0*/  SHF.R.S32.HI R17, RZ, 0x1f, R17 ;  /* 0x0000001fff117819 */ /* 0x000fe40000011411 */
[----:B------:R-:W-:-:S02]  /*10fc0*/  SHF.R.S32.HI R18, RZ, 0x1f, R18 ;  /* 0x0000001fff127819 */ /* 0x000fc40000011412 */
[----:B--2---:R-:W-:-:S04]  /*10fd0*/  @!P3 LEA R2, P2, R7, R0, 0x2 ;  /* 0x000000000702b211 */ /* 0x004fc800078410ff */
[----:B------:R-:W-:Y:S02]  /*10fe0*/  @!P3 LEA.HI.X R3, R7, R4, R9, 0x2, P2 ;  /* 0x000000040703b211 */ /* 0x000fe400010f1409 */
[C---:B------:R-:W-:Y:S02]  /*10ff0*/  IADD3 R7, R248.reuse, 0x10, RZ ;  /* 0x00000010f8077810 */ /* 0x040fe40007ffe0ff */
[----:B------:R-:W-:Y:S01]  /*11000*/  IADD3 R9, R248, 0x28, RZ ;  /* 0x00000028f8097810 */ /* 0x000fe20007ffe0ff */
[----:B------:R2:W-:Y:S01]  /*11010*/  @!P3 ST.E.64 [R2.64], R24 ;  /* 0x000000180200b985 */ /* 0x0005e2000c101b06 */
[----:B------:R-:W-:Y:S02]  /*11020*/  SHF.R.S32.HI R7, RZ, 0x1f, R7 ;  /* 0x0000001fff077819 */ /* 0x000fe40000011407 */
[----:B--2---:R-:W-:-:S04]  /*11030*/  @!P4 LEA R2, P2, R6, R0, 0x2 ;  /* 0x000000000602c211 */ /* 0x004fc800078410ff */
[----:B------:R-:W-:Y:S02]  /*11040*/  @!P4 LEA.HI.X R3, R6, R4, R7, 0x2, P2 ;  /* 0x000000040603c211 */ /* 0x000fe400010f1407 */
[----:B------:R-:W-:Y:S02]  /*11050*/  ISETP.GE.AND P2, PT, R9, c[0x0][0x3c8], PT ;  /* 0x0000f20009007a0c */ /* 0x000fe40003f46270 */
[C---:B------:R-:W-:Y:S01]  /*11060*/  @!P1 LEA R6, P3, R8.reuse, R0, 0x2 ;  /* 0x0000000008069211 */ /* 0x040fe200078610ff */
[----:B------:R2:W-:Y:S03]  /*11070*/  @!P4 ST.E.64 [R2.64], R26 ;  /* 0x0000001a0200c985 */ /* 0x0005e6000c101b06 */
        /* <DEDUP_REMOVED lines=9> */
[C---:B----4-:R-:W-:Y:S01]  /*11110*/  @!P2 LEA R6, P3, R9.reuse, R0, 0x2 ;  /* 0x000000000906a211 */ /* 0x050fe200078610ff */
[----:B------:R2:W-:Y:S01]  /*11120*/  @!P6 ST.E.64 [R2.64], R30 ;  /* 0x0000001e0200e985 */ /* 0x0005e2000c101b06 */
[C---:B------:R-:W-:Y:S02]  /*11130*/  IADD3 R14, R248.reuse, 0x30, RZ ;  /* 0x00000030f80e7810 */ /* 0x040fe40007ffe0ff */
[----:B------:R-:W-:Y:S02]  /*11140*/  @!P2 LEA.HI.X R7, R9, R4, R11, 0x2, P3 ;  /* 0x000000040907a211 */ /* 0x000fe400018f140b */
[----:B------:R-:W-:-:S02]  /*11150*/  IADD3 R9, R248, 0x48, RZ ;  /* 0x00000048f8097810 */ /* 0x000fc40007ffe0ff */
[----:B------:R-:W-:Y:S01]  /*11160*/  IADD3 R11, R248, 0x38, RZ ;  /* 0x00000038f80b7810 */ /* 0x000fe20007ffe0ff */
[----:B------:R4:W-:Y:S01]  /*11170*/  @!P2 ST.E.64 [R6.64], R32 ;  /* 0x000000200600a985 */ /* 0x0009e2000c101b06 */
[----:B------:R-:W-:Y:S02]  /*11180*/  ISETP.GE.AND P6, PT, R13, c[0x0][0x3c8], PT ;  /* 0x0000f2000d007a0c */ /* 0x000fe40003fc6270 */
[----:B------:R-:W-:Y:S02]  /*11190*/  ISETP.GE.AND P2, PT, R9, c[0x0][0x3c8], PT ;  /* 0x0000f20009007a0c */ /* 0x000fe40003f46270 */
[----:B------:R-:W-:Y:S02]  /*111a0*/  SHF.R.S32.HI R14, RZ, 0x1f, R14 ;  /* 0x0000001fff0e7819 */ /* 0x000fe4000001140e */
        /* <DEDUP_REMOVED lines=74> */
[----:B----4-:R-:W-:Y:S01]  /*11650*/  @!P2 LEA R6, P3, R9, R0, 0x2 ;  /* 0x000000000906a211 */ /* 0x010fe200078610ff */
[----:B------:R2:W-:Y:S01]  /*11660*/  @!P6 ST.E.64 [R2.64], R68 ;  /* 0x000000440200e985 */ /* 0x0005e2000c101b06 */
[----:B------:R-:W-:Y:S02]  /*11670*/  ISETP.GE.AND P6, PT, R15, c[0x0][0x3c8], PT ;  /* 0x0000f2000f007a0c */ /* 0x000fe40003fc6270 */
[----:B------:R-:W-:Y:S02]  /*11680*/  @!P2 LEA.HI.X R7, R9, R4, R11, 0x2, P3 ;  /* 0x000000040907a211 */ /* 0x000fe400018f140b */
[----:B------:R-:W-:-:S02]  /*11690*/  IADD3 R11, R248, 0xa8, RZ ;  /* 0x000000a8f80b7810 */ /* 0x000fc40007ffe0ff */
[C---:B------:R-:W-:Y:S01]  /*116a0*/  IADD3 R9, R248.reuse, 0x98, RZ ;  /* 0x00000098f8097810 */ /* 0x040fe20007ffe0ff */
[----:B------:R4:W-:Y:S01]  /*116b0*/  @!P2 ST.E.64 [R6.64], R72 ;  /* 0x000000480600a985 */ /* 0x0009e2000c101b06 */
[----:B------:R-:W-:Y:S02]  /*116c0*/  ISETP.GE.AND P2, PT, R11, c[0x0][0x3c8], PT ;  /* 0x0000f2000b007a0c */ /* 0x000fe40003f46270 */
[----:B------:R-:W-:Y:S02]  /*116d0*/  SHF.R.S32.HI R13, RZ, 0x1f, R13 ;  /* 0x0000001fff0d7819 */ /* 0x000fe4000001140d */
[----:B------:R-:W-:Y:S02]  /*116e0*/  SHF.R.S32.HI R9, RZ, 0x1f, R9 ;  /* 0x0000001fff097819 */ /* 0x000fe40000011409 */
[----:B------:R-:W-:Y:S02]  /*116f0*/  IADD3 R14, R248, 0xc0, RZ ;  /* 0x000000c0f80e7810 */ /* 0x000fe40007ffe0ff */
        /* <DEDUP_REMOVED lines=10> */
[----:B------:R-:W-:Y:S02]  /*117a0*/  ISETP.GE.AND P1, PT, R10, c[0x0][0x3c8], PT ;  /* 0x0000f2000a007a0c */ /* 0x000fe40003f26270 */
[----:B------:R-:W-:-:S04]  /*117b0*/  @!P2 LEA R8, P3, R11, R0, 0x2 ;  /* 0x000000000b08a211 */ /* 0x000fc800078610ff */
[----:B------:R-:W-:Y:S02]  /*117c0*/  @!P2 LEA.HI.X R9, R11, R4, R13, 0x2, P3 ;  /* 0x000000040b09a211 */ /* 0x000fe400018f140d */
[C---:B------:R-:W-:Y:S02]  /*117d0*/  IADD3 R13, R248.reuse, 0xc8, RZ ;  /* 0x000000c8f80d7810 */ /* 0x040fe40007ffe0ff */
[----:B------:R-:W-:Y:S02]  /*117e0*/  IADD3 R11, R248, 0xd0, RZ ;  /* 0x000000d0f80b7810 */ /* 0x000fe40007ffe0ff */
[----:B--2---:R-:W-:-:S04]  /*117f0*/  @!P6 LEA R2, P4, R15, R0, 0x2 ;  /* 0x000000000f02e211 */ /* 0x004fc800078810ff */
[----:B------:R-:W-:Y:S02]  /*11800*/  @!P6 LEA.HI.X R3, R15, R4, R17, 0x2, P4 ;  /* 0x000000040f03e211 */ /* 0x000fe400020f1411 */
[C---:B------:R-:W-:Y:S02]  /*11810*/  IADD3 R17, R248.reuse, 0xb0, RZ ;  /* 0x000000b0f8117810 */ /* 0x040fe40007ffe0ff */
[----:B------:R-:W-:Y:S01]  /*11820*/  IADD3 R15, R248, 0xb8, RZ ;  /* 0x000000b8f80f7810 */ /* 0x000fe20007ffe0ff */
[----:B------:R2:W-:Y:S01]  /*11830*/  @!P6 ST.E.64 [R2.64], R84 ;  /* 0x000000540200e985 */ /* 0x0005e2000c101b06 */
[----:B------:R-:W-:Y:S02]  /*11840*/  ISETP.GE.AND P6, PT, R14, c[0x0][0x3c8], PT ;  /* 0x0000f2000e007a0c */ /* 0x000fe40003fc6270 */
[----:B------:R-:W-:Y:S01]  /*11850*/  ISETP.GE.AND P4, PT, R13, c[0x0][0x3c8], PT ;  /* 0x0000f2000d007a0c */ /* 0x000fe20003f86270 */
[----:B------:R5:W-:Y:S01]  /*11860*/  @!P2 ST.E.64 [R8.64], R88 ;  /* 0x000000580800a985 */ /* 0x000be2000c101b06 */
[----:B----4-:R-:W-:-:S02]  /*11870*/  @!P5 LEA R6, P3, R16, R0, 0x2 ;  /* 0x000000001006d211 */ /* 0x010fc400078610ff */
[----:B------:R-:W-:Y:S02]  /*11880*/  SHF.R.S32.HI R17, RZ, 0x1f, R17 ;  /* 0x0000001fff117819 */ /* 0x000fe40000011411 */
[----:B------:R-:W-:Y:S02]  /*11890*/  SHF.R.S32.HI R15, RZ, 0x1f, R15 ;  /* 0x0000001fff0f7819 */ /* 0x000fe4000001140f */
[----:B------:R-:W-:Y:S02]  /*118a0*/  @!P5 LEA.HI.X R7, R16, R4, R17, 0x2, P3 ;  /* 0x000000041007d211 */ /* 0x000fe400018f1411 */
[----:B------:R-:W-:Y:S02]  /*118b0*/  ISETP.GE.AND P3, PT, R11, c[0x0][0x3c8], PT ;  /* 0x0000f2000b007a0c */ /* 0x000fe40003f66270 */
[C---:B------:R-:W-:Y:S01]  /*118c0*/  IADD3 R16, R248.reuse, 0xc0, RZ ;  /* 0x000000c0f8107810 */ /* 0x040fe20007ffe0ff */
[----:B------:R4:W-:Y:S01]  /*118d0*/  @!P5 ST.E.64 [R6.64], R92 ;  /* 0x0000005c0600d985 */ /* 0x0009e2000c101b06 */
[----:B------:R-:W-:-:S02]  /*118e0*/  IADD3 R17, R248, 0xe8, RZ ;  /* 0x000000e8f8117810 */ /* 0x000fc40007ffe0ff */
[----:B------:R-:W-:Y:S02]  /*118f0*/  SHF.R.S32.HI R16, RZ, 0x1f, R16 ;  /* 0x0000001fff107819 */ /* 0x000fe40000011410 */
[----:B--2---:R-:W-:-:S04]  /*11900*/  @!P1 LEA R2, P2, R10, R0, 0x2 ;  /* 0x000000000a029211 */ /* 0x004fc800078410ff */
[----:B------:R-:W-:Y:S02]  /*11910*/  @!P1 LEA.HI.X R3, R10, R4, R15, 0x2, P2 ;  /* 0x000000040a039211 */ /* 0x000fe400010f140f */
[----:B------:R-:W-:Y:S02]  /*11920*/  IADD3 R15, R248, 0xc8, RZ ;  /* 0x000000c8f80f7810 */ /* 0x000fe40007ffe0ff */
[----:B-----5:R-:W-:Y:S01]  /*11930*/  @!P6 LEA R8, P2, R14, R0, 0x2 ;  /* 0x000000000e08e211 */ /* 0x020fe200078410ff */
[----:B------:R2:W-:Y:S01]  /*11940*/  @!P1 ST.E.64 [R2.64], R96 ;  /* 0x0000006002009985 */ /* 0x0005e2000c101b06 */
[----:B------:R-:W-:Y:S02]  /*11950*/  SHF.R.S32.HI R15, RZ, 0x1f, R15 ;  /* 0x0000001fff0f7819 */ /* 0x000fe4000001140f */
[----:B------:R-:W-:Y:S02]  /*11960*/  IADD3 R10, R248, 0xd8, RZ ;  /* 0x000000d8f80a7810 */ /* 0x000fe40007ffe0ff */
[----:B------:R-:W-:-:S02]  /*11970*/  @!P6 LEA.HI.X R9, R14, R4, R16, 0x2, P2 ;  /* 0x000000040e09e211 */ /* 0x000fc400010f1410 */
[----:B------:R-:W-:Y:S02]  /*11980*/  ISETP.GE.AND P1, PT, R10, c[0x0][0x3c8], PT ;  /* 0x0000f2000a007a0c */ /* 0x000fe40003f26270 */
[----:B------:R-:W-:Y:S01]  /*11990*/  IADD3 R14, R248, 0xe0, RZ ;  /* 0x000000e0f80e7810 */ /* 0x000fe20007ffe0ff */
[----:B------:R-:W-:Y:S01]  /*119a0*/  @!P6 ST.E.64 [R8.64], R134 ;  /* 0x000000860800e985 */ /* 0x000fe2000c101b06 */
[----:B----4-:R-:W-:Y:S02]  /*119b0*/  @!P3 LEA R6, P2, R11, R0, 0x2 ;  /* 0x000000000b06b211 */ /* 0x010fe400078410ff */
        /* <DEDUP_REMOVED lines=19> */
[----:B------:R-:W-:-:S03]  /*11af0*/  @!P6 LEA R10, P2, R14, R0, 0x2 ;  /* 0x000000000e0ae211 */ /* 0x000fc600078410ff */
[----:B------:R2:W-:Y:S01]  /*11b00*/  @!P1 ST.E.64 [R2.64], R108 ;  /* 0x0000006c02009985 */ /* 0x0005e2000c101b06 */
[----:B------:R-:W-:Y:S02]  /*11b10*/  @!P6 LEA.HI.X R11, R14, R4, R16, 0x2, P2 ;  /* 0x000000040e0be211 */ /* 0x000fe400010f1410 */
[-C--:B------:R-:W-:Y:S02]  /*11b20*/  @!P5 LEA R8, P1, R17, R0.reuse, 0x2 ;  /* 0x000000001108d211 */ /* 0x080fe400078210ff */
[C---:B------:R-:W-:Y:S01]  /*11b30*/  IADD3 R16, R248.reuse, 0xf0, RZ ;  /* 0x000000f0f8107810 */ /* 0x040fe20007ffe0ff */
[----:B------:R1:W-:Y:S01]  /*11b40*/  @!P6 ST.E.64 [R10.64], R148 ;  /* 0x000000940a00e985 */ /* 0x0003e2000c101b06 */
[----:B------:R-:W-:Y:S02]  /*11b50*/  IADD3 R14, R248, 0xf8, RZ ;  /* 0x000000f8f80e7810 */ /* 0x000fe40007ffe0ff */
[----:B----4-:R-:W-:Y:S02]  /*11b60*/  @!P4 LEA R6, P2, R15, R0, 0x2 ;  /* 0x000000000f06c211 */ /* 0x010fe400078410ff */
[----:B------:R-:W-:-:S02]  /*11b70*/  SHF.R.S32.HI R16, RZ, 0x1f, R16 ;  /* 0x0000001fff107819 */ /* 0x000fc40000011410 */
        /* <DEDUP_REMOVED lines=8> */
.L_x_2839:
[----:B------:R-:W-:Y:S05]  /*11c00*/  BSYNC B0 ;  /* 0x0000000000007941 */ /* 0x000fea0003800000 */
.L_x_2838:
[----:B------:R-:W-:Y:S05]  /*11c10*/  BRA.DIV ~URZ, `(.L_x_2840) ;  /* 0x000052127f007947 */ /* 0x000fea000b800000 */
[----:B--2---:R2:W1:Y:S04]  /*11c20*/  SHFL.IDX PT, R4, R5, 0x1, 0x1c1f ;  /* 0x003c1f0005047f89 */ /* 0x00446800000e0000 */
[----:B----4-:R2:W4:Y:S02]  /*11c30*/  SHFL.IDX PT, R0, R12, 0x1, 0x1c1f ;  /* 0x003c1f000c007f89 */ /* 0x01052400000e0000 */
.L_x_2912:
[----:B------:R-:W-:Y:S05]  /*11c40*/  @P0 BRA `(.L_x_2835) ;  /* 0x00001c0000000947 */ /* 0x000fea0003800000 */
[C---:B-1----:R-:W-:Y:S02]  /*11c50*/  IADD3 R11, R248.reuse, 0x8, RZ ;  /* 0x00000008f80b7810 */ /* 0x042fe40007ffe0ff */
[C---:B------:R-:W-:Y:S02]  /*11c60*/  ISETP.GE.AND P0, PT, R248.reuse, c[0x0][0x3c8], PT ;  /* 0x0000f200f8007a0c */ /* 0x040fe40003f06270 */
[----:B------:R-:W-:Y:S02]  /*11c70*/  ISETP.GE.AND P5, PT, R11, c[0x0][0x3c8], PT ;  /* 0x0000f2000b007a0c */ /* 0x000fe40003fa6270 */
[----:B------:R-:W-:-:S02]  /*11c80*/  IADD3 R13, R248, 0x10, RZ ;  /* 0x00000010f80d7810 */ /* 0x000fc40007ffe0ff */
[C---:B------:R-:W-:Y:S02]  /*11c90*/  IADD3 R15, R248.reuse, 0x8, RZ ;  /* 0x00000008f80f7810 */ /* 0x040fe40007ffe0ff */
[----:B------:R-:W-:Y:S02]  /*11ca0*/  ISETP.GE.AND P4, PT, R13, c[0x0][0x3c8], PT ;  /* 0x0000f2000d007a0c */ /* 0x000fe40003f86270 */
[----:B------:R-:W-:Y:S02]  /*11cb0*/  IADD3 R10, R248, 0x18, RZ ;  /* 0x00000018f80a7810 */ /* 0x000fe40007ffe0ff */
[----:B------:R-:W-:Y:S01]  /*11cc0*/  SHF.R.S32.HI R15, RZ, 0x1f, R15 ;  /* 0x0000001fff0f7819 */ /* 0x000fe2000001140f */
[----:B----4-:R-:W-:Y:S01]  /*11cd0*/  @!P0 IMAD.MOV.U32 R2, RZ, RZ, R0 ;  /* 0x000000ffff028224 */ /* 0x010fe200078e0000 */
[----:B------:R-:W-:Y:S01]  /*11ce0*/  ISETP.GE.AND P3, PT, R10, c[0x0][0x3c8], PT ;  /* 0x0000f2000a007a0c */ /* 0x000fe20003f66270 */
[----:B------:R-:W-:Y:S01]  /*11cf0*/  @!P0 IMAD.MOV.U32 R3, RZ, RZ, R4 ;  /* 0x000000ffff038224 */ /* 0x000fe200078e0004 */
[----:B------:R-:W-:-:S02]  /*11d00*/  @!P5 LEA R8, P6, R11, R0, 0x2 ;  /* 0x000000000b08d211 */ /* 0x000fc400078c10ff */
[C---:B--23--:R-:W-:Y:S01]  /*11d10*/  IADD3 R12, R248.reuse, 0x20, RZ ;  /* 0x00000020f80c7810 */ /* 0x04cfe20007ffe0ff */
[C---:B------:R-:W-:Y:S01]  /*11d20*/  @!P0 IMAD.WIDE R2, R248.reuse, 0x4, R2 ;  /* 0x00000004f8028825 */ /* 0x040fe200078e0202 */
[----:B------:R-:W-:Y:S02]  /*11d30*/  @!P5 LEA.HI.X R9, R11, R4, R15, 0x2, P6 ;  /* 0x000000040b09d211 */ /* 0x000fe400030f140f */
[----:B------:R-:W-:Y:S02]  /*11d40*/  IADD3 R15, R248, 0x10, RZ ;  /* 0x00000010f80f7810 */ /* 0x000fe40007ffe0ff */
[----:B------:R-:W-:Y:S01]  /*11d50*/  ISETP.GE.AND P2, PT, R12, c[0x0][0x3c8], PT ;  /* 0x0000f2000c007a0c */ /* 0x000fe20003f46270 */
[----:B------:R1:W-:Y:S01]  /*11d60*/  @!P0 ST.E.64 [R2.64], R116 ;  /* 0x0000007402008985 */ /* 0x0003e2000c101b06 */
[----:B------:R-:W-:Y:S02]  /*11d70*/  @!P4 LEA R6, P0, R13, R0, 0x2 ;  /* 0x000000000d06c211 */ /* 0x000fe400078010ff */
[----:B------:R-:W-:Y:S01]  /*11d80*/  SHF.R.S32.HI R15, RZ, 0x1f, R15 ;  /* 0x0000001fff0f7819 */ /* 0x000fe2000001140f */
[----:B------:R2:W-:Y:S01]  /*11d90*/  @!P5 ST.E.64 [R8.64], R152 ;  /* 0x000000980800d985 */ /* 0x0005e2000c101b06 */
[----:B------:R-:W-:-:S02]  /*11da0*/  IADD3 R14, R248, 0x28, RZ ;  /* 0x00000028f80e7810 */ /* 0x000fc40007ffe0ff */
[----:B------:R-:W-:Y:S02]  /*11db0*/  IADD3 R11, R248, 0x18, RZ ;  /* 0x00000018f80b7810 */ /* 0x000fe40007ffe0ff */
[----:B------:R-:W-:Y:S02]  /*11dc0*/  @!P4 LEA.HI.X R7, R13, R4, R15, 0x2, P0 ;  /* 0x000000040d07c211 */ /* 0x000fe400000f140f */
[----:B------:R-:W-:Y:S02]  /*11dd0*/  ISETP.GE.AND P1, PT, R14, c[0x0][0x3c8], PT ;  /* 0x0000f2000e007a0c */ /* 0x000fe40003f26270 */
[C---:B------:R-:W-:Y:S01]  /*11de0*/  IADD3 R5, R248.reuse, 0x30, RZ ;  /* 0x00000030f8057810 */ /* 0x040fe20007ffe0ff */
[----:B------:R3:W-:Y:S01]  /*11df0*/  @!P4 ST.E.64 [R6.64], R128 ;  /* 0x000000800600c985 */ /* 0x0007e2000c101b06 */
[----:B------:R-:W-:Y:S02]  /*11e00*/  SHF.R.S32.HI R11, RZ, 0x1f, R11 ;  /* 0x0000001fff0b7819 */ /* 0x000fe4000001140b */
[----:B------:R-:W-:-:S02]  /*11e10*/  IADD3 R15, R248, 0x20, RZ ;  /* 0x00000020f80f7810 */ /* 0x000fc40007ffe0ff */
[----:B------:R-:W-:Y:S02]  /*11e20*/  ISETP.GE.AND P0, PT, R5, c[0x0][0x3c8], PT ;  /* 0x0000f20005007a0c */ /* 0x000fe40003f06270 */
[----:B------:R-:W-:Y:S02]  /*11e30*/  SHF.R.S32.HI R15, RZ, 0x1f, R15 ;  /* 0x0000001fff0f7819 */ /* 0x000fe4000001140f */
[C---:B------:R-:W-:Y:S02]  /*11e40*/  IADD3 R13, R248.reuse, 0x40, RZ ;  /* 0x00000040f80d7810 */ /* 0x040fe40007ffe0ff */
[----:B------:R-:W-:Y:S02]  /*11e50*/  IADD3 R16, R248, 0xb0, RZ ;  /* 0x000000b0f8107810 */ /* 0x000fe40007ffe0ff */
[----:B-1----:R-:W-:Y:S02]  /*11e60*/  @!P3 LEA R2, P6, R10, R0, 0x2 ;  /* 0x000000000a02b211 */ /* 0x002fe400078c10ff */
[----:B------:R-:W-:-:S02]  /*11e70*/  SHF.R.S32.HI R16, RZ, 0x1f, R16 ;  /* 0x0000001fff107819 */ /* 0x000fc40000011410 */
[----:B------:R-:W-:Y:S02]  /*11e80*/  @!P3 LEA.HI.X R3, R10, R4, R11, 0x2, P6 ;  /* 0x000000040a03b211 */ /* 0x000fe400030f140b */
[----:B--2---:R-:W-:Y:S02]  /*11e90*/  @!P2 LEA R8, P4, R12, R0, 0x2 ;  /* 0x000000000c08a211 */ /* 0x004fe400078810ff */
[----:B------:R-:W-:Y:S01]  /*11ea0*/  IADD3 R11, R248, 0x38, RZ ;  /* 0x00000038f80b7810 */ /* 0x000fe20007ffe0ff */
[----:B------:R1:W-:Y:S01]  /*11eb0*/  @!P3 ST.E.64 [R2.64], R120 ;  /* 0x000000780200b985 */ /* 0x0003e2000c101b06 */
[----:B------:R-:W-:Y:S02]  /*11ec0*/  @!P2 LEA.HI.X R9, R12, R4, R15, 0x2, P4 ;  /* 0x000000040c09a211 */ /* 0x000fe400020f140f */
[----:B------:R-:W-:Y:S02]  /*11ed0*/  ISETP.GE.AND P5, PT, R11, c[0x0][0x3c8], PT ;  /* 0x0000f2000b007a0c */ /* 0x000fe40003fa6270 */
[----:B------:R-:W-:Y:S01]  /*11ee0*/  IADD3 R15, R248, 0x28, RZ ;  /* 0x00000028f80f7810 */ /* 0x000fe20007ffe0ff */
[----:B------:R2:W-:Y:S01]  /*11ef0*/  @!P2 ST.E.64 [R8.64], R150 ;  /* 0x000000960800a985 */ /* 0x0005e2000c101b06 */
[----:B---3--:R-:W-:-:S02]  /*11f00*/  @!P1 LEA R6, P3, R14, R0, 0x2 ;  /* 0x000000000e069211 */ /* 0x008fc400078610ff */
[----:B------:R-:W-:Y:S02]  /*11f10*/  SHF.R.S32.HI R15, RZ, 0x1f, R15 ;  /* 0x0000001fff0f7819 */ /* 0x000fe4000001140f */
[----:B------:R-:W-:Y:S02]  /*11f20*/  IADD3 R12, R248, 0x30, RZ ;  /* 0x00000030f80c7810 */ /* 0x000fe40007ffe0ff */
[----:B------:R-:W-:Y:S02]  /*11f30*/  @!P1 LEA.HI.X R7, R14, R4, R15, 0x2, P3 ;  /* 0x000000040e079211 */ /* 0x000fe400018f140f */
[----:B------:R-:W-:Y:S02]  /*11f40*/  SHF.R.S32.HI R12, RZ, 0x1f, R12 ;  /* 0x0000001fff0c7819 */ /* 0x000fe4000001140c */
[----:B------:R-:W-:Y:S01]  /*11f50*/  IADD3 R10, R248, 0x48, RZ ;  /* 0x00000048f80a7810 */ /* 0x000fe20007ffe0ff */
[----:B------:R3:W-:Y:S01]  /*11f60*/  @!P1 ST.E.64 [R6.64], R140 ;  /* 0x0000008c06009985 */ /* 0x0007e2000c101b06 */
[----:B------:R-:W-:-:S02]  /*11f70*/  ISETP.GE.AND P4, PT, R13, c[0x0][0x3c8], PT ;  /* 0x0000f2000d007a0c */ /* 0x000fc40003f86270 */
[----:B------:R-:W-:Y:S02]  /*11f80*/  IADD3 R15, R248, 0x38, RZ ;  /* 0x00000038f80f7810 */ /* 0x000fe40007ffe0ff */
[----:B------:R-:W-:Y:S02]  /*11f90*/  ISETP.GE.AND P3, PT, R10, c[0x0][0x3c8], PT ;  /* 0x0000f2000a007a0c */ /* 0x000fe40003f66270 */
[----:B------:R-:W-:Y:S02]  /*11fa0*/  SHF.R.S32.HI R15, RZ, 0x1f, R15 ;  /* 0x0000001fff0f7819 */ /* 0x000fe4000001140f */
[----:B------:R-:W-:Y:S02]  /*11fb0*/  IADD3 R14, R248, 0x58, RZ ;  /* 0x00000058f80e7810 */ /* 0x000fe40007ffe0ff */
[----:B-1----:R-:W-:Y:S02]  /*11fc0*/  @!P0 LEA R2, P6, R5, R0, 0x2 ;  /* 0x0000000005028211 */ /* 0x002fe400078c10ff */
[----:B------:R-:W-:-:S02]  /*11fd0*/  ISETP.GE.AND P1, PT, R14, c[0x0][0x3c8], PT ;  /* 0x0000f2000e007a0c */ /* 0x000fc40003f26270 */
[----:B------:R-:W-:Y:S02]  /*11fe0*/  @!P0 LEA.HI.X R3, R5, R4, R12, 0x2, P6 ;  /* 0x0000000405038211 */ /* 0x000fe400030f140c */
[C---:B--2---:R-:W-:Y:S02]  /*11ff0*/  @!P5 LEA R8, P6, R11.reuse, R0, 0x2 ;  /* 0x000000000b08d211 */ /* 0x044fe400078c10ff */
[----:B------:R-:W-:Y:S01]  /*12000*/  IADD3 R12, R248, 0x50, RZ ;  /* 0x00000050f80c7810 */ /* 0x000fe20007ffe0ff */
[----:B------:R1:W-:Y:S01]  /*12010*/  @!P0 ST.E.64 [R2.64], R124 ;  /* 0x0000007c02008985 */ /* 0x0003e2000c101b06 */
[----:B------:R-:W-:Y:S02]  /*12020*/  @!P5 LEA.HI.X R9, R11, R4, R15, 0x2, P6 ;  /* 0x000000040b09d211 */ /* 0x000fe400030f140f */
[----:B------:R-:W-:Y:S02]  /*12030*/  ISETP.GE.AND P2, PT, R12, c[0x0][0x3c8], PT ;  /* 0x0000f2000c007a0c */ /* 0x000fe40003f46270 */
[C---:B------:R-:W-:Y:S01]  /*12040*/  IADD3 R15, R248.reuse, 0x40, RZ ;  /* 0x00000040f80f7810 */ /* 0x040fe20007ffe0ff */
[----:B------:R2:W-:Y:S01]  /*12050*/  @!P5 ST.E.64 [R8.64], R146 ;  /* 0x000000920800d985 */ /* 0x0005e2000c101b06 */
[----:B------:R-:W-:-:S02]  /*12060*/  IADD3 R11, R248, 0x48, RZ ;  /* 0x00000048f80b7810 */ /* 0x000fc40007ffe0ff */
[C---:B---3--:R-:W-:Y:S02]  /*12070*/  @!P4 LEA R6, P0, R13.reuse, R0, 0x2 ;  /* 0x000000000d06c211 */ /* 0x048fe400078010ff */
[----:B------:R-:W-:Y:S02]  /*12080*/  SHF.R.S32.HI R15, RZ, 0x1f, R15 ;  /* 0x0000001fff0f7819 */ /* 0x000fe4000001140f */
[----:B------:R-:W-:Y:S02]  /*12090*/  SHF.R.S32.HI R11, RZ, 0x1f, R11 ;  /* 0x0000001fff0b7819 */ /* 0x000fe4000001140b */
[----:B------:R-:W-:Y:S02]  /*120a0*/  @!P4 LEA.HI.X R7, R13, R4, R15, 0x2, P0 ;  /* 0x000000040d07c211 */ /* 0x000fe400000f140f */
[C---:B------:R-:W-:Y:S02]  /*120b0*/  IADD3 R15, R248.reuse, 0x50, RZ ;  /* 0x00000050f80f7810 */ /* 0x040fe40007ffe0ff */
[----:B------:R-:W-:Y:S01]  /*120c0*/  IADD3 R5, R248, 0x60, RZ ;  /* 0x00000060f8057810 */ /* 0x000fe20007ffe0ff */
[----:B------:R3:W-:Y:S01]  /*120d0*/  @!P4 ST.E.64 [R6.64], R138 ;  /* 0x0000008a0600c985 */ /* 0x0007e2000c101b06 */
[----:B------:R-:W-:-:S02]  /*120e0*/  SHF.R.S32.HI R15, RZ, 0x1f, R15 ;  /* 0x0000001fff0f7819 */ /* 0x000fc4000001140f */
[----:B------:R-:W-:Y:S02]  /*120f0*/  ISETP.GE.AND P0, PT, R5, c[0x0][0x3c8], PT ;  /* 0x0000f20005007a0c */ /* 0x000fe40003f06270 */
[----:B------:R-:W-:Y:S02]  /*12100*/  IADD3 R13, R248, 0x70, RZ ;  /* 0x00000070f80d7810 */ /* 0x000fe40007ffe0ff */
[C---:B-1----:R-:W-:Y:S02]  /*12110*/  @!P3 LEA R2, P6, R10.reuse, R0, 0x2 ;  /* 0x000000000a02b211 */ /* 0x042fe400078c10ff */
[----:B------:R-:W-:Y:S02]  /*12120*/  ISETP.GE.AND P4, PT, R13, c[0x0][0x3c8], PT ;  /* 0x0000f2000d007a0c */ /* 0x000fe40003f86270 */
[----:B------:R-:W-:Y:S02]  /*12130*/  @!P3 LEA.HI.X R3, R10, R4, R11, 0x2, P6 ;  /* 0x000000040a03b211 */ /* 0x000fe400030f140b */
[----:B--2---:R-:W-:-:S02]  /*12140*/  @!P2 LEA R8, P6, R12, R0, 0x2 ;  /* 0x000000000c08a211 */ /* 0x004fc400078c10ff */
[----:B------:R-:W-:Y:S01]  /*12150*/  IADD3 R11, R248, 0x68, RZ ;  /* 0x00000068f80b7810 */ /* 0x000fe20007ffe0ff */
[----:B------:R1:W-:Y:S01]  /*12160*/  @!P3 ST.E.64 [R2.64], R42 ;  /* 0x0000002a0200b985 */ /* 0x0003e2000c101b06 */
[----:B------:R-:W-:Y:S02]  /*12170*/  @!P2 LEA.HI.X R9, R12, R4, R15, 0x2, P6 ;  /* 0x000000040c09a211 */ /* 0x000fe400030f140f */
[C---:B------:R-:W-:Y:S02]  /*12180*/  IADD3 R15, R248.reuse, 0x58, RZ ;  /* 0x00000058f80f7810 */ /* 0x040fe40007ffe0ff */
[----:B------:R-:W-:Y:S01]  /*12190*/  ISETP.GE.AND P5, PT, R11, c[0x0][0x3c8], PT ;  /* 0x0000f2000b007a0c */ /* 0x000fe20003fa6270 */
[----:B------:R2:W-:Y:S01]  /*121a0*/  @!P2 ST.E.64 [R8.64], R154 ;  /* 0x0000009a0800a985 */ /* 0x0005e2000c101b06 */
[----:B------:R-:W-:Y:S02]  /*121b0*/  SHF.R.S32.HI R15, RZ, 0x1f, R15 ;  /* 0x0000001fff0f7819 */ /* 0x000fe4000001140f */
[----:B------:R-:W-:-:S02]  /*121c0*/  IADD3 R12, R248, 0x60, RZ ;  /* 0x00000060f80c7810 */ /* 0x000fc40007ffe0ff */
[----:B---3--:R-:W-:Y:S02]  /*121d0*/  @!P1 LEA R6, P3, R14, R0, 0x2 ;  /* 0x000000000e069211 */ /* 0x008fe400078610ff */
[----:B------:R-:W-:Y:S02]  /*121e0*/  IADD3 R10, R248, 0x78, RZ ;  /* 0x00000078f80a7810 */ /* 0x000fe40007ffe0ff */
[----:B------:R-:W-:Y:S02]  /*121f0*/  @!P1 LEA.HI.X R7, R14, R4, R15, 0x2, P3 ;  /* 0x000000040e079211 */ /* 0x000fe400018f140f */
[----:B------:R-:W-:Y:S02]  /*12200*/  SHF.R.S32.HI R12, RZ, 0x1f, R12 ;  /* 0x0000001fff0c7819 */ /* 0x000fe4000001140c */
[----:B------:R-:W-:Y:S01]  /*12210*/  IADD3 R15, R248, 0x68, RZ ;  /* 0x00000068f80f7810 */ /* 0x000fe20007ffe0ff */
[----:B------:R3:W-:Y:S01]  /*12220*/  @!P1 ST.E.64 [R6.64], R142 ;  /* 0x0000008e06009985 */ /* 0x0007e2000c101b06 */
[----:B------:R-:W-:-:S02]  /*12230*/  ISETP.GE.AND P3, PT, R10, c[0x0][0x3c8], PT ;  /* 0x0000f2000a007a0c */ /* 0x000fc40003f66270 */
[----:B------:R-:W-:Y:S02]  /*12240*/  SHF.R.S32.HI R15, RZ, 0x1f, R15 ;  /* 0x0000001fff0f7819 */ /* 0x000fe4000001140f */
[----:B------:R-:W-:Y:S02]  /*12250*/  IADD3 R14, R248, 0x88, RZ ;  /* 0x00000088f80e7810 */ /* 0x000fe40007ffe0ff */
[----:B-1----:R-:W-:-:S04]  /*12260*/  @!P0 LEA R2, P6, R5, R0, 0x2 ;  /* 0x0000000005028211 */ /* 0x002fc800078c10ff */
        /* <DEDUP_REMOVED lines=10> */
[C---:B---3--:R-:W-:Y:S02]  /*12310*/  @!P4 LEA R6, P0, R13.reuse, R0, 0x2 ;  /* 0x000000000d06c211 */ /* 0x048fe400078010ff */
[----:B------:R-:W-:Y:S02]  /*12320*/  SHF.R.S32.HI R11, RZ, 0x1f, R11 ;  /* 0x0000001fff0b7819 */ /* 0x000fe4000001140b */
[----:B------:R-:W-:Y:S02]  /*12330*/  @!P4 LEA.HI.X R7, R13, R4, R15, 0x2, P0 ;  /* 0x000000040d07c211 */ /* 0x000fe400000f140f */
[----:B------:R-:W-:Y:S02]  /*12340*/  IADD3 R5, R248, 0x90, RZ ;  /* 0x00000090f8057810 */ /* 0x000fe40007ffe0ff */
[----:B------:R-:W-:Y:S01]  /*12350*/  ISETP.GE.AND P1, PT, R14, c[0x0][0x3c8], PT ;  /* 0x0000f2000e007a0c */ /* 0x000fe20003f26270 */
[----:B------:R3:W-:Y:S01]  /*12360*/  @!P4 ST.E.64 [R6.64], R144 ;  /* 0x000000900600c985 */ /* 0x0007e2000c101b06 */
[----:B------:R-:W-:-:S02]  /*12370*/  IADD3 R15, R248, 0x80, RZ ;  /* 0x00000080f80f7810 */ /* 0x000fc40007ffe0ff */
[----:B------:R-:W-:Y:S02]  /*12380*/  ISETP.GE.AND P0, PT, R5, c[0x0][0x3c8], PT ;  /* 0x0000f20005007a0c */ /* 0x000fe40003f06270 */
[----:B------:R-:W-:Y:S02]  /*12390*/  SHF.R.S32.HI R15, RZ, 0x1f, R15 ;  /* 0x0000001fff0f7819 */ /* 0x000fe4000001140f */
[----:B------:R-:W-:Y:S02]  /*123a0*/  IADD3 R13, R248, 0xa0, RZ ;  /* 0x000000a0f80d7810 */ /* 0x000fe40007ffe0ff */
[C---:B-1----:R-:W-:Y:S02]  /*123b0*/  @!P3 LEA R2, P6, R10.reuse, R0, 0x2 ;  /* 0x000000000a02b211 */ /* 0x042fe400078c10ff */
[----:B------:R-:W-:Y:S02]  /*123c0*/  ISETP.GE.AND P4, PT, R13, c[0x0][0x3c8], PT ;  /* 0x0000f2000d007a0c */ /* 0x000fe40003f86270 */
[----:B------:R-:W-:-:S02]  /*123d0*/  @!P3 LEA.HI.X R3, R10, R4, R11, 0x2, P6 ;  /* 0x000000040a03b211 */ /* 0x000fc400030f140b */
[----:B--2---:R-:W-:Y:S02]  /*123e0*/  @!P2 LEA R8, P6, R12, R0, 0x2 ;  /* 0x000000000c08a211 */ /* 0x004fe400078c10ff */
        /* <DEDUP_REMOVED lines=17> */
[----:B-1----:R-:W-:Y:S02]  /*12500*/  @!P0 LEA R2, P6, R5, R0, 0x2 ;  /* 0x0000000005028211 */ /* 0x002fe400078c10ff */
[----:B------:R-:W-:Y:S02]  /*12510*/  ISETP.GE.AND P2, PT, R15, c[0x0][0x3c8], PT ;  /* 0x0000f2000f007a0c */ /* 0x000fe40003f46270 */
[----:B------:R-:W-:Y:S02]  /*12520*/  @!P0 LEA.HI.X R3, R5, R4, R12, 0x2, P6 ;  /* 0x0000000405038211 */ /* 0x000fe400030f140c */
[----:B--2---:R-:W-:-:S02]  /*12530*/  @!P5 LEA R8, P6, R11, R0, 0x2 ;  /* 0x000000000b08d211 */ /* 0x004fc400078c10ff */
[C---:B------:R-:W-:Y:S01]  /*12540*/  IADD3 R12, R248.reuse, 0xb8, RZ ;  /* 0x000000b8f80c7810 */ /* 0x040fe20007ffe0ff */
[----:B------:R1:W-:Y:S01]  /*12550*/  @!P0 ST.E.64 [R2.64], R54 ;  /* 0x0000003602008985 */ /* 0x0003e2000c101b06 */
[----:B------:R-:W-:Y:S02]  /*12560*/  @!P5 LEA.HI.X R9, R11, R4, R14, 0x2, P6 ;  /* 0x000000040b09d211 */ /* 0x000fe400030f140e */
[C---:B------:R-:W-:Y:S02]  /*12570*/  IADD3 R14, R248.reuse, 0xa0, RZ ;  /* 0x000000a0f80e7810 */ /* 0x040fe40007ffe0ff */
[----:B------:R-:W-:Y:S01]  /*12580*/  IADD3 R5, R248, 0xc0, RZ ;  /* 0x000000c0f8057810 */ /* 0x000fe20007ffe0ff */
[----:B------:R2:W-:Y:S01]  /*12590*/  @!P5 ST.E.64 [R8.64], R160 ;  /* 0x000000a00800d985 */ /* 0x0005e2000c101b06 */
[----:B------:R-:W-:Y:S02]  /*125a0*/  SHF.R.S32.HI R14, RZ, 0x1f, R14 ;  /* 0x0000001fff0e7819 */ /* 0x000fe4000001140e */
[----:B------:R-:W-:-:S02]  /*125b0*/  ISETP.GE.AND P1, PT, R12, c[0x0][0x3c8], PT ;  /* 0x0000f2000c007a0c */ /* 0x000fc40003f26270 */
[C---:B---3--:R-:W-:Y:S02]  /*125c0*/  @!P4 LEA R6, P0, R13.reuse, R0, 0x2 ;  /* 0x000000000d06c211 */ /* 0x048fe400078010ff */
[C---:B------:R-:W-:Y:S02]  /*125d0*/  IADD3 R11, R248.reuse, 0xa8, RZ ;  /* 0x000000a8f80b7810 */ /* 0x040fe40007ffe0ff */
[----:B------:R-:W-:Y:S02]  /*125e0*/  @!P4 LEA.HI.X R7, R13, R4, R14, 0x2, P0 ;  /* 0x000000040d07c211 */ /* 0x000fe400000f140e */
[----:B------:R-:W-:Y:S02]  /*125f0*/  ISETP.GE.AND P0, PT, R5, c[0x0][0x3c8], PT ;  /* 0x0000f20005007a0c */ /* 0x000fe40003f06270 */
[----:B------:R-:W-:Y:S01]  /*12600*/  SHF.R.S32.HI R11, RZ, 0x1f, R11 ;  /* 0x0000001fff0b7819 */ /* 0x000fe2000001140b */
[----:B------:R3:W-:Y:S01]  /*12610*/  @!P4 ST.E.64 [R6.64], R74 ;  /* 0x0000004a0600c985 */ /* 0x0007e2000c101b06 */
[----:B------:R-:W-:-:S02]  /*12620*/  IADD3 R14, R248, 0xc8, RZ ;  /* 0x000000c8f80e7810 */ /* 0x000fc40007ffe0ff */
[----:B------:R-:W-:Y:S02]  /*12630*/  IADD3 R13, R248, 0xb8, RZ ;  /* 0x000000b8f80d7810 */ /* 0x000fe40007ffe0ff */
[----:B------:R-:W-:Y:S02]  /*12640*/  ISETP.GE.AND P4, PT, R14, c[0x0][0x3c8], PT ;  /* 0x0000f2000e007a0c */ /* 0x000fe40003f86270 */
[----:B------:R-:W-:Y:S02]  /*12650*/  SHF.R.S32.HI R13, RZ, 0x1f, R13 ;  /* 0x0000001fff0d7819 */ /* 0x000fe4000001140d */
[----:B-1----:R-:W-:-:S04]  /*12660*/  @!P3 LEA R2, P6, R10, R0, 0x2 ;  /* 0x000000000a02b211 */ /* 0x002fc800078c10ff */
[----:B------:R-:W-:Y:S02]  /*12670*/  @!P3 LEA.HI.X R3, R10, R4, R11, 0x2, P6 ;  /* 0x000000040a03b211 */ /* 0x000fe400030f140b */
[C---:B------:R-:W-:Y:S02]  /*12680*/  IADD3 R11, R248.reuse, 0xc0, RZ ;  /* 0x000000c0f80b7810 */ /* 0x040fe40007ffe0ff */
[C---:B--2---:R-:W-:Y:S01]  /*12690*/  @!P2 LEA R8, P5, R15.reuse, R0, 0x2 ;  /* 0x000000000f08a211 */ /* 0x044fe200078a10ff */
[----:B------:R1:W-:Y:S01]  /*126a0*/  @!P3 ST.E.64 [R2.64], R58 ;  /* 0x0000003a0200b985 */ /* 0x0003e2000c101b06 */
[----:B------:R-:W-:Y:S02]  /*126b0*/  IADD3 R10, R248, 0xd0, RZ ;  /* 0x000000d0f80a7810 */ /* 0x000fe40007ffe0ff */
[----:B------:R-:W-:Y:S02]  /*126c0*/  SHF.R.S32.HI R11, RZ, 0x1f, R11 ;  /* 0x0000001fff0b7819 */ /* 0x000fe4000001140b */
[----:B------:R-:W-:-:S02]  /*126d0*/  @!P2 LEA.HI.X R9, R15, R4, R16, 0x2, P5 ;  /* 0x000000040f09a211 */ /* 0x000fc400028f1410 */
[----:B------:R-:W-:Y:S02]  /*126e0*/  ISETP.GE.AND P5, PT, R10, c[0x0][0x3c8], PT ;  /* 0x0000f2000a007a0c */ /* 0x000fe40003fa6270 */
[----:B------:R-:W-:Y:S01]  /*126f0*/  IADD3 R16, R248, 0xc8, RZ ;  /* 0x000000c8f8107810 */ /* 0x000fe20007ffe0ff */
[----:B------:R-:W-:Y:S01]  /*12700*/  @!P2 ST.E.64 [R8.64], R94 ;  /* 0x0000005e0800a985 */ /* 0x000fe2000c101b06 */
[C---:B---3--:R-:W-:Y:S02]  /*12710*/  @!P1 LEA R6, P6, R12.reuse, R0, 0x2 ;  /* 0x000000000c069211 */ /* 0x048fe400078c10ff */
[----:B------:R-:W-:Y:S02]  /*12720*/  SHF.R.S32.HI R16, RZ, 0x1f, R16 ;  /* 0x0000001fff107819 */ /* 0x000fe40000011410 */
[----:B------:R-:W-:Y:S02]  /*12730*/  @!P1 LEA.HI.X R7, R12, R4, R13, 0x2, P6 ;  /* 0x000000040c079211 */ /* 0x000fe400030f140d */
[----:B------:R-:W-:-:S02]  /*12740*/  IADD3 R12, R248, 0xd8, RZ ;  /* 0x000000d8f80c7810 */ /* 0x000fc40007ffe0ff */
[C---:B------:R-:W-:Y:S01]  /*12750*/  IADD3 R15, R248.reuse, 0xe0, RZ ;  /* 0x000000e0f80f7810 */ /* 0x040fe20007ffe0ff */
[----:B------:R2:W-:Y:S01]  /*12760*/  @!P1 ST.E.64 [R6.64], R78 ;  /* 0x0000004e06009985 */ /* 0x0005e2000c101b06 */
[----:B------:R-:W-:Y:S02]  /*12770*/  IADD3 R13, R248, 0xe8, RZ ;  /* 0x000000e8f80d7810 */ /* 0x000fe40007ffe0ff */
[----:B------:R-:W-:Y:S02]  /*12780*/  ISETP.GE.AND P2, PT, R15, c[0x0][0x3c8], PT ;  /* 0x0000f2000f007a0c */ /* 0x000fe40003f46270 */
[----:B------:R-:W-:Y:S02]  /*12790*/  ISETP.GE.AND P1, PT, R13, c[0x0][0x3c8], PT ;  /* 0x0000f2000d007a0c */ /* 0x000fe40003f26270 */
[----:B-1----:R-:W-:-:S04]  /*127a0*/  @!P0 LEA R2, P3, R5, R0, 0x2 ;  /* 0x0000000005028211 */ /* 0x002fc800078610ff */
[----:B------:R-:W-:Y:S02]  /*127b0*/  @!P0 LEA.HI.X R3, R5, R4, R11, 0x2, P3 ;  /* 0x0000000405038211 */ /* 0x000fe400018f140b */
[----:B------:R-:W-:Y:S02]  /*127c0*/  ISETP.GE.AND P3, PT, R12, c[0x0][0x3c8], PT ;  /* 0x0000f2000c007a0c */ /* 0x000fe40003f66270 */
[C---:B------:R-:W-:Y:S01]  /*127d0*/  IADD3 R11, R248.reuse, 0xd0, RZ ;  /* 0x000000d0f80b7810 */ /* 0x040fe20007ffe0ff */
[----:B------:R1:W-:Y:S01]  /*127e0*/  @!P0 ST.E.64 [R2.64], R62 ;  /* 0x0000003e02008985 */ /* 0x0003e2000c101b06 */
[----:B------:R-:W-:Y:S02]  /*127f0*/  IADD3 R5, R248, 0xf0, RZ ;  /* 0x000000f0f8057810 */ /* 0x000fe40007ffe0ff */
[----:B------:R-:W-:Y:S02]  /*12800*/  SHF.R.S32.HI R11, RZ, 0x1f, R11 ;  /* 0x0000001fff0b7819 */ /* 0x000fe4000001140b */
[----:B--2---:R-:W-:-:S04]  /*12810*/  @!P4 LEA R6, P0, R14, R0, 0x2 ;  /* 0x000000000e06c211 */ /* 0x004fc800078010ff */
[----:B------:R-:W-:Y:S02]  /*12820*/  @!P4 LEA.HI.X R7, R14, R4, R16, 0x2, P0 ;  /* 0x000000040e07c211 */ /* 0x000fe400000f1410 */
[C---:B------:R-:W-:Y:S02]  /*12830*/  IADD3 R14, R248.reuse, 0xd8, RZ ;  /* 0x000000d8f80e7810 */ /* 0x040fe40007ffe0ff */
[----:B------:R-:W-:Y:S01]  /*12840*/  ISETP.GE.AND P0, PT, R5, c[0x0][0x3c8], PT ;  /* 0x0000f20005007a0c */ /* 0x000fe20003f06270 */
[----:B------:R2:W-:Y:S01]  /*12850*/  @!P4 ST.E.64 [R6.64], R82 ;  /* 0x000000520600c985 */ /* 0x0005e2000c101b06 */
[----:B------:R-:W-:Y:S02]  /*12860*/  SHF.R.S32.HI R14, RZ, 0x1f, R14 ;  /* 0x0000001fff0e7819 */ /* 0x000fe4000001140e */
[----:B------:R-:W-:-:S04]  /*12870*/  IADD3 R16, R248, 0xe0, RZ ;  /* 0x000000e0f8107810 */ /* 0x000fc80007ffe0ff */
[----:B------:R-:W-:Y:S02]  /*12880*/  SHF.R.S32.HI R16, RZ, 0x1f, R16 ;  /* 0x0000001fff107819 */ /* 0x000fe40000011410 */
[----:B-1----:R-:W-:-:S04]  /*12890*/  @!P5 LEA R2, P6, R10, R0, 0x2 ;  /* 0x000000000a02d211 */ /* 0x002fc800078c10ff */
        /* <DEDUP_REMOVED lines=8> */
[----:B------:R-:W-:-:S02]  /*12920*/  SHF.R.S32.HI R14, RZ, 0x1f, R14 ;  /* 0x0000001fff0e7819 */ /* 0x000fc4000001140e */
[----:B------:R-:W-:Y:S02]  /*12930*/  SHF.R.S32.HI R12, RZ, 0x1f, R12 ;  /* 0x0000001fff0c7819 */ /* 0x000fe4000001140c */
[----:B--2---:R-:W-:Y:S02]  /*12940*/  @!P1 LEA R6, P5, R13, R0, 0x2 ;  /* 0x000000000d069211 */ /* 0x004fe400078a10ff */
[-C--:B------:R-:W-:Y:S02]  /*12950*/  @!P2 LEA.HI.X R9, R15, R4.reuse, R16, 0x2, P6 ;  /* 0x000000040f09a211 */ /* 0x080fe400030f1410 */
[----:B------:R-:W-:-:S03]  /*12960*/  @!P1 LEA.HI.X R7, R13, R4, R14, 0x2, P5 ;  /* 0x000000040d079211 */ /* 0x000fc600028f140e */
[----:B------:R3:W-:Y:S04]  /*12970*/  @!P2 ST.E.64 [R8.64], R98 ;  /* 0x000000620800a985 */ /* 0x0007e8000c101b06 */
[----:B------:R3:W-:Y:S01]  /*12980*/  @!P1 ST.E.64 [R6.64], R90 ;  /* 0x0000005a06009985 */ /* 0x0007e2000c101b06 */
[----:B-1----:R-:W-:-:S04]  /*12990*/  @!P0 LEA R2, P4, R5, R0, 0x2 ;  /* 0x0000000005028211 */ /* 0x002fc800078810ff */
[----:B------:R-:W-:Y:S02]  /*129a0*/  @!P0 LEA.HI.X R3, R5, R4, R12, 0x2, P4 ;  /* 0x0000000405038211 */ /* 0x000fe400020f140c */
[----:B------:R-:W-:-:S03]  /*129b0*/  IADD3 R5, R248, 0xf8, RZ ;  /* 0x000000f8f8057810 */ /* 0x000fc60007ffe0ff */
[----:B------:R3:W-:Y:S01]  /*129c0*/  @!P0 ST.E.64 [R2.64], R66 ;  /* 0x0000004202008985 */ /* 0x0007e2000c101b06 */
[----:B------:R-:W-:-:S13]  /*129d0*/  ISETP.GE.AND P0, PT, R5, c[0x0][0x3c8], PT ;  /* 0x0000f20005007a0c */ /* 0x000fda0003f06270 */
[----:B------:R-:W-:Y:S05]  /*129e0*/  @P0 BRA `(.L_x_2835) ;  /* 0x00000e6000000947 */ /* 0x000fea0003800000 */
[----:B------:R-:W-:Y:S02]  /*129f0*/  IADD3 R12, R248, 0xf8, RZ ;  /* 0x000000f8f80c7810 */ /* 0x000fe40007ffe0ff */
[----:B---3--:R-:W-:Y:S02]  /*12a00*/  LEA R2, P0, R5, R0, 0x2 ;  /* 0x0000000005027211 */ /* 0x008fe400078010ff */
[----:B------:R-:W-:-:S04]  /*12a10*/  SHF.R.S32.HI R12, RZ, 0x1f, R12 ;  /* 0x0000001fff0c7819 */ /* 0x000fc8000001140c */
[----:B------:R-:W-:-:S05]  /*12a20*/  LEA.HI.X R3, R5, R4, R12, 0x2, P0 ;  /* 0x0000000405037211 */ /* 0x000fca00000f140c */
[----:B------:R1:W-:Y:S01]  /*12a30*/  ST.E.64 [R2.64], R38 ;  /* 0x0000002602007985 */ /* 0x0003e2000c101b06 */
[----:B------:R-:W-:Y:S05]  /*12a40*/  BRA `(.L_x_2835) ;  /* 0x00000e0000007947 */ /* 0x000fea0003800000 */
.L_x_2820:
[----:B------:R-:W2:Y:S01]  /*12a50*/  LDL.LU R6, [R1] ;  /* 0x0000000001067983 */ /* 0x000ea20000300800 */
[----:B------:R-:W-:Y:S02]  /*12a60*/  ISETP.NE.U32.AND P1, PT, RZ, c[0x0][0x508], PT ;  /* 0x00014200ff007a0c */ /* 0x000fe40003f25070 */
[----:B------:R-:W-:Y:S01]  /*12a70*/  ISETP.NE.U32.AND P3, PT, RZ, c[0x0][0x500], PT ;  /* 0x00014000ff007a0c */ /* 0x000fe20003f65070 */
[----:B------:R-:W3:Y:S01]  /*12a80*/  LDL.LU R0, [R1+0x24] ;  /* 0x0000240001007983 */ /* 0x000ee20000300800 */
[----:B------:R-:W-:Y:S01]  /*12a90*/  ISETP.NE.AND.EX P1, PT, RZ, c[0x0][0x50c], PT, P1 ;  /* 0x00014300ff007a0c */ /* 0x000fe20003f25310 */
[----:B------:R-:W-:Y:S01]  /*12aa0*/  IMAD.MOV.U32 R8, RZ, RZ, RZ ;  /* 0x000000ffff087224 */ /* 0x000fe200078e00ff */
[----:B------:R-:W-:Y:S01]  /*12ab0*/  ISETP.NE.AND.EX P3, PT, RZ, c[0x0][0x504], PT, P3 ;  /* 0x00014100ff007a0c */ /* 0x000fe20003f65330 */
[----:B------:R-:W-:Y:S01]  /*12ac0*/  IMAD.MOV.U32 R20, RZ, RZ, c[0x0][0x388] ;  /* 0x0000e200ff147624 */ /* 0x000fe200078e00ff */
[----:B------:R-:W-:-:S09]  /*12ad0*/  IADD3 R2, P2, R252, c[0x0][0x500], RZ ;  /* 0x00014000fc027a10 */ /* 0x000fd20007f5e0ff */
[----:B------:R-:W-:Y:S02]  /*12ae0*/  @P1 IADD3 R4, P0, R252, c[0x0][0x508], RZ ;  /* 0x00014200fc041a10 */ /* 0x000fe40007f1e0ff */
[C---:B--2---:R-:W-:Y:S02]  /*12af0*/  IADD3.X R3, R6.reuse, c[0x0][0x504], RZ, P2, !PT ;  /* 0x0001410006037a10 */ /* 0x044fe400017fe4ff */
[----:B-1----:R-:W-:-:S03]  /*12b00*/  @P1 IADD3.X R5, R6, c[0x0][0x50c], RZ, P0, !PT ;  /* 0x0001430006051a10 */ /* 0x002fc600007fe4ff */
        /* <DEDUP_REMOVED lines=9> */
.L_x_2841:
[----:B------:R-:W2:Y:S01]  /*12ba0*/  LDL.LU R0, [R1+0x2c] ;  /* 0x00002c0001007983 */ /* 0x000ea20000300800 */
[----:B------:R-:W-:Y:S01]  /*12bb0*/  BSSY B0, `(.L_x_2842) ;  /* 0x0000038000007945 */ /* 0x000fe20003800000 */
[----:B------:R-:W-:Y:S02]  /*12bc0*/  LOP3.LUT R14, R242, 0xffff, RZ, 0xc0, !PT ;  /* 0x0000fffff20e7812 */ /* 0x000fe400078ec0ff */
[----:B-1----:R-:W1:Y:S01]  /*12bd0*/  S2R R2, SR_TID.X ;  /* 0x0000000000027919 */ /* 0x002e620000002100 */
[----:B------:R-:W-:-:S02]  /*12be0*/  SEL R15, R251, RZ, !P3 ;  /* 0x000000fffb0f7207 */ /* 0x000fc40005800000 */
[----:B-----5:R-:W-:Y:S02]  /*12bf0*/  SHF.R.S32.HI R18, RZ, 0x1f, R8 ;  /* 0x0000001fff127819 */ /* 0x020fe40000011408 */
[----:B-1----:R-:W-:Y:S02]  /*12c00*/  ISETP.GT.AND P0, PT, R2, 0x7f, PT ;  /* 0x0000007f0200780c */ /* 0x002fe40003f04270 */
[----:B--2---:R-:W-:-:S11]  /*12c10*/  SEL R21, R0, RZ, !P3 ;  /* 0x000000ff00157207 */ /* 0x004fd60005800000 */
        /* <DEDUP_REMOVED lines=49> */
.L_x_2843:
[----:B------:R-:W-:Y:S05]  /*12f30*/  BSYNC B0 ;  /* 0x0000000000007941 */ /* 0x000fea0003800000 */
.L_x_2842:
        /* <DEDUP_REMOVED lines=34> */
.L_x_2913:
[----:B------:R-:W-:Y:S05]  /*13160*/  BRA.DIV ~URZ, `(.L_x_2845) ;  /* 0x00003e027f007947 */ /* 0x000fea000b800000 */
[----:B------:R3:W4:Y:S02]  /*13170*/  SHFL.IDX PT, R0, R14, RZ, 0x181f ;  /* 0x00181fff0e007589 */ /* 0x00072400000e0000 */
.L_x_2914:
        /* <DEDUP_REMOVED lines=25> */
.L_x_2847:
[----:B------:R-:W-:Y:S05]  /*13310*/  BSYNC B0 ;  /* 0x0000000000007941 */ /* 0x000fea0003800000 */
.L_x_2846:
[----:B------:R-:W-:Y:S05]  /*13320*/  BRA.DIV ~URZ, `(.L_x_2848) ;  /* 0x00003cb27f007947 */ /* 0x000fea000b800000 */
[----:B--2---:R2:W1:Y:S04]  /*13330*/  SHFL.IDX PT, R4, R5, 0x1, 0x181f ;  /* 0x00381f0005047f89 */ /* 0x00446800000e0000 */
[----:B----4-:R2:W4:Y:S02]  /*13340*/  SHFL.IDX PT, R0, R14, 0x1, 0x181f ;  /* 0x00381f000e007f89 */ /* 0x01052400000e0000 */
.L_x_2915:
        /* <DEDUP_REMOVED lines=24> */
.L_x_2850:
[----:B------:R-:W-:Y:S05]  /*134d0*/  BSYNC B0 ;  /* 0x0000000000007941 */ /* 0x000fea0003800000 */
.L_x_2849:
[----:B------:R-:W-:Y:S05]  /*134e0*/  BRA.DIV ~URZ, `(.L_x_2851) ;  /* 0x00003bc27f007947 */ /* 0x000fea000b800000 */
[----:B-1----:R1:W2:Y:S02]  /*134f0*/  SHFL.IDX PT, R4, R5, 0x2, 0x181f ;  /* 0x00581f0005047f89 */ /* 0x0022a400000e0000 */
.L_x_2916:
[----:B------:R-:W-:Y:S05]  /*13500*/  BRA.DIV ~URZ, `(.L_x_2852) ;  /* 0x00003c127f007947 */ /* 0x000fea000b800000 */
[----:B----4-:R4:W1:Y:S02]  /*13510*/  SHFL.IDX PT, R0, R14, 0x2, 0x181f ;  /* 0x00581f000e007f89 */ /* 0x01086400000e0000 */
.L_x_2917:
        /* <DEDUP_REMOVED lines=24> */
.L_x_2854:
[----:B------:R-:W-:Y:S05]  /*136a0*/  BSYNC B0 ;  /* 0x0000000000007941 */ /* 0x000fea0003800000 */
.L_x_2853:
[----:B------:R-:W-:Y:S05]  /*136b0*/  BRA.DIV ~URZ, `(.L_x_2855) ;  /* 0x00003ad27f007947 */ /* 0x000fea000b800000 */
[----:B--2---:R2:W3:Y:S04]  /*136c0*/  SHFL.IDX PT, R4, R5, 0x3, 0x181f ;  /* 0x00781f0005047f89 */ /* 0x0044e800000e0000 */
[----:B-1----:R2:W1:Y:S02]  /*136d0*/  SHFL.IDX PT, R0, R14, 0x3, 0x181f ;  /* 0x00781f000e007f89 */ /* 0x00246400000e0000 */
.L_x_2918:
        /* <DEDUP_REMOVED lines=23> */
.L_x_2835:
[----:B------:R-:W-:Y:S05]  /*13850*/  BSYNC B1 ;  /* 0x0000000000017941 */ /* 0x000fea0003800000 */
.L_x_2819:
        /* <DEDUP_REMOVED lines=8> */
[----:B---3--:R-:W-:Y:S01]  /*138e0*/  IMAD.MOV.U32 R7, RZ, RZ, RZ ;  /* 0x000000ffff077224 */ /* 0x008fe200078e00ff */
[----:B--2-4-:R-:W-:-:S04]  /*138f0*/  LOP3.LUT R12, R0, 0x1f, RZ, 0xc0, !PT ;  /* 0x0000001f000c7812 */ /* 0x014fc800078ec0ff */
[----:B------:R-:W-:Y:S01]  /*13900*/  ISETP.NE.AND P5, PT, R12, 0x1f, PT ;  /* 0x0000001f0c00780c */ /* 0x000fe20003fa5270 */
[----:B------:R-:W-:Y:S10]  /*13910*/  BRA.DIV ~URZ, `(.L_x_2857) ;  /* 0x000039427f007947 */ /* 0x000ff4000b800000 */
[----:B------:R2:W3:Y:S02]  /*13920*/  SHFL.IDX PT, R9, R106, RZ, 0x1f ;  /* 0x00001fff6a097589 */ /* 0x0004e400000e0000 */
.L_x_2919:
[----:B------:R-:W-:Y:S05]  /*13930*/  BRA.DIV ~URZ, `(.L_x_2858) ;  /* 0x000039927f007947 */ /* 0x000fea000b800000 */
[----:B------:R4:W2:Y:S02]  /*13940*/  SHFL.IDX PT, R8, R106, 0x1, 0x1f ;  /* 0x00201f006a087f89 */ /* 0x0008a400000e0000 */
.L_x_2920:
        /* <DEDUP_REMOVED lines=18> */
.L_x_2921:
        /* <DEDUP_REMOVED lines=16> */
.L_x_2922:
[----:B----4-:R-:W-:Y:S01]  /*13b70*/  IMAD R0, R0, c[0x0][0x538], RZ ;  /* 0x00014e0000007a24 */ /* 0x010fe200078e02ff */
[----:B------:R-:W-:Y:S04]  /*13b80*/  BSSY B1, `(.L_x_2861) ;  /* 0x00000c5000017945 */ /* 0x000fe80003800000 */
[----:B--2---:R-:W-:-:S04]  /*13b90*/  IADD3 R8, R0, R8, RZ ;  /* 0x0000000800087210 */ /* 0x004fc80007ffe0ff */
[----:B---3--:R-:W-:-:S13]  /*13ba0*/  ISETP.GT.AND P6, PT, R8, R9, PT ;  /* 0x000000090800720c */ /* 0x008fda0003fc4270 */
[----:B------:R-:W-:Y:S05]  /*13bb0*/  @P6 BRA `(.L_x_2862) ;  /* 0x0000024000006947 */ /* 0x000fea0003800000 */
.L_x_2866:
        /* <DEDUP_REMOVED lines=16> */
.L_x_2923:
        /* <DEDUP_REMOVED lines=16> */
.L_x_2924:
[----:B--2---:R-:W-:-:S05]  /*13dc0*/  IMAD R0, R0, c[0x0][0x538], RZ ;  /* 0x00014e0000007a24 */ /* 0x004fca00078e02ff */
[----:B------:R-:W-:-:S04]  /*13dd0*/  IADD3 R8, R0, R8, RZ ;  /* 0x0000000800087210 */ /* 0x000fc80007ffe0ff */
[----:B------:R-:W-:-:S13]  /*13de0*/  ISETP.GT.AND P6, PT, R8, R9, PT ;  /* 0x000000090800720c */ /* 0x000fda0003fc4270 */
[----:B-1----:R-:W-:Y:S05]  /*13df0*/  @!P6 BRA `(.L_x_2866) ;  /* 0xfffffdc00000e947 */ /* 0x002fea000383ffff */
.L_x_2862:
[----:B------:R-:W-:-:S05]  /*13e00*/  IADD3 R8, -R0, R8, RZ ;  /* 0x0000000800087210 */ /* 0x000fca0007ffe1ff */
[----:B------:R-:W-:-:S05]  /*13e10*/  IMAD R0, R4, c[0x0][0x538], R8 ;  /* 0x00014e0004007a24 */ /* 0x000fca00078e0208 */
[----:B------:R-:W-:Y:S01]  /*13e20*/  ISETP.GT.AND P0, PT, R0, R9, PT ;  /* 0x000000090000720c */ /* 0x000fe20003f04270 */
[----:B------:R-:W-:-:S12]  /*13e30*/  BRA.DIV ~URZ, `(.L_x_2867) ;  /* 0x000038f27f007947 */ /* 0x000fd8000b800000 */
[----:B------:R-:W-:-:S04]  /*13e40*/  VOTE.ANY R5, PT, !P0 ;  /* 0x0000000000057806 */ /* 0x000fc800040e0100 */
.L_x_2925:
[----:B------:R-:W2:Y:S02]  /*13e50*/  POPC R0, R5 ;  /* 0x0000000500007309 */ /* 0x000ea40000000000 */
[----:B--2---:R-:W-:Y:S01]  /*13e60*/  IADD3 R243, R0, R243, RZ ;  /* 0x000000f300f37210 */ /* 0x004fe20007ffe0ff */
[----:B------:R-:W-:Y:S05]  /*13e70*/  BRA.DIV ~URZ, `(.L_x_2868) ;  /* 0x000039027f007947 */ /* 0x000fea000b800000 */
[----:B------:R2:W3:Y:S04]  /*13e80*/  SHFL.IDX PT, R10, R6, R0, 0x1f ;  /* 0x00001f00060a7589 */ /* 0x0004e800000e0000 */
[----:B------:R2:W4:Y:S02]  /*13e90*/  SHFL.IDX PT, R7, R7, R0, 0x1f ;  /* 0x00001f0007077589 */ /* 0x00052400000e0000 */
.L_x_2926:
[----:B------:R-:W-:Y:S01]  /*13ea0*/  ISETP.NE.AND P0, PT, R5, RZ, PT ;  /* 0x000000ff0500720c */ /* 0x000fe20003f05270 */
[----:B------:R-:W-:-:S12]  /*13eb0*/  BSSY B0, `(.L_x_2869) ;  /* 0x0000005000007945 */ /* 0x000fd80003800000 */
[----:B------:R-:W-:Y:S05]  /*13ec0*/  @!P0 BRA `(.L_x_2870) ;  /* 0x0000003000008947 */ /* 0x000fea0003800000 */
[----:B--2---:R-:W-:Y:S01]  /*13ed0*/  IADD3 R0, R0, -0x1, RZ ;  /* 0xffffffff00007810 */ /* 0x004fe20007ffe0ff */
[----:B------:R-:W-:Y:S05]  /*13ee0*/  BRA.DIV ~URZ, `(.L_x_2871) ;  /* 0x000039627f007947 */ /* 0x000fea000b800000 */
[----:B------:R2:W1:Y:S02]  /*13ef0*/  SHFL.IDX PT, R11, R4, R0, 0x1f ;  /* 0x00001f00040b7589 */ /* 0x00046400000e0000 */
.L_x_2870:
[----:B------:R-:W-:Y:S05]  /*13f00*/  BSYNC B0 ;  /* 0x0000000000007941 */ /* 0x000fea0003800000 */
.L_x_2869:
        /* <DEDUP_REMOVED lines=66> */
.L_x_2873:
        /* <DEDUP_REMOVED lines=66> */
.L_x_2874:
[----:B------:R-:W-:Y:S05]  /*14750*/  BSYNC B0 ;  /* 0x0000000000007941 */ /* 0x000fea0003800000 */
.L_x_2872:
[----:B------:R-:W-:-:S04]  /*14760*/  LOP3.LUT R0, RZ, R0, RZ, 0x33, !PT ;  /* 0x00000000ff007212 */ /* 0x000fc800078e33ff */
[----:B------:R-:W-:Y:S01]  /*14770*/  IADD3 R241, R0, R10, RZ ;  /* 0x0000000a00f17210 */ /* 0x000fe20007ffe0ff */
[----:B------:R-:W-:Y:S05]  /*14780*/  BRA `(.L_x_2875) ;  /* 0x0000004000007947 */ /* 0x000fea0003800000 */
.L_x_2863:
[----:B------:R-:W-:Y:S01]  /*14790*/  IMAD.MOV.U32 R240, RZ, RZ, R9 ;  /* 0x000000fffff07224 */ /* 0x000fe200078e0009 */
[----:B------:R-:W-:Y:S01]  /*147a0*/  MOV R242, RZ ;  /* 0x000000ff00f27202 */ /* 0x000fe20000000f00 */
[----:B------:R-:W-:Y:S01]  /*147b0*/  IMAD.MOV.U32 R241, RZ, RZ, RZ ;  /* 0x000000fffff17224 */ /* 0x000fe200078e00ff */
[----:B------:R-:W-:Y:S02]  /*147c0*/  MOV R243, c[0x0][0x53c] ;  /* 0x00014f0000f37a02 */ /* 0x000fe40000000f00 */
.L_x_2875:
[----:B------:R-:W-:Y:S05]  /*147d0*/  BSYNC B1 ;  /* 0x0000000000017941 */ /* 0x000fea0003800000 */
.L_x_2861:
[----:B------:R-:W-:Y:S01]  /*147e0*/  WARPSYNC 0xffffffff ;  /* 0xffffffff00007948 */ /* 0x000fe20003800000 */
[----:B------:R-:W-:Y:S01]  /*147f0*/  BAR.SYNC.DEFER_BLOCKING 0x4, 0x100 ;  /* 0x0104000000007b1d */ /* 0x000fe20000010000 */
[----:B------:R-:W-:-:S13]  /*14800*/  ISETP.NE.AND P0, PT, R12, RZ, PT ;  /* 0x000000ff0c00720c */ /* 0x000fda0003f05270 */
[----:B------:R2:W-:Y:S04]  /*14810*/  @!P0 STS.128 [0x20100], R240 ;  /* 0x020100f0ff008388 */ /* 0x0005e80000000c00 */
[----:B------:R-:W-:Y:S06]  /*14820*/  BAR.ARV 0x5, 0x100 ;  /* 0x0144000000007b1d */ /* 0x000fec0000002000 */
.L_x_2856:
[----:B-1----:R-:W-:-:S13]  /*14830*/  ISETP.GE.AND P0, PT, R243, c[0x0][0x53c], PT ;  /* 0x00014f00f3007a0c */ /* 0x002fda0003f06270 */
[----:B--23--:R-:W-:Y:S01]  /*14840*/  @P0 CALL.REL.NOINC `(.L_x_2876) ;  /* 0x0000001000000944 */ /* 0x00cfe20003c00000 */
[----:B------:R-:W-:Y:S05]  /*14850*/  BRA `(.L_x_2877) ;  /* 0xfffed34000007947 */ /* 0x000fea000383ffff */
.L_x_2876:
[----:B------:R-:W-:Y:S05]  /*14860*/  EXIT ;  /* 0x000000000000794d */ /* 0x000fea0003800000 */
.L_x_2759:
[----:B------:R-:W-:Y:S01]  /*14870*/  IMAD.MOV.U32 R0, RZ, RZ, R5 ;  /* 0x000000ffff007224 */ /* 0x000fe200078e0005 */
[----:B------:R-:W-:Y:S02]  /*14880*/  MOV R3, 0x1 ;  /* 0x0000000100037802 */ /* 0x000fe40000000f00 */
[----:B------:R-:W-:Y:S02]  /*14890*/  MOV R2, 0x148b0 ;  /* 0x000148b000027802 */ /* 0x000fe40000000f00 */
[----:B--2---:R-:W-:Y:S05]  /*148a0*/  CALL.REL.NOINC `($__internal_47_$__cuda_sm70_shflsync_up_p) ;  /* 0x000030d000007944 */ /* 0x004fea0003c00000 */
[----:B------:R-:W-:Y:S01]  /*148b0*/  MOV R0, R4 ;  /* 0x0000000400007202 */ /* 0x000fe20000000f00 */
[----:B------:R-:W-:Y:S05]  /*148c0*/  BRA `(.L_x_2878) ;  /* 0xfffebb7000007947 */ /* 0x000fea000383ffff */
.L_x_2760:
[----:B------:R-:W-:Y:S01]  /*148d0*/  IMAD.MOV.U32 R0, RZ, RZ, R5 ;  /* 0x000000ffff007224 */ /* 0x000fe200078e0005 */
[----:B------:R-:W-:Y:S02]  /*148e0*/  MOV R3, 0x2 ;  /* 0x0000000200037802 */ /* 0x000fe40000000f00 */
[----:B------:R-:W-:Y:S02]  /*148f0*/  MOV R2, 0x14910 ;  /* 0x0001491000027802 */ /* 0x000fe40000000f00 */
[----:B--2---:R-:W-:Y:S05]  /*14900*/  CALL.REL.NOINC `($__internal_47_$__cuda_sm70_shflsync_up_p) ;  /* 0x0000307000007944 */ /* 0x004fea0003c00000 */
[----:B------:R-:W-:Y:S01]  /*14910*/  SEL R4, R4, RZ, P4 ;  /* 0x000000ff04047207 */ /* 0x000fe20002000000 */
[----:B------:R-:W-:Y:S01]  /*14920*/  IMAD.MOV.U32 R3, RZ, RZ, 0x4 ;  /* 0x00000004ff037424 */ /* 0x000fe200078e00ff */
[----:B------:R-:W-:-:S03]  /*14930*/  MOV R2, 0x14960 ;  /* 0x0001496000027802 */ /* 0x000fc60000000f00 */
[----:B------:R-:W-:Y:S02]  /*14940*/  IMAD.IADD R0, R5, 0x1, R4 ;  /* 0x0000000105007824 */ /* 0x000fe400078e0204 */
[----:B------:R-:W-:Y:S05]  /*14950*/  CALL.REL.NOINC `($__internal_47_$__cuda_sm70_shflsync_up_p) ;  /* 0x0000302000007944 */ /* 0x000fea0003c00000 */
        /* <DEDUP_REMOVED lines=12> */
[----:B------:R-:W-:Y:S02]  /*14a20*/  MOV R220, 0x1f ;  /* 0x0000001f00dc7802 */ /* 0x000fe40000000f00 */
[----:B------:R-:W-:Y:S01]  /*14a30*/  MOV R3, 0x14a70 ;  /* 0x00014a7000037802 */ /* 0x000fe20000000f00 */
[----:B------:R-:W-:-:S04]  /*14a40*/  IMAD.IADD R4, R0, 0x1, R4 ;  /* 0x0000000100047824 */ /* 0x000fc800078e0204 */
[----:B------:R-:W-:Y:S02]  /*14a50*/  IMAD.MOV.U32 R219, RZ, RZ, R4 ;  /* 0x000000ffffdb7224 */ /* 0x000fe400078e0004 */
[----:B------:R-:W-:Y:S05]  /*14a60*/  CALL.REL.NOINC `($__internal_46_$__cuda_sm70_shflsync_idx_p) ;  /* 0x00002eb000007944 */ /* 0x000fea0003c00000 */
[----:B------:R-:W-:Y:S01]  /*14a70*/  MOV R0, R219 ;  /* 0x000000db00007202 */ /* 0x000fe20000000f00 */
[----:B------:R-:W-:Y:S05]  /*14a80*/  BRA `(.L_x_2879) ;  /* 0xfffebab000007947 */ /* 0x000fea000383ffff */
.L_x_2762:
[----:B------:R-:W-:Y:S02]  /*14a90*/  SEL R0, RZ, 0x1, P0 ;  /* 0x00000001ff007807 */ /* 0x000fe40000000000 */
[----:B------:R-:W-:Y:S02]  /*14aa0*/  MOV R2, 0x14ac0 ;  /* 0x00014ac000027802 */ /* 0x000fe40000000f00 */
[----:B--2---:R-:W-:Y:S05]  /*14ab0*/  CALL.REL.NOINC `($__internal_48_$__cuda_sm70_votesync_ballot) ;  /* 0x00002f2000007944 */ /* 0x004fea0003c00000 */
[----:B------:R-:W-:Y:S01]  /*14ac0*/  MOV R6, R0 ;  /* 0x0000000000067202 */ /* 0x000fe20000000f00 */
[----:B------:R-:W-:Y:S05]  /*14ad0*/  BRA `(.L_x_2880) ;  /* 0xfffebaf000007947 */ /* 0x000fea000383ffff */
.L_x_2763:
[----:B------:R-:W-:Y:S01]  /*14ae0*/  IMAD.MOV.U32 R219, RZ, RZ, R9 ;  /* 0x000000ffffdb7224 */ /* 0x000fe200078e0009 */
[----:B------:R-:W-:Y:S01]  /*14af0*/  MOV R2, R0 ;  /* 0x0000000000027202 */ /* 0x000fe20000000f00 */
[----:B------:R-:W-:Y:S01]  /*14b00*/  IMAD.MOV.U32 R220, RZ, RZ, 0x1f ;  /* 0x0000001fffdc7424 */ /* 0x000fe200078e00ff */
[----:B------:R-:W-:Y:S02]  /*14b10*/  MOV R3, 0x14b30 ;  /* 0x00014b3000037802 */ /* 0x000fe40000000f00 */
[----:B------:R-:W-:Y:S05]  /*14b20*/  CALL.REL.NOINC `($__internal_46_$__cuda_sm70_shflsync_idx_p) ;  /* 0x00002df000007944 */ /* 0x000fea0003c00000 */
[----:B------:R-:W-:Y:S01]  /*14b30*/  IMAD.MOV.U32 R12, RZ, RZ, R219 ;  /* 0x000000ffff0c7224 */ /* 0x000fe200078e00db */
[----:B------:R-:W-:Y:S01]  /*14b40*/  MOV R219, R8 ;  /* 0x0000000800db7202 */ /* 0x000fe20000000f00 */
[----:B------:R-:W-:Y:S01]  /*14b50*/  IMAD.MOV.U32 R5, RZ, RZ, RZ ;  /* 0x000000ffff057224 */ /* 0x000fe200078e00ff */
[----:B------:R-:W-:Y:S01]  /*14b60*/  MOV R2, R0 ;  /* 0x0000000000027202 */ /* 0x000fe20000000f00 */
[----:B------:R-:W-:Y:S01]  /*14b70*/  IMAD.MOV.U32 R220, RZ, RZ, 0x1f ;  /* 0x0000001fffdc7424 */ /* 0x000fe200078e00ff */
[----:B------:R-:W-:-:S02]  /*14b80*/  MOV R3, 0x14ba0 ;  /* 0x00014ba000037802 */ /* 0x000fc40000000f00 */
[----:B------:R-:W-:Y:S05]  /*14b90*/  CALL.REL.NOINC `($__internal_46_$__cuda_sm70_shflsync_idx_p) ;  /* 0x00002d8000007944 */ /* 0x000fea0003c00000 */
[----:B------:R-:W-:Y:S01]  /*14ba0*/  MOV R9, R219 ;  /* 0x000000db00097202 */ /* 0x000fe20000000f00 */
[----:B------:R-:W-:Y:S05]  /*14bb0*/  BRA `(.L_x_2881) ;  /* 0xfffeba7000007947 */ /* 0x000fea000383ffff */
.L_x_2766:
[----:B------:R-:W-:Y:S01]  /*14bc0*/  IMAD.MOV.U32 R219, RZ, RZ, R4 ;  /* 0x000000ffffdb7224 */ /* 0x000fe200078e0004 */
[----:B------:R-:W-:Y:S01]  /*14bd0*/  MOV R2, R0 ;  /* 0x0000000000027202 */ /* 0x000fe20000000f00 */
[----:B------:R-:W-:Y:S01]  /*14be0*/  IMAD.MOV.U32 R220, RZ, RZ, 0x1f ;  /* 0x0000001fffdc7424 */ /* 0x000fe200078e00ff */
[----:B------:R-:W-:-:S02]  /*14bf0*/  MOV R3, 0x14c10 ;  /* 0x00014c1000037802 */ /* 0x000fc40000000f00 */
[----:B--23--:R-:W-:Y:S05]  /*14c00*/  CALL.REL.NOINC `($__internal_46_$__cuda_sm70_shflsync_idx_p) ;  /* 0x00002d1000007944 */ /* 0x00cfea0003c00000 */
[----:B------:R-:W-:Y:S01]  /*14c10*/  MOV R5, R219 ;  /* 0x000000db00057202 */ /* 0x000fe20000000f00 */
[----:B------:R-:W-:Y:S05]  /*14c20*/  BRA `(.L_x_2765) ;  /* 0xfffeba6000007947 */ /* 0x000fea000383ffff */
.L_x_2777:
[----:B------:R-:W-:Y:S01]  /*14c30*/  IMAD.MOV.U32 R219, RZ, RZ, R5 ;  /* 0x000000ffffdb7224 */ /* 0x000fe200078e0005 */
[----:B------:R-:W-:Y:S01]  /*14c40*/  MOV R2, RZ ;  /* 0x000000ff00027202 */ /* 0x000fe20000000f00 */
[----:B------:R-:W-:Y:S01]  /*14c50*/  IMAD.MOV.U32 R220, RZ, RZ, 0x181f ;  /* 0x0000181fffdc7424 */ /* 0x000fe200078e00ff */
[----:B------:R-:W-:-:S02]  /*14c60*/  MOV R3, 0x14c80 ;  /* 0x00014c8000037802 */ /* 0x000fc40000000f00 */
[----:B-----5:R-:W-:Y:S05]  /*14c70*/  CALL.REL.NOINC `($__internal_46_$__cuda_sm70_shflsync_idx_p) ;  /* 0x00002ca000007944 */ /* 0x020fea0003c00000 */
[----:B------:R-:W-:Y:S01]  /*14c80*/  MOV R4, R219 ;  /* 0x000000db00047202 */ /* 0x000fe20000000f00 */
[----:B------:R-:W-:Y:S05]  /*14c90*/  BRA `(.L_x_2882) ;  /* 0xfffedd0000007947 */ /* 0x000fea000383ffff */
.L_x_2778:
[----:B------:R-:W-:Y:S01]  /*14ca0*/  IMAD.MOV.U32 R219, RZ, RZ, R14 ;  /* 0x000000ffffdb7224 */ /* 0x000fe200078e000e */
[----:B------:R-:W-:Y:S01]  /*14cb0*/  MOV R2, RZ ;  /* 0x000000ff00027202 */ /* 0x000fe20000000f00 */
[----:B------:R-:W-:Y:S01]  /*14cc0*/  IMAD.MOV.U32 R220, RZ, RZ, 0x181f ;  /* 0x0000181fffdc7424 */ /* 0x000fe200078e00ff */
[----:B------:R-:W-:-:S02]  /*14cd0*/  MOV R3, 0x14cf0 ;  /* 0x00014cf000037802 */ /* 0x000fc40000000f00 */
[----:B-12--5:R-:W-:Y:S05]  /*14ce0*/  CALL.REL.NOINC `($__internal_46_$__cuda_sm70_shflsync_idx_p) ;  /* 0x00002c3000007944 */ /* 0x026fea0003c00000 */
[----:B------:R-:W-:Y:S01]  /*14cf0*/  MOV R0, R219 ;  /* 0x000000db00007202 */ /* 0x000fe20000000f00 */
[----:B------:R-:W-:Y:S05]  /*14d00*/  BRA `(.L_x_2883) ;  /* 0xfffedcb000007947 */ /* 0x000fea000383ffff */
.L_x_2781:
[----:B------:R-:W-:Y:S01]  /*14d10*/  IMAD.MOV.U32 R219, RZ, RZ, R5 ;  /* 0x000000ffffdb7224 */ /* 0x000fe200078e0005 */
[----:B--2---:R-:W-:Y:S01]  /*14d20*/  MOV R2, 0x1 ;  /* 0x0000000100027802 */ /* 0x004fe20000000f00 */
[----:B------:R-:W-:Y:S01]  /*14d30*/  IMAD.MOV.U32 R220, RZ, RZ, 0x181f ;  /* 0x0000181fffdc7424 */ /* 0x000fe200078e00ff */
[----:B------:R-:W-:-:S02]  /*14d40*/  MOV R3, 0x14d60 ;  /* 0x00014d6000037802 */ /* 0x000fc40000000f00 */
[----:B-1-345:R-:W-:Y:S05]  /*14d50*/  CALL.REL.NOINC `($__internal_46_$__cuda_sm70_shflsync_idx_p) ;  /* 0x00002bc000007944 */ /* 0x03afea0003c00000 */
[----:B------:R-:W-:Y:S01]  /*14d60*/  IMAD.MOV.U32 R4, RZ, RZ, R219 ;  /* 0x000000ffff047224 */ /* 0x000fe200078e00db */
[----:B------:R-:W-:Y:S01]  /*14d70*/  MOV R2, 0x1 ;  /* 0x0000000100027802 */ /* 0x000fe20000000f00 */
[----:B------:R-:W-:Y:S01]  /*14d80*/  IMAD.MOV.U32 R219, RZ, RZ, R14 ;  /* 0x000000ffffdb7224 */ /* 0x000fe200078e000e */
[----:B------:R-:W-:-:S02]  /*14d90*/  MOV R220, 0x181f ;  /* 0x0000181f00dc7802 */ /* 0x000fc40000000f00 */
[----:B------:R-:W-:Y:S02]  /*14da0*/  MOV R3, 0x14dc0 ;  /* 0x00014dc000037802 */ /* 0x000fe40000000f00 */
[----:B------:R-:W-:Y:S05]  /*14db0*/  CALL.REL.NOINC `($__internal_46_$__cuda_sm70_shflsync_idx_p) ;  /* 0x00002b6000007944 */ /* 0x000fea0003c00000 */
[----:B------:R-:W-:Y:S01]  /*14dc0*/  MOV R0, R219 ;  /* 0x000000db00007202 */ /* 0x000fe20000000f00 */
[----:B------:R-:W-:Y:S05]  /*14dd0*/  BRA `(.L_x_2884) ;  /* 0xfffedda000007947 */ /* 0x000fea000383ffff */
.L_x_2784:
[----:B------:R-:W-:Y:S01]  /*14de0*/  IMAD.MOV.U32 R219, RZ, RZ, R5 ;  /* 0x000000ffffdb7224 */ /* 0x000fe200078e0005 */
[----:B-1----:R-:W-:Y:S01]  /*14df0*/  MOV R2, 0x2 ;  /* 0x0000000200027802 */ /* 0x002fe20000000f00 */
[----:B------:R-:W-:Y:S01]  /*14e00*/  IMAD.MOV.U32 R220, RZ, RZ, 0x181f ;  /* 0x0000181fffdc7424 */ /* 0x000fe200078e00ff */
[----:B------:R-:W-:Y:S02]  /*14e10*/  MOV R3, 0x14e30 ;  /* 0x00014e3000037802 */ /* 0x000fe40000000f00 */
[----:B--2345:R-:W-:Y:S05]  /*14e20*/  CALL.REL.NOINC `($__internal_46_$__cuda_sm70_shflsync_idx_p) ;  /* 0x00002af000007944 */ /* 0x03cfea0003c00000 */
[----:B------:R-:W-:Y:S01]  /*14e30*/  MOV R4, R219 ;  /* 0x000000db00047202 */ /* 0x000fe20000000f00 */
[----:B------:R-:W-:Y:S05]  /*14e40*/  BRA `(.L_x_2885) ;  /* 0xfffeded000007947 */ /* 0x000fea000383ffff */
.L_x_2785:
[----:B------:R-:W-:Y:S01]  /*14e50*/  IMAD.MOV.U32 R219, RZ, RZ, R14 ;  /* 0x000000ffffdb7224 */ /* 0x000fe200078e000e */
[----:B------:R-:W-:Y:S01]  /*14e60*/  MOV R2, 0x2 ;  /* 0x0000000200027802 */ /* 0x000fe20000000f00 */
[----:B------:R-:W-:Y:S01]  /*14e70*/  IMAD.MOV.U32 R220, RZ, RZ, 0x181f ;  /* 0x0000181fffdc7424 */ /* 0x000fe200078e00ff */
[----:B------:R-:W-:Y:S02]  /*14e80*/  MOV R3, 0x14ea0 ;  /* 0x00014ea000037802 */ /* 0x000fe40000000f00 */
[----:B-12345:R-:W-:Y:S05]  /*14e90*/  CALL.REL.NOINC `($__internal_46_$__cuda_sm70_shflsync_idx_p) ;  /* 0x00002a8000007944 */ /* 0x03efea0003c00000 */
[----:B------:R-:W-:Y:S01]  /*14ea0*/  MOV R0, R219 ;  /* 0x000000db00007202 */ /* 0x000fe20000000f00 */
[----:B------:R-:W-:Y:S05]  /*14eb0*/  BRA `(.L_x_2886) ;  /* 0xfffede8000007947 */ /* 0x000fea000383ffff */
.L_x_2788:
[----:B------:R-:W-:Y:S01]  /*14ec0*/  IMAD.MOV.U32 R219, RZ, RZ, R5 ;  /* 0x000000ffffdb7224 */ /* 0x000fe200078e0005 */
[----:B-1----:R-:W-:Y:S01]  /*14ed0*/  MOV R2, 0x3 ;  /* 0x0000000300027802 */ /* 0x002fe20000000f00 */
[----:B------:R-:W-:Y:S01]  /*14ee0*/  IMAD.MOV.U32 R220, RZ, RZ, 0x181f ;  /* 0x0000181fffdc7424 */ /* 0x000fe200078e00ff */
[----:B------:R-:W-:-:S02]  /*14ef0*/  MOV R3, 0x14f10 ;  /* 0x00014f1000037802 */ /* 0x000fc40000000f00 */
[----:B--2345:R-:W-:Y:S05]  /*14f00*/  CALL.REL.NOINC `($__internal_46_$__cuda_sm70_shflsync_idx_p) ;  /* 0x00002a1000007944 */ /* 0x03cfea0003c00000 */
        /* <DEDUP_REMOVED lines=8> */
.L_x_2791:
[----:B------:R-:W-:Y:S01]  /*14f90*/  IMAD.MOV.U32 R219, RZ, RZ, R5 ;  /* 0x000000ffffdb7224 */ /* 0x000fe200078e0005 */
[----:B------:R-:W-:Y:S01]  /*14fa0*/  MOV R2, RZ ;  /* 0x000000ff00027202 */ /* 0x000fe20000000f00 */
[----:B------:R-:W-:Y:S01]  /*14fb0*/  IMAD.MOV.U32 R220, RZ, RZ, 0x181f ;  /* 0x0000181fffdc7424 */ /* 0x000fe200078e00ff */
[----:B------:R-:W-:Y:S02]  /*14fc0*/  MOV R3, 0x14fe0 ;  /* 0x00014fe000037802 */ /* 0x000fe40000000f00 */
[----:B------:R-:W-:Y:S05]  /*14fd0*/  CALL.REL.NOINC `($__internal_46_$__cuda_sm70_shflsync_idx_p) ;  /* 0x0000294000007944 */ /* 0x000fea0003c00000 */
[----:B------:R-:W-:Y:S01]  /*14fe0*/  MOV R4, R219 ;  /* 0x000000db00047202 */ /* 0x000fe20000000f00 */
[----:B------:R-:W-:Y:S05]  /*14ff0*/  BRA `(.L_x_2888) ;  /* 0xfffefd4000007947 */ /* 0x000fea000383ffff */
.L_x_2792:
[----:B------:R-:W-:Y:S01]  /*15000*/  IMAD.MOV.U32 R219, RZ, RZ, R15 ;  /* 0x000000ffffdb7224 */ /* 0x000fe200078e000f */
[----:B------:R-:W-:Y:S01]  /*15010*/  MOV R2, RZ ;  /* 0x000000ff00027202 */ /* 0x000fe20000000f00 */
[----:B------:R-:W-:Y:S01]  /*15020*/  IMAD.MOV.U32 R220, RZ, RZ, 0x181f ;  /* 0x0000181fffdc7424 */ /* 0x000fe200078e00ff */
[----:B------:R-:W-:Y:S02]  /*15030*/  MOV R3, 0x15050 ;  /* 0x0001505000037802 */ /* 0x000fe40000000f00 */
[----:B-12---:R-:W-:Y:S05]  /*15040*/  CALL.REL.NOINC `($__internal_46_$__cuda_sm70_shflsync_idx_p) ;  /* 0x000028d000007944 */ /* 0x006fea0003c00000 */
[C---:B------:R-:W-:Y:S01]  /*15050*/  IADD3 R10, P0, R219.reuse, R106, RZ ;  /* 0x0000006adb0a7210 */ /* 0x040fe20007f1e0ff */
[----:B------:R-:W-:Y:S01]  /*15060*/  IMAD.MOV.U32 R220, RZ, RZ, 0x181f ;  /* 0x0000181fffdc7424 */ /* 0x000fe200078e00ff */
[----:B------:R-:W-:-:S02]  /*15070*/  IADD3 R8, P5, R219, R107, RZ ;  /* 0x0000006bdb087210 */ /* 0x000fc40007fbe0ff */
[C---:B------:R-:W-:Y:S01]  /*15080*/  IADD3 R6, P2, R219.reuse, R108, RZ ;  /* 0x0000006cdb067210 */ /* 0x040fe20007f5e0ff */
[C---:B------:R-:W-:Y:S01]  /*15090*/  IMAD.X R11, R4.reuse, 0x1, R101, P0 ;  /* 0x00000001040b7824 */ /* 0x040fe200000e0665 */
[----:B------:R-:W-:Y:S01]  /*150a0*/  IADD3 R2, P0, R219, R109, RZ ;  /* 0x0000006ddb027210 */ /* 0x000fe20007f1e0ff */
[C---:B------:R-:W-:Y:S01]  /*150b0*/  IMAD.X R9, R4.reuse, 0x1, R102, P5 ;  /* 0x0000000104097824 */ /* 0x040fe200028e0666 */
[----:B------:R-:W-:Y:S01]  /*150c0*/  ISETP.GE.AND P6, PT, R217, c[0x0][0x1d4], PT ;  /* 0x00007500d9007a0c */ /* 0x000fe20003fc6270 */
[C---:B------:R-:W-:Y:S01]  /*150d0*/  IMAD.X R7, R4.reuse, 0x1, R103, P2 ;  /* 0x0000000104077824 */ /* 0x040fe200010e0667 */
[----:B------:R-:W-:Y:S01]  /*150e0*/  ISETP.GE.AND P5, PT, R223, c[0x0][0x1d4], PT ;  /* 0x00007500df007a0c */ /* 0x000fe20003fa6270 */
[----:B------:R-:W-:Y:S01]  /*150f0*/  IMAD.X R3, R4, 0x1, R104, P0 ;  /* 0x0000000104037824 */ /* 0x000fe200000e0668 */
[----:B------:R-:W-:Y:S01]  /*15100*/  ISETP.GE.AND P2, PT, R224, c[0x0][0x1d4], PT ;  /* 0x00007500e0007a0c */ /* 0x000fe20003f46270 */
[----:B------:R-:W-:Y:S01]  /*15110*/  IMAD.MOV.U32 R219, RZ, RZ, R5 ;  /* 0x000000ffffdb7224 */ /* 0x000fe200078e0005 */
[----:B------:R-:W-:-:S02]  /*15120*/  ISETP.GE.AND P0, PT, R225, c[0x0][0x1d4], PT ;  /* 0x00007500e1007a0c */ /* 0x000fc40003f06270 */
[----:B------:R-:W-:Y:S02]  /*15130*/  SEL R5, RZ, 0x10, P6 ;  /* 0x00000010ff057807 */ /* 0x000fe40003000000 */
[----:B------:R-:W-:Y:S02]  /*15140*/  SEL R14, RZ, 0x10, P5 ;  /* 0x00000010ff0e7807 */ /* 0x000fe40002800000 */
[----:B------:R-:W-:Y:S01]  /*15150*/  SEL R13, RZ, 0x10, P2 ;  /* 0x00000010ff0d7807 */ /* 0x000fe20001000000 */
[----:B------:R-:W-:Y:S01]  /*15160*/  @!PT LDS RZ, [RZ] ;  /* 0x00000000fffff984 */ /* 0x000fe20000000800 */
[----:B------:R-:W-:Y:S01]  /*15170*/  @!PT LDS RZ, [RZ] ;  /* 0x00000000fffff984 */ /* 0x000fe20000000800 */
[----:B------:R-:W-:Y:S01]  /*15180*/  @!PT LDS RZ, [RZ] ;  /* 0x00000000fffff984 */ /* 0x000fe20000000800 */
[----:B------:R1:W-:Y:S01]  /*15190*/  LDGSTS.E.BYPASS.LTC128B.128 [R215+0x8100], [R10.64], !P6 ;  /* 0x081000000ad77fae */ /* 0x0003e2000f101d46 */
[----:B------:R-:W-:-:S03]  /*151a0*/  SEL R12, RZ, 0x10, P0 ;  /* 0x00000010ff0c7807 */ /* 0x000fc60000000000 */
[----:B------:R1:W-:Y:S04]  /*151b0*/  LDGSTS.E.BYPASS.LTC128B.128 [R215+0xa100], [R8.64], !P5 ;  /* 0x0a10000008d77fae */ /* 0x0003e8000e901d46 */
[----:B------:R1:W-:Y:S04]  /*151c0*/  LDGSTS.E.BYPASS.LTC128B.128 [R215+0xc100], [R6.64], !P2 ;  /* 0x0c10000006d77fae */ /* 0x0003e8000d101d46 */
[----:B------:R2:W-:Y:S02]  /*151d0*/  LDGSTS.E.BYPASS.LTC128B.128 [R215+0xe100], [R2.64], !P0 ;  /* 0x0e10000002d77fae */ /* 0x0005e4000c101d46 */
[----:B--2---:R-:W-:Y:S01]  /*151e0*/  IMAD.MOV.U32 R2, RZ, RZ, 0x1 ;  /* 0x00000001ff027424 */ /* 0x004fe200078e00ff */
[----:B------:R-:W-:-:S02]  /*151f0*/  MOV R3, 0x15210 ;  /* 0x0001521000037802 */ /* 0x000fc40000000f00 */
[----:B-1----:R-:W-:Y:S05]  /*15200*/  CALL.REL.NOINC `($__internal_46_$__cuda_sm70_shflsync_idx_p) ;  /* 0x0000271000007944 */ /* 0x002fea0003c00000 */
        /* <DEDUP_REMOVED lines=8> */
.L_x_2793:
[----:B------:R-:W-:Y:S01]  /*15290*/  IMAD.MOV.U32 R219, RZ, RZ, R4 ;  /* 0x000000ffffdb7224 */ /* 0x000fe200078e0004 */
[----:B------:R-:W-:Y:S01]  /*152a0*/  MOV R2, RZ ;  /* 0x000000ff00027202 */ /* 0x000fe20000000f00 */
[----:B------:R-:W-:Y:S01]  /*152b0*/  IMAD.MOV.U32 R220, RZ, RZ, 0x1c1f ;  /* 0x00001c1fffdc7424 */ /* 0x000fe200078e00ff */
[----:B------:R-:W-:Y:S02]  /*152c0*/  MOV R3, 0x152e0 ;  /* 0x000152e000037802 */ /* 0x000fe40000000f00 */
[----:B------:R-:W-:Y:S05]  /*152d0*/  CALL.REL.NOINC `($__internal_46_$__cuda_sm70_shflsync_idx_p) ;  /* 0x0000264000007944 */ /* 0x000fea0003c00000 */
[----:B------:R-:W-:Y:S01]  /*152e0*/  MOV R0, R219 ;  /* 0x000000db00007202 */ /* 0x000fe20000000f00 */
[----:B------:R-:W-:Y:S05]  /*152f0*/  BRA `(.L_x_2890) ;  /* 0xfffefe6000007947 */ /* 0x000fea000383ffff */
.L_x_2794:
[----:B------:R-:W-:Y:S01]  /*15300*/  IMAD.MOV.U32 R219, RZ, RZ, R4 ;  /* 0x000000ffffdb7224 */ /* 0x000fe200078e0004 */
[----:B------:R-:W-:Y:S01]  /*15310*/  MOV R2, 0x1 ;  /* 0x0000000100027802 */ /* 0x000fe20000000f00 */
[----:B------:R-:W-:Y:S01]  /*15320*/  IMAD.MOV.U32 R220, RZ, RZ, 0x1c1f ;  /* 0x00001c1fffdc7424 */ /* 0x000fe200078e00ff */
[----:B------:R-:W-:Y:S02]  /*15330*/  MOV R3, 0x15350 ;  /* 0x0001535000037802 */ /* 0x000fe40000000f00 */
[----:B-1----:R-:W-:Y:S05]  /*15340*/  CALL.REL.NOINC `($__internal_46_$__cuda_sm70_shflsync_idx_p) ;  /* 0x000025d000007944 */ /* 0x002fea0003c00000 */
        /* <DEDUP_REMOVED lines=57> */
[----:B------:R-:W-:Y:S01]  /*156e0*/  ISETP.GT.AND P2, PT, R0, 0x39, PT ;  /* 0x000000390000780c */ /* 0x000fe20003f44270 */
[----:B------:R-:W-:Y:S01]  /*156f0*/  IMAD.MOV.U32 R0, RZ, RZ, 0x2 ;  /* 0x00000002ff007424 */ /* 0x000fe200078e00ff */
[----:B------:R-:W-:Y:S02]  /*15700*/  FSEL R85, R27, -INF , P0 ;  /* 0xff8000001b557808 */ /* 0x000fe40000000000 */
[----:B------:R-:W-:Y:S02]  /*15710*/  FMNMX.FTZ R5, R86, R5, !PT ;  /* 0x0000000556057209 */ /* 0x000fe40007810000 */
[----:B------:R-:W-:Y:S02]  /*15720*/  FMNMX.FTZ R132, R92, R132, !PT ;  /* 0x000000845c847209 */ /* 0x000fe40007810000 */
[----:B------:R-:W-:-:S02]  /*15730*/  FSEL R84, R26, -INF , P2 ;  /* 0xff8000001a547808 */ /* 0x000fc40001000000 */
[----:B------:R-:W-:Y:S01]  /*15740*/  FMNMX.FTZ R5, R85, R5, !PT ;  /* 0x0000000555057209 */ /* 0x000fe20007810000 */
[----:B------:R-:W-:Y:S01]  /*15750*/  IMAD.MOV.U32 R4, RZ, RZ, R132 ;  /* 0x000000ffff047224 */ /* 0x000fe200078e0084 */
[----:B------:R-:W-:Y:S02]  /*15760*/  MOV R2, 0x15790 ;  /* 0x0001579000027802 */ /* 0x000fe40000000f00 */
[----:B------:R-:W-:Y:S02]  /*15770*/  FMNMX.FTZ R5, R84, R5, !PT ;  /* 0x0000000554057209 */ /* 0x000fe40007810000 */
[----:B------:R-:W-:Y:S05]  /*15780*/  CALL.REL.NOINC `($__internal_45_$__cuda_sm70_shflsync_bfly_p) ;  /* 0x0000213000007944 */ /* 0x000fea0003c00000 */
[----:B------:R-:W-:Y:S01]  /*15790*/  FMNMX.FTZ R132, R132, R0, !PT ;  /* 0x0000000084847209 */ /* 0x000fe20007810000 */
[----:B------:R-:W-:Y:S01]  /*157a0*/  IMAD.MOV.U32 R0, RZ, RZ, 0x1 ;  /* 0x00000001ff007424 */ /* 0x000fe200078e00ff */
[----:B------:R-:W-:-:S03]  /*157b0*/  MOV R2, 0x157e0 ;  /* 0x000157e000027802 */ /* 0x000fc60000000f00 */
[----:B------:R-:W-:Y:S02]  /*157c0*/  IMAD.MOV.U32 R4, RZ, RZ, R132 ;  /* 0x000000ffff047224 */ /* 0x000fe400078e0084 */
[----:B------:R-:W-:Y:S05]  /*157d0*/  CALL.REL.NOINC `($__internal_45_$__cuda_sm70_shflsync_bfly_p) ;  /* 0x000020e000007944 */ /* 0x000fea0003c00000 */
[----:B------:R-:W-:Y:S01]  /*157e0*/  FMNMX.FTZ R132, R132, R0, !PT ;  /* 0x0000000084847209 */ /* 0x000fe20007810000 */
[----:B------:R-:W-:Y:S01]  /*157f0*/  IMAD.MOV.U32 R4, RZ, RZ, R5 ;  /* 0x000000ffff047224 */ /* 0x000fe200078e0005 */
[----:B------:R-:W-:Y:S01]  /*15800*/  MOV R2, 0x15830 ;  /* 0x0001583000027802 */ /* 0x000fe20000000f00 */
[----:B------:R-:W-:Y:S02]  /*15810*/  IMAD.MOV.U32 R0, RZ, RZ, 0x2 ;  /* 0x00000002ff007424 */ /* 0x000fe400078e00ff */
[----:B------:R-:W-:Y:S05]  /*15820*/  CALL.REL.NOINC `($__internal_45_$__cuda_sm70_shflsync_bfly_p) ;  /* 0x0000209000007944 */ /* 0x000fea0003c00000 */
[----:B------:R-:W-:Y:S01]  /*15830*/  FMNMX.FTZ R4, R5, R0, !PT ;  /* 0x0000000005047209 */ /* 0x000fe20007810000 */
[----:B------:R-:W-:Y:S01]  /*15840*/  IMAD.MOV.U32 R0, RZ, RZ, 0x1 ;  /* 0x00000001ff007424 */ /* 0x000fe200078e00ff */
[----:B------:R-:W-:Y:S02]  /*15850*/  MOV R2, 0x15870 ;  /* 0x0001587000027802 */ /* 0x000fe40000000f00 */
[----:B------:R-:W-:Y:S05]  /*15860*/  CALL.REL.NOINC `($__internal_45_$__cuda_sm70_shflsync_bfly_p) ;  /* 0x0000205000007944 */ /* 0x000fea0003c00000 */
[----:B------:R-:W-:Y:S01]  /*15870*/  MOV R5, R0 ;  /* 0x0000000000057202 */ /* 0x000fe20000000f00 */
[----:B------:R-:W-:Y:S05]  /*15880*/  BRA `(.L_x_2891) ;  /* 0xfffeff8000007947 */ /* 0x000fea000383ffff */
.L_x_2798:
[----:B------:R-:W-:Y:S01]  /*15890*/  MOV R2, RZ ;  /* 0x000000ff00027202 */ /* 0x000fe20000000f00 */
[----:B------:R-:W-:Y:S01]  /*158a0*/  IMAD.MOV.U32 R219, RZ, RZ, R5 ;  /* 0x000000ffffdb7224 */ /* 0x000fe200078e0005 */
[----:B------:R-:W-:Y:S01]  /*158b0*/  MOV R3, 0x158e0 ;  /* 0x000158e000037802 */ /* 0x000fe20000000f00 */
[----:B------:R-:W-:Y:S02]  /*158c0*/  IMAD.MOV.U32 R220, RZ, RZ, 0x181f ;  /* 0x0000181fffdc7424 */ /* 0x000fe400078e00ff */
[----:B-1234-:R-:W-:Y:S05]  /*158d0*/  CALL.REL.NOINC `($__internal_46_$__cuda_sm70_shflsync_idx_p) ;  /* 0x0000204000007944 */ /* 0x01efea0003c00000 */
[----:B------:R-:W-:Y:S01]  /*158e0*/  MOV R4, R219 ;  /* 0x000000db00047202 */ /* 0x000fe20000000f00 */
[----:B------:R-:W-:-:S05]  /*158f0*/  BRA `(.L_x_2892) ;  /* 0xffff164000007947 */ /* 0x000fca000383ffff */
.L_x_2799:
[----:B------:R-:W-:Y:S01]  /*15900*/  MOV R2, RZ ;  /* 0x000000ff00027202 */ /* 0x000fe20000000f00 */
[----:B------:R-:W-:Y:S01]  /*15910*/  IMAD.MOV.U32 R219, RZ, RZ, R21 ;  /* 0x000000ffffdb7224 */ /* 0x000fe200078e0015 */
[----:B------:R-:W-:Y:S01]  /*15920*/  MOV R3, 0x15950 ;  /* 0x0001595000037802 */ /* 0x000fe20000000f00 */
[----:B------:R-:W-:Y:S02]  /*15930*/  IMAD.MOV.U32 R220, RZ, RZ, 0x181f ;  /* 0x0000181fffdc7424 */ /* 0x000fe400078e00ff */
[----:B-1234-:R-:W-:Y:S05]  /*15940*/  CALL.REL.NOINC `($__internal_46_$__cuda_sm70_shflsync_idx_p) ;  /* 0x00001fd000007944 */ /* 0x01efea0003c00000 */
        /* <DEDUP_REMOVED lines=13> */
[C---:B------:R-:W-:Y:S05]  /*15a20*/  IMAD.X R7, R4.reuse, 0x1, R23, P0 ;  /* 0x0000000104077824 */ /* 0x040fea00000e0617 */
[----:B------:R2:W-:Y:S01]  /*15a30*/  LDGSTS.E.BYPASS.LTC128B.128 [R215+0x2100], [R6.64], !P5 ;  /* 0x0210000006d77fae */ /* 0x0005e2000e901d46 */
[C---:B-1----:R-:W-:Y:S05]  /*15a40*/  IADD3 R2, P0, R219.reuse, R132, RZ ;  /* 0x00000084db027210 */ /* 0x042fea0007f1e0ff */
        /* <DEDUP_REMOVED lines=11> */
[----:B--2---:R-:W-:Y:S05]  /*15b00*/  CALL.REL.NOINC `($__internal_46_$__cuda_sm70_shflsync_idx_p) ;  /* 0x00001e1000007944 */ /* 0x004fea0003c00000 */
[----:B------:R-:W-:Y:S01]  /*15b10*/  MOV R2, 0x1 ;  /* 0x0000000100027802 */ /* 0x000fe20000000f00 */
[----:B------:R-:W-:Y:S01]  /*15b20*/  IMAD.MOV.U32 R4, RZ, RZ, R219 ;  /* 0x000000ffff047224 */ /* 0x000fe200078e00db */
[----:B------:R-:W-:Y:S01]  /*15b30*/  MOV R220, 0x181f ;  /* 0x0000181f00dc7802 */ /* 0x000fe20000000f00 */
[----:B------:R-:W-:Y:S01]  /*15b40*/  IMAD.MOV.U32 R219, RZ, RZ, R21 ;  /* 0x000000ffffdb7224 */ /* 0x000fe200078e0015 */
[----:B------:R-:W-:Y:S02]  /*15b50*/  MOV R3, 0x15b70 ;  /* 0x00015b7000037802 */ /* 0x000fe40000000f00 */
[----:B------:R-:W-:Y:S05]  /*15b60*/  CALL.REL.NOINC `($__internal_46_$__cuda_sm70_shflsync_idx_p) ;  /* 0x00001db000007944 */ /* 0x000fea0003c00000 */
[----:B------:R-:W-:Y:S01]  /*15b70*/  MOV R0, R219 ;  /* 0x000000db00007202 */ /* 0x000fe20000000f00 */
[----:B------:R-:W-:-:S05]  /*15b80*/  BRA `(.L_x_2893) ;  /* 0xffff155000007947 */ /* 0x000fca000383ffff */
.L_x_2802:
[----:B------:R-:W-:Y:S01]  /*15b90*/  MOV R2, RZ ;  /* 0x000000ff00027202 */ /* 0x000fe20000000f00 */
[----:B------:R-:W-:Y:S01]  /*15ba0*/  IMAD.MOV.U32 R219, RZ, RZ, R5 ;  /* 0x000000ffffdb7224 */ /* 0x000fe200078e0005 */
[----:B------:R-:W-:Y:S01]  /*15bb0*/  MOV R3, 0x15be0 ;  /* 0x00015be000037802 */ /* 0x000fe20000000f00 */
[----:B------:R-:W-:Y:S02]  /*15bc0*/  IMAD.MOV.U32 R220, RZ, RZ, 0x181f ;  /* 0x0000181fffdc7424 */ /* 0x000fe400078e00ff */
[----:B-1----:R-:W-:Y:S05]  /*15bd0*/  CALL.REL.NOINC `($__internal_46_$__cuda_sm70_shflsync_idx_p) ;  /* 0x00001d4000007944 */ /* 0x002fea0003c00000 */
[----:B------:R-:W-:Y:S01]  /*15be0*/  MOV R4, R219 ;  /* 0x000000db00047202 */ /* 0x000fe20000000f00 */
[----:B------:R-:W-:-:S05]  /*15bf0*/  BRA `(.L_x_2894) ;  /* 0xffff29f000007947 */ /* 0x000fca000383ffff */
.L_x_2803:
[----:B------:R-:W-:Y:S01]  /*15c00*/  MOV R2, RZ ;  /* 0x000000ff00027202 */ /* 0x000fe20000000f00 */
[----:B------:R-:W-:Y:S01]  /*15c10*/  IMAD.MOV.U32 R219, RZ, RZ, R8 ;  /* 0x000000ffffdb7224 */ /* 0x000fe200078e0008 */
[----:B------:R-:W-:Y:S01]  /*15c20*/  MOV R3, 0x15c50 ;  /* 0x00015c5000037802 */ /* 0x000fe20000000f00 */
[----:B------:R-:W-:Y:S02]  /*15c30*/  IMAD.MOV.U32 R220, RZ, RZ, 0x181f ;  /* 0x0000181fffdc7424 */ /* 0x000fe400078e00ff */
[----:B-123--:R-:W-:Y:S05]  /*15c40*/  CALL.REL.NOINC `($__internal_46_$__cuda_sm70_shflsync_idx_p) ;  /* 0x00001cd000007944 */ /* 0x00efea0003c00000 */
        /* <DEDUP_REMOVED lines=14> */
[C---:B-1----:R-:W-:Y:S05]  /*15d30*/  IADD3 R2, P0, R219.reuse, R21, RZ ;  /* 0x00000015db027210 */ /* 0x042fea0007f1e0ff */
[C---:B------:R-:W-:Y:S01]  /*15d40*/  IMAD.X R3, R4.reuse, 0x1, R13, P0 ;  /* 0x0000000104037824 */ /* 0x040fe200000e060d */
[----:B--2---:R-:W-:Y:S04]  /*15d50*/  SEL R6, RZ, 0x10, P5 ;  /* 0x00000010ff067807 */ /* 0x004fe80002800000 */
        /* <DEDUP_REMOVED lines=10> */
[----:B------:R-:W-:Y:S05]  /*15e00*/  CALL.REL.NOINC `($__internal_46_$__cuda_sm70_shflsync_idx_p) ;  /* 0x00001b1000007944 */ /* 0x000fea0003c00000 */
        /* <DEDUP_REMOVED lines=8> */
.L_x_2804:
[----:B-1----:R-:W-:Y:S01]  /*15e90*/  MOV R2, RZ ;  /* 0x000000ff00027202 */ /* 0x002fe20000000f00 */
[----:B------:R-:W-:Y:S01]  /*15ea0*/  IMAD.MOV.U32 R219, RZ, RZ, R4 ;  /* 0x000000ffffdb7224 */ /* 0x000fe200078e0004 */
[----:B------:R-:W-:Y:S01]  /*15eb0*/  MOV R3, 0x15ee0 ;  /* 0x00015ee000037802 */ /* 0x000fe20000000f00 */
[----:B------:R-:W-:Y:S02]  /*15ec0*/  IMAD.MOV.U32 R220, RZ, RZ, 0x1c1f ;  /* 0x00001c1fffdc7424 */ /* 0x000fe400078e00ff */
[----:B------:R-:W-:Y:S05]  /*15ed0*/  CALL.REL.NOINC `($__internal_46_$__cuda_sm70_shflsync_idx_p) ;  /* 0x00001a4000007944 */ /* 0x000fea0003c00000 */
[----:B------:R-:W-:Y:S01]  /*15ee0*/  MOV R0, R219 ;  /* 0x000000db00007202 */ /* 0x000fe20000000f00 */
[----:B------:R-:W-:-:S05]  /*15ef0*/  BRA `(.L_x_2896) ;  /* 0xffff2b0000007947 */ /* 0x000fca000383ffff */
.L_x_2805:
[----:B------:R-:W-:Y:S01]  /*15f00*/  MOV R2, 0x1 ;  /* 0x0000000100027802 */ /* 0x000fe20000000f00 */
[----:B------:R-:W-:Y:S01]  /*15f10*/  IMAD.MOV.U32 R219, RZ, RZ, R4 ;  /* 0x000000ffffdb7224 */ /* 0x000fe200078e0004 */
[----:B------:R-:W-:Y:S01]  /*15f20*/  MOV R3, 0x15f50 ;  /* 0x00015f5000037802 */ /* 0x000fe20000000f00 */
[----:B------:R-:W-:Y:S02]  /*15f30*/  IMAD.MOV.U32 R220, RZ, RZ, 0x1c1f ;  /* 0x00001c1fffdc7424 */ /* 0x000fe400078e00ff */
[----:B--2---:R-:W-:Y:S05]  /*15f40*/  CALL.REL.NOINC `($__internal_46_$__cuda_sm70_shflsync_idx_p) ;  /* 0x000019d000007944 */ /* 0x004fea0003c00000 */
[----:B------:R-:W-:Y:S01]  /*15f50*/  FMNMX.FTZ R0, R6, R133, !PT ;  /* 0x0000008506007209 */ /* 0x000fe20007810000 */
[----:B------:R-:W-:Y:S03]  /*15f60*/  IMAD.IADD R219, R5, 0x1, R219 ;  /* 0x0000000105db7824 */ /* 0x000fe600078e02db */
[----:B------:R-:W-:Y:S02]  /*15f70*/  FMNMX.FTZ R0, R25, R0, !PT ;  /* 0x0000000019007209 */ /* 0x000fe40007810000 */
[C---:B------:R-:W-:Y:S02]  /*15f80*/  ISETP.GT.AND P6, PT, R219.reuse, RZ, PT ;  /* 0x000000ffdb00720c */ /* 0x040fe40003fc4270 */
[C---:B------:R-:W-:Y:S02]  /*15f90*/  ISETP.GT.AND P5, PT, R219.reuse, 0x1, PT ;  /* 0x00000001db00780c */ /* 0x040fe40003fa4270 */
[----:B------:R-:W-:Y:S02]  /*15fa0*/  FSEL R5, R192, -INF , P6 ;  /* 0xff800000c0057808 */ /* 0x000fe40003000000 */
[----:B------:R-:W-:Y:S02]  /*15fb0*/  ISETP.GT.AND P2, PT, R219, 0x8, PT ;  /* 0x00000008db00780c */ /* 0x000fe40003f44270 */
[----:B------:R-:W-:Y:S02]  /*15fc0*/  FSEL R169, R191, -INF , P5 ;  /* 0xff800000bfa97808 */ /* 0x000fe40002800000 */
[----:B------:R-:W-:Y:S02]  /*15fd0*/  FMNMX.FTZ R2, R5, R134, !PT ;  /* 0x0000008605027209 */ /* 0x000fe40007810000 */
[----:B------:R-:W-:Y:S02]  /*15fe0*/  ISETP.GT.AND P0, PT, R219, 0x9, PT ;  /* 0x00000009db00780c */ /* 0x000fe40003f04270 */
[----:B------:R-:W-:Y:S02]  /*15ff0*/  FSEL R35, R190, -INF , P2 ;  /* 0xff800000be237808 */ /* 0x000fe40001000000 */
[----:B------:R-:W-:Y:S02]  /*16000*/  FMNMX.FTZ R0, R24, R0, !PT ;  /* 0x0000000018007209 */ /* 0x000fe40007810000 */
        /* <DEDUP_REMOVED lines=13> */
[C---:B------:R-:W-:Y:S02]  /*160e0*/  ISETP.GT.AND P0, PT, R219.reuse, 0x19, PT ;  /* 0x00000019db00780c */ /* 0x040fe40003f04270 */
        /* <DEDUP_REMOVED lines=30> */
[----:B------:R-:W-:Y:S02]  /*162d0*/  ISETP.GT.AND P0, PT, R219, 0x39, PT ;  /* 0x00000039db00780c */ /* 0x000fe40003f04270 */
[----:B------:R-:W-:Y:S02]  /*162e0*/  FMNMX.FTZ R4, R13, R4, !PT ;  /* 0x000000040d047209 */ /* 0x000fe40007810000 */
[----:B------:R-:W-:Y:S02]  /*162f0*/  FSEL R8, R170, -INF , P2 ;  /* 0xff800000aa087808 */ /* 0x000fe40001000000 */
[----:B------:R-:W-:Y:S02]  /*16300*/  FMNMX.FTZ R0, R9, R0, !PT ;  /* 0x0000000009007209 */ /* 0x000fe40007810000 */
[----:B------:R-:W-:Y:S02]  /*16310*/  FMNMX.FTZ R4, R12, R4, !PT ;  /* 0x000000040c047209 */ /* 0x000fe40007810000 */
[----:B------:R-:W-:Y:S02]  /*16320*/  FSEL R7, R168, -INF , P0 ;  /* 0xff800000a8077808 */ /* 0x000fe40000000000 */
[----:B------:R-:W-:Y:S01]  /*16330*/  FMNMX.FTZ R168, R8, R0, !PT ;  /* 0x0000000008a87209 */ /* 0x000fe20007810000 */
[----:B------:R-:W-:Y:S01]  /*16340*/  IMAD.MOV.U32 R0, RZ, RZ, 0x2 ;  /* 0x00000002ff007424 */ /* 0x000fe200078e00ff */
[----:B------:R-:W-:Y:S02]  /*16350*/  FMNMX.FTZ R4, R11, R4, !PT ;  /* 0x000000040b047209 */ /* 0x000fe40007810000 */
[----:B------:R-:W-:Y:S02]  /*16360*/  FMNMX.FTZ R168, R7, R168, !PT ;  /* 0x000000a807a87209 */ /* 0x000fe40007810000 */
[----:B------:R-:W-:Y:S02]  /*16370*/  MOV R2, 0x16390 ;  /* 0x0001639000027802 */ /* 0x000fe40000000f00 */
[----:B------:R-:W-:Y:S05]  /*16380*/  CALL.REL.NOINC `($__internal_45_$__cuda_sm70_shflsync_bfly_p) ;  /* 0x0000153000007944 */ /* 0x000fea0003c00000 */
[----:B------:R-:W-:Y:S01]  /*16390*/  FMNMX.FTZ R4, R4, R0, !PT ;  /* 0x0000000004047209 */ /* 0x000fe20007810000 */
[----:B------:R-:W-:Y:S01]  /*163a0*/  IMAD.MOV.U32 R0, RZ, RZ, 0x1 ;  /* 0x00000001ff007424 */ /* 0x000fe200078e00ff */
[----:B------:R-:W-:Y:S02]  /*163b0*/  MOV R2, 0x163d0 ;  /* 0x000163d000027802 */ /* 0x000fe40000000f00 */
        /* <DEDUP_REMOVED lines=10> */
[----:B------:R-:W-:-:S05]  /*16460*/  BRA `(.L_x_2897) ;  /* 0xffff2c4000007947 */ /* 0x000fca000383ffff */
.L_x_2808:
[----:B------:R-:W-:Y:S01]  /*16470*/  MOV R2, RZ ;  /* 0x000000ff00027202 */ /* 0x000fe20000000f00 */
[----:B------:R-:W-:Y:S01]  /*16480*/  IMAD.MOV.U32 R219, RZ, RZ, R4 ;  /* 0x000000ffffdb7224 */ /* 0x000fe200078e0004 */
[----:B------:R-:W-:Y:S01]  /*16490*/  MOV R3, 0x164c0 ;  /* 0x000164c000037802 */ /* 0x000fe20000000f00 */
[----:B------:R-:W-:Y:S02]  /*164a0*/  IMAD.MOV.U32 R220, RZ, RZ, 0x181f ;  /* 0x0000181fffdc7424 */ /* 0x000fe400078e00ff */
[----:B-1234-:R-:W-:Y:S05]  /*164b0*/  CALL.REL.NOINC `($__internal_46_$__cuda_sm70_shflsync_idx_p) ;  /* 0x0000146000007944 */ /* 0x01efea0003c00000 */
[----:B------:R-:W-:Y:S01]  /*164c0*/  MOV R2, R219 ;  /* 0x000000db00027202 */ /* 0x000fe20000000f00 */
[----:B------:R-:W-:-:S05]  /*164d0*/  BRA `(.L_x_2898) ;  /* 0xffff4bb000007947 */ /* 0x000fca000383ffff */
.L_x_2811:
[----:B------:R-:W-:Y:S01]  /*164e0*/  MOV R2, RZ ;  /* 0x000000ff00027202 */ /* 0x000fe20000000f00 */
[----:B------:R-:W-:Y:S01]  /*164f0*/  IMAD.MOV.U32 R219, RZ, RZ, R5 ;  /* 0x000000ffffdb7224 */ /* 0x000fe200078e0005 */
[----:B------:R-:W-:Y:S01]  /*16500*/  MOV R3, 0x16530 ;  /* 0x0001653000037802 */ /* 0x000fe20000000f00 */
[----:B------:R-:W-:Y:S02]  /*16510*/  IMAD.MOV.U32 R220, RZ, RZ, 0x181f ;  /* 0x0000181fffdc7424 */ /* 0x000fe400078e00ff */
[----:B------:R-:W-:Y:S05]  /*16520*/  CALL.REL.NOINC `($__internal_46_$__cuda_sm70_shflsync_idx_p) ;  /* 0x000013f000007944 */ /* 0x000fea0003c00000 */
[----:B------:R-:W-:Y:S01]  /*16530*/  MOV R4, R219 ;  /* 0x000000db00047202 */ /* 0x000fe20000000f00 */
[----:B------:R-:W-:-:S05]  /*16540*/  BRA `(.L_x_2899) ;  /* 0xffff618000007947 */ /* 0x000fca000383ffff */
.L_x_2812:
[----:B------:R-:W-:Y:S01]  /*16550*/  MOV R2, RZ ;  /* 0x000000ff00027202 */ /* 0x000fe20000000f00 */
[----:B------:R-:W-:Y:S01]  /*16560*/  IMAD.MOV.U32 R219, RZ, RZ, R8 ;  /* 0x000000ffffdb7224 */ /* 0x000fe200078e0008 */
[----:B------:R-:W-:Y:S01]  /*16570*/  MOV R3, 0x165a0 ;  /* 0x000165a000037802 */ /* 0x000fe20000000f00 */
[----:B------:R-:W-:Y:S02]  /*16580*/  IMAD.MOV.U32 R220, RZ, RZ, 0x181f ;  /* 0x0000181fffdc7424 */ /* 0x000fe400078e00ff */
[----:B-12---:R-:W-:Y:S05]  /*16590*/  CALL.REL.NOINC `($__internal_46_$__cuda_sm70_shflsync_idx_p) ;  /* 0x0000138000007944 */ /* 0x006fea0003c00000 */
        /* <DEDUP_REMOVED lines=11> */
[C---:B-1----:R-:W-:Y:S05]  /*16650*/  IADD3 R2, P0, R219.reuse, R26, RZ ;  /* 0x0000001adb027210 */ /* 0x042fea0007f1e0ff */
[C---:B------:R-:W-:Y:S01]  /*16660*/  IMAD.X R3, R4.reuse, 0x1, R10, P0 ;  /* 0x0000000104037824 */ /* 0x040fe200000e060a */
[C---:B------:R-:W-:Y:S04]  /*16670*/  IADD3 R6, P0, R219.reuse, R27, RZ ;  /* 0x0000001bdb067210 */ /* 0x040fe80007f1e0ff */
[----:B------:R1:W-:Y:S01]  /*16680*/  LDGSTS.E.BYPASS.LTC128B.128 [R215+0xa100], [R2.64], !P5 ;  /* 0x0a10000002d77fae */ /* 0x0003e2000e901d46 */
[C---:B------:R-:W-:Y:S05]  /*16690*/  IMAD.X R7, R4.reuse, 0x1, R11, P0 ;  /* 0x0000000104077824 */ /* 0x040fea00000e060b */
[----:B------:R2:W-:Y:S01]  /*166a0*/  LDGSTS.E.BYPASS.LTC128B.128 [R215+0xc100], [R6.64], !P4 ;  /* 0x0c10000006d77fae */ /* 0x0005e2000e101d46 */
[----:B-1----:R-:W-:Y:S01]  /*166b0*/  IADD3 R2, P0, R219, R28, RZ ;  /* 0x0000001cdb027210 */ /* 0x002fe20007f1e0ff */
[----:B------:R-:W-:Y:S04]  /*166c0*/  IMAD.MOV.U32 R219, RZ, RZ, R5 ;  /* 0x000000ffffdb7224 */ /* 0x000fe800078e0005 */
[----:B------:R-:W-:Y:S05]  /*166d0*/  IMAD.X R3, R4, 0x1, R12, P0 ;  /* 0x0000000104037824 */ /* 0x000fea00000e060c */
        /* <DEDUP_REMOVED lines=12> */
.L_x_2813:
[----:B------:R-:W-:Y:S02]  /*167a0*/  MOV R0, 0x2 ;  /* 0x0000000200007802 */ /* 0x000fe40000000f00 */
        /* <DEDUP_REMOVED lines=16> */
.L_x_2815:
[----:B------:R-:W-:Y:S01]  /*168b0*/  IMAD.MOV.U32 R4, RZ, RZ, R222 ;  /* 0x000000ffff047224 */ /* 0x000fe200078e00de */
[----:B------:R-:W-:-:S02]  /*168c0*/  MOV R0, 0x2 ;  /* 0x0000000200007802 */ /* 0x000fc40000000f00 */
[----:B------:R-:W-:Y:S02]  /*168d0*/  MOV R2, 0x168f0 ;  /* 0x000168f000027802 */ /* 0x000fe40000000f00 */
[----:B------:R-:W-:Y:S05]  /*168e0*/  CALL.REL.NOINC `($__internal_45_$__cuda_sm70_shflsync_bfly_p) ;  /* 0x00000fd000007944 */ /* 0x000fea0003c00000 */
[----:B------:R-:W-:Y:S05]  /*168f0*/  BRA `(.L_x_2902) ;  /* 0xffff7f5000007947 */ /* 0x000fea000383ffff */
.L_x_2816:
[----:B------:R-:W-:Y:S01]  /*16900*/  IMAD.MOV.U32 R4, RZ, RZ, R5 ;  /* 0x000000ffff047224 */ /* 0x000fe200078e0005 */
[----:B------:R-:W-:Y:S02]  /*16910*/  MOV R0, 0x1 ;  /* 0x0000000100007802 */ /* 0x000fe40000000f00 */
[----:B------:R-:W-:Y:S02]  /*16920*/  MOV R2, 0x16940 ;  /* 0x0001694000027802 */ /* 0x000fe40000000f00 */
[----:B-1----:R-:W-:Y:S05]  /*16930*/  CALL.REL.NOINC `($__internal_45_$__cuda_sm70_shflsync_bfly_p) ;  /* 0x00000f8000007944 */ /* 0x002fea0003c00000 */
[----:B------:R-:W-:Y:S01]  /*16940*/  FADD.FTZ R5, R5, R0 ;  /* 0x0000000005057221 */ /* 0x000fe20000010000 */
[----:B------:R-:W-:Y:S02]  /*16950*/  MOV R4, R221 ;  /* 0x000000dd00047202 */ /* 0x000fe40000000f00 */
[----:B------:R-:W-:Y:S02]  /*16960*/  MOV R0, 0x2 ;  /* 0x0000000200007802 */ /* 0x000fe40000000f00 */
[----:B------:R-:W-:Y:S02]  /*16970*/  MOV R2, 0x16990 ;  /* 0x0001699000027802 */ /* 0x000fe40000000f00 */
[----:B------:R-:W-:Y:S05]  /*16980*/  CALL.REL.NOINC `($__internal_45_$__cuda_sm70_shflsync_bfly_p) ;  /* 0x00000f3000007944 */ /* 0x000fea0003c00000 */
[----:B------:R-:W-:Y:S01]  /*16990*/  FADD.FTZ R4, R221, R0 ;  /* 0x00000000dd047221 */ /* 0x000fe20000010000 */
[----:B------:R-:W-:Y:S02]  /*169a0*/  MOV R0, 0x1 ;  /* 0x0000000100007802 */ /* 0x000fe40000000f00 */
[----:B------:R-:W-:-:S02]  /*169b0*/  MOV R2, 0x169d0 ;  /* 0x000169d000027802 */ /* 0x000fc40000000f00 */
[----:B------:R-:W-:Y:S05]  /*169c0*/  CALL.REL.NOINC `($__internal_45_$__cuda_sm70_shflsync_bfly_p) ;  /* 0x00000ef000007944 */ /* 0x000fea0003c00000 */
[----:B------:R-:W-:Y:S01]  /*169d0*/  MOV R3, R0 ;  /* 0x0000000000037202 */ /* 0x000fe20000000f00 */
[----:B------:R-:W-:Y:S05]  /*169e0*/  BRA `(.L_x_2903) ;  /* 0xffff7ed000007947 */ /* 0x000fea000383ffff */
.L_x_2823:
[----:B--234-:R-:W-:Y:S01]  /*169f0*/  IMAD.MOV.U32 R219, RZ, RZ, R5 ;  /* 0x000000ffffdb7224 */ /* 0x01cfe200078e0005 */
[----:B------:R-:W-:Y:S01]  /*16a00*/  MOV R2, RZ ;  /* 0x000000ff00027202 */ /* 0x000fe20000000f00 */
[----:B------:R-:W-:Y:S01]  /*16a10*/  IMAD.MOV.U32 R220, RZ, RZ, 0x181f ;  /* 0x0000181fffdc7424 */ /* 0x000fe200078e00ff */
[----:B------:R-:W-:-:S02]  /*16a20*/  MOV R3, 0x16a40 ;  /* 0x00016a4000037802 */ /* 0x000fc40000000f00 */
[----:B-1----:R-:W-:Y:S05]  /*16a30*/  CALL.REL.NOINC `($__internal_46_$__cuda_sm70_shflsync_idx_p) ;  /* 0x00000ee000007944 */ /* 0x002fea0003c00000 */
[----:B------:R-:W-:Y:S01]  /*16a40*/  MOV R4, R219 ;  /* 0x000000db00047202 */ /* 0x000fe20000000f00 */
[----:B------:R-:W-:Y:S05]  /*16a50*/  BRA `(.L_x_2904) ;  /* 0xffff9a7000007947 */ /* 0x000fea000383ffff */
.L_x_2824:
[----:B------:R-:W-:Y:S01]  /*16a60*/  IMAD.MOV.U32 R219, RZ, RZ, R14 ;  /* 0x000000ffffdb7224 */ /* 0x000fe200078e000e */
[----:B------:R-:W-:Y:S01]  /*16a70*/  MOV R2, RZ ;  /* 0x000000ff00027202 */ /* 0x000fe20000000f00 */
[----:B------:R-:W-:Y:S01]  /*16a80*/  IMAD.MOV.U32 R220, RZ, RZ, 0x181f ;  /* 0x0000181fffdc7424 */ /* 0x000fe200078e00ff */
[----:B------:R-:W-:-:S02]  /*16a90*/  MOV R3, 0x16ab0 ;  /* 0x00016ab000037802 */ /* 0x000fc40000000f00 */
[----:B-123--:R-:W-:Y:S05]  /*16aa0*/  CALL.REL.NOINC `($__internal_46_$__cuda_sm70_shflsync_idx_p) ;  /* 0x00000e7000007944 */ /* 0x00efea0003c00000 */
[----:B------:R-:W-:Y:S01]  /*16ab0*/  MOV R0, R219 ;  /* 0x000000db00007202 */ /* 0x000fe20000000f00 */
[----:B------:R-:W-:Y:S05]  /*16ac0*/  BRA `(.L_x_2905) ;  /* 0xffff9a2000007947 */ /* 0x000fea000383ffff */
.L_x_2827:
[----:B------:R-:W-:Y:S01]  /*16ad0*/  IMAD.MOV.U32 R219, RZ, RZ, R5 ;  /* 0x000000ffffdb7224 */ /* 0x000fe200078e0005 */
[----:B--2---:R-:W-:Y:S01]  /*16ae0*/  MOV R2, 0x1 ;  /* 0x0000000100027802 */ /* 0x004fe20000000f00 */
[----:B------:R-:W-:Y:S01]  /*16af0*/  IMAD.MOV.U32 R220, RZ, RZ, 0x181f ;  /* 0x0000181fffdc7424 */ /* 0x000fe200078e00ff */
[----:B------:R-:W-:-:S02]  /*16b00*/  MOV R3, 0x16b20 ;  /* 0x00016b2000037802 */ /* 0x000fc40000000f00 */
[----:B-1-34-:R-:W-:Y:S05]  /*16b10*/  CALL.REL.NOINC `($__internal_46_$__cuda_sm70_shflsync_idx_p) ;  /* 0x00000e0000007944 */ /* 0x01afea0003c00000 */
        /* <DEDUP_REMOVED lines=8> */
.L_x_2830:
[----:B------:R-:W-:Y:S01]  /*16ba0*/  IMAD.MOV.U32 R219, RZ, RZ, R5 ;  /* 0x000000ffffdb7224 */ /* 0x000fe200078e0005 */
[----:B-1----:R-:W-:Y:S01]  /*16bb0*/  MOV R2, 0x2 ;  /* 0x0000000200027802 */ /* 0x002fe20000000f00 */
[----:B------:R-:W-:Y:S01]  /*16bc0*/  IMAD.MOV.U32 R220, RZ, RZ, 0x181f ;  /* 0x0000181fffdc7424 */ /* 0x000fe200078e00ff */
[----:B------:R-:W-:Y:S02]  /*16bd0*/  MOV R3, 0x16bf0 ;  /* 0x00016bf000037802 */ /* 0x000fe40000000f00 */
[----:B--234-:R-:W-:Y:S05]  /*16be0*/  CALL.REL.NOINC `($__internal_46_$__cuda_sm70_shflsync_idx_p) ;  /* 0x00000d3000007944 */ /* 0x01cfea0003c00000 */
[----:B------:R-:W-:Y:S01]  /*16bf0*/  MOV R4, R219 ;  /* 0x000000db00047202 */ /* 0x000fe20000000f00 */
[----:B------:R-:W-:Y:S05]  /*16c00*/  BRA `(.L_x_2907) ;  /* 0xffff9c5000007947 */ /* 0x000fea000383ffff */
.L_x_2831:
[----:B------:R-:W-:Y:S01]  /*16c10*/  IMAD.MOV.U32 R219, RZ, RZ, R14 ;  /* 0x000000ffffdb7224 */ /* 0x000fe200078e000e */
[----:B-1----:R-:W-:Y:S01]  /*16c20*/  MOV R2, 0x2 ;  /* 0x0000000200027802 */ /* 0x002fe20000000f00 */
[----:B------:R-:W-:Y:S01]  /*16c30*/  IMAD.MOV.U32 R220, RZ, RZ, 0x181f ;  /* 0x0000181fffdc7424 */ /* 0x000fe200078e00ff */
[----:B------:R-:W-:Y:S02]  /*16c40*/  MOV R3, 0x16c60 ;  /* 0x00016c6000037802 */ /* 0x000fe40000000f00 */
[----:B--234-:R-:W-:Y:S05]  /*16c50*/  CALL.REL.NOINC `($__internal_46_$__cuda_sm70_shflsync_idx_p) ;  /* 0x00000cc000007944 */ /* 0x01cfea0003c00000 */
[----:B------:R-:W-:Y:S01]  /*16c60*/  MOV R0, R219 ;  /* 0x000000db00007202 */ /* 0x000fe20000000f00 */
[----:B------:R-:W-:Y:S05]  /*16c70*/  BRA `(.L_x_2908) ;  /* 0xffff9c0000007947 */ /* 0x000fea000383ffff */
.L_x_2834:
[----:B------:R-:W-:Y:S01]  /*16c80*/  IMAD.MOV.U32 R219, RZ, RZ, R5 ;  /* 0x000000ffffdb7224 */ /* 0x000fe200078e0005 */
[----:B-1----:R-:W-:Y:S01]  /*16c90*/  MOV R2, 0x3 ;  /* 0x0000000300027802 */ /* 0x002fe20000000f00 */
[----:B------:R-:W-:Y:S01]  /*16ca0*/  IMAD.MOV.U32 R220, RZ, RZ, 0x181f ;  /* 0x0000181fffdc7424 */ /* 0x000fe200078e00ff */
[----:B------:R-:W-:-:S02]  /*16cb0*/  MOV R3, 0x16cd0 ;  /* 0x00016cd000037802 */ /* 0x000fc40000000f00 */
[----:B--234-:R-:W-:Y:S05]  /*16cc0*/  CALL.REL.NOINC `($__internal_46_$__cuda_sm70_shflsync_idx_p) ;  /* 0x00000c5000007944 */ /* 0x01cfea0003c00000 */
        /* <DEDUP_REMOVED lines=8> */
.L_x_2836:
[----:B------:R-:W-:Y:S01]  /*16d50*/  IMAD.MOV.U32 R219, RZ, RZ, R5 ;  /* 0x000000ffffdb7224 */ /* 0x000fe200078e0005 */
[----:B------:R-:W-:Y:S01]  /*16d60*/  MOV R2, RZ ;  /* 0x000000ff00027202 */ /* 0x000fe20000000f00 */
[----:B------:R-:W-:Y:S01]  /*16d70*/  IMAD.MOV.U32 R220, RZ, RZ, 0x1c1f ;  /* 0x00001c1fffdc7424 */ /* 0x000fe200078e00ff */
[----:B------:R-:W-:Y:S02]  /*16d80*/  MOV R3, 0x16da0 ;  /* 0x00016da000037802 */ /* 0x000fe40000000f00 */
[----:B------:R-:W-:Y:S05]  /*16d90*/  CALL.REL.NOINC `($__internal_46_$__cuda_sm70_shflsync_idx_p) ;  /* 0x00000b8000007944 */ /* 0x000fea0003c00000 */
[----:B------:R-:W-:Y:S01]  /*16da0*/  MOV R4, R219 ;  /* 0x000000db00047202 */ /* 0x000fe20000000f00 */
[----:B------:R-:W-:Y:S05]  /*16db0*/  BRA `(.L_x_2910) ;  /* 0xffffa02000007947 */ /* 0x000fea000383ffff */
.L_x_2837:
[----:B------:R-:W-:Y:S01]  /*16dc0*/  IMAD.MOV.U32 R219, RZ, RZ, R12 ;  /* 0x000000ffffdb7224 */ /* 0x000fe200078e000c */
[----:B------:R-:W-:Y:S01]  /*16dd0*/  MOV R2, RZ ;  /* 0x000000ff00027202 */ /* 0x000fe20000000f00 */
[----:B------:R-:W-:Y:S01]  /*16de0*/  IMAD.MOV.U32 R220, RZ, RZ, 0x1c1f ;  /* 0x00001c1fffdc7424 */ /* 0x000fe200078e00ff */
[----:B------:R-:W-:Y:S02]  /*16df0*/  MOV R3, 0x16e10 ;  /* 0x00016e1000037802 */ /* 0x000fe40000000f00 */
[----:B-12---:R-:W-:Y:S05]  /*16e00*/  CALL.REL.NOINC `($__internal_46_$__cuda_sm70_shflsync_idx_p) ;  /* 0x00000b1000007944 */ /* 0x006fea0003c00000 */
[----:B------:R-:W-:Y:S01]  /*16e10*/  MOV R0, R219 ;  /* 0x000000db00007202 */ /* 0x000fe20000000f00 */
[----:B------:R-:W-:Y:S05]  /*16e20*/  BRA `(.L_x_2911) ;  /* 0xffff9fd000007947 */ /* 0x000fea000383ffff */
.L_x_2840:
        /* <DEDUP_REMOVED lines=13> */
.L_x_2844:
[----:B------:R-:W-:Y:S01]  /*16f00*/  IMAD.MOV.U32 R219, RZ, RZ, R5 ;  /* 0x000000ffffdb7224 */ /* 0x000fe200078e0005 */
[----:B------:R-:W-:Y:S01]  /*16f10*/  MOV R2, RZ ;  /* 0x000000ff00027202 */ /* 0x000fe20000000f00 */
[----:B------:R-:W-:Y:S01]  /*16f20*/  IMAD.MOV.U32 R220, RZ, RZ, 0x181f ;  /* 0x0000181fffdc7424 */ /* 0x000fe200078e00ff */
[----:B------:R-:W-:Y:S02]  /*16f30*/  MOV R3, 0x16f50 ;  /* 0x00016f5000037802 */ /* 0x000fe40000000f00 */
[----:B------:R-:W-:Y:S05]  /*16f40*/  CALL.REL.NOINC `($__internal_46_$__cuda_sm70_shflsync_idx_p) ;  /* 0x000009d000007944 */ /* 0x000fea0003c00000 */
[----:B------:R-:W-:Y:S01]  /*16f50*/  MOV R4, R219 ;  /* 0x000000db00047202 */ /* 0x000fe20000000f00 */
[----:B------:R-:W-:Y:S05]  /*16f60*/  BRA `(.L_x_2913) ;  /* 0xffffc1f000007947 */ /* 0x000fea000383ffff */
.L_x_2845:
[----:B------:R-:W-:Y:S01]  /*16f70*/  IMAD.MOV.U32 R219, RZ, RZ, R14 ;  /* 0x000000ffffdb7224 */ /* 0x000fe200078e000e */
[----:B------:R-:W-:Y:S01]  /*16f80*/  MOV R2, RZ ;  /* 0x000000ff00027202 */ /* 0x000fe20000000f00 */
[----:B------:R-:W-:Y:S01]  /*16f90*/  IMAD.MOV.U32 R220, RZ, RZ, 0x181f ;  /* 0x0000181fffdc7424 */ /* 0x000fe200078e00ff */
[----:B------:R-:W-:Y:S02]  /*16fa0*/  MOV R3, 0x16fc0 ;  /* 0x00016fc000037802 */ /* 0x000fe40000000f00 */
[----:B-12---:R-:W-:Y:S05]  /*16fb0*/  CALL.REL.NOINC `($__internal_46_$__cuda_sm70_shflsync_idx_p) ;  /* 0x0000096000007944 */ /* 0x006fea0003c00000 */
[----:B------:R-:W-:Y:S01]  /*16fc0*/  MOV R0, R219 ;  /* 0x000000db00007202 */ /* 0x000fe20000000f00 */
[----:B------:R-:W-:Y:S05]  /*16fd0*/  BRA `(.L_x_2914) ;  /* 0xffffc1a000007947 */ /* 0x000fea000383ffff */
.L_x_2848:
        /* <DEDUP_REMOVED lines=13> */
.L_x_2851:
[----:B------:R-:W-:Y:S01]  /*170b0*/  IMAD.MOV.U32 R219, RZ, RZ, R5 ;  /* 0x000000ffffdb7224 */ /* 0x000fe200078e0005 */
[----:B-1----:R-:W-:Y:S01]  /*170c0*/  MOV R2, 0x2 ;  /* 0x0000000200027802 */ /* 0x002fe20000000f00 */
[----:B------:R-:W-:Y:S01]  /*170d0*/  IMAD.MOV.U32 R220, RZ, RZ, 0x181f ;  /* 0x0000181fffdc7424 */ /* 0x000fe200078e00ff */
[----:B------:R-:W-:Y:S02]  /*170e0*/  MOV R3, 0x17100 ;  /* 0x0001710000037802 */ /* 0x000fe40000000f00 */
[----:B--234-:R-:W-:Y:S05]  /*170f0*/  CALL.REL.NOINC `($__internal_46_$__cuda_sm70_shflsync_idx_p) ;  /* 0x0000082000007944 */ /* 0x01cfea0003c00000 */
[----:B------:R-:W-:Y:S01]  /*17100*/  MOV R4, R219 ;  /* 0x000000db00047202 */ /* 0x000fe20000000f00 */
[----:B------:R-:W-:Y:S05]  /*17110*/  BRA `(.L_x_2916) ;  /* 0xffffc3e000007947 */ /* 0x000fea000383ffff */
.L_x_2852:
[----:B------:R-:W-:Y:S01]  /*17120*/  IMAD.MOV.U32 R219, RZ, RZ, R14 ;  /* 0x000000ffffdb7224 */ /* 0x000fe200078e000e */
[----:B------:R-:W-:Y:S01]  /*17130*/  MOV R2, 0x2 ;  /* 0x0000000200027802 */ /* 0x000fe20000000f00 */
[----:B------:R-:W-:Y:S01]  /*17140*/  IMAD.MOV.U32 R220, RZ, RZ, 0x181f ;  /* 0x0000181fffdc7424 */ /* 0x000fe200078e00ff */
[----:B------:R-:W-:Y:S02]  /*17150*/  MOV R3, 0x17170 ;  /* 0x0001717000037802 */ /* 0x000fe40000000f00 */
[----:B-1234-:R-:W-:Y:S05]  /*17160*/  CALL.REL.NOINC `($__internal_46_$__cuda_sm70_shflsync_idx_p) ;  /* 0x000007b000007944 */ /* 0x01efea0003c00000 */
[----:B------:R-:W-:Y:S01]  /*17170*/  MOV R0, R219 ;  /* 0x000000db00007202 */ /* 0x000fe20000000f00 */
[----:B------:R-:W-:Y:S05]  /*17180*/  BRA `(.L_x_2917) ;  /* 0xffffc39000007947 */ /* 0x000fea000383ffff */
.L_x_2855:
        /* <DEDUP_REMOVED lines=13> */
.L_x_2857:
[----:B------:R-:W-:Y:S01]  /*17260*/  IMAD.MOV.U32 R219, RZ, RZ, R106 ;  /* 0x000000ffffdb7224 */ /* 0x000fe200078e006a */
[----:B------:R-:W-:Y:S01]  /*17270*/  MOV R2, RZ ;  /* 0x000000ff00027202 */ /* 0x000fe20000000f00 */
[----:B------:R-:W-:Y:S01]  /*17280*/  IMAD.MOV.U32 R220, RZ, RZ, 0x1f ;  /* 0x0000001fffdc7424 */ /* 0x000fe200078e00ff */
[----:B------:R-:W-:Y:S02]  /*17290*/  MOV R3, 0x172b0 ;  /* 0x000172b000037802 */ /* 0x000fe40000000f00 */
[----:B-1----:R-:W-:Y:S05]  /*172a0*/  CALL.REL.NOINC `($__internal_46_$__cuda_sm70_shflsync_idx_p) ;  /* 0x0000067000007944 */ /* 0x002fea0003c00000 */
[----:B------:R-:W-:Y:S01]  /*172b0*/  MOV R9, R219 ;  /* 0x000000db00097202 */ /* 0x000fe20000000f00 */
[----:B------:R-:W-:Y:S05]  /*172c0*/  BRA `(.L_x_2919) ;  /* 0xffffc66000007947 */ /* 0x000fea000383ffff */
.L_x_2858:
[----:B------:R-:W-:Y:S01]  /*172d0*/  IMAD.MOV.U32 R219, RZ, RZ, R106 ;  /* 0x000000ffffdb7224 */ /* 0x000fe200078e006a */
[----:B------:R-:W-:Y:S01]  /*172e0*/  MOV R2, 0x1 ;  /* 0x0000000100027802 */ /* 0x000fe20000000f00 */
[----:B------:R-:W-:Y:S01]  /*172f0*/  IMAD.MOV.U32 R220, RZ, RZ, 0x1f ;  /* 0x0000001fffdc7424 */ /* 0x000fe200078e00ff */
[----:B------:R-:W-:Y:S02]  /*17300*/  MOV R3, 0x17320 ;  /* 0x0001732000037802 */ /* 0x000fe40000000f00 */
[----:B-123--:R-:W-:Y:S05]  /*17310*/  CALL.REL.NOINC `($__internal_46_$__cuda_sm70_shflsync_idx_p) ;  /* 0x0000060000007944 */ /* 0x00efea0003c00000 */
[----:B------:R-:W-:Y:S01]  /*17320*/  MOV R8, R219 ;  /* 0x000000db00087202 */ /* 0x000fe20000000f00 */
[----:B------:R-:W-:Y:S05]  /*17330*/  BRA `(.L_x_2920) ;  /* 0xffffc61000007947 */ /* 0x000fea000383ffff */
.L_x_2859:
[----:B------:R-:W-:Y:S02]  /*17340*/  MOV R3, 0x1 ;  /* 0x0000000100037802 */ /* 0x000fe40000000f00 */
[----:B------:R-:W-:-:S02]  /*17350*/  MOV R2, 0x17370 ;  /* 0x0001737000027802 */ /* 0x000fc40000000f00 */
[----:B--234-:R-:W-:Y:S05]  /*17360*/  CALL.REL.NOINC `($__internal_47_$__cuda_sm70_shflsync_up_p) ;  /* 0x0000061000007944 */ /* 0x01cfea0003c00000 */
[----:B------:R-:W-:Y:S05]  /*17370*/  BRA `(.L_x_2921) ;  /* 0xffffc6f000007947 */ /* 0x000fea000383ffff */
.L_x_2860:
[----:B------:R-:W-:Y:S02]  /*17380*/  MOV R3, 0x2 ;  /* 0x0000000200037802 */ /* 0x000fe40000000f00 */
[----:B------:R-:W-:-:S02]  /*17390*/  MOV R2, 0x173b0 ;  /* 0x000173b000027802 */ /* 0x000fc40000000f00 */
[----:B--23--:R-:W-:Y:S05]  /*173a0*/  CALL.REL.NOINC `($__internal_47_$__cuda_sm70_shflsync_up_p) ;  /* 0x000005d000007944 */ /* 0x00cfea0003c00000 */
        /* <DEDUP_REMOVED lines=24> */
.L_x_2864:
[----:B------:R-:W-:Y:S02]  /*17530*/  MOV R3, 0x1 ;  /* 0x0000000100037802 */ /* 0x000fe40000000f00 */
[----:B------:R-:W-:Y:S02]  /*17540*/  MOV R2, 0x17560 ;  /* 0x0001756000027802 */ /* 0x000fe40000000f00 */
[----:B------:R-:W-:Y:S05]  /*17550*/  CALL.REL.NOINC `($__internal_47_$__cuda_sm70_shflsync_up_p) ;  /* 0x0000042000007944 */ /* 0x000fea0003c00000 */
[----:B------:R-:W-:Y:S01]  /*17560*/  MOV R2, R4 ;  /* 0x0000000400027202 */ /* 0x000fe20000000f00 */
[----:B------:R-:W-:Y:S05]  /*17570*/  BRA `(.L_x_2923) ;  /* 0xffffc74000007947 */ /* 0x000fea000383ffff */
.L_x_2865:
[----:B------:R-:W-:Y:S02]  /*17580*/  MOV R3, 0x2 ;  /* 0x0000000200037802 */ /* 0x000fe40000000f00 */
[----:B------:R-:W-:Y:S02]  /*17590*/  MOV R2, 0x175b0 ;  /* 0x000175b000027802 */ /* 0x000fe40000000f00 */
        /* <DEDUP_REMOVED lines=25> */
.L_x_2867:
[----:B------:R-:W-:Y:S02]  /*17730*/  SEL R0, RZ, 0x1, P0 ;  /* 0x00000001ff007807 */ /* 0x000fe40000000000 */
[----:B------:R-:W-:Y:S02]  /*17740*/  MOV R2, 0x17760 ;  /* 0x0001776000027802 */ /* 0x000fe40000000f00 */
[----:B-1----:R-:W-:Y:S05]  /*17750*/  CALL.REL.NOINC `($__internal_48_$__cuda_sm70_votesync_ballot) ;  /* 0x0000028000007944 */ /* 0x002fea0003c00000 */
[----:B------:R-:W-:Y:S01]  /*17760*/  MOV R5, R0 ;  /* 0x0000000000057202 */ /* 0x000fe20000000f00 */
[----:B------:R-:W-:Y:S05]  /*17770*/  BRA `(.L_x_2925) ;  /* 0xffffc6d000007947 */ /* 0x000fea000383ffff */
.L_x_2868:
[----:B------:R-:W-:Y:S01]  /*17780*/  IMAD.MOV.U32 R219, RZ, RZ, R6 ;  /* 0x000000ffffdb7224 */ /* 0x000fe200078e0006 */
[----:B------:R-:W-:Y:S01]  /*17790*/  MOV R2, R0 ;  /* 0x0000000000027202 */ /* 0x000fe20000000f00 */
[----:B------:R-:W-:Y:S01]  /*177a0*/  IMAD.MOV.U32 R220, RZ, RZ, 0x1f ;  /* 0x0000001fffdc7424 */ /* 0x000fe200078e00ff */
[----:B------:R-:W-:Y:S02]  /*177b0*/  MOV R3, 0x177d0 ;  /* 0x000177d000037802 */ /* 0x000fe40000000f00 */
[----:B-1----:R-:W-:Y:S05]  /*177c0*/  CALL.REL.NOINC `($__internal_46_$__cuda_sm70_shflsync_idx_p) ;  /* 0x0000015000007944 */ /* 0x002fea0003c00000 */
[----:B------:R-:W-:Y:S01]  /*177d0*/  IMAD.MOV.U32 R10, RZ, RZ, R219 ;  /* 0x000000ffff0a7224 */ /* 0x000fe200078e00db */
[----:B------:R-:W-:Y:S01]  /*177e0*/  MOV R2, R0 ;  /* 0x0000000000027202 */ /* 0x000fe20000000f00 */
[----:B------:R-:W-:Y:S01]  /*177f0*/  IMAD.MOV.U32 R219, RZ, RZ, R7 ;  /* 0x000000ffffdb7224 */ /* 0x000fe200078e0007 */
[----:B------:R-:W-:-:S02]  /*17800*/  MOV R220, 0x1f ;  /* 0x0000001f00dc7802 */ /* 0x000fc40000000f00 */
[----:B------:R-:W-:Y:S02]  /*17810*/  MOV R3, 0x17830 ;  /* 0x0001783000037802 */ /* 0x000fe40000000f00 */
[----:B------:R-:W-:Y:S05]  /*17820*/  CALL.REL.NOINC `($__internal_46_$__cuda_sm70_shflsync_idx_p) ;  /* 0x000000f000007944 */ /* 0x000fea0003c00000 */
[----:B------:R-:W-:Y:S01]  /*17830*/  MOV R7, R219 ;  /* 0x000000db00077202 */ /* 0x000fe20000000f00 */
[----:B------:R-:W-:Y:S05]  /*17840*/  BRA `(.L_x_2926) ;  /* 0xffffc65000007947 */ /* 0x000fea000383ffff */
.L_x_2871:
[----:B------:R-:W-:Y:S01]  /*17850*/  IMAD.MOV.U32 R219, RZ, RZ, R4 ;  /* 0x000000ffffdb7224 */ /* 0x000fe200078e0004 */
[----:B------:R-:W-:Y:S01]  /*17860*/  MOV R2, R0 ;  /* 0x0000000000027202 */ /* 0x000fe20000000f00 */
[----:B------:R-:W-:Y:S01]  /*17870*/  IMAD.MOV.U32 R220, RZ, RZ, 0x1f ;  /* 0x0000001fffdc7424 */ /* 0x000fe200078e00ff */
[----:B------:R-:W-:Y:S02]  /*17880*/  MOV R3, 0x178a0 ;  /* 0x000178a000037802 */ /* 0x000fe40000000f00 */
[----:B-1-34-:R-:W-:Y:S05]  /*17890*/  CALL.REL.NOINC `($__internal_46_$__cuda_sm70_shflsync_idx_p) ;  /* 0x0000008000007944 */ /* 0x01afea0003c00000 */
[----:B------:R-:W-:Y:S01]  /*178a0*/  MOV R11, R219 ;  /* 0x000000db000b7202 */ /* 0x000fe20000000f00 */
[----:B------:R-:W-:Y:S05]  /*178b0*/  BRA `(.L_x_2870) ;  /* 0xffffc64000007947 */ /* 0x000fea000383ffff */
        .weak           $__internal_45_$__cuda_sm70_shflsync_bfly_p
        .type           $__internal_45_$__cuda_sm70_shflsync_bfly_p,@function
        .size           $__internal_45_$__cuda_sm70_shflsync_bfly_p,($__internal_46_$__cuda_sm70_shflsync_idx_p - $__internal_45_$__cuda_sm70_shflsync_bfly_p)
$__internal_45_$__cuda_sm70_shflsync_bfly_p:
[----:B------:R-:W-:Y:S02]  /*178c0*/  MOV R188, 0xffffffff ;  /* 0xffffffff00bc7802 */ /* 0x000fe40000000f00 */
[----:B------:R-:W-:Y:S02]  /*178d0*/  MOV R3, 0x1f ;  /* 0x0000001f00037802 */ /* 0x000fe40000000f00 */
[----:B------:R-:W-:Y:S04]  /*178e0*/  WARPSYNC R188 ;  /* 0x000000bc00007348 */ /* 0x000fe80003800000 */
[----:B------:R1:W2:Y:S02]  /*178f0*/  SHFL.BFLY PT, R0, R4, R0, R3 ;  /* 0x0c00000004007389 */ /* 0x0002a400000e0003 */
[----:B-1----:R-:W-:-:S04]  /*17900*/  MOV R3, 0x0 ;  /* 0x0000000000037802 */ /* 0x002fc80000000f00 */
[----:B--2---:R-:W-:Y:S05]  /*17910*/  RET.REL.NODEC R2 `(_ZN7cutlass13device_kernelIN5flash19enable_sm80_to_sm89INS1_16FlashAttnFwdSm80INS1_25CollectiveMainloopFwdSm80ILi8ELi1ELb0EN4cute5tupleIJNS5_1CILi128EEENS7_ILi64EEENS7_ILi256EEEEEELi256ENS_10bfloat16_tEfNS_4arch4Sm80ELb1ELb0ELb1ELb1ELb1ELb0ELb1ELb1EEENS1_21CollectiveEpilogueFwdINS6_IJS8_SA_S9_EEENS6_IJNS7_ILi1EEESI_SI_EEESC_SE_Li256ELb1ELb1ELb1ELb0EEENS1_36VarlenDynamicPersistentTileSchedulerILi128ELi64ELi256ELi256ELb1ELb1ELb0ELb1ELb1ELb1EEEEEEEEEvNT_6ParamsE) ;  /* 0xfffe86e002007950 */ /* 0x004fea0003c3ffff */
        .weak           $__internal_46_$__cuda_sm70_shflsync_idx_p
        .type           $__internal_46_$__cuda_sm70_shflsync_idx_p,@function
        .size           $__internal_46_$__cuda_sm70_shflsync_idx_p,($__internal_47_$__cuda_sm70_shflsync_up_p - $__internal_46_$__cuda_sm70_shflsync_idx_p)
$__internal_46_$__cuda_sm70_shflsync_idx_p:
[----:B------:R-:W-:-:S04]  /*17920*/  MOV R244, 0xffffffff ;  /* 0xffffffff00f47802 */ /* 0x000fc80000000f00 */
[----:B------:R-:W-:Y:S04]  /*17930*/  WARPSYNC R244 ;  /* 0x000000f400007348 */ /* 0x000fe80003800000 */
[----:B------:R1:W2:Y:S02]  /*17940*/  SHFL.IDX PT, R219, R219, R2, R220 ;  /* 0x00000002dbdb7389 */ /* 0x0002a400000e00dc */
[----:B-1----:R-:W-:Y:S02]  /*17950*/  MOV R2, R3 ;  /* 0x0000000300027202 */ /* 0x002fe40000000f00 */
[----:B------:R-:W-:-:S04]  /*17960*/  MOV R3, 0x0 ;  /* 0x0000000000037802 */ /* 0x000fc80000000f00 */
[----:B--2---:R-:W-:Y:S05]  /*17970*/  RET.REL.NODEC R2 `(_ZN7cutlass13device_kernelIN5flash19enable_sm80_to_sm89INS1_16FlashAttnFwdSm80INS1_25CollectiveMainloopFwdSm80ILi8ELi1ELb0EN4cute5tupleIJNS5_1CILi128EEENS7_ILi64EEENS7_ILi256EEEEEELi256ENS_10bfloat16_tEfNS_4arch4Sm80ELb1ELb0ELb1ELb1ELb1ELb0ELb1ELb1EEENS1_21CollectiveEpilogueFwdINS6_IJS8_SA_S9_EEENS6_IJNS7_ILi1EEESI_SI_EEESC_SE_Li256ELb1ELb1ELb1ELb0EEENS1_36VarlenDynamicPersistentTileSchedulerILi128ELi64ELi256ELi256ELb1ELb1ELb0ELb1ELb1ELb1EEEEEEEEEvNT_6ParamsE) ;  /* 0xfffe868002007950 */ /* 0x004fea0003c3ffff */
        .weak           $__internal_47_$__cuda_sm70_shflsync_up_p
        .type           $__internal_47_$__cuda_sm70_shflsync_up_p,@function
        .size           $__internal_47_$__cuda_sm70_shflsync_up_p,($__internal_48_$__cuda_sm70_votesync_ballot - $__internal_47_$__cuda_sm70_shflsync_up_p)
$__internal_47_$__cuda_sm70_shflsync_up_p:
[----:B------:R-:W-:Y:S02]  /*17980*/  MOV R4, RZ ;  /* 0x000000ff00047202 */ /* 0x000fe40000000f00 */
[----:B------:R-:W-:-:S04]  /*17990*/  MOV R10, 0xffffffff ;  /* 0xffffffff000a7802 */ /* 0x000fc80000000f00 */
[----:B------:R-:W-:Y:S04]  /*179a0*/  WARPSYNC R10 ;  /* 0x0000000a00007348 */ /* 0x000fe80003800000 */
[----:B------:R1:W2:Y:S02]  /*179b0*/  SHFL.UP PT, R4, R0, R3, R4 ;  /* 0x0400000300047389 */ /* 0x0002a400000e0004 */
[----:B-1----:R-:W-:-:S04]  /*179c0*/  MOV R3, 0x0 ;  /* 0x0000000000037802 */ /* 0x002fc80000000f00 */
[----:B--2---:R-:W-:Y:S05]  /*179d0*/  RET.REL.NODEC R2 `(_ZN7cutlass13device_kernelIN5flash19enable_sm80_to_sm89INS1_16FlashAttnFwdSm80INS1_25CollectiveMainloopFwdSm80ILi8ELi1ELb0EN4cute5tupleIJNS5_1CILi128EEENS7_ILi64EEENS7_ILi256EEEEEELi256ENS_10bfloat16_tEfNS_4arch4Sm80ELb1ELb0ELb1ELb1ELb1ELb0ELb1ELb1EEENS1_21CollectiveEpilogueFwdINS6_IJS8_SA_S9_EEENS6_IJNS7_ILi1EEESI_SI_EEESC_SE_Li256ELb1ELb1ELb1ELb0EEENS1_36VarlenDynamicPersistentTileSchedulerILi128ELi64ELi256ELi256ELb1ELb1ELb0ELb1ELb1ELb1EEEEEEEEEvNT_6ParamsE) ;  /* 0xfffe862002007950 */ /* 0x004fea0003c3ffff */
        .weak           $__internal_48_$__cuda_sm70_votesync_ballot
        .type           $__internal_48_$__cuda_sm70_votesync_ballot,@function
        .size           $__internal_48_$__cuda_sm70_votesync_ballot,(.L_x_6547 - $__internal_48_$__cuda_sm70_votesync_ballot)
$__internal_48_$__cuda_sm70_votesync_ballot:
[----:B------:R-:W-:Y:S01]  /*179e0*/  ISETP.NE.U32.AND P0, PT, R0, 0x1, PT ;  /* 0x000000010000780c */ /* 0x000fe20003f05070 */
[----:B------:R-:W-:-:S04]  /*179f0*/  IMAD.MOV.U32 R3, RZ, RZ, -0x1 ;  /* 0xffffffffff037424 */ /* 0x000fc800078e00ff */
[----:B------:R-:W-:Y:S08]  /*17a00*/  WARPSYNC R3 ;  /* 0x0000000300007348 */ /* 0x000ff00003800000 */
[----:B------:R-:W-:-:S04]  /*17a10*/  VOTE.ANY R0, PT, !P0 ;  /* 0x0000000000007806 */ /* 0x000fc800040e0100 */
[----:B------:R-:W-:Y:S01]  /*17a20*/  LOP3.LUT R0, R0, R3, RZ, 0xc0, !PT ;  /* 0x0000000300007212 */ /* 0x000fe200078ec0ff */
[----:B------:R-:W-:-:S04]  /*17a30*/  IMAD.MOV.U32 R3, RZ, RZ, 0x0 ;  /* 0x00000000ff037424 */ /* 0x000fc800078e00ff */
[----:B------:R-:W-:Y:S05]  /*17a40*/  RET.REL.NODEC R2 `(_ZN7cutlass13device_kernelIN5flash19enable_sm80_to_sm89INS1_16FlashAttnFwdSm80INS1_25CollectiveMainloopFwdSm80ILi8ELi1ELb0EN4cute5tupleIJNS5_1CILi128EEENS7_ILi64EEENS7_ILi256EEEEEELi256ENS_10bfloat16_tEfNS_4arch4Sm80ELb1ELb0ELb1ELb1ELb1ELb0ELb1ELb1EEENS1_21CollectiveEpilogueFwdINS6_IJS8_SA_S9_EEENS6_IJNS7_ILi1EEESI_SI_EEESC_SE_Li256ELb1ELb1ELb1ELb0EEENS1_36VarlenDynamicPersistentTileSchedulerILi128ELi64ELi256ELi256ELb1ELb1ELb0ELb1ELb1ELb1EEEEEEEEEvNT_6ParamsE) ;  /* 0xfffe85b002007950 */ /* 0x000fea0003c3ffff */
.L_x_2927:
        /* <DEDUP_REMOVED lines=11> */
.L_x_6547:


//--------------------- .text._ZN7cutlass13device_kernelIN5flash19enable_sm80_to_sm89INS1_16FlashAttnFwdSm80INS1_25CollectiveMainloopFwdSm80ILi8ELi1ELb0EN4cute5tupleIJNS5_1CILi128EEENS7_ILi48EEENS7_ILi256EEEEEELi256ENS_10bfloat16_tEfNS_4arch4Sm80ELb1ELb0ELb1ELb1ELb1ELb1ELb1ELb1EEENS1_21CollectiveEpilogueFwdINS6_IJS8_SA_S9_EEENS6_IJNS7_ILi1EEESI_SI_EEESC_SE_Li256ELb1ELb1ELb1ELb0EEENS1_36VarlenDynamicPersistentTileSchedulerILi128ELi48ELi256ELi256ELb1ELb1ELb0ELb1ELb1ELb1EEEEEEEEEvNT_6ParamsE --------------------------
	.section	.text._ZN7cutlass13device_kernelIN5flash19enable_sm80_to_sm89INS1_16FlashAttnFwdSm80INS1_25CollectiveMainloopFwdSm80ILi8ELi1ELb0EN4cute5tupleIJNS5_1CILi128EEENS7_ILi48EEENS7_ILi256EEEEEELi256ENS_10bfloat16_tEfNS_4arch4Sm80ELb1ELb0ELb1ELb1ELb1ELb1ELb1ELb1EEENS1_21CollectiveEpilogueFwdINS6_IJS8_SA_S9_EEENS6_IJNS7_ILi1EEESI_SI_EEESC_SE_Li256ELb1ELb1ELb1ELb0EEENS1_36VarlenDynamicPersistentTileSchedulerILi128ELi48ELi256ELi256ELb1ELb1ELb0ELb1ELb1ELb1EEEEEEEEEvNT_6ParamsE,"ax",@progbits
	.sectioninfo	@"SHI_REGISTERS=255"
	.align	128
.text._ZN7cutlass13device_kernelIN5flash19enable_sm80_to_sm89INS1_16FlashAttnFwdSm80INS1_25CollectiveMainloopFwdSm80ILi8ELi1ELb0EN4cute5tupleIJNS5_1CILi128EEENS7_ILi48EEENS7_ILi256EEEEEELi256ENS_10bfloat16_tEfNS_4arch4Sm80ELb1ELb0ELb1ELb1ELb1ELb1ELb1ELb1EEENS1_21CollectiveEpilogueFwdINS6_IJS8_SA_S9_EEENS6_IJNS7_ILi1EEESI_SI_EEESC_SE_Li256ELb1ELb1ELb1ELb0EEENS1_36VarlenDynamicPersistentTileSchedulerILi128ELi48ELi256ELi256ELb1ELb1ELb0ELb1ELb1ELb1EEEEEEEEEvNT_6ParamsE:
        .type           _ZN7cutlass13device_kernelIN5flash19enable_sm80_to_sm89INS1_16FlashAttnFwdSm80INS1_25CollectiveMainloopFwdSm80ILi8ELi1ELb0EN4cute5tupleIJNS5_1CILi128EEENS7_ILi48EEENS7_ILi256EEEEEELi256ENS_10bfloat16_tEfNS_4arch4Sm80ELb1ELb0ELb1ELb1ELb1ELb1ELb1ELb1EEENS1_21CollectiveEpilogueFwdINS6_IJS8_SA_S9_EEENS6_IJNS7_ILi1EEESI_SI_EEESC_SE_Li256ELb1ELb1ELb1ELb0EEENS1_36VarlenDynamicPersistentTileSchedulerILi128ELi48ELi256ELi256ELb1ELb1ELb0ELb1ELb1ELb1EEEEEEEEEvNT_6ParamsE,@function
        .size           _ZN7cutlass13device_kernelIN5flash19enable_sm80_to_sm89INS1_16FlashAttnFwdSm80INS1_25CollectiveMainloopFwdSm80ILi8ELi1ELb0EN4cute5tupleIJNS5_1CILi128EEENS7_ILi48EEENS7_ILi256EEEEEELi256ENS_10bfloat16_tEfNS_4arch4Sm80ELb1ELb0ELb1ELb1ELb1ELb1ELb1ELb1EEENS1_21CollectiveEpilogueFwdINS6_IJS8_SA_S9_EEENS6_IJNS7_ILi1EEESI_SI_EEESC_SE_Li256ELb1ELb1ELb1ELb0EEENS1_36VarlenDynamicPersistentTileSchedulerILi128ELi48ELi256ELi256ELb1ELb1ELb0ELb1ELb1ELb1EEEEEEEEEvNT_6ParamsE,(.L_x_6552 - _ZN7cutlass13device_kernelIN5flash19enable_sm80_to_sm89INS1_16FlashAttnFwdSm80INS1_25CollectiveMainloopFwdSm80ILi8ELi1ELb0EN4cute5tupleIJNS5_1CILi128EEENS7_ILi48EEENS7_ILi256EEEEEELi256ENS_10bfloat16_tEfNS_4arch4Sm80ELb1ELb0ELb1ELb1ELb1ELb1ELb1ELb1EEENS1_21CollectiveEpilogueFwdINS6_IJS8_SA_S9_EEENS6_IJNS7_ILi1EEESI_SI_EEESC_SE_Li256ELb1ELb1ELb1ELb0EEENS1_36VarlenDynamicPersistentTileSchedulerILi128ELi48ELi256ELi256ELb1ELb1ELb0ELb1ELb1ELb1EEEEEEEEEvNT_6ParamsE)
        .other          _ZN7cutlass13device_kernelIN5flash19enable_sm80_to_sm89INS1_16FlashAttnFwdSm80INS1_25CollectiveMainloopFwdSm80ILi8ELi1ELb0EN4cute5tupleIJNS5_1CILi128EEENS7_ILi48EEENS7_ILi256EEEEEELi256ENS_10bfloat16_tEfNS_4arch4Sm80ELb1ELb0ELb1ELb1ELb1ELb1ELb1ELb1EEENS1_21CollectiveEpilogueFwdINS6_IJS8_SA_S9_EEENS6_IJNS7_ILi1EEESI_SI_EEESC_SE_Li256ELb1ELb1ELb1ELb0EEENS1_36VarlenDynamicPersistentTileSchedulerILi128ELi48ELi256ELi256ELb1ELb1ELb0ELb1ELb1ELb1EEEEEEEEEvNT_6ParamsE,@"STO_CUDA_ENTRY STV_DEFAULT"
_ZN7cutlass13device_kernelIN5flash19enable_sm80_to_sm89INS1_16FlashAttnFwdSm80INS1_25CollectiveMainloopFwdSm80ILi8ELi1ELb0EN4cute5tupleIJNS5_1CILi128EEENS7_ILi48EEENS7_ILi256EEEEEELi256ENS_10bfloat16_tEfNS_4arch4Sm80ELb1ELb0ELb1ELb1ELb1ELb1ELb1ELb1EEENS1_21CollectiveEpilogueFwdINS6_IJS8_SA_S9_EEENS6_IJNS7_ILi1EEESI_SI_EEESC_SE_Li256ELb1ELb1ELb1ELb0EEENS1_36VarlenDynamicPersistentTileSchedulerILi128ELi48ELi256ELi256ELb1ELb1ELb0ELb1ELb1ELb1EEEEEEEEEvNT_6ParamsE:
        /* <DEDUP_REMOVED lines=60> */
.L_x_2933:
        /* <DEDUP_REMOVED lines=18> */
.L_x_3109:
        /* <DEDUP_REMOVED lines=16> */
.L_x_3110:
[----:B--2---:R-:W-:-:S05]  /*05e0*/  IMAD R0, R0, c[0x0][0x538], RZ ;  /* 0x00014e0000007a24 */ /* 0x004fca00078e02ff */
[----:B------:R-:W-:-:S04]  /*05f0*/  IADD3 R6, R0, R6, RZ ;  /* 0x0000000600067210 */ /* 0x000fc80007ffe0ff */
[----:B------:R-:W-:-:S13]  /*0600*/  ISETP.GT.AND P0, PT, R6, UR5, PT ;  /* 0x0000000506007c0c */ /* 0x000fda000bf04270 */
[----:B-1----:R-:W-:Y:S05]  /*0610*/  @!P0 BRA `(.L_x_2933) ;  /* 0xfffffda000008947 */ /* 0x002fea000383ffff */
.L_x_2929:
[----:B------:R-:W-:-:S05]  /*0620*/  IADD3 R10, -R0, R6, RZ ;  /* 0x00000006000a7210 */ /* 0x000fca0007ffe1ff */
[----:B------:R-:W-:-:S05]  /*0630*/  IMAD R0, R4, c[0x0][0x538], R10 ;  /* 0x00014e0004007a24 */ /* 0x000fca00078e020a */
[----:B------:R-:W-:Y:S01]  /*0640*/  ISETP.GT.AND P0, PT, R0, UR5, PT ;  /* 0x0000000500007c0c */ /* 0x000fe2000bf04270 */
[----:B------:R-:W-:-:S12]  /*0650*/  BRA.DIV ~URZ, `(.L_x_2934) ;  /* 0x0001a3427f007947 */ /* 0x000fd8000b800000 */
[----:B------:R-:W-:-:S04]  /*0660*/  VOTE.ANY R6, PT, !P0 ;  /* 0x0000000000067806 */ /* 0x000fc800040e0100 */
.L_x_3111:
[----:B------:R-:W1:Y:S02]  /*0670*/  POPC R0, R6 ;  /* 0x0000000600007309 */ /* 0x000e640000000000 */
[----:B-1----:R-:W-:-:S05]  /*0680*/  IADD3 R2, R0, R7, RZ ;  /* 0x0000000700027210 */ /* 0x002fca0007ffe0ff */
[----:B------:R1:W-:Y:S01]  /*0690*/  STL [R1+0x94], R2 ;  /* 0x0000940201007387 */ /* 0x0003e20000100800 */
[----:B------:R-:W-:Y:S05]  /*06a0*/  BRA.DIV ~URZ, `(.L_x_2935) ;  /* 0x0001a3427f007947 */ /* 0x000fea000b800000 */
[----:B------:R2:W3:Y:S01]  /*06b0*/  SHFL.IDX PT, R12, R9, R0, 0x1f ;  /* 0x00001f00090c7589 */ /* 0x0004e200000e0000 */
[----:B------:R-:W-:-:S03]  /*06c0*/  MOV R5, RZ ;  /* 0x000000ff00057202 */ /* 0x000fc60000000f00 */
[----:B------:R2:W4:Y:S04]  /*06d0*/  SHFL.IDX PT, R9, R8, R0, 0x1f ;  /* 0x00001f0008097589 */ /* 0x00052800000e0000 */
.L_x_3112:
[----:B------:R-:W-:Y:S01]  /*06e0*/  ISETP.NE.AND P0, PT, R6, RZ, PT ;  /* 0x000000ff0600720c */ /* 0x000fe20003f05270 */
[----:B------:R-:W-:-:S12]  /*06f0*/  BSSY B0, `(.L_x_2936) ;  /* 0x0000005000007945 */ /* 0x000fd80003800000 */
[----:B------:R-:W-:Y:S05]  /*0700*/  @!P0 BRA `(.L_x_2937) ;  /* 0x0000003000008947 */ /* 0x000fea0003800000 */
[----:B--2---:R-:W-:Y:S01]  /*0710*/  IADD3 R0, R0, -0x1, RZ ;  /* 0xffffffff00007810 */ /* 0x004fe20007ffe0ff */
[----:B------:R-:W-:Y:S05]  /*0720*/  BRA.DIV ~URZ, `(.L_x_2938) ;  /* 0x0001a3a27f007947 */ /* 0x000fea000b800000 */
[----:B------:R2:W1:Y:S02]  /*0730*/  SHFL.IDX PT, R5, R4, R0, 0x1f ;  /* 0x00001f0004057589 */ /* 0x00046400000e0000 */
.L_x_2937:
[----:B------:R-:W-:Y:S05]  /*0740*/  BSYNC B0 ;  /* 0x0000000000007941 */ /* 0x000fea0003800000 */
.L_x_2936:
        /* <DEDUP_REMOVED lines=69> */
.L_x_2940:
        /* <DEDUP_REMOVED lines=70> */
.L_x_2941:
[----:B------:R-:W-:Y:S05]  /*1000*/  BSYNC B0 ;  /* 0x0000000000007941 */ /* 0x000fea0003800000 */
.L_x_2939:
[----:B------:R-:W-:-:S04]  /*1010*/  LOP3.LUT R0, RZ, R0, RZ, 0x33, !PT ;  /* 0x00000000ff007212 */ /* 0x000fc800078e33ff */
[----:B------:R-:W-:-:S05]  /*1020*/  IADD3 R0, R0, R12, RZ ;  /* 0x0000000c00007210 */ /* 0x000fca0007ffe0ff */
[----:B------:R2:W-:Y:S01]  /*1030*/  STL [R1+0xa0], R0 ;  /* 0x0000a00001007387 */ /* 0x0005e20000100800 */
[----:B------:R-:W-:Y:S05]  /*1040*/  BRA `(.L_x_2942) ;  /* 0x0000004000007947 */ /* 0x000fea0003800000 */
.L_x_2930:
[----:B------:R-:W-:Y:S01]  /*1050*/  MOV R0, UR5 ;  /* 0x0000000500007c02 */ /* 0x000fe20008000f00 */
[----:B------:R2:W-:Y:S04]  /*1060*/  STL [R1+0xa0], RZ ;  /* 0x0000a0ff01007387 */ /* 0x0005e80000100800 */
[----:B------:R2:W-:Y:S04]  /*1070*/  STL [R1+0xc0], R0 ;  /* 0x0000c00001007387 */ /* 0x0005e80000100800 */
[----:B------:R2:W-:Y:S02]  /*1080*/  STL [R1+0x90], RZ ;  /* 0x000090ff01007387 */ /* 0x0005e40000100800 */
.L_x_2942:
        /* <DEDUP_REMOVED lines=12> */
.L_x_2928:
        /* <DEDUP_REMOVED lines=57> */
[C---:B------:R-:W-:Y:S01]  /*14e0*/  IMAD.SHL.U32 R140, R146.reuse, 0x8, RZ ;  /* 0x00000008928c7824 */ /* 0x040fe200078e00ff */
        /* <DEDUP_REMOVED lines=210> */
.L_x_3108:
[----:B-1----:R-:W2:Y:S01]  /*2210*/  LDL R0, [R1+0x94] ;  /* 0x0000940001007983 */ /* 0x002ea20000100800 */
[----:B------:R-:W-:Y:S01]  /*2220*/  IMAD.MOV.U32 R2, RZ, RZ, 0x4 ;  /* 0x00000004ff027424 */ /* 0x000fe200078e00ff */
[----:B------:R-:W-:Y:S02]  /*2230*/  ISETP.NE.U32.AND P0, PT, RZ, c[0x0][0x370], PT ;  /* 0x0000dc00ff007a0c */ /* 0x000fe40003f05070 */
[----:B------:R-:W3:Y:S02]  /*2240*/  LDL R22, [R1+0x90] ;  /* 0x0000900001167983 */ /* 0x000ee40000100800 */
[----:B------:R-:W-:Y:S01]  /*2250*/  ISETP.NE.AND.EX P1, PT, RZ, c[0x0][0x374], PT, P0 ;  /* 0x0000dd00ff007a0c */ /* 0x000fe20003f25300 */
[----:B--2---:R-:W-:-:S05]  /*2260*/  IMAD.WIDE R2, R0, R2, c[0x0][0x588] ;  /* 0x0001620000027625 */ /* 0x004fca00078e0202 */
[----:B------:R-:W2:Y:S01]  /*2270*/  LDG.E R24, [R2.64] ;  /* 0x0000000a02187981 */ /* 0x000ea2000c1e1900 */
[----:B------:R-:W-:Y:S01]  /*2280*/  ISETP.NE.U32.AND P4, PT, RZ, c[0x0][0x358], PT ;  /* 0x0000d600ff007a0c */ /* 0x000fe20003f85070 */
[----:B------:R-:W-:-:S03]  /*2290*/  IMAD.MOV.U32 R5, RZ, RZ, RZ ;  /* 0x000000ffff057224 */ /* 0x000fc600078e00ff */
[----:B------:R-:W-:Y:S02]  /*22a0*/  ISETP.NE.AND.EX P4, PT, RZ, c[0x0][0x35c], PT, P4 ;  /* 0x0000d700ff007a0c */ /* 0x000fe40003f85340 */
[----:B------:R-:W-:Y:S01]  /*22b0*/  ISETP.NE.U32.AND P3, PT, RZ, c[0x0][0x350], PT ;  /* 0x0000d400ff007a0c */ /* 0x000fe20003f65070 */
[----:B------:R-:W-:Y:S01]  /*22c0*/  IMAD.MOV.U32 R19, RZ, RZ, RZ ;  /* 0x000000ffff137224 */ /* 0x000fe200078e00ff */
[----:B------:R-:W-:Y:S02]  /*22d0*/  ISETP.NE.U32.AND P2, PT, RZ, c[0x0][0x348], PT ;  /* 0x0000d200ff007a0c */ /* 0x000fe40003f45070 */
[----:B------:R-:W-:Y:S02]  /*22e0*/  ISETP.NE.AND.EX P3, PT, RZ, c[0x0][0x354], PT, P3 ;  /* 0x0000d500ff007a0c */ /* 0x000fe40003f65330 */
[----:B------:R-:W-:Y:S02]  /*22f0*/  ISETP.NE.AND.EX P2, PT, RZ, c[0x0][0x34c], PT, P2 ;  /* 0x0000d300ff007a0c */ /* 0x000fe40003f45320 */
[----:B------:R-:W-:Y:S01]  /*2300*/  ISETP.NE.U32.AND P5, PT, RZ, c[0x0][0x360], PT ;  /* 0x0000d800ff007a0c */ /* 0x000fe20003fa5070 */
[----:B------:R-:W-:-:S02]  /*2310*/  IMAD.MOV.U32 R20, RZ, RZ, RZ ;  /* 0x000000ffff147224 */ /* 0x000fc400078e00ff */
[----:B------:R-:W-:Y:S02]  /*2320*/  IMAD.MOV.U32 R0, RZ, RZ, RZ ;  /* 0x000000ffff007224 */ /* 0x000fe400078e00ff */
[----:B------:R-:W-:Y:S01]  /*2330*/  IMAD.MOV.U32 R6, RZ, RZ, c[0x0][0x168] ;  /* 0x00005a00ff067624 */ /* 0x000fe200078e00ff */
[----:B--2---:R-:W-:Y:S01]  /*2340*/  SHF.R.S32.HI R23, RZ, 0x1f, R24 ;  /* 0x0000001fff177819 */ /* 0x004fe20000011418 */
[C---:B------:R-:W-:Y:S01]  /*2350*/  IMAD.SHL.U32 R25, R24.reuse, 0x4, RZ ;  /* 0x0000000418197824 */ /* 0x040fe200078e00ff */
[C---:B------:R-:W-:Y:S02]  /*2360*/  @P1 LEA R2, P0, R24.reuse, c[0x0][0x370], 0x2 ;  /* 0x0000dc0018021a11 */ /* 0x040fe400078010ff */
[C-C-:B------:R-:W-:Y:S02]  /*2370*/  SHF.L.U64.HI R21, R24.reuse, 0x2, R23.reuse ;  /* 0x0000000218157819 */ /* 0x140fe40000010217 */
[----:B------:R-:W-:Y:S02]  /*2380*/  @P1 LEA.HI.X R3, R24, c[0x0][0x374], R23, 0x2, P0 ;  /* 0x0000dd0018031a11 */ /* 0x000fe400000f1417 */
[----:B------:R-:W-:-:S03]  /*2390*/  IADD3 R8, P0, R25, c[0x0][0x350], RZ ;  /* 0x0000d40019087a10 */ /* 0x000fc60007f1e0ff */
[----:B------:R1:W2:Y:S01]  /*23a0*/  @P1 LDG.E R5, [R2.64] ;  /* 0x0000000a02051981 */ /* 0x0002a2000c1e1900 */
[----:B------:R-:W-:Y:S02]  /*23b0*/  IADD3.X R9, R21, c[0x0][0x354], RZ, P0, !PT ;  /* 0x0000d50015097a10 */ /* 0x000fe400007fe4ff */
[----:B------:R-:W-:-:S03]  /*23c0*/  IADD3 R10, P1, R25, c[0x0][0x348], RZ ;  /* 0x0000d200190a7a10 */ /* 0x000fc60007f3e0ff */
[----:B------:R-:W4:Y:S01]  /*23d0*/  @P3 LDG.E R20, [R8.64] ;  /* 0x0000000a08143981 */ /* 0x000f22000c1e1900 */
[----:B------:R-:W-:Y:S02]  /*23e0*/  IADD3.X R11, R21, c[0x0][0x34c], RZ, P1, !PT ;  /* 0x0000d300150b7a10 */ /* 0x000fe40000ffe4ff */
[----:B------:R-:W-:-:S03]  /*23f0*/  ISETP.NE.AND.EX P1, PT, RZ, c[0x0][0x364], PT, P5 ;  /* 0x0000d900ff007a0c */ /* 0x000fc60003f25350 */
[----:B------:R-:W3:Y:S01]  /*2400*/  @P2 LDG.E R0, [R10.64] ;  /* 0x0000000a0a002981 */ /* 0x000ee2000c1e1900 */
[----:B-1----:R-:W-:-:S04]  /*2410*/  IADD3 R2, P0, R25, c[0x0][0x358], RZ ;  /* 0x0000d60019027a10 */ /* 0x002fc80007f1e0ff */
[----:B------:R-:W-:-:S05]  /*2420*/  IADD3.X R3, R21, c[0x0][0x35c], RZ, P0, !PT ;  /* 0x0000d70015037a10 */ /* 0x000fca00007fe4ff */
[----:B------:R-:W3:Y:S01]  /*2430*/  @P4 LDG.E R19, [R2.64] ;  /* 0x0000000a02134981 */ /* 0x000ee2000c1e1900 */
[----:B------:R-:W-:-:S04]  /*2440*/  @P1 IADD3 R14, P0, R25, c[0x0][0x360], RZ ;  /* 0x0000d800190e1a10 */ /* 0x000fc80007f1e0ff */
[----:B------:R-:W-:-:S05]  /*2450*/  @P1 IADD3.X R15, R21, c[0x0][0x364], RZ, P0, !PT ;  /* 0x0000d900150f1a10 */ /* 0x000fca00007fe4ff */
[----:B------:R1:W5:Y:S04]  /*2460*/  @P1 LDG.E R6, [R14.64] ;  /* 0x0000000a0e061981 */ /* 0x000368000c1e1900 */
[----:B------:R-:W-:Y:S04]  /*2470*/  STL [R1+0x88], R24 ;  /* 0x0000881801007387 */ /* 0x000fe80000100800 */
[----:B------:R-:W-:Y:S04]  /*2480*/  STL [R1+0x98], R23 ;  /* 0x0000981701007387 */ /* 0x000fe80000100800 */
[----:B------:R-:W-:Y:S04]  /*2490*/  STL [R1+0x80], R25 ;  /* 0x0000801901007387 */ /* 0x000fe80000100800 */
[----:B------:R-:W-:Y:S01]  /*24a0*/  STL [R1+0x84], R21 ;  /* 0x0000841501007387 */ /* 0x000fe20000100800 */
[----:B------:R-:W-:Y:S01]  /*24b0*/  YIELD ;  /* 0x0000000000007946 */ /* 0x000fe20003800000 */
[----:B------:R-:W-:Y:S01]  /*24c0*/  ULDC UR5, c[0x0][0x2ac] ;  /* 0x0000ab0000057ab9 */ /* 0x000fe20000000800 */
[----:B------:R-:W-:Y:S01]  /*24d0*/  IMAD.U32 R13, RZ, RZ, UR7 ;  /* 0x00000007ff0d7e24 */ /* 0x000fe2000f8e00ff */
[----:B------:R-:W-:-:S02]  /*24e0*/  ULDC UR4, c[0x0][0x1d0] ;  /* 0x0000740000047ab9 */ /* 0x000fc40000000800 */
[----:B------:R-:W-:Y:S02]  /*24f0*/  UIMAD UR4, UR5, UR4, URZ ;  /* 0x00000004050472a4 */ /* 0x000fe4000f8e023f */
[----:B------:R-:W-:-:S04]  /*2500*/  IADD3 R172, P0, R13, 0x48, RZ ;  /* 0x000000480dac7810 */ /* 0x000fc80007f1e0ff */
[----:B------:R-:W-:Y:S02]  /*2510*/  IMAD.U32 R18, RZ, RZ, UR4 ;  /* 0x00000004ff127e24 */ /* 0x000fe4000f8e00ff */
[----:B------:R-:W-:Y:S01]  /*2520*/  IMAD.X R173, RZ, RZ, UR6, P0 ;  /* 0x00000006ffad7e24 */ /* 0x000fe200080e06ff */
        /* <DEDUP_REMOVED lines=8> */
[----:B------:R-:W-:Y:S01]  /*25b0*/  LEA.HI R13, R4, R0, RZ, 0x10 ;  /* 0x00000000040d7211 */ /* 0x000fe200078f80ff */
[----:B------:R-:W-:Y:S01]  /*25c0*/  IMAD.MOV.U32 R4, RZ, RZ, c[0x0][0x228] ;  /* 0x00008a00ff047624 */ /* 0x000fe200078e00ff */
[----:B------:R-:W-:Y:S05]  /*25d0*/  @P1 BRA `(.L_x_2943) ;  /* 0x0000004000001947 */ /* 0x000fea0003800000 */
[----:B------:R-:W-:Y:S05]  /*25e0*/  @!P2 BRA `(.L_x_2943) ;  /* 0x000000300000a947 */ /* 0x000fea0003800000 */
[----:B------:R-:W2:Y:S04]  /*25f0*/  LDG.E R0, [R10.64] ;  /* 0x0000000a0a007981 */ /* 0x000ea8000c1e1900 */
[----:B-----5:R-:W2:Y:S02]  /*2600*/  LDG.E R6, [R10.64+0x4] ;  /* 0x0000040a0a067981 */ /* 0x020ea4000c1e1900 */
[----:B--2---:R-:W-:-:S05]  /*2610*/  IADD3 R6, -R0, R6, RZ ;  /* 0x0000000600067210 */ /* 0x004fca0007ffe1ff */
.L_x_2943:
[----:B-----5:R2:W-:Y:S01]  /*2620*/  STL [R1+0x58], R6 ;  /* 0x0000580601007387 */ /* 0x0205e20000100800 */
[----:B------:R-:W-:-:S04]  /*2630*/  ISETP.NE.U32.AND P0, PT, RZ, c[0x0][0x368], PT ;  /* 0x0000da00ff007a0c */ /* 0x000fc80003f05070 */
[----:B------:R-:W-:-:S13]  /*2640*/  ISETP.NE.AND.EX P0, PT, RZ, c[0x0][0x36c], PT, P0 ;  /* 0x0000db00ff007a0c */ /* 0x000fda0003f05300 */
[----:B------:R-:W-:Y:S05]  /*2650*/  @!P0 BRA `(.L_x_2944) ;  /* 0x0000004000008947 */ /* 0x000fea0003800000 */
[----:B------:R-:W-:-:S04]  /*2660*/  IADD3 R8, P0, R25, c[0x0][0x368], RZ ;  /* 0x0000da0019087a10 */ /* 0x000fc80007f1e0ff */
[----:B------:R-:W-:-:S05]  /*2670*/  IADD3.X R9, R21, c[0x0][0x36c], RZ, P0, !PT ;  /* 0x0000db0015097a10 */ /* 0x000fca00007fe4ff */
[----:B------:R3:W5:Y:S01]  /*2680*/  LDG.E R18, [R8.64] ;  /* 0x0000000a08127981 */ /* 0x000762000c1e1900 */
[----:B------:R-:W-:Y:S05]  /*2690*/  BRA `(.L_x_2945) ;  /* 0x0000004000007947 */ /* 0x000fea0003800000 */
.L_x_2944:
[----:B------:R-:W-:Y:S05]  /*26a0*/  @!P3 BRA `(.L_x_2945) ;  /* 0x000000300000b947 */ /* 0x000fea0003800000 */
[----:B------:R3:W4:Y:S04]  /*26b0*/  LDG.E R0, [R8.64] ;  /* 0x0000000a08007981 */ /* 0x000728000c1e1900 */
[----:B---3--:R-:W4:Y:S02]  /*26c0*/  LDG.E R8, [R8.64+0x4] ;  /* 0x0000040a08087981 */ /* 0x008f24000c1e1900 */
[----:B----4-:R-:W-:Y:S02]  /*26d0*/  IADD3 R18, -R0, R8, RZ ;  /* 0x0000000800127210 */ /* 0x010fe40007ffe1ff */
.L_x_2945:
[----:B------:R-:W4:Y:S01]  /*26e0*/  LDL R10, [R1+0xa0] ;  /* 0x0000a000010a7983 */ /* 0x000f220000100800 */
[----:B------:R-:W-:-:S03]  /*26f0*/  ISETP.NE.U32.AND P0, PT, RZ, c[0x0][0x378], PT ;  /* 0x0000de00ff007a0c */ /* 0x000fc60003f05070 */
[----:B--23--:R3:W2:Y:S04]  /*2700*/  @P4 LDG.E R9, [R2.64] ;  /* 0x0000000a02094981 */ /* 0x00c6a8000c1e1900 */
[----:B------:R3:W2:Y:S01]  /*2710*/  @P4 LDG.E R8, [R2.64+0x4] ;  /* 0x0000040a02084981 */ /* 0x0006a2000c1e1900 */
[----:B------:R-:W-:Y:S01]  /*2720*/  ISETP.NE.AND.EX P1, PT, RZ, c[0x0][0x37c], PT, P0 ;  /* 0x0000df00ff007a0c */ /* 0x000fe20003f25300 */
[----:B-----5:R-:W-:-:S12]  /*2730*/  IMAD.MOV.U32 R0, RZ, RZ, R18 ;  /* 0x000000ffff007224 */ /* 0x020fd800078e0012 */
[----:B---3--:R-:W-:-:S04]  /*2740*/  @P1 IADD3 R2, P0, R25, c[0x0][0x378], RZ ;  /* 0x0000de0019021a10 */ /* 0x008fc80007f1e0ff */
[----:B------:R-:W-:-:S05]  /*2750*/  @P1 IADD3.X R3, R21, c[0x0][0x37c], RZ, P0, !PT ;  /* 0x0000df0015031a10 */ /* 0x000fca00007fe4ff */
[----:B------:R3:W2:Y:S01]  /*2760*/  @P1 LDG.E R0, [R2.64] ;  /* 0x0000000a02001981 */ /* 0x0006a2000c1e1900 */
[----:B------:R-:W-:Y:S01]  /*2770*/  LOP3.LUT R26, R13, 0xff, RZ, 0xc0, !PT ;  /* 0x000000ff0d1a7812 */ /* 0x000fe200078ec0ff */
[----:B------:R-:W-:Y:S01]  /*2780*/  BSSY B0, `(.L_x_2946) ;  /* 0x000003b000007945 */ /* 0x000fe20003800000 */
[----:B-1----:R-:W-:-:S03]  /*2790*/  SHF.R.U32.HI R14, RZ, 0x10, R13 ;  /* 0x00000010ff0e7819 */ /* 0x002fc6000001160d */
[----:B------:R1:W-:Y:S04]  /*27a0*/  STL [R1+0xc4], R26 ;  /* 0x0000c41a01007387 */ /* 0x0003e80000100800 */
[----:B------:R1:W-:Y:S01]  /*27b0*/  STL [R1+0x8c], R14 ;  /* 0x00008c0e01007387 */ /* 0x0003e20000100800 */
[----:B---3--:R-:W-:-:S05]  /*27c0*/  IMAD.MOV.U32 R2, RZ, RZ, c[0x0][0x2c4] ;  /* 0x0000b100ff027624 */ /* 0x008fca00078e00ff */
[----:B------:R-:W-:Y:S01]  /*27d0*/  ISETP.NE.AND P0, PT, R2, 0x1, PT ;  /* 0x000000010200780c */ /* 0x000fe20003f05270 */
[----:B----4-:R-:W-:Y:S02]  /*27e0*/  IMAD.SHL.U32 R2, R10, 0x80, RZ ;  /* 0x000000800a027824 */ /* 0x010fe400078e00ff */
[----:B------:R-:W-:-:S03]  /*27f0*/  IMAD.IADD R10, R18, 0x1, -R5 ;  /* 0x00000001120a7824 */ /* 0x000fc600078e0a05 */
[----:B------:R-:W-:Y:S02]  /*2800*/  IADD3 R2, R2, 0x7f, RZ ;  /* 0x0000007f02027810 */ /* 0x000fe40007ffe0ff */
[----:B------:R1:W-:Y:S01]  /*2810*/  STL [R1+0x5c], R10 ;  /* 0x00005c0a01007387 */ /* 0x0003e20000100800 */
[----:B--2---:R-:W-:-:S04]  /*2820*/  @P4 IMAD.IADD R4, R8, 0x1, -R9 ;  /* 0x0000000108044824 */ /* 0x004fc800078e0a09 */
[----:B------:R-:W-:-:S04]  /*2830*/  @P0 IMAD.HI.U32 R3, R2, c[0x0][0x2c8], RZ ;  /* 0x0000b20002030a27 */ /* 0x000fc800078e00ff */
[----:B------:R-:W-:Y:S01]  /*2840*/  IMAD.IADD R5, R10, 0x1, R4 ;  /* 0x000000010a057824 */ /* 0x000fe200078e0204 */
[----:B------:R-:W-:-:S04]  /*2850*/  @P0 SHF.R.U32.HI R2, RZ, c[0x0][0x2cc], R3 ;  /* 0x0000b300ff020a19 */ /* 0x000fc80000011603 */
[----:B------:R-:W-:Y:S01]  /*2860*/  IADD3 R2, R2, 0x30, R5 ;  /* 0x0000003002027810 */ /* 0x000fe20007ffe005 */
[----:B------:R1:W-:Y:S01]  /*2870*/  STL.64 [R1+0x60], R4 ;  /* 0x0000600401007387 */ /* 0x0003e20000100a00 */
[----:B------:R-:W-:-:S03]  /*2880*/  IADD3 R3, R5, 0x2f, RZ ;  /* 0x0000002f05037810 */ /* 0x000fc60007ffe0ff */
[----:B------:R-:W-:Y:S02]  /*2890*/  IMAD.IADD R6, R2, 0x1, -R6 ;  /* 0x0000000102067824 */ /* 0x000fe400078e0a06 */
[----:B------:R-:W-:-:S04]  /*28a0*/  IMAD.HI R2, R3, 0x2aaaaaab, RZ ;  /* 0x2aaaaaab03027827 */ /* 0x000fc800078e02ff */
[----:B------:R-:W-:Y:S01]  /*28b0*/  IMAD.HI R6, R6, 0x2aaaaaab, RZ ;  /* 0x2aaaaaab06067827 */ /* 0x000fe200078e02ff */
[----:B------:R-:W-:-:S04]  /*28c0*/  SHF.R.U32.HI R3, RZ, 0x1f, R2 ;  /* 0x0000001fff037819 */ /* 0x000fc80000011602 */
[----:B------:R-:W-:Y:S02]  /*28d0*/  SHF.R.U32.HI R11, RZ, 0x1f, R6 ;  /* 0x0000001fff0b7819 */ /* 0x000fe40000011606 */
[----:B------:R-:W-:Y:S01]  /*28e0*/  LEA.HI.SX32 R17, R2, R3, 0x1d ;  /* 0x0000000302117211 */ /* 0x000fe200078feaff */
[----:B------:R-:W-:Y:S01]  /*28f0*/  IMAD.MOV.U32 R3, RZ, RZ, RZ ;  /* 0x000000ffff037224 */ /* 0x000fe200078e00ff */
[----:B------:R-:W-:Y:S01]  /*2900*/  LEA.HI.SX32 R11, R6, R11, 0x1d ;  /* 0x0000000b060b7211 */ /* 0x000fe200078feaff */
[----:B------:R1:W-:Y:S03]  /*2910*/  STL [R1+0x68], R0 ;  /* 0x0000680001007387 */ /* 0x0003e60000100800 */
[----:B------:R-:W-:-:S04]  /*2920*/  IMNMX R11, R17, R11, PT ;  /* 0x0000000b110b7217 */ /* 0x000fc80003800200 */
[----:B------:R-:W-:-:S13]  /*2930*/  ISETP.GE.AND P0, PT, R11, 0x1, PT ;  /* 0x000000010b00780c */ /* 0x000fda0003f06270 */
[----:B------:R-:W-:Y:S05]  /*2940*/  @!P0 BRA `(.L_x_2947) ;  /* 0x000001e000008947 */ /* 0x000fea0003800000 */
[----:B------:R-:W-:-:S04]  /*2950*/  ISETP.NE.AND P0, PT, R14, RZ, PT ;  /* 0x000000ff0e00720c */ /* 0x000fc80003f05270 */
[----:B------:R-:W-:-:S04]  /*2960*/  SEL R2, R14, c[0x0][0x338], P0 ;  /* 0x0000ce000e027a07 */ /* 0x000fc80000000000 */
[-C--:B------:R-:W-:Y:S02]  /*2970*/  IABS R6, R2.reuse ;  /* 0x0000000200067213 */ /* 0x080fe40000000000 */
        /* <DEDUP_REMOVED lines=10> */
[----:B-1----:R-:W-:Y:S01]  /*2a20*/  IMAD.MOV.U32 R14, RZ, RZ, R3 ;  /* 0x000000ffff0e7224 */ /* 0x002fe200078e0003 */
        /* <DEDUP_REMOVED lines=16> */
.L_x_2947:
[----:B------:R-:W-:Y:S05]  /*2b30*/  BSYNC B0 ;  /* 0x0000000000007941 */ /* 0x000fea0003800000 */
.L_x_2946:
[----:B------:R-:W2:Y:S01]  /*2b40*/  LDL R13, [R1+0x1c4] ;  /* 0x0001c400010d7983 */ /* 0x000ea20000100800 */
[----:B------:R-:W-:-:S04]  /*2b50*/  IMAD R2, R26, R3, RZ ;  /* 0x000000031a027224 */ /* 0x000fc800078e02ff */
[----:B------:R-:W-:-:S05]  /*2b60*/  IMAD.IADD R3, R2, 0x1, R3 ;  /* 0x0000000102037824 */ /* 0x000fca00078e0203 */
[----:B------:R-:W-:Y:S01]  /*2b70*/  IMNMX R11, R11, R3, PT ;  /* 0x000000030b0b7217 */ /* 0x000fe20003800200 */
[----:B------:R-:W-:-:S04]  /*2b80*/  IMAD R3, R2, 0x30, -R10 ;  /* 0x0000003002037824 */ /* 0x000fc800078e0a0a */
[----:B------:R-:W-:Y:S01]  /*2b90*/  IMAD R2, R11, 0x30, -R10 ;  /* 0x000000300b027824 */ /* 0x000fe200078e0a0a */
[----:B------:R-:W-:-:S04]  /*2ba0*/  IMNMX R3, RZ, R3, !PT ;  /* 0x00000003ff037217 */ /* 0x000fc80007800200 */
[----:B------:R-:W-:Y:S01]  /*2bb0*/  IMNMX R2, R2, R4, PT ;  /* 0x0000000402027217 */ /* 0x000fe20003800200 */
[----:B------:R-:W-:-:S03]  /*2bc0*/  IMAD.WIDE.U32 R8, R3, -0x55555555, RZ ;  /* 0xaaaaaaab03087825 */ /* 0x000fc600078e00ff */
[----:B------:R-:W-:Y:S02]  /*2bd0*/  ISETP.GT.AND P0, PT, R2, R3, PT ;  /* 0x000000030200720c */ /* 0x000fe40003f04270 */
[----:B------:R-:W-:-:S05]  /*2be0*/  SHF.R.U32.HI R99, RZ, 0x5, R9 ;  /* 0x00000005ff637819 */ /* 0x000fca0000011609 */
[----:B------:R-:W-:-:S06]  /*2bf0*/  IMAD.MOV.U32 R6, RZ, RZ, R99 ;  /* 0x000000ffff067224 */ /* 0x000fcc00078e0063 */
[----:B------:R-:W-:-:S05]  /*2c00*/  @P0 IADD3 R2, R2, 0x2f, RZ ;  /* 0x0000002f02020810 */ /* 0x000fca0007ffe0ff */
[----:B------:R-:W-:-:S05]  /*2c10*/  @P0 IMAD.HI R2, R2, 0x2aaaaaab, RZ ;  /* 0x2aaaaaab02020827 */ /* 0x000fca00078e02ff */
[----:B------:R-:W-:-:S04]  /*2c20*/  @P0 SHF.R.U32.HI R3, RZ, 0x1f, R2 ;  /* 0x0000001fff030819 */ /* 0x000fc80000011602 */
[----:B------:R-:W-:-:S04]  /*2c30*/  @P0 LEA.HI.SX32 R6, R2, R3, 0x1d ;  /* 0x0000000302060211 */ /* 0x000fc800078feaff */
[----:B------:R-:W-:Y:S01]  /*2c40*/  ISETP.GT.AND P0, PT, R6, R99, PT ;  /* 0x000000630600720c */ /* 0x000fe20003f04270 */
[----:B--2---:R-:W-:-:S04]  /*2c50*/  IMAD.IADD R214, R7, 0x1, R13 ;  /* 0x0000000107d67824 */ /* 0x004fc800078e020d */
[----:B------:R-:W-:-:S08]  /*2c60*/  IMAD.SHL.U32 R214, R214, 0x2, RZ ;  /* 0x00000002d6d67824 */ /* 0x000fd000078e00ff */
[----:B------:R-:W-:Y:S05]  /*2c70*/  @!P0 BRA `(.L_x_2948) ;  /* 0x00006a6000008947 */ /* 0x000fea0003800000 */
[----:B------:R-:W-:-:S04]  /*2c80*/  ISETP.NE.U32.AND P0, PT, RZ, c[0x0][0x340], PT ;  /* 0x0000d000ff007a0c */ /* 0x000fc80003f05070 */
[----:B------:R-:W-:-:S13]  /*2c90*/  ISETP.NE.AND.EX P3, PT, RZ, c[0x0][0x344], PT, P0 ;  /* 0x0000d100ff007a0c */ /* 0x000fda0003f65300 */
[----:B------:R-:W-:-:S04]  /*2ca0*/  @P3 IADD3 R2, P0, R25, c[0x0][0x340], RZ ;  /* 0x0000d00019023a10 */ /* 0x000fc80007f1e0ff */
[----:B------:R-:W-:-:S05]  /*2cb0*/  @P3 IADD3.X R3, R21, c[0x0][0x344], RZ, P0, !PT ;  /* 0x0000d10015033a10 */ /* 0x000fca00007fe4ff */
[----:B------:R2:W3:Y:S01]  /*2cc0*/  @P3 LDG.E R21, [R2.64] ;  /* 0x0000000a02153981 */ /* 0x0004e2000c1e1900 */
[----:B------:R-:W-:Y:S01]  /*2cd0*/  LOP3.LUT R22, R22, 0xffff, RZ, 0xc0, !PT ;  /* 0x0000ffff16167812 */ /* 0x000fe200078ec0ff */
[----:B------:R-:W-:Y:S01]  /*2ce0*/  IMAD.MOV.U32 R122, RZ, RZ, 0x30 ;  /* 0x00000030ff7a7424 */ /* 0x000fe200078e00ff */
[----:B------:R-:W-:Y:S01]  /*2cf0*/  SEL R13, R23, RZ, !P4 ;  /* 0x000000ff170d7207 */ /* 0x000fe20006000000 */
[----:B------:R-:W-:Y:S01]  /*2d00*/  IMAD.MOV.U32 R127, RZ, RZ, 0x5 ;  /* 0x00000005ff7f7424 */ /* 0x000fe200078e00ff */
[----:B------:R-:W-:Y:S01]  /*2d10*/  SEL R11, R24, RZ, !P4 ;  /* 0x000000ff180b7207 */ /* 0x000fe20006000000 */
[----:B------:R-:W-:Y:S01]  /*2d20*/  IMAD R130, R122, c[0x0][0x23c], RZ ;  /* 0x00008f007a827a24 */ /* 0x000fe200078e02ff */
[----:B------:R-:W-:Y:S01]  /*2d30*/  IADD3 R37, R6, -0x1, RZ ;  /* 0xffffffff06257810 */ /* 0x000fe20007ffe0ff */
[----:B-1----:R-:W-:Y:S01]  /*2d40*/  IMAD R5, R13, c[0x0][0x248], RZ ;  /* 0x000092000d057a24 */ /* 0x002fe200078e02ff */
[----:B------:R-:W-:Y:S01]  /*2d50*/  SHF.R.S32.HI R14, RZ, 0x1f, R145 ;  /* 0x0000001fff0e7819 */ /* 0x000fe20000011491 */
[----:B------:R-:W-:Y:S01]  /*2d60*/  IMAD.WIDE.U32 R120, R122, c[0x0][0x238], RZ ;  /* 0x00008e007a787a25 */ /* 0x000fe200078e00ff */
[----:B------:R-:W-:-:S02]  /*2d70*/  IADD3 R100, P0, R145, R19, RZ ;  /* 0x0000001391647210 */ /* 0x000fc40007f1e0ff */
[----:B------:R-:W-:Y:S01]  /*2d80*/  ISETP.GE.AND P4, PT, R140, c[0x0][0x1d4], PT ;  /* 0x000075008c007a0c */ /* 0x000fe20003f86270 */
[----:B------:R-:W-:Y:S01]  /*2d90*/  IMAD R5, R11, c[0x0][0x24c], R5 ;  /* 0x000093000b057a24 */ /* 0x000fe200078e0205 */
[----:B------:R-:W-:Y:S01]  /*2da0*/  LEA.HI.X.SX32 R101, R19, R14, 0x1, P0 ;  /* 0x0000000e13657211 */ /* 0x000fe200000f0eff */
[----:B------:R-:W-:Y:S01]  /*2db0*/  IMAD R8, R37, -0x30, R4 ;  /* 0xffffffd025087824 */ /* 0x000fe200078e0204 */
[----:B------:R-:W-:Y:S01]  /*2dc0*/  ISETP.GE.AND P6, PT, R144, c[0x0][0x1d4], PT ;  /* 0x0000750090007a0c */ /* 0x000fe20003fc6270 */
[----:B------:R-:W-:Y:S01]  /*2dd0*/  IMAD.IADD R130, R121, 0x1, R130 ;  /* 0x0000000179827824 */ /* 0x000fe200078e0282 */
[----:B------:R-:W-:Y:S01]  /*2de0*/  ISETP.GE.AND P5, PT, R227, c[0x0][0x1d4], PT ;  /* 0x00007500e3007a0c */ /* 0x000fe20003fa6270 */
[----:B------:R-:W-:Y:S01]  /*2df0*/  IMAD.IADD R119, R20, 0x1, R18 ;  /* 0x0000000114777824 */ /* 0x000fe200078e0212 */
[----:B------:R-:W-:Y:S01]  /*2e00*/  IMNMX R8, R8, 0x30, PT ;  /* 0x0000003008087817 */ /* 0x000fe20003800200 */
[----:B------:R-:W-:Y:S01]  /*2e10*/  IMAD.SHL.U32 R25, R145, 0x40, RZ ;  /* 0x0000004091197824 */ /* 0x000fe200078e00ff */
[----:B------:R-:W-:Y:S01]  /*2e20*/  ISETP.GE.AND P2, PT, R228, c[0x0][0x1d4], PT ;  /* 0x00007500e4007a0c */ /* 0x000fe20003f46270 */
[----:B------:R-:W-:Y:S01]  /*2e30*/  IMAD.MOV.U32 R126, RZ, RZ, c[0x0][0x280] ;  /* 0x0000a000ff7e7624 */ /* 0x000fe200078e00ff */
[----:B------:R-:W-:Y:S01]  /*2e40*/  LOP3.LUT R232, R232, 0xfffffff7, RZ, 0xc0, !PT ;  /* 0xfffffff7e8e87812 */ /* 0x000fe200078ec0ff */
[----:B--2---:R-:W-:Y:S01]  /*2e50*/  IMAD.WIDE.U32 R2, R22, c[0x0][0x240], R140 ;  /* 0x0000900016027a25 */ /* 0x004fe200078e008c */
[----:B------:R-:W-:-:S02]  /*2e60*/  MOV R131, c[0x0][0x238] ;  /* 0x00008e0000837a02 */ /* 0x000fc40000000f00 */
[----:B------:R-:W-:Y:S01]  /*2e70*/  @P4 LOP3.LUT R232, R232, 0x8, RZ, 0xfc, !PT ;  /* 0x00000008e8e84812 */ /* 0x000fe200078efcff */
[----:B------:R-:W-:Y:S01]  /*2e80*/  IMAD R3, R22, c[0x0][0x244], R3 ;  /* 0x0000910016037a24 */ /* 0x000fe200078e0203 */
[----:B------:R-:W-:Y:S01]  /*2e90*/  SHF.R.S32.HI R143, RZ, 0x1f, R142 ;  /* 0x0000001fff8f7819 */ /* 0x000fe2000001148e */
[----:B------:R-:W-:Y:S01]  /*2ea0*/  IMAD.SHL.U32 R135, R131, 0x20, RZ ;  /* 0x0000002083877824 */ /* 0x000fe200078e00ff */
[----:B------:R-:W-:Y:S01]  /*2eb0*/  LOP3.LUT R232, R232, 0xfffffffb, RZ, 0xc0, !PT ;  /* 0xfffffffbe8e87812 */ /* 0x000fe200078ec0ff */
[----:B------:R-:W-:Y:S01]  /*2ec0*/  IMAD.WIDE.U32 R2, R11, c[0x0][0x248], R2 ;  /* 0x000092000b027a25 */ /* 0x000fe200078e0002 */
[----:B------:R-:W-:Y:S02]  /*2ed0*/  SHF.L.U64.HI R131, R131, R127, c[0x0][0x23c] ;  /* 0x00008f0083837619 */ /* 0x000fe4000001027f */
[----:B------:R-:W-:Y:S01]  /*2ee0*/  @P6 LOP3.LUT R232, R232, 0x4, RZ, 0xfc, !PT ;  /* 0x00000004e8e86812 */ /* 0x000fe200078efcff */
[----:B------:R-:W-:Y:S01]  /*2ef0*/  IMAD.IADD R3, R3, 0x1, R5 ;  /* 0x0000000103037824 */ /* 0x000fe200078e0205 */
[----:B------:R-:W-:Y:S01]  /*2f00*/  IADD3 R26, R145, 0x20, RZ ;  /* 0x00000020911a7810 */ /* 0x000fe20007ffe0ff */
        /* <DEDUP_REMOVED lines=10> */
[----:B------:R-:W-:Y:S01]  /*2fb0*/  ISETP.GE.AND P1, PT, R5, 0x1, PT ;  /* 0x000000010500780c */ /* 0x000fe20003f26270 */
[----:B------:R-:W-:Y:S01]  /*2fc0*/  IMAD.MOV.U32 R102, RZ, RZ, R104 ;  /* 0x000000ffff667224 */ /* 0x000fe200078e0068 */
[----:B------:R-:W-:Y:S01]  /*2fd0*/  @P2 LOP3.LUT R232, R232, 0x1, RZ, 0xfc, !PT ;  /* 0x00000001e8e82812 */ /* 0x000fe200078efcff */
[-C--:B------:R-:W-:Y:S01]  /*2fe0*/  IMAD R2, R3, R120.reuse, R2 ;  /* 0x0000007803027224 */ /* 0x080fe200078e0202 */
[----:B------:R-:W-:Y:S01]  /*2ff0*/  LOP3.LUT R25, R25, 0x1c0, RZ, 0xc0, !PT ;  /* 0x000001c019197812 */ /* 0x000fe200078ec0ff */
[----:B------:R-:W-:Y:S01]  /*3000*/  IMAD.WIDE.U32 R8, R37, R120, R102 ;  /* 0x0000007825087225 */ /* 0x000fe200078e0066 */
[----:B------:R-:W-:-:S02]  /*3010*/  MOV R133, c[0x0][0x290] ;  /* 0x0000a40000857a02 */ /* 0x000fc40000000f00 */
[C---:B------:R-:W-:Y:S01]  /*3020*/  SHF.L.U32 R132, R126.reuse, 0x5, RZ ;  /* 0x000000057e847819 */ /* 0x040fe200000006ff */
[----:B------:R-:W-:Y:S01]  /*3030*/  IMAD.IADD R6, R9, 0x1, R2 ;  /* 0x0000000109067824 */ /* 0x000fe200078e0202 */
[-C--:B------:R-:W-:Y:S01]  /*3040*/  SHF.L.U64.HI R126, R126, R127.reuse, c[0x0][0x284] ;  /* 0x0000a1007e7e7619 */ /* 0x080fe2000001027f */
[----:B------:R-:W-:Y:S01]  /*3050*/  IMAD.WIDE.U32 R16, R145, c[0x0][0x280], R142 ;  /* 0x0000a00091107a25 */ /* 0x000fe200078e008e */
[----:B------:R-:W-:Y:S02]  /*3060*/  SHF.L.U64.HI R127, R133, R127, c[0x0][0x294] ;  /* 0x0000a500857f7619 */ /* 0x000fe4000001027f */
[----:B------:R-:W-:Y:S01]  /*3070*/  @P1 LEA R2, P0, R8, c[0x0][0x220], 0x1 ;  /* 0x0000880008021a11 */ /* 0x000fe200078008ff */
[----:B------:R-:W-:Y:S02]  /*3080*/  IMAD.SHL.U32 R26, R26, 0x40, RZ ;  /* 0x000000401a1a7824 */ /* 0x000fe400078e00ff */
[----:B------:R-:W-:Y:S01]  /*3090*/  IMAD R128, R122, c[0x0][0x284], RZ ;  /* 0x0000a1007a807a24 */ /* 0x000fe200078e02ff */
[----:B------:R-:W-:Y:S01]  /*30a0*/  @P1 LEA.HI.X R3, R8, c[0x0][0x224], R6, 0x1, P0 ;  /* 0x0000890008031a11 */ /* 0x000fe200000f0c06 */
[----:B------:R-:W-:Y:S01]  /*30b0*/  IMAD R129, R122, c[0x0][0x294], RZ ;  /* 0x0000a5007a817a24 */ /* 0x000fe200078e02ff */
[----:B------:R-:W-:Y:S01]  /*30c0*/  ISETP.GT.AND P0, PT, R5, 0x20, PT ;  /* 0x000000200500780c */ /* 0x000fe20003f04270 */
[----:B------:R-:W-:Y:S01]  /*30d0*/  IMAD R5, R14, c[0x0][0x280], RZ ;  /* 0x0000a0000e057a24 */ /* 0x000fe200078e02ff */
[----:B------:R-:W-:Y:S01]  /*30e0*/  LOP3.LUT R26, R26, 0x1c0, RZ, 0xc0, !PT ;  /* 0x000001c01a1a7812 */ /* 0x000fe200078ec0ff */
[----:B------:R-:W-:Y:S01]  /*30f0*/  @!PT LDS RZ, [RZ] ;  /* 0x00000000fffff984 */ /* 0x000fe20000000800 */
[----:B------:R-:W-:Y:S01]  /*3100*/  @!PT LDS RZ, [RZ] ;  /* 0x00000000fffff984 */ /* 0x000fe20000000800 */
[----:B------:R-:W-:Y:S01]  /*3110*/  @!PT LDS RZ, [RZ] ;  /* 0x00000000fffff984 */ /* 0x000fe20000000800 */
[----:B------:R1:W-:Y:S01]  /*3120*/  @P1 LDGSTS.E.BYPASS.LTC128B.128 [R214+0xa080], [R2.64], !P4 ;  /* 0x0a08000002d61fae */ /* 0x0003e2000e101d4a */
[----:B------:R-:W-:-:S02]  /*3130*/  IMAD.WIDE.U32 R124, R122, c[0x0][0x280], RZ ;  /* 0x0000a0007a7c7a25 */ /* 0x000fc400078e00ff */
[----:B------:R-:W-:Y:S01]  /*3140*/  SHF.R.U32.HI R134, RZ, 0x3, R26 ;  /* 0x00000003ff867819 */ /* 0x000fe2000001161a */
[----:B------:R1:W-:Y:S01]  /*3150*/  @P1 LDGSTS.E.BYPASS.LTC128B.128 [R214+0xb880], [R2.64+0x80], !P6 ;  /* 0x0b88008002d61fae */ /* 0x0003e2000f101d4a */
[----:B------:R-:W-:Y:S01]  /*3160*/  IMAD R5, R145, c[0x0][0x284], R5 ;  /* 0x0000a10091057a24 */ /* 0x000fe200078e0205 */
[----:B------:R-:W-:Y:S01]  /*3170*/  IADD3 R128, R125, R128, RZ ;  /* 0x000000807d807210 */ /* 0x000fe20007ffe0ff */
[----:B------:R-:W-:Y:S01]  /*3180*/  IMAD.MOV.U32 R69, RZ, RZ, c[0x0][0x27c] ;  /* 0x00009f00ff457624 */ /* 0x000fe200078e00ff */
[----:B------:R1:W-:Y:S01]  /*3190*/  @P1 LDGSTS.E.BYPASS.LTC128B.128 [R214+0xd080], [R2.64+0x100], !P5 ;  /* 0x0d08010002d61fae */ /* 0x0003e2000e901d4a */
[----:B------:R-:W-:Y:S02]  /*31a0*/  IMAD.IADD R17, R17, 0x1, R5 ;  /* 0x0000000111117824 */ /* 0x000fe400078e0205 */
[----:B------:R-:W-:Y:S01]  /*31b0*/  IMAD.WIDE.U32 R122, R122, c[0x0][0x290], RZ ;  /* 0x0000a4007a7a7a25 */ /* 0x000fe200078e00ff */
[----:B------:R1:W-:Y:S03]  /*31c0*/  @P1 LDGSTS.E.BYPASS.LTC128B.128 [R214+0xe880], [R2.64+0x180], !P2 ;  /* 0x0e88018002d61fae */ /* 0x0003e6000d101d4a */
[----:B------:R-:W-:-:S04]  /*31d0*/  IMAD.WIDE.U32 R90, R0, c[0x0][0x280], R16 ;  /* 0x0000a000005a7a25 */ /* 0x000fc800078e0010 */
[----:B------:R-:W-:-:S04]  /*31e0*/  IMAD.WIDE.U32 R110, R22, c[0x0][0x1e8], RZ ;  /* 0x00007a00166e7a25 */ /* 0x000fc800078e00ff */
[----:B------:R-:W-:-:S04]  /*31f0*/  IMAD.WIDE.U32 R108, R22, c[0x0][0x210], RZ ;  /* 0x00008400166c7a25 */ /* 0x000fc800078e00ff */
[----:B------:R-:W-:Y:S02]  /*3200*/  IMAD.SHL.U32 R133, R133, 0x20, RZ ;  /* 0x0000002085857824 */ /* 0x000fe400078e00ff */
[----:B------:R-:W-:Y:S02]  /*3210*/  IMAD.SHL.U32 R69, R69, 0x2, RZ ;  /* 0x0000000245457824 */ /* 0x000fe400078e00ff */
[----:B------:R-:W-:Y:S02]  /*3220*/  IMAD.IADD R129, R123, 0x1, R129 ;  /* 0x000000017b817824 */ /* 0x000fe400078e0281 */
[C---:B------:R-:W-:Y:S02]  /*3230*/  IMAD R118, R22.reuse, c[0x0][0x1ec], R111 ;  /* 0x00007b0016767a24 */ /* 0x040fe400078e026f */
[C---:B------:R-:W-:Y:S01]  /*3240*/  IMAD R117, R22.reuse, c[0x0][0x214], R109 ;  /* 0x0000850016757a24 */ /* 0x040fe200078e026d */
[----:B-1----:R-:W-:Y:S01]  /*3250*/  @P0 IADD3 R3, P1, R135, R8, RZ ;  /* 0x0000000887030210 */ /* 0x002fe20007f3e0ff */
[----:B------:R-:W-:-:S03]  /*3260*/  IMAD.WIDE.U32 R8, R22, c[0x0][0x260], R140 ;  /* 0x0000980016087a25 */ /* 0x000fc600078e008c */
[----:B------:R-:W-:Y:S01]  /*3270*/  @P0 IADD3.X R10, R6, R131, RZ, P1, !PT ;  /* 0x00000083060a0210 */ /* 0x000fe20000ffe4ff */
[----:B------:R-:W-:Y:S01]  /*3280*/  IMAD R9, R22, c[0x0][0x264], R9 ;  /* 0x0000990016097a24 */ /* 0x000fe200078e0209 */
[----:B------:R-:W-:Y:S01]  /*3290*/  @P0 LEA R2, P1, R3, c[0x0][0x220], 0x1 ;  /* 0x0000880003020a11 */ /* 0x000fe200078208ff */
[----:B------:R-:W-:Y:S01]  /*32a0*/  IMAD R6, R13, c[0x0][0x268], RZ ;  /* 0x00009a000d067a24 */ /* 0x000fe200078e02ff */
[----:B------:R-:W-:Y:S01]  /*32b0*/  SHF.R.S32.HI R13, RZ, 0x1f, R0 ;  /* 0x0000001fff0d7819 */ /* 0x000fe20000011400 */
[----:B------:R-:W-:Y:S01]  /*32c0*/  IMAD.WIDE.U32 R82, R11, c[0x0][0x268], R8 ;  /* 0x00009a000b527a25 */ /* 0x000fe200078e0008 */
[----:B------:R-:W-:Y:S02]  /*32d0*/  @P0 LEA.HI.X R3, R3, c[0x0][0x224], R10, 0x1, P1 ;  /* 0x0000890003030a11 */ /* 0x000fe400008f0c0a */
[----:B------:R-:W-:Y:S01]  /*32e0*/  ISETP.GE.AND P1, PT, R140, c[0x0][0x27c], PT ;  /* 0x00009f008c007a0c */ /* 0x000fe20003f26270 */
[----:B------:R-:W-:Y:S02]  /*32f0*/  IMAD R92, R11, c[0x0][0x26c], R6 ;  /* 0x00009b000b5c7a24 */ /* 0x000fe400078e0206 */
[----:B------:R1:W-:Y:S01]  /*3300*/  @P0 LDGSTS.E.BYPASS.LTC128B.128 [R237+0xb080], [R2.64], !P4 ;  /* 0x0b08000002ed0fae */ /* 0x0003e2000e101d4a */
[----:B------:R-:W-:-:S03]  /*3310*/  IMAD.WIDE.U32 R10, R145, c[0x0][0x280], R140 ;  /* 0x0000a000910a7a25 */ /* 0x000fc600078e008c */
[----:B------:R1:W-:Y:S01]  /*3320*/  @P0 LDGSTS.E.BYPASS.LTC128B.128 [R237+0xc880], [R2.64+0x80], !P6 ;  /* 0x0c88008002ed0fae */ /* 0x0003e2000f101d4a */
[----:B------:R-:W-:Y:S02]  /*3330*/  IMAD.IADD R11, R5, 0x1, R11 ;  /* 0x00000001050b7824 */ /* 0x000fe400078e020b */
[----:B------:R-:W-:Y:S01]  /*3340*/  IMAD R6, R14, c[0x0][0x290], RZ ;  /* 0x0000a4000e067a24 */ /* 0x000fe200078e02ff */
[----:B------:R1:W-:Y:S01]  /*3350*/  @P0 LDGSTS.E.BYPASS.LTC128B.128 [R237+0xe080], [R2.64+0x100], !P5 ;  /* 0x0e08010002ed0fae */ /* 0x0003e2000e901d4a */
[----:B------:R-:W-:-:S03]  /*3360*/  IMAD.WIDE.U32 R14, R145, c[0x0][0x290], R142 ;  /* 0x0000a400910e7a25 */ /* 0x000fc600078e008e */
[----:B------:R1:W-:Y:S01]  /*3370*/  @P0 LDGSTS.E.BYPASS.LTC128B.128 [R237+0xf880], [R2.64+0x180], !P2 ;  /* 0x0f88018002ed0fae */ /* 0x0003e2000d101d4a */
[----:B------:R-:W-:Y:S01]  /*3380*/  ISETP.GE.AND P2, PT, R144, c[0x0][0x27c], PT ;  /* 0x00009f0090007a0c */ /* 0x000fe20003f46270 */
[----:B------:R-:W-:Y:S02]  /*3390*/  IMAD.WIDE.U32 R8, R145, c[0x0][0x290], R140 ;  /* 0x0000a40091087a25 */ /* 0x000fe400078e008c */
[----:B------:R-:W0:Y:S01]  /*33a0*/  LDGDEPBAR ;  /* 0x00000000000079af */ /* 0x000e220000000000 */
[----:B------:R-:W-:Y:S01]  /*33b0*/  SEL R5, RZ, c[0x0][0x27c], !P2 ;  /* 0x00009f00ff057a07 */ /* 0x000fe20005000000 */
[----:B------:R-:W-:Y:S01]  /*33c0*/  IMAD.WIDE.U32 R86, R0, c[0x0][0x280], R10 ;  /* 0x0000a00000567a25 */ /* 0x000fe200078e000a */
[----:B------:R-:W-:Y:S02]  /*33d0*/  WARPSYNC 0xffffffff ;  /* 0xffffffff00007948 */ /* 0x000fe40003800000 */
[----:B------:R-:W-:Y:S01]  /*33e0*/  IADD3 R5, R144, R5, RZ ;  /* 0x0000000590057210 */ /* 0x000fe20007ffe0ff */
[----:B------:R-:W-:Y:S01]  /*33f0*/  IMAD.IADD R92, R83, 0x1, R92 ;  /* 0x00000001535c7824 */ /* 0x000fe200078e025c */
[----:B-1----:R-:W-:Y:S01]  /*3400*/  SEL R2, RZ, c[0x0][0x27c], !P1 ;  /* 0x00009f00ff027a07 */ /* 0x002fe20004800000 */
[----:B------:R-:W-:Y:S01]  /*3410*/  IMAD R3, R145, c[0x0][0x294], R6 ;  /* 0x0000a50091037a24 */ /* 0x000fe200078e0206 */
[----:B------:R-:W-:-:S03]  /*3420*/  SHF.R.S32.HI R6, RZ, 0x1f, R5 ;  /* 0x0000001fff067819 */ /* 0x000fc60000011405 */
[----:B------:R-:W-:Y:S01]  /*3430*/  IMAD.IADD R2, R140, 0x1, R2 ;  /* 0x000000018c027824 */ /* 0x000fe200078e0202 */
[----:B------:R-:W-:Y:S01]  /*3440*/  IADD3 R15, R15, R3, RZ ;  /* 0x000000030f0f7210 */ /* 0x000fe20007ffe0ff */
[----:B------:R-:W-:-:S03]  /*3450*/  IMAD.IADD R9, R3, 0x1, R9 ;  /* 0x0000000103097824 */ /* 0x000fc600078e0209 */
[----:B------:R-:W-:Y:S01]  /*3460*/  SHF.R.S32.HI R18, RZ, 0x1f, R2 ;  /* 0x0000001fff127819 */ /* 0x000fe20000011402 */
[----:B------:R-:W-:-:S03]  /*3470*/  IMAD.WIDE.U32 R88, R0, c[0x0][0x290], R14 ;  /* 0x0000a40000587a25 */ /* 0x000fc600078e000e */
[-C--:B------:R-:W-:Y:S01]  /*3480*/  LEA.HI R3, R18, R2.reuse, RZ, 0x3 ;  /* 0x0000000212037211 */ /* 0x080fe200078f18ff */
[----:B------:R-:W-:Y:S01]  /*3490*/  IMAD.WIDE.U32 R84, R0, c[0x0][0x290], R8 ;  /* 0x0000a40000547a25 */ /* 0x000fe200078e0008 */
[----:B------:R-:W-:Y:S02]  /*34a0*/  LEA.HI R20, R18, R2, RZ, 0x6 ;  /* 0x0000000212147211 */ /* 0x000fe400078f30ff */
[CC--:B------:R-:W-:Y:S01]  /*34b0*/  LEA.HI R2, R6.reuse, R5.reuse, RZ, 0x3 ;  /* 0x0000000506027211 */ /* 0x0c0fe200078f18ff */
[C---:B------:R-:W-:Y:S01]  /*34c0*/  IMAD R18, R13.reuse, c[0x0][0x280], RZ ;  /* 0x0000a0000d127a24 */ /* 0x040fe200078e02ff */
[----:B------:R-:W-:Y:S01]  /*34d0*/  LEA.HI R6, R6, R5, RZ, 0x6 ;  /* 0x0000000506067211 */ /* 0x000fe200078f30ff */
[----:B------:R-:W-:Y:S01]  /*34e0*/  IMAD R13, R13, c[0x0][0x290], RZ ;  /* 0x0000a4000d0d7a24 */ /* 0x000fe200078e02ff */
[----:B------:R-:W-:Y:S01]  /*34f0*/  LOP3.LUT R8, R25, 0x38, R2, 0xf8, !PT ;  /* 0x0000003819087812 */ /* 0x000fe200078ef802 */
[C---:B------:R-:W-:Y:S01]  /*3500*/  IMAD R19, R0.reuse, c[0x0][0x284], R18 ;  /* 0x0000a10000137a24 */ /* 0x040fe200078e0212 */
[----:B------:R-:W-:Y:S01]  /*3510*/  SHF.R.S32.HI R5, RZ, 0x6, R20 ;  /* 0x00000006ff057819 */ /* 0x000fe20000011414 */
[----:B------:R-:W-:Y:S01]  /*3520*/  IMAD R18, R0, c[0x0][0x294], R13 ;  /* 0x0000a50000127a24 */ /* 0x000fe200078e020d */
[----:B------:R-:W-:Y:S01]  /*3530*/  SHF.R.S32.HI R0, RZ, 0x6, R6 ;  /* 0x00000006ff007819 */ /* 0x000fe20000011406 */
[----:B------:R-:W-:Y:S01]  /*3540*/  IMAD.IADD R98, R91, 0x1, R19 ;  /* 0x000000015b627824 */ /* 0x000fe200078e0213 */
[----:B------:R-:W-:Y:S01]  /*3550*/  LOP3.LUT R6, R25, 0x38, R3, 0xf8, !PT ;  /* 0x0000003819067812 */ /* 0x000fe200078ef803 */
[----:B------:R-:W-:Y:S01]  /*3560*/  IMAD R15, R5, 0xc00, R7 ;  /* 0x00000c00050f7824 */ /* 0x000fe200078e0207 */
[----:B------:R-:W-:Y:S01]  /*3570*/  SHF.L.U32 R25, R145, 0x6, RZ ;  /* 0x0000000691197819 */ /* 0x000fe200000006ff */
[--C-:B------:R-:W-:Y:S01]  /*3580*/  IMAD R14, R5, 0xc00, R12.reuse ;  /* 0x00000c00050e7824 */ /* 0x100fe200078e020c */
[----:B------:R-:W-:Y:S01]  /*3590*/  LOP3.LUT R9, R26, 0x38, R3, 0xf8, !PT ;  /* 0x000000381a097812 */ /* 0x000fe200078ef803 */
[C---:B------:R-:W-:Y:S01]  /*35a0*/  IMAD R10, R0.reuse, 0xc00, R7 ;  /* 0x00000c00000a7824 */ /* 0x040fe200078e0207 */
[----:B------:R-:W-:Y:S01]  /*35b0*/  LOP3.LUT R25, R25, 0x1c0, RZ, 0xc0, !PT ;  /* 0x000001c019197812 */ /* 0x000fe200078ec0ff */
[----:B------:R-:W-:Y:S01]  /*35c0*/  IMAD R5, R0, 0xc00, R12 ;  /* 0x00000c0000057824 */ /* 0x000fe200078e020c */
[----:B------:R-:W-:Y:S01]  /*35d0*/  LOP3.LUT R13, R26, 0x38, R2, 0xf8, !PT ;  /* 0x000000381a0d7812 */ /* 0x000fe200078ef802 */
[----:B------:R-:W-:Y:S01]  /*35e0*/  IMAD.IADD R97, R89, 0x1, R18 ;  /* 0x0000000159617824 */ /* 0x000fe200078e0212 */
[----:B------:R-:W-:Y:S01]  /*35f0*/  SHF.R.U32.HI R25, RZ, 0x3, R25 ;  /* 0x00000003ff197819 */ /* 0x000fe20000011619 */
[----:B------:R-:W-:Y:S01]  /*3600*/  IMAD.IADD R93, R18, 0x1, R85 ;  /* 0x00000001125d7824 */ /* 0x000fe200078e0255 */
[----:B------:R-:W-:-:S02]  /*3610*/  SHF.R.S32.HI R67, RZ, 0x3, R3 ;  /* 0x00000003ff437819 */ /* 0x000fc40000011403 */
[----:B------:R-:W-:Y:S02]  /*3620*/  LOP3.LUT R79, R3, 0xfffffff8, RZ, 0xc0, !PT ;  /* 0xfffffff8034f7812 */ /* 0x000fe400078ec0ff */
[-C--:B------:R-:W-:Y:S02]  /*3630*/  LOP3.LUT R11, R6, R25.reuse, RZ, 0x3c, !PT ;  /* 0x00000019060b7212 */ /* 0x080fe400078e3cff */
[-C--:B------:R-:W-:Y:S02]  /*3640*/  LOP3.LUT R0, R13, R134.reuse, RZ, 0x3c, !PT ;  /* 0x000000860d007212 */ /* 0x080fe400078e3cff */
[----:B------:R-:W-:Y:S01]  /*3650*/  LOP3.LUT R8, R8, R25, RZ, 0x3c, !PT ;  /* 0x0000001908087212 */ /* 0x000fe200078e3cff */
[----:B------:R-:W-:Y:S01]  /*3660*/  IMAD.IADD R11, R15, 0x1, R11 ;  /* 0x000000010f0b7824 */ /* 0x000fe200078e020b */
[----:B------:R-:W-:Y:S01]  /*3670*/  LOP3.LUT R6, R9, R134, RZ, 0x3c, !PT ;  /* 0x0000008609067212 */ /* 0x000fe200078e3cff */
[----:B------:R-:W-:Y:S01]  /*3680*/  IMAD.IADD R5, R5, 0x1, R0 ;  /* 0x0000000105057824 */ /* 0x000fe200078e0200 */
[----:B------:R-:W-:Y:S01]  /*3690*/  SHF.R.S32.HI R66, RZ, 0x3, R2 ;  /* 0x00000003ff427819 */ /* 0x000fe20000011402 */
[----:B------:R-:W-:Y:S01]  /*36a0*/  IMAD.IADD R8, R10, 0x1, R8 ;  /* 0x000000010a087824 */ /* 0x000fe200078e0208 */
[----:B------:R-:W-:Y:S01]  /*36b0*/  LOP3.LUT R78, R2, 0xfffffff8, RZ, 0xc0, !PT ;  /* 0xfffffff8024e7812 */ /* 0x000fe200078ec0ff */
[----:B------:R-:W-:Y:S01]  /*36c0*/  IMAD R0, R146, 0x20, R145 ;  /* 0x0000002092007824 */ /* 0x000fe200078e0291 */
[----:B------:R-:W-:Y:S01]  /*36d0*/  IADD3 R6, R14, R6, RZ ;  /* 0x000000060e067210 */ /* 0x000fe20007ffe0ff */
[----:B------:R-:W-:Y:S01]  /*36e0*/  IMAD.SHL.U32 R115, R8, 0x2, RZ ;  /* 0x0000000208737824 */ /* 0x000fe200078e00ff */
[----:B------:R-:W-:-:S02]  /*36f0*/  IADD3 R96, R19, R87, RZ ;  /* 0x0000005713607210 */ /* 0x000fc40007ffe0ff */
[----:B------:R-:W-:Y:S01]  /*3700*/  SHF.R.S32.HI R95, RZ, 0x1f, R79 ;  /* 0x0000001fff5f7819 */ /* 0x000fe2000001144f */
[----:B------:R-:W-:Y:S01]  /*3710*/  IMAD.SHL.U32 R114, R6, 0x2, RZ ;  /* 0x0000000206727824 */ /* 0x000fe200078e00ff */
[----:B------:R-:W-:Y:S02]  /*3720*/  SHF.R.S32.HI R94, RZ, 0x1f, R78 ;  /* 0x0000001fff5e7819 */ /* 0x000fe4000001144e */
[----:B------:R-:W-:Y:S02]  /*3730*/  SHF.L.U32 R116, R11, 0x1, RZ ;  /* 0x000000010b747819 */ /* 0x000fe400000006ff */
[----:B------:R-:W-:Y:S02]  /*3740*/  SHF.L.U32 R113, R5, 0x1, RZ ;  /* 0x0000000105717819 */ /* 0x000fe400000006ff */
[----:B---3--:R-:W-:Y:S01]  /*3750*/  @P3 SHF.R.S32.HI R3, RZ, 0x1f, R21 ;  /* 0x0000001fff033819 */ /* 0x008fe20000011415 */
[----:B------:R-:W-:Y:S01]  /*3760*/  @!P3 IMAD.MOV.U32 R3, RZ, RZ, R23 ;  /* 0x000000ffff03b224 */ /* 0x000fe200078e0017 */
[----:B------:R-:W-:-:S03]  /*3770*/  @!P3 MOV R21, R24 ;  /* 0x000000180015b202 */ /* 0x000fc60000000f00 */
[----:B------:R-:W-:Y:S02]  /*3780*/  IMAD R2, R3, c[0x0][0x2b0], RZ ;  /* 0x0000ac0003027a24 */ /* 0x000fe400078e02ff */
[----:B------:R-:W-:-:S04]  /*3790*/  IMAD.WIDE.U32 R106, R21, c[0x0][0x2b0], RZ ;  /* 0x0000ac00156a7a25 */ /* 0x000fc800078e00ff */
[----:B------:R-:W-:-:S04]  /*37a0*/  IMAD R2, R21, c[0x0][0x2b4], R2 ;  /* 0x0000ad0015027a24 */ /* 0x000fc800078e0202 */
[----:B------:R-:W-:Y:S01]  /*37b0*/  IMAD.IADD R112, R107, 0x1, R2 ;  /* 0x000000016b707824 */ /* 0x000fe200078e0202 */
[----:B------:R-:W-:Y:S06]  /*37c0*/  BAR.SYNC.DEFER_BLOCKING 0x0 ;  /* 0x0000000000007b1d */ /* 0x000fec0000010000 */
.L_x_2989:
        /* <DEDUP_REMOVED lines=98> */
.L_x_2953:
[----:B------:R-:W-:Y:S05]  /*3df0*/  BSYNC B0 ;  /* 0x0000000000007941 */ /* 0x000fea0003800000 */
.L_x_2952:
        /* <DEDUP_REMOVED lines=68> */
.L_x_2955:
[----:B------:R-:W-:Y:S05]  /*4240*/  BSYNC B0 ;  /* 0x0000000000007941 */ /* 0x000fea0003800000 */
.L_x_2954:
        /* <DEDUP_REMOVED lines=38> */
[----:B------:R-:W-:Y:S02]  /*44b0*/  @!P0 SHF.R.U64 R2, R2, 0x10, R3 ;  /* 0x0000001002028819 */ /* 0x000fe40000001203 */
        /* <DEDUP_REMOVED lines=12> */
[C---:B------:R-:W-:Y:S03]  /*4580*/  @!P0 LOP3.LUT R5, R9.reuse, 0xffff0000, RZ, 0xc0, !PT ;  /* 0xffff000009058812 */ /* 0x040fe600078ec0ff */
[C---:B------:R-:W-:Y:S02]  /*4590*/  @!P0 FMUL.FTZ R68, R2.reuse, R38 ;  /* 0x0000002602448220 */ /* 0x040fe40000410000 */
[-C--:B------:R-:W-:Y:S02]  /*45a0*/  @!P0 FMUL.FTZ R2, R2, R23.reuse ;  /* 0x0000001702028220 */ /* 0x080fe40000410000 */
[----:B------:R-:W-:Y:S02]  /*45b0*/  @!P0 FFMA.FTZ R68, R22, R23, -R68 ;  /* 0x0000001716448223 */ /* 0x000fe40000010844 */
[----:B------:R-:W-:Y:S01]  /*45c0*/  @!P0 FFMA.FTZ R2, R38, R22, R2 ;  /* 0x0000001626028223 */ /* 0x000fe20000010002 */
[----:B------:R-:W-:Y:S01]  /*45d0*/  @!P0 SHF.L.U32 R22, R9, 0x10, RZ ;  /* 0x0000001009168819 */ /* 0x000fe200000006ff */
[C---:B------:R-:W-:Y:S02]  /*45e0*/  @!P0 FMUL.FTZ R38, R5.reuse, R39 ;  /* 0x0000002705268220 */ /* 0x040fe40000410000 */
[----:B------:R-:W-:Y:S01]  /*45f0*/  @!P0 FMUL.FTZ R3, R5, R6 ;  /* 0x0000000605038220 */ /* 0x000fe20000410000 */
[----:B------:R-:W-:Y:S01]  /*4600*/  @!P0 LOP3.LUT R5, R10, 0xffff0000, RZ, 0xc0, !PT ;  /* 0xffff00000a058812 */ /* 0x000fe200078ec0ff */
[----:B------:R-:W-:Y:S01]  /*4610*/  @!P0 IMAD.U32 R23, R46, 0x10000, RZ ;  /* 0x000100002e178824 */ /* 0x000fe200078e00ff */
[----:B------:R-:W-:Y:S01]  /*4620*/  @!P0 F2FP.BF16.PACK_AB R2, R2, R68 ;  /* 0x000000440202823e */ /* 0x000fe200000010ff */
[----:B------:R-:W-:Y:S02]  /*4630*/  @!P0 FFMA.FTZ R70, R22, R6, -R38 ;  /* 0x0000000616468223 */ /* 0x000fe40000010826 */
[----:B------:R-:W-:Y:S01]  /*4640*/  @!P0 FFMA.FTZ R3, R39, R22, R3 ;  /* 0x0000001627038223 */ /* 0x000fe20000010003 */
[----:B------:R-:W-:Y:S01]  /*4650*/  @!P0 SHF.L.U32 R22, R10, 0x10, RZ ;  /* 0x000000100a168819 */ /* 0x000fe200000006ff */
[C---:B------:R-:W-:Y:S01]  /*4660*/  @!P0 IMAD.U32 R6, R13.reuse, 0x10000, RZ ;  /* 0x000100000d068824 */ /* 0x040fe200078e00ff */
[----:B------:R-:W-:Y:S01]  /*4670*/  @!P0 LOP3.LUT R13, R13, 0xffff0000, RZ, 0xc0, !PT ;  /* 0xffff00000d0d8812 */ /* 0x000fe200078ec0ff */
[----:B------:R-:W-:Y:S01]  /*4680*/  @!P0 FMUL.FTZ R38, R5, R23 ;  /* 0x0000001705268220 */ /* 0x000fe20000410000 */
[----:B------:R-:W-:Y:S01]  /*4690*/  @!P0 F2FP.BF16.PACK_AB R3, R3, R70 ;  /* 0x000000460303823e */ /* 0x000fe200000010ff */
[-C--:B------:R-:W-:Y:S02]  /*46a0*/  @!P0 FMUL.FTZ R5, R5, R6.reuse ;  /* 0x0000000605058220 */ /* 0x080fe40000410000 */
[----:B------:R-:W-:Y:S01]  /*46b0*/  @!P0 FFMA.FTZ R39, R22, R6, -R38 ;  /* 0x0000000616278223 */ /* 0x000fe20000010826 */
[----:B------:R-:W-:Y:S01]  /*46c0*/  @!P0 LOP3.LUT R6, R11, 0xffff0000, RZ, 0xc0, !PT ;  /* 0xffff00000b068812 */ /* 0x000fe200078ec0ff */
[----:B------:R-:W-:Y:S01]  /*46d0*/  @!P0 FFMA.FTZ R5, R23, R22, R5 ;  /* 0x0000001617058223 */ /* 0x000fe20000010005 */
[----:B------:R-:W-:Y:S01]  /*46e0*/  @!P0 LOP3.LUT R38, R46, 0xffff0000, RZ, 0xc0, !PT ;  /* 0xffff00002e268812 */ /* 0x000fe200078ec0ff */
[----:B------:R-:W-:Y:S01]  /*46f0*/  @!P0 IMAD.U32 R22, R11, 0x10000, RZ ;  /* 0x000100000b168824 */ /* 0x000fe200078e00ff */
[----:B------:R-:W-:Y:S01]  /*4700*/  @!P0 MOV R9, R3 ;  /* 0x0000000300098202 */ /* 0x000fe20000000f00 */
[----:B------:R-:W-:Y:S01]  /*4710*/  @!P0 IMAD.MOV.U32 R8, RZ, RZ, R2 ;  /* 0x000000ffff088224 */ /* 0x000fe200078e0002 */
[----:B------:R-:W-:Y:S01]  /*4720*/  @!P0 F2FP.BF16.PACK_AB R5, R5, R39 ;  /* 0x000000270505823e */ /* 0x000fe200000010ff */
[C---:B------:R-:W-:Y:S02]  /*4730*/  @!P0 FMUL.FTZ R23, R6.reuse, R38 ;  /* 0x0000002606178220 */ /* 0x040fe40000410000 */
[-C--:B------:R-:W-:Y:S02]  /*4740*/  @!P0 FMUL.FTZ R6, R6, R13.reuse ;  /* 0x0000000d06068220 */ /* 0x080fe40000410000 */
[----:B------:R-:W-:Y:S02]  /*4750*/  @!P0 FFMA.FTZ R23, R22, R13, -R23 ;  /* 0x0000000d16178223 */ /* 0x000fe40000010817 */
[----:B------:R-:W-:Y:S02]  /*4760*/  @!P0 FFMA.FTZ R6, R38, R22, R6 ;  /* 0x0000001626068223 */ /* 0x000fe40000010006 */
[----:B------:R-:W-:Y:S03]  /*4770*/  @!P0 IMAD.MOV.U32 R10, RZ, RZ, R5 ;  /* 0x000000ffff0a8224 */ /* 0x000fe600078e0005 */
[----:B------:R-:W-:Y:S04]  /*4780*/  @!P0 F2FP.BF16.PACK_AB R6, R6, R23 ;  /* 0x000000170606823e */ /* 0x000fe800000010ff */
[----:B------:R-:W-:Y:S05]  /*4790*/  @!P0 MOV R11, R6 ;  /* 0x00000006000b8202 */ /* 0x000fea0000000f00 */
[----:B------:R1:W-:Y:S02]  /*47a0*/  ST.E.128 [R62.64], R8 ;  /* 0x000000083e007985 */ /* 0x0003e4000c101d0a */
.L_x_2959:
[----:B------:R-:W-:Y:S05]  /*47b0*/  BSYNC B0 ;  /* 0x0000000000007941 */ /* 0x000fea0003800000 */
.L_x_2958:
[----:B------:R-:W-:Y:S01]  /*47c0*/  ISETP.GE.AND P0, PT, R144, c[0x0][0x1d4], PT ;  /* 0x0000750090007a0c */ /* 0x000fe20003f06270 */
[----:B------:R-:W-:Y:S01]  /*47d0*/  @!UPT UIADD3 URZ, URZ, URZ, URZ ;  /* 0x0000003f3f3ff290 */ /* 0x000fe2000fffe03f */
[----:B------:R-:W-:Y:S11]  /*47e0*/  BSSY B0, `(.L_x_2960) ;  /* 0x0000039000007945 */ /* 0x000ff60003800000 */
        /* <DEDUP_REMOVED lines=15> */
[----:B------:R-:W-:Y:S02]  /*48e0*/  @!P0 SHF.R.U32.HI R38, RZ, 0x10, R41 ;  /* 0x00000010ff268819 */ /* 0x000fe40000011629 */
[----:B------:R-:W-:Y:S02]  /*48f0*/  @!P0 LOP3.LUT R5, R2, 0xffff0000, RZ, 0xc0, !PT ;  /* 0xffff000002058812 */ /* 0x000fe400078ec0ff */
[----:B------:R-:W-:Y:S02]  /*4900*/  @!P0 PRMT R14, R30, 0x5410, R14 ;  /* 0x000054101e0e8816 */ /* 0x000fe4000000000e */
        /* <DEDUP_REMOVED lines=38> */
.L_x_2961:
[----:B------:R-:W-:Y:S05]  /*4b70*/  BSYNC B0 ;  /* 0x0000000000007941 */ /* 0x000fea0003800000 */
.L_x_2960:
[----:B------:R-:W-:Y:S01]  /*4b80*/  ISETP.GE.AND P0, PT, R227, c[0x0][0x1d4], PT ;  /* 0x00007500e3007a0c */ /* 0x000fe20003f06270 */
[----:B------:R-:W-:Y:S01]  /*4b90*/  @!UPT UIADD3 URZ, URZ, URZ, URZ ;  /* 0x0000003f3f3ff290 */ /* 0x000fe2000fffe03f */
[----:B------:R-:W-:Y:S11]  /*4ba0*/  BSSY B0, `(.L_x_2962) ;  /* 0x0000039000007945 */ /* 0x000ff60003800000 */
[----:B------:R-:W-:-:S05]  /*4bb0*/  @P0 BRA `(.L_x_2963) ;  /* 0x0000037000000947 */ /* 0x000fca0003800000 */
[C---:B------:R-:W-:Y:S01]  /*4bc0*/  LEA R38, P0, R227.reuse, R64, 0x1 ;  /* 0x00000040e3267211 */ /* 0x040fe200078008ff */
        /* <DEDUP_REMOVED lines=54> */
.L_x_2963:
[----:B------:R-:W-:Y:S05]  /*4f30*/  BSYNC B0 ;  /* 0x0000000000007941 */ /* 0x000fea0003800000 */
.L_x_2962:
[----:B------:R-:W-:Y:S11]  /*4f40*/  ISETP.GE.AND P0, PT, R228, c[0x0][0x1d4], PT ;  /* 0x00007500e4007a0c */ /* 0x000ff60003f06270 */
[----:B------:R-:W-:Y:S02]  /*4f50*/  @!UPT UIADD3 URZ, URZ, URZ, URZ ;  /* 0x0000003f3f3ff290 */ /* 0x000fe4000fffe03f */
        /* <DEDUP_REMOVED lines=14> */
[----:B------:R-:W-:Y:S01]  /*5040*/  @!P0 SHF.R.U32.HI R5, RZ, 0x10, R45 ;  /* 0x00000010ff058819 */ /* 0x000fe2000001162d */
[C---:B------:R-:W-:Y:S01]  /*5050*/  @!P0 IMAD.U32 R6, R2.reuse, 0x10000, RZ ;  /* 0x0001000002068824 */ /* 0x040fe200078e00ff */
        /* <DEDUP_REMOVED lines=40> */
.L_x_2957:
[----:B-123--:R-:W-:Y:S05]  /*52e0*/  BSYNC B1 ;  /* 0x0000000000017941 */ /* 0x00efea0003800000 */
.L_x_2956:
        /* <DEDUP_REMOVED lines=61> */
.L_x_2966:
[----:B------:R-:W-:Y:S05]  /*56c0*/  BSYNC B0 ;  /* 0x0000000000007941 */ /* 0x000fea0003800000 */
.L_x_2965:
[----:B------:R-:W-:Y:S01]  /*56d0*/  ISETP.GE.AND P0, PT, R144, c[0x0][0x1d4], PT ;  /* 0x0000750090007a0c */ /* 0x000fe20003f06270 */
[----:B------:R-:W-:Y:S01]  /*56e0*/  @!UPT UIADD3 URZ, URZ, URZ, URZ ;  /* 0x0000003f3f3ff290 */ /* 0x000fe2000fffe03f */
[----:B------:R-:W-:Y:S11]  /*56f0*/  BSSY B0, `(.L_x_2967) ;  /* 0x0000039000007945 */ /* 0x000ff60003800000 */
[----:B------:R-:W-:-:S05]  /*5700*/  @P0 BRA `(.L_x_2968) ;  /* 0x0000037000000947 */ /* 0x000fca0003800000 */
[C---:B--23--:R-:W-:Y:S01]  /*5710*/  LEA R22, P0, R231.reuse, R32, 0x1 ;  /* 0x00000020e7167211 */ /* 0x04cfe200078008ff */
        /* <DEDUP_REMOVED lines=54> */
.L_x_2968:
[----:B------:R-:W-:Y:S05]  /*5a80*/  BSYNC B0 ;  /* 0x0000000000007941 */ /* 0x000fea0003800000 */
.L_x_2967:
        /* <DEDUP_REMOVED lines=59> */
.L_x_2970:
[----:B------:R-:W-:Y:S05]  /*5e40*/  BSYNC B0 ;  /* 0x0000000000007941 */ /* 0x000fea0003800000 */
.L_x_2969:
[----:B------:R-:W-:Y:S11]  /*5e50*/  ISETP.GE.AND P0, PT, R228, c[0x0][0x1d4], PT ;  /* 0x00007500e4007a0c */ /* 0x000ff60003f06270 */
[----:B------:R-:W-:Y:S02]  /*5e60*/  @!UPT UIADD3 URZ, URZ, URZ, URZ ;  /* 0x0000003f3f3ff290 */ /* 0x000fe4000fffe03f */
[----:B------:R-:W-:-:S05]  /*5e70*/  @P0 BRA `(.L_x_2964) ;  /* 0x00002e4000000947 */ /* 0x000fca0003800000 */
[----:B---3--:R-:W-:Y:S01]  /*5e80*/  LEA R24, P0, R228, R32, 0x1 ;  /* 0x00000020e4187211 */ /* 0x008fe200078008ff */
        /* <DEDUP_REMOVED lines=55> */
.L_x_2951:
        /* <DEDUP_REMOVED lines=36> */
.L_x_2972:
[----:B------:R-:W-:Y:S05]  /*6440*/  BSYNC B0 ;  /* 0x0000000000007941 */ /* 0x000fea0003800000 */
.L_x_2971:
        /* <DEDUP_REMOVED lines=59> */
.L_x_2974:
[----:B------:R-:W-:Y:S05]  /*6800*/  BSYNC B0 ;  /* 0x0000000000007941 */ /* 0x000fea0003800000 */
.L_x_2973:
[----:B-1---5:R-:W-:Y:S01]  /*6810*/  MOV R2, R29 ;  /* 0x0000001d00027202 */ /* 0x022fe20000000f00 */
[----:B------:R-:W-:Y:S01]  /*6820*/  IMAD.MOV.U32 R6, RZ, RZ, R30 ;  /* 0x000000ffff067224 */ /* 0x000fe200078e001e */
[----:B------:R-:W-:Y:S01]  /*6830*/  IADD3 R68, -R69, c[0x0][0x1d4], RZ ;  /* 0x0000750045447a10 */ /* 0x000fe20007ffe1ff */
[----:B------:R-:W-:Y:S01]  /*6840*/  IMAD.MOV.U32 R5, RZ, RZ, R31 ;  /* 0x000000ffff057224 */ /* 0x000fe200078e001f */
[----:B------:R1:W2:Y:S01]  /*6850*/  SHFL.IDX PT, R71, R73, RZ, 0x181f ;  /* 0x00181fff49477589 */ /* 0x0002a200000e0000 */
[----:B------:R-:W-:Y:S01]  /*6860*/  IMAD.MOV.U32 R3, RZ, RZ, R28 ;  /* 0x000000ffff037224 */ /* 0x000fe200078e001c */
[----:B------:R-:W-:Y:S02]  /*6870*/  BSSY B1, `(.L_x_2975) ;  /* 0x000010f000017945 */ /* 0x000fe40003800000 */
[----:B------:R-:W-:Y:S01]  /*6880*/  PRMT R36, R6, 0x5410, R5 ;  /* 0x0000541006247816 */ /* 0x000fe20000000005 */
[----:B------:R-:W-:Y:S01]  /*6890*/  IMAD.MOV.U32 R6, RZ, RZ, R26 ;  /* 0x000000ffff067224 */ /* 0x000fe200078e001a */
[----:B------:R-:W-:Y:S01]  /*68a0*/  PRMT R35, R2, 0x5410, R3 ;  /* 0x0000541002237816 */ /* 0x000fe20000000003 */
[----:B------:R-:W-:Y:S01]  /*68b0*/  IMAD.MOV.U32 R5, RZ, RZ, R27 ;  /* 0x000000ffff057224 */ /* 0x000fe200078e001b */
[----:B------:R-:W-:Y:S01]  /*68c0*/  MOV R3, R24 ;  /* 0x0000001800037202 */ /* 0x000fe20000000f00 */
[----:B------:R1:W3:Y:S01]  /*68d0*/  SHFL.IDX PT, R70, R74, RZ, 0x181f ;  /* 0x00181fff4a467589 */ /* 0x0002e200000e0000 */
[----:B------:R-:W-:Y:S02]  /*68e0*/  IMAD.MOV.U32 R2, RZ, RZ, R25 ;  /* 0x000000ffff027224 */ /* 0x000fe400078e0019 */
        /* <DEDUP_REMOVED lines=12> */
[----:B------:R-:W-:Y:S02]  /*69b0*/  PRMT R63, R5, 0x5410, R6 ;  /* 0x00005410053f7816 */ /* 0x000fe40000000006 */
[----:B------:R-:W-:Y:S01]  /*69c0*/  PRMT R62, R3, 0x5410, R2 ;  /* 0x00005410033e7816 */ /* 0x000fe20000000002 */
[----:B------:R-:W-:-:S05]  /*69d0*/  @P4 BRA `(.L_x_2976) ;  /* 0x00000f8000004947 */ /* 0x000fca0003800000 */
[----:B--2---:R-:W-:Y:S01]  /*69e0*/  ISETP.GE.AND P0, PT, R140, c[0x0][0x1d4], PT ;  /* 0x000075008c007a0c */ /* 0x004fe20003f06270 */
        /* <DEDUP_REMOVED lines=8> */
[----:B------:R-:W-:Y:S01]  /*6a70*/  LDS.128 R40, [R116+0xa080] ;  /* 0x00a0800074287984 */ /* 0x000fe20000000c00 */
        /* <DEDUP_REMOVED lines=15> */
[----:B------:R-:W-:Y:S02]  /*6b70*/  @!P0 PRMT R38, R45, 0x5410, R38 ;  /* 0x000054102d268816 */ /* 0x000fe40000000026 */
[----:B------:R-:W-:Y:S01]  /*6b80*/  @!P0 PRMT R5, R13, 0x5432, R5 ;  /* 0x000054320d058816 */ /* 0x000fe20000000005 */
[----:B------:R-:W-:Y:S01]  /*6b90*/  IMAD.IADD R2, R2, 0x1, R3 ;  /* 0x0000000102027824 */ /* 0x000fe200078e0203 */
[--C-:B------:R-:W-:Y:S02]  /*6ba0*/  @!P0 SHF.R.U64 R6, R10, 0x10, R11.reuse ;  /* 0x000000100a068819 */ /* 0x100fe4000000120b */
[----:B------:R-:W-:Y:S01]  /*6bb0*/  @!P0 SHF.R.U32.HI R3, RZ, 0x10, R11 ;  /* 0x00000010ff038819 */ /* 0x000fe2000001160b */
[----:B------:R-:W-:Y:S01]  /*6bc0*/  IMAD.SHL.U32 R16, R2, 0x2, RZ ;  /* 0x0000000202107824 */ /* 0x000fe200078e00ff */
[----:B------:R-:W-:Y:S02]  /*6bd0*/  @!P0 SHF.R.U32.HI R2, RZ, 0x10, R9 ;  /* 0x00000010ff028819 */ /* 0x000fe40000011609 */
[----:B------:R-:W-:Y:S02]  /*6be0*/  @!P0 SHF.R.U64 R9, R18, 0x10, R19 ;  /* 0x0000001012098819 */ /* 0x000fe40000001213 */
[----:B------:R-:W-:Y:S01]  /*6bf0*/  @!P0 PRMT R39, R45, 0x5432, R39 ;  /* 0x000054322d278816 */ /* 0x000fe20000000027 */
[----:B------:R-:W2:Y:S01]  /*6c00*/  LDS.128 R16, [R16+0xa080] ;  /* 0x00a0800010107984 */ /* 0x000ea20000000c00 */
[----:B------:R-:W-:Y:S02]  /*6c10*/  @!P0 PRMT R8, R13, 0x5410, R2 ;  /* 0x000054100d088816 */ /* 0x000fe40000000002 */
[----:B------:R-:W-:Y:S02]  /*6c20*/  @!P0 PRMT R45, R46, 0x5410, R9 ;  /* 0x000054102e2d8816 */ /* 0x000fe40000000009 */
[----:B------:R-:W-:Y:S01]  /*6c30*/  @!P0 PRMT R10, R14, 0x5410, R6 ;  /* 0x000054100e0a8816 */ /* 0x000fe20000000006 */
[----:B------:R-:W-:Y:S01]  /*6c40*/  @!P0 IMAD.U32 R6, R38, 0x10000, RZ ;  /* 0x0001000026068824 */ /* 0x000fe200078e00ff */
[----:B------:R-:W-:Y:S01]  /*6c50*/  @!P0 PRMT R9, R14, 0x5432, R3 ;  /* 0x000054320e098816 */ /* 0x000fe20000000003 */
[C---:B------:R-:W-:Y:S01]  /*6c60*/  @!P0 IMAD.U32 R3, R5.reuse, 0x10000, RZ ;  /* 0x0001000005038824 */ /* 0x040fe200078e00ff */
[----:B------:R-:W-:Y:S02]  /*6c70*/  @!P0 LOP3.LUT R5, R5, 0xffff0000, RZ, 0xc0, !PT ;  /* 0xffff000005058812 */ /* 0x000fe400078ec0ff */
        /* <DEDUP_REMOVED lines=39> */
[----:B------:R-:W-:Y:S01]  /*6ef0*/  @!P0 IMAD.U32 R13, R42, 0x10000, RZ ;  /* 0x000100002a0d8824 */ /* 0x000fe200078e00ff */
[----:B------:R-:W-:Y:S01]  /*6f00*/  @!P0 LOP3.LUT R10, R10, 0xffff0000, RZ, 0xc0, !PT ;  /* 0xffff00000a0a8812 */ /* 0x000fe200078ec0ff */
[C---:B------:R-:W-:Y:S01]  /*6f10*/  @!P0 FMUL.FTZ R14, R8.reuse, R11 ;  /* 0x0000000b080e8220 */ /* 0x040fe20000410000 */
[----:B------:R-:W-:Y:S01]  /*6f20*/  @!P0 MOV R17, R6 ;  /* 0x0000000600118202 */ /* 0x000fe20000000f00 */
[-C--:B------:R-:W-:Y:S02]  /*6f30*/  @!P0 FMUL.FTZ R2, R8, R3.reuse ;  /* 0x0000000308028220 */ /* 0x080fe40000410000 */
[----:B------:R-:W-:Y:S01]  /*6f40*/  @!P0 FFMA.FTZ R46, R13, R3, -R14 ;  /* 0x000000030d2e8223 */ /* 0x000fe2000001080e */
[C---:B------:R-:W-:Y:S01]  /*6f50*/  @!P0 LOP3.LUT R3, R19.reuse, 0xffff0000, RZ, 0xc0, !PT ;  /* 0xffff000013038812 */ /* 0x040fe200078ec0ff */
[C---:B------:R-:W-:Y:S02]  /*6f60*/  @!P0 IMAD.U32 R14, R44.reuse, 0x10000, RZ ;  /* 0x000100002c0e8824 */ /* 0x040fe400078e00ff */
[----:B------:R-:W-:Y:S02]  /*6f70*/  @!P0 IMAD.U32 R5, R19, 0x10000, RZ ;  /* 0x0001000013058824 */ /* 0x000fe400078e00ff */
[----:B------:R-:W-:Y:S01]  /*6f80*/  @!P0 FFMA.FTZ R2, R11, R13, R2 ;  /* 0x0000000d0b028223 */ /* 0x000fe20000010002 */
[----:B------:R-:W-:Y:S01]  /*6f90*/  @!P0 LOP3.LUT R13, R44, 0xffff0000, RZ, 0xc0, !PT ;  /* 0xffff00002c0d8812 */ /* 0x000fe200078ec0ff */
[----:B------:R-:W-:Y:S02]  /*6fa0*/  @!P0 IMAD.U32 R6, R9, 0x10000, RZ ;  /* 0x0001000009068824 */ /* 0x000fe400078e00ff */
[----:B------:R-:W-:Y:S02]  /*6fb0*/  @!P0 IMAD.U32 R11, R43, 0x10000, RZ ;  /* 0x000100002b0b8824 */ /* 0x000fe400078e00ff */
[----:B------:R-:W-:Y:S02]  /*6fc0*/  @!P0 FMUL.FTZ R8, R5, R14 ;  /* 0x0000000e05088220 */ /* 0x000fe40000410000 */
[----:B------:R-:W-:Y:S01]  /*6fd0*/  @!P0 IMAD.MOV.U32 R16, RZ, RZ, R38 ;  /* 0x000000ffff108224 */ /* 0x000fe200078e0026 */
[----:B------:R-:W-:Y:S01]  /*6fe0*/  @!P0 LOP3.LUT R38, R43, 0xffff0000, RZ, 0xc0, !PT ;  /* 0xffff00002b268812 */ /* 0x000fe200078ec0ff */
[-C--:B------:R-:W-:Y:S02]  /*6ff0*/  @!P0 FMUL.FTZ R5, R5, R6.reuse ;  /* 0x0000000605058220 */ /* 0x080fe40000410000 */
[----:B------:R-:W-:Y:S01]  /*7000*/  @!P0 FFMA.FTZ R39, R11, R6, -R8 ;  /* 0x000000060b278223 */ /* 0x000fe20000010808 */
[----:B------:R-:W-:Y:S01]  /*7010*/  @!P0 LOP3.LUT R6, R9, 0xffff0000, RZ, 0xc0, !PT ;  /* 0xffff000009068812 */ /* 0x000fe200078ec0ff */
[C---:B------:R-:W-:Y:S01]  /*7020*/  @!P0 FMUL.FTZ R8, R3.reuse, R13 ;  /* 0x0000000d03088220 */ /* 0x040fe20000410000 */
        /* <DEDUP_REMOVED lines=20> */
[----:B------:R-:W-:Y:S02]  /*7170*/  LEA.HI.X R3, R79, R71, R95, 0x1, P0 ;  /* 0x000000474f037211 */ /* 0x000fe400000f0c5f */
[C---:B------:R-:W-:Y:S03]  /*7180*/  ISETP.GE.AND P0, PT, R47.reuse, c[0x0][0x1d4], PT ;  /* 0x000075002f007a0c */ /* 0x040fe60003f06270 */
[----:B------:R2:W-:Y:S10]  /*7190*/  ST.E.128 [R2.64], R40 ;  /* 0x0000002802007985 */ /* 0x0005f4000c101d0a */
[----:B------:R-:W-:Y:S05]  /*71a0*/  @!P0 IMAD.WIDE R8, R47, 0x2, R70 ;  /* 0x000000022f088825 */ /* 0x000fea00078e0246 */
[----:B------:R2:W-:Y:S02]  /*71b0*/  @!P0 ST.E.128 [R8.64], R16 ;  /* 0x0000001008008985 */ /* 0x0005e4000c101d0a */
.L_x_2978:
[----:B------:R-:W-:Y:S05]  /*71c0*/  BSYNC B0 ;  /* 0x0000000000007941 */ /* 0x000fea0003800000 */
.L_x_2977:
[----:B------:R-:W-:Y:S11]  /*71d0*/  ISETP.GE.AND P0, PT, R144, c[0x0][0x1d4], PT ;  /* 0x0000750090007a0c */ /* 0x000ff60003f06270 */
[----:B------:R-:W-:Y:S02]  /*71e0*/  @!UPT UIADD3 URZ, URZ, URZ, URZ ;  /* 0x0000003f3f3ff290 */ /* 0x000fe4000fffe03f */
[----:B------:R-:W-:-:S05]  /*71f0*/  @P0 BRA `(.L_x_2976) ;  /* 0x0000076000000947 */ /* 0x000fca0003800000 */
[----:B--2---:R-:W-:Y:S01]  /*7200*/  SEL R2, R69, R68, !P2 ;  /* 0x0000004445027207 */ /* 0x004fe20005000000 */
[----:B------:R-:W2:Y:S01]  /*7210*/  LDS.128 R44, [R115+0xa080] ;  /* 0x00a08000732c7984 */ /* 0x000ea20000000c00 */
        /* <DEDUP_REMOVED lines=16> */
[----:B------:R-:W-:Y:S01]  /*7320*/  @!P0 SHF.R.U64 R10, R50, 0x10, R51 ;  /* 0x00000010320a8819 */ /* 0x000fe20000001233 */
[----:B------:R-:W-:Y:S01]  /*7330*/  IMAD.IADD R2, R2, 0x1, R3 ;  /* 0x0000000102027824 */ /* 0x000fe200078e0203 */
[----:B------:R-:W-:Y:S01]  /*7340*/  @!P0 SHF.R.U32.HI R3, RZ, 0x10, R21 ;  /* 0x00000010ff038819 */ /* 0x000fe20000011615 */
[----:B------:R-:W-:Y:S01]  /*7350*/  @!P0 IMAD.U32 R5, R9, 0x10000, RZ ;  /* 0x0001000009058824 */ /* 0x000fe200078e00ff */
[----:B------:R-:W-:Y:S01]  /*7360*/  @!P0 PRMT R21, R60, 0x5432, R11 ;  /* 0x000054323c158816 */ /* 0x000fe2000000000b */
[----:B------:R-:W-:Y:S01]  /*7370*/  IMAD.SHL.U32 R2, R2, 0x2, RZ ;  /* 0x0000000202027824 */ /* 0x000fe200078e00ff */
[----:B------:R-:W-:Y:S01]  /*7380*/  @!P0 SHF.R.U32.HI R13, RZ, 0x10, R51 ;  /* 0x00000010ff0d8819 */ /* 0x000fe20000011633 */
[----:B--2---:R-:W-:Y:S01]  /*7390*/  @!P0 IMAD.U32 R11, R44, 0x10000, RZ ;  /* 0x000100002c0b8824 */ /* 0x004fe200078e00ff */
[----:B------:R-:W-:Y:S01]  /*73a0*/  @!P0 PRMT R41, R61, 0x5432, R10 ;  /* 0x000054323d298816 */ /* 0x000fe2000000000a */
[----:B------:R-:W-:Y:S01]  /*73b0*/  @!P0 IMAD.U32 R38, R47, 0x10000, RZ ;  /* 0x000100002f268824 */ /* 0x000fe200078e00ff */
[----:B------:R2:W4:Y:S01]  /*73c0*/  LDS.128 R16, [R2+0xa080] ;  /* 0x00a0800002107984 */ /* 0x0005220000000c00 */
[----:B------:R-:W-:Y:S02]  /*73d0*/  @!P0 PRMT R39, R61, 0x5410, R13 ;  /* 0x000054103d278816 */ /* 0x000fe4000000000d */
[----:B------:R-:W-:Y:S02]  /*73e0*/  @!P0 PRMT R13, R32, 0x5410, R6 ;  /* 0x00005410200d8816 */ /* 0x000fe40000000006 */
[----:B------:R-:W-:Y:S02]  /*73f0*/  @!P0 SHF.L.U32 R20, R45, 0x10, RZ ;  /* 0x000000102d148819 */ /* 0x000fe400000006ff */
[----:B------:R-:W-:Y:S02]  /*7400*/  @!P0 LOP3.LUT R9, R9, 0xffff0000, RZ, 0xc0, !PT ;  /* 0xffff000009098812 */ /* 0x000fe400078ec0ff */
[----:B--2---:R-:W-:Y:S02]  /*7410*/  @!P0 SHF.R.U64 R2, R22, 0x10, R23 ;  /* 0x0000001016028819 */ /* 0x004fe40000001217 */
[----:B------:R-:W-:Y:S02]  /*7420*/  @!P0 PRMT R23, R60, 0x5410, R8 ;  /* 0x000054103c178816 */ /* 0x000fe40000000008 */
[----:B------:R-:W-:Y:S01]  /*7430*/  @!P0 PRMT R8, R15, 0x5410, R3 ;  /* 0x000054100f088816 */ /* 0x000fe20000000003 */
[----:B------:R-:W-:Y:S01]  /*7440*/  @!P0 IMAD.U32 R15, R21, 0x10000, RZ ;  /* 0x00010000150f8824 */ /* 0x000fe200078e00ff */
[----:B------:R-:W-:Y:S01]  /*7450*/  @!P0 PRMT R14, R32, 0x5432, R2 ;  /* 0x00005432200e8816 */ /* 0x000fe20000000002 */
[----:B------:R-:W-:Y:S01]  /*7460*/  @!P0 IMAD.U32 R10, R23, 0x10000, RZ ;  /* 0x00010000170a8824 */ /* 0x000fe200078e00ff */
[----:B------:R-:W-:Y:S01]  /*7470*/  @!P0 LOP3.LUT R21, R21, 0xffff0000, RZ, 0xc0, !PT ;  /* 0xffff000015158812 */ /* 0x000fe200078ec0ff */
[C---:B------:R-:W-:Y:S01]  /*7480*/  @!P0 IMAD.U32 R6, R8.reuse, 0x10000, RZ ;  /* 0x0001000008068824 */ /* 0x040fe200078e00ff */
[----:B------:R-:W-:Y:S01]  /*7490*/  @!P0 LOP3.LUT R8, R8, 0xffff0000, RZ, 0xc0, !PT ;  /* 0xffff000008088812 */ /* 0x000fe200078ec0ff */
[----:B----4-:R-:W-:Y:S01]  /*74a0*/  @!P0 IMAD.U32 R3, R17, 0x10000, RZ ;  /* 0x0001000011038824 */ /* 0x010fe200078e00ff */
[----:B------:R-:W-:Y:S03]  /*74b0*/  @!P0 SHF.L.U32 R2, R16, 0x10, RZ ;  /* 0x0000001010028819 */ /* 0x000fe600000006ff */
[----:B------:R-:W-:Y:S02]  /*74c0*/  @!P0 FMUL.FTZ R32, R3, R15 ;  /* 0x0000000f03208220 */ /* 0x000fe40000410000 */
[C---:B------:R-:W-:Y:S02]  /*74d0*/  @!P0 FMUL.FTZ R22, R2.reuse, R10 ;  /* 0x0000000a02168220 */ /* 0x040fe40000410000 */
[-C--:B------:R-:W-:Y:S02]  /*74e0*/  @!P0 FMUL.FTZ R2, R2, R5.reuse ;  /* 0x0000000502028220 */ /* 0x080fe40000410000 */
[----:B------:R-:W-:Y:S01]  /*74f0*/  @!P0 FFMA.FTZ R50, R11, R5, -R22 ;  /* 0x000000050b328223 */ /* 0x000fe20000010816 */
[----:B------:R-:W-:Y:S01]  /*7500*/  @!P0 LOP3.LUT R22, R45, 0xffff0000, RZ, 0xc0, !PT ;  /* 0xffff00002d168812 */ /* 0x000fe200078ec0ff */
[----:B------:R-:W-:Y:S01]  /*7510*/  @!P0 FFMA.FTZ R2, R10, R11, R2 ;  /* 0x0000000b0a028223 */ /* 0x000fe20000010002 */
[----:B------:R-:W-:Y:S01]  /*7520*/  @!P0 LOP3.LUT R10, R23, 0xffff0000, RZ, 0xc0, !PT ;  /* 0xffff0000170a8812 */ /* 0x000fe200078ec0ff */
[-C--:B------:R-:W-:Y:S01]  /*7530*/  @!P0 FMUL.FTZ R5, R3, R6.reuse ;  /* 0x0000000603058220 */ /* 0x080fe20000410000 */
[----:B------:R-:W-:Y:S01]  /*7540*/  @!P0 LOP3.LUT R3, R16, 0xffff0000, RZ, 0xc0, !PT ;  /* 0xffff000010038812 */ /* 0x000fe200078ec0ff */
[----:B------:R-:W-:Y:S01]  /*7550*/  @!P0 FFMA.FTZ R48, R20, R6, -R32 ;  /* 0x0000000614308223 */ /* 0x000fe20000010820 */
[----:B------:R-:W-:Y:S02]  /*7560*/  @!P0 LOP3.LUT R6, R17, 0xffff0000, RZ, 0xc0, !PT ;  /* 0xffff000011068812 */ /* 0x000fe400078ec0ff */
[----:B------:R-:W-:Y:S01]  /*7570*/  @!P0 LOP3.LUT R11, R44, 0xffff0000, RZ, 0xc0, !PT ;  /* 0xffff00002c0b8812 */ /* 0x000fe200078ec0ff */
[C---:B------:R-:W-:Y:S02]  /*7580*/  @!P0 FMUL.FTZ R32, R3.reuse, R10 ;  /* 0x0000000a03208220 */ /* 0x040fe40000410000 */
[----:B------:R-:W-:Y:S02]  /*7590*/  @!P0 FMUL.FTZ R3, R3, R9 ;  /* 0x0000000903038220 */ /* 0x000fe40000410000 */
[----:B------:R-:W-:Y:S02]  /*75a0*/  @!P0 FMUL.FTZ R23, R6, R21 ;  /* 0x0000001506178220 */ /* 0x000fe40000410000 */
[----:B------:R-:W-:Y:S02]  /*75b0*/  @!P0 FFMA.FTZ R3, R10, R11, R3 ;  /* 0x0000000b0a038223 */ /* 0x000fe40000010003 */
[-C--:B------:R-:W-:Y:S02]  /*75c0*/  @!P0 FMUL.FTZ R6, R6, R8.reuse ;  /* 0x0000000806068220 */ /* 0x080fe40000410000 */
[----:B------:R-:W-:Y:S01]  /*75d0*/  @!P0 FFMA.FTZ R43, R22, R8, -R23 ;  /* 0x00000008162b8223 */ /* 0x000fe20000010817 */
[----:B------:R-:W-:Y:S01]  /*75e0*/  @!P0 SHF.L.U32 R8, R18, 0x10, RZ ;  /* 0x0000001012088819 */ /* 0x000fe200000006ff */
[----:B------:R-:W-:Y:S01]  /*75f0*/  @!P0 FFMA.FTZ R5, R15, R20, R5 ;  /* 0x000000140f058223 */ /* 0x000fe20000010005 */
[----:B------:R-:W-:Y:S01]  /*7600*/  @!P0 F2FP.BF16.PACK_AB R2, R3, R2 ;  /* 0x000000020302823e */ /* 0x000fe200000010ff */
[----:B------:R-:W-:Y:S01]  /*7610*/  @!P0 IMAD.U32 R15, R41, 0x10000, RZ ;  /* 0x00010000290f8824 */ /* 0x000fe200078e00ff */
[----:B------:R-:W-:Y:S01]  /*7620*/  @!P0 F2FP.BF16.PACK_AB R43, R43, R48 ;  /* 0x000000302b2b823e */ /* 0x000fe200000010ff */
[----:B------:R-:W-:Y:S02]  /*7630*/  @!P0 FFMA.FTZ R42, R11, R9, -R32 ;  /* 0x000000090b2a8223 */ /* 0x000fe40000010820 */
[----:B------:R-:W-:Y:S01]  /*7640*/  @!P0 IMAD.U32 R32, R39, 0x10000, RZ ;  /* 0x0001000027208824 */ /* 0x000fe200078e00ff */
[----:B------:R-:W-:Y:S01]  /*7650*/  @!P0 MOV R45, R43 ;  /* 0x0000002b002d8202 */ /* 0x000fe20000000f00 */
[----:B------:R-:W-:Y:S01]  /*7660*/  @!P0 IMAD.U32 R10, R19, 0x10000, RZ ;  /* 0x00010000130a8824 */ /* 0x000fe200078e00ff */
[----:B------:R-:W-:Y:S01]  /*7670*/  @!P0 LOP3.LUT R39, R39, 0xffff0000, RZ, 0xc0, !PT ;  /* 0xffff000027278812 */ /* 0x000fe200078ec0ff */
[C---:B------:R-:W-:Y:S01]  /*7680*/  @!P0 IMAD.U32 R11, R14.reuse, 0x10000, RZ ;  /* 0x000100000e0b8824 */ /* 0x040fe200078e00ff */
[----:B------:R-:W-:Y:S01]  /*7690*/  @!P0 LOP3.LUT R14, R14, 0xffff0000, RZ, 0xc0, !PT ;  /* 0xffff00000e0e8812 */ /* 0x000fe200078ec0ff */
[----:B------:R-:W-:Y:S01]  /*76a0*/  @!P0 IMAD.U32 R20, R46, 0x10000, RZ ;  /* 0x000100002e148824 */ /* 0x000fe200078e00ff */
[----:B------:R-:W-:Y:S01]  /*76b0*/  @!P0 F2FP.BF16.PACK_AB R42, R42, R50 ;  /* 0x000000322a2a823e */ /* 0x000fe200000010ff */
[----:B------:R-:W-:Y:S02]  /*76c0*/  @!P0 FMUL.FTZ R40, R8, R15 ;  /* 0x0000000f08288220 */ /* 0x000fe40000410000 */
[----:B------:R-:W-:Y:S02]  /*76d0*/  @!P0 IMAD.U32 R9, R13, 0x10000, RZ ;  /* 0x000100000d098824 */ /* 0x000fe400078e00ff */
[----:B------:R-:W-:Y:S02]  /*76e0*/  @!P0 FMUL.FTZ R23, R10, R32 ;  /* 0x000000200a178220 */ /* 0x000fe40000410000 */
[-C--:B------:R-:W-:Y:S02]  /*76f0*/  @!P0 FMUL.FTZ R8, R8, R11.reuse ;  /* 0x0000000b08088220 */ /* 0x080fe40000410000 */
[----:B------:R-:W-:Y:S01]  /*7700*/  @!P0 FFMA.FTZ R49, R20, R11, -R40 ;  /* 0x0000000b14318223 */ /* 0x000fe20000010828 */
[----:B------:R-:W-:Y:S01]  /*7710*/  @!P0 LOP3.LUT R11, R19, 0xffff0000, RZ, 0xc0, !PT ;  /* 0xffff0000130b8812 */ /* 0x000fe200078ec0ff */
[-C--:B------:R-:W-:Y:S01]  /*7720*/  @!P0 FFMA.FTZ R23, R38, R9.reuse, -R23 ;  /* 0x0000000926178223 */ /* 0x080fe20000010817 */
[----:B------:R-:W-:Y:S01]  /*7730*/  @!P0 LOP3.LUT R40, R47, 0xffff0000, RZ, 0xc0, !PT ;  /* 0xffff00002f288812 */ /* 0x000fe200078ec0ff */
[----:B------:R-:W-:Y:S01]  /*7740*/  @!P0 FMUL.FTZ R10, R10, R9 ;  /* 0x000000090a0a8220 */ /* 0x000fe20000410000 */
[----:B------:R-:W-:Y:S01]  /*7750*/  @!P0 LOP3.LUT R9, R13, 0xffff0000, RZ, 0xc0, !PT ;  /* 0xffff00000d098812 */ /* 0x000fe200078ec0ff */
[----:B------:R-:W-:Y:S02]  /*7760*/  @!P0 FMUL.FTZ R13, R11, R39 ;  /* 0x000000270b0d8220 */ /* 0x000fe40000410000 */
[----:B------:R-:W-:Y:S02]  /*7770*/  @!P0 FFMA.FTZ R6, R21, R22, R6 ;  /* 0x0000001615068223 */ /* 0x000fe40000010006 */
[-C--:B------:R-:W-:Y:S01]  /*7780*/  @!P0 FFMA.FTZ R48, R40, R9.reuse, -R13 ;  /* 0x0000000928308223 */ /* 0x080fe2000001080d */
[----:B------:R-:W-:Y:S01]  /*7790*/  @!P0 LOP3.LUT R13, R41, 0xffff0000, RZ, 0xc0, !PT ;  /* 0xffff0000290d8812 */ /* 0x000fe200078ec0ff */
[----:B------:R-:W-:Y:S01]  /*77a0*/  @!P0 FMUL.FTZ R11, R11, R9 ;  /* 0x000000090b0b8220 */ /* 0x000fe20000410000 */
[----:B------:R-:W-:Y:S01]  /*77b0*/  @!P0 LOP3.LUT R9, R18, 0xffff0000, RZ, 0xc0, !PT ;  /* 0xffff000012098812 */ /* 0x000fe200078ec0ff */
[----:B------:R-:W-:Y:S01]  /*77c0*/  @!P0 FFMA.FTZ R8, R15, R20, R8 ;  /* 0x000000140f088223 */ /* 0x000fe20000010008 */
[----:B------:R-:W-:Y:S01]  /*77d0*/  @!P0 F2FP.BF16.PACK_AB R41, R48, R23 ;  /* 0x000000173029823e */ /* 0x000fe200000010ff */
[----:B------:R-:W-:Y:S01]  /*77e0*/  @!P0 IMAD.MOV.U32 R44, RZ, RZ, R42 ;  /* 0x000000ffff2c8224 */ /* 0x000fe200078e002a */
[----:B------:R-:W-:Y:S01]  /*77f0*/  @!P0 LOP3.LUT R23, R46, 0xffff0000, RZ, 0xc0, !PT ;  /* 0xffff00002e178812 */ /* 0x000fe200078ec0ff */
[C---:B------:R-:W-:Y:S01]  /*7800*/  @!P0 FMUL.FTZ R48, R9.reuse, R13 ;  /* 0x0000000d09308220 */ /* 0x040fe20000410000 */
[----:B------:R-:W-:Y:S01]  /*7810*/  @!P0 F2FP.BF16.PACK_AB R5, R6, R5 ;  /* 0x000000050605823e */ /* 0x000fe200000010ff */
[-C--:B------:R-:W-:Y:S02]  /*7820*/  @!P0 FMUL.FTZ R9, R9, R14.reuse ;  /* 0x0000000e09098220 */ /* 0x080fe40000410000 */
[----:B------:R-:W-:Y:S01]  /*7830*/  @!P0 FFMA.FTZ R48, R23, R14, -R48 ;  /* 0x0000000e17308223 */ /* 0x000fe20000010830 */
[----:B------:R-:W-:Y:S01]  /*7840*/  @!P0 MOV R17, R5 ;  /* 0x0000000500118202 */ /* 0x000fe20000000f00 */
        /* <DEDUP_REMOVED lines=11> */
[C---:B---3--:R-:W-:Y:S04]  /*7900*/  LEA R2, P0, R78.reuse, R70, 0x1 ;  /* 0x000000464e027211 */ /* 0x048fe800078008ff */
[----:B------:R-:W-:Y:S02]  /*7910*/  LEA.HI.X R3, R78, R71, R94, 0x1, P0 ;  /* 0x000000474e037211 */ /* 0x000fe400000f0c5e */
[C---:B------:R-:W-:Y:S03]  /*7920*/  ISETP.GE.AND P0, PT, R72.reuse, c[0x0][0x1d4], PT ;  /* 0x0000750048007a0c */ /* 0x040fe60003f06270 */
[----:B------:R2:W-:Y:S10]  /*7930*/  ST.E.128 [R2.64], R44 ;  /* 0x0000002c02007985 */ /* 0x0005f4000c101d0a */
[----:B------:R-:W-:Y:S05]  /*7940*/  @!P0 IMAD.WIDE R8, R72, 0x2, R70 ;  /* 0x0000000248088825 */ /* 0x000fea00078e0246 */
[----:B------:R2:W-:Y:S02]  /*7950*/  @!P0 ST.E.128 [R8.64], R16 ;  /* 0x0000001008008985 */ /* 0x0005e4000c101d0a */
.L_x_2976:
[----:B--2---:R-:W-:Y:S05]  /*7960*/  BSYNC B1 ;  /* 0x0000000000017941 */ /* 0x004fea0003800000 */
.L_x_2975:
[----:B------:R2:W4:Y:S04]  /*7970*/  SHFL.IDX PT, R45, R73, 0x1, 0x181f ;  /* 0x00381f00492d7f89 */ /* 0x00052800000e0000 */
[----:B------:R2:W1:Y:S01]  /*7980*/  SHFL.IDX PT, R44, R74, 0x1, 0x181f ;  /* 0x00381f004a2c7f89 */ /* 0x00046200000e0000 */
        /* <DEDUP_REMOVED lines=8> */
[----:B------:R-:W5:Y:S01]  /*7a10*/  LDS.128 R40, [R114+0xa080] ;  /* 0x00a0800072287984 */ /* 0x000f620000000c00 */
        /* <DEDUP_REMOVED lines=9> */
[----:B------:R-:W-:Y:S02]  /*7ab0*/  @!P0 PRMT R20, R62, 0x5410, R6 ;  /* 0x000054103e148816 */ /* 0x000fe40000000006 */
[----:B------:R-:W-:Y:S02]  /*7ac0*/  SHF.R.S32.HI R2, RZ, 0x3, R3 ;  /* 0x00000003ff027819 */ /* 0x000fe40000011403 */
[----:B------:R-:W-:Y:S02]  /*7ad0*/  LOP3.LUT R3, R60, 0x38, R46, 0xf8, !PT ;  /* 0x000000383c037812 */ /* 0x000fe400078ef82e */
[----:B------:R-:W-:Y:S01]  /*7ae0*/  @!P0 PRMT R15, R62, 0x5432, R10 ;  /* 0x000054323e0f8816 */ /* 0x000fe2000000000a */
[----:B------:R-:W-:Y:S01]  /*7af0*/  IMAD R2, R2, 0xc00, R12 ;  /* 0x00000c0002027824 */ /* 0x000fe200078e020c */
[----:B------:R-:W-:Y:S01]  /*7b00*/  LOP3.LUT R3, R3, R134, RZ, 0x3c, !PT ;  /* 0x0000008603037212 */ /* 0x000fe200078e3cff */
[----:B------:R-:W-:Y:S01]  /*7b10*/  @!P0 IMAD.U32 R10, R20, 0x10000, RZ ;  /* 0x00010000140a8824 */ /* 0x000fe200078e00ff */
[--C-:B------:R-:W-:Y:S01]  /*7b20*/  @!P0 SHF.R.U32.HI R11, RZ, 0x10, R55.reuse ;  /* 0x00000010ff0b8819 */ /* 0x100fe20000011637 */
[----:B------:R-:W-:Y:S01]  /*7b30*/  @!P0 IMAD.U32 R21, R15, 0x10000, RZ ;  /* 0x000100000f158824 */ /* 0x000fe200078e00ff */
[----:B------:R-:W-:Y:S01]  /*7b40*/  @!P0 SHF.R.U64 R14, R54, 0x10, R55 ;  /* 0x00000010360e8819 */ /* 0x000fe20000001237 */
[----:B------:R-:W-:Y:S01]  /*7b50*/  IMAD.IADD R2, R2, 0x1, R3 ;  /* 0x0000000102027824 */ /* 0x000fe200078e0203 */
[----:B------:R-:W-:Y:S02]  /*7b60*/  @!P0 SHF.R.U32.HI R3, RZ, 0x10, R25 ;  /* 0x00000010ff038819 */ /* 0x000fe40000011619 */
[----:B------:R-:W-:Y:S01]  /*7b70*/  @!P0 SHF.R.U32.HI R8, RZ, 0x10, R27 ;  /* 0x00000010ff088819 */ /* 0x000fe2000001161b */
[----:B------:R-:W-:Y:S01]  /*7b80*/  IMAD.SHL.U32 R2, R2, 0x2, RZ ;  /* 0x0000000202027824 */ /* 0x000fe200078e00ff */
[----:B------:R-:W-:Y:S02]  /*7b90*/  @!P0 PRMT R6, R33, 0x5410, R3 ;  /* 0x0000541021068816 */ /* 0x000fe40000000003 */
[----:B------:R-:W-:Y:S02]  /*7ba0*/  @!P0 SHF.R.U64 R5, R26, 0x10, R27 ;  /* 0x000000101a058819 */ /* 0x000fe4000000121b */
[----:B------:R2:W4:Y:S01]  /*7bb0*/  LDS.128 R16, [R2+0xa080] ;  /* 0x00a0800002107984 */ /* 0x0005220000000c00 */
[----:B------:R-:W-:Y:S01]  /*7bc0*/  @!P0 PRMT R13, R34, 0x5410, R8 ;  /* 0x00005410220d8816 */ /* 0x000fe20000000008 */
[----:B------:R-:W-:Y:S01]  /*7bd0*/  @!P0 IMAD.U32 R8, R6, 0x10000, RZ ;  /* 0x0001000006088824 */ /* 0x000fe200078e00ff */
[----:B------:R-:W-:Y:S02]  /*7be0*/  @!P0 PRMT R27, R63, 0x5432, R14 ;  /* 0x000054323f1b8816 */ /* 0x000fe4000000000e */
[----:B------:R-:W-:Y:S01]  /*7bf0*/  @!P0 PRMT R14, R34, 0x5432, R5 ;  /* 0x00005432220e8816 */ /* 0x000fe20000000005 */
[----:B-----5:R-:W-:Y:S01]  /*7c00*/  @!P0 IMAD.U32 R34, R43, 0x10000, RZ ;  /* 0x000100002b228824 */ /* 0x020fe200078e00ff */
[----:B------:R-:W-:Y:S02]  /*7c10*/  @!P0 SHF.L.U32 R22, R41, 0x10, RZ ;  /* 0x0000001029168819 */ /* 0x000fe400000006ff */
[----:B------:R-:W-:Y:S02]  /*7c20*/  @!P0 LOP3.LUT R39, R43, 0xffff0000, RZ, 0xc0, !PT ;  /* 0xffff00002b278812 */ /* 0x000fe400078ec0ff */
[----:B------:R-:W-:Y:S02]  /*7c30*/  @!P0 LOP3.LUT R32, R42, 0xffff0000, RZ, 0xc0, !PT ;  /* 0xffff00002a208812 */ /* 0x000fe400078ec0ff */
[----:B--2---:R-:W-:Y:S02]  /*7c40*/  @!P0 SHF.R.U64 R2, R24, 0x10, R25 ;  /* 0x0000001018028819 */ /* 0x004fe40000001219 */
[----:B------:R-:W-:Y:S01]  /*7c50*/  @!P0 PRMT R25, R63, 0x5410, R11 ;  /* 0x000054103f198816 */ /* 0x000fe2000000000b */
[----:B------:R-:W-:Y:S01]  /*7c60*/  @!P0 IMAD.U32 R11, R40, 0x10000, RZ ;  /* 0x00010000280b8824 */ /* 0x000fe200078e00ff */
[----:B------:R-:W-:Y:S02]  /*7c70*/  @!P0 PRMT R9, R33, 0x5432, R2 ;  /* 0x0000543221098816 */ /* 0x000fe40000000002 */
[C---:B------:R-:W-:Y:S01]  /*7c80*/  @!P0 LOP3.LUT R38, R25.reuse, 0xffff0000, RZ, 0xc0, !PT ;  /* 0xffff000019268812 */ /* 0x040fe200078ec0ff */
[----:B------:R-:W-:Y:S02]  /*7c90*/  @!P0 IMAD.U32 R33, R25, 0x10000, RZ ;  /* 0x0001000019218824 */ /* 0x000fe400078e00ff */
        /* <DEDUP_REMOVED lines=70> */
[C---:B-1----:R-:W-:Y:S04]  /*8100*/  LEA R2, P0, R79.reuse, R44, 0x1 ;  /* 0x0000002c4f027211 */ /* 0x042fe800078008ff */
[----:B------:R-:W-:Y:S02]  /*8110*/  LEA.HI.X R3, R79, R45, R95, 0x1, P0 ;  /* 0x0000002d4f037211 */ /* 0x000fe400000f0c5f */
[C---:B------:R-:W-:Y:S03]  /*8120*/  ISETP.GE.AND P0, PT, R46.reuse, c[0x0][0x1d4], PT ;  /* 0x000075002e007a0c */ /* 0x040fe60003f06270 */
[----:B------:R1:W-:Y:S10]  /*8130*/  ST.E.128 [R2.64], R40 ;  /* 0x0000002802007985 */ /* 0x0003f4000c101d0a */
[----:B------:R-:W-:Y:S05]  /*8140*/  @!P0 IMAD.WIDE R8, R46, 0x2, R44 ;  /* 0x000000022e088825 */ /* 0x000fea00078e022c */
[----:B------:R1:W-:Y:S02]  /*8150*/  @!P0 ST.E.128 [R8.64], R16 ;  /* 0x0000001008008985 */ /* 0x0003e4000c101d0a */
.L_x_2980:
[----:B------:R-:W-:Y:S05]  /*8160*/  BSYNC B0 ;  /* 0x0000000000007941 */ /* 0x000fea0003800000 */
.L_x_2979:
[----:B------:R-:W-:Y:S11]  /*8170*/  ISETP.GE.AND P0, PT, R144, c[0x0][0x1d4], PT ;  /* 0x0000750090007a0c */ /* 0x000ff60003f06270 */
[----:B------:R-:W-:Y:S02]  /*8180*/  @!UPT UIADD3 URZ, URZ, URZ, URZ ;  /* 0x0000003f3f3ff290 */ /* 0x000fe4000fffe03f */
[----:B------:R-:W-:-:S05]  /*8190*/  @P0 BRA `(.L_x_2964) ;  /* 0x00000b2000000947 */ /* 0x000fca0003800000 */
[----:B-1----:R-:W-:Y:S01]  /*81a0*/  SEL R2, R69, R68, !P2 ;  /* 0x0000004445027207 */ /* 0x002fe20005000000 */
[----:B------:R-:W1:Y:S01]  /*81b0*/  LDS.128 R40, [R113+0xa080] ;  /* 0x00a0800071287984 */ /* 0x000e620000000c00 */
[C---:B------:R-:W-:Y:S02]  /*81c0*/  LEA R50, P0, R78.reuse, R44, 0x1 ;  /* 0x0000002c4e327211 */ /* 0x040fe400078008ff */
[----:B------:R-:W-:Y:S02]  /*81d0*/  SHF.R.S32.HI R3, RZ, 0x1f, R2 ;  /* 0x0000001fff037819 */ /* 0x000fe40000011402 */
[----:B----4-:R-:W-:Y:S02]  /*81e0*/  LEA.HI.X R51, R78, R45, R94, 0x1, P0 ;  /* 0x0000002d4e337211 */ /* 0x010fe400000f0c5e */
        /* <DEDUP_REMOVED lines=35> */
[C---:B------:R-:W-:Y:S02]  /*8420*/  @!P0 PRMT R30, R65.reuse, 0x5410, R10 ;  /* 0x00005410411e8816 */ /* 0x040fe4000000000a */
        /* <DEDUP_REMOVED lines=81> */
.L_x_2950:
        /* <DEDUP_REMOVED lines=30> */
.L_x_2982:
[----:B-12---:R-:W-:Y:S05]  /*8b20*/  BSYNC B0 ;  /* 0x0000000000007941 */ /* 0x006fea0003800000 */
.L_x_2981:
        /* <DEDUP_REMOVED lines=25> */
.L_x_2964:
[----:B------:R-:W-:Y:S05]  /*8cc0*/  BSYNC B2 ;  /* 0x0000000000027941 */ /* 0x000fea0003800000 */
.L_x_2949:
[----:B-1234-:R-:W-:Y:S01]  /*8cd0*/  IMAD.IADD R2, R75, 0x1, -R145 ;  /* 0x000000014b027824 */ /* 0x01efe200078e0a91 */
        /* <DEDUP_REMOVED lines=9> */
[----:B------:R-:W-:Y:S01]  /*8d70*/  @P3 IADD3 R13, P0, R8, 0x20, RZ ;  /* 0x00000020080d3810 */ /* 0x000fe20007f1e0ff */
[--C-:B------:R-:W-:Y:S04]  /*8d80*/  @P3 IMAD.MOV.U32 R11, RZ, RZ, R92.reuse ;  /* 0x000000ffff0b3224 */ /* 0x100fe800078e005c */
[----:B------:R-:W-:Y:S01]  /*8d90*/  @P3 IMAD.X R10, RZ, RZ, R9, P0 ;  /* 0x000000ffff0a3224 */ /* 0x000fe200000e0609 */
[----:B------:R-:W-:Y:S11]  /*8da0*/  ISETP.GE.AND P0, PT, R2, 0x1, PT ;  /* 0x000000010200780c */ /* 0x000ff60003f06270 */
[----:B------:R-:W-:Y:S02]  /*8db0*/  @!UPT UIADD3 URZ, URZ, URZ, URZ ;  /* 0x0000003f3f3ff290 */ /* 0x000fe4000fffe03f */
[----:B------:R-:W-:Y:S01]  /*8dc0*/  @P0 MOV R2, R82 ;  /* 0x0000005200020202 */ /* 0x000fe20000000f00 */
[----:B------:R-:W-:Y:S02]  /*8dd0*/  @P0 IMAD R5, R9, c[0x0][0x258], RZ ;  /* 0x0000960009050a24 */ /* 0x000fe400078e02ff */
[----:B------:R-:W-:Y:S04]  /*8de0*/  @P0 IMAD.MOV.U32 R3, RZ, RZ, R92 ;  /* 0x000000ffff030224 */ /* 0x000fe800078e005c */
[C---:B------:R-:W-:Y:S04]  /*8df0*/  @P0 IMAD.WIDE.U32 R2, R8.reuse, c[0x0][0x258], R2 ;  /* 0x0000960008020a25 */ /* 0x040fe800078e0002 */
[----:B------:R-:W-:Y:S05]  /*8e00*/  @P0 IMAD R8, R8, c[0x0][0x25c], R5 ;  /* 0x0000970008080a24 */ /* 0x000fea00078e0205 */
[----:B------:R-:W-:Y:S02]  /*8e10*/  @P0 IADD3 R3, R3, R8, RZ ;  /* 0x0000000803030210 */ /* 0x000fe40007ffe0ff */
[C---:B------:R-:W-:Y:S04]  /*8e20*/  @P0 LEA R8, P4, R2.reuse, c[0x0][0x250], 0x1 ;  /* 0x0000940002080a11 */ /* 0x040fe800078808ff */
[----:B------:R-:W-:Y:S01]  /*8e30*/  @P0 LEA.HI.X R9, R2, c[0x0][0x254], R3, 0x1, P4 ;  /* 0x0000950002090a11 */ /* 0x000fe200020f0c03 */
[----:B------:R-:W-:Y:S04]  /*8e40*/  IMAD R2, R80, c[0x0][0x208], RZ ;  /* 0x0000820050027a24 */ /* 0x000fe800078e02ff */
[----:B------:R-:W-:Y:S01]  /*8e50*/  @!PT LDS RZ, [RZ] ;  /* 0x00000000fffff984 */ /* 0x000fe20000000800 */
[----:B------:R-:W-:Y:S01]  /*8e60*/  @!PT LDS RZ, [RZ] ;  /* 0x00000000fffff984 */ /* 0x000fe20000000800 */
[----:B------:R-:W-:Y:S01]  /*8e70*/  @!PT LDS RZ, [RZ] ;  /* 0x00000000fffff984 */ /* 0x000fe20000000800 */
[----:B------:R1:W-:Y:S01]  /*8e80*/  @P0 LDGSTS.E.BYPASS.LTC128B.128 [R214+0x4080], [R8.64], !P1 ;  /* 0x0408000008d60fae */ /* 0x0003e2000c901d4a */
[C---:B------:R-:W-:Y:S02]  /*8e90*/  IMAD R5, R77.reuse, c[0x0][0x20c], R2 ;  /* 0x000083004d057a24 */ /* 0x040fe400078e0202 */
[----:B------:R-:W-:Y:S04]  /*8ea0*/  IMAD.WIDE.U32 R2, R77, c[0x0][0x208], RZ ;  /* 0x000082004d027a25 */ /* 0x000fe800078e00ff */
[----:B------:R-:W-:Y:S04]  /*8eb0*/  IMAD.IADD R3, R3, 0x1, R5 ;  /* 0x0000000103037824 */ /* 0x000fe800078e0205 */
[----:B------:R-:W-:Y:S05]  /*8ec0*/  IMAD.WIDE.U32 R2, R76, c[0x0][0x218], R2 ;  /* 0x000086004c027a25 */ /* 0x000fea00078e0002 */
[----:B------:R-:W-:Y:S01]  /*8ed0*/  IADD3 R5, P4, R108, R2, RZ ;  /* 0x000000026c057210 */ /* 0x000fe20007f9e0ff */
[----:B------:R-:W-:Y:S01]  /*8ee0*/  @P3 IMAD R2, R10, c[0x0][0x258], RZ ;  /* 0x000096000a023a24 */ /* 0x000fe200078e02ff */
[----:B------:R-:W-:Y:S02]  /*8ef0*/  @P3 MOV R10, R82 ;  /* 0x00000052000a3202 */ /* 0x000fe40000000f00 */
[----:B------:R-:W-:Y:S01]  /*8f00*/  IADD3.X R6, R117, R3, R6, P4, !PT ;  /* 0x0000000375067210 */ /* 0x000fe200027fe406 */
[C---:B------:R-:W-:Y:S02]  /*8f10*/  @P3 IMAD R2, R13.reuse, c[0x0][0x25c], R2 ;  /* 0x000097000d023a24 */ /* 0x040fe400078e0202 */
[----:B------:R-:W-:Y:S05]  /*8f20*/  @P3 IMAD.WIDE.U32 R10, R13, c[0x0][0x258], R10 ;  /* 0x000096000d0a3a25 */ /* 0x000fea00078e000a */
        /* <DEDUP_REMOVED lines=24> */
[CC--:B-12---:R-:W-:Y:S04]  /*90b0*/  @!P0 LEA R8, P4, R140.reuse, R2.reuse, 0x1 ;  /* 0x000000028c088211 */ /* 0x0c6fe800078808ff */
        /* <DEDUP_REMOVED lines=17> */
.L_x_2984:
[----:B------:R-:W-:Y:S05]  /*91d0*/  BSYNC B0 ;  /* 0x0000000000007941 */ /* 0x000fea0003800000 */
.L_x_2983:
        /* <DEDUP_REMOVED lines=25> */
.L_x_2986:
[----:B------:R-:W-:Y:S05]  /*9370*/  BSYNC B0 ;  /* 0x0000000000007941 */ /* 0x000fea0003800000 */
.L_x_2985:
[----:B------:R-:W-:Y:S01]  /*9380*/  ISETP.GT.AND P4, PT, R37, R99, PT ;  /* 0x000000632500720c */ /* 0x000fe20003f84270 */
[----:B------:R-:W-:Y:S01]  /*9390*/  @!UPT UIADD3 URZ, URZ, URZ, URZ ;  /* 0x0000003f3f3ff290 */ /* 0x000fe2000fffe03f */
[----:B------:R-:W-:Y:S11]  /*93a0*/  BSSY B0, `(.L_x_2987) ;  /* 0x0000029000007945 */ /* 0x000ff60003800000 */
[----:B------:R-:W-:-:S05]  /*93b0*/  @!P4 BRA `(.L_x_2988) ;  /* 0x000002700000c947 */ /* 0x000fca0003800000 */
[----:B--2---:R-:W-:Y:S01]  /*93c0*/  IADD3 R11, -R145, 0x30, RZ ;  /* 0x00000030910b7810 */ /* 0x004fe20007ffe1ff */
[----:B------:R-:W-:Y:S01]  /*93d0*/  IMAD.MOV.U32 R8, RZ, RZ, R104 ;  /* 0x000000ffff087224 */ /* 0x000fe200078e0068 */
[----:B------:R-:W-:Y:S01]  /*93e0*/  IADD3 R2, R37, -0x1, RZ ;  /* 0xffffffff25027810 */ /* 0x000fe20007ffe0ff */
[----:B------:R-:W-:Y:S01]  /*93f0*/  IMAD.MOV.U32 R9, RZ, RZ, R103 ;  /* 0x000000ffff097224 */ /* 0x000fe200078e0067 */
[----:B------:R-:W-:Y:S02]  /*9400*/  ISETP.GE.AND P3, PT, R11, 0x1, PT ;  /* 0x000000010b00780c */ /* 0x000fe40003f66270 */
[----:B---3--:R-:W-:Y:S01]  /*9410*/  SHF.R.S32.HI R3, RZ, 0x1f, R2 ;  /* 0x0000001fff037819 */ /* 0x008fe20000011402 */
[----:B-1----:R-:W-:Y:S01]  /*9420*/  IMAD R5, R130, R2, RZ ;  /* 0x0000000282057224 */ /* 0x002fe200078e02ff */
[----:B------:R-:W-:Y:S01]  /*9430*/  P2R R10, PR, RZ, 0x4 ;  /* 0x00000004ff0a7803 */ /* 0x000fe20000000000 */
[-C--:B------:R-:W-:Y:S01]  /*9440*/  IMAD.WIDE.U32 R8, R2, R120.reuse, R8 ;  /* 0x0000007802087225 */ /* 0x080fe200078e0008 */
[C---:B------:R-:W-:Y:S02]  /*9450*/  LOP3.LUT P2, RZ, R232.reuse, 0x8, RZ, 0xc0, !PT ;  /* 0x00000008e8ff7812 */ /* 0x040fe4000784c0ff */
[----:B------:R-:W-:Y:S01]  /*9460*/  P2R R6, PR, RZ, 0x2 ;  /* 0x00000002ff067803 */ /* 0x000fe20000000000 */
[----:B------:R-:W-:Y:S01]  /*9470*/  IMAD R5, R3, R120, R5 ;  /* 0x0000007803057224 */ /* 0x000fe200078e0205 */
[C---:B------:R-:W-:Y:S02]  /*9480*/  LOP3.LUT P1, RZ, R232.reuse, 0x4, RZ, 0xc0, !PT ;  /* 0x00000004e8ff7812 */ /* 0x040fe4000782c0ff */
[----:B------:R-:W-:Y:S01]  /*9490*/  LOP3.LUT P6, RZ, R232, 0x1, RZ, 0xc0, !PT ;  /* 0x00000001e8ff7812 */ /* 0x000fe200078cc0ff */
[----:B------:R-:W-:Y:S01]  /*94a0*/  IMAD.IADD R5, R9, 0x1, R5 ;  /* 0x0000000109057824 */ /* 0x000fe200078e0205 */
        /* <DEDUP_REMOVED lines=24> */
.L_x_2988:
[----:B------:R-:W-:Y:S05]  /*9630*/  BSYNC B0 ;  /* 0x0000000000007941 */ /* 0x000fea0003800000 */
.L_x_2987:
[----:B------:R-:W0:Y:S01]  /*9640*/  LDGDEPBAR ;  /* 0x00000000000079af */ /* 0x000e220000000000 */
[----:B------:R-:W-:Y:S01]  /*9650*/  IADD3 R37, R37, -0x1, RZ ;  /* 0xffffffff25257810 */ /* 0x000fe20007ffe0ff */
[----:B------:R-:W-:-:S05]  /*9660*/  @P4 BRA `(.L_x_2989) ;  /* 0xffffa16000004947 */ /* 0x000fca000383ffff */
[----:B-1----:R-:W4:Y:S01]  /*9670*/  LDL R5, [R1+0x64] ;  /* 0x0000640001057983 */ /* 0x002f220000100800 */
[----:B------:R-:W-:Y:S03]  /*9680*/  WARPSYNC 0xffffffff ;  /* 0xffffffff00007948 */ /* 0x000fe60003800000 */
[----:B------:R-:W-:Y:S01]  /*9690*/  BAR.SYNC.DEFER_BLOCKING 0x0 ;  /* 0x0000000000007b1d */ /* 0x000fe20000010000 */
[----:B----4-:R-:W-:-:S05]  /*96a0*/  IADD3 R0, R5, 0x2f, RZ ;  /* 0x0000002f05007810 */ /* 0x010fca0007ffe0ff */
[----:B------:R-:W-:-:S05]  /*96b0*/  IMAD.HI R0, R0, 0x2aaaaaab, RZ ;  /* 0x2aaaaaab00007827 */ /* 0x000fca00078e02ff */
[----:B--2---:R-:W-:-:S04]  /*96c0*/  SHF.R.U32.HI R2, RZ, 0x1f, R0 ;  /* 0x0000001fff027819 */ /* 0x004fc80000011600 */
[----:B------:R-:W-:Y:S02]  /*96d0*/  LEA.HI.SX32 R17, R0, R2, 0x1d ;  /* 0x0000000200117211 */ /* 0x000fe400078feaff */
.L_x_2948:
[----:B------:R-:W2:Y:S04]  /*96e0*/  LDL R9, [R1+0xa0] ;  /* 0x0000a00001097983 */ /* 0x000ea80000100800 */
[----:B------:R-:W4:Y:S01]  /*96f0*/  LDL R18, [R1+0x58] ;  /* 0x0000580001127983 */ /* 0x000f220000100800 */
[----:B-1----:R-:W-:-:S03]  /*9700*/  IMAD.MOV.U32 R0, RZ, RZ, c[0x0][0x2c4] ;  /* 0x0000b100ff007624 */ /* 0x002fc600078e00ff */
[----:B------:R-:W1:Y:S02]  /*9710*/  S2R R8, SR_TID.X ;  /* 0x0000000000087919 */ /* 0x000e640000002100 */
[----:B------:R-:W-:Y:S01]  /*9720*/  ISETP.NE.AND P3, PT, R0, 0x1, PT ;  /* 0x000000010000780c */ /* 0x000fe20003f65270 */
[----:B------:R-:W-:Y:S01]  /*9730*/  BSSY B0, `(.L_x_2990) ;  /* 0x0000030000007945 */ /* 0x000fe20003800000 */
[----:B--2---:R-:W-:-:S11]  /*9740*/  LEA R0, R9, 0x7f, 0x7 ;  /* 0x0000007f09007811 */ /* 0x004fd600078e38ff */
[----:B------:R-:W-:-:S05]  /*9750*/  @P3 IMAD.HI.U32 R2, R0, c[0x0][0x2c8], RZ ;  /* 0x0000b20000023a27 */ /* 0x000fca00078e00ff */
[----:B------:R-:W-:-:S04]  /*9760*/  @P3 SHF.R.U32.HI R0, RZ, c[0x0][0x2cc], R2 ;  /* 0x0000b300ff003a19 */ /* 0x000fc80000011602 */
[----:B------:R-:W-:-:S05]  /*9770*/  IADD3 R0, R0, 0x30, R5 ;  /* 0x0000003000007810 */ /* 0x000fca0007ffe005 */
[----:B----4-:R-:W-:-:S04]  /*9780*/  IMAD.IADD R0, R0, 0x1, -R18 ;  /* 0x0000000100007824 */ /* 0x010fc800078e0a12 */
[----:B------:R-:W-:-:S05]  /*9790*/  IMAD.HI R6, R0, 0x2aaaaaab, RZ ;  /* 0x2aaaaaab00067827 */ /* 0x000fca00078e02ff */
[----:B------:R-:W-:Y:S01]  /*97a0*/  SHF.R.U32.HI R0, RZ, 0x1f, R6 ;  /* 0x0000001fff007819 */ /* 0x000fe20000011606 */
[----:B-1----:R1:W-:Y:S03]  /*97b0*/  STL.64 [R1], R8 ;  /* 0x0000000801007387 */ /* 0x0023e60000100a00 */
[----:B------:R-:W-:-:S04]  /*97c0*/  LEA.HI.SX32 R6, R6, R0, 0x1d ;  /* 0x0000000006067211 */ /* 0x000fc800078feaff */
[----:B------:R-:W-:-:S04]  /*97d0*/  IMNMX R6, R6, R17, PT ;  /* 0x0000001106067217 */ /* 0x000fc80003800200 */
[----:B------:R-:W-:Y:S01]  /*97e0*/  ISETP.GE.AND P1, PT, R6, 0x1, PT ;  /* 0x000000010600780c */ /* 0x000fe20003f26270 */
[----:B------:R-:W-:-:S05]  /*97f0*/  IMAD.U32 R0, RZ, RZ, UR7 ;  /* 0x00000007ff007e24 */ /* 0x000fca000f8e00ff */
[----:B------:R-:W-:Y:S01]  /*9800*/  IADD3 R26, P0, R0, 0x4, RZ ;  /* 0x00000004001a7810 */ /* 0x000fe20007f1e0ff */
[----:B------:R-:W-:-:S04]  /*9810*/  IMAD.MOV.U32 R2, RZ, RZ, RZ ;  /* 0x000000ffff027224 */ /* 0x000fc800078e00ff */
[----:B------:R-:W-:Y:S02]  /*9820*/  IMAD.X R27, RZ, RZ, UR6, P0 ;  /* 0x00000006ff1b7e24 */ /* 0x000fe400080e06ff */
[----:B------:R-:W-:Y:S05]  /*9830*/  @!P1 BRA `(.L_x_2991) ;  /* 0x000001f000009947 */ /* 0x000fea0003800000 */
[----:B---3--:R-:W2:Y:S02]  /*9840*/  LDL R3, [R1+0x8c] ;  /* 0x00008c0001037983 */ /* 0x008ea40000100800 */
[----:B--2---:R-:W-:-:S04]  /*9850*/  ISETP.NE.AND P0, PT, R3, RZ, PT ;  /* 0x000000ff0300720c */ /* 0x004fc80003f05270 */
[----:B------:R-:W-:-:S04]  /*9860*/  SEL R0, R3, c[0x0][0x338], P0 ;  /* 0x0000ce0003007a07 */ /* 0x000fc80000000000 */
[----:B------:R-:W-:Y:S02]  /*9870*/  IABS R4, R0 ;  /* 0x0000000000047213 */ /* 0x000fe40000000000 */
[----:B-1----:R-:W-:Y:S02]  /*9880*/  IADD3 R8, R0, -0x1, R6 ;  /* 0xffffffff00087810 */ /* 0x002fe40007ffe006 */
[----:B------:R-:W1:Y:S02]  /*9890*/  I2F.RP R2, R4 ;  /* 0x0000000400027306 */ /* 0x000e640000209400 */
        /* <DEDUP_REMOVED lines=25> */
.L_x_2991:
[----:B------:R-:W-:Y:S05]  /*9a30*/  BSYNC B0 ;  /* 0x0000000000007941 */ /* 0x000fea0003800000 */
.L_x_2990:
[----:B---3--:R-:W2:Y:S01]  /*9a40*/  LDL R3, [R1+0xc4] ;  /* 0x0000c40001037983 */ /* 0x008ea20000100800 */
[----:B------:R-:W-:Y:S01]  /*9a50*/  PRMT R0, RZ, 0x7610, R0 ;  /* 0x00007610ff007816 */ /* 0x000fe20000000000 */
[----:B------:R-:W-:Y:S01]  /*9a60*/  IMAD.MOV.U32 R19, RZ, RZ, RZ ;  /* 0x000000ffff137224 */ /* 0x000fe200078e00ff */
[----:B------:R-:W-:Y:S01]  /*9a70*/  MOV R20, RZ ;  /* 0x000000ff00147202 */ /* 0x000fe20000000f00 */
        /* <DEDUP_REMOVED lines=65> */
[----:B------:R-:W-:-:S05]  /*9e90*/  IMAD.IADD R2, R241, 0x1, R2 ;  /* 0x00000001f1027824 */ /* 0x000fca00078e0202 */
[----:B------:R-:W-:-:S04]  /*9ea0*/  IMNMX R222, R6, R2, PT ;  /* 0x0000000206de7217 */ /* 0x000fc80003800200 */
[----:B------:R-:W-:-:S13]  /*9eb0*/  ISETP.GT.AND P0, PT, R222, R241, PT ;  /* 0x000000f1de00720c */ /* 0x000fda0003f04270 */
[----:B------:R-:W-:Y:S05]  /*9ec0*/  @!P0 BRA `(.L_x_2992) ;  /* 0x0000b3e000008947 */ /* 0x000fea0003800000 */
[----:B------:R-:W2:Y:S04]  /*9ed0*/  LDL R10, [R1+0xa0] ;  /* 0x0000a000010a7983 */ /* 0x000ea80000100800 */
[----:B------:R-:W3:Y:S04]  /*9ee0*/  LDL R3, [R1+0x80] ;  /* 0x0000800001037983 */ /* 0x000ee80000100800 */
[----:B------:R-:W4:Y:S04]  /*9ef0*/  LDL R4, [R1+0x84] ;  /* 0x0000840001047983 */ /* 0x000f280000100800 */
[----:B------:R-:W4:Y:S04]  /*9f00*/  LDL R0, [R1+0x4c] ;  /* 0x00004c0001007983 */ /* 0x000f280000100800 */
[----:B-1----:R-:W4:Y:S04]  /*9f10*/  LDL R9, [R1+0x90] ;  /* 0x0000900001097983 */ /* 0x002f280000100800 */
[----:B------:R-:W4:Y:S01]  /*9f20*/  LDL R8, [R1+0x98] ;  /* 0x0000980001087983 */ /* 0x000f220000100800 */
[----:B------:R-:W-:Y:S01]  /*9f30*/  ISETP.NE.U32.AND P2, PT, RZ, c[0x0][0x340], PT ;  /* 0x0000d000ff007a0c */ /* 0x000fe20003f45070 */
[----:B------:R-:W-:-:S03]  /*9f40*/  ULDC.64 UR4, c[0x0][0x18] ;  /* 0x0000060000047ab9 */ /* 0x000fc60000000a00 */
[----:B------:R-:W-:Y:S01]  /*9f50*/  ISETP.NE.AND.EX P2, PT, RZ, c[0x0][0x344], PT, P2 ;  /* 0x0000d100ff007a0c */ /* 0x000fe20003f45320 */
[----:B--2---:R-:W-:Y:S02]  /*9f60*/  IMAD.MOV.U32 R11, RZ, RZ, R10 ;  /* 0x000000ffff0b7224 */ /* 0x004fe400078e000a */
[----:B------:R-:W2:Y:S10]  /*9f70*/  LDL R10, [R1+0x88] ;  /* 0x00008800010a7983 */ /* 0x000eb40000100800 */
[----:B---3--:R-:W-:-:S04]  /*9f80*/  @P2 IADD3 R2, P0, R3, c[0x0][0x340], RZ ;  /* 0x0000d00003022a10 */ /* 0x008fc80007f1e0ff */
[----:B----4-:R-:W-:-:S05]  /*9f90*/  @P2 IADD3.X R3, R4, c[0x0][0x344], RZ, P0, !PT ;  /* 0x0000d10004032a10 */ /* 0x010fca00007fe4ff */
[----:B------:R1:W5:Y:S01]  /*9fa0*/  @P2 LDG.E R19, [R2.64] ;  /* 0x0000000a02132981 */ /* 0x000362000c1e1900 */
[----:B------:R-:W-:-:S05]  /*9fb0*/  SHF.R.S32.HI R4, RZ, 0x1f, R0 ;  /* 0x0000001fff047819 */ /* 0x000fca0000011400 */
[----:B------:R-:W-:Y:S01]  /*9fc0*/  IMAD R4, R4, c[0x0][0x178], RZ ;  /* 0x00005e0004047a24 */ /* 0x000fe200078e02ff */
[----:B------:R-:W-:Y:S02]  /*9fd0*/  ISETP.NE.U32.AND P0, PT, RZ, c[0x0][0x348], PT ;  /* 0x0000d200ff007a0c */ /* 0x000fe40003f05070 */
[----:B------:R-:W-:Y:S02]  /*9fe0*/  LOP3.LUT R248, R9, 0xffff, RZ, 0xc0, !PT ;  /* 0x0000ffff09f87812 */ /* 0x000fe400078ec0ff */
[----:B------:R-:W-:-:S04]  /*9ff0*/  ISETP.NE.AND.EX P0, PT, RZ, c[0x0][0x34c], PT, P0 ;  /* 0x0000d300ff007a0c */ /* 0x000fc80003f05300 */
[----:B------:R-:W-:Y:S01]  /*a000*/  SEL R8, R8, RZ, !P0 ;  /* 0x000000ff08087207 */ /* 0x000fe20004000000 */
[----:B-1----:R-:W-:-:S04]  /*a010*/  IMAD.WIDE.U32 R2, R0, c[0x0][0x178], RZ ;  /* 0x00005e0000027a25 */ /* 0x002fc800078e00ff */
[----:B------:R-:W-:Y:S02]  /*a020*/  IMAD R0, R0, c[0x0][0x17c], R4 ;  /* 0x00005f0000007a24 */ /* 0x000fe400078e0204 */
[----:B------:R-:W-:-:S03]  /*a030*/  IMAD R4, R146, 0x20, R145 ;  /* 0x0000002092047824 */ /* 0x000fc600078e0291 */
[----:B------:R-:W-:Y:S01]  /*a040*/  IADD3 R3, R3, R0, RZ ;  /* 0x0000000003037210 */ /* 0x000fe20007ffe0ff */
[----:B------:R-:W-:-:S04]  /*a050*/  IMAD R4, R11, 0x80, R4 ;  /* 0x000000800b047824 */ /* 0x000fc800078e0204 */
[----:B------:R-:W-:-:S04]  /*a060*/  @P3 IMAD.HI.U32 R9, R4, c[0x0][0x2c8], RZ ;  /* 0x0000b20004093a27 */ /* 0x000fc800078e00ff */
[----:B------:R-:W-:-:S04]  /*a070*/  IMAD.WIDE.U32 R2, R248, c[0x0][0x1b8], R2 ;  /* 0x00006e00f8027a25 */ /* 0x000fc800078e0002 */
[----:B------:R-:W-:Y:S01]  /*a080*/  IMAD.MOV.U32 R0, RZ, RZ, R4 ;  /* 0x000000ffff007224 */ /* 0x000fe200078e0004 */
[----:B------:R-:W-:Y:S01]  /*a090*/  @P3 SHF.R.U32.HI R0, RZ, c[0x0][0x2cc], R9 ;  /* 0x0000b300ff003a19 */ /* 0x000fe20000011609 */
[----:B------:R-:W-:Y:S02]  /*a0a0*/  IMAD R8, R8, c[0x0][0x1c0], RZ ;  /* 0x0000700008087a24 */ /* 0x000fe400078e02ff */
[----:B------:R-:W-:Y:S01]  /*a0b0*/  IMAD R3, R248, c[0x0][0x1bc], R3 ;  /* 0x00006f00f8037a24 */ /* 0x000fe200078e0203 */
[----:B------:R-:W-:-:S04]  /*a0c0*/  UIADD3 UR4, UP0, UR4, 0x10080, URZ ;  /* 0x0001008004047890 */ /* 0x000fc8000ff1e03f */
[----:B------:R-:W-:Y:S01]  /*a0d0*/  UIADD3.X UR5, URZ, UR5, URZ, UP0, !UPT ;  /* 0x000000053f057290 */ /* 0x000fe200087fe43f */
[----:B------:R1:W-:Y:S01]  /*a0e0*/  STL [R1+0x10], R18 ;  /* 0x0000101201007387 */ /* 0x0003e20000100800 */
[----:B------:R-:W-:Y:S01]  /*a0f0*/  IMAD.U32 R20, RZ, RZ, UR7 ;  /* 0x00000007ff147e24 */ /* 0x000fe2000f8e00ff */
[----:B------:R-:W-:Y:S02]  /*a100*/  ISETP.GE.AND P3, PT, R228, c[0x0][0x198], PT ;  /* 0x00006600e4007a0c */ /* 0x000fe40003f66270 */
[----:B------:R-:W-:Y:S02]  /*a110*/  ISETP.GE.AND P4, PT, R140, c[0x0][0x198], PT ;  /* 0x000066008c007a0c */ /* 0x000fe40003f86270 */
[----:B------:R-:W-:Y:S02]  /*a120*/  ISETP.GE.AND P5, PT, R144, c[0x0][0x198], PT ;  /* 0x0000660090007a0c */ /* 0x000fe40003fa6270 */
[----:B------:R-:W-:Y:S02]  /*a130*/  ISETP.GE.AND P6, PT, R227, c[0x0][0x198], PT ;  /* 0x00006600e3007a0c */ /* 0x000fe40003fc6270 */
[----:B------:R-:W-:-:S02]  /*a140*/  P2R R17, PR, RZ, 0x8 ;  /* 0x00000008ff117803 */ /* 0x000fc40000000000 */
[----:B------:R-:W-:Y:S02]  /*a150*/  IADD3 R132, R222, -0x1, RZ ;  /* 0xffffffffde847810 */ /* 0x000fe40007ffe0ff */
[----:B--2---:R-:W-:-:S05]  /*a160*/  SEL R6, R10, RZ, !P0 ;  /* 0x000000ff0a067207 */ /* 0x004fca0004000000 */
[C---:B------:R-:W-:Y:S01]  /*a170*/  IMAD R9, R6.reuse, c[0x0][0x1c4], R8 ;  /* 0x0000710006097a24 */ /* 0x040fe200078e0208 */
[----:B------:R-:W-:Y:S01]  /*a180*/  SHF.R.S32.HI R8, RZ, 0x1f, R0 ;  /* 0x0000001fff087819 */ /* 0x000fe20000011400 */
[----:B------:R-:W-:Y:S01]  /*a190*/  IMAD.WIDE.U32 R2, R6, c[0x0][0x1c0], R2 ;  /* 0x0000700006027a25 */ /* 0x000fe200078e0002 */
[----:B------:R-:W-:-:S03]  /*a1a0*/  IADD3 R6, -R0, RZ, RZ ;  /* 0x000000ff00067210 */ /* 0x000fc60007ffe1ff */
[----:B------:R-:W-:Y:S02]  /*a1b0*/  IMAD R8, R8, c[0x0][0x1b0], RZ ;  /* 0x00006c0008087a24 */ /* 0x000fe400078e02ff */
[----:B------:R-:W-:Y:S02]  /*a1c0*/  IMAD.IADD R3, R3, 0x1, R9 ;  /* 0x0000000103037824 */ /* 0x000fe400078e0209 */
[----:B------:R-:W-:Y:S02]  /*a1d0*/  IMAD R4, R6, c[0x0][0x2c4], R4 ;  /* 0x0000b10006047a24 */ /* 0x000fe400078e0204 */
[C---:B------:R-:W-:Y:S01]  /*a1e0*/  IMAD R6, R0.reuse, c[0x0][0x1b4], R8 ;  /* 0x00006d0000067a24 */ /* 0x040fe200078e0208 */
[----:B------:R-:W-:Y:S01]  /*a1f0*/  MOV R8, UR4 ;  /* 0x0000000400087c02 */ /* 0x000fe20008000f00 */
[----:B------:R-:W-:Y:S01]  /*a200*/  IMAD.WIDE.U32 R2, R0, c[0x0][0x1b0], R2 ;  /* 0x00006c0000027a25 */ /* 0x000fe200078e0002 */
[----:B------:R-:W-:-:S03]  /*a210*/  SHF.R.S32.HI R0, RZ, 0x1f, R4 ;  /* 0x0000001fff007819 */ /* 0x000fc60000011404 */
[----:B------:R-:W-:Y:S02]  /*a220*/  IMAD.U32 R9, RZ, RZ, UR5 ;  /* 0x00000005ff097e24 */ /* 0x000fe4000f8e00ff */
[----:B------:R-:W-:Y:S02]  /*a230*/  IMAD.IADD R3, R3, 0x1, R6 ;  /* 0x0000000103037824 */ /* 0x000fe400078e0206 */
[----:B------:R-:W-:Y:S01]  /*a240*/  IMAD R0, R0, c[0x0][0x1a8], RZ ;  /* 0x00006a0000007a24 */ /* 0x000fe200078e02ff */
[----:B------:R1:W-:Y:S01]  /*a250*/  STL.64 [R1+0x8], R8 ;  /* 0x0000080801007387 */ /* 0x0003e20000100a00 */
[----:B------:R-:W-:-:S04]  /*a260*/  IMAD.WIDE.U32 R2, R4, c[0x0][0x1a8], R2 ;  /* 0x00006a0004027a25 */ /* 0x000fc800078e0002 */
[----:B------:R-:W-:Y:S01]  /*a270*/  IMAD R13, R4, c[0x0][0x1ac], R0 ;  /* 0x00006b00040d7a24 */ /* 0x000fe200078e0200 */
[----:B------:R-:W-:-:S03]  /*a280*/  LEA R16, P0, R2, c[0x0][0x160], 0x1 ;  /* 0x0000580002107a11 */ /* 0x000fc600078008ff */
[----:B------:R-:W-:Y:S01]  /*a290*/  IMAD.IADD R13, R3, 0x1, R13 ;  /* 0x00000001030d7824 */ /* 0x000fe200078e020d */
[----:B------:R-:W-:-:S04]  /*a2a0*/  MOV R0, UR7 ;  /* 0x0000000700007c02 */ /* 0x000fc80008000f00 */
[----:B------:R-:W-:Y:S02]  /*a2b0*/  LEA.HI.X R13, R2, c[0x0][0x164], R13, 0x1, P0 ;  /* 0x00005900020d7a11 */ /* 0x000fe400000f0c0d */
[----:B------:R-:W-:Y:S02]  /*a2c0*/  IADD3 R20, P0, R20, 0x10, RZ ;  /* 0x0000001014147810 */ /* 0x000fe40007f1e0ff */
[----:B------:R-:W-:Y:S01]  /*a2d0*/  IADD3 R22, P1, R0, 0x8, RZ ;  /* 0x0000000800167810 */ /* 0x000fe20007f3e0ff */
[----:B------:R-:W-:Y:S01]  /*a2e0*/  IMAD R6, R11, 0x80, R145 ;  /* 0x000000800b067824 */ /* 0x000fe200078e0291 */
[----:B------:R-:W-:Y:S01]  /*a2f0*/  @!P2 MOV R19, R10 ;  /* 0x0000000a0013a202 */ /* 0x000fe20000000f00 */
[----:B------:R-:W-:Y:S01]  /*a300*/  IMAD.X R21, RZ, RZ, UR6, P0 ;  /* 0x00000006ff157e24 */ /* 0x000fe200080e06ff */
[----:B------:R-:W-:Y:S01]  /*a310*/  IADD3.X R23, RZ, UR6, RZ, P1, !PT ;  /* 0x00000006ff177c10 */ /* 0x000fe20008ffe4ff */
[----:B------:R-:W-:Y:S06]  /*a320*/  BRA.DIV ~URZ, `(.L_x_2993) ;  /* 0x000108127f007947 */ /* 0x000fec000b800000 */
[----:B------:R2:W3:Y:S02]  /*a330*/  SHFL.IDX PT, R4, R13, RZ, 0x181f ;  /* 0x00181fff0d047589 */ /* 0x0004e400000e0000 */
.L_x_3113:
[----:B------:R-:W-:Y:S05]  /*a340*/  BRA.DIV ~URZ, `(.L_x_2994) ;  /* 0x000108627f007947 */ /* 0x000fea000b800000 */
[----:B------:R4:W1:Y:S02]  /*a350*/  SHFL.IDX PT, R0, R16, RZ, 0x181f ;  /* 0x00181fff10007589 */ /* 0x00086400000e0000 */
.L_x_3114:
[----:B-1----:R-:W-:Y:S01]  /*a360*/  IMAD R18, R18, c[0x0][0x2c4], RZ ;  /* 0x0000b10012127a24 */ /* 0x002fe200078e02ff */
[----:B------:R-:W-:Y:S04]  /*a370*/  BSSY B0, `(.L_x_2995) ;  /* 0x0000013000007945 */ /* 0x000fe80003800000 */
[----:B------:R-:W-:-:S13]  /*a380*/  ISETP.GE.AND P0, PT, R6, R18, PT ;  /* 0x000000120600720c */ /* 0x000fda0003f06270 */
[----:B------:R-:W-:Y:S05]  /*a390*/  @P0 BRA `(.L_x_2996) ;  /* 0x0000010000000947 */ /* 0x000fea0003800000 */
[CC--:B------:R-:W-:Y:S02]  /*a3a0*/  LEA R14, P0, R140.reuse, R0.reuse, 0x1 ;  /* 0x000000008c0e7211 */ /* 0x0c0fe400078008ff */
[----:B------:R-:W-:Y:S02]  /*a3b0*/  ISETP.NE.AND P3, PT, R17, RZ, PT ;  /* 0x000000ff1100720c */ /* 0x000fe40003f65270 */
[-C--:B------:R-:W-:Y:S02]  /*a3c0*/  LEA R10, P2, R231, R0.reuse, 0x1 ;  /* 0x00000000e70a7211 */ /* 0x080fe400078408ff */
[----:B------:R-:W-:Y:S02]  /*a3d0*/  LEA R8, P1, R227, R0, 0x1 ;  /* 0x00000000e3087211 */ /* 0x000fe400078208ff */
[----:B---3--:R-:W-:Y:S02]  /*a3e0*/  LEA.HI.X R15, R140, R4, R141, 0x1, P0 ;  /* 0x000000048c0f7211 */ /* 0x008fe400000f0c8d */
        /* <DEDUP_REMOVED lines=11> */
.L_x_2996:
[----:B------:R-:W-:Y:S05]  /*a4a0*/  BSYNC B0 ;  /* 0x0000000000007941 */ /* 0x000fea0003800000 */
.L_x_2995:
[----:B------:R-:W-:Y:S05]  /*a4b0*/  BRA.DIV ~URZ, `(.L_x_2997) ;  /* 0x000107627f007947 */ /* 0x000fea000b800000 */
[----:B---3--:R3:W1:Y:S04]  /*a4c0*/  SHFL.IDX PT, R4, R13, 0x1, 0x181f ;  /* 0x00381f000d047f89 */ /* 0x00866800000e0000 */
[----:B------:R3:W2:Y:S02]  /*a4d0*/  SHFL.IDX PT, R0, R16, 0x1, 0x181f ;  /* 0x00381f0010007f89 */ /* 0x0006a400000e0000 */
.L_x_3115:
[----:B-1----:R-:W-:Y:S01]  /*a4e0*/  IADD3 R2, R6, 0x20, RZ ;  /* 0x0000002006027810 */ /* 0x002fe20007ffe0ff */
[----:B------:R-:W-:Y:S03]  /*a4f0*/  BSSY B0, `(.L_x_2998) ;  /* 0x0000013000007945 */ /* 0x000fe60003800000 */
[----:B------:R-:W-:-:S13]  /*a500*/  ISETP.GE.AND P0, PT, R2, R18, PT ;  /* 0x000000120200720c */ /* 0x000fda0003f06270 */
[----:B------:R-:W-:Y:S05]  /*a510*/  @P0 BRA `(.L_x_2999) ;  /* 0x0000010000000947 */ /* 0x000fea0003800000 */
[CC--:B--2---:R-:W-:Y:S02]  /*a520*/  LEA R14, P0, R140.reuse, R0.reuse, 0x1 ;  /* 0x000000008c0e7211 */ /* 0x0c4fe400078008ff */
[----:B------:R-:W-:Y:S02]  /*a530*/  ISETP.NE.AND P3, PT, R17, RZ, PT ;  /* 0x000000ff1100720c */ /* 0x000fe40003f65270 */
[-C--:B------:R-:W-:Y:S02]  /*a540*/  LEA R10, P2, R231, R0.reuse, 0x1 ;  /* 0x00000000e70a7211 */ /* 0x080fe400078408ff */
[----:B------:R-:W-:Y:S02]  /*a550*/  LEA R8, P1, R227, R0, 0x1 ;  /* 0x00000000e3087211 */ /* 0x000fe400078208ff */
[----:B------:R-:W-:Y:S02]  /*a560*/  LEA.HI.X R15, R140, R4, R141, 0x1, P0 ;  /* 0x000000048c0f7211 */ /* 0x000fe400000f0c8d */
        /* <DEDUP_REMOVED lines=11> */
.L_x_2999:
[----:B------:R-:W-:Y:S05]  /*a620*/  BSYNC B0 ;  /* 0x0000000000007941 */ /* 0x000fea0003800000 */
.L_x_2998:
[----:B------:R-:W-:Y:S05]  /*a630*/  BRA.DIV ~URZ, `(.L_x_3000) ;  /* 0x000106b27f007947 */ /* 0x000fea000b800000 */
[----:B------:R1:W3:Y:S02]  /*a640*/  SHFL.IDX PT, R4, R13, 0x2, 0x181f ;  /* 0x00581f000d047f89 */ /* 0x0002e400000e0000 */
.L_x_3116:
[----:B------:R-:W-:Y:S05]  /*a650*/  BRA.DIV ~URZ, `(.L_x_3001) ;  /* 0x000107027f007947 */ /* 0x000fea000b800000 */
[----:B--2---:R2:W1:Y:S02]  /*a660*/  SHFL.IDX PT, R0, R16, 0x2, 0x181f ;  /* 0x00581f0010007f89 */ /* 0x00446400000e0000 */
.L_x_3117:
[----:B-1----:R-:W-:Y:S01]  /*a670*/  IADD3 R2, R6, 0x40, RZ ;  /* 0x0000004006027810 */ /* 0x002fe20007ffe0ff */
[----:B------:R-:W-:Y:S03]  /*a680*/  BSSY B0, `(.L_x_3002) ;  /* 0x0000013000007945 */ /* 0x000fe60003800000 */
        /* <DEDUP_REMOVED lines=18> */
.L_x_3003:
[----:B------:R-:W-:Y:S05]  /*a7b0*/  BSYNC B0 ;  /* 0x0000000000007941 */ /* 0x000fea0003800000 */
.L_x_3002:
[----:B------:R-:W-:Y:S05]  /*a7c0*/  BRA.DIV ~URZ, `(.L_x_3004) ;  /* 0x000106027f007947 */ /* 0x000fea000b800000 */
[----:B---3--:R3:W1:Y:S04]  /*a7d0*/  SHFL.IDX PT, R4, R13, 0x3, 0x181f ;  /* 0x00781f000d047f89 */ /* 0x00866800000e0000 */
[----:B------:R3:W2:Y:S02]  /*a7e0*/  SHFL.IDX PT, R0, R16, 0x3, 0x181f ;  /* 0x00781f0010007f89 */ /* 0x0006a400000e0000 */
.L_x_3118:
[----:B---3--:R-:W3:Y:S04]  /*a7f0*/  LDL R115, [R1] ;  /* 0x0000000001737983 */ /* 0x008ee80000100800 */
[----:B----4-:R-:W4:Y:S04]  /*a800*/  LDL R249, [R1+0x48] ;  /* 0x0000480001f97983 */ /* 0x010f280000100800 */
[----:B-12---:R-:W2:Y:S01]  /*a810*/  LDL R14, [R1+0x64] ;  /* 0x00006400010e7983 */ /* 0x006ea20000100800 */
[----:B------:R-:W-:Y:S01]  /*a820*/  IADD3 R6, R6, 0x60, RZ ;  /* 0x0000006006067810 */ /* 0x000fe20007ffe0ff */
[----:B------:R-:W-:Y:S01]  /*a830*/  IMAD.MOV.U32 R131, RZ, RZ, 0x30 ;  /* 0x00000030ff837424 */ /* 0x000fe200078e00ff */
[----:B------:R-:W-:-:S02]  /*a840*/  ULDC.64 UR4, c[0x0][0x40] ;  /* 0x0000100000047ab9 */ /* 0x000fc40000000a00 */
[----:B------:R-:W-:Y:S01]  /*a850*/  ISETP.GE.AND P0, PT, R6, R18, PT ;  /* 0x000000120600720c */ /* 0x000fe20003f06270 */
[----:B------:R-:W-:Y:S02]  /*a860*/  IMAD.MOV.U32 R8, RZ, RZ, c[0x0][0x2b8] ;  /* 0x0000ae00ff087624 */ /* 0x000fe400078e00ff */
[----:B------:R-:W-:-:S03]  /*a870*/  IMAD R130, R222, R131, -0x30 ;  /* 0xffffffd0de827424 */ /* 0x000fc600078e0283 */
[----:B------:R-:W-:-:S07]  /*a880*/  ISETP.NE.AND P3, PT, R8, 0x1, PT ;  /* 0x000000010800780c */ /* 0x000fce0003f65270 */
[----:B------:R-:W-:-:S04]  /*a890*/  @!P0 LEA R2, P1, R140, R0, 0x1 ;  /* 0x000000008c028211 */ /* 0x000fc800078208ff */
[----:B------:R-:W-:Y:S02]  /*a8a0*/  @!P0 LEA.HI.X R3, R140, R4, R141, 0x1, P1 ;  /* 0x000000048c038211 */ /* 0x000fe400008f0c8d */
[----:B------:R-:W-:-:S03]  /*a8b0*/  @!P0 LEA R8, P1, R231, R0, 0x1 ;  /* 0x00000000e7088211 */ /* 0x000fc600078208ff */
[----:B------:R-:W-:Y:S01]  /*a8c0*/  @!PT LDS RZ, [RZ] ;  /* 0x00000000fffff984 */ /* 0x000fe20000000800 */
[----:B------:R-:W-:Y:S01]  /*a8d0*/  @!PT LDS RZ, [RZ] ;  /* 0x00000000fffff984 */ /* 0x000fe20000000800 */
[----:B------:R-:W-:Y:S01]  /*a8e0*/  @!PT LDS RZ, [RZ] ;  /* 0x00000000fffff984 */ /* 0x000fe20000000800 */
[----:B------:R4:W-:Y:S01]  /*a8f0*/  @!P0 LDGSTS.E.BYPASS.LTC128B.128 [R237+0x13080], [R2.64], !P4 ;  /* 0x1308000002ed8fae */ /* 0x0009e2000e101d4a */
[----:B------:R-:W-:Y:S02]  /*a900*/  @!P0 LEA.HI.X R9, R231, R4, R238, 0x1, P1 ;  /* 0x00000004e7098211 */ /* 0x000fe400008f0cee */
[----:B------:R-:W-:Y:S01]  /*a910*/  ISETP.NE.AND P4, PT, R17, RZ, PT ;  /* 0x000000ff1100720c */ /* 0x000fe20003f85270 */
[----:B------:R-:W-:Y:S02]  /*a920*/  UIADD3 UR4, UP0, UR4, 0x160, URZ ;  /* 0x0000016004047890 */ /* 0x000fe4000ff1e03f */
[----:B------:R1:W-:Y:S02]  /*a930*/  @!P0 LDGSTS.E.BYPASS.LTC128B.128 [R237+0x17080], [R8.64], !P5 ;  /* 0x1708000008ed8fae */ /* 0x0003e4000e901d4a */
[----:B------:R-:W-:Y:S01]  /*a940*/  UIADD3.X UR5, URZ, UR5, URZ, UP0, !UPT ;  /* 0x000000053f057290 */ /* 0x000fe200087fe43f */
[----:B-----5:R-:W-:-:S04]  /*a950*/  IMAD.WIDE.U32 R28, R19, c[0x0][0x2b0], RZ ;  /* 0x0000ac00131c7a25 */ /* 0x020fc800078e00ff */
[----:B------:R-:W-:Y:S02]  /*a960*/  IMAD.U32 R18, RZ, RZ, UR4 ;  /* 0x00000004ff127e24 */ /* 0x000fe4000f8e00ff */
[----:B------:R-:W-:Y:S01]  /*a970*/  IMAD.MOV.U32 R223, RZ, RZ, RZ ;  /* 0x000000ffffdf7224 */ /* 0x000fe200078e00ff */
[----:B---3--:R-:W-:-:S04]  /*a980*/  SHF.R.S32.HI R15, RZ, 0x1f, R115 ;  /* 0x0000001fff0f7819 */ /* 0x008fc80000011473 */
[----:B------:R-:W-:-:S04]  /*a990*/  LEA.HI R6, R15, R115, RZ, 0x3 ;  /* 0x000000730f067211 */ /* 0x000fc800078f18ff */
[----:B------:R-:W-:-:S05]  /*a9a0*/  LOP3.LUT R13, R6, 0xfffffff8, RZ, 0xc0, !PT ;  /* 0xfffffff8060d7812 */ /* 0x000fca00078ec0ff */
[----:B------:R-:W-:Y:S01]  /*a9b0*/  IMAD.IADD R13, R115, 0x1, -R13 ;  /* 0x00000001730d7824 */ /* 0x000fe200078e0a0d */
[----:B------:R-:W-:-:S03]  /*a9c0*/  SHF.R.S32.HI R242, RZ, 0x3, R6 ;  /* 0x00000003fff27819 */ /* 0x000fc60000011406 */
[----:B------:R-:W-:-:S05]  /*a9d0*/  IMAD.SHL.U32 R10, R13, 0x20, RZ ;  /* 0x000000200d0a7824 */ /* 0x000fca00078e00ff */
[--C-:B------:R-:W-:Y:S01]  /*a9e0*/  IADD3 R6, R130, R10, R242.reuse ;  /* 0x0000000a82067210 */ /* 0x100fe20007ffe0f2 */
[----:B------:R3:W-:Y:S01]  /*a9f0*/  STL [R1+0x7c], R10 ;  /* 0x00007c0a01007387 */ /* 0x0007e20000100800 */
[----:B------:R-:W-:-:S03]  /*aa00*/  IMAD.IADD R24, R10, 0x1, R242 ;  /* 0x000000010a187824 */ /* 0x000fc600078e02f2 */
[----:B----4-:R-:W-:Y:S01]  /*aa10*/  IMAD.IADD R3, R249, 0x1, R6 ;  /* 0x00000001f9037824 */ /* 0x010fe200078e0206 */
[----:B--2---:R-:W-:-:S03]  /*aa20*/  ISETP.GE.AND P2, PT, R6, R14, PT ;  /* 0x0000000e0600720c */ /* 0x004fc60003f46270 */
[----:B------:R-:W-:Y:S01]  /*aa30*/  IMAD.MOV.U32 R2, RZ, RZ, R3 ;  /* 0x000000ffff027224 */ /* 0x000fe200078e0003 */
[----:B------:R-:W-:Y:S02]  /*aa40*/  ISETP.GT.OR P1, PT, R24, 0x2f, P2 ;  /* 0x0000002f1800780c */ /* 0x000fe40001724670 */
[C---:B-1----:R-:W-:Y:S02]  /*aa50*/  @!P0 LEA R8, P2, R227.reuse, R0, 0x1 ;  /* 0x00000000e3088211 */ /* 0x042fe400078408ff */
[----:B------:R-:W-:Y:S02]  /*aa60*/  SHF.R.S32.HI R6, RZ, 0x1f, R19 ;  /* 0x0000001fff067819 */ /* 0x000fe40000011413 */
[----:B------:R-:W-:Y:S01]  /*aa70*/  @!P0 LEA.HI.X R9, R227, R4, R240, 0x1, P2 ;  /* 0x00000004e3098211 */ /* 0x000fe200010f0cf0 */
[----:B---3--:R-:W-:-:S04]  /*aa80*/  @P3 IMAD.HI.U32 R10, R3, c[0x0][0x2bc], RZ ;  /* 0x0000af00030a3a27 */ /* 0x008fc800078e00ff */
[----:B------:R1:W-:Y:S01]  /*aa90*/  @!P0 LDGSTS.E.BYPASS.LTC128B.128 [R237+0x1b080], [R8.64], !P6 ;  /* 0x1b08000008ed8fae */ /* 0x0003e2000f101d4a */
[----:B------:R-:W-:Y:S02]  /*aaa0*/  @P3 SHF.R.U32.HI R2, RZ, c[0x0][0x2c0], R10 ;  /* 0x0000b000ff023a19 */ /* 0x000fe4000001160a */
[----:B------:R-:W-:Y:S01]  /*aab0*/  @!P0 LEA R10, P3, R228, R0, 0x1 ;  /* 0x00000000e40a8211 */ /* 0x000fe200078608ff */
[----:B------:R-:W-:-:S03]  /*aac0*/  IMAD R6, R6, c[0x0][0x2b0], RZ ;  /* 0x0000ac0006067a24 */ /* 0x000fc600078e02ff */
[----:B------:R-:W-:Y:S01]  /*aad0*/  @!P0 LEA.HI.X R11, R228, R4, R239, 0x1, P3 ;  /* 0x00000004e40b8211 */ /* 0x000fe200018f0cef */
[----:B------:R-:W-:Y:S02]  /*aae0*/  IMAD R6, R19, c[0x0][0x2b4], R6 ;  /* 0x0000ad0013067a24 */ /* 0x000fe400078e0206 */
[----:B------:R-:W-:Y:S02]  /*aaf0*/  IMAD.U32 R19, RZ, RZ, UR5 ;  /* 0x00000005ff137e24 */ /* 0x000fe4000f8e00ff */
[----:B------:R2:W-:Y:S04]  /*ab00*/  @!P0 LDGSTS.E.BYPASS.LTC128B.128 [R237+0x1f080], [R10.64], !P4 ;  /* 0x1f0800000aed8fae */ /* 0x0005e8000e101d4a */
[----:B------:R-:W0:Y:S01]  /*ab10*/  LDGDEPBAR ;  /* 0x00000000000079af */ /* 0x000e220000000000 */
[----:B------:R-:W-:Y:S01]  /*ab20*/  WARPSYNC 0xffffffff ;  /* 0xffffffff00007948 */ /* 0x000fe20003800000 */
[----:B------:R-:W-:Y:S01]  /*ab30*/  IMAD.IADD R16, R29, 0x1, R6 ;  /* 0x000000011d107824 */ /* 0x000fe200078e0206 */
[----:B------:R-:W-:-:S04]  /*ab40*/  @!P1 IADD3 R0, P2, R2, R28, RZ ;  /* 0x0000001c02009210 */ /* 0x000fc80007f5e0ff */
[----:B------:R-:W-:Y:S02]  /*ab50*/  @!P1 LEA.HI.X.SX32 R4, R2, R16, 0x1, P2 ;  /* 0x0000001002049211 */ /* 0x000fe400010f0eff */
[----:B-1----:R-:W-:-:S04]  /*ab60*/  @!P1 LEA R8, P2, R0, c[0x0][0x2a0], 0x2 ;  /* 0x0000a80000089a11 */ /* 0x002fc800078410ff */
[----:B------:R-:W-:Y:S01]  /*ab70*/  @!P1 LEA.HI.X R9, R0, c[0x0][0x2a4], R4, 0x2, P2 ;  /* 0x0000a90000099a11 */ /* 0x000fe200010f1404 */
[----:B------:R-:W-:Y:S06]  /*ab80*/  BAR.SYNC.DEFER_BLOCKING 0x0 ;  /* 0x0000000000007b1d */ /* 0x000fec0000010000 */
[----:B------:R1:W3:Y:S01]  /*ab90*/  @!P1 LDG.E R223, [R8.64] ;  /* 0x0000000a08df9981 */ /* 0x0002e2000c1e1900 */
[----:B------:R-:W-:-:S04]  /*aba0*/  IMAD.MOV R0, RZ, RZ, -R2 ;  /* 0x000000ffff007224 */ /* 0x000fc800078e0a02 */
[----:B------:R-:W-:-:S05]  /*abb0*/  IMAD R225, R0, c[0x0][0x2b8], R3 ;  /* 0x0000ae0000e17a24 */ /* 0x000fca00078e0203 */
[----:B------:R-:W-:Y:S01]  /*abc0*/  SHF.R.S32.HI R129, RZ, 0x1f, R225 ;  /* 0x0000001fff817819 */ /* 0x000fe200000114e1 */
[----:B------:R-:W-:-:S04]  /*abd0*/  IMAD.WIDE.U32 R2, R225, c[0x0][0x1e0], RZ ;  /* 0x00007800e1027a25 */ /* 0x000fc800078e00ff */
[----:B------:R-:W-:-:S04]  /*abe0*/  IMAD R0, R129, c[0x0][0x1e0], RZ ;  /* 0x0000780081007a24 */ /* 0x000fc800078e02ff */
[----:B------:R-:W-:-:S04]  /*abf0*/  IMAD R0, R225, c[0x0][0x1e4], R0 ;  /* 0x00007900e1007a24 */ /* 0x000fc800078e0200 */
[----:B------:R-:W-:Y:S02]  /*ac00*/  IMAD.IADD R3, R3, 0x1, R0 ;  /* 0x0000000103037824 */ /* 0x000fe400078e0200 */
[----:B------:R-:W-:-:S04]  /*ac10*/  IMAD.WIDE.U32 R250, R248, c[0x0][0x1e8], RZ ;  /* 0x00007a00f8fa7a25 */ /* 0x000fc800078e00ff */
[----:B------:R-:W-:Y:S02]  /*ac20*/  IMAD.SHL.U32 R0, R242, 0x40, RZ ;  /* 0x00000040f2007824 */ /* 0x000fe400078e00ff */
[----:B------:R-:W-:Y:S02]  /*ac30*/  IMAD R252, R248, c[0x0][0x1ec], R251 ;  /* 0x00007b00f8fc7a24 */ /* 0x000fe400078e02fb */
[----:B------:R-:W-:Y:S01]  /*ac40*/  IMAD.SHL.U32 R226, R13, 0x8, RZ ;  /* 0x000000080de27824 */ /* 0x000fe200078e00ff */
[----:B------:R-:W-:Y:S01]  /*ac50*/  LOP3.LUT R0, R0, 0x1c0, RZ, 0xc0, !PT ;  /* 0x000001c000007812 */ /* 0x000fe200078ec0ff */
[----:B------:R-:W-:-:S04]  /*ac60*/  IMAD R131, R222, -0x30, R131 ;  /* 0xffffffd0de837824 */ /* 0x000fc800078e0283 */
[----:B------:R-:W-:Y:S02]  /*ac70*/  IMAD.IADD R127, R14, 0x1, R131 ;  /* 0x000000010e7f7824 */ /* 0x000fe400078e0283 */
[----:B-1----:R-:W-:Y:S02]  /*ac80*/  IMAD.U32 R8, RZ, RZ, UR7 ;  /* 0x00000007ff087e24 */ /* 0x002fe4000f8e00ff */
[----:B------:R-:W-:Y:S01]  /*ac90*/  IMAD.U32 R9, RZ, RZ, UR6 ;  /* 0x00000006ff097e24 */ /* 0x000fe2000f8e00ff */
[----:B------:R-:W-:-:S04]  /*aca0*/  IADD3 R133, R226, 0x40, RZ ;  /* 0x00000040e2857810 */ /* 0x000fc80007ffe0ff */
[----:B------:R-:W-:Y:S01]  /*acb0*/  STL.64 [R1+0x20], R8 ;  /* 0x0000200801007387 */ /* 0x000fe20000100a00 */
[C---:B------:R-:W-:Y:S02]  /*acc0*/  IADD3 R135, R226.reuse, 0x80, RZ ;  /* 0x00000080e2877810 */ /* 0x040fe40007ffe0ff */
[C---:B------:R-:W-:Y:S02]  /*acd0*/  IADD3 R134, R226.reuse, 0xc0, RZ ;  /* 0x000000c0e2867810 */ /* 0x040fe40007ffe0ff */
[----:B------:R-:W-:Y:S02]  /*ace0*/  ISETP.GE.AND P6, PT, R226, c[0x0][0x1d4], PT ;  /* 0x00007500e2007a0c */ /* 0x000fe40003fc6270 */
[----:B------:R-:W-:Y:S02]  /*acf0*/  ISETP.GE.AND P5, PT, R133, c[0x0][0x1d4], PT ;  /* 0x0000750085007a0c */ /* 0x000fe40003fa6270 */
[----:B------:R-:W-:Y:S02]  /*ad00*/  ISETP.GE.AND P4, PT, R135, c[0x0][0x1d4], PT ;  /* 0x0000750087007a0c */ /* 0x000fe40003f86270 */
[----:B------:R-:W-:Y:S01]  /*ad10*/  ISETP.GE.AND P3, PT, R134, c[0x0][0x1d4], PT ;  /* 0x0000750086007a0c */ /* 0x000fe20003f66270 */
[----:B------:R-:W-:Y:S04]  /*ad20*/  STL [R1+0x78], R16 ;  /* 0x0000781001007387 */ /* 0x000fe80000100800 */
[----:B------:R-:W-:Y:S04]  /*ad30*/  STL.64 [R1+0x70], R28 ;  /* 0x0000701c01007387 */ /* 0x000fe80000100a00 */
[----:B------:R-:W-:Y:S04]  /*ad40*/  STL.64 [R1+0x28], R20 ;  /* 0x0000281401007387 */ /* 0x000fe80000100a00 */
[----:B------:R-:W-:Y:S04]  /*ad50*/  STL.64 [R1+0x30], R172 ;  /* 0x000030ac01007387 */ /* 0x000fe80000100a00 */
[----:B------:R-:W-:Y:S04]  /*ad60*/  STL.64 [R1+0x38], R26 ;  /* 0x0000381a01007387 */ /* 0x000fe80000100a00 */
[----:B------:R-:W-:Y:S04]  /*ad70*/  STL.64 [R1+0x40], R22 ;  /* 0x0000401601007387 */ /* 0x000fe80000100a00 */
[----:B------:R-:W-:Y:S01]  /*ad80*/  STL.64 [R1+0x18], R18 ;  /* 0x0000181201007387 */ /* 0x000fe20000100a00 */
[----:B------:R-:W-:Y:S01]  /*ad90*/  IADD3 R201, R192, 0x20, RZ ;  /* 0x00000020c0c97810 */ /* 0x000fe20007ffe0ff */
[----:B------:R-:W-:Y:S01]  /*ada0*/  BSSY B2, `(.L_x_3005) ;  /* 0x000003f000027945 */ /* 0x000fe20003800000 */
[----:B------:R-:W-:-:S02]  /*adb0*/  ISETP.GT.AND P2, PT, R24, 0x2f, PT ;  /* 0x0000002f1800780c */ /* 0x000fc40003f44270 */
[----:B------:R-:W-:Y:S02]  /*adc0*/  MOV R136, 0xb190 ;  /* 0x0000b19000887802 */ /* 0x000fe40000000f00 */
[----:B---3--:R-:W-:Y:S01]  /*add0*/  SHF.R.S32.HI R128, RZ, 0x1f, R223 ;  /* 0x0000001fff807819 */ /* 0x008fe200000114df */
[----:B------:R-:W-:-:S04]  /*ade0*/  IMAD.WIDE.U32 R2, R223, c[0x0][0x1f0], R2 ;  /* 0x00007c00df027a25 */ /* 0x000fc800078e0002 */
[----:B------:R-:W-:Y:S01]  /*adf0*/  IMAD R4, R128, c[0x0][0x1f0], RZ ;  /* 0x00007c0080047a24 */ /* 0x000fe200078e02ff */
[----:B------:R-:W-:-:S03]  /*ae00*/  IADD3 R2, P0, R2, R250, RZ ;  /* 0x000000fa02027210 */ /* 0x000fc60007f1e0ff */
[----:B------:R-:W-:-:S05]  /*ae10*/  IMAD R4, R223, c[0x0][0x1f4], R4 ;  /* 0x00007d00df047a24 */ /* 0x000fca00078e0204 */
[----:B------:R-:W-:Y:S02]  /*ae20*/  IADD3.X R6, R252, R3, R4, P0, !PT ;  /* 0x00000003fc067210 */ /* 0x000fe400007fe404 */
[----:B------:R-:W-:Y:S02]  /*ae30*/  LOP3.LUT R3, R0, 0x38, R226, 0xf8, !PT ;  /* 0x0000003800037812 */ /* 0x000fe400078ef8e2 */
[----:B------:R-:W-:Y:S02]  /*ae40*/  SHF.R.U32.HI R0, RZ, 0x3, R0 ;  /* 0x00000003ff007819 */ /* 0x000fe40000011600 */
[----:B------:R-:W-:Y:S02]  /*ae50*/  LEA R4, P0, R2, c[0x0][0x1c8], 0x1 ;  /* 0x0000720002047a11 */ /* 0x000fe400078008ff */
[----:B--2---:R-:W-:Y:S02]  /*ae60*/  LOP3.LUT R10, R3, R0, RZ, 0x3c, !PT ;  /* 0x00000000030a7212 */ /* 0x004fe400078e3cff */
[----:B------:R-:W-:-:S02]  /*ae70*/  LEA.HI R3, R15, R115, RZ, 0x6 ;  /* 0x000000730f037211 */ /* 0x000fc400078f30ff */
[----:B------:R-:W-:Y:S02]  /*ae80*/  LEA.HI.X R11, R2, c[0x0][0x1cc], R6, 0x1, P0 ;  /* 0x00007300020b7a11 */ /* 0x000fe400000f0c06 */
[----:B------:R-:W-:Y:S01]  /*ae90*/  SHFL.IDX PT, R2, R4, RZ, 0x181f ;  /* 0x00181fff04027589 */ /* 0x000fe200000e0000 */
[----:B------:R-:W-:Y:S01]  /*aea0*/  IMAD.SHL.U32 R6, R3, 0x8, RZ ;  /* 0x0000000803067824 */ /* 0x000fe200078e00ff */
[----:B------:R-:W-:Y:S02]  /*aeb0*/  IMNMX R0, R127, 0x30, PT ;  /* 0x000000307f007817 */ /* 0x000fe40003800200 */
[----:B------:R-:W1:Y:S03]  /*aec0*/  SHFL.IDX PT, R3, R11, RZ, 0x181f ;  /* 0x00181fff0b037589 */ /* 0x000e6600000e0000 */
[----:B------:R-:W-:Y:S01]  /*aed0*/  IMAD.IADD R0, R0, 0x1, -R242 ;  /* 0x0000000100007824 */ /* 0x000fe200078e0af2 */
[----:B------:R2:W-:Y:S04]  /*aee0*/  SHFL.IDX PT, R8, R4, 0x1, 0x181f ;  /* 0x00381f0004087f89 */ /* 0x0005e800000e0000 */
[----:B------:R3:W4:Y:S01]  /*aef0*/  SHFL.IDX PT, R9, R11, 0x1, 0x181f ;  /* 0x00381f000b097f89 */ /* 0x00072200000e0000 */
[----:B------:R-:W-:-:S02]  /*af00*/  ISETP.GE.AND P1, PT, R0, 0x1, PT ;  /* 0x000000010000780c */ /* 0x000fc40003f26270 */
[----:B------:R-:W-:Y:S02]  /*af10*/  ISETP.GT.AND P0, PT, R0, 0x20, PT ;  /* 0x000000200000780c */ /* 0x000fe40003f04270 */
[----:B------:R-:W-:Y:S02]  /*af20*/  LOP3.LUT R213, R10, 0xfffffe00, R6, 0xf8, !PT ;  /* 0xfffffe000ad57812 */ /* 0x000fe400078ef806 */
[----:B------:R-:W-:Y:S02]  /*af30*/  SHF.R.S32.HI R0, RZ, 0x1f, R135 ;  /* 0x0000001fff007819 */ /* 0x000fe40000011487 */
[----:B------:R-:W-:Y:S02]  /*af40*/  SHF.R.S32.HI R6, RZ, 0x1f, R134 ;  /* 0x0000001fff067819 */ /* 0x000fe40000011486 */
[----:B------:R-:W-:Y:S02]  /*af50*/  LEA.HI R0, R0, R135, RZ, 0x3 ;  /* 0x0000008700007211 */ /* 0x000fe400078f18ff */
[----:B------:R-:W-:-:S02]  /*af60*/  LEA.HI R6, R6, R134, RZ, 0x3 ;  /* 0x0000008606067211 */ /* 0x000fc400078f18ff */
[----:B--2---:R-:W-:-:S04]  /*af70*/  SHF.R.S32.HI R4, RZ, 0x1f, R133 ;  /* 0x0000001fff047819 */ /* 0x004fc80000011485 */
[----:B------:R-:W-:Y:S02]  /*af80*/  LEA.HI R4, R4, R133, RZ, 0x3 ;  /* 0x0000008504047211 */ /* 0x000fe400078f18ff */
[----:B------:R-:W-:Y:S02]  /*af90*/  LOP3.LUT R234, R0, 0xfffffff8, RZ, 0xc0, !PT ;  /* 0xfffffff800ea7812 */ /* 0x000fe400078ec0ff */
[----:B------:R-:W-:Y:S02]  /*afa0*/  LOP3.LUT R235, R4, 0xfffffff8, RZ, 0xc0, !PT ;  /* 0xfffffff804eb7812 */ /* 0x000fe400078ec0ff */
[----:B------:R-:W-:Y:S01]  /*afb0*/  LOP3.LUT R233, R6, 0xfffffff8, RZ, 0xc0, !PT ;  /* 0xfffffff806e97812 */ /* 0x000fe200078ec0ff */
[----:B------:R-:W-:Y:S02]  /*afc0*/  @P1 IMAD.SHL.U32 R4, R213, 0x2, RZ ;  /* 0x00000002d5041824 */ /* 0x000fe400078e00ff */
[----:B-1----:R-:W-:-:S04]  /*afd0*/  @P1 IMAD.WIDE R14, R226, 0x2, R2 ;  /* 0x00000002e20e1825 */ /* 0x002fc800078e0202 */
[--C-:B---3--:R-:W-:Y:S01]  /*afe0*/  @P1 IMAD.WIDE R10, R235, 0x2, R2.reuse ;  /* 0x00000002eb0a1825 */ /* 0x108fe200078e0202 */
[----:B------:R4:W-:Y:S03]  /*aff0*/  @P1 LDGSTS.E.BYPASS.LTC128B.128 [R4+0xa080], [R14.64], !P6 ;  /* 0x0a0800000e041fae */ /* 0x0009e6000f101d4a */
[--C-:B------:R-:W-:Y:S01]  /*b000*/  @P1 IMAD.WIDE R16, R234, 0x2, R2.reuse ;  /* 0x00000002ea101825 */ /* 0x100fe200078e0202 */
[----:B------:R1:W-:Y:S03]  /*b010*/  @P1 LDGSTS.E.BYPASS.LTC128B.128 [R4+0xb880], [R10.64], !P5 ;  /* 0x0b8800000a041fae */ /* 0x0003e6000e901d4a */
[----:B------:R-:W-:Y:S01]  /*b020*/  @P1 IMAD.WIDE R2, R233, 0x2, R2 ;  /* 0x00000002e9021825 */ /* 0x000fe200078e0202 */
[----:B------:R2:W-:Y:S03]  /*b030*/  @P1 LDGSTS.E.BYPASS.LTC128B.128 [R4+0xd080], [R16.64], !P4 ;  /* 0x0d08000010041fae */ /* 0x0005e6000e101d4a */
[----:B------:R-:W-:Y:S01]  /*b040*/  @P0 IMAD.SHL.U32 R0, R213, 0x2, RZ ;  /* 0x00000002d5000824 */ /* 0x000fe200078e00ff */
[----:B------:R3:W-:Y:S01]  /*b050*/  @P1 LDGSTS.E.BYPASS.LTC128B.128 [R4+0xe880], [R2.64], !P3 ;  /* 0x0e88000002041fae */ /* 0x0007e2000d901d4a */
[----:B------:R-:W-:Y:S01]  /*b060*/  LOP3.LUT P1, RZ, R146, 0x2, RZ, 0xc0, !PT ;  /* 0x0000000292ff7812 */ /* 0x000fe2000782c0ff */
[----:B----4-:R-:W-:-:S04]  /*b070*/  @P0 IMAD.WIDE R14, R226, 0x2, R8 ;  /* 0x00000002e20e0825 */ /* 0x010fc800078e0208 */
[--C-:B-1----:R-:W-:Y:S01]  /*b080*/  @P0 IMAD.WIDE R10, R235, 0x2, R8.reuse ;  /* 0x00000002eb0a0825 */ /* 0x102fe200078e0208 */
[----:B------:R1:W-:Y:S04]  /*b090*/  @P0 LDGSTS.E.BYPASS.LTC128B.128 [R0+0xb080], [R14.64], !P6 ;  /* 0x0b0800000e000fae */ /* 0x0003e8000f101d4a */
[----:B------:R1:W-:Y:S01]  /*b0a0*/  @P0 LDGSTS.E.BYPASS.LTC128B.128 [R0+0xc880], [R10.64], !P5 ;  /* 0x0c8800000a000fae */ /* 0x0003e2000e901d4a */
[----:B---3--:R-:W-:-:S04]  /*b0b0*/  @P0 IMAD.WIDE R2, R234, 0x2, R8 ;  /* 0x00000002ea020825 */ /* 0x008fc800078e0208 */
[----:B------:R-:W-:Y:S01]  /*b0c0*/  @P0 IMAD.WIDE R8, R233, 0x2, R8 ;  /* 0x00000002e9080825 */ /* 0x000fe200078e0208 */
[----:B------:R1:W-:Y:S04]  /*b0d0*/  @P0 LDGSTS.E.BYPASS.LTC128B.128 [R0+0xe080], [R2.64], !P4 ;  /* 0x0e08000002000fae */ /* 0x0003e8000e101d4a */
[----:B------:R1:W-:Y:S04]  /*b0e0*/  @P0 LDGSTS.E.BYPASS.LTC128B.128 [R0+0xf880], [R8.64], !P3 ;  /* 0x0f88000008000fae */ /* 0x0003e8000d901d4a */
[----:B------:R-:W0:Y:S01]  /*b0f0*/  LDGDEPBAR ;  /* 0x00000000000079af */ /* 0x000e220000000000 */
[----:B------:R-:W-:-:S02]  /*b100*/  @P1 IADD3 R201, R192, -0x20, RZ ;  /* 0xffffffe0c0c91810 */ /* 0x000fc40007ffe0ff */
[----:B------:R-:W-:Y:S02]  /*b110*/  SHF.R.S32.HI R245, RZ, 0x1f, R235 ;  /* 0x0000001ffff57819 */ /* 0x000fe400000114eb */
[C---:B------:R-:W-:Y:S02]  /*b120*/  IADD3 R212, R201.reuse, 0x1000, RZ ;  /* 0x00001000c9d47810 */ /* 0x040fe40007ffe0ff */
[----:B------:R-:W-:Y:S02]  /*b130*/  IADD3 R211, R201, 0x800, RZ ;  /* 0x00000800c9d37810 */ /* 0x000fe40007ffe0ff */
[----:B------:R-:W-:Y:S02]  /*b140*/  SHF.R.S32.HI R244, RZ, 0x1f, R234 ;  /* 0x0000001ffff47819 */ /* 0x000fe400000114ea */
[----:B------:R-:W-:Y:S01]  /*b150*/  SHF.R.S32.HI R243, RZ, 0x1f, R233 ;  /* 0x0000001ffff37819 */ /* 0x000fe200000114e9 */
[----:B-1----:R-:W-:-:S05]  /*b160*/  IMAD.U32 R0, RZ, RZ, UR7 ;  /* 0x00000007ff007e24 */ /* 0x002fca000f8e00ff */
[----:B------:R-:W-:Y:S02]  /*b170*/  IADD3 R79, R0, 0x18, RZ ;  /* 0x00000018004f7810 */ /* 0x000fe40007ffe0ff */
[----:B--2---:R-:W-:Y:S05]  /*b180*/  CALL.REL.NOINC `($_ZN7cutlass13device_kernelIN5flash19enable_sm80_to_sm89INS1_16FlashAttnFwdSm80INS1_25CollectiveMainloopFwdSm80ILi8ELi1ELb0EN4cute5tupleIJNS5_1CILi128EEENS7_ILi48EEENS7_ILi256EEEEEELi256ENS_10bfloat16_tEfNS_4arch4Sm80ELb1ELb0ELb1ELb1ELb1ELb1ELb1ELb1EEENS1_21CollectiveEpilogueFwdINS6_IJS8_SA_S9_EEENS6_IJNS7_ILi1EEESI_SI_EEESC_SE_Li256ELb1ELb1ELb1ELb0EEENS1_36VarlenDynamicPersistentTileSchedulerILi128ELi48ELi256ELi256ELb1ELb1ELb0ELb1ELb1ELb1EEEEEEEEEvNT_6ParamsE$_ZZN5flash25CollectiveMainloopFwdSm80ILi8ELi1ELb0EN4cute5tupleIJNS1_1CILi128EEENS3_ILi48EEENS3_ILi256EEEEEELi256EN7cutlass10bfloat16_tEfNS8_4arch4Sm80ELb1ELb0ELb1ELb1ELb1ELb1ELb1ELb1EE3mmaINS_16FlashAttnFwdSm80ISC_NS_21CollectiveEpilogueFwdINS2_IJS4_S6_S5_EEENS2_IJNS3_ILi1EEESH_SH_EEES9_SB_Li256ELb1ELb1ELb1ELb0EEENS_36VarlenDynamicPersistentTileSchedulerILi128ELi48ELi256ELi256ELb1ELb1ELb0ELb1ELb1ELb1EEEE13SharedStorageENS1_6TensorINS1_11ArrayEngineIfLm128EEENS1_6LayoutINS2_IJNS2_IJNS3_ILi2EEESS_EEESH_NS3_ILi32EEEEEENS2_IJNS2_IJSH_SS_EEENS3_ILi0EEENS3_ILi4EEEEEEEEEENS_7SoftmaxILi2ELi0EEEEEbRKNSC_6ParamsERT0_RT1_iRKNS_16SeqlenInfoQKNewKILb1ELb1EEENS2_IJiiiiEEERT_ENKUlvE_clEv) ;  /* 0x000121a000007944 */ /* 0x004fea0003c00000 */
[----:B------:R-:W-:Y:S05]  /*b190*/  BSYNC B2 ;  /* 0x0000000000027941 */ /* 0x000fea0003800000 */
.L_x_3005:
[----:B------:R2:W5:Y:S01]  /*b1a0*/  LDL R96, [R1] ;  /* 0x0000000001607983 */ /* 0x0005620000100800 */
[----:B------:R-:W-:-:S04]  /*b1b0*/  DEPBAR.LE SB0, 0x0 ;  /* 0x000080000000791a */ /* 0x000fc80000000000 */
[----:B------:R2:W5:Y:S01]  /*b1c0*/  LDL R221, [R1+0x10] ;  /* 0x0000100001dd7983 */ /* 0x0005620000100800 */
[----:B------:R-:W-:Y:S01]  /*b1d0*/  WARPSYNC 0xffffffff ;  /* 0xffffffff00007948 */ /* 0x000fe20003800000 */
[----:B------:R-:W-:Y:S02]  /*b1e0*/  IMAD R0, R129, c[0x0][0x208], RZ ;  /* 0x0000820081007a24 */ /* 0x000fe400078e02ff */
[----:B------:R-:W-:Y:S01]  /*b1f0*/  BAR.SYNC.DEFER_BLOCKING 0x0 ;  /* 0x0000000000007b1d */ /* 0x000fe20000010000 */
[----:B------:R-:W-:-:S04]  /*b200*/  IMAD.WIDE.U32 R2, R225, c[0x0][0x208], RZ ;  /* 0x00008200e1027a25 */ /* 0x000fc800078e00ff */
[----:B------:R-:W-:Y:S02]  /*b210*/  IMAD R0, R225, c[0x0][0x20c], R0 ;  /* 0x00008300e1007a24 */ /* 0x000fe400078e0200 */
[----:B------:R-:W-:-:S03]  /*b220*/  IMAD.WIDE.U32 R246, R248, c[0x0][0x210], RZ ;  /* 0x00008400f8f67a25 */ /* 0x000fc600078e00ff */
[----:B------:R-:W-:Y:S01]  /*b230*/  IADD3 R3, R3, R0, RZ ;  /* 0x0000000003037210 */ /* 0x000fe20007ffe0ff */
[----:B------:R-:W-:Y:S02]  /*b240*/  IMAD R0, R128, c[0x0][0x218], RZ ;  /* 0x0000860080007a24 */ /* 0x000fe400078e02ff */
[----:B------:R-:W-:Y:S02]  /*b250*/  IMAD R248, R248, c[0x0][0x214], R247 ;  /* 0x00008500f8f87a24 */ /* 0x000fe400078e02f7 */
[----:B------:R-:W-:-:S04]  /*b260*/  IMAD.WIDE.U32 R2, R223, c[0x0][0x218], R2 ;  /* 0x00008600df027a25 */ /* 0x000fc800078e0002 */
[----:B------:R-:W-:Y:S01]  /*b270*/  IMAD R4, R223, c[0x0][0x21c], R0 ;  /* 0x00008700df047a24 */ /* 0x000fe200078e0200 */
[----:B------:R-:W-:-:S04]  /*b280*/  IADD3 R0, P1, R2, R246, RZ ;  /* 0x000000f602007210 */ /* 0x000fc80007f3e0ff */
[----:B------:R-:W-:Y:S01]  /*b290*/  LEA R6, P0, R0, c[0x0][0x1f8], 0x1 ;  /* 0x00007e0000067a11 */ /* 0x000fe200078008ff */
[----:B-1----:R2:W1:Y:S01]  /*b2a0*/  LDSM.16.M88.4 R16, [R197] ;  /* 0x00000000c510783b */ /* 0x0024620000000200 */
[----:B------:R-:W-:-:S03]  /*b2b0*/  IADD3.X R2, R248, R3, R4, P1, !PT ;  /* 0x00000003f8027210 */ /* 0x000fc60000ffe404 */
[----:B-----5:R2:W3:Y:S01]  /*b2c0*/  LDSM.16.M88.4 R36, [R192] ;  /* 0x00000000c024783b */ /* 0x0204e20000000200 */
[----:B------:R-:W-:Y:S02]  /*b2d0*/  LEA.HI.X R4, R0, c[0x0][0x1fc], R2, 0x1, P0 ;  /* 0x00007f0000047a11 */ /* 0x000fe400000f0c02 */
[----:B------:R-:W-:Y:S01]  /*b2e0*/  IADD3 R0, -R242, R127, RZ ;  /* 0x0000007ff2007210 */ /* 0x000fe20007ffe1ff */
[----:B------:R2:W4:Y:S04]  /*b2f0*/  LDSM.16.M88.4 R40, [R192+0x800] ;  /* 0x00080000c028783b */ /* 0x0005280000000200 */
[----:B------:R2:W1:Y:S04]  /*b300*/  LDSM.16.M88.4 R52, [R192+0x1000] ;  /* 0x00100000c034783b */ /* 0x0004680000000200 */
[----:B------:R2:W1:Y:S04]  /*b310*/  LDSM.16.M88.4 R20, [R198] ;  /* 0x00000000c614783b */ /* 0x0004680000000200 */
[----:B------:R2:W1:Y:S04]  /*b320*/  LDSM.16.M88.4 R56, [R201] ;  /* 0x00000000c938783b */ /* 0x0004680000000200 */
[----:B------:R2:W1:Y:S04]  /*b330*/  LDSM.16.M88.4 R64, [R201+0x800] ;  /* 0x00080000c940783b */ /* 0x0004680000000200 */
[----:B------:R2:W1:Y:S01]  /*b340*/  LDSM.16.M88.4 R72, [R201+0x1000] ;  /* 0x00100000c948783b */ /* 0x0004620000000200 */
[----:B------:R-:W-:Y:S05]  /*b350*/  BRA.DIV ~URZ, `(.L_x_3006) ;  /* 0x0000fb427f007947 */ /* 0x000fea000b800000 */
[----:B------:R2:W4:Y:S02]  /*b360*/  SHFL.IDX PT, R3, R4, RZ, 0x181f ;  /* 0x00181fff04037589 */ /* 0x00052400000e0000 */
.L_x_3119:
[----:B------:R-:W5:Y:S01]  /*b370*/  SHFL.IDX PT, R2, R6, RZ, 0x181f ;  /* 0x00181fff06027589 */ /* 0x000f6200000e0000 */
[----:B------:R-:W-:Y:S01]  /*b380*/  ISETP.GE.AND P1, PT, R226, c[0x0][0x1d4], PT ;  /* 0x00007500e2007a0c */ /* 0x000fe20003f26270 */
[----:B------:R-:W-:Y:S01]  /*b390*/  IMAD.SHL.U32 R213, R213, 0x2, RZ ;  /* 0x00000002d5d57824 */ /* 0x000fe200078e00ff */
[----:B------:R-:W-:Y:S01]  /*b3a0*/  LOP3.LUT R232, R232, 0xfffffff7, RZ, 0xc0, !PT ;  /* 0xfffffff7e8e87812 */ /* 0x000fe200078ec0ff */
[----:B------:R-:W-:Y:S01]  /*b3b0*/  BSSY B0, `(.L_x_3007) ;  /* 0x0000036000007945 */ /* 0x000fe20003800000 */
[----:B------:R-:W-:Y:S01]  /*b3c0*/  ISETP.LT.OR P0, PT, R0, 0x1, P1 ;  /* 0x000000010000780c */ /* 0x000fe20000f01670 */
[----:B----45:R-:W-:-:S12]  /*b3d0*/  IMAD.WIDE R8, R226, 0x2, R2 ;  /* 0x00000002e2087825 */ /* 0x030fd800078e0202 */
[----:B------:R-:W-:Y:S01]  /*b3e0*/  @!PT LDS RZ, [RZ] ;  /* 0x00000000fffff984 */ /* 0x000fe20000000800 */
[----:B------:R-:W-:Y:S01]  /*b3f0*/  @!PT LDS RZ, [RZ] ;  /* 0x00000000fffff984 */ /* 0x000fe20000000800 */
[----:B------:R4:W-:Y:S01]  /*b400*/  LDGSTS.E.BYPASS.LTC128B.128 [R213+0x4080], [R8.64], !P0 ;  /* 0x0408000008d57fae */ /* 0x0009e2000c101d4a */
[----:B------:R-:W-:-:S13]  /*b410*/  ISETP.GE.AND P0, PT, R133, c[0x0][0x1d4], PT ;  /* 0x0000750085007a0c */ /* 0x000fda0003f06270 */
[----:B------:R-:W-:Y:S02]  /*b420*/  @P0 LOP3.LUT R232, R232, 0x8, RZ, 0xfc, !PT ;  /* 0x00000008e8e80812 */ /* 0x000fe400078efcff */
[----:B------:R-:W-:Y:S02]  /*b430*/  ISETP.LT.OR P0, PT, R0, 0x1, P0 ;  /* 0x000000010000780c */ /* 0x000fe40000701670 */
[----:B------:R-:W-:Y:S01]  /*b440*/  LOP3.LUT R232, R232, 0xfffffffb, RZ, 0xc0, !PT ;  /* 0xfffffffbe8e87812 */ /* 0x000fe200078ec0ff */
[----:B----4-:R-:W-:-:S10]  /*b450*/  IMAD.WIDE R8, R235, 0x2, R2 ;  /* 0x00000002eb087825 */ /* 0x010fd400078e0202 */
[----:B------:R4:W-:Y:S01]  /*b460*/  LDGSTS.E.BYPASS.LTC128B.128 [R213+0x5880], [R8.64], !P0 ;  /* 0x0588000008d57fae */ /* 0x0009e2000c101d4a */
[----:B------:R-:W-:-:S13]  /*b470*/  ISETP.GE.AND P0, PT, R135, c[0x0][0x1d4], PT ;  /* 0x0000750087007a0c */ /* 0x000fda0003f06270 */
[----:B------:R-:W-:Y:S02]  /*b480*/  @P0 LOP3.LUT R232, R232, 0x4, RZ, 0xfc, !PT ;  /* 0x00000004e8e80812 */ /* 0x000fe400078efcff */
[----:B------:R-:W-:Y:S02]  /*b490*/  ISETP.LT.OR P0, PT, R0, 0x1, P0 ;  /* 0x000000010000780c */ /* 0x000fe40000701670 */
[----:B------:R-:W-:Y:S01]  /*b4a0*/  LOP3.LUT R232, R232, 0xfffffffd, RZ, 0xc0, !PT ;  /* 0xfffffffde8e87812 */ /* 0x000fe200078ec0ff */
[----:B----4-:R-:W-:-:S04]  /*b4b0*/  IMAD.WIDE R8, R234, 0x2, R2 ;  /* 0x00000002ea087825 */ /* 0x010fc800078e0202 */
[----:B------:R-:W-:-:S06]  /*b4c0*/  IMAD.WIDE R2, R233, 0x2, R2 ;  /* 0x00000002e9027825 */ /* 0x000fcc00078e0202 */
[----:B------:R4:W-:Y:S01]  /*b4d0*/  LDGSTS.E.BYPASS.LTC128B.128 [R213+0x7080], [R8.64], !P0 ;  /* 0x0708000008d57fae */ /* 0x0009e2000c101d4a */
[----:B------:R-:W-:-:S13]  /*b4e0*/  ISETP.GE.AND P0, PT, R134, c[0x0][0x1d4], PT ;  /* 0x0000750086007a0c */ /* 0x000fda0003f06270 */
[----:B------:R-:W-:Y:S02]  /*b4f0*/  @P0 LOP3.LUT R232, R232, 0x2, RZ, 0xfc, !PT ;  /* 0x00000002e8e80812 */ /* 0x000fe400078efcff */
[----:B------:R-:W-:Y:S02]  /*b500*/  ISETP.LT.OR P0, PT, R0, 0x1, P0 ;  /* 0x000000010000780c */ /* 0x000fe40000701670 */
[----:B------:R-:W-:-:S11]  /*b510*/  LOP3.LUT R232, R232, 0xfffffffe, RZ, 0xc0, !PT ;  /* 0xfffffffee8e87812 */ /* 0x000fd600078ec0ff */
[----:B------:R5:W-:Y:S01]  /*b520*/  LDGSTS.E.BYPASS.LTC128B.128 [R213+0x8880], [R2.64], !P0 ;  /* 0x0888000002d57fae */ /* 0x000be2000c101d4a */
[----:B------:R-:W-:-:S13]  /*b530*/  ISETP.GT.AND P0, PT, R115, 0x7f, PT ;  /* 0x0000007f7300780c */ /* 0x000fda0003f04270 */
[----:B------:R-:W-:Y:S02]  /*b540*/  @P0 LOP3.LUT R232, R232, 0x1, RZ, 0xfc, !PT ;  /* 0x00000001e8e80812 */ /* 0x000fe400078efcff */
[----:B-----5:R-:W-:Y:S01]  /*b550*/  SHF.R.S32.HI R2, RZ, 0x1f, R226 ;  /* 0x0000001fff027819 */ /* 0x020fe200000114e2 */
[----:B------:R-:W-:Y:S05]  /*b560*/  @P0 BRA `(.L_x_3008) ;  /* 0x000001a000000947 */ /* 0x000fea0003800000 */
[----:B----4-:R-:W-:Y:S05]  /*b570*/  BRA.DIV ~URZ, `(.L_x_3009) ;  /* 0x0000f9927f007947 */ /* 0x010fea000b800000 */
[----:B--2---:R-:W2:Y:S04]  /*b580*/  SHFL.IDX PT, R4, R4, 0x1, 0x181f ;  /* 0x00381f0004047f89 */ /* 0x004ea800000e0000 */
[----:B------:R4:W3:Y:S02]  /*b590*/  SHFL.IDX PT, R2, R6, 0x1, 0x181f ;  /* 0x00381f0006027f89 */ /* 0x0008e400000e0000 */
.L_x_3120:
[C---:B---3--:R-:W-:Y:S02]  /*b5a0*/  LEA R14, P0, R235.reuse, R2, 0x1 ;  /* 0x00000002eb0e7211 */ /* 0x048fe400078008ff */
[----:B------:R-:W-:Y:S02]  /*b5b0*/  SHF.R.S32.HI R3, RZ, 0x1f, R226 ;  /* 0x0000001fff037819 */ /* 0x000fe400000114e2 */
[----:B--2---:R-:W-:-:S02]  /*b5c0*/  LEA.HI.X R15, R235, R4, R245, 0x1, P0 ;  /* 0x00000004eb0f7211 */ /* 0x004fc400000f0cf5 */
[----:B------:R-:W-:-:S04]  /*b5d0*/  LEA R10, P0, R234, R2, 0x1 ;  /* 0x00000002ea0a7211 */ /* 0x000fc800078008ff */
[----:B------:R-:W-:Y:S02]  /*b5e0*/  LEA.HI.X R11, R234, R4, R244, 0x1, P0 ;  /* 0x00000004ea0b7211 */ /* 0x000fe400000f0cf4 */
[----:B------:R-:W-:-:S04]  /*b5f0*/  LEA R8, P0, R226, R2, 0x1 ;  /* 0x00000002e2087211 */ /* 0x000fc800078008ff */
[----:B------:R-:W-:Y:S02]  /*b600*/  LEA.HI.X R9, R226, R4, R3, 0x1, P0 ;  /* 0x00000004e2097211 */ /* 0x000fe400000f0c03 */
[----:B------:R-:W-:Y:S02]  /*b610*/  ISETP.LT.OR P0, PT, R0, 0x21, P1 ;  /* 0x000000210000780c */ /* 0x000fe40000f01670 */
[----:B------:R-:W-:-:S11]  /*b620*/  ISETP.GE.AND P1, PT, R133, c[0x0][0x1d4], PT ;  /* 0x0000750085007a0c */ /* 0x000fd60003f26270 */
[----:B------:R-:W-:Y:S01]  /*b630*/  @!PT LDS RZ, [RZ] ;  /* 0x00000000fffff984 */ /* 0x000fe20000000800 */
[----:B------:R-:W-:Y:S01]  /*b640*/  @!PT LDS RZ, [RZ] ;  /* 0x00000000fffff984 */ /* 0x000fe20000000800 */
[----:B------:R-:W-:Y:S01]  /*b650*/  @!PT LDS RZ, [RZ] ;  /* 0x00000000fffff984 */ /* 0x000fe20000000800 */
[----:B------:R2:W-:Y:S01]  /*b660*/  LDGSTS.E.BYPASS.LTC128B.128 [R213+0x5080], [R8.64], !P0 ;  /* 0x0508000008d57fae */ /* 0x0005e2000c101d4a */
[----:B------:R-:W-:-:S04]  /*b670*/  LEA R2, P0, R233, R2, 0x1 ;  /* 0x00000002e9027211 */ /* 0x000fc800078008ff */
[----:B------:R-:W-:Y:S02]  /*b680*/  LEA.HI.X R3, R233, R4, R243, 0x1, P0 ;  /* 0x00000004e9037211 */ /* 0x000fe400000f0cf3 */
[----:B------:R-:W-:Y:S02]  /*b690*/  ISETP.LT.OR P0, PT, R0, 0x21, P1 ;  /* 0x000000210000780c */ /* 0x000fe40000f01670 */
[----:B------:R-:W-:-:S11]  /*b6a0*/  ISETP.GE.AND P1, PT, R134, c[0x0][0x1d4], PT ;  /* 0x0000750086007a0c */ /* 0x000fd60003f26270 */
[----:B------:R2:W-:Y:S01]  /*b6b0*/  LDGSTS.E.BYPASS.LTC128B.128 [R213+0x6880], [R14.64], !P0 ;  /* 0x068800000ed57fae */ /* 0x0005e2000c101d4a */
[----:B------:R-:W-:-:S04]  /*b6c0*/  ISETP.GE.AND P0, PT, R135, c[0x0][0x1d4], PT ;  /* 0x0000750087007a0c */ /* 0x000fc80003f06270 */
[----:B------:R-:W-:-:S13]  /*b6d0*/  ISETP.LT.OR P0, PT, R0, 0x21, P0 ;  /* 0x000000210000780c */ /* 0x000fda0000701670 */
[----:B------:R2:W-:Y:S01]  /*b6e0*/  LDGSTS.E.BYPASS.LTC128B.128 [R213+0x8080], [R10.64], !P0 ;  /* 0x080800000ad57fae */ /* 0x0005e2000c101d4a */
[----:B------:R-:W-:-:S13]  /*b6f0*/  ISETP.LT.OR P0, PT, R0, 0x21, P1 ;  /* 0x000000210000780c */ /* 0x000fda0000f01670 */
[----:B------:R2:W-:Y:S02]  /*b700*/  LDGSTS.E.BYPASS.LTC128B.128 [R213+0x9880], [R2.64], !P0 ;  /* 0x0988000002d57fae */ /* 0x0005e4000c101d4a */
.L_x_3008:
[----:B----4-:R-:W-:Y:S05]  /*b710*/  BSYNC B0 ;  /* 0x0000000000007941 */ /* 0x010fea0003800000 */
.L_x_3007:
[----:B------:R-:W-:Y:S01]  /*b720*/  LOP3.LUT P0, RZ, R146, 0x4, RZ, 0xc0, !PT ;  /* 0x0000000492ff7812 */ /* 0x000fe2000780c0ff */
[----:B------:R-:W0:Y:S01]  /*b730*/  LDGDEPBAR ;  /* 0x00000000000079af */ /* 0x000e220000000000 */
[----:B------:R-:W-:Y:S01]  /*b740*/  MOV R0, 0x40 ;  /* 0x0000004000007802 */ /* 0x000fe20000000f00 */
[----:B------:R-:W-:Y:S01]  /*b750*/  WARPSYNC 0xffffffff ;  /* 0xffffffff00007948 */ /* 0x000fe20003800000 */
[----:B-1-3--:R-:W-:Y:S01]  /*b760*/  HMMA.16816.F32.BF16 R24, R16, R36, RZ ;  /* 0x000000241018723c */ /* 0x00afe200000418ff */
[----:B--2---:R-:W-:Y:S01]  /*b770*/  LDSM.16.M88.4 R8, [R200] ;  /* 0x00000000c808783b */ /* 0x004fe20000000200 */
        /* <DEDUP_REMOVED lines=14> */
[----:B------:R-:W-:Y:S01]  /*b860*/  LDSM.16.M88.4 R60, [R147+0x1000] ;  /* 0x00100000933c783b */ /* 0x000fe20000000200 */
[----:B------:R-:W-:-:S02]  /*b870*/  IADD3 R206, R201, 0x4000, RZ ;  /* 0x00004000c9ce7810 */ /* 0x000fc40007ffe0ff */
[C---:B------:R-:W-:Y:S01]  /*b880*/  IADD3 R205, R201.reuse, 0x3800, RZ ;  /* 0x00003800c9cd7810 */ /* 0x040fe20007ffe0ff */
[----:B------:R-:W-:Y:S01]  /*b890*/  LDSM.16.M88.4 R68, [R15] ;  /* 0x000000000f44783b */ /* 0x000fe20000000200 */
[C---:B------:R-:W-:Y:S01]  /*b8a0*/  IADD3 R204, R201.reuse, 0x1800, RZ ;  /* 0x00001800c9cc7810 */ /* 0x040fe20007ffe0ff */
[----:B------:R-:W-:Y:S01]  /*b8b0*/  HMMA.16816.F32.BF16 R40, R16, R42, RZ ;  /* 0x0000002a1028723c */ /* 0x000fe200000418ff */
[C---:B------:R-:W-:Y:S01]  /*b8c0*/  IADD3 R203, R201.reuse, 0x2800, RZ ;  /* 0x00002800c9cb7810 */ /* 0x040fe20007ffe0ff */
[----:B------:R-:W-:Y:S01]  /*b8d0*/  LDSM.16.M88.4 R84, [R147+0x1800] ;  /* 0x001800009354783b */ /* 0x000fe20000000200 */
[----:B------:R-:W-:-:S05]  /*b8e0*/  IADD3 R202, R201, 0x2000, RZ ;  /* 0x00002000c9ca7810 */ /* 0x000fca0007ffe0ff */
[C---:B------:R-:W-:Y:S08]  /*b8f0*/  HMMA.16816.F32.BF16 R44, R16.reuse, R52, RZ ;  /* 0x00000034102c723c */ /* 0x040ff000000418ff */
[----:B------:R-:W-:Y:S01]  /*b900*/  HMMA.16816.F32.BF16 R28, R16, R54, RZ ;  /* 0x00000036101c723c */ /* 0x000fe200000418ff */
[----:B------:R-:W2:Y:S04]  /*b910*/  LDSM.16.M88.4 R52, [R147+0x800] ;  /* 0x000800009334783b */ /* 0x000ea80000000200 */
[----:B------:R-:W3:Y:S03]  /*b920*/  LDSM.16.M88.4 R16, [R199] ;  /* 0x00000000c710783b */ /* 0x000ee60000000200 */
[C---:B------:R-:W-:Y:S08]  /*b930*/  HMMA.16816.F32.BF16 R24, R20.reuse, R56, R24 ;  /* 0x000000381418723c */ /* 0x040ff00000041818 */
[C---:B------:R-:W-:Y:S01]  /*b940*/  HMMA.16816.F32.BF16 R36, R20.reuse, R58, R36 ;  /* 0x0000003a1424723c */ /* 0x040fe20000041824 */
[----:B------:R-:W4:Y:S07]  /*b950*/  LDSM.16.M88.4 R56, [R15+0x800] ;  /* 0x000800000f38783b */ /* 0x000f2e0000000200 */
[C---:B------:R-:W-:Y:S08]  /*b960*/  HMMA.16816.F32.BF16 R32, R20.reuse, R64, R32 ;  /* 0x000000401420723c */ /* 0x040ff00000041820 */
[C---:B------:R-:W-:Y:S01]  /*b970*/  HMMA.16816.F32.BF16 R40, R20.reuse, R66, R40 ;  /* 0x000000421428723c */ /* 0x040fe20000041828 */
[----:B------:R-:W5:Y:S07]  /*b980*/  LDSM.16.M88.4 R64, [R15+0x1000] ;  /* 0x001000000f40783b */ /* 0x000f6e0000000200 */
        /* <DEDUP_REMOVED lines=9> */
[C---:B------:R-:W-:Y:S08]  /*ba20*/  HMMA.16816.F32.BF16 R44, R8.reuse, R60, R44 ;  /* 0x0000003c082c723c */ /* 0x040ff0000004182c */
[----:B------:R-:W-:Y:S01]  /*ba30*/  HMMA.16816.F32.BF16 R28, R8, R62, R28 ;  /* 0x0000003e081c723c */ /* 0x000fe2000004181c */
[----:B------:R-:W1:Y:S04]  /*ba40*/  LDSM.16.M88.4 R60, [R192+0x2800] ;  /* 0x00280000c03c783b */ /* 0x000e680000000200 */
[----:B------:R-:W1:Y:S03]  /*ba50*/  LDSM.16.M88.4 R8, [R198+0x4000] ;  /* 0x00400000c608783b */ /* 0x000e660000000200 */
        /* <DEDUP_REMOVED lines=16> */
[C---:B------:R-:W-:Y:S08]  /*bb60*/  HMMA.16816.F32.BF16 R32, R24.reuse, R60, R44 ;  /* 0x0000003c1820723c */ /* 0x040ff0000004182c */
[----:B------:R-:W-:Y:S01]  /*bb70*/  HMMA.16816.F32.BF16 R28, R24, R62, R28 ;  /* 0x0000003e181c723c */ /* 0x000fe2000004181c */
[----:B------:R-:W4:Y:S04]  /*bb80*/  LDSM.16.M88.4 R24, [R199+0x4000] ;  /* 0x00400000c718783b */ /* 0x000f280000000200 */
[----:B------:R-:W5:Y:S03]  /*bb90*/  LDSM.16.M88.4 R60, [R15+0x2000] ;  /* 0x002000000f3c783b */ /* 0x000f660000000200 */
[C---:B------:R-:W-:Y:S08]  /*bba0*/  HMMA.16816.F32.BF16 R16, R8.reuse, R76, R16 ;  /* 0x0000004c0810723c */ /* 0x040ff00000041810 */
[C---:B------:R-:W-:Y:S01]  /*bbb0*/  HMMA.16816.F32.BF16 R48, R8.reuse, R78, R48 ;  /* 0x0000004e0830723c */ /* 0x040fe20000041830 */
[----:B------:R-:W-:Y:S07]  /*bbc0*/  LDSM.16.M88.4 R76, [R201+0x3000] ;  /* 0x00300000c94c783b */ /* 0x000fee0000000200 */
[C---:B---3--:R-:W-:Y:S08]  /*bbd0*/  HMMA.16816.F32.BF16 R44, R8.reuse, R56, R40 ;  /* 0x00000038082c723c */ /* 0x048ff00000041828 */
[C---:B------:R-:W-:Y:S08]  /*bbe0*/  HMMA.16816.F32.BF16 R40, R8.reuse, R58, R36 ;  /* 0x0000003a0828723c */ /* 0x040ff00000041824 */
[C---:B------:R-:W-:Y:S08]  /*bbf0*/  HMMA.16816.F32.BF16 R36, R8.reuse, R68, R32 ;  /* 0x000000440824723c */ /* 0x040ff00000041820 */
[----:B------:R-:W-:Y:S01]  /*bc00*/  HMMA.16816.F32.BF16 R28, R8, R70, R28 ;  /* 0x00000046081c723c */ /* 0x000fe2000004181c */
[----:B------:R-:W3:Y:S07]  /*bc10*/  LDSM.16.M88.4 R68, [R15+0x2800] ;  /* 0x002800000f44783b */ /* 0x000eee0000000200 */
        /* <DEDUP_REMOVED lines=10> */
[C---:B----4-:R-:W-:Y:S01]  /*bcc0*/  HMMA.16816.F32.BF16 R20, R24.reuse, R72, R8 ;  /* 0x000000481814723c */ /* 0x050fe20000041808 */
[----:B------:R-:W4:Y:S07]  /*bcd0*/  LDSM.16.M88.4 R8, [R198+0x8000] ;  /* 0x00800000c608783b */ /* 0x000f2e0000000200 */
[C---:B------:R-:W-:Y:S01]  /*bce0*/  HMMA.16816.F32.BF16 R32, R24.reuse, R74, R32 ;  /* 0x0000004a1820723c */ /* 0x040fe20000041820 */
[----:B------:R-:W-:Y:S07]  /*bcf0*/  LDSM.16.M88.4 R72, [R201+0x4000] ;  /* 0x00400000c948783b */ /* 0x000fee0000000200 */
[C---:B-----5:R-:W-:Y:S08]  /*bd00*/  HMMA.16816.F32.BF16 R56, R24.reuse, R60, R44 ;  /* 0x0000003c1838723c */ /* 0x060ff0000004182c */
[C---:B------:R-:W-:Y:S01]  /*bd10*/  HMMA.16816.F32.BF16 R40, R24.reuse, R62, R40 ;  /* 0x0000003e1828723c */ /* 0x040fe20000041828 */
[----:B------:R-:W5:Y:S07]  /*bd20*/  LDSM.16.M88.4 R60, [R201+0x3800] ;  /* 0x00380000c93c783b */ /* 0x000f6e0000000200 */
[C---:B---3--:R-:W-:Y:S08]  /*bd30*/  HMMA.16816.F32.BF16 R36, R24.reuse, R68, R36 ;  /* 0x000000441824723c */ /* 0x048ff00000041824 */
        /* <DEDUP_REMOVED lines=12> */
[C---:B----4-:R-:W-:Y:S01]  /*be00*/  HMMA.16816.F32.BF16 R16, R8.reuse, R76, R20 ;  /* 0x0000004c0810723c */ /* 0x050fe20000041814 */
        /* <DEDUP_REMOVED lines=71> */
[----:B------:R1:W1:Y:S01]  /*c280*/  MUFU.TANH R32, R37 ;  /* 0x0000002500207308 */ /* 0x0002620000002400 */
[----:B------:R-:W-:Y:S02]  /*c290*/  FMUL.FTZ R45, R45, c[0x0][0x320] ;  /* 0x0000c8002d2d7a20 */ /* 0x000fe40000410000 */
[----:B------:R-:W-:-:S02]  /*c2a0*/  FMUL.FTZ R46, R46, c[0x0][0x320] ;  /* 0x0000c8002e2e7a20 */ /* 0x000fc40000410000 */
[----:B------:R-:W-:Y:S01]  /*c2b0*/  FMUL.FTZ R47, R47, c[0x0][0x320] ;  /* 0x0000c8002f2f7a20 */ /* 0x000fe20000410000 */
[C---:B---3--:R-:W-:Y:S02]  /*c2c0*/  HMMA.16816.F32.BF16 R20, R8.reuse, R40, R24 ;  /* 0x000000280814723c */ /* 0x048fe40000041818 */
[----:B------:R-:W3:Y:S06]  /*c2d0*/  MUFU.TANH R44, R44 ;  /* 0x0000002c002c7308 */ /* 0x000eec0000002400 */
[----:B------:R-:W-:Y:S02]  /*c2e0*/  HMMA.16816.F32.BF16 R8, R8, R42, R16 ;  /* 0x0000002a0808723c */ /* 0x000fe40000041810 */
[----:B------:R-:W1:Y:S06]  /*c2f0*/  MUFU.TANH R45, R45 ;  /* 0x0000002d002d7308 */ /* 0x000e6c0000002400 */
[----:B------:R-:W-:-:S02]  /*c300*/  FMUL.FTZ R28, R28, c[0x0][0x320] ;  /* 0x0000c8001c1c7a20 */ /* 0x000fc40000410000 */
[----:B------:R-:W-:Y:S01]  /*c310*/  FMUL.FTZ R29, R29, c[0x0][0x320] ;  /* 0x0000c8001d1d7a20 */ /* 0x000fe20000410000 */
[----:B------:R-:W1:Y:S01]  /*c320*/  MUFU.TANH R46, R46 ;  /* 0x0000002e002e7308 */ /* 0x000e620000002400 */
[----:B------:R-:W-:Y:S02]  /*c330*/  FMUL.FTZ R30, R30, c[0x0][0x320] ;  /* 0x0000c8001e1e7a20 */ /* 0x000fe40000410000 */
[----:B------:R-:W-:Y:S02]  /*c340*/  FMUL.FTZ R31, R31, c[0x0][0x320] ;  /* 0x0000c8001f1f7a20 */ /* 0x000fe40000410000 */
[----:B------:R-:W-:Y:S02]  /*c350*/  FMUL.FTZ R20, R20, c[0x0][0x320] ;  /* 0x0000c80014147a20 */ /* 0x000fe40000410000 */
[----:B------:R-:W-:Y:S01]  /*c360*/  FMUL.FTZ R21, R21, c[0x0][0x320] ;  /* 0x0000c80015157a20 */ /* 0x000fe20000410000 */
[----:B------:R-:W1:Y:S01]  /*c370*/  MUFU.TANH R47, R47 ;  /* 0x0000002f002f7308 */ /* 0x000e620000002400 */
        /* <DEDUP_REMOVED lines=8> */
[----:B------:R1:W1:Y:S08]  /*c400*/  MUFU.TANH R27, R22 ;  /* 0x00000016001b7308 */ /* 0x0002700000002400 */
[----:B------:R1:W1:Y:S08]  /*c410*/  MUFU.TANH R26, R23 ;  /* 0x00000017001a7308 */ /* 0x0002700000002400 */
[----:B------:R-:W1:Y:S08]  /*c420*/  MUFU.TANH R36, R36 ;  /* 0x0000002400247308 */ /* 0x000e700000002400 */
[----:B------:R-:W1:Y:S08]  /*c430*/  MUFU.TANH R38, R38 ;  /* 0x0000002600267308 */ /* 0x000e700000002400 */
[----:B------:R-:W1:Y:S08]  /*c440*/  MUFU.TANH R39, R39 ;  /* 0x0000002700277308 */ /* 0x000e700000002400 */
[----:B------:R-:W1:Y:S08]  /*c450*/  MUFU.TANH R28, R28 ;  /* 0x0000001c001c7308 */ /* 0x000e700000002400 */
[----:B------:R1:W1:Y:S08]  /*c460*/  MUFU.TANH R37, R29 ;  /* 0x0000001d00257308 */ /* 0x0002700000002400 */
        /* <DEDUP_REMOVED lines=8> */
[----:B--234-:R-:W2:Y:S04]  /*c4f0*/  LDL R2, [R1+0x7c] ;  /* 0x00007c0001027983 */ /* 0x01cea80000100800 */
[----:B------:R-:W3:Y:S04]  /*c500*/  LDL.64 R98, [R1+0x70] ;  /* 0x0000700001627983 */ /* 0x000ee80000100a00 */
[----:B------:R-:W4:Y:S01]  /*c510*/  LDL R4, [R1+0x78] ;  /* 0x0000780001047983 */ /* 0x000f220000100800 */
[----:B------:R-:W-:-:S02]  /*c520*/  IMAD.MOV.U32 R0, RZ, RZ, 0x1 ;  /* 0x00000001ff007424 */ /* 0x000fc400078e00ff */
[----:B------:R-:W-:-:S03]  /*c530*/  IMAD.MOV.U32 R223, RZ, RZ, RZ ;  /* 0x000000ffffdf7224 */ /* 0x000fc600078e00ff */
[----:B------:R-:W-:Y:S01]  /*c540*/  ISETP.NE.AND P0, PT, R0, c[0x0][0x2b8], PT ;  /* 0x0000ae0000007a0c */ /* 0x000fe20003f05270 */
[----:B--2---:R-:W-:-:S05]  /*c550*/  IMAD.IADD R2, R2, 0x1, R242 ;  /* 0x0000000102027824 */ /* 0x004fca00078e02f2 */
[----:B------:R-:W-:-:S04]  /*c560*/  IADD3 R2, R2, R130, R249 ;  /* 0x0000008202027210 */ /* 0x000fc80007ffe0f9 */
[----:B------:R-:W-:-:S05]  /*c570*/  IADD3 R2, R2, -0x30, RZ ;  /* 0xffffffd002027810 */ /* 0x000fca0007ffe0ff */
[----:B------:R-:W-:-:S04]  /*c580*/  @P0 IMAD.HI.U32 R3, R2, c[0x0][0x2bc], RZ ;  /* 0x0000af0002030a27 */ /* 0x000fc800078e00ff */
[----:B------:R-:W-:Y:S01]  /*c590*/  IMAD.MOV.U32 R0, RZ, RZ, R2 ;  /* 0x000000ffff007224 */ /* 0x000fe200078e0002 */
[----:B------:R-:W-:-:S04]  /*c5a0*/  @P0 SHF.R.U32.HI R0, RZ, c[0x0][0x2c0], R3 ;  /* 0x0000b000ff000a19 */ /* 0x000fc80000011603 */
[----:B---3--:R-:W-:-:S04]  /*c5b0*/  @!P2 IADD3 R3, P0, R0, R98, RZ ;  /* 0x000000620003a210 */ /* 0x008fc80007f1e0ff */
[----:B----4-:R-:W-:Y:S02]  /*c5c0*/  @!P2 LEA.HI.X.SX32 R4, R0, R4, 0x1, P0 ;  /* 0x000000040004a211 */ /* 0x010fe400000f0eff */
[----:B-1----:R-:W-:-:S04]  /*c5d0*/  @!P2 LEA R8, P0, R3, c[0x0][0x2a0], 0x2 ;  /* 0x0000a8000308aa11 */ /* 0x002fc800078010ff */
        /* <DEDUP_REMOVED lines=18> */
[----:B------:R-:W-:Y:S01]  /*c700*/  ISETP.GE.AND P0, PT, R14, 0x1, PT ;  /* 0x000000010e00780c */ /* 0x000fe20003f06270 */
[----:B------:R-:W-:Y:S10]  /*c710*/  BRA.DIV ~URZ, `(.L_x_3012) ;  /* 0x0000e8c27f007947 */ /* 0x000ff4000b800000 */
[----:B------:R1:W2:Y:S02]  /*c720*/  SHFL.IDX PT, R4, R6, RZ, 0x181f ;  /* 0x00181fff06047589 */ /* 0x0002a400000e0000 */
.L_x_3121:
[----:B------:R-:W-:Y:S05]  /*c730*/  BRA.DIV ~URZ, `(.L_x_3013) ;  /* 0x0000e9127f007947 */ /* 0x000fea000b800000 */
[----:B------:R3:W4:Y:S02]  /*c740*/  SHFL.IDX PT, R0, R13, RZ, 0x181f ;  /* 0x00181fff0d007589 */ /* 0x00072400000e0000 */
.L_x_3122:
[----:B------:R-:W-:Y:S01]  /*c750*/  BSSY B0, `(.L_x_3014) ;  /* 0x0000012000007945 */ /* 0x000fe20003800000 */
[----:B------:R-:W-:Y:S05]  /*c760*/  @!P0 BRA `(.L_x_3015) ;  /* 0x0000010000008947 */ /* 0x000fea0003800000 */
[----:B------:R-:W-:Y:S02]  /*c770*/  SHF.R.S32.HI R2, RZ, 0x1f, R226 ;  /* 0x0000001fff027819 */ /* 0x000fe400000114e2 */
        /* <DEDUP_REMOVED lines=15> */
.L_x_3015:
[----:B------:R-:W-:Y:S05]  /*c870*/  BSYNC B0 ;  /* 0x0000000000007941 */ /* 0x000fea0003800000 */
.L_x_3014:
[----:B------:R-:W-:Y:S05]  /*c880*/  BRA.DIV ~URZ, `(.L_x_3016) ;  /* 0x0000e8327f007947 */ /* 0x000fea000b800000 */
[----:B--2---:R2:W1:Y:S04]  /*c890*/  SHFL.IDX PT, R4, R6, 0x1, 0x181f ;  /* 0x00381f0006047f89 */ /* 0x00446800000e0000 */
[----:B----4-:R2:W4:Y:S02]  /*c8a0*/  SHFL.IDX PT, R0, R13, 0x1, 0x181f ;  /* 0x00381f000d007f89 */ /* 0x01052400000e0000 */
.L_x_3123:
[----:B------:R-:W-:-:S13]  /*c8b0*/  ISETP.GE.AND P0, PT, R14, 0x21, PT ;  /* 0x000000210e00780c */ /* 0x000fda0003f06270 */
[----:B------:R-:W-:Y:S05]  /*c8c0*/  @!P0 BRA `(.L_x_3011) ;  /* 0x0000010000008947 */ /* 0x000fea0003800000 */
[----:B------:R-:W-:Y:S02]  /*c8d0*/  SHF.R.S32.HI R2, RZ, 0x1f, R226 ;  /* 0x0000001fff027819 */ /* 0x000fe400000114e2 */
        /* <DEDUP_REMOVED lines=15> */
.L_x_3011:
[----:B--234-:R-:W-:Y:S05]  /*c9d0*/  BSYNC B1 ;  /* 0x0000000000017941 */ /* 0x01cfea0003800000 */
.L_x_3010:
[----:B-1----:R-:W2:Y:S01]  /*c9e0*/  LDL R9, [R1+0x4] ;  /* 0x0000040001097983 */ /* 0x002ea20000100800 */
[----:B------:R-:W-:Y:S01]  /*c9f0*/  SHF.R.S32.HI R0, RZ, 0x1f, R96 ;  /* 0x0000001fff007819 */ /* 0x000fe20000011460 */
[----:B------:R-:W-:Y:S02]  /*ca00*/  IMAD.MOV.U32 R11, RZ, RZ, 0x1 ;  /* 0x00000001ff0b7424 */ /* 0x000fe400078e00ff */
[----:B------:R-:W0:Y:S01]  /*ca10*/  LDGDEPBAR ;  /* 0x00000000000079af */ /* 0x000e220000000000 */
[CC--:B------:R-:W-:Y:S02]  /*ca20*/  LEA.HI R2, R0.reuse, R96.reuse, RZ, 0x2 ;  /* 0x0000006000027211 */ /* 0x0c0fe400078f10ff */
[----:B------:R-:W-:Y:S02]  /*ca30*/  LEA.HI R0, R0, R96, RZ, 0x5 ;  /* 0x0000006000007211 */ /* 0x000fe400078f28ff */
[----:B------:R-:W-:Y:S02]  /*ca40*/  LOP3.LUT R2, R2, 0xfffffffc, RZ, 0xc0, !PT ;  /* 0xfffffffc02027812 */ /* 0x000fe400078ec0ff */
[----:B------:R-:W-:-:S02]  /*ca50*/  LOP3.LUT R3, R0, 0xffffffe0, RZ, 0xc0, !PT ;  /* 0xffffffe000037812 */ /* 0x000fc400078ec0ff */
[----:B------:R-:W-:Y:S01]  /*ca60*/  SHF.R.S32.HI R4, RZ, 0x5, R0 ;  /* 0x00000005ff047819 */ /* 0x000fe20000011400 */
[C---:B------:R-:W-:Y:S01]  /*ca70*/  IMAD.IADD R2, R96.reuse, 0x1, -R2 ;  /* 0x0000000160027824 */ /* 0x040fe200078e0a02 */
[----:B------:R-:W-:Y:S01]  /*ca80*/  SHF.R.S32.HI R6, RZ, 0x1f, R0 ;  /* 0x0000001fff067819 */ /* 0x000fe20000011400 */
[----:B------:R-:W-:Y:S01]  /*ca90*/  IMAD.IADD R0, R96, 0x1, -R3 ;  /* 0x0000000160007824 */ /* 0x000fe200078e0a03 */
[----:B------:R-:W-:Y:S02]  /*caa0*/  ISETP.NE.AND P0, PT, R11, c[0x0][0x2c4], PT ;  /* 0x0000b1000b007a0c */ /* 0x000fe40003f05270 */
[----:B------:R-:W-:Y:S02]  /*cab0*/  LEA.HI R6, R6, R4, RZ, 0x3 ;  /* 0x0000000406067211 */ /* 0x000fe400078f18ff */
[----:B------:R-:W-:Y:S02]  /*cac0*/  LEA.HI R3, R2, R2, RZ, 0x1 ;  /* 0x0000000202037211 */ /* 0x000fe400078f08ff */
[----:B------:R-:W-:-:S02]  /*cad0*/  SHF.R.S32.HI R10, RZ, 0x1f, R0 ;  /* 0x0000001fff0a7819 */ /* 0x000fc40000011400 */
[----:B------:R-:W-:Y:S02]  /*cae0*/  LOP3.LUT R8, R6, 0xffffff8, RZ, 0xc0, !PT ;  /* 0x0ffffff806087812 */ /* 0x000fe400078ec0ff */
[----:B------:R-:W-:Y:S02]  /*caf0*/  LOP3.LUT R6, R3, 0x1ffffffe, RZ, 0xc0, !PT ;  /* 0x1ffffffe03067812 */ /* 0x000fe400078ec0ff */
[----:B------:R-:W-:Y:S01]  /*cb00*/  LEA.HI R3, R10, R0, RZ, 0x2 ;  /* 0x000000000a037211 */ /* 0x000fe200078f10ff */
[----:B------:R-:W-:Y:S02]  /*cb10*/  IMAD.IADD R4, R4, 0x1, -R8 ;  /* 0x0000000104047824 */ /* 0x000fe400078e0a08 */
[----:B------:R-:W-:Y:S01]  /*cb20*/  IMAD.IADD R2, R2, 0x1, -R6 ;  /* 0x0000000102027824 */ /* 0x000fe200078e0a06 */
[----:B------:R-:W-:Y:S01]  /*cb30*/  SHF.R.S32.HI R220, RZ, 0x2, R3 ;  /* 0x00000002ffdc7819 */ /* 0x000fe20000011403 */
[----:B------:R-:W-:Y:S01]  /*cb40*/  IMAD.SHL.U32 R219, R4, 0x10, RZ ;  /* 0x0000001004db7824 */ /* 0x000fe200078e00ff */
[----:B------:R-:W-:Y:S01]  /*cb50*/  LOP3.LUT R3, R3, 0x7ffffffc, RZ, 0xc0, !PT ;  /* 0x7ffffffc03037812 */ /* 0x000fe200078ec0ff */
[----:B------:R-:W-:-:S04]  /*cb60*/  IMAD.SHL.U32 R218, R2, 0x8, RZ ;  /* 0x0000000802da7824 */ /* 0x000fc800078e00ff */
[----:B------:R-:W-:-:S04]  /*cb70*/  IMAD.IADD R3, R0, 0x1, -R3 ;  /* 0x0000000100037824 */ /* 0x000fc800078e0a03 */
[----:B------:R-:W-:Y:S02]  /*cb80*/  IMAD.SHL.U32 R217, R3, 0x2, RZ ;  /* 0x0000000203d97824 */ /* 0x000fe400078e00ff */
[----:B--2---:R-:W-:-:S05]  /*cb90*/  IMAD R2, R9, 0x80, R220 ;  /* 0x0000008009027824 */ /* 0x004fca00078e02dc */
[----:B------:R-:W-:Y:S01]  /*cba0*/  IADD3 R0, R218, R2, R219 ;  /* 0x00000002da007210 */ /* 0x000fe20007ffe0db */
[----:B------:R-:W-:-:S04]  /*cbb0*/  IMAD.IADD R2, R131, 0x1, R5 ;  /* 0x0000000183027824 */ /* 0x000fc800078e0205 */
[----:B------:R-:W-:Y:S01]  /*cbc0*/  @P0 IMAD.HI.U32 R3, R0, c[0x0][0x2c8], RZ ;  /* 0x0000b20000030a27 */ /* 0x000fe200078e00ff */
[----:B------:R-:W-:-:S03]  /*cbd0*/  IADD3 R4, -R217, 0x1, R2 ;  /* 0x00000001d9047810 */ /* 0x000fc60007ffe102 */
[----:B------:R-:W-:Y:S01]  /*cbe0*/  IMAD.IADD R6, R2, 0x1, -R217 ;  /* 0x0000000102067824 */ /* 0x000fe200078e0ad9 */
[----:B------:R-:W-:Y:S01]  /*cbf0*/  @P0 SHF.R.U32.HI R0, RZ, c[0x0][0x2cc], R3 ;  /* 0x0000b300ff000a19 */ /* 0x000fe20000011603 */
[----:B------:R-:W-:Y:S01]  /*cc00*/  IMAD.IADD R4, R4, 0x1, -R221 ;  /* 0x0000000104047824 */ /* 0x000fe200078e0add */
[----:B------:R-:W-:Y:S05]  /*cc10*/  BRA.DIV ~URZ, `(.L_x_3017) ;  /* 0x0000e5727f007947 */ /* 0x000fea000b800000 */
[----:B------:R1:W2:Y:S02]  /*cc20*/  SHFL.IDX PT, R2, R0, RZ, 0x1c1f ;  /* 0x001c1fff00027589 */ /* 0x0002a400000e0000 */
.L_x_3124:
[----:B--2---:R-:W-:-:S05]  /*cc30*/  IMAD.IADD R2, R4, 0x1, R2 ;  /* 0x0000000104027824 */ /* 0x004fca00078e0202 */
[----:B------:R-:W-:-:S04]  /*cc40*/  IMNMX R2, R6, R2, PT ;  /* 0x0000000206027217 */ /* 0x000fc80003800200 */
[----:B------:R-:W-:-:S04]  /*cc50*/  ISETP.GT.AND P0, PT, R2, RZ, PT ;  /* 0x000000ff0200720c */ /* 0x000fc80003f04270 */
[----:B------:R-:W-:Y:S02]  /*cc60*/  FSEL R10, R56, -INF , P0 ;  /* 0xff800000380a7808 */ /* 0x000fe40000000000 */
[----:B------:R-:W-:-:S04]  /*cc70*/  ISETP.GT.AND P0, PT, R2, 0x1, PT ;  /* 0x000000010200780c */ /* 0x000fc80003f04270 */
        /* <DEDUP_REMOVED lines=20> */
[----:B------:R-:W-:Y:S01]  /*cdc0*/  FSEL R80, R20, -INF , P0 ;  /* 0xff80000014507808 */ /* 0x000fe20000000000 */
[----:B------:R-:W-:Y:S05]  /*cdd0*/  BRA.DIV ~URZ, `(.L_x_3018) ;  /* 0x0000e4227f007947 */ /* 0x000fea000b800000 */
[----:B-1----:R-:W1:Y:S01]  /*cde0*/  SHFL.IDX PT, R0, R0, 0x1, 0x1c1f ;  /* 0x003c1f0000007f89 */ /* 0x002e6200000e0000 */
[----:B------:R-:W-:-:S04]  /*cdf0*/  FMNMX.FTZ R2, R10, R13, !PT ;  /* 0x0000000d0a027209 */ /* 0x000fc80007810000 */
[----:B------:R-:W-:-:S04]  /*ce00*/  FMNMX.FTZ R2, R16, R2, !PT ;  /* 0x0000000210027209 */ /* 0x000fc80007810000 */
[----:B------:R-:W-:-:S04]  /*ce10*/  FMNMX.FTZ R2, R17, R2, !PT ;  /* 0x0000000211027209 */ /* 0x000fc80007810000 */
[----:B------:R-:W-:-:S04]  /*ce20*/  FMNMX.FTZ R2, R18, R2, !PT ;  /* 0x0000000212027209 */ /* 0x000fc80007810000 */
[----:B------:R-:W-:-:S04]  /*ce30*/  FMNMX.FTZ R2, R19, R2, !PT ;  /* 0x0000000213027209 */ /* 0x000fc80007810000 */
[----:B------:R-:W-:Y:S01]  /*ce40*/  FMNMX.FTZ R2, R36, R2, !PT ;  /* 0x0000000224027209 */ /* 0x000fe20007810000 */
[----:B-1----:R-:W-:-:S03]  /*ce50*/  IMAD.IADD R0, R4, 0x1, R0 ;  /* 0x0000000104007824 */ /* 0x002fc600078e0200 */
[----:B------:R-:W-:Y:S02]  /*ce60*/  FMNMX.FTZ R2, R37, R2, !PT ;  /* 0x0000000225027209 */ /* 0x000fe40007810000 */
[----:B------:R-:W-:Y:S02]  /*ce70*/  IMNMX R0, R6, R0, PT ;  /* 0x0000000006007217 */ /* 0x000fe40003800200 */
[----:B------:R-:W-:Y:S02]  /*ce80*/  FMNMX.FTZ R2, R83, R2, !PT ;  /* 0x0000000253027209 */ /* 0x000fe40007810000 */
[----:B------:R-:W-:Y:S02]  /*ce90*/  ISETP.GT.AND P0, PT, R0, RZ, PT ;  /* 0x000000ff0000720c */ /* 0x000fe40003f04270 */
[----:B------:R-:W-:Y:S02]  /*cea0*/  FMNMX.FTZ R2, R82, R2, !PT ;  /* 0x0000000252027209 */ /* 0x000fe40007810000 */
[----:B------:R-:W-:-:S02]  /*ceb0*/  FSEL R8, R58, -INF , P0 ;  /* 0xff8000003a087808 */ /* 0x000fc40000000000 */
[C---:B------:R-:W-:Y:S02]  /*cec0*/  ISETP.GT.AND P0, PT, R0.reuse, 0x1, PT ;  /* 0x000000010000780c */ /* 0x040fe40003f04270 */
[----:B------:R-:W-:Y:S02]  /*ced0*/  FMNMX.FTZ R2, R81, R2, !PT ;  /* 0x0000000251027209 */ /* 0x000fe40007810000 */
[----:B------:R-:W-:Y:S02]  /*cee0*/  FSEL R9, R59, -INF , P0 ;  /* 0xff8000003b097808 */ /* 0x000fe40000000000 */
[----:B------:R-:W-:Y:S02]  /*cef0*/  ISETP.GT.AND P0, PT, R0, 0x8, PT ;  /* 0x000000080000780c */ /* 0x000fe40003f04270 */
        /* <DEDUP_REMOVED lines=14> */
[----:B------:R-:W-:Y:S02]  /*cfe0*/  ISETP.GT.AND P0, PT, R0, 0x19, PT ;  /* 0x000000190000780c */ /* 0x000fe40003f04270 */
        /* <DEDUP_REMOVED lines=14> */
[----:B------:R-:W-:Y:S02]  /*d0d0*/  FMNMX.FTZ R2, R77, R3, !PT ;  /* 0x000000034d027209 */ /* 0x000fe40007810000 */
[----:B------:R-:W1:Y:S02]  /*d0e0*/  SHFL.BFLY PT, R3, R0, 0x2, 0x1f ;  /* 0x0c401f0000037f89 */ /* 0x000e6400000e0000 */
[----:B------:R-:W-:-:S05]  /*d0f0*/  FMNMX.FTZ R2, R76, R2, !PT ;  /* 0x000000024c027209 */ /* 0x000fca0007810000 */
[----:B------:R-:W2:Y:S01]  /*d100*/  SHFL.BFLY PT, R4, R2, 0x2, 0x1f ;  /* 0x0c401f0002047f89 */ /* 0x000ea200000e0000 */
[----:B-1----:R-:W-:-:S05]  /*d110*/  FMNMX.FTZ R0, R3, R0, !PT ;  /* 0x0000000003007209 */ /* 0x002fca0007810000 */
[----:B------:R-:W1:Y:S01]  /*d120*/  SHFL.BFLY PT, R6, R0, 0x1, 0x1f ;  /* 0x0c201f0000067f89 */ /* 0x000e6200000e0000 */
[----:B--2---:R-:W-:-:S05]  /*d130*/  FMNMX.FTZ R4, R2, R4, !PT ;  /* 0x0000000402047209 */ /* 0x004fca0007810000 */
[----:B------:R2:W3:Y:S01]  /*d140*/  SHFL.BFLY PT, R184, R4, 0x1, 0x1f ;  /* 0x0c201f0004b87f89 */ /* 0x0004e200000e0000 */
[----:B-1----:R-:W-:-:S05]  /*d150*/  FMNMX.FTZ R6, R0, R6, !PT ;  /* 0x0000000600067209 */ /* 0x002fca0007810000 */
.L_x_3125:
[C---:B------:R-:W-:Y:S01]  /*d160*/  FMUL.FTZ R2, R6.reuse, c[0x0][0x2d0] ;  /* 0x0000b40006027a20 */ /* 0x040fe20000410000 */
[----:B------:R-:W-:Y:S01]  /*d170*/  FSETP.NEU.FTZ.AND P0, PT, R6, -INF , PT ;  /* 0xff8000000600780b */ /* 0x000fe20003f1d000 */
[----:B------:R-:W-:Y:S01]  /*d180*/  WARPSYNC 0xffffffff ;  /* 0xffffffff00007948 */ /* 0x000fe20003800000 */
[----:B--23--:R-:W-:Y:S01]  /*d190*/  FMNMX.FTZ R4, R184, R4, !PT ;  /* 0x00000004b8047209 */ /* 0x00cfe20007810000 */
[----:B------:R-:W1:Y:S01]  /*d1a0*/  LDSM.16.MT88.4 R20, [R194] ;  /* 0x00000000c214783b */ /* 0x000e620000004200 */
[----:B------:R-:W-:Y:S02]  /*d1b0*/  FSEL R2, R2, RZ, P0 ;  /* 0x000000ff02027208 */ /* 0x000fe40000000000 */
[----:B------:R-:W-:Y:S01]  /*d1c0*/  FSETP.NEU.FTZ.AND P0, PT, R4, -INF , PT ;  /* 0xff8000000400780b */ /* 0x000fe20003f1d000 */
[----:B------:R-:W-:Y:S02]  /*d1d0*/  LDSM.16.MT88.4 R24, [R193] ;  /* 0x00000000c118783b */ /* 0x000fe40000004200 */
[----:B------:R-:W-:-:S02]  /*d1e0*/  FFMA.FTZ R0, R10, c[0x0][0x2d0], -R2 ;  /* 0x0000b4000a007a23 */ /* 0x000fc40000010802 */
[--C-:B------:R-:W-:Y:S01]  /*d1f0*/  FFMA.FTZ R3, R16, c[0x0][0x2d0], -R2.reuse ;  /* 0x0000b40010037a23 */ /* 0x100fe20000010802 */
[----:B------:R-:W-:Y:S01]  /*d200*/  LDSM.16.MT88.4 R32, [R196] ;  /* 0x00000000c420783b */ /* 0x000fe20000004200 */
[----:B------:R2:W-:Y:S03]  /*d210*/  MUFU.EX2 R117, R0 ;  /* 0x0000000000757308 */ /* 0x0005e60000000800 */
[----:B------:R-:W-:Y:S04]  /*d220*/  LDSM.16.MT88.4 R56, [R195+0x800] ;  /* 0x00080000c338783b */ /* 0x000fe80000004200 */
[----:B------:R-:W-:Y:S04]  /*d230*/  LDSM.16.MT88.4 R40, [R194+0x800] ;  /* 0x00080000c228783b */ /* 0x000fe80000004200 */
[----:B------:R-:W-:Y:S04]  /*d240*/  LDSM.16.MT88.4 R44, [R193+0x800] ;  /* 0x00080000c12c783b */ /* 0x000fe80000004200 */
[----:B------:R-:W-:Y:S01]  /*d250*/  LDSM.16.MT88.4 R72, [R194+0x1800] ;  /* 0x00180000c248783b */ /* 0x000fe20000004200 */
[----:B--2---:R-:W-:-:S02]  /*d260*/  FFMA.FTZ R0, R13, c[0x0][0x2d0], -R2 ;  /* 0x0000b4000d007a23 */ /* 0x004fc40000010802 */
[----:B------:R2:W-:Y:S01]  /*d270*/  MUFU.EX2 R13, R3 ;  /* 0x00000003000d7308 */ /* 0x0005e20000000800 */
[----:B------:R-:W-:Y:S04]  /*d280*/  LDSM.16.MT88.4 R156, [R194+0x1000] ;  /* 0x00100000c29c783b */ /* 0x000fe80000004200 */
[----:B------:R-:W-:Y:S03]  /*d290*/  LDSM.16.MT88.4 R164, [R193+0x1000] ;  /* 0x00100000c1a4783b */ /* 0x000fe60000004200 */
[----:B------:R3:W4:Y:S01]  /*d2a0*/  MUFU.EX2 R116, R0 ;  /* 0x0000000000747308 */ /* 0x0007220000000800 */
[----:B--2---:R-:W-:-:S07]  /*d2b0*/  FFMA.FTZ R3, R17, c[0x0][0x2d0], -R2 ;  /* 0x0000b40011037a23 */ /* 0x004fce0000010802 */
[----:B------:R2:W-:Y:S01]  /*d2c0*/  MUFU.EX2 R124, R3 ;  /* 0x00000003007c7308 */ /* 0x0005e20000000800 */
[----:B---3--:R-:W-:Y:S01]  /*d2d0*/  FMUL.FTZ R0, R4, c[0x0][0x2d0] ;  /* 0x0000b40004007a20 */ /* 0x008fe20000410000 */
[----:B----4-:R-:W-:-:S04]  /*d2e0*/  F2FP.BF16.PACK_AB R16, R116, R117 ;  /* 0x000000757410723e */ /* 0x010fc800000010ff */
[----:B------:R-:W-:-:S05]  /*d2f0*/  FSEL R0, R0, RZ, P0 ;  /* 0x000000ff00007208 */ /* 0x000fca0000000000 */
[----:B--2---:R-:W-:Y:S02]  /*d300*/  FFMA.FTZ R3, R8, c[0x0][0x2d0], -R0 ;  /* 0x0000b40008037a23 */ /* 0x004fe40000010800 */
[----:B------:R-:W-:Y:S02]  /*d310*/  FFMA.FTZ R8, R19, c[0x0][0x2d0], -R2 ;  /* 0x0000b40013087a23 */ /* 0x000fe40000010802 */
[----:B------:R2:W-:Y:S08]  /*d320*/  MUFU.EX2 R119, R3 ;  /* 0x0000000300777308 */ /* 0x0005f00000000800 */
[----:B------:R-:W-:Y:S01]  /*d330*/  MUFU.EX2 R132, R8 ;  /* 0x0000000800847308 */ /* 0x000fe20000000800 */
[----:B--2---:R-:W-:-:S07]  /*d340*/  FFMA.FTZ R3, R9, c[0x0][0x2d0], -R0 ;  /* 0x0000b40009037a23 */ /* 0x004fce0000010800 */
[----:B------:R2:W3:Y:S02]  /*d350*/  MUFU.EX2 R118, R3 ;  /* 0x0000000300767308 */ /* 0x0004e40000000800 */
[--C-:B--2---:R-:W-:Y:S01]  /*d360*/  FFMA.FTZ R3, R11, c[0x0][0x2d0], -R0.reuse ;  /* 0x0000b4000b037a23 */ /* 0x104fe20000010800 */
[----:B---3--:R-:W-:Y:S01]  /*d370*/  F2FP.BF16.PACK_AB R17, R118, R119 ;  /* 0x000000777611723e */ /* 0x008fe200000010ff */
[----:B------:R-:W2:Y:S04]  /*d380*/  LDSM.16.MT88.4 R8, [R195] ;  /* 0x00000000c308783b */ /* 0x000ea80000004200 */
[----:B------:R3:W-:Y:S02]  /*d390*/  MUFU.EX2 R127, R3 ;  /* 0x00000003007f7308 */ /* 0x0007e40000000800 */
[----:B---3--:R-:W-:-:S06]  /*d3a0*/  FFMA.FTZ R3, R14, c[0x0][0x2d0], -R0 ;  /* 0x0000b4000e037a23 */ /* 0x008fcc0000010800 */
[----:B------:R3:W4:Y:S02]  /*d3b0*/  MUFU.EX2 R133, R3 ;  /* 0x0000000300857308 */ /* 0x0007240000000800 */
[----:B---3--:R-:W-:Y:S01]  /*d3c0*/  FFMA.FTZ R3, R18, c[0x0][0x2d0], -R2 ;  /* 0x0000b40012037a23 */ /* 0x008fe20000010802 */
[----:B------:R-:W-:Y:S02]  /*d3d0*/  F2FP.BF16.PACK_AB R18, R124, R13 ;  /* 0x0000000d7c12723e */ /* 0x000fe400000010ff */
[----:B----4-:R-:W-:-:S03]  /*d3e0*/  F2FP.BF16.PACK_AB R19, R133, R127 ;  /* 0x0000007f8513723e */ /* 0x010fc600000010ff */
[----:B------:R3:W4:Y:S04]  /*d3f0*/  MUFU.EX2 R14, R3 ;  /* 0x00000003000e7308 */ /* 0x0007280000000800 */
[C---:B-1----:R-:W-:Y:S08]  /*d400*/  HMMA.16816.F32.BF16 R60, R16.reuse, R20, RZ ;  /* 0x00000014103c723c */ /* 0x042ff000000418ff */
[----:B------:R-:W-:Y:S01]  /*d410*/  HMMA.16816.F32.BF16 R48, R16, R22, RZ ;  /* 0x000000161030723c */ /* 0x000fe200000418ff */
[----:B---3--:R-:W-:-:S04]  /*d420*/  FFMA.FTZ R3, R36, c[0x0][0x2d0], -R2 ;  /* 0x0000b40024037a23 */ /* 0x008fc80000010802 */
[----:B------:R1:W-:Y:S03]  /*d430*/  MUFU.EX2 R134, R3 ;  /* 0x0000000300867308 */ /* 0x0003e60000000800 */
[C---:B--2---:R-:W-:Y:S07]  /*d440*/  HMMA.16816.F32.BF16 R20, R16.reuse, R8, RZ ;  /* 0x000000081014723c */ /* 0x044fee00000418ff */
[----:B----4-:R-:W-:Y:S01]  /*d450*/  F2FP.BF16.PACK_AB R8, R132, R14 ;  /* 0x0000000e8408723e */ /* 0x010fe200000010ff */
[----:B------:R-:W-:Y:S01]  /*d460*/  HMMA.16816.F32.BF16 R68, R16, R24, RZ ;  /* 0x000000181044723c */ /* 0x000fe200000418ff */
[----:B-1----:R-:W-:-:S02]  /*d470*/  FFMA.FTZ R3, R37, c[0x0][0x2d0], -R2 ;  /* 0x0000b40025037a23 */ /* 0x002fc40000010802 */
[----:B------:R-:W1:Y:S05]  /*d480*/  LDSM.16.MT88.4 R36, [R196+0x800] ;  /* 0x00080000c424783b */ /* 0x000e6a0000004200 */
[C---:B------:R-:W-:Y:S01]  /*d490*/  HMMA.16816.F32.BF16 R64, R16.reuse, R26, RZ ;  /* 0x0000001a1040723c */ /* 0x040fe200000418ff */
[----:B------:R2:W3:Y:S07]  /*d4a0*/  MUFU.EX2 R138, R3 ;  /* 0x00000003008a7308 */ /* 0x0004ee0000000800 */
[----:B------:R-:W-:Y:S01]  /*d4b0*/  HMMA.16816.F32.BF16 R24, R16, R34, RZ ;  /* 0x000000221018723c */ /* 0x000fe200000418ff */
[----:B--2---:R-:W-:-:S04]  /*d4c0*/  FFMA.FTZ R3, R29, c[0x0][0x2d0], -R0 ;  /* 0x0000b4001d037a23 */ /* 0x004fc80000010800 */
[----:B------:R2:W-:Y:S02]  /*d4d0*/  MUFU.EX2 R125, R3 ;  /* 0x00000003007d7308 */ /* 0x0005e40000000800 */
[--C-:B--2---:R-:W-:Y:S02]  /*d4e0*/  FFMA.FTZ R3, R28, c[0x0][0x2d0], -R0.reuse ;  /* 0x0000b4001c037a23 */ /* 0x104fe40000010800 */
[C---:B------:R-:W-:Y:S04]  /*d4f0*/  HMMA.16816.F32.BF16 R28, R16.reuse, R32, RZ ;  /* 0x00000020101c723c */ /* 0x040fe800000418ff */
[----:B------:R2:W4:Y:S04]  /*d500*/  MUFU.EX2 R126, R3 ;  /* 0x00000003007e7308 */ /* 0x0005280000000800 */
[----:B------:R-:W-:Y:S07]  /*d510*/  HMMA.16816.F32.BF16 R32, R16, R10, RZ ;  /* 0x0000000a1020723c */ /* 0x000fee00000418ff */
[----:B---3--:R-:W-:Y:S01]  /*d520*/  F2FP.BF16.PACK_AB R10, R138, R134 ;  /* 0x000000868a0a723e */ /* 0x008fe200000010ff */
[----:B--2---:R-:W-:Y:S01]  /*d530*/  FFMA.FTZ R3, R52, c[0x0][0x2d0], -R0 ;  /* 0x0000b40034037a23 */ /* 0x004fe20000010800 */
[----:B----4-:R-:W-:-:S03]  /*d540*/  F2FP.BF16.PACK_AB R9, R126, R125 ;  /* 0x0000007d7e09723e */ /* 0x010fc600000010ff */
[----:B------:R2:W-:Y:S02]  /*d550*/  MUFU.EX2 R136, R3 ;  /* 0x0000000300887308 */ /* 0x0005e40000000800 */
[----:B--2---:R-:W-:Y:S02]  /*d560*/  FFMA.FTZ R3, R53, c[0x0][0x2d0], -R0 ;  /* 0x0000b40035037a23 */ /* 0x004fe40000010800 */
[----:B------:R-:W2:Y:S04]  /*d570*/  LDSM.16.MT88.4 R52, [R193+0x1800] ;  /* 0x00180000c134783b */ /* 0x000ea80000004200 */
[----:B------:R-:W3:Y:S02]  /*d580*/  MUFU.EX2 R137, R3 ;  /* 0x0000000300897308 */ /* 0x000ee40000000800 */
[----:B---3--:R-:W-:-:S07]  /*d590*/  F2FP.BF16.PACK_AB R11, R137, R136 ;  /* 0x00000088890b723e */ /* 0x008fce00000010ff */
[C---:B------:R-:W-:Y:S08]  /*d5a0*/  HMMA.16816.F32.BF16 R20, R8.reuse, R56, R20 ;  /* 0x000000380814723c */ /* 0x040ff00000041814 */
[C---:B-1----:R-:W-:Y:S08]  /*d5b0*/  HMMA.16816.F32.BF16 R24, R8.reuse, R38, R24 ;  /* 0x000000260818723c */ /* 0x042ff00000041818 */
[C---:B------:R-:W-:Y:S01]  /*d5c0*/  HMMA.16816.F32.BF16 R152, R8.reuse, R36, R28 ;  /* 0x000000240898723c */ /* 0x040fe2000004181c */
[----:B------:R-:W1:Y:S04]  /*d5d0*/  LDSM.16.MT88.4 R28, [R193+0x2000] ;  /* 0x00200000c11c783b */ /* 0x000e680000004200 */
[----:B------:R-:W-:Y:S03]  /*d5e0*/  LDSM.16.MT88.4 R36, [R196+0x1800] ;  /* 0x00180000c424783b */ /* 0x000fe60000004200 */
[----:B------:R-:W-:Y:S01]  /*d5f0*/  IMAD.MOV.U32 R103, RZ, RZ, R20 ;  /* 0x000000ffff677224 */ /* 0x000fe200078e0014 */
[----:B------:R-:W-:Y:S01]  /*d600*/  MOV R102, R21 ;  /* 0x0000001500667202 */ /* 0x000fe20000000f00 */
[----:B------:R-:W-:Y:S01]  /*d610*/  IMAD.MOV.U32 R100, RZ, RZ, R23 ;  /* 0x000000ffff647224 */ /* 0x000fe200078e0017 */
[----:B------:R-:W-:Y:S01]  /*d620*/  MOV R101, R22 ;  /* 0x0000001600657202 */ /* 0x000fe20000000f00 */
[----:B------:R-:W-:Y:S01]  /*d630*/  HMMA.16816.F32.BF16 R84, R8, R42, R48 ;  /* 0x0000002a0854723c */ /* 0x000fe20000041830 */
[----:B------:R-:W3:Y:S03]  /*d640*/  LDSM.16.MT88.4 R48, [R194+0x2000] ;  /* 0x00200000c230783b */ /* 0x000ee60000004200 */
[----:B------:R-:W-:Y:S01]  /*d650*/  MOV R114, R24 ;  /* 0x0000001800727202 */ /* 0x000fe20000000f00 */
[----:B------:R-:W-:Y:S01]  /*d660*/  IMAD.MOV.U32 R113, RZ, RZ, R25 ;  /* 0x000000ffff717224 */ /* 0x000fe200078e0019 */
[----:B------:R-:W-:-:S02]  /*d670*/  MOV R112, R26 ;  /* 0x0000001a00707202 */ /* 0x000fc40000000f00 */
[----:B------:R-:W-:Y:S01]  /*d680*/  HMMA.16816.F32.BF16 R20, R8, R58, R32 ;  /* 0x0000003a0814723c */ /* 0x000fe20000041820 */
[----:B------:R-:W-:Y:S01]  /*d690*/  MOV R111, R27 ;  /* 0x0000001b006f7202 */ /* 0x000fe20000000f00 */
[----:B------:R-:W-:Y:S06]  /*d6a0*/  LDSM.16.MT88.4 R56, [R195+0x2000] ;  /* 0x00200000c338783b */ /* 0x000fec0000004200 */
[----:B--2---:R-:W-:Y:S08]  /*d6b0*/  HMMA.16816.F32.BF16 R24, R16, R52, RZ ;  /* 0x000000341018723c */ /* 0x004ff000000418ff */
[----:B------:R-:W-:Y:S01]  /*d6c0*/  HMMA.16816.F32.BF16 R160, R8, R40, R60 ;  /* 0x0000002808a0723c */ /* 0x000fe2000004183c */
[----:B------:R-:W2:Y:S01]  /*d6d0*/  LDSM.16.MT88.4 R40, [R195+0x1800] ;  /* 0x00180000c328783b */ /* 0x000ea20000004200 */
[----:B------:R-:W-:Y:S01]  /*d6e0*/  MOV R110, R84 ;  /* 0x00000054006e7202 */ /* 0x000fe20000000f00 */
[----:B------:R-:W-:Y:S01]  /*d6f0*/  IMAD.MOV.U32 R108, RZ, RZ, R86 ;  /* 0x000000ffff6c7224 */ /* 0x000fe200078e0056 */
[----:B------:R-:W-:Y:S01]  /*d700*/  MOV R109, R85 ;  /* 0x00000055006d7202 */ /* 0x000fe20000000f00 */
[----:B------:R-:W4:Y:S01]  /*d710*/  LDSM.16.MT88.4 R60, [R196+0x2000] ;  /* 0x00200000c43c783b */ /* 0x000f220000004200 */
[----:B------:R-:W-:-:S02]  /*d720*/  MOV R3, R87 ;  /* 0x0000005700037202 */ /* 0x000fc40000000f00 */
[----:B------:R-:W-:Y:S01]  /*d730*/  MOV R95, R20 ;  /* 0x00000014005f7202 */ /* 0x000fe20000000f00 */
[----:B------:R-:W-:Y:S01]  /*d740*/  IMAD.MOV.U32 R93, RZ, RZ, R22 ;  /* 0x000000ffff5d7224 */ /* 0x000fe200078e0016 */
[----:B------:R-:W-:Y:S01]  /*d750*/  MOV R94, R21 ;  /* 0x00000015005e7202 */ /* 0x000fe20000000f00 */
[----:B------:R-:W-:Y:S01]  /*d760*/  HMMA.16816.F32.BF16 R168, R8, R44, R68 ;  /* 0x0000002c08a8723c */ /* 0x000fe20000041844 */
[----:B------:R-:W-:Y:S01]  /*d770*/  MOV R92, R23 ;  /* 0x00000017005c7202 */ /* 0x000fe20000000f00 */
[----:B------:R-:W-:Y:S06]  /*d780*/  LDSM.16.MT88.4 R68, [R194+0x3000] ;  /* 0x00300000c244783b */ /* 0x000fec0000004200 */
[----:B------:R-:W-:Y:S08]  /*d790*/  HMMA.16816.F32.BF16 R20, R16, R54, RZ ;  /* 0x000000361014723c */ /* 0x000ff000000418ff */
[----:B------:R-:W-:Y:S01]  /*d7a0*/  HMMA.16816.F32.BF16 R148, R8, R46, R64 ;  /* 0x0000002e0894723c */ /* 0x000fe20000041840 */
[----:B------:R-:W5:Y:S07]  /*d7b0*/  LDSM.16.MT88.4 R64, [R193+0x3000] ;  /* 0x00300000c140783b */ /* 0x000f6e0000004200 */
[----:B------:R-:W-:Y:S08]  /*d7c0*/  HMMA.16816.F32.BF16 R44, R16, R72, RZ ;  /* 0x00000048102c723c */ /* 0x000ff000000418ff */
[C---:B-1----:R-:W-:Y:S08]  /*d7d0*/  HMMA.16816.F32.BF16 R32, R8.reuse, R28, R24 ;  /* 0x0000001c0820723c */ /* 0x042ff00000041818 */
[C---:B------:R-:W-:Y:S08]  /*d7e0*/  HMMA.16816.F32.BF16 R20, R8.reuse, R30, R20 ;  /* 0x0000001e0814723c */ /* 0x040ff00000041814 */
[----:B---3--:R-:W-:Y:S08]  /*d7f0*/  HMMA.16816.F32.BF16 R44, R8, R48, R44 ;  /* 0x00000030082c723c */ /* 0x008ff0000004182c */
[----:B------:R-:W-:Y:S01]  /*d800*/  MOV R87, R32 ;  /* 0x0000002000577202 */ /* 0x000fe20000000f00 */
[----:B------:R-:W-:Y:S01]  /*d810*/  IMAD.MOV.U32 R86, RZ, RZ, R33 ;  /* 0x000000ffff567224 */ /* 0x000fe200078e0021 */
[----:B------:R-:W-:Y:S01]  /*d820*/  MOV R85, R34 ;  /* 0x0000002200557202 */ /* 0x000fe20000000f00 */
[----:B------:R-:W-:Y:S01]  /*d830*/  HMMA.16816.F32.BF16 R28, R16, R38, RZ ;  /* 0x00000026101c723c */ /* 0x000fe200000418ff */
[----:B------:R-:W-:-:S04]  /*d840*/  MOV R84, R35 ;  /* 0x0000002300547202 */ /* 0x000fc80000000f00 */
[----:B------:R-:W-:Y:S01]  /*d850*/  IMAD.MOV.U32 R99, RZ, RZ, R20 ;  /* 0x000000ffff637224 */ /* 0x000fe200078e0014 */
[----:B------:R-:W-:Y:S01]  /*d860*/  MOV R98, R21 ;  /* 0x0000001500627202 */ /* 0x000fe20000000f00 */
[----:B------:R-:W-:Y:S01]  /*d870*/  IMAD.MOV.U32 R96, RZ, RZ, R23 ;  /* 0x000000ffff607224 */ /* 0x000fe200078e0017 */
[----:B------:R-:W-:Y:S01]  /*d880*/  HMMA.16816.F32.BF16 R32, R16, R36, RZ ;  /* 0x000000241020723c */ /* 0x000fe200000418ff */
[----:B------:R-:W1:Y:S01]  /*d890*/  LDSM.16.MT88.4 R36, [R193+0x3800] ;  /* 0x00380000c124783b */ /* 0x000e620000004200 */
[----:B------:R-:W-:-:S06]  /*d8a0*/  MOV R97, R22 ;  /* 0x0000001600617202 */ /* 0x000fcc0000000f00 */
[C---:B--2---:R-:W-:Y:S07]  /*d8b0*/  HMMA.16816.F32.BF16 R24, R16.reuse, R40, RZ ;  /* 0x000000281018723c */ /* 0x044fee00000418ff */
[----:B------:R-:W-:Y:S01]  /*d8c0*/  IMAD.MOV.U32 R41, RZ, RZ, R46 ;  /* 0x000000ffff297224 */ /* 0x000fe200078e002e */
[----:B------:R-:W-:Y:S01]  /*d8d0*/  HMMA.16816.F32.BF16 R52, R16, R74, RZ ;  /* 0x0000004a1034723c */ /* 0x000fe200000418ff */
[----:B------:R-:W-:-:S07]  /*d8e0*/  MOV R40, R47 ;  /* 0x0000002f00287202 */ /* 0x000fce0000000f00 */
[----:B------:R-:W-:Y:S07]  /*d8f0*/  HMMA.16816.F32.BF16 R20, R16, R42, RZ ;  /* 0x0000002a1014723c */ /* 0x000fee00000418ff */
[----:B------:R-:W-:Y:S01]  /*d900*/  MOV R43, R44 ;  /* 0x0000002c002b7202 */ /* 0x000fe20000000f00 */
[C---:B----4-:R-:W-:Y:S01]  /*d910*/  HMMA.16816.F32.BF16 R88, R8.reuse, R60, R32 ;  /* 0x0000003c0858723c */ /* 0x050fe20000041820 */
[----:B------:R-:W-:Y:S02]  /*d920*/  MOV R42, R45 ;  /* 0x0000002d002a7202 */ /* 0x000fe40000000f00 */
[----:B------:R-:W-:Y:S04]  /*d930*/  LDSM.16.MT88.4 R44, [R195+0x3800] ;  /* 0x00380000c32c783b */ /* 0x000fe80000004200 */
[----:B------:R-:W-:Y:S01]  /*d940*/  MOV R60, R43 ;  /* 0x0000002b003c7202 */ /* 0x000fe20000000f00 */
[----:B------:R-:W-:Y:S01]  /*d950*/  HMMA.16816.F32.BF16 R72, R8, R62, R28 ;  /* 0x0000003e0848723c */ /* 0x000fe2000004181c */
[----:B------:R-:W-:-:S06]  /*d960*/  MOV R61, R42 ;  /* 0x0000002a003d7202 */ /* 0x000fcc0000000f00 */
[----:B------:R-:W-:Y:S01]  /*d970*/  IMAD.MOV.U32 R62, RZ, RZ, R41 ;  /* 0x000000ffff3e7224 */ /* 0x000fe200078e0029 */
[----:B------:R-:W-:Y:S01]  /*d980*/  HMMA.16816.F32.BF16 R188, R8, R56, R24 ;  /* 0x0000003808bc723c */ /* 0x000fe20000041818 */
[----:B------:R-:W-:Y:S02]  /*d990*/  MOV R63, R40 ;  /* 0x00000028003f7202 */ /* 0x000fe40000000f00 */
[----:B------:R-:W2:Y:S04]  /*d9a0*/  LDSM.16.MT88.4 R40, [R196+0x3000] ;  /* 0x00300000c428783b */ /* 0x000ea80000004200 */
[----:B------:R-:W-:Y:S01]  /*d9b0*/  MOV R56, R99 ;  /* 0x0000006300387202 */ /* 0x000fe20000000f00 */
[----:B-----5:R-:W-:Y:S01]  /*d9c0*/  HMMA.16816.F32.BF16 R28, R16, R64, RZ ;  /* 0x00000040101c723c */ /* 0x020fe200000418ff */
[----:B------:R-:W-:-:S06]  /*d9d0*/  MOV R57, R98 ;  /* 0x0000006200397202 */ /* 0x000fcc0000000f00 */
[----:B------:R-:W-:Y:S01]  /*d9e0*/  MOV R64, R87 ;  /* 0x0000005700407202 */ /* 0x000fe20000000f00 */
[----:B------:R-:W-:Y:S01]  /*d9f0*/  HMMA.16816.F32.BF16 R24, R16, R66, RZ ;  /* 0x000000421018723c */ /* 0x000fe200000418ff */
[----:B------:R-:W-:-:S06]  /*da00*/  MOV R65, R86 ;  /* 0x0000005600417202 */ /* 0x000fcc0000000f00 */
[----:B------:R-:W-:Y:S01]  /*da10*/  IMAD.MOV.U32 R66, RZ, RZ, R85 ;  /* 0x000000ffff427224 */ /* 0x000fe200078e0055 */
[----:B------:R-:W-:Y:S01]  /*da20*/  HMMA.16816.F32.BF16 R184, R8, R50, R52 ;  /* 0x0000003208b8723c */ /* 0x000fe20000041834 */
[----:B------:R-:W3:Y:S01]  /*da30*/  LDSM.16.MT88.4 R52, [R194+0x3800] ;  /* 0x00380000c234783b */ /* 0x000ee20000004200 */
[----:B------:R-:W-:-:S03]  /*da40*/  MOV R67, R84 ;  /* 0x0000005400437202 */ /* 0x000fc60000000f00 */
[----:B------:R-:W4:Y:S03]  /*da50*/  LDSM.16.MT88.4 R48, [R195+0x3000] ;  /* 0x00300000c330783b */ /* 0x000f260000004200 */
[C---:B-1----:R-:W-:Y:S08]  /*da60*/  HMMA.16816.F32.BF16 R84, R8.reuse, R36, R28 ;  /* 0x000000240854723c */ /* 0x042ff0000004181c */
[C---:B------:R-:W-:Y:S01]  /*da70*/  HMMA.16816.F32.BF16 R176, R8.reuse, R38, R24 ;  /* 0x0000002608b0723c */ /* 0x040fe20000041818 */
[----:B------:R-:W1:Y:S07]  /*da80*/  LDSM.16.MT88.4 R36, [R196+0x3800] ;  /* 0x00380000c424783b */ /* 0x000e6e0000004200 */
[----:B------:R-:W-:Y:S07]  /*da90*/  HMMA.16816.F32.BF16 R180, R8, R58, R20 ;  /* 0x0000003a08b4723c */ /* 0x000fee0000041814 */
[----:B------:R-:W-:Y:S01]  /*daa0*/  IMAD.MOV.U32 R58, RZ, RZ, R97 ;  /* 0x000000ffff3a7224 */ /* 0x000fe200078e0061 */
[----:B------:R-:W-:Y:S01]  /*dab0*/  HMMA.16816.F32.BF16 R20, R16, R68, RZ ;  /* 0x000000441014723c */ /* 0x000fe200000418ff */
[----:B------:R-:W-:-:S06]  /*dac0*/  MOV R59, R96 ;  /* 0x00000060003b7202 */ /* 0x000fcc0000000f00 */
[----:B------:R-:W-:Y:S01]  /*dad0*/  MOV R68, R95 ;  /* 0x0000005f00447202 */ /* 0x000fe20000000f00 */
[----:B--2---:R-:W-:Y:S01]  /*dae0*/  HMMA.16816.F32.BF16 R28, R16, R40, RZ ;  /* 0x00000028101c723c */ /* 0x004fe200000418ff */
[----:B------:R-:W-:-:S07]  /*daf0*/  MOV R69, R94 ;  /* 0x0000005e00457202 */ /* 0x000fce0000000f00 */
[C---:B------:R-:W-:Y:S01]  /*db00*/  HMMA.16816.F32.BF16 R24, R16.reuse, R42, RZ ;  /* 0x0000002a1018723c */ /* 0x040fe200000418ff */
[----:B------:R-:W2:Y:S07]  /*db10*/  LDSM.16.MT88.4 R40, [R193+0x4800] ;  /* 0x00480000c128783b */ /* 0x000eae0000004200 */
[----:B------:R-:W-:Y:S07]  /*db20*/  HMMA.16816.F32.BF16 R32, R16, R70, RZ ;  /* 0x000000461020723c */ /* 0x000fee00000418ff */
[----:B------:R-:W-:Y:S01]  /*db30*/  IMAD.MOV.U32 R70, RZ, RZ, R93 ;  /* 0x000000ffff467224 */ /* 0x000fe200078e005d */
[----:B---3--:R-:W-:Y:S01]  /*db40*/  HMMA.16816.F32.BF16 R96, R8, R52, R20 ;  /* 0x000000340860723c */ /* 0x008fe20000041814 */
[----:B------:R-:W-:-:S06]  /*db50*/  MOV R71, R92 ;  /* 0x0000005c00477202 */ /* 0x000fcc0000000f00 */
[----:B------:R-:W-:Y:S01]  /*db60*/  MOV R52, R103 ;  /* 0x0000006700347202 */ /* 0x000fe20000000f00 */
[----:B----4-:R-:W-:Y:S01]  /*db70*/  HMMA.16816.F32.BF16 R20, R16, R48, RZ ;  /* 0x000000301014723c */ /* 0x010fe200000418ff */
[----:B------:R-:W-:-:S06]  /*db80*/  MOV R53, R102 ;  /* 0x0000006600357202 */ /* 0x000fcc0000000f00 */
[----:B------:R-:W-:Y:S01]  /*db90*/  MOV R48, R110 ;  /* 0x0000006e00307202 */ /* 0x000fe20000000f00 */
[----:B-1----:R-:W-:Y:S01]  /*dba0*/  HMMA.16816.F32.BF16 R104, R8, R36, R28 ;  /* 0x000000240868723c */ /* 0x002fe2000004181c */
[----:B------:R-:W1:Y:S01]  /*dbb0*/  LDSM.16.MT88.4 R28, [R193+0x5000] ;  /* 0x00500000c11c783b */ /* 0x000e620000004200 */
[----:B------:R-:W-:-:S05]  /*dbc0*/  MOV R49, R109 ;  /* 0x0000006d00317202 */ /* 0x000fca0000000f00 */
[----:B------:R-:W-:Y:S01]  /*dbd0*/  MOV R36, R114 ;  /* 0x0000007200247202 */ /* 0x000fe20000000f00 */
[C---:B------:R-:W-:Y:S01]  /*dbe0*/  HMMA.16816.F32.BF16 R92, R8.reuse, R54, R32 ;  /* 0x00000036085c723c */ /* 0x040fe20000041820 */
[----:B------:R-:W-:Y:S01]  /*dbf0*/  MOV R37, R113 ;  /* 0x0000007100257202 */ /* 0x000fe20000000f00 */
[----:B------:R-:W3:Y:S05]  /*dc00*/  LDSM.16.MT88.4 R32, [R194+0x4800] ;  /* 0x00480000c220783b */ /* 0x000eea0000004200 */
[----:B------:R-:W-:Y:S01]  /*dc10*/  IMAD.MOV.U32 R54, RZ, RZ, R101 ;  /* 0x000000ffff367224 */ /* 0x000fe200078e0065 */
[----:B------:R-:W-:Y:S02]  /*dc20*/  MOV R55, R100 ;  /* 0x0000006400377202 */ /* 0x000fe40000000f00 */
[----:B------:R-:W-:Y:S07]  /*dc30*/  HMMA.16816.F32.BF16 R100, R8, R38, R24 ;  /* 0x000000260864723c */ /* 0x000fee0000041818 */
[----:B------:R-:W-:Y:S01]  /*dc40*/  IMAD.MOV.U32 R38, RZ, RZ, R112 ;  /* 0x000000ffff267224 */ /* 0x000fe200078e0070 */
[----:B------:R-:W-:Y:S01]  /*dc50*/  HMMA.16816.F32.BF16 R24, R16, R50, RZ ;  /* 0x000000321018723c */ /* 0x000fe200000418ff */
[----:B------:R-:W-:-:S06]  /*dc60*/  MOV R39, R111 ;  /* 0x0000006f00277202 */ /* 0x000fcc0000000f00 */
[----:B------:R-:W-:Y:S01]  /*dc70*/  IMAD.MOV.U32 R50, RZ, RZ, R108 ;  /* 0x000000ffff327224 */ /* 0x000fe200078e006c */
[----:B------:R-:W-:Y:S01]  /*dc80*/  HMMA.16816.F32.BF16 R112, R8, R44, R20 ;  /* 0x0000002c0870723c */ /* 0x000fe20000041814 */
[----:B------:R-:W-:Y:S01]  /*dc90*/  MOV R51, R3 ;  /* 0x0000000300337202 */ /* 0x000fe20000000f00 */
[----:B------:R-:W-:-:S04]  /*dca0*/  FADD.FTZ R3, R117, R116 ;  /* 0x0000007475037221 */ /* 0x000fc80000010000 */
[----:B------:R-:W-:Y:S02]  /*dcb0*/  FADD.FTZ R3, R13, R3 ;  /* 0x000000030d037221 */ /* 0x000fe40000010000 */
[----:B--2---:R-:W-:Y:S01]  /*dcc0*/  HMMA.16816.F32.BF16 R20, R16, R40, RZ ;  /* 0x000000281014723c */ /* 0x004fe200000418ff */
[----:B------:R-:W-:Y:S02]  /*dcd0*/  FADD.FTZ R13, R119, R118 ;  /* 0x00000076770d7221 */ /* 0x000fe40000010000 */
[----:B------:R-:W-:Y:S02]  /*dce0*/  FADD.FTZ R3, R124, R3 ;  /* 0x000000037c037221 */ /* 0x000fe40000010000 */
[----:B------:R-:W-:Y:S02]  /*dcf0*/  FADD.FTZ R13, R127, R13 ;  /* 0x0000000d7f0d7221 */ /* 0x000fe40000010000 */
[----:B------:R-:W-:Y:S01]  /*dd00*/  FADD.FTZ R3, R14, R3 ;  /* 0x000000030e037221 */ /* 0x000fe20000010000 */
[----:B------:R-:W-:Y:S01]  /*dd10*/  HMMA.16816.F32.BF16 R108, R8, R46, R24 ;  /* 0x0000002e086c723c */ /* 0x000fe20000041818 */
[----:B------:R-:W2:Y:S01]  /*dd20*/  LDSM.16.MT88.4 R24, [R194+0x5000] ;  /* 0x00500000c218783b */ /* 0x000ea20000004200 */
[----:B------:R-:W-:-:S02]  /*dd30*/  FADD.FTZ R13, R133, R13 ;  /* 0x0000000d850d7221 */ /* 0x000fc40000010000 */
[----:B------:R-:W-:Y:S02]  /*dd40*/  FADD.FTZ R3, R132, R3 ;  /* 0x0000000384037221 */ /* 0x000fe40000010000 */
[----:B------:R-:W-:Y:S02]  /*dd50*/  FADD.FTZ R13, R125, R13 ;  /* 0x0000000d7d0d7221 */ /* 0x000fe40000010000 */
[----:B------:R-:W-:Y:S02]  /*dd60*/  FADD.FTZ R14, R134, R3 ;  /* 0x00000003860e7221 */ /* 0x000fe40000010000 */
[----:B------:R-:W-:-:S06]  /*dd70*/  FFMA.FTZ R3, R78, c[0x0][0x2d0], -R0 ;  /* 0x0000b4004e037a23 */ /* 0x000fcc0000010800 */
[----:B-1----:R-:W-:Y:S08]  /*dd80*/  HMMA.16816.F32.BF16 R172, R8, R28, R20 ;  /* 0x0000001c08ac723c */ /* 0x002ff00000041814 */
[----:B------:R-:W-:Y:S01]  /*dd90*/  HMMA.16816.F32.BF16 R20, R16, R42, RZ ;  /* 0x0000002a1014723c */ /* 0x000fe200000418ff */
[----:B------:R-:W-:Y:S11]  /*dda0*/  LDSM.16.MT88.4 R40, [R195+0x1000] ;  /* 0x00100000c328783b */ /* 0x000ff60000004200 */
[----:B------:R-:W-:Y:S11]  /*ddb0*/  @!UPT UIADD3 URZ, URZ, URZ, URZ ;  /* 0x0000003f3f3ff290 */ /* 0x000ff6000fffe03f */
[----:B------:R-:W-:Y:S01]  /*ddc0*/  @!UPT UIADD3 URZ, URZ, URZ, URZ ;  /* 0x0000003f3f3ff290 */ /* 0x000fe2000fffe03f */
[----:B------:R-:W-:Y:S01]  /*ddd0*/  HMMA.16816.F32.BF16 R120, R8, R30, R20 ;  /* 0x0000001e0878723c */ /* 0x000fe20000041814 */
[----:B------:R-:W-:Y:S07]  /*dde0*/  LDSM.16.MT88.4 R28, [R196+0x5000] ;  /* 0x00500000c41c783b */ /* 0x000fee0000004200 */
[----:B---3--:R-:W-:Y:S07]  /*ddf0*/  HMMA.16816.F32.BF16 R20, R16, R32, RZ ;  /* 0x000000201014723c */ /* 0x008fee00000418ff */
[----:B------:R-:W-:-:S02]  /*de00*/  FFMA.FTZ R32, R83, c[0x0][0x2d0], -R2 ;  /* 0x0000b40053207a23 */ /* 0x000fc40000010802 */
[--C-:B------:R-:W-:Y:S11]  /*de10*/  FFMA.FTZ R33, R80, c[0x0][0x2d0], -R2.reuse ;  /* 0x0000b40050217a23 */ /* 0x100ff60000010802 */
[----:B------:R-:W-:Y:S04]  /*de20*/  @!UPT UIADD3 URZ, URZ, URZ, URZ ;  /* 0x0000003f3f3ff290 */ /* 0x000fe8000fffe03f */
[----:B--2---:R-:W-:Y:S08]  /*de30*/  HMMA.16816.F32.BF16 R116, R8, R24, R20 ;  /* 0x000000180874723c */ /* 0x004ff00000041814 */
[----:B------:R-:W-:Y:S07]  /*de40*/  HMMA.16816.F32.BF16 R20, R16, R34, RZ ;  /* 0x000000221014723c */ /* 0x000fee00000418ff */
[----:B------:R-:W-:-:S02]  /*de50*/  FFMA.FTZ R34, R82, c[0x0][0x2d0], -R2 ;  /* 0x0000b40052227a23 */ /* 0x000fc40000010802 */
[----:B------:R-:W-:Y:S02]  /*de60*/  FFMA.FTZ R35, R81, c[0x0][0x2d0], -R2 ;  /* 0x0000b40051237a23 */ /* 0x000fe40000010802 */
[----:B------:R-:W-:Y:S01]  /*de70*/  FADD.FTZ R2, R126, R13 ;  /* 0x0000000d7e027221 */ /* 0x000fe20000010000 */
[----:B------:R-:W-:Y:S01]  /*de80*/  LDSM.16.MT88.4 R80, [R193+0x4000] ;  /* 0x00400000c150783b */ /* 0x000fe20000004200 */
[----:B------:R-:W-:Y:S02]  /*de90*/  FFMA.FTZ R13, R79, c[0x0][0x2d0], -R0 ;  /* 0x0000b4004f0d7a23 */ /* 0x000fe40000010800 */
[----:B------:R-:W-:-:S04]  /*dea0*/  FADD.FTZ R2, R136, R2 ;  /* 0x0000000288027221 */ /* 0x000fc80000010000 */
[----:B------:R-:W-:-:S05]  /*deb0*/  FADD.FTZ R2, R137, R2 ;  /* 0x0000000289027221 */ /* 0x000fca0000010000 */
[----:B------:R-:W-:Y:S01]  /*dec0*/  HMMA.16816.F32.BF16 R128, R8, R26, R20 ;  /* 0x0000001a0880723c */ /* 0x000fe20000041814 */
[----:B------:R-:W1:Y:S07]  /*ded0*/  LDSM.16.MT88.4 R24, [R196+0x4800] ;  /* 0x00480000c418783b */ /* 0x000e6e0000004200 */
[----:B-1----:R-:W-:Y:S11]  /*dee0*/  HMMA.16816.F32.BF16 R20, R16, R24, RZ ;  /* 0x000000181014723c */ /* 0x002ff600000418ff */
[----:B------:R-:W-:Y:S11]  /*def0*/  @!UPT UIADD3 URZ, URZ, URZ, URZ ;  /* 0x0000003f3f3ff290 */ /* 0x000ff6000fffe03f */
[----:B------:R-:W-:Y:S02]  /*df00*/  @!UPT UIADD3 URZ, URZ, URZ, URZ ;  /* 0x0000003f3f3ff290 */ /* 0x000fe4000fffe03f */
[----:B------:R-:W-:Y:S07]  /*df10*/  HMMA.16816.F32.BF16 R124, R8, R28, R20 ;  /* 0x0000001c087c723c */ /* 0x000fee0000041814 */
[--C-:B------:R-:W-:Y:S01]  /*df20*/  FFMA.FTZ R29, R77, c[0x0][0x2d0], -R0.reuse ;  /* 0x0000b4004d1d7a23 */ /* 0x100fe20000010800 */
[----:B------:R-:W-:Y:S01]  /*df30*/  HMMA.16816.F32.BF16 R20, R16, R26, RZ ;  /* 0x0000001a1014723c */ /* 0x000fe200000418ff */
[----:B------:R-:W-:Y:S02]  /*df40*/  FFMA.FTZ R28, R76, c[0x0][0x2d0], -R0 ;  /* 0x0000b4004c1c7a23 */ /* 0x000fe40000010800 */
[----:B------:R-:W-:-:S02]  /*df50*/  FADD.FTZ R0, R138, R14 ;  /* 0x0000000e8a007221 */ /* 0x000fc40000010000 */
[----:B------:R-:W1:Y:S08]  /*df60*/  MUFU.EX2 R14, R13 ;  /* 0x0000000d000e7308 */ /* 0x000e700000000800 */
[----:B------:R-:W-:Y:S01]  /*df70*/  MUFU.EX2 R13, R29 ;  /* 0x0000001d000d7308 */ /* 0x000fe20000000800 */
[----:B-1----:R-:W-:-:S10]  /*df80*/  FADD.FTZ R2, R14, R2 ;  /* 0x000000020e027221 */ /* 0x002fd40000010000 */
[----:B------:R-:W-:Y:S01]  /*df90*/  HMMA.16816.F32.BF16 R132, R8, R30, R20 ;  /* 0x0000001e0884723c */ /* 0x000fe20000041814 */
[----:B------:R-:W1:Y:S07]  /*dfa0*/  LDSM.16.MT88.4 R20, [R195+0x4800] ;  /* 0x00480000c314783b */ /* 0x000e6e0000004200 */
[C---:B-1----:R-:W-:Y:S08]  /*dfb0*/  HMMA.16816.F32.BF16 R24, R16.reuse, R20, RZ ;  /* 0x000000141018723c */ /* 0x042ff000000418ff */
[----:B------:R-:W-:Y:S01]  /*dfc0*/  HMMA.16816.F32.BF16 R16, R16, R22, RZ ;  /* 0x000000161010723c */ /* 0x000fe200000418ff */
[----:B------:R-:W1:Y:S11]  /*dfd0*/  LDSM.16.MT88.4 R20, [R195+0x5000] ;  /* 0x00500000c314783b */ /* 0x000e760000004200 */
[----:B------:R-:W-:Y:S04]  /*dfe0*/  @!UPT UIADD3 URZ, URZ, URZ, URZ ;  /* 0x0000003f3f3ff290 */ /* 0x000fe8000fffe03f */
[C---:B-1----:R-:W-:Y:S08]  /*dff0*/  HMMA.16816.F32.BF16 R24, R8.reuse, R20, R24 ;  /* 0x000000140818723c */ /* 0x042ff00000041818 */
[----:B------:R-:W-:Y:S01]  /*e000*/  HMMA.16816.F32.BF16 R20, R8, R22, R16 ;  /* 0x000000160814723c */ /* 0x000fe20000041810 */
[----:B------:R-:W1:Y:S08]  /*e010*/  MUFU.EX2 R9, R32 ;  /* 0x0000002000097308 */ /* 0x000e700000000800 */
[----:B------:R-:W2:Y:S08]  /*e020*/  MUFU.EX2 R8, R34 ;  /* 0x0000002200087308 */ /* 0x000eb00000000800 */
[----:B------:R-:W3:Y:S01]  /*e030*/  MUFU.EX2 R16, R35 ;  /* 0x0000002300107308 */ /* 0x000ee20000000800 */
[----:B-1----:R-:W-:-:S07]  /*e040*/  FADD.FTZ R0, R9, R0 ;  /* 0x0000000009007221 */ /* 0x002fce0000010000 */
[----:B------:R-:W1:Y:S01]  /*e050*/  MUFU.EX2 R10, R3 ;  /* 0x00000003000a7308 */ /* 0x000e620000000800 */
[C---:B--2---:R-:W-:Y:S01]  /*e060*/  FADD.FTZ R0, R8.reuse, R0 ;  /* 0x0000000008007221 */ /* 0x044fe20000010000 */
[----:B------:R-:W-:-:S06]  /*e070*/  F2FP.BF16.PACK_AB R136, R8, R9 ;  /* 0x000000090888723e */ /* 0x000fcc00000010ff */
[----:B------:R-:W2:Y:S01]  /*e080*/  MUFU.EX2 R11, R33 ;  /* 0x00000021000b7308 */ /* 0x000ea20000000800 */
[----:B---3--:R-:W-:-:S07]  /*e090*/  FADD.FTZ R0, R16, R0 ;  /* 0x0000000010007221 */ /* 0x008fce0000010000 */
[----:B------:R-:W3:Y:S01]  /*e0a0*/  MUFU.EX2 R3, R28 ;  /* 0x0000001c00037308 */ /* 0x000ee20000000800 */
[C---:B-1----:R-:W-:Y:S01]  /*e0b0*/  FADD.FTZ R2, R10.reuse, R2 ;  /* 0x000000020a027221 */ /* 0x042fe20000010000 */
[----:B------:R-:W-:Y:S01]  /*e0c0*/  F2FP.BF16.PACK_AB R137, R10, R14 ;  /* 0x0000000e0a89723e */ /* 0x000fe200000010ff */
[C---:B--2---:R-:W-:Y:S01]  /*e0d0*/  FADD.FTZ R230, R11.reuse, R0 ;  /* 0x000000000be67221 */ /* 0x044fe20000010000 */
[----:B------:R-:W-:Y:S01]  /*e0e0*/  F2FP.BF16.PACK_AB R138, R11, R16 ;  /* 0x000000100b8a723e */ /* 0x000fe200000010ff */
[----:B------:R-:W-:Y:S01]  /*e0f0*/  FADD.FTZ R0, R13, R2 ;  /* 0x000000020d007221 */ /* 0x000fe20000010000 */
[----:B------:R-:W-:Y:S03]  /*e100*/  LDSM.16.MT88.4 R8, [R195+0x5800] ;  /* 0x00580000c308783b */ /* 0x000fe60000004200 */
[C---:B---3--:R-:W-:Y:S01]  /*e110*/  FADD.FTZ R229, R3.reuse, R0 ;  /* 0x0000000003e57221 */ /* 0x048fe20000010000 */
[----:B------:R-:W-:Y:S01]  /*e120*/  F2FP.BF16.PACK_AB R139, R3, R13 ;  /* 0x0000000d038b723e */ /* 0x000fe200000010ff */
[----:B------:R-:W2:Y:S04]  /*e130*/  LDL R0, [R1+0x4] ;  /* 0x0000040001007983 */ /* 0x000ea80000100800 */
[----:B------:R-:W3:Y:S02]  /*e140*/  LDL R13, [R1+0x64] ;  /* 0x00006400010d7983 */ /* 0x000ee40000100800 */
[C---:B------:R-:W-:Y:S02]  /*e150*/  HMMA.16816.F32.BF16 R160, R136.reuse, R156, R160 ;  /* 0x0000009c88a0723c */ /* 0x040fe400000418a0 */
[----:B------:R-:W3:Y:S06]  /*e160*/  LDL R3, [R1+0x58] ;  /* 0x0000580001037983 */ /* 0x000eec0000100800 */
[C---:B------:R-:W-:Y:S01]  /*e170*/  HMMA.16816.F32.BF16 R156, R136.reuse, R158, R48 ;  /* 0x0000009e889c723c */ /* 0x040fe20000041830 */
[----:B------:R-:W1:Y:S07]  /*e180*/  LDSM.16.MT88.4 R48, [R193+0x2800] ;  /* 0x00280000c130783b */ /* 0x000e6e0000004200 */
[C---:B------:R-:W-:Y:S08]  /*e190*/  HMMA.16816.F32.BF16 R168, R136.reuse, R164, R168 ;  /* 0x000000a488a8723c */ /* 0x040ff000000418a8 */
[C---:B------:R-:W-:Y:S01]  /*e1a0*/  HMMA.16816.F32.BF16 R164, R136.reuse, R166, R148 ;  /* 0x000000a688a4723c */ /* 0x040fe20000041894 */
[----:B------:R-:W4:Y:S07]  /*e1b0*/  LDSM.16.MT88.4 R148, [R196+0x1000] ;  /* 0x00100000c494783b */ /* 0x000f2e0000004200 */
[C---:B------:R-:W-:Y:S08]  /*e1c0*/  HMMA.16816.F32.BF16 R76, R136.reuse, R80, R84 ;  /* 0x00000050884c723c */ /* 0x040ff00000041854 */
[C---:B-1----:R-:W-:Y:S01]  /*e1d0*/  HMMA.16816.F32.BF16 R44, R136.reuse, R48, R64 ;  /* 0x00000030882c723c */ /* 0x042fe20000041840 */
[----:B------:R-:W-:Y:S07]  /*e1e0*/  LDSM.16.MT88.4 R64, [R196+0x2800] ;  /* 0x00280000c440783b */ /* 0x000fee0000004200 */
[C---:B------:R-:W-:Y:S01]  /*e1f0*/  HMMA.16816.F32.BF16 R48, R136.reuse, R50, R56 ;  /* 0x000000328830723c */ /* 0x040fe20000041838 */
[----:B------:R-:W1:Y:S07]  /*e200*/  LDSM.16.MT88.4 R56, [R194+0x2800] ;  /* 0x00280000c238783b */ /* 0x000e6e0000004200 */
[C---:B----4-:R-:W-:Y:S08]  /*e210*/  HMMA.16816.F32.BF16 R152, R136.reuse, R148, R152 ;  /* 0x000000948898723c */ /* 0x050ff00000041898 */
[C---:B------:R-:W-:Y:S08]  /*e220*/  HMMA.16816.F32.BF16 R148, R136.reuse, R150, R36 ;  /* 0x000000968894723c */ /* 0x040ff00000041824 */
[----:B------:R-:W-:Y:S01]  /*e230*/  HMMA.16816.F32.BF16 R36, R136, R40, R52 ;  /* 0x000000288824723c */ /* 0x000fe20000041834 */
[----:B------:R-:W-:-:S02]  /*e240*/  MOV R2, 0x1 ;  /* 0x0000000100027802 */ /* 0x000fc40000000f00 */
[----:B------:R-:W-:-:S05]  /*e250*/  IADD3 R222, R222, -0x2, RZ ;  /* 0xfffffffedede7810 */ /* 0x000fca0007ffe0ff */
[C---:B------:R-:W-:Y:S08]  /*e260*/  HMMA.16816.F32.BF16 R40, R136.reuse, R42, R68 ;  /* 0x0000002a8828723c */ /* 0x040ff00000041844 */
[C---:B-1----:R-:W-:Y:S08]  /*e270*/  HMMA.16816.F32.BF16 R52, R136.reuse, R56, R60 ;  /* 0x000000388834723c */ /* 0x042ff0000004183c */
[----:B------:R-:W-:Y:S01]  /*e280*/  HMMA.16816.F32.BF16 R60, R136, R64, R88 ;  /* 0x00000040883c723c */ /* 0x000fe20000041858 */
[----:B------:R-:W1:Y:S01]  /*e290*/  LDSM.16.MT88.4 R88, [R194+0x4000] ;  /* 0x00400000c258783b */ /* 0x000e620000004200 */
[----:B------:R-:W-:-:S06]  /*e2a0*/  ISETP.NE.AND P0, PT, R2, c[0x0][0x2c4], PT ;  /* 0x0000b10002007a0c */ /* 0x000fcc0003f05270 */
[C---:B------:R-:W-:Y:S01]  /*e2b0*/  HMMA.16816.F32.BF16 R64, R136.reuse, R66, R72 ;  /* 0x000000428840723c */ /* 0x040fe20000041848 */
[----:B------:R-:W4:Y:S07]  /*e2c0*/  LDSM.16.MT88.4 R72, [R195+0x2800] ;  /* 0x00280000c348783b */ /* 0x000f2e0000004200 */
[C---:B------:R-:W-:Y:S08]  /*e2d0*/  HMMA.16816.F32.BF16 R56, R136.reuse, R58, R184 ;  /* 0x0000003a8838723c */ /* 0x040ff000000418b8 */
[C---:B-1----:R-:W-:Y:S01]  /*e2e0*/  HMMA.16816.F32.BF16 R84, R136.reuse, R88, R96 ;  /* 0x000000588854723c */ /* 0x042fe20000041860 */
[----:B------:R-:W1:Y:S07]  /*e2f0*/  LDSM.16.MT88.4 R96, [R196+0x4000] ;  /* 0x00400000c460783b */ /* 0x000e6e0000004200 */
[C---:B------:R-:W-:Y:S08]  /*e300*/  HMMA.16816.F32.BF16 R88, R136.reuse, R90, R92 ;  /* 0x0000005a8858723c */ /* 0x040ff0000004185c */
[C---:B----4-:R-:W-:Y:S08]  /*e310*/  HMMA.16816.F32.BF16 R68, R136.reuse, R72, R188 ;  /* 0x000000488844723c */ /* 0x050ff000000418bc */
[C---:B------:R-:W-:Y:S08]  /*e320*/  HMMA.16816.F32.BF16 R72, R136.reuse, R74, R180 ;  /* 0x0000004a8848723c */ /* 0x040ff000000418b4 */
[C---:B-1----:R-:W-:Y:S01]  /*e330*/  HMMA.16816.F32.BF16 R92, R136.reuse, R96, R104 ;  /* 0x00000060885c723c */ /* 0x042fe20000041868 */
[----:B------:R-:W1:Y:S07]  /*e340*/  LDSM.16.MT88.4 R104, [R195+0x4000] ;  /* 0x00400000c368783b */ /* 0x000e6e0000004200 */
[C---:B------:R-:W-:Y:S08]  /*e350*/  HMMA.16816.F32.BF16 R96, R136.reuse, R98, R100 ;  /* 0x000000628860723c */ /* 0x040ff00000041864 */
[C---:B-1----:R-:W-:Y:S01]  /*e360*/  HMMA.16816.F32.BF16 R100, R136.reuse, R104, R112 ;  /* 0x000000688864723c */ /* 0x042fe20000041870 */
[----:B------:R-:W1:Y:S07]  /*e370*/  LDSM.16.MT88.4 R112, [R193+0x5800] ;  /* 0x00580000c170783b */ /* 0x000e6e0000004200 */
[C---:B------:R-:W-:Y:S08]  /*e380*/  HMMA.16816.F32.BF16 R104, R136.reuse, R106, R108 ;  /* 0x0000006a8868723c */ /* 0x040ff0000004186c */
[C---:B-1----:R-:W-:Y:S08]  /*e390*/  HMMA.16816.F32.BF16 R108, R136.reuse, R112, R172 ;  /* 0x00000070886c723c */ /* 0x042ff000000418ac */
[----:B------:R-:W-:Y:S01]  /*e3a0*/  HMMA.16816.F32.BF16 R112, R136, R114, R120 ;  /* 0x000000728870723c */ /* 0x000fe20000041878 */
[----:B------:R-:W1:Y:S01]  /*e3b0*/  LDSM.16.MT88.4 R120, [R194+0x5800] ;  /* 0x00580000c278783b */ /* 0x000e620000004200 */
[----:B--2---:R-:W-:-:S05]  /*e3c0*/  SHF.L.U32 R0, R0, 0x7, RZ ;  /* 0x0000000700007819 */ /* 0x004fca00000006ff */
[----:B------:R-:W-:-:S05]  /*e3d0*/  @P0 IMAD.HI.U32 R2, R0, c[0x0][0x2c8], RZ ;  /* 0x0000b20000020a27 */ /* 0x000fca00078e00ff */
[----:B------:R-:W-:-:S04]  /*e3e0*/  @P0 SHF.R.U32.HI R0, RZ, c[0x0][0x2cc], R2 ;  /* 0x0000b300ff000a19 */ /* 0x000fc80000011602 */
[----:B---3--:R-:W-:Y:S01]  /*e3f0*/  IADD3 R0, -R3, R13, R0 ;  /* 0x0000000d03007210 */ /* 0x008fe20007ffe100 */
[C---:B-1----:R-:W-:Y:S08]  /*e400*/  HMMA.16816.F32.BF16 R116, R136.reuse, R120, R116 ;  /* 0x000000788874723c */ /* 0x042ff00000041874 */
[----:B------:R-:W-:Y:S01]  /*e410*/  HMMA.16816.F32.BF16 R120, R136, R122, R128 ;  /* 0x0000007a8878723c */ /* 0x000fe20000041880 */
[----:B------:R-:W1:Y:S01]  /*e420*/  LDSM.16.MT88.4 R128, [R196+0x5800] ;  /* 0x00580000c480783b */ /* 0x000e620000004200 */
[----:B------:R-:W-:-:S05]  /*e430*/  IMAD.HI R0, R0, 0x2aaaaaab, RZ ;  /* 0x2aaaaaab00007827 */ /* 0x000fca00078e02ff */
[----:B------:R-:W-:-:S04]  /*e440*/  SHF.R.U32.HI R216, RZ, 0x1f, R0 ;  /* 0x0000001fffd87819 */ /* 0x000fc80000011600 */
[----:B------:R-:W-:-:S04]  /*e450*/  LEA.HI.SX32 R216, R0, R216, 0x1d ;  /* 0x000000d800d87211 */ /* 0x000fc800078feaff */
[----:B------:R-:W-:-:S04]  /*e460*/  IMNMX R216, R241, R216, !PT ;  /* 0x000000d8f1d87217 */ /* 0x000fc80007800200 */
[----:B------:R-:W-:Y:S01]  /*e470*/  ISETP.GE.AND P0, PT, R222, R216, PT ;  /* 0x000000d8de00720c */ /* 0x000fe20003f06270 */
[C---:B------:R-:W-:Y:S08]  /*e480*/  HMMA.16816.F32.BF16 R80, R136.reuse, R82, R176 ;  /* 0x000000528850723c */ /* 0x040ff000000418b0 */
[C---:B-1----:R-:W-:Y:S08]  /*e490*/  HMMA.16816.F32.BF16 R124, R136.reuse, R128, R124 ;  /* 0x00000080887c723c */ /* 0x042ff0000004187c */
[C---:B------:R-:W-:Y:S08]  /*e4a0*/  HMMA.16816.F32.BF16 R128, R136.reuse, R130, R132 ;  /* 0x000000828880723c */ /* 0x040ff00000041884 */
[C---:B------:R-:W-:Y:S08]  /*e4b0*/  HMMA.16816.F32.BF16 R132, R136.reuse, R8, R24 ;  /* 0x000000088884723c */ /* 0x040ff00000041818 */
[----:B------:R-:W-:Y:S01]  /*e4c0*/  HMMA.16816.F32.BF16 R136, R136, R10, R20 ;  /* 0x0000000a8888723c */ /* 0x000fe20000041814 */
[----:B------:R-:W-:Y:S03]  /*e4d0*/  @!UPT UIADD3 URZ, URZ, URZ, URZ ;  /* 0x0000003f3f3ff290 */ /* 0x000fe6000fffe03f */
[----:B------:R-:W-:Y:S11]  /*e4e0*/  @!P0 BRA `(.L_x_3019) ;  /* 0x0000343000008947 */ /* 0x000ff60003800000 */
[----:B------:R-:W-:Y:S02]  /*e4f0*/  MOV R14, R4 ;  /* 0x00000004000e7202 */ /* 0x000fe40000000f00 */
[----:B------:R-:W-:-:S07]  /*e500*/  MOV R13, R6 ;  /* 0x00000006000d7202 */ /* 0x000fce0000000f00 */
.L_x_3032:
        /* <DEDUP_REMOVED lines=29> */
.L_x_3126:
[----:B------:R-:W-:-:S05]  /*e6e0*/  BRA.DIV ~URZ, `(.L_x_3023) ;  /* 0x0000d0127f007947 */ /* 0x000fca000b800000 */
[----:B------:R4:W3:Y:S02]  /*e6f0*/  SHFL.IDX PT, R0, R8, RZ, 0x181f ;  /* 0x00181fff08007589 */ /* 0x0008e400000e0000 */
.L_x_3127:
[----:B------:R-:W-:Y:S01]  /*e700*/  SHF.R.S32.HI R2, RZ, 0x1f, R226 ;  /* 0x0000001fff027819 */ /* 0x000fe200000114e2 */
[C---:B------:R-:W-:Y:S01]  /*e710*/  IMAD.SHL.U32 R28, R226.reuse, 0x2, RZ ;  /* 0x00000002e21c7824 */ /* 0x040fe200078e00ff */
[C---:B------:R-:W-:Y:S01]  /*e720*/  SHF.L.U64.HI R23, R235.reuse, 0x1, R245 ;  /* 0x00000001eb177819 */ /* 0x040fe200000102f5 */
[----:B------:R-:W-:Y:S01]  /*e730*/  IMAD.SHL.U32 R11, R235, 0x2, RZ ;  /* 0x00000002eb0b7824 */ /* 0x000fe200078e00ff */
[----:B------:R-:W-:Y:S01]  /*e740*/  SHF.L.U64.HI R10, R226, 0x1, R2 ;  /* 0x00000001e20a7819 */ /* 0x000fe20000010202 */
[----:B------:R-:W-:Y:S01]  /*e750*/  IMAD.SHL.U32 R9, R234, 0x2, RZ ;  /* 0x00000002ea097824 */ /* 0x000fe200078e00ff */
[----:B---3--:R-:W-:Y:S01]  /*e760*/  IADD3 R2, P0, R0, R28, RZ ;  /* 0x0000001c00027210 */ /* 0x008fe20007f1e0ff */
[C---:B------:R-:W-:Y:S01]  /*e770*/  IMAD.SHL.U32 R20, R233.reuse, 0x2, RZ ;  /* 0x00000002e9147824 */ /* 0x040fe200078e00ff */
[----:B------:R-:W-:Y:S02]  /*e780*/  SHF.L.U64.HI R21, R234, 0x1, R244 ;  /* 0x00000001ea157819 */ /* 0x000fe400000102f4 */
[----:B------:R-:W-:Y:S01]  /*e790*/  SHF.L.U64.HI R22, R233, 0x1, R243 ;  /* 0x00000001e9167819 */ /* 0x000fe200000102f3 */
[----:B------:R-:W-:Y:S01]  /*e7a0*/  IMAD.X R3, R4, 0x1, R10, P0 ;  /* 0x0000000104037824 */ /* 0x000fe200000e060a */
[----:B------:R-:W-:Y:S04]  /*e7b0*/  LOP3.LUT P1, RZ, R232, 0x1, RZ, 0xc0, !PT ;  /* 0x00000001e8ff7812 */ /* 0x000fe8000782c0ff */
[----:B------:R-:W-:Y:S01]  /*e7c0*/  @!PT LDS RZ, [RZ] ;  /* 0x00000000fffff984 */ /* 0x000fe20000000800 */
[----:B------:R-:W-:Y:S01]  /*e7d0*/  @!PT LDS RZ, [RZ] ;  /* 0x00000000fffff984 */ /* 0x000fe20000000800 */
[----:B------:R-:W-:Y:S01]  /*e7e0*/  @!PT LDS RZ, [RZ] ;  /* 0x00000000fffff984 */ /* 0x000fe20000000800 */
[----:B------:R3:W-:Y:S02]  /*e7f0*/  LDGSTS.E.BYPASS.LTC128B.128 [R213+0x4080], [R2.64], !P6 ;  /* 0x0408000002d57fae */ /* 0x0007e4000f101d4a */
[----:B---3--:R-:W-:Y:S05]  /*e800*/  IADD3 R2, P0, R0, R11, RZ ;  /* 0x0000000b00027210 */ /* 0x008fea0007f1e0ff */
[----:B------:R-:W-:Y:S05]  /*e810*/  IMAD.X R3, R4, 0x1, R23, P0 ;  /* 0x0000000104037824 */ /* 0x000fea00000e0617 */
[----:B------:R3:W-:Y:S02]  /*e820*/  LDGSTS.E.BYPASS.LTC128B.128 [R213+0x5880], [R2.64], !P5 ;  /* 0x0588000002d57fae */ /* 0x0007e4000e901d4a */
[----:B---3--:R-:W-:Y:S05]  /*e830*/  IADD3 R2, P0, R0, R9, RZ ;  /* 0x0000000900027210 */ /* 0x008fea0007f1e0ff */
[----:B------:R-:W-:Y:S05]  /*e840*/  IMAD.X R3, R4, 0x1, R21, P0 ;  /* 0x0000000104037824 */ /* 0x000fea00000e0615 */
[----:B------:R3:W-:Y:S02]  /*e850*/  LDGSTS.E.BYPASS.LTC128B.128 [R213+0x7080], [R2.64], !P4 ;  /* 0x0708000002d57fae */ /* 0x0007e4000e101d4a */
[----:B---3--:R-:W-:Y:S05]  /*e860*/  IADD3 R2, P0, R0, R20, RZ ;  /* 0x0000001400027210 */ /* 0x008fea0007f1e0ff */
[----:B------:R-:W-:Y:S05]  /*e870*/  IMAD.X R3, R4, 0x1, R22, P0 ;  /* 0x0000000104037824 */ /* 0x000fea00000e0616 */
[----:B------:R3:W-:Y:S01]  /*e880*/  LDGSTS.E.BYPASS.LTC128B.128 [R213+0x8880], [R2.64], !P3 ;  /* 0x0888000002d57fae */ /* 0x0007e2000d901d4a */
[----:B------:R-:W-:-:S05]  /*e890*/  @P1 BRA `(.L_x_3021) ;  /* 0x0000012000001947 */ /* 0x000fca0003800000 */
[----:B------:R-:W-:-:S05]  /*e8a0*/  BRA.DIV ~URZ, `(.L_x_3024) ;  /* 0x0000cec27f007947 */ /* 0x000fca000b800000 */
[----:B------:R3:W4:Y:S04]  /*e8b0*/  SHFL.IDX PT, R4, R6, 0x1, 0x181f ;  /* 0x00381f0006047f89 */ /* 0x00072800000e0000 */
[----:B------:R3:W2:Y:S02]  /*e8c0*/  SHFL.IDX PT, R0, R8, 0x1, 0x181f ;  /* 0x00381f0008007f89 */ /* 0x0006a400000e0000 */
.L_x_3128:
[----:B--23--:R-:W-:Y:S05]  /*e8d0*/  IADD3 R2, P0, R0, R28, RZ ;  /* 0x0000001c00027210 */ /* 0x00cfea0007f1e0ff */
[----:B----4-:R-:W-:Y:S01]  /*e8e0*/  IMAD.X R3, R4, 0x1, R10, P0 ;  /* 0x0000000104037824 */ /* 0x010fe200000e060a */
[----:B------:R-:W-:Y:S04]  /*e8f0*/  IADD3 R10, P0, R0, R11, RZ ;  /* 0x0000000b000a7210 */ /* 0x000fe80007f1e0ff */
[----:B------:R-:W-:Y:S01]  /*e900*/  @!PT LDS RZ, [RZ] ;  /* 0x00000000fffff984 */ /* 0x000fe20000000800 */
[----:B------:R-:W-:Y:S01]  /*e910*/  @!PT LDS RZ, [RZ] ;  /* 0x00000000fffff984 */ /* 0x000fe20000000800 */
[----:B------:R-:W-:Y:S01]  /*e920*/  @!PT LDS RZ, [RZ] ;  /* 0x00000000fffff984 */ /* 0x000fe20000000800 */
[----:B------:R2:W-:Y:S01]  /*e930*/  LDGSTS.E.BYPASS.LTC128B.128 [R213+0x5080], [R2.64], !P6 ;  /* 0x0508000002d57fae */ /* 0x0005e2000f101d4a */
        /* <DEDUP_REMOVED lines=8> */
.L_x_3021:
[----:B------:R-:W-:Y:S05]  /*e9c0*/  BSYNC B0 ;  /* 0x0000000000007941 */ /* 0x000fea0003800000 */
.L_x_3020:
        /* <DEDUP_REMOVED lines=172> */
[----:B------:R-:W-:Y:S09]  /*f490*/  FMUL.FTZ R27, R27, c[0x0][0x320] ;  /* 0x0000c8001b1b7a20 */ /* 0x000ff20000410000 */
[----:B------:R-:W1:Y:S01]  /*f4a0*/  MUFU.TANH R176, R17 ;  /* 0x0000001100b07308 */ /* 0x000e620000002400 */
[----:B----4-:R-:W4:Y:S01]  /*f4b0*/  LDSM.16.M88.4 R8, [R15+0x5800] ;  /* 0x005800000f08783b */ /* 0x010f220000000200 */
[----:B------:R-:W-:Y:S08]  /*f4c0*/  DEPBAR.LE SB0, 0x0 ;  /* 0x000080000000791a */ /* 0x000ff00000000000 */
[----:B------:R-:W1:Y:S01]  /*f4d0*/  MUFU.TANH R188, R18 ;  /* 0x0000001200bc7308 */ /* 0x000e620000002400 */
[----:B------:R-:W-:Y:S09]  /*f4e0*/  BAR.SYNC.DEFER_BLOCKING 0x0 ;  /* 0x0000000000007b1d */ /* 0x000ff20000010000 */
[----:B------:R5:W1:Y:S10]  /*f4f0*/  MUFU.TANH R183, R19 ;  /* 0x0000001300b77308 */ /* 0x000a740000002400 */
[----:B------:R1:W1:Y:S10]  /*f500*/  MUFU.TANH R173, R20 ;  /* 0x0000001400ad7308 */ /* 0x0002740000002400 */
[----:B------:R-:W2:Y:S01]  /*f510*/  MUFU.TANH R175, R26 ;  /* 0x0000001a00af7308 */ /* 0x000ea20000002400 */
[C---:B----4-:R-:W-:Y:S05]  /*f520*/  HMMA.16816.F32.BF16 R28, R184.reuse, R8, R28 ;  /* 0x00000008b81c723c */ /* 0x050fea000004181c */
[----:B-----5:R-:W-:Y:S04]  /*f530*/  FMUL.FTZ R19, R25, c[0x0][0x320] ;  /* 0x0000c80019137a20 */ /* 0x020fe80000410000 */
[----:B------:R4:W2:Y:S01]  /*f540*/  MUFU.TANH R174, R27 ;  /* 0x0000001b00ae7308 */ /* 0x0008a20000002400 */
[----:B------:R-:W-:Y:S03]  /*f550*/  HMMA.16816.F32.BF16 R32, R184, R10, R32 ;  /* 0x0000000ab820723c */ /* 0x000fe60000041820 */
[----:B-1----:R-:W-:Y:S06]  /*f560*/  FMUL.FTZ R20, R24, c[0x0][0x320] ;  /* 0x0000c80018147a20 */ /* 0x002fec0000410000 */
[----:B------:R-:W1:Y:S05]  /*f570*/  MUFU.TANH R21, R21 ;  /* 0x0000001500157308 */ /* 0x000e6a0000002400 */
[----:B------:R-:W-:Y:S05]  /*f580*/  FMUL.FTZ R18, R28, c[0x0][0x320] ;  /* 0x0000c8001c127a20 */ /* 0x000fea0000410000 */
[----:B------:R1:W1:Y:S01]  /*f590*/  MUFU.TANH R178, R22 ;  /* 0x0000001600b27308 */ /* 0x0002620000002400 */
[----:B------:R-:W-:Y:S02]  /*f5a0*/  FMUL.FTZ R17, R29, c[0x0][0x320] ;  /* 0x0000c8001d117a20 */ /* 0x000fe40000410000 */
[----:B------:R-:W-:Y:S02]  /*f5b0*/  FMUL.FTZ R28, R30, c[0x0][0x320] ;  /* 0x0000c8001e1c7a20 */ /* 0x000fe40000410000 */
[----:B----4-:R-:W-:Y:S02]  /*f5c0*/  FMUL.FTZ R27, R31, c[0x0][0x320] ;  /* 0x0000c8001f1b7a20 */ /* 0x010fe40000410000 */
        /* <DEDUP_REMOVED lines=13> */
[----:B------:R4:W1:Y:S10]  /*f6a0*/  MUFU.TANH R172, R34 ;  /* 0x0000002200ac7308 */ /* 0x0008740000002400 */
[----:B------:R4:W1:Y:S01]  /*f6b0*/  MUFU.TANH R180, R35 ;  /* 0x0000002300b47308 */ /* 0x0008620000002400 */
[----:B------:R-:W-:-:S05]  /*f6c0*/  @!P0 BRA `(.L_x_3026) ;  /* 0x000004a000008947 */ /* 0x000fca0003800000 */
[----:B--23--:R-:W-:Y:S01]  /*f6d0*/  IMAD.MOV.U32 R0, RZ, RZ, 0x1 ;  /* 0x00000001ff007424 */ /* 0x00cfe200078e00ff */
[----:B------:R-:W2:Y:S01]  /*f6e0*/  LDL R3, [R1+0x7c] ;  /* 0x00007c0001037983 */ /* 0x000ea20000100800 */
[----:B------:R-:W-:Y:S02]  /*f6f0*/  IMAD R2, R222, 0x30, R249 ;  /* 0x00000030de027824 */ /* 0x000fe400078e02f9 */
[----:B------:R-:W-:Y:S01]  /*f700*/  IMAD.MOV.U32 R223, RZ, RZ, RZ ;  /* 0x000000ffffdf7224 */ /* 0x000fe200078e00ff */
[----:B------:R-:W-:Y:S01]  /*f710*/  ISETP.NE.AND P0, PT, R0, c[0x0][0x2b8], PT ;  /* 0x0000ae0000007a0c */ /* 0x000fe20003f05270 */
[----:B-1--4-:R-:W3:Y:S06]  /*f720*/  LDL.64 R22, [R1+0x70] ;  /* 0x0000700001167983 */ /* 0x012eec0000100a00 */
[----:B------:R-:W4:Y:S01]  /*f730*/  LDL R6, [R1+0x78] ;  /* 0x0000780001067983 */ /* 0x000f220000100800 */
[----:B--2---:R-:W-:Y:S04]  /*f740*/  IADD3 R2, R2, R3, R242 ;  /* 0x0000000302027210 */ /* 0x004fe80007ffe0f2 */
[----:B------:R-:W-:Y:S05]  /*f750*/  IADD3 R2, R2, -0x30, RZ ;  /* 0xffffffd002027810 */ /* 0x000fea0007ffe0ff */
[----:B------:R-:W-:Y:S04]  /*f760*/  @P0 IMAD.HI.U32 R3, R2, c[0x0][0x2bc], RZ ;  /* 0x0000af0002030a27 */ /* 0x000fe800078e00ff */
[----:B------:R-:W-:Y:S01]  /*f770*/  IMAD.MOV.U32 R0, RZ, RZ, R2 ;  /* 0x000000ffff007224 */ /* 0x000fe200078e0002 */
[----:B------:R-:W-:Y:S04]  /*f780*/  @P0 SHF.R.U32.HI R0, RZ, c[0x0][0x2c0], R3 ;  /* 0x0000b000ff000a19 */ /* 0x000fe80000011603 */
[C---:B---3--:R-:W-:Y:S01]  /*f790*/  @!P2 IADD3 R3, P0, R0.reuse, R22, RZ ;  /* 0x000000160003a210 */ /* 0x048fe20007f1e0ff */
[----:B------:R-:W-:Y:S03]  /*f7a0*/  IMAD.MOV R4, RZ, RZ, -R0 ;  /* 0x000000ffff047224 */ /* 0x000fe600078e0a00 */
[----:B----4-:R-:W-:Y:S01]  /*f7b0*/  @!P2 LEA.HI.X.SX32 R0, R0, R6, 0x1, P0 ;  /* 0x000000060000a211 */ /* 0x010fe200000f0eff */
[----:B------:R-:W-:Y:S01]  /*f7c0*/  IMAD R225, R4, c[0x0][0x2b8], R2 ;  /* 0x0000ae0004e17a24 */ /* 0x000fe200078e0202 */
[C---:B------:R-:W-:Y:S02]  /*f7d0*/  @!P2 LEA R2, P0, R3.reuse, c[0x0][0x2a0], 0x2 ;  /* 0x0000a8000302aa11 */ /* 0x040fe400078010ff */
[----:B------:R-:W-:Y:S02]  /*f7e0*/  IADD3 R6, -R242, 0x30, RZ ;  /* 0x00000030f2067810 */ /* 0x000fe40007ffe1ff */
        /* <DEDUP_REMOVED lines=17> */
[----:B------:R1:W2:Y:S02]  /*f900*/  SHFL.IDX PT, R4, R10, RZ, 0x181f ;  /* 0x00181fff0a047589 */ /* 0x0002a400000e0000 */
.L_x_3129:
[----:B------:R-:W-:-:S05]  /*f910*/  BRA.DIV ~URZ, `(.L_x_3028) ;  /* 0x0000bf927f007947 */ /* 0x000fca000b800000 */
[----:B------:R3:W4:Y:S02]  /*f920*/  SHFL.IDX PT, R0, R11, RZ, 0x181f ;  /* 0x00181fff0b007589 */ /* 0x00072400000e0000 */
.L_x_3130:
[----:B------:R-:W-:Y:S02]  /*f930*/  SHF.R.S32.HI R2, RZ, 0x1f, R226 ;  /* 0x0000001fff027819 */ /* 0x000fe400000114e2 */
[C---:B----4-:R-:W-:Y:S04]  /*f940*/  @P0 LEA R8, P1, R226.reuse, R0, 0x1 ;  /* 0x00000000e2080211 */ /* 0x050fe800078208ff */
[----:B--2---:R-:W-:Y:S02]  /*f950*/  @P0 LEA.HI.X R9, R226, R4, R2, 0x1, P1 ;  /* 0x00000004e2090211 */ /* 0x004fe400008f0c02 */
[C---:B------:R-:W-:Y:S03]  /*f960*/  @P0 LEA R2, P1, R235.reuse, R0, 0x1 ;  /* 0x00000000eb020211 */ /* 0x040fe600078208ff */
[----:B------:R-:W-:Y:S01]  /*f970*/  @!PT LDS RZ, [RZ] ;  /* 0x00000000fffff984 */ /* 0x000fe20000000800 */
[----:B------:R-:W-:Y:S01]  /*f980*/  @!PT LDS RZ, [RZ] ;  /* 0x00000000fffff984 */ /* 0x000fe20000000800 */
[----:B------:R-:W-:Y:S01]  /*f990*/  @!PT LDS RZ, [RZ] ;  /* 0x00000000fffff984 */ /* 0x000fe20000000800 */
[----:B------:R2:W-:Y:S01]  /*f9a0*/  @P0 LDGSTS.E.BYPASS.LTC128B.128 [R213+0xa080], [R8.64], !P6 ;  /* 0x0a08000008d50fae */ /* 0x0005e2000f101d4a */
[----:B------:R-:W-:Y:S05]  /*f9b0*/  @P0 LEA.HI.X R3, R235, R4, R245, 0x1, P1 ;  /* 0x00000004eb030211 */ /* 0x000fea00008f0cf5 */
[----:B------:R4:W-:Y:S02]  /*f9c0*/  @P0 LDGSTS.E.BYPASS.LTC128B.128 [R213+0xb880], [R2.64], !P5 ;  /* 0x0b88000002d50fae */ /* 0x0009e4000e901d4a */
[C---:B----4-:R-:W-:Y:S04]  /*f9d0*/  @P0 LEA R2, P1, R234.reuse, R0, 0x1 ;  /* 0x00000000ea020211 */ /* 0x050fe800078208ff */
[----:B------:R-:W-:Y:S05]  /*f9e0*/  @P0 LEA.HI.X R3, R234, R4, R244, 0x1, P1 ;  /* 0x00000004ea030211 */ /* 0x000fea00008f0cf4 */
[----:B------:R4:W-:Y:S02]  /*f9f0*/  @P0 LDGSTS.E.BYPASS.LTC128B.128 [R213+0xd080], [R2.64], !P4 ;  /* 0x0d08000002d50fae */ /* 0x0009e4000e101d4a */
[C---:B----4-:R-:W-:Y:S04]  /*fa00*/  @P0 LEA R2, P1, R233.reuse, R0, 0x1 ;  /* 0x00000000e9020211 */ /* 0x050fe800078208ff */
[----:B------:R-:W-:Y:S05]  /*fa10*/  @P0 LEA.HI.X R3, R233, R4, R243, 0x1, P1 ;  /* 0x00000004e9030211 */ /* 0x000fea00008f0cf3 */
[----:B------:R2:W-:Y:S01]  /*fa20*/  @P0 LDGSTS.E.BYPASS.LTC128B.128 [R213+0xe880], [R2.64], !P3 ;  /* 0x0e88000002d50fae */ /* 0x0005e2000d901d4a */
[----:B------:R-:W-:Y:S01]  /*fa30*/  ISETP.GE.AND P0, PT, R6, 0x21, PT ;  /* 0x000000210600780c */ /* 0x000fe20003f06270 */
[----:B------:R-:W-:-:S06]  /*fa40*/  BRA.DIV ~URZ, `(.L_x_3029) ;  /* 0x0000bed27f007947 */ /* 0x000fcc000b800000 */
[----:B------:R4:W1:Y:S04]  /*fa50*/  SHFL.IDX PT, R4, R10, 0x1, 0x181f ;  /* 0x00381f000a047f89 */ /* 0x00086800000e0000 */
[----:B------:R4:W2:Y:S02]  /*fa60*/  SHFL.IDX PT, R0, R11, 0x1, 0x181f ;  /* 0x00381f000b007f89 */ /* 0x0008a400000e0000 */
.L_x_3131:
[----:B--2---:R-:W-:Y:S02]  /*fa70*/  SHF.R.S32.HI R2, RZ, 0x1f, R226 ;  /* 0x0000001fff027819 */ /* 0x004fe400000114e2 */
[C---:B------:R-:W-:Y:S04]  /*fa80*/  @P0 LEA R8, P1, R226.reuse, R0, 0x1 ;  /* 0x00000000e2080211 */ /* 0x040fe800078208ff */
[----:B-1----:R-:W-:Y:S02]  /*fa90*/  @P0 LEA.HI.X R9, R226, R4, R2, 0x1, P1 ;  /* 0x00000004e2090211 */ /* 0x002fe400008f0c02 */
[C---:B------:R-:W-:Y:S03]  /*faa0*/  @P0 LEA R2, P1, R235.reuse, R0, 0x1 ;  /* 0x00000000eb020211 */ /* 0x040fe600078208ff */
[----:B------:R-:W-:Y:S01]  /*fab0*/  @!PT LDS RZ, [RZ] ;  /* 0x00000000fffff984 */ /* 0x000fe20000000800 */
[----:B------:R-:W-:Y:S01]  /*fac0*/  @!PT LDS RZ, [RZ] ;  /* 0x00000000fffff984 */ /* 0x000fe20000000800 */
[----:B------:R-:W-:Y:S01]  /*fad0*/  @!PT LDS RZ, [RZ] ;  /* 0x00000000fffff984 */ /* 0x000fe20000000800 */
[----:B------:R1:W-:Y:S01]  /*fae0*/  @P0 LDGSTS.E.BYPASS.LTC128B.128 [R213+0xb080], [R8.64], !P6 ;  /* 0x0b08000008d50fae */ /* 0x0003e2000f101d4a */
[----:B------:R-:W-:Y:S05]  /*faf0*/  @P0 LEA.HI.X R3, R235, R4, R245, 0x1, P1 ;  /* 0x00000004eb030211 */ /* 0x000fea00008f0cf5 */
[----:B------:R2:W-:Y:S02]  /*fb00*/  @P0 LDGSTS.E.BYPASS.LTC128B.128 [R213+0xc880], [R2.64], !P5 ;  /* 0x0c88000002d50fae */ /* 0x0005e4000e901d4a */
[C---:B--2---:R-:W-:Y:S04]  /*fb10*/  @P0 LEA R2, P1, R234.reuse, R0, 0x1 ;  /* 0x00000000ea020211 */ /* 0x044fe800078208ff */
[----:B------:R-:W-:Y:S05]  /*fb20*/  @P0 LEA.HI.X R3, R234, R4, R244, 0x1, P1 ;  /* 0x00000004ea030211 */ /* 0x000fea00008f0cf4 */
[----:B------:R2:W-:Y:S02]  /*fb30*/  @P0 LDGSTS.E.BYPASS.LTC128B.128 [R213+0xe080], [R2.64], !P4 ;  /* 0x0e08000002d50fae */ /* 0x0005e4000e101d4a */
[C---:B--2---:R-:W-:Y:S04]  /*fb40*/  @P0 LEA R2, P1, R233.reuse, R0, 0x1 ;  /* 0x00000000e9020211 */ /* 0x044fe800078208ff */
[----:B------:R-:W-:Y:S05]  /*fb50*/  @P0 LEA.HI.X R3, R233, R4, R243, 0x1, P1 ;  /* 0x00000004e9030211 */ /* 0x000fea00008f0cf3 */
[----:B------:R1:W-:Y:S04]  /*fb60*/  @P0 LDGSTS.E.BYPASS.LTC128B.128 [R213+0xf880], [R2.64], !P3 ;  /* 0x0f88000002d50fae */ /* 0x0003e8000d901d4a */
.L_x_3026:
[----:B--23--:R-:W-:Y:S05]  /*fb70*/  BSYNC B0 ;  /* 0x0000000000007941 */ /* 0x00cfea0003800000 */
.L_x_3025:
[----:B------:R-:W2:Y:S01]  /*fb80*/  LDL R4, [R1+0x4] ;  /* 0x0000040001047983 */ /* 0x000ea20000100800 */
[----:B------:R-:W-:Y:S02]  /*fb90*/  IMAD.MOV.U32 R0, RZ, RZ, 0x1 ;  /* 0x00000001ff007424 */ /* 0x000fe400078e00ff */
[----:B------:R-:W-:Y:S01]  /*fba0*/  IMAD R6, R222, -0x30, RZ ;  /* 0xffffffd0de067824 */ /* 0x000fe200078e02ff */
[----:B------:R-:W0:Y:S02]  /*fbb0*/  LDGDEPBAR ;  /* 0x00000000000079af */ /* 0x000e240000000000 */
[----:B------:R-:W-:Y:S02]  /*fbc0*/  ISETP.NE.AND P0, PT, R0, c[0x0][0x2c4], PT ;  /* 0x0000b10000007a0c */ /* 0x000fe40003f05270 */
[----:B------:R-:W-:Y:S04]  /*fbd0*/  IADD3 R6, -R217, 0x1, R6 ;  /* 0x00000001d9067810 */ /* 0x000fe80007ffe106 */
[----:B------:R-:W-:Y:S01]  /*fbe0*/  IADD3 R6, -R221, R6, R5 ;  /* 0x00000006dd067210 */ /* 0x000fe20007ffe105 */
[----:B--2---:R-:W-:Y:S05]  /*fbf0*/  IMAD R4, R4, 0x80, R220 ;  /* 0x0000008004047824 */ /* 0x004fea00078e02dc */
[----:B------:R-:W-:Y:S05]  /*fc00*/  IADD3 R4, R218, R4, R219 ;  /* 0x00000004da047210 */ /* 0x000fea0007ffe0db */
[----:B------:R-:W-:Y:S05]  /*fc10*/  @P0 IMAD.HI.U32 R0, R4, c[0x0][0x2c8], RZ ;  /* 0x0000b20004000a27 */ /* 0x000fea00078e00ff */
[----:B------:R-:W-:Y:S01]  /*fc20*/  @P0 SHF.R.U32.HI R4, RZ, c[0x0][0x2cc], R0 ;  /* 0x0000b300ff040a19 */ /* 0x000fe20000011600 */
[----:B------:R-:W-:-:S05]  /*fc30*/  BRA.DIV ~URZ, `(.L_x_3030) ;  /* 0x0000bdb27f007947 */ /* 0x000fca000b800000 */
[----:B------:R2:W3:Y:S02]  /*fc40*/  SHFL.IDX PT, R0, R4, RZ, 0x1c1f ;  /* 0x001c1fff04007589 */ /* 0x0004e400000e0000 */
.L_x_3132:
[----:B---3--:R-:W-:Y:S05]  /*fc50*/  IMAD.IADD R0, R6, 0x1, R0 ;  /* 0x0000000106007824 */ /* 0x008fea00078e0200 */
[----:B------:R-:W-:Y:S04]  /*fc60*/  ISETP.GT.AND P0, PT, R0, RZ, PT ;  /* 0x000000ff0000720c */ /* 0x000fe80003f04270 */
[----:B-1----:R-:W-:Y:S02]  /*fc70*/  FSEL R8, R182, -INF , P0 ;  /* 0xff800000b6087808 */ /* 0x002fe40000000000 */
[C---:B------:R-:W-:Y:S04]  /*fc80*/  ISETP.GT.AND P0, PT, R0.reuse, 0x1, PT ;  /* 0x000000010000780c */ /* 0x040fe80003f04270 */
[----:B------:R-:W-:Y:S02]  /*fc90*/  FSEL R25, R181, -INF , P0 ;  /* 0xff800000b5197808 */ /* 0x000fe40000000000 */
[C---:B------:R-:W-:Y:S04]  /*fca0*/  ISETP.GT.AND P0, PT, R0.reuse, 0x8, PT ;  /* 0x000000080000780c */ /* 0x040fe80003f04270 */
[----:B------:R-:W-:Y:S02]  /*fcb0*/  FSEL R24, R179, -INF , P0 ;  /* 0xff800000b3187808 */ /* 0x000fe40000000000 */
[----:B------:R-:W-:Y:S04]  /*fcc0*/  ISETP.GT.AND P0, PT, R0, 0x9, PT ;  /* 0x000000090000780c */ /* 0x000fe80003f04270 */
[----:B----4-:R-:W-:Y:S02]  /*fcd0*/  FSEL R23, R176, -INF , P0 ;  /* 0xff800000b0177808 */ /* 0x010fe40000000000 */
[C---:B------:R-:W-:Y:S04]  /*fce0*/  ISETP.GT.AND P0, PT, R0.reuse, 0x10, PT ;  /* 0x000000100000780c */ /* 0x040fe80003f04270 */
[----:B------:R-:W-:Y:S02]  /*fcf0*/  FSEL R22, R173, -INF , P0 ;  /* 0xff800000ad167808 */ /* 0x000fe40000000000 */
[C---:B------:R-:W-:Y:S04]  /*fd00*/  ISETP.GT.AND P0, PT, R0.reuse, 0x11, PT ;  /* 0x000000110000780c */ /* 0x040fe80003f04270 */
[----:B------:R-:W-:Y:S02]  /*fd10*/  FSEL R21, R21, -INF , P0 ;  /* 0xff80000015157808 */ /* 0x000fe40000000000 */
[----:B------:R-:W-:Y:S04]  /*fd20*/  ISETP.GT.AND P0, PT, R0, 0x18, PT ;  /* 0x000000180000780c */ /* 0x000fe80003f04270 */
        /* <DEDUP_REMOVED lines=9> */
[----:B------:R-:W-:Y:S04]  /*fdc0*/  ISETP.GT.AND P0, PT, R0, 0x29, PT ;  /* 0x000000290000780c */ /* 0x000fe80003f04270 */
[----:B------:R-:W-:Y:S01]  /*fdd0*/  FSEL R11, R26, -INF , P0 ;  /* 0xff8000001a0b7808 */ /* 0x000fe20000000000 */
[----:B------:R-:W-:-:S05]  /*fde0*/  BRA.DIV ~URZ, `(.L_x_3031) ;  /* 0x0000bc727f007947 */ /* 0x000fca000b800000 */
[----:B------:R-:W1:Y:S02]  /*fdf0*/  SHFL.IDX PT, R0, R4, 0x1, 0x1c1f ;  /* 0x003c1f0004007f89 */ /* 0x000e6400000e0000 */
[----:B-1----:R-:W-:Y:S05]  /*fe00*/  IMAD.IADD R0, R6, 0x1, R0 ;  /* 0x0000000106007824 */ /* 0x002fea00078e0200 */
[----:B------:R-:W-:Y:S04]  /*fe10*/  ISETP.GT.AND P0, PT, R0, RZ, PT ;  /* 0x000000ff0000720c */ /* 0x000fe80003f04270 */
        /* <DEDUP_REMOVED lines=11> */
[C---:B------:R-:W-:Y:S04]  /*fed0*/  ISETP.GT.AND P0, PT, R0.reuse, 0x18, PT ;  /* 0x000000180000780c */ /* 0x040fe80003f04270 */
[----:B------:R-:W-:Y:S02]  /*fee0*/  FSEL R30, R175, -INF , P0 ;  /* 0xff800000af1e7808 */ /* 0x000fe40000000000 */
[----:B------:R-:W-:Y:S04]  /*fef0*/  ISETP.GT.AND P0, PT, R0, 0x19, PT ;  /* 0x000000190000780c */ /* 0x000fe80003f04270 */
[----:B------:R-:W-:Y:S02]  /*ff00*/  FSEL R29, R174, -INF , P0 ;  /* 0xff800000ae1d7808 */ /* 0x000fe40000000000 */
[----:B------:R-:W-:Y:S04]  /*ff10*/  ISETP.GT.AND P0, PT, R0, 0x20, PT ;  /* 0x000000200000780c */ /* 0x000fe80003f04270 */
[----:B------:R-:W-:Y:S02]  /*ff20*/  FSEL R28, R28, -INF , P0 ;  /* 0xff8000001c1c7808 */ /* 0x000fe40000000000 */
[C---:B------:R-:W-:Y:S04]  /*ff30*/  ISETP.GT.AND P0, PT, R0.reuse, 0x21, PT ;  /* 0x000000210000780c */ /* 0x040fe80003f04270 */
[----:B------:R-:W-:Y:S02]  /*ff40*/  FSEL R27, R27, -INF , P0 ;  /* 0xff8000001b1b7808 */ /* 0x000fe40000000000 */
[----:B------:R-:W-:Y:S04]  /*ff50*/  ISETP.GT.AND P0, PT, R0, 0x28, PT ;  /* 0x000000280000780c */ /* 0x000fe80003f04270 */
[----:B------:R-:W-:Y:S02]  /*ff60*/  FSEL R26, R172, -INF , P0 ;  /* 0xff800000ac1a7808 */ /* 0x000fe40000000000 */
[----:B------:R-:W-:Y:S02]  /*ff70*/  ISETP.GT.AND P0, PT, R0, 0x29, PT ;  /* 0x000000290000780c */ /* 0x000fe40003f04270 */
        /* <DEDUP_REMOVED lines=31> */
[----:B------:R1:W3:Y:S02]  /*10170*/  SHFL.BFLY PT, R2, R0, 0x1, 0x1f ;  /* 0x0c201f0000027f89 */ /* 0x0002e400000e0000 */
.L_x_3133:
[----:B------:R-:W-:Y:S01]  /*10180*/  FSETP.NEU.FTZ.AND P0, PT, R6, -INF , PT ;  /* 0xff8000000600780b */ /* 0x000fe20003f1d000 */
[----:B------:R-:W-:Y:S01]  /*10190*/  WARPSYNC 0xffffffff ;  /* 0xffffffff00007948 */ /* 0x000fe20003800000 */
[----:B---3--:R-:W-:Y:S01]  /*101a0*/  FMNMX.FTZ R3, R2, R0, !PT ;  /* 0x0000000002037209 */ /* 0x008fe20007810000 */
[C---:B------:R-:W-:Y:S01]  /*101b0*/  FMUL.FTZ R2, R6.reuse, c[0x0][0x2d0] ;  /* 0x0000b40006027a20 */ /* 0x040fe20000410000 */
[----:B-1----:R-:W-:Y:S03]  /*101c0*/  FSEL R0, R6, RZ, P0 ;  /* 0x000000ff06007208 */ /* 0x002fe60000000000 */
[C---:B--2---:R-:W-:Y:S01]  /*101d0*/  FMUL.FTZ R4, R3.reuse, c[0x0][0x2d0] ;  /* 0x0000b40003047a20 */ /* 0x044fe20000410000 */
[----:B------:R-:W-:Y:S01]  /*101e0*/  FSEL R2, R2, RZ, P0 ;  /* 0x000000ff02027208 */ /* 0x000fe20000000000 */
[----:B------:R-:W-:Y:S01]  /*101f0*/  FADD.FTZ R0, -R0, R13 ;  /* 0x0000000d00007221 */ /* 0x000fe20000010100 */
[----:B------:R-:W-:Y:S03]  /*10200*/  FSETP.NEU.FTZ.AND P0, PT, R3, -INF , PT ;  /* 0xff8000000300780b */ /* 0x000fe60003f1d000 */
[----:B------:R-:W-:Y:S01]  /*10210*/  FMUL.FTZ R0, R0, c[0x0][0x2d0] ;  /* 0x0000b40000007a20 */ /* 0x000fe20000410000 */
[----:B------:R-:W-:Y:S01]  /*10220*/  FSEL R4, R4, RZ, P0 ;  /* 0x000000ff04047208 */ /* 0x000fe20000000000 */
        /* <DEDUP_REMOVED lines=36> */
[----:B------:R-:W-:Y:S01]  /*10470*/  FMUL.FTZ R21, R0, R161 ;  /* 0x000000a100157220 */ /* 0x000fe20000410000 */
[----:B------:R-:W-:Y:S01]  /*10480*/  ISETP.GT.AND P0, PT, R222, R216, PT ;  /* 0x000000d8de00720c */ /* 0x000fe20003f04270 */
[----:B------:R-:W-:Y:S01]  /*10490*/  FADD.FTZ R8, R24, R8 ;  /* 0x0000000818087221 */ /* 0x000fe20000010000 */
[----:B------:R-:W-:Y:S01]  /*104a0*/  MUFU.EX2 R161, R13 ;  /* 0x0000000d00a17308 */ /* 0x000fe20000000800 */
[----:B------:R-:W-:Y:S01]  /*104b0*/  FADD.FTZ R2, -R2, R14 ;  /* 0x0000000e02027221 */ /* 0x000fe20000010100 */
[----:B------:R-:W-:Y:S01]  /*104c0*/  IADD3 R222, R222, -0x1, RZ ;  /* 0xffffffffdede7810 */ /* 0x000fe20007ffe0ff */
[----:B------:R-:W-:Y:S02]  /*104d0*/  FADD.FTZ R177, R23, R8 ;  /* 0x0000000817b17221 */ /* 0x000fe40000010000 */
[----:B------:R-:W-:Y:S02]  /*104e0*/  FMUL.FTZ R2, R2, c[0x0][0x2d0] ;  /* 0x0000b40002027a20 */ /* 0x000fe40000410000 */
[C---:B------:R-:W-:Y:S02]  /*104f0*/  FMUL.FTZ R8, R0.reuse, R168 ;  /* 0x000000a800087220 */ /* 0x040fe40000410000 */
[--C-:B------:R-:W-:Y:S01]  /*10500*/  FFMA.FTZ R14, R33, c[0x0][0x2d0], -R4.reuse ;  /* 0x0000b400210e7a23 */ /* 0x100fe20000010804 */
[----:B------:R-:W-:Y:S01]  /*10510*/  MUFU.EX2 R168, R35 ;  /* 0x0000002300a87308 */ /* 0x000fe20000000800 */
[C---:B------:R-:W-:Y:S02]  /*10520*/  FMUL.FTZ R33, R0.reuse, R149 ;  /* 0x0000009500217220 */ /* 0x040fe40000410000 */
[C---:B----4-:R-:W-:Y:S02]  /*10530*/  FMUL.FTZ R9, R0.reuse, R169 ;  /* 0x000000a900097220 */ /* 0x050fe40000410000 */
[----:B------:R-:W-:Y:S02]  /*10540*/  FMUL.FTZ R20, R0, R160 ;  /* 0x000000a000147220 */ /* 0x000fe40000410000 */
[----:B------:R-:W-:Y:S02]  /*10550*/  FFMA.FTZ R4, R10, c[0x0][0x2d0], -R4 ;  /* 0x0000b4000a047a23 */ /* 0x000fe40000010804 */
[C---:B------:R-:W-:Y:S01]  /*10560*/  FMUL.FTZ R16, R0.reuse, R164 ;  /* 0x000000a400107220 */ /* 0x040fe20000410000 */
[----:B------:R-:W1:Y:S01]  /*10570*/  MUFU.EX2 R2, R2 ;  /* 0x0000000200027308 */ /* 0x000e620000000800 */
[C---:B------:R-:W-:Y:S02]  /*10580*/  FMUL.FTZ R17, R0.reuse, R165 ;  /* 0x000000a500117220 */ /* 0x040fe40000410000 */
[C---:B------:R-:W-:Y:S02]  /*10590*/  FMUL.FTZ R25, R0.reuse, R157 ;  /* 0x0000009d00197220 */ /* 0x040fe40000410000 */
        /* <DEDUP_REMOVED lines=12> */
[C---:B-1----:R-:W-:Y:S02]  /*10660*/  FMUL.FTZ R34, R2.reuse, R150 ;  /* 0x0000009602227220 */ /* 0x042fe40000410000 */
[C---:B------:R-:W-:Y:S02]  /*10670*/  FMUL.FTZ R35, R2.reuse, R151 ;  /* 0x0000009702237220 */ /* 0x040fe40000410000 */
[----:B------:R-:W1:Y:S01]  /*10680*/  LDSM.16.MT88.4 R148, [R193] ;  /* 0x00000000c194783b */ /* 0x000e620000004200 */
[C---:B------:R-:W-:Y:S01]  /*10690*/  FMUL.FTZ R10, R2.reuse, R170 ;  /* 0x000000aa020a7220 */ /* 0x040fe20000410000 */
[----:B------:R-:W3:Y:S01]  /*106a0*/  MUFU.EX2 R13, R184 ;  /* 0x000000b8000d7308 */ /* 0x000ee20000000800 */
[C---:B------:R-:W-:Y:S01]  /*106b0*/  FMUL.FTZ R11, R2.reuse, R171 ;  /* 0x000000ab020b7220 */ /* 0x040fe20000410000 */
[----:B--2---:R-:W-:Y:S01]  /*106c0*/  F2FP.BF16.PACK_AB R175, R215, R161 ;  /* 0x000000a1d7af723e */ /* 0x004fe200000010ff */
[----:B------:R-:W-:Y:S01]  /*106d0*/  FFMA.FTZ R160, R2, R229, R173 ;  /* 0x000000e502a07223 */ /* 0x000fe200000100ad */
[----:B------:R-:W-:Y:S01]  /*106e0*/  F2FP.BF16.PACK_AB R173, R168, R173 ;  /* 0x000000ada8ad723e */ /* 0x000fe200000010ff */
        /* <DEDUP_REMOVED lines=19> */
[----:B------:R-:W-:Y:S01]  /*10820*/  FMUL.FTZ R49, R0, R49 ;  /* 0x0000003100317220 */ /* 0x000fe20000410000 */
[C---:B-1----:R-:W-:Y:S05]  /*10830*/  HMMA.16816.F32.BF16 R8, R172.reuse, R148, R8 ;  /* 0x00000094ac08723c */ /* 0x042fea0000041808 */
        /* <DEDUP_REMOVED lines=95> */
[C---:B------:R-:W-:Y:S01]  /*10e30*/  FMUL.FTZ R134, R2.reuse, R134 ;  /* 0x0000008602867220 */ /* 0x040fe20000410000 */
[C---:B-1----:R-:W-:Y:S03]  /*10e40*/  HMMA.16816.F32.BF16 R44, R172.reuse, R148, R44 ;  /* 0x00000094ac2c723c */ /* 0x042fe6000004182c */
[C---:B------:R-:W-:Y:S02]  /*10e50*/  FMUL.FTZ R135, R2.reuse, R135 ;  /* 0x0000008702877220 */ /* 0x040fe40000410000 */
[C---:B------:R-:W-:Y:S02]  /*10e60*/  FMUL.FTZ R138, R2.reuse, R138 ;  /* 0x0000008a028a7220 */ /* 0x040fe40000410000 */
[----:B------:R-:W-:Y:S01]  /*10e70*/  FMUL.FTZ R139, R2, R139 ;  /* 0x0000008b028b7220 */ /* 0x000fe20000410000 */
[C---:B------:R-:W-:Y:S01]  /*10e80*/  HMMA.16816.F32.BF16 R48, R172.reuse, R150, R48 ;  /* 0x00000096ac30723c */ /* 0x040fe20000041830 */
[----:B------:R-:W1:Y:S01]  /*10e90*/  LDSM.16.MT88.4 R148, [R194+0x1800] ;  /* 0x00180000c294783b */ /* 0x000e620000004200 */
[----:B------:R-:W2:Y:S02]  /*10ea0*/  MUFU.EX2 R2, R183 ;  /* 0x000000b700027308 */ /* 0x000ea40000000800 */
[C---:B------:R-:W-:Y:S02]  /*10eb0*/  FMUL.FTZ R132, R0.reuse, R132 ;  /* 0x0000008400847220 */ /* 0x040fe40000410000 */
[C---:B------:R-:W-:Y:S02]  /*10ec0*/  FMUL.FTZ R133, R0.reuse, R133 ;  /* 0x0000008500857220 */ /* 0x040fe40000410000 */
[C---:B------:R-:W-:Y:S04]  /*10ed0*/  FMUL.FTZ R136, R0.reuse, R136 ;  /* 0x0000008800887220 */ /* 0x040fe80000410000 */
[----:B------:R-:W-:Y:S02]  /*10ee0*/  FMUL.FTZ R137, R0, R137 ;  /* 0x0000008900897220 */ /* 0x000fe40000410000 */
[----:B---3--:R-:W-:Y:S02]  /*10ef0*/  FADD.FTZ R0, R13, R177 ;  /* 0x000000b10d007221 */ /* 0x008fe40000010000 */
[----:B------:R-:W3:Y:S02]  /*10f00*/  MUFU.EX2 R177, R185 ;  /* 0x000000b900b17308 */ /* 0x000ee40000000800 */
[----:B--2---:R-:W-:Y:S04]  /*10f10*/  FADD.FTZ R0, R2, R0 ;  /* 0x0000000002007221 */ /* 0x004fe80000010000 */
        /* <DEDUP_REMOVED lines=59> */
[----:B------:R-:W-:Y:S02]  /*112d0*/  MOV R13, R6 ;  /* 0x00000006000d7202 */ /* 0x000fe40000000f00 */
        /* <DEDUP_REMOVED lines=12> */
[-C--:B------:R-:W-:Y:S01]  /*113a0*/  MOV R14, R3.reuse ;  /* 0x00000003000e7202 */ /* 0x080fe20000000f00 */
[C---:B--2---:R-:W-:Y:S03]  /*113b0*/  HMMA.16816.F32.BF16 R36, R148.reuse, R156, R36 ;  /* 0x0000009c9424723c */ /* 0x044fe60000041824 */
[----:B------:R-:W-:Y:S01]  /*113c0*/  FADD.FTZ R229, R4, R0 ;  /* 0x0000000004e57221 */ /* 0x000fe20000010000 */
[----:B------:R-:W-:Y:S04]  /*113d0*/  MOV R4, R3 ;  /* 0x0000000300047202 */ /* 0x000fe80000000f00 */
        /* <DEDUP_REMOVED lines=84> */
.L_x_3019:
[----:B------:R-:W-:-:S13]  /*11920*/  ISETP.GE.AND P0, PT, R222, R241, PT ;  /* 0x000000f1de00720c */ /* 0x000fda0003f06270 */
[----:B------:R-:W-:Y:S05]  /*11930*/  @!P0 BRA `(.L_x_3033) ;  /* 0x00002fa000008947 */ /* 0x000fea0003800000 */
[----:B------:R-:W-:Y:S02]  /*11940*/  IADD3 R224, -R242, 0x30, RZ ;  /* 0x00000030f2e07810 */ /* 0x000fe40007ffe1ff */
.L_x_3045:
        /* <DEDUP_REMOVED lines=19> */
[----:B------:R1:W1:Y:S01]  /*11a80*/  LDSM.16.M88.4 R172, [R192+0x1000] ;  /* 0x00100000c0ac783b */ /* 0x0002620000000200 */
[----:B------:R-:W-:Y:S03]  /*11a90*/  MOV R5, R6 ;  /* 0x0000000600057202 */ /* 0x000fe60000000f00 */
[----:B------:R1:W1:Y:S04]  /*11aa0*/  LDSM.16.M88.4 R176, [R198] ;  /* 0x00000000c6b0783b */ /* 0x0002680000000200 */
[----:B------:R1:W1:Y:S04]  /*11ab0*/  LDSM.16.M88.4 R180, [R201] ;  /* 0x00000000c9b4783b */ /* 0x0002680000000200 */
[----:B------:R1:W1:Y:S04]  /*11ac0*/  LDSM.16.M88.4 R184, [R211] ;  /* 0x00000000d3b8783b */ /* 0x0002680000000200 */
[----:B------:R1:W1:Y:S01]  /*11ad0*/  LDSM.16.M88.4 R188, [R212] ;  /* 0x00000000d4bc783b */ /* 0x0002620000000200 */
[----:B------:R-:W-:-:S05]  /*11ae0*/  BRA.DIV ~URZ, `(.L_x_3034) ;  /* 0x0000a3f27f007947 */ /* 0x000fca000b800000 */
[----:B------:R4:W3:Y:S02]  /*11af0*/  SHFL.IDX PT, R0, R10, RZ, 0x181f ;  /* 0x00181fff0a007589 */ /* 0x0008e400000e0000 */
.L_x_3134:
[----:B------:R-:W5:Y:S01]  /*11b00*/  SHFL.IDX PT, R2, R11, RZ, 0x181f ;  /* 0x00181fff0b027589 */ /* 0x000f6200000e0000 */
[----:B------:R-:W-:Y:S01]  /*11b10*/  SHF.R.S32.HI R3, RZ, 0x1f, R226 ;  /* 0x0000001fff037819 */ /* 0x000fe200000114e2 */
[C---:B------:R-:W-:Y:S01]  /*11b20*/  IMAD.SHL.U32 R236, R226.reuse, 0x2, RZ ;  /* 0x00000002e2ec7824 */ /* 0x040fe200078e00ff */
[C---:B------:R-:W-:Y:S01]  /*11b30*/  SHF.L.U64.HI R221, R235.reuse, 0x1, R245 ;  /* 0x00000001ebdd7819 */ /* 0x040fe200000102f5 */
[----:B------:R-:W-:Y:S01]  /*11b40*/  IMAD.SHL.U32 R219, R235, 0x2, RZ ;  /* 0x00000002ebdb7824 */ /* 0x000fe200078e00ff */
[----:B------:R-:W-:Y:S01]  /*11b50*/  SHF.L.U64.HI R220, R226, 0x1, R3 ;  /* 0x00000001e2dc7819 */ /* 0x000fe20000010203 */
[C---:B------:R-:W-:Y:S01]  /*11b60*/  IMAD.SHL.U32 R216, R234.reuse, 0x2, RZ ;  /* 0x00000002ead87824 */ /* 0x040fe200078e00ff */
[----:B------:R-:W-:Y:S01]  /*11b70*/  SHF.L.U64.HI R218, R234, 0x1, R244 ;  /* 0x00000001eada7819 */ /* 0x000fe200000102f4 */
[C---:B------:R-:W-:Y:S01]  /*11b80*/  IMAD.SHL.U32 R215, R233.reuse, 0x2, RZ ;  /* 0x00000002e9d77824 */ /* 0x040fe200078e00ff */
[----:B------:R-:W-:Y:S01]  /*11b90*/  SHF.L.U64.HI R217, R233, 0x1, R243 ;  /* 0x00000001e9d97819 */ /* 0x000fe200000102f3 */
[----:B------:R-:W-:Y:S01]  /*11ba0*/  BSSY B0, `(.L_x_3035) ;  /* 0x0000023000007945 */ /* 0x000fe20003800000 */
[----:B------:R-:W-:Y:S02]  /*11bb0*/  LOP3.LUT P1, RZ, R232, 0x1, RZ, 0xc0, !PT ;  /* 0x00000001e8ff7812 */ /* 0x000fe4000782c0ff */
[----:B-----5:R-:W-:Y:S05]  /*11bc0*/  IADD3 R8, P0, R2, R236, RZ ;  /* 0x000000ec02087210 */ /* 0x020fea0007f1e0ff */
[----:B---3--:R-:W-:Y:S05]  /*11bd0*/  IMAD.X R9, R0, 0x1, R220, P0 ;  /* 0x0000000100097824 */ /* 0x008fea00000e06dc */
[----:B------:R-:W-:Y:S01]  /*11be0*/  @!PT LDS RZ, [RZ] ;  /* 0x00000000fffff984 */ /* 0x000fe20000000800 */
[----:B------:R-:W-:Y:S01]  /*11bf0*/  @!PT LDS RZ, [RZ] ;  /* 0x00000000fffff984 */ /* 0x000fe20000000800 */
[----:B------:R3:W-:Y:S02]  /*11c00*/  LDGSTS.E.BYPASS.LTC128B.128 [R213+0x4080], [R8.64], !P6 ;  /* 0x0408000008d57fae */ /* 0x0007e4000f101d4a */
[----:B---3--:R-:W-:Y:S05]  /*11c10*/  IADD3 R8, P0, R2, R219, RZ ;  /* 0x000000db02087210 */ /* 0x008fea0007f1e0ff */
[----:B------:R-:W-:Y:S05]  /*11c20*/  IMAD.X R9, R0, 0x1, R221, P0 ;  /* 0x0000000100097824 */ /* 0x000fea00000e06dd */
[----:B------:R3:W-:Y:S02]  /*11c30*/  LDGSTS.E.BYPASS.LTC128B.128 [R213+0x5880], [R8.64], !P5 ;  /* 0x0588000008d57fae */ /* 0x0007e4000e901d4a */
[----:B---3--:R-:W-:Y:S05]  /*11c40*/  IADD3 R8, P0, R2, R216, RZ ;  /* 0x000000d802087210 */ /* 0x008fea0007f1e0ff */
[----:B------:R-:W-:Y:S01]  /*11c50*/  IMAD.X R9, R0, 0x1, R218, P0 ;  /* 0x0000000100097824 */ /* 0x000fe200000e06da */
[----:B------:R-:W-:Y:S04]  /*11c60*/  IADD3 R2, P0, R2, R215, RZ ;  /* 0x000000d702027210 */ /* 0x000fe80007f1e0ff */
[----:B------:R3:W-:Y:S01]  /*11c70*/  LDGSTS.E.BYPASS.LTC128B.128 [R213+0x7080], [R8.64], !P4 ;  /* 0x0708000008d57fae */ /* 0x0007e2000e101d4a */
[----:B------:R-:W-:Y:S05]  /*11c80*/  IMAD.X R3, R0, 0x1, R217, P0 ;  /* 0x0000000100037824 */ /* 0x000fea00000e06d9 */
[----:B------:R3:W-:Y:S01]  /*11c90*/  LDGSTS.E.BYPASS.LTC128B.128 [R213+0x8880], [R2.64], !P3 ;  /* 0x0888000002d57fae */ /* 0x0007e2000d901d4a */
[----:B------:R-:W-:-:S05]  /*11ca0*/  @P1 BRA `(.L_x_3036) ;  /* 0x0000012000001947 */ /* 0x000fca0003800000 */
[----:B------:R-:W-:-:S05]  /*11cb0*/  BRA.DIV ~URZ, `(.L_x_3037) ;  /* 0x0000a2927f007947 */ /* 0x000fca000b800000 */
[----:B---3--:R3:W4:Y:S04]  /*11cc0*/  SHFL.IDX PT, R8, R10, 0x1, 0x181f ;  /* 0x00381f000a087f89 */ /* 0x00872800000e0000 */
[----:B------:R3:W2:Y:S02]  /*11cd0*/  SHFL.IDX PT, R0, R11, 0x1, 0x181f ;  /* 0x00381f000b007f89 */ /* 0x0006a400000e0000 */
.L_x_3135:
[----:B--2---:R-:W-:Y:S05]  /*11ce0*/  IADD3 R2, P0, R0, R236, RZ ;  /* 0x000000ec00027210 */ /* 0x004fea0007f1e0ff */
[----:B----4-:R-:W-:Y:S05]  /*11cf0*/  IMAD.X R3, R8, 0x1, R220, P0 ;  /* 0x0000000108037824 */ /* 0x010fea00000e06dc */
[----:B------:R-:W-:Y:S01]  /*11d00*/  @!PT LDS RZ, [RZ] ;  /* 0x00000000fffff984 */ /* 0x000fe20000000800 */
[----:B------:R-:W-:Y:S01]  /*11d10*/  @!PT LDS RZ, [RZ] ;  /* 0x00000000fffff984 */ /* 0x000fe20000000800 */
[----:B------:R-:W-:Y:S01]  /*11d20*/  @!PT LDS RZ, [RZ] ;  /* 0x00000000fffff984 */ /* 0x000fe20000000800 */
[----:B------:R2:W-:Y:S02]  /*11d30*/  LDGSTS.E.BYPASS.LTC128B.128 [R213+0x5080], [R2.64], !P6 ;  /* 0x0508000002d57fae */ /* 0x0005e4000f101d4a */
[----:B--2---:R-:W-:Y:S05]  /*11d40*/  IADD3 R2, P0, R0, R219, RZ ;  /* 0x000000db00027210 */ /* 0x004fea0007f1e0ff */
[----:B------:R-:W-:Y:S01]  /*11d50*/  IMAD.X R3, R8, 0x1, R221, P0 ;  /* 0x0000000108037824 */ /* 0x000fe200000e06dd */
[----:B---3--:R-:W-:Y:S04]  /*11d60*/  IADD3 R10, P0, R0, R216, RZ ;  /* 0x000000d8000a7210 */ /* 0x008fe80007f1e0ff */
[----:B------:R2:W-:Y:S01]  /*11d70*/  LDGSTS.E.BYPASS.LTC128B.128 [R213+0x6880], [R2.64], !P5 ;  /* 0x0688000002d57fae */ /* 0x0005e2000e901d4a */
[----:B------:R-:W-:Y:S05]  /*11d80*/  IMAD.X R11, R8, 0x1, R218, P0 ;  /* 0x00000001080b7824 */ /* 0x000fea00000e06da */
[----:B------:R3:W-:Y:S01]  /*11d90*/  LDGSTS.E.BYPASS.LTC128B.128 [R213+0x8080], [R10.64], !P4 ;  /* 0x080800000ad57fae */ /* 0x0007e2000e101d4a */
[----:B--2---:R-:W-:Y:S05]  /*11da0*/  IADD3 R2, P0, R0, R215, RZ ;  /* 0x000000d700027210 */ /* 0x004fea0007f1e0ff */
[----:B------:R-:W-:Y:S05]  /*11db0*/  IMAD.X R3, R8, 0x1, R217, P0 ;  /* 0x0000000108037824 */ /* 0x000fea00000e06d9 */
[----:B------:R3:W-:Y:S03]  /*11dc0*/  LDGSTS.E.BYPASS.LTC128B.128 [R213+0x9880], [R2.64], !P3 ;  /* 0x0988000002d57fae */ /* 0x0007e6000d901d4a */
.L_x_3036:
[----:B------:R-:W-:Y:S05]  /*11dd0*/  BSYNC B0 ;  /* 0x0000000000007941 */ /* 0x000fea0003800000 */
.L_x_3035:
        /* <DEDUP_REMOVED lines=176> */
[----:B----4-:R-:W4:Y:S01]  /*128e0*/  LDSM.16.M88.4 R8, [R15+0x5800] ;  /* 0x005800000f08783b */ /* 0x010f220000000200 */
[----:B------:R-:W-:Y:S08]  /*128f0*/  DEPBAR.LE SB0, 0x0 ;  /* 0x000080000000791a */ /* 0x000ff00000000000 */
[----:B------:R-:W1:Y:S01]  /*12900*/  MUFU.TANH R178, R22 ;  /* 0x0000001600b27308 */ /* 0x000e620000002400 */
[----:B------:R-:W-:Y:S09]  /*12910*/  BAR.SYNC.DEFER_BLOCKING 0x0 ;  /* 0x0000000000007b1d */ /* 0x000ff20000010000 */
[----:B------:R5:W1:Y:S10]  /*12920*/  MUFU.TANH R177, R23 ;  /* 0x0000001700b17308 */ /* 0x000a740000002400 */
[----:B------:R-:W1:Y:S10]  /*12930*/  MUFU.TANH R174, R24 ;  /* 0x0000001800ae7308 */ /* 0x000e740000002400 */
[----:B------:R1:W1:Y:S01]  /*12940*/  MUFU.TANH R172, R25 ;  /* 0x0000001900ac7308 */ /* 0x0002620000002400 */
[C---:B----4-:R-:W-:Y:S09]  /*12950*/  HMMA.16816.F32.BF16 R28, R184.reuse, R8, R28 ;  /* 0x00000008b81c723c */ /* 0x050ff2000004181c */
[----:B------:R4:W2:Y:S01]  /*12960*/  MUFU.TANH R173, R26 ;  /* 0x0000001a00ad7308 */ /* 0x0008a20000002400 */
[----:B------:R-:W-:Y:S09]  /*12970*/  HMMA.16816.F32.BF16 R32, R184, R10, R32 ;  /* 0x0000000ab820723c */ /* 0x000ff20000041820 */
[----:B------:R2:W2:Y:S05]  /*12980*/  MUFU.TANH R181, R16 ;  /* 0x0000001000b57308 */ /* 0x0004aa0000002400 */
[----:B-----5:R-:W-:Y:S05]  /*12990*/  FMUL.FTZ R23, R28, c[0x0][0x320] ;  /* 0x0000c8001c177a20 */ /* 0x020fea0000410000 */
[----:B------:R2:W2:Y:S01]  /*129a0*/  MUFU.TANH R179, R17 ;  /* 0x0000001100b37308 */ /* 0x0004a20000002400 */
[----:B------:R-:W-:Y:S02]  /*129b0*/  FMUL.FTZ R21, R29, c[0x0][0x320] ;  /* 0x0000c8001d157a20 */ /* 0x000fe40000410000 */
[----:B-1----:R-:W-:Y:S02]  /*129c0*/  FMUL.FTZ R25, R31, c[0x0][0x320] ;  /* 0x0000c8001f197a20 */ /* 0x002fe40000410000 */
[----:B----4-:R-:W-:Y:S02]  /*129d0*/  FMUL.FTZ R26, R30, c[0x0][0x320] ;  /* 0x0000c8001e1a7a20 */ /* 0x010fe40000410000 */
[----:B------:R-:W-:Y:S02]  /*129e0*/  FMUL.FTZ R20, R32, c[0x0][0x320] ;  /* 0x0000c80020147a20 */ /* 0x000fe40000410000 */
[----:B------:R-:W-:Y:S01]  /*129f0*/  FMUL.FTZ R14, R33, c[0x0][0x320] ;  /* 0x0000c800210e7a20 */ /* 0x000fe20000410000 */
[----:B------:R1:W4:Y:S01]  /*12a00*/  MUFU.TANH R182, R18 ;  /* 0x0000001200b67308 */ /* 0x0003220000002400 */
[----:B------:R-:W-:Y:S02]  /*12a10*/  FMUL.FTZ R24, R34, c[0x0][0x320] ;  /* 0x0000c80022187a20 */ /* 0x000fe40000410000 */
[----:B------:R-:W-:Y:S07]  /*12a20*/  FMUL.FTZ R22, R35, c[0x0][0x320] ;  /* 0x0000c80023167a20 */ /* 0x000fee0000410000 */
        /* <DEDUP_REMOVED lines=11> */
[----:B--234-:R-:W-:Y:S01]  /*12ae0*/  IMAD.MOV.U32 R0, RZ, RZ, 0x1 ;  /* 0x00000001ff007424 */ /* 0x01cfe200078e00ff */
[----:B------:R-:W2:Y:S01]  /*12af0*/  LDL R3, [R1+0x7c] ;  /* 0x00007c0001037983 */ /* 0x000ea20000100800 */
[----:B------:R-:W-:Y:S02]  /*12b00*/  IMAD R2, R222, 0x30, R249 ;  /* 0x00000030de027824 */ /* 0x000fe400078e02f9 */
[----:B------:R-:W-:Y:S01]  /*12b10*/  IMAD.MOV.U32 R223, RZ, RZ, RZ ;  /* 0x000000ffffdf7224 */ /* 0x000fe200078e00ff */
[----:B------:R-:W-:Y:S01]  /*12b20*/  ISETP.NE.AND P0, PT, R0, c[0x0][0x2b8], PT ;  /* 0x0000ae0000007a0c */ /* 0x000fe20003f05270 */
[----:B------:R-:W3:Y:S06]  /*12b30*/  LDL.64 R16, [R1+0x70] ;  /* 0x0000700001107983 */ /* 0x000eec0000100a00 */
        /* <DEDUP_REMOVED lines=10> */
[C---:B------:R-:W-:Y:S04]  /*12be0*/  @!P2 LEA R2, P0, R3.reuse, c[0x0][0x2a0], 0x2 ;  /* 0x0000a8000302aa11 */ /* 0x040fe800078010ff */
[----:B------:R-:W-:Y:S02]  /*12bf0*/  @!P2 LEA.HI.X R3, R3, c[0x0][0x2a4], R0, 0x2, P0 ;  /* 0x0000a9000303aa11 */ /* 0x000fe400000f1400 */
[----:B------:R-:W-:Y:S03]  /*12c00*/  SHF.R.S32.HI R0, RZ, 0x1f, R225 ;  /* 0x0000001fff007819 */ /* 0x000fe600000114e1 */
[----:B------:R2:W3:Y:S02]  /*12c10*/  @!P2 LDG.E R223, [R2.64] ;  /* 0x0000000a02dfa981 */ /* 0x0004e4000c1e1900 */
[----:B------:R-:W-:Y:S04]  /*12c20*/  IMAD R0, R0, c[0x0][0x1e0], RZ ;  /* 0x0000780000007a24 */ /* 0x000fe800078e02ff */
[C---:B------:R-:W-:Y:S02]  /*12c30*/  IMAD R0, R225.reuse, c[0x0][0x1e4], R0 ;  /* 0x00007900e1007a24 */ /* 0x040fe400078e0200 */
[----:B--2---:R-:W-:Y:S04]  /*12c40*/  IMAD.WIDE.U32 R2, R225, c[0x0][0x1e0], RZ ;  /* 0x00007800e1027a25 */ /* 0x004fe800078e00ff */
[----:B------:R-:W-:Y:S01]  /*12c50*/  IMAD.IADD R3, R3, 0x1, R0 ;  /* 0x0000000103037824 */ /* 0x000fe200078e0200 */
[----:B---3--:R-:W-:Y:S03]  /*12c60*/  SHF.R.S32.HI R0, RZ, 0x1f, R223 ;  /* 0x0000001fff007819 */ /* 0x008fe600000114df */
        /* <DEDUP_REMOVED lines=9> */
.L_x_3136:
[----:B------:R-:W-:-:S05]  /*12d00*/  BRA.DIV ~URZ, `(.L_x_3041) ;  /* 0x000093827f007947 */ /* 0x000fca000b800000 */
[----:B------:R4:W2:Y:S02]  /*12d10*/  SHFL.IDX PT, R0, R13, RZ, 0x181f ;  /* 0x00181fff0d007589 */ /* 0x0008a400000e0000 */
.L_x_3137:
[----:B------:R-:W-:Y:S11]  /*12d20*/  ISETP.GE.AND P0, PT, R224, 0x1, PT ;  /* 0x00000001e000780c */ /* 0x000ff60003f06270 */
[----:B------:R-:W-:Y:S02]  /*12d30*/  @!UPT UIADD3 URZ, URZ, URZ, URZ ;  /* 0x0000003f3f3ff290 */ /* 0x000fe4000fffe03f */
[----:B--2---:R-:W-:Y:S05]  /*12d40*/  @P0 IADD3 R10, P1, R0, R236, RZ ;  /* 0x000000ec000a0210 */ /* 0x004fea0007f3e0ff */
[----:B---3--:R-:W-:Y:S01]  /*12d50*/  @P0 IMAD.X R11, R8, 0x1, R220, P1 ;  /* 0x00000001080b0824 */ /* 0x008fe200008e06dc */
[----:B------:R-:W-:Y:S04]  /*12d60*/  @P0 IADD3 R2, P1, R0, R219, RZ ;  /* 0x000000db00020210 */ /* 0x000fe80007f3e0ff */
[----:B------:R-:W-:Y:S01]  /*12d70*/  @!PT LDS RZ, [RZ] ;  /* 0x00000000fffff984 */ /* 0x000fe20000000800 */
[----:B------:R-:W-:Y:S01]  /*12d80*/  @!PT LDS RZ, [RZ] ;  /* 0x00000000fffff984 */ /* 0x000fe20000000800 */
[----:B------:R-:W-:Y:S01]  /*12d90*/  @!PT LDS RZ, [RZ] ;  /* 0x00000000fffff984 */ /* 0x000fe20000000800 */
[----:B------:R2:W-:Y:S01]  /*12da0*/  @P0 LDGSTS.E.BYPASS.LTC128B.128 [R213+0xa080], [R10.64], !P6 ;  /* 0x0a0800000ad50fae */ /* 0x0005e2000f101d4a */
[----:B------:R-:W-:Y:S05]  /*12db0*/  @P0 IMAD.X R3, R8, 0x1, R221, P1 ;  /* 0x0000000108030824 */ /* 0x000fea00008e06dd */
[----:B------:R3:W-:Y:S02]  /*12dc0*/  @P0 LDGSTS.E.BYPASS.LTC128B.128 [R213+0xb880], [R2.64], !P5 ;  /* 0x0b88000002d50fae */ /* 0x0007e4000e901d4a */
[----:B---3--:R-:W-:Y:S05]  /*12dd0*/  @P0 IADD3 R2, P1, R0, R216, RZ ;  /* 0x000000d800020210 */ /* 0x008fea0007f3e0ff */
[----:B------:R-:W-:Y:S05]  /*12de0*/  @P0 IMAD.X R3, R8, 0x1, R218, P1 ;  /* 0x0000000108030824 */ /* 0x000fea00008e06da */
[----:B------:R3:W-:Y:S02]  /*12df0*/  @P0 LDGSTS.E.BYPASS.LTC128B.128 [R213+0xd080], [R2.64], !P4 ;  /* 0x0d08000002d50fae */ /* 0x0007e4000e101d4a */
[----:B---3--:R-:W-:Y:S05]  /*12e00*/  @P0 IADD3 R2, P1, R0, R215, RZ ;  /* 0x000000d700020210 */ /* 0x008fea0007f3e0ff */
[----:B------:R-:W-:Y:S05]  /*12e10*/  @P0 IMAD.X R3, R8, 0x1, R217, P1 ;  /* 0x0000000108030824 */ /* 0x000fea00008e06d9 */
[----:B------:R2:W-:Y:S01]  /*12e20*/  @P0 LDGSTS.E.BYPASS.LTC128B.128 [R213+0xe880], [R2.64], !P3 ;  /* 0x0e88000002d50fae */ /* 0x0005e2000d901d4a */
[----:B------:R-:W-:-:S05]  /*12e30*/  BRA.DIV ~URZ, `(.L_x_3042) ;  /* 0x000092c27f007947 */ /* 0x000fca000b800000 */
[----:B------:R3:W2:Y:S04]  /*12e40*/  SHFL.IDX PT, R8, R9, 0x1, 0x181f ;  /* 0x00381f0009087f89 */ /* 0x0006a800000e0000 */
[----:B------:R3:W4:Y:S02]  /*12e50*/  SHFL.IDX PT, R0, R13, 0x1, 0x181f ;  /* 0x00381f000d007f89 */ /* 0x00072400000e0000 */
.L_x_3138:
[----:B------:R-:W-:Y:S11]  /*12e60*/  ISETP.GE.AND P0, PT, R224, 0x21, PT ;  /* 0x00000021e000780c */ /* 0x000ff60003f06270 */
[----:B------:R-:W-:Y:S02]  /*12e70*/  @!UPT UIADD3 URZ, URZ, URZ, URZ ;  /* 0x0000003f3f3ff290 */ /* 0x000fe4000fffe03f */
[----:B-1--4-:R-:W-:Y:S05]  /*12e80*/  @P0 IADD3 R18, P1, R0, R236, RZ ;  /* 0x000000ec00120210 */ /* 0x012fea0007f3e0ff */
[----:B--2---:R-:W-:Y:S01]  /*12e90*/  @P0 IMAD.X R19, R8, 0x1, R220, P1 ;  /* 0x0000000108130824 */ /* 0x004fe200008e06dc */
[----:B------:R-:W-:Y:S04]  /*12ea0*/  @P0 IADD3 R16, P1, R0, R219, RZ ;  /* 0x000000db00100210 */ /* 0x000fe80007f3e0ff */
[----:B------:R-:W-:Y:S01]  /*12eb0*/  @!PT LDS RZ, [RZ] ;  /* 0x00000000fffff984 */ /* 0x000fe20000000800 */
[----:B------:R-:W-:Y:S01]  /*12ec0*/  @!PT LDS RZ, [RZ] ;  /* 0x00000000fffff984 */ /* 0x000fe20000000800 */
[----:B------:R-:W-:Y:S01]  /*12ed0*/  @!PT LDS RZ, [RZ] ;  /* 0x00000000fffff984 */ /* 0x000fe20000000800 */
[----:B------:R1:W-:Y:S01]  /*12ee0*/  @P0 LDGSTS.E.BYPASS.LTC128B.128 [R213+0xb080], [R18.64], !P6 ;  /* 0x0b08000012d50fae */ /* 0x0003e2000f101d4a */
[----:B------:R-:W-:Y:S01]  /*12ef0*/  @P0 IMAD.X R17, R8, 0x1, R221, P1 ;  /* 0x0000000108110824 */ /* 0x000fe200008e06dd */
[----:B------:R-:W-:Y:S04]  /*12f00*/  @P0 IADD3 R10, P1, R0, R216, RZ ;  /* 0x000000d8000a0210 */ /* 0x000fe80007f3e0ff */
[----:B------:R1:W-:Y:S01]  /*12f10*/  @P0 LDGSTS.E.BYPASS.LTC128B.128 [R213+0xc880], [R16.64], !P5 ;  /* 0x0c88000010d50fae */ /* 0x0003e2000e901d4a */
[----:B------:R-:W-:Y:S01]  /*12f20*/  @P0 IMAD.X R11, R8, 0x1, R218, P1 ;  /* 0x00000001080b0824 */ /* 0x000fe200008e06da */
[----:B------:R-:W-:Y:S04]  /*12f30*/  @P0 IADD3 R2, P1, R0, R215, RZ ;  /* 0x000000d700020210 */ /* 0x000fe80007f3e0ff */
[----:B------:R1:W-:Y:S01]  /*12f40*/  @P0 LDGSTS.E.BYPASS.LTC128B.128 [R213+0xe080], [R10.64], !P4 ;  /* 0x0e0800000ad50fae */ /* 0x0003e2000e101d4a */
[----:B------:R-:W-:Y:S05]  /*12f50*/  @P0 IMAD.X R3, R8, 0x1, R217, P1 ;  /* 0x0000000108030824 */ /* 0x000fea00008e06d9 */
[----:B------:R1:W-:Y:S03]  /*12f60*/  @P0 LDGSTS.E.BYPASS.LTC128B.128 [R213+0xf880], [R2.64], !P3 ;  /* 0x0f88000002d50fae */ /* 0x0003e6000d901d4a */
.L_x_3039:
[----:B--234-:R-:W-:Y:S05]  /*12f70*/  BSYNC B0 ;  /* 0x0000000000007941 */ /* 0x01cfea0003800000 */
.L_x_3038:
        /* <DEDUP_REMOVED lines=27> */
.L_x_3139:
[----:B-12---:R-:W-:Y:S01]  /*13130*/  FMNMX.FTZ R0, R0, R2, !PT ;  /* 0x0000000200007209 */ /* 0x006fe20007810000 */
[----:B------:R-:W-:-:S05]  /*13140*/  BRA.DIV ~URZ, `(.L_x_3044) ;  /* 0x000090d27f007947 */ /* 0x000fca000b800000 */
[----:B------:R-:W1:Y:S02]  /*13150*/  SHFL.BFLY PT, R6, R0, 0x1, 0x1f ;  /* 0x0c201f0000067f89 */ /* 0x000e6400000e0000 */
[----:B-1----:R-:W-:Y:S02]  /*13160*/  FMNMX.FTZ R6, R0, R6, !PT ;  /* 0x0000000600067209 */ /* 0x002fe40007810000 */
[----:B------:R-:W1:Y:S02]  /*13170*/  SHFL.BFLY PT, R0, R8, 0x2, 0x1f ;  /* 0x0c401f0008007f89 */ /* 0x000e6400000e0000 */
[----:B-1----:R-:W-:Y:S05]  /*13180*/  FMNMX.FTZ R0, R8, R0, !PT ;  /* 0x0000000008007209 */ /* 0x002fea0007810000 */
[----:B------:R1:W2:Y:S02]  /*13190*/  SHFL.BFLY PT, R2, R0, 0x1, 0x1f ;  /* 0x0c201f0000027f89 */ /* 0x0002a400000e0000 */
.L_x_3140:
        /* <DEDUP_REMOVED lines=22> */
[----:B------:R5:W3:Y:S10]  /*13300*/  MUFU.EX2 R174, R8 ;  /* 0x0000000800ae7308 */ /* 0x000af40000000800 */
[----:B------:R-:W-:Y:S10]  /*13310*/  MUFU.EX2 R14, R181 ;  /* 0x000000b5000e7308 */ /* 0x000ff40000000800 */
        /* <DEDUP_REMOVED lines=9> */
[----:B----4-:R-:W-:Y:S02]  /*133b0*/  FADD.FTZ R9, R13, R9 ;  /* 0x000000090d097221 */ /* 0x010fe40000010000 */
[----:B------:R-:W1:Y:S01]  /*133c0*/  MUFU.EX2 R0, R0 ;  /* 0x0000000000007308 */ /* 0x000e620000000800 */
[--C-:B------:R-:W-:Y:S02]  /*133d0*/  FFMA.FTZ R190, R190, c[0x0][0x2d0], -R4.reuse ;  /* 0x0000b400bebe7a23 */ /* 0x100fe40000010804 */
[--C-:B------:R-:W-:Y:S02]  /*133e0*/  FFMA.FTZ R182, R182, c[0x0][0x2d0], -R4.reuse ;  /* 0x0000b400b6b67a23 */ /* 0x100fe40000010804 */
[--C-:B-----5:R-:W-:Y:S02]  /*133f0*/  FFMA.FTZ R8, R189, c[0x0][0x2d0], -R4.reuse ;  /* 0x0000b400bd087a23 */ /* 0x120fe40000010804 */
[--C-:B------:R-:W-:Y:S02]  /*13400*/  FFMA.FTZ R180, R180, c[0x0][0x2d0], -R4.reuse ;  /* 0x0000b400b4b47a23 */ /* 0x100fe40000010804 */
[--C-:B------:R-:W-:Y:S01]  /*13410*/  FFMA.FTZ R176, R173, c[0x0][0x2d0], -R4.reuse ;  /* 0x0000b400adb07a23 */ /* 0x100fe20000010804 */
[----:B------:R-:W-:Y:S01]  /*13420*/  MUFU.EX2 R190, R190 ;  /* 0x000000be00be7308 */ /* 0x000fe20000000800 */
[----:B------:R-:W-:Y:S02]  /*13430*/  FMUL.FTZ R20, R2, R160 ;  /* 0x000000a002147220 */ /* 0x000fe40000410000 */
[C---:B------:R-:W-:Y:S01]  /*13440*/  FADD.FTZ R186, R174.reuse, R9 ;  /* 0x00000009aeba7221 */ /* 0x040fe20000010000 */
[----:B------:R-:W-:Y:S01]  /*13450*/  F2FP.BF16.PACK_AB R174, R174, R13 ;  /* 0x0000000daeae723e */ /* 0x000fe200000010ff */
[C---:B------:R-:W-:Y:S02]  /*13460*/  FMUL.FTZ R9, R2.reuse, R169 ;  /* 0x000000a902097220 */ /* 0x040fe40000410000 */
[C---:B------:R-:W-:Y:S02]  /*13470*/  FMUL.FTZ R16, R2.reuse, R164 ;  /* 0x000000a402107220 */ /* 0x040fe40000410000 */
[----:B------:R-:W-:Y:S01]  /*13480*/  FMUL.FTZ R17, R2, R165 ;  /* 0x000000a502117220 */ /* 0x000fe20000410000 */
[----:B------:R2:W3:Y:S01]  /*13490*/  MUFU.EX2 R173, R8 ;  /* 0x0000000800ad7308 */ /* 0x0004e20000000800 */
[--C-:B------:R-:W-:Y:S02]  /*134a0*/  FFMA.FTZ R179, R27, c[0x0][0x2d0], -R4.reuse ;  /* 0x0000b4001bb37a23 */ /* 0x100fe40000010804 */
[--C-:B------:R-:W-:Y:S02]  /*134b0*/  FFMA.FTZ R188, R26, c[0x0][0x2d0], -R4.reuse ;  /* 0x0000b4001abc7a23 */ /* 0x100fe40000010804 */
[C---:B-1----:R-:W-:Y:S02]  /*134c0*/  FMUL.FTZ R34, R0.reuse, R150 ;  /* 0x0000009600227220 */ /* 0x042fe40000410000 */
[C---:B------:R-:W-:Y:S02]  /*134d0*/  FMUL.FTZ R35, R0.reuse, R151 ;  /* 0x0000009700237220 */ /* 0x040fe40000410000 */
[----:B------:R-:W1:Y:S01]  /*134e0*/  LDSM.16.MT88.4 R148, [R193] ;  /* 0x00000000c194783b */ /* 0x000e620000004200 */
[----:B------:R-:W-:Y:S01]  /*134f0*/  MUFU.EX2 R182, R182 ;  /* 0x000000b600b67308 */ /* 0x000fe20000000800 */
[C---:B------:R-:W-:Y:S02]  /*13500*/  FMUL.FTZ R10, R0.reuse, R170 ;  /* 0x000000aa000a7220 */ /* 0x040fe40000410000 */
[C---:B------:R-:W-:Y:S02]  /*13510*/  FMUL.FTZ R11, R0.reuse, R171 ;  /* 0x000000ab000b7220 */ /* 0x040fe40000410000 */
[C---:B------:R-:W-:Y:S02]  /*13520*/  FMUL.FTZ R18, R0.reuse, R166 ;  /* 0x000000a600127220 */ /* 0x040fe40000410000 */
[----:B------:R-:W-:Y:S02]  /*13530*/  FMUL.FTZ R19, R0, R167 ;  /* 0x000000a700137220 */ /* 0x000fe40000410000 */
[--C-:B------:R-:W-:Y:S01]  /*13540*/  FFMA.FTZ R187, R25, c[0x0][0x2d0], -R4.reuse ;  /* 0x0000b40019bb7a23 */ /* 0x100fe20000010804 */
[----:B------:R-:W4:Y:S01]  /*13550*/  MUFU.EX2 R217, R180 ;  /* 0x000000b400d97308 */ /* 0x000f220000000800 */
[----:B------:R-:W-:Y:S01]  /*13560*/  FMUL.FTZ R21, R2, R161 ;  /* 0x000000a102157220 */ /* 0x000fe20000410000 */
[----:B------:R-:W-:Y:S01]  /*13570*/  LDSM.16.MT88.4 R164, [R193+0x1000] ;  /* 0x00100000c1a4783b */ /* 0x000fe20000004200 */
[----:B------:R-:W-:Y:S02]  /*13580*/  FMUL.FTZ R23, R0, R163 ;  /* 0x000000a300177220 */ /* 0x000fe40000410000 */
[----:B--2---:R-:W-:Y:S02]  /*13590*/  FMUL.FTZ R8, R2, R168 ;  /* 0x000000a802087220 */ /* 0x004fe40000410000 */
[----:B---3--:R-:W-:Y:S01]  /*135a0*/  FFMA.FTZ R160, R0, R229, R173 ;  /* 0x000000e500a07223 */ /* 0x008fe200000100ad */
[----:B------:R-:W-:Y:S01]  /*135b0*/  F2FP.BF16.PACK_AB R173, R190, R173 ;  /* 0x000000adbead723e */ /* 0x000fe200000010ff */
[--C-:B------:R-:W-:Y:S01]  /*135c0*/  FFMA.FTZ R178, R178, c[0x0][0x2d0], -R4.reuse ;  /* 0x0000b400b2b27a23 */ /* 0x100fe20000010804 */
[----:B------:R-:W2:Y:S01]  /*135d0*/  MUFU.EX2 R13, R185 ;  /* 0x000000b9000d7308 */ /* 0x000ea20000000800 */
[--C-:B------:R-:W-:Y:S02]  /*135e0*/  FFMA.FTZ R177, R177, c[0x0][0x2d0], -R4.reuse ;  /* 0x0000b400b1b17a23 */ /* 0x100fe40000010804 */
[--C-:B------:R-:W-:Y:S02]  /*135f0*/  FFMA.FTZ R189, R24, c[0x0][0x2d0], -R4.reuse ;  /* 0x0000b40018bd7a23 */ /* 0x100fe40000010804 */
[----:B------:R-:W-:Y:S02]  /*13600*/  FFMA.FTZ R4, R22, c[0x0][0x2d0], -R4 ;  /* 0x0000b40016047a23 */ /* 0x000fe40000010804 */
[----:B------:R-:W-:Y:S02]  /*13610*/  FMUL.FTZ R22, R0, R162 ;  /* 0x000000a200167220 */ /* 0x000fe40000410000 */
[----:B------:R-:W-:Y:S01]  /*13620*/  FMUL.FTZ R25, R2, R157 ;  /* 0x0000009d02197220 */ /* 0x000fe20000410000 */
[----:B------:R-:W-:Y:S01]  /*13630*/  MUFU.EX2 R180, R178 ;  /* 0x000000b200b47308 */ /* 0x000fe20000000800 */
[C---:B------:R-:W-:Y:S02]  /*13640*/  FMUL.FTZ R26, R0.reuse, R158 ;  /* 0x0000009e001a7220 */ /* 0x040fe40000410000 */
[----:B------:R-:W-:Y:S01]  /*13650*/  FMUL.FTZ R27, R0, R159 ;  /* 0x0000009f001b7220 */ /* 0x000fe20000410000 */
[----:B----4-:R-:W-:Y:S01]  /*13660*/  F2FP.BF16.PACK_AB R175, R217, R182 ;  /* 0x000000b6d9af723e */ /* 0x010fe200000010ff */
[C---:B------:R-:W-:Y:S02]  /*13670*/  FMUL.FTZ R28, R2.reuse, R152 ;  /* 0x00000098021c7220 */ /* 0x040fe40000410000 */
[----:B------:R-:W-:Y:S02]  /*13680*/  FMUL.FTZ R29, R2, R153 ;  /* 0x00000099021d7220 */ /* 0x000fe40000410000 */
[C---:B------:R-:W-:Y:S01]  /*13690*/  FMUL.FTZ R30, R0.reuse, R154 ;  /* 0x0000009a001e7220 */ /* 0x040fe20000410000 */
[----:B------:R-:W-:Y:S01]  /*136a0*/  MUFU.EX2 R178, R177 ;  /* 0x000000b100b27308 */ /* 0x000fe20000000800 */
[C---:B-1----:R-:W-:Y:S05]  /*136b0*/  HMMA.16816.F32.BF16 R8, R172.reuse, R148, R8 ;  /* 0x00000094ac08723c */ /* 0x042fea0000041808 */
[----:B------:R-:W-:Y:S02]  /*136c0*/  FMUL.FTZ R31, R0, R155 ;  /* 0x0000009b001f7220 */ /* 0x000fe40000410000 */
[----:B------:R-:W-:Y:S01]  /*136d0*/  LDSM.16.MT88.4 R152, [R193+0x800] ;  /* 0x00080000c198783b */ /* 0x000fe20000004200 */
[C---:B------:R-:W-:Y:S01]  /*136e0*/  HMMA.16816.F32.BF16 R16, R172.reuse, R150, R16 ;  /* 0x00000096ac10723c */ /* 0x040fe20000041810 */
[----:B------:R-:W-:Y:S03]  /*136f0*/  MUFU.EX2 R177, R176 ;  /* 0x000000b000b17308 */ /* 0x000fe60000000800 */
[C---:B------:R-:W-:Y:S02]  /*13700*/  FMUL.FTZ R24, R2.reuse, R156 ;  /* 0x0000009c02187220 */ /* 0x040fe40000410000 */
[C---:B------:R-:W-:Y:S01]  /*13710*/  FMUL.FTZ R36, R2.reuse, R36 ;  /* 0x0000002402247220 */ /* 0x040fe20000410000 */
[----:B------:R-:W1:Y:S01]  /*13720*/  LDSM.16.MT88.4 R148, [R194] ;  /* 0x00000000c294783b */ /* 0x000e620000004200 */
[----:B------:R-:W-:Y:S03]  /*13730*/  FMUL.FTZ R37, R2, R37 ;  /* 0x0000002502257220 */ /* 0x000fe60000410000 */
        /* <DEDUP_REMOVED lines=117> */
[C---:B------:R-:W-:Y:S01]  /*13e90*/  FMUL.FTZ R138, R0.reuse, R138 ;  /* 0x0000008a008a7220 */ /* 0x040fe20000410000 */
[C---:B-1----:R-:W-:Y:S03]  /*13ea0*/  HMMA.16816.F32.BF16 R52, R172.reuse, R148, R52 ;  /* 0x00000094ac34723c */ /* 0x042fe60000041834 */
[----:B------:R-:W-:Y:S02]  /*13eb0*/  FMUL.FTZ R139, R0, R139 ;  /* 0x0000008b008b7220 */ /* 0x000fe40000410000 */
[----:B--2---:R-:W-:Y:S03]  /*13ec0*/  FADD.FTZ R0, R13, R186 ;  /* 0x000000ba0d007221 */ /* 0x004fe60000010000 */
        /* <DEDUP_REMOVED lines=40> */
[----:B------:R-:W-:Y:S07]  /*14150*/  F2FP.BF16.PACK_AB R151, R179, R177 ;  /* 0x000000b1b397723e */ /* 0x000fee00000010ff */
        /* <DEDUP_REMOVED lines=8> */
[----:B------:R-:W-:Y:S07]  /*141e0*/  FADD.FTZ R2, R190, R160 ;  /* 0x000000a0be027221 */ /* 0x000fee0000010000 */
[----:B------:R-:W3:Y:S01]  /*141f0*/  MUFU.EX2 R13, R189 ;  /* 0x000000bd000d7308 */ /* 0x000ee20000000800 */
[----:B----4-:R-:W-:Y:S01]  /*14200*/  FADD.FTZ R0, R174, R0 ;  /* 0x00000000ae007221 */ /* 0x010fe20000010000 */
[C---:B------:R-:W-:Y:S01]  /*14210*/  F2FP.BF16.PACK_AB R174, R5.reuse, R174 ;  /* 0x000000ae05ae723e */ /* 0x040fe200000010ff */
[C---:B--2---:R-:W-:Y:S03]  /*14220*/  HMMA.16816.F32.BF16 R20, R148.reuse, R156, R20 ;  /* 0x0000009c9414723c */ /* 0x044fe60000041814 */
[----:B------:R-:W-:Y:S02]  /*14230*/  FADD.FTZ R230, R5, R0 ;  /* 0x0000000005e67221 */ /* 0x000fe40000010000 */
[----:B------:R-:W-:Y:S01]  /*14240*/  FADD.FTZ R0, R182, R2 ;  /* 0x00000002b6007221 */ /* 0x000fe20000010000 */
[----:B-----5:R-:W-:Y:S02]  /*14250*/  F2FP.BF16.PACK_AB R173, R176, R14 ;  /* 0x0000000eb0ad723e */ /* 0x020fe400000010ff */
[C---:B------:R-:W-:Y:S01]  /*14260*/  HMMA.16816.F32.BF16 R24, R148.reuse, R158, R24 ;  /* 0x0000009e9418723c */ /* 0x040fe20000041818 */
[----:B------:R-:W2:Y:S03]  /*14270*/  LDSM.16.MT88.4 R156, [R195+0x800] ;  /* 0x00080000c39c783b */ /* 0x000ea60000004200 */
[----:B------:R-:W-:Y:S01]  /*14280*/  FADD.FTZ R0, R217, R0 ;  /* 0x00000000d9007221 */ /* 0x000fe20000010000 */
[----:B---3--:R-:W-:Y:S03]  /*14290*/  F2FP.BF16.PACK_AB R175, R4, R13 ;  /* 0x0000000d04af723e */ /* 0x008fe600000010ff */
        /* <DEDUP_REMOVED lines=9> */
[----:B------:R-:W-:Y:S01]  /*14330*/  FADD.FTZ R2, R13, R0 ;  /* 0x000000000d027221 */ /* 0x000fe20000010000 */
[----:B------:R-:W-:Y:S03]  /*14340*/  IADD3 R0, R222, -0x1, RZ ;  /* 0xffffffffde007810 */ /* 0x000fe60007ffe0ff */
[----:B------:R-:W-:Y:S01]  /*14350*/  FADD.FTZ R229, R4, R2 ;  /* 0x0000000204e57221 */ /* 0x000fe20000010000 */
[----:B------:R-:W-:Y:S01]  /*14360*/  MOV R222, R0 ;  /* 0x0000000000de7202 */ /* 0x000fe20000000f00 */
[C---:B--2---:R-:W-:Y:S03]  /*14370*/  HMMA.16816.F32.BF16 R36, R148.reuse, R156, R36 ;  /* 0x0000009c9424723c */ /* 0x044fe60000041824 */
[----:B------:R-:W-:Y:S05]  /*14380*/  MOV R4, R3 ;  /* 0x0000000300047202 */ /* 0x000fea0000000f00 */
        /* <DEDUP_REMOVED lines=85> */
.L_x_3033:
[----:B------:R-:W-:Y:S05]  /*148e0*/  BRA.DIV ~URZ, `(.L_x_3046) ;  /* 0x00007a127f007947 */ /* 0x000fea000b800000 */
[----:B------:R1:W2:Y:S02]  /*148f0*/  SHFL.BFLY PT, R5, R230, 0x2, 0x1f ;  /* 0x0c401f00e6057f89 */ /* 0x0002a400000e0000 */
.L_x_3141:
[----:B--2---:R-:W-:Y:S01]  /*14900*/  FADD.FTZ R5, R5, R230 ;  /* 0x000000e605057221 */ /* 0x004fe20000010000 */
[----:B------:R-:W-:Y:S05]  /*14910*/  BRA.DIV ~URZ, `(.L_x_3047) ;  /* 0x00007a427f007947 */ /* 0x000fea000b800000 */
[----:B------:R-:W2:Y:S02]  /*14920*/  SHFL.BFLY PT, R0, R5, 0x1, 0x1f ;  /* 0x0c201f0005007f89 */ /* 0x000ea400000e0000 */
[----:B--2---:R-:W-:-:S02]  /*14930*/  FADD.FTZ R5, R5, R0 ;  /* 0x0000000005057221 */ /* 0x004fc40000010000 */
[----:B------:R-:W2:Y:S02]  /*14940*/  SHFL.BFLY PT, R0, R229, 0x2, 0x1f ;  /* 0x0c401f00e5007f89 */ /* 0x000ea400000e0000 */
[----:B--2---:R-:W-:-:S05]  /*14950*/  FADD.FTZ R229, R0, R229 ;  /* 0x000000e500e57221 */ /* 0x004fca0000010000 */
[----:B------:R2:W3:Y:S02]  /*14960*/  SHFL.BFLY PT, R3, R229, 0x1, 0x1f ;  /* 0x0c201f00e5037f89 */ /* 0x0004e400000e0000 */
.L_x_3142:
[----:B------:R-:W-:Y:S01]  /*14970*/  FSETP.NE.FTZ.AND P0, PT, R5, RZ, PT ;  /* 0x000000ff0500720b */ /* 0x000fe20003f15000 */
[----:B---3--:R-:W-:Y:S01]  /*14980*/  FADD.FTZ R3, R3, R229 ;  /* 0x000000e503037221 */ /* 0x008fe20000010000 */
[----:B------:R-:W-:Y:S02]  /*14990*/  MOV R2, RZ ;  /* 0x000000ff00027202 */ /* 0x000fe40000000f00 */
[----:B------:R-:W-:Y:S02]  /*149a0*/  MOV R19, 0xff800000 ;  /* 0xff80000000137802 */ /* 0x000fe40000000f00 */
[----:B------:R-:W-:-:S07]  /*149b0*/  MOV R20, 0xff800000 ;  /* 0xff80000000147802 */ /* 0x000fce0000000f00 */
[----:B------:R-:W3:Y:S01]  /*149c0*/  @P0 MUFU.RCP R2, R5 ;  /* 0x0000000500020308 */ /* 0x000ee20000001000 */
[----:B------:R-:W-:-:S05]  /*149d0*/  @P0 MOV R0, 0x3f317218 ;  /* 0x3f31721800000802 */ /* 0x000fca0000000f00 */
[----:B------:R-:W-:Y:S02]  /*149e0*/  @P0 FMUL.FTZ R0, R0, c[0x0][0x2d0] ;  /* 0x0000b40000000a20 */ /* 0x000fe40000410000 */
[----:B------:R-:W4:Y:S01]  /*149f0*/  @P0 MUFU.LG2 R5, R5 ;  /* 0x0000000500050308 */ /* 0x000f220000000c00 */
[C---:B---3--:R-:W-:Y:S02]  /*14a00*/  FMUL.FTZ R168, R2.reuse, R168 ;  /* 0x000000a802a87220 */ /* 0x048fe40000410000 */
[C---:B------:R-:W-:Y:S02]  /*14a10*/  FMUL.FTZ R169, R2.reuse, R169 ;  /* 0x000000a902a97220 */ /* 0x040fe40000410000 */
[C---:B------:R-:W-:Y:S02]  /*14a20*/  FMUL.FTZ R164, R2.reuse, R164 ;  /* 0x000000a402a47220 */ /* 0x040fe40000410000 */
[----:B------:R-:W-:Y:S02]  /*14a30*/  FMUL.FTZ R165, R2, R165 ;  /* 0x000000a502a57220 */ /* 0x000fe40000410000 */
[----:B----4-:R-:W-:-:S02]  /*14a40*/  @P0 FMUL.FTZ R5, R5, 0.69314718246459960938 ;  /* 0x3f31721805050820 */ /* 0x010fc40000410000 */
[----:B------:R-:W-:Y:S02]  /*14a50*/  FMUL.FTZ R160, R2, R160 ;  /* 0x000000a002a07220 */ /* 0x000fe40000410000 */
[----:B------:R-:W-:Y:S01]  /*14a60*/  @P0 FFMA.FTZ R19, R0, R6, R5 ;  /* 0x0000000600130223 */ /* 0x000fe20000010005 */
[----:B------:R-:W-:Y:S01]  /*14a70*/  FSETP.NE.FTZ.AND P0, PT, R3, RZ, PT ;  /* 0x000000ff0300720b */ /* 0x000fe20003f15000 */
[C---:B------:R-:W-:Y:S01]  /*14a80*/  FMUL.FTZ R161, R2.reuse, R161 ;  /* 0x000000a102a17220 */ /* 0x040fe20000410000 */
[----:B------:R-:W-:Y:S01]  /*14a90*/  MOV R0, RZ ;  /* 0x000000ff00007202 */ /* 0x000fe20000000f00 */
[C---:B------:R-:W-:Y:S02]  /*14aa0*/  FMUL.FTZ R156, R2.reuse, R156 ;  /* 0x0000009c029c7220 */ /* 0x040fe40000410000 */
[C---:B------:R-:W-:Y:S02]  /*14ab0*/  FMUL.FTZ R157, R2.reuse, R157 ;  /* 0x0000009d029d7220 */ /* 0x040fe40000410000 */
[----:B------:R-:W-:-:S02]  /*14ac0*/  FMUL.FTZ R152, R2, R152 ;  /* 0x0000009802987220 */ /* 0x000fc40000410000 */
[C---:B------:R-:W-:Y:S02]  /*14ad0*/  FMUL.FTZ R153, R2.reuse, R153 ;  /* 0x0000009902997220 */ /* 0x040fe40000410000 */
[C---:B------:R-:W-:Y:S02]  /*14ae0*/  FMUL.FTZ R148, R2.reuse, R148 ;  /* 0x0000009402947220 */ /* 0x040fe40000410000 */
[----:B------:R-:W3:Y:S01]  /*14af0*/  @P0 MUFU.RCP R0, R3 ;  /* 0x0000000300000308 */ /* 0x000ee20000001000 */
[----:B------:R-:W-:Y:S01]  /*14b00*/  @P0 MOV R5, 0x3f317218 ;  /* 0x3f31721800050802 */ /* 0x000fe20000000f00 */
[C---:B------:R-:W-:Y:S02]  /*14b10*/  FMUL.FTZ R149, R2.reuse, R149 ;  /* 0x0000009502957220 */ /* 0x040fe40000410000 */
[----:B------:R-:W-:Y:S02]  /*14b20*/  FMUL.FTZ R36, R2, R36 ;  /* 0x0000002402247220 */ /* 0x000fe40000410000 */
[----:B------:R-:W-:-:S02]  /*14b30*/  @P0 FMUL.FTZ R5, R5, c[0x0][0x2d0] ;  /* 0x0000b40005050a20 */ /* 0x000fc40000410000 */
[----:B------:R-:W4:Y:S01]  /*14b40*/  @P0 MUFU.LG2 R3, R3 ;  /* 0x0000000300030308 */ /* 0x000f220000000c00 */
[C---:B------:R-:W-:Y:S02]  /*14b50*/  FMUL.FTZ R37, R2.reuse, R37 ;  /* 0x0000002502257220 */ /* 0x040fe40000410000 */
[C---:B------:R-:W-:Y:S02]  /*14b60*/  FMUL.FTZ R40, R2.reuse, R40 ;  /* 0x0000002802287220 */ /* 0x040fe40000410000 */
[C---:B------:R-:W-:Y:S02]  /*14b70*/  FMUL.FTZ R41, R2.reuse, R41 ;  /* 0x0000002902297220 */ /* 0x040fe40000410000 */
[----:B------:R-:W-:Y:S02]  /*14b80*/  FMUL.FTZ R44, R2, R44 ;  /* 0x0000002c022c7220 */ /* 0x000fe40000410000 */
[C---:B---3--:R-:W-:Y:S02]  /*14b90*/  FMUL.FTZ R170, R0.reuse, R170 ;  /* 0x000000aa00aa7220 */ /* 0x048fe40000410000 */
[----:B------:R-:W-:-:S02]  /*14ba0*/  FMUL.FTZ R171, R0, R171 ;  /* 0x000000ab00ab7220 */ /* 0x000fc40000410000 */
[C---:B------:R-:W-:Y:S02]  /*14bb0*/  FMUL.FTZ R166, R0.reuse, R166 ;  /* 0x000000a600a67220 */ /* 0x040fe40000410000 */
[C---:B------:R-:W-:Y:S02]  /*14bc0*/  FMUL.FTZ R167, R0.reuse, R167 ;  /* 0x000000a700a77220 */ /* 0x040fe40000410000 */
[----:B----4-:R-:W-:Y:S02]  /*14bd0*/  @P0 FMUL.FTZ R3, R3, 0.69314718246459960938 ;  /* 0x3f31721803030820 */ /* 0x010fe40000410000 */
        /* <DEDUP_REMOVED lines=60> */
[----:B------:R-:W-:Y:S01]  /*14fa0*/  MOV R0, 0x1 ;  /* 0x0000000100007802 */ /* 0x000fe20000000f00 */
[----:B------:R-:W-:Y:S02]  /*14fb0*/  @P0 FFMA.FTZ R20, R5, R4, R3 ;  /* 0x0000000405140223 */ /* 0x000fe40000010003 */
        /* <DEDUP_REMOVED lines=47> */
.L_x_2992:
[----:B------:R3:W5:Y:S04]  /*152b0*/  LDL R6, [R1+0xc0] ;  /* 0x0000c00001067983 */ /* 0x0007680000100800 */
        /* <DEDUP_REMOVED lines=11> */
[----:B---3--:R-:W3:Y:S04]  /*15370*/  @P0 ATOMG.E.ADD.STRONG.GPU PT, R2, [R4.64], R2 ;  /* 0x00000002040209a8 */ /* 0x008ee800081ee1ca */
[----:B---3--:R3:W4:Y:S04]  /*15380*/  SHFL.IDX PT, R3, R2, R3, 0x1f ;  /* 0x00001f0302037589 */ /* 0x00872800000e0000 */
[----:B---3--:R-:W3:Y:S02]  /*15390*/  S2R R2, SR_LTMASK ;  /* 0x0000000000027919 */ /* 0x008ee40000003900 */
[----:B---3--:R-:W-:-:S06]  /*153a0*/  LOP3.LUT R2, R2, UR4, RZ, 0xc0, !PT ;  /* 0x0000000402027c12 */ /* 0x008fcc000f8ec0ff */
[----:B------:R-:W4:Y:S02]  /*153b0*/  POPC R2, R2 ;  /* 0x0000000200027309 */ /* 0x000f240000000000 */
[----:B----45:R-:W-:-:S05]  /*153c0*/  IADD3 R6, R3, c[0x0][0xc], R2 ;  /* 0x0000030003067a10 */ /* 0x030fca0007ffe002 */
[----:B------:R3:W-:Y:S02]  /*153d0*/  STL [R1+0xc0], R6 ;  /* 0x0000c00601007387 */ /* 0x0007e40000100800 */
.L_x_3049:
[----:B---3--:R-:W-:Y:S05]  /*153e0*/  BSYNC B0 ;  /* 0x0000000000007941 */ /* 0x008fea0003800000 */
.L_x_3048:
[----:B------:R-:W-:Y:S01]  /*153f0*/  PRMT R0, R0, 0x9910, RZ ;  /* 0x0000991000007816 */ /* 0x000fe200000000ff */
[----:B------:R-:W-:Y:S01]  /*15400*/  BSSY B1, `(.L_x_3050) ;  /* 0x0000420000017945 */ /* 0x000fe20003800000 */
[----:B-----5:R-:W-:Y:S02]  /*15410*/  IMAD.MOV.U32 R28, RZ, RZ, R6 ;  /* 0x000000ffff1c7224 */ /* 0x020fe400078e0006 */
[----:B------:R-:W-:-:S13]  /*15420*/  ISETP.NE.AND P0, PT, R0, RZ, PT ;  /* 0x000000ff0000720c */ /* 0x000fda0003f05270 */
[----:B------:R-:W-:Y:S05]  /*15430*/  @!P0 BRA `(.L_x_3051) ;  /* 0x0000346000008947 */ /* 0x000fea0003800000 */
[----:B------:R-:W3:Y:S04]  /*15440*/  LDL R4, [R1+0x9c] ;  /* 0x00009c0001047983 */ /* 0x000ee80000100800 */
[----:B------:R-:W4:Y:S04]  /*15450*/  LDL R13, [R1+0xa4] ;  /* 0x0000a400010d7983 */ /* 0x000f280000100800 */
[----:B--2---:R-:W2:Y:S04]  /*15460*/  LDL R11, [R1+0xac] ;  /* 0x0000ac00010b7983 */ /* 0x004ea80000100800 */
[----:B------:R-:W2:Y:S04]  /*15470*/  LDL R6, [R1+0xa8] ;  /* 0x0000a80001067983 */ /* 0x000ea80000100800 */
[----:B------:R-:W2:Y:S04]  /*15480*/  LDL R10, [R1+0xbc] ;  /* 0x0000bc00010a7983 */ /* 0x000ea80000100800 */
[----:B-1----:R-:W2:Y:S04]  /*15490*/  LDL R9, [R1+0xb4] ;  /* 0x0000b40001097983 */ /* 0x002ea80000100800 */
[----:B------:R-:W2:Y:S04]  /*154a0*/  LDL R5, [R1+0xb8] ;  /* 0x0000b80001057983 */ /* 0x000ea80000100800 */
[----:B------:R-:W2:Y:S01]  /*154b0*/  LDL R3, [R1+0xb0] ;  /* 0x0000b00001037983 */ /* 0x000ea20000100800 */
[----:B------:R-:W-:Y:S01]  /*154c0*/  WARPSYNC 0xffffffff ;  /* 0xffffffff00007948 */ /* 0x000fe20003800000 */
[----:B------:R-:W-:-:S02]  /*154d0*/  F2FP.BF16.PACK_AB R2, R169, R168 ;  /* 0x000000a8a902723e */ /* 0x000fc400000010ff */
[----:B------:R-:W-:Y:S01]  /*154e0*/  BAR.SYNC.DEFER_BLOCKING 0x1, 0x100 ;  /* 0x0044000000007b1d */ /* 0x000fe20000010000 */
[----:B------:R-:W-:-:S05]  /*154f0*/  F2FP.BF16.PACK_AB R0, R171, R170 ;  /* 0x000000aaab00723e */ /* 0x000fca00000010ff */
[----:B------:R-:W2:Y:S04]  /*15500*/  LDL.LU R8, [R1+0x84] ;  /* 0x0000840001087983 */ /* 0x000ea80000300800 */
[----:B---3--:R1:W-:Y:S04]  /*15510*/  STS [R4+0x80], R2 ;  /* 0x0000800204007388 */ /* 0x0083e80000000800 */
[----:B------:R3:W-:Y:S01]  /*15520*/  STS [R4+0x480], R0 ;  /* 0x0004800004007388 */ /* 0x0007e20000000800 */
[----:B-1----:R-:W-:Y:S02]  /*15530*/  F2FP.BF16.PACK_AB R2, R165, R164 ;  /* 0x000000a4a502723e */ /* 0x002fe400000010ff */
[----:B---3--:R-:W-:-:S03]  /*15540*/  F2FP.BF16.PACK_AB R0, R167, R166 ;  /* 0x000000a6a700723e */ /* 0x008fc600000010ff */
[----:B----4-:R1:W-:Y:S04]  /*15550*/  STS [R13], R2 ;  /* 0x000000020d007388 */ /* 0x0103e80000000800 */
[----:B------:R3:W-:Y:S01]  /*15560*/  STS [R13+0x400], R0 ;  /* 0x000400000d007388 */ /* 0x0007e20000000800 */
[----:B-1----:R-:W-:Y:S02]  /*15570*/  F2FP.BF16.PACK_AB R2, R161, R160 ;  /* 0x000000a0a102723e */ /* 0x002fe400000010ff */
[----:B---3--:R-:W-:-:S03]  /*15580*/  F2FP.BF16.PACK_AB R0, R163, R162 ;  /* 0x000000a2a300723e */ /* 0x008fc600000010ff */
[----:B--2---:R1:W-:Y:S04]  /*15590*/  STS [R11+0x80], R2 ;  /* 0x000080020b007388 */ /* 0x0043e80000000800 */
        /* <DEDUP_REMOVED lines=110> */
[----:B-1----:R-:W-:-:S02]  /*15c80*/  F2FP.BF16.PACK_AB R2, R129, R128 ;  /* 0x000000808102723e */ /* 0x002fc400000010ff */
        /* <DEDUP_REMOVED lines=14> */
[----:B--2---:R-:W-:-:S04]  /*15d70*/  @P1 IADD3 R2, P0, R4, c[0x0][0x508], RZ ;  /* 0x0001420004021a10 */ /* 0x004fc80007f1e0ff */
[----:B-1----:R-:W-:Y:S02]  /*15d80*/  @P1 IADD3.X R3, R8, c[0x0][0x50c], RZ, P0, !PT ;  /* 0x0001430008031a10 */ /* 0x002fe400007fe4ff */
[----:B------:R-:W-:-:S03]  /*15d90*/  IADD3 R4, P0, R4, c[0x0][0x500], RZ ;  /* 0x0001400004047a10 */ /* 0x000fc60007f1e0ff */
[----:B------:R1:W5:Y:S01]  /*15da0*/  @P1 LDG.E R17, [R2.64] ;  /* 0x0000000a02111981 */ /* 0x000362000c1e1900 */
[----:B------:R-:W-:Y:S01]  /*15db0*/  IADD3.X R5, R8, c[0x0][0x504], RZ, P0, !PT ;  /* 0x0001410008057a10 */ /* 0x000fe200007fe4ff */
[----:B-1----:R-:W-:-:S06]  /*15dc0*/  IMAD.MOV.U32 R2, RZ, RZ, RZ ;  /* 0x000000ffff027224 */ /* 0x002fcc00078e00ff */
        /* <DEDUP_REMOVED lines=8> */
.L_x_3052:
[----:B-1----:R-:W2:Y:S04]  /*15e50*/  LDL.LU R0, [R1+0x88] ;  /* 0x0000880001007983 */ /* 0x002ea80000300800 */
[----:B------:R-:W3:Y:S04]  /*15e60*/  LDL.LU R5, [R1+0x98] ;  /* 0x0000980001057983 */ /* 0x000ee80000300800 */
[----:B------:R-:W4:Y:S04]  /*15e70*/  LDL.LU R4, [R1+0x90] ;  /* 0x0000900001047983 */ /* 0x000f280000300800 */
[----:B------:R-:W4:Y:S04]  /*15e80*/  LDL R22, [R1+0x1cc] ;  /* 0x0001cc0001167983 */ /* 0x000f280000100800 */
[----:B------:R-:W4:Y:S04]  /*15e90*/  LDL R29, [R1+0xa0] ;  /* 0x0000a000011d7983 */ /* 0x000f280000100800 */
[----:B------:R-:W4:Y:S04]  /*15ea0*/  LDL R13, [R1+0xc4] ;  /* 0x0000c400010d7983 */ /* 0x000f280000100800 */
[----:B------:R-:W4:Y:S01]  /*15eb0*/  LDL R21, [R1+0x1c8] ;  /* 0x0001c80001157983 */ /* 0x000f220000100800 */
[----:B------:R-:W-:Y:S01]  /*15ec0*/  IMAD.MOV.U32 R18, RZ, RZ, 0x368 ;  /* 0x00000368ff127424 */ /* 0x000fe200078e00ff */
[----:B------:R-:W-:-:S04]  /*15ed0*/  ISETP.GT.AND P2, PT, R3, 0x1, PT ;  /* 0x000000010300780c */ /* 0x000fc80003f44270 */
[----:B------:R-:W-:-:S04]  /*15ee0*/  SEL R18, R18, 0x328, P2 ;  /* 0x0000032812127807 */ /* 0x000fc80001000000 */
[----:B------:R-:W1:Y:S08]  /*15ef0*/  LDC.64 R8, c[0x0][R18+0x170] ;  /* 0x00005c0012087b82 */ /* 0x000e700000000a00 */
[----:B------:R-:W1:Y:S01]  /*15f00*/  LDC.64 R14, c[0x0][R18+0x168] ;  /* 0x00005a00120e7b82 */ /* 0x000e620000000a00 */
[----:B------:R-:W-:-:S04]  /*15f10*/  ISETP.NE.U32.AND P0, PT, RZ, c[0x0][0x500], PT ;  /* 0x00014000ff007a0c */ /* 0x000fc80003f05070 */
[----:B------:R-:W-:Y:S02]  /*15f20*/  ISETP.NE.AND.EX P0, PT, RZ, c[0x0][0x504], PT, P0 ;  /* 0x00014100ff007a0c */ /* 0x000fe40003f05300 */
[----:B-----5:R-:W-:Y:S01]  /*15f30*/  SHF.R.S32.HI R6, RZ, 0x1f, R2 ;  /* 0x0000001fff067819 */ /* 0x020fe20000011402 */
[----:B------:R-:W1:Y:S01]  /*15f40*/  S2R R23, SR_TID.X ;  /* 0x0000000000177919 */ /* 0x000e620000002100 */
[----:B--2---:R-:W-:Y:S02]  /*15f50*/  SEL R0, R0, RZ, !P0 ;  /* 0x000000ff00007207 */ /* 0x004fe40004000000 */
[----:B---3--:R-:W-:-:S03]  /*15f60*/  SEL R5, R5, RZ, !P0 ;  /* 0x000000ff05057207 */ /* 0x008fc60004000000 */
[----:B-1----:R-:W-:Y:S01]  /*15f70*/  IMAD R3, R9, R0, RZ ;  /* 0x0000000009037224 */ /* 0x002fe200078e02ff */
[----:B----4-:R-:W-:-:S03]  /*15f80*/  LOP3.LUT R4, R4, 0xffff, RZ, 0xc0, !PT ;  /* 0x0000ffff04047812 */ /* 0x010fc600078ec0ff */
[----:B------:R-:W-:Y:S02]  /*15f90*/  IMAD R5, R8, R5, R3 ;  /* 0x0000000508057224 */ /* 0x000fe400078e0203 */
[----:B------:R-:W-:-:S04]  /*15fa0*/  IMAD.WIDE.U32 R10, R14, R4, RZ ;  /* 0x000000040e0a7225 */ /* 0x000fc800078e00ff */
[----:B------:R-:W-:Y:S02]  /*15fb0*/  IMAD R3, R15, R4, RZ ;  /* 0x000000040f037224 */ /* 0x000fe400078e02ff */
[----:B------:R-:W1:Y:S01]  /*15fc0*/  LDC.64 R14, c[0x0][R18+0x178] ;  /* 0x00005e00120e7b82 */ /* 0x000e620000000a00 */
[----:B------:R-:W-:-:S05]  /*15fd0*/  IMAD.WIDE.U32 R8, R8, R0, RZ ;  /* 0x0000000008087225 */ /* 0x000fca00078e00ff */
[----:B------:R-:W-:Y:S01]  /*15fe0*/  IADD3 R16, P1, P0, R8, R10, R2 ;  /* 0x0000000a08107210 */ /* 0x000fe2000783e002 */
[----:B------:R-:W-:Y:S02]  /*15ff0*/  IMAD.IADD R10, R11, 0x1, R3 ;  /* 0x000000010b0a7824 */ /* 0x000fe400078e0203 */
[----:B------:R-:W-:-:S05]  /*16000*/  IMAD.MOV.U32 R3, RZ, RZ, c[0x0][0x4e8] ;  /* 0x00013a00ff037624 */ /* 0x000fca00078e00ff */
[----:B------:R-:W-:Y:S01]  /*16010*/  ISETP.NE.AND P3, PT, R3, 0x1, PT ;  /* 0x000000010300780c */ /* 0x000fe20003f65270 */
[----:B------:R-:W-:Y:S02]  /*16020*/  IMAD.IADD R5, R9, 0x1, R5 ;  /* 0x0000000109057824 */ /* 0x000fe400078e0205 */
[----:B------:R-:W-:Y:S01]  /*16030*/  IMAD R3, R29, 0x80, R22 ;  /* 0x000000801d037824 */ /* 0x000fe200078e0216 */
[----:B------:R-:W-:Y:S02]  /*16040*/  SEL R8, R13, RZ, P2 ;  /* 0x000000ff0d087207 */ /* 0x000fe40001000000 */
[----:B------:R-:W-:Y:S01]  /*16050*/  IADD3.X R13, R5, R10, R6, P1, P0 ;  /* 0x0000000a050d7210 */ /* 0x000fe20000fe0406 */
[----:B------:R-:W-:-:S06]  /*16060*/  IMAD.MOV.U32 R5, RZ, RZ, R3 ;  /* 0x000000ffff057224 */ /* 0x000fcc00078e0003 */
[----:B------:R-:W-:-:S05]  /*16070*/  @P3 IMAD.HI.U32 R10, R3, c[0x0][0x4ec], RZ ;  /* 0x00013b00030a3a27 */ /* 0x000fca00078e00ff */
[----:B------:R-:W-:Y:S01]  /*16080*/  @P3 SHF.R.U32.HI R5, RZ, c[0x0][0x4f0], R10 ;  /* 0x00013c00ff053a19 */ /* 0x000fe2000001160a */
[-C--:B-1----:R-:W-:Y:S02]  /*16090*/  IMAD R11, R15, R8.reuse, RZ ;  /* 0x000000080f0b7224 */ /* 0x082fe400078e02ff */
[----:B------:R-:W-:-:S04]  /*160a0*/  IMAD.WIDE.U32 R8, R14, R8, RZ ;  /* 0x000000080e087225 */ /* 0x000fc800078e00ff */
[----:B------:R-:W-:Y:S01]  /*160b0*/  IMAD.IADD R11, R9, 0x1, R11 ;  /* 0x00000001090b7824 */ /* 0x000fe200078e020b */
        /* <DEDUP_REMOVED lines=10> */
[----:B------:R-:W-:Y:S02]  /*16160*/  IMAD R14, R29, 0x80, R21 ;  /* 0x000000801d0e7824 */ /* 0x000fe400078e0215 */
        /* <DEDUP_REMOVED lines=9> */
[----:B------:R-:W-:Y:S02]  /*16200*/  LEA.HI.X R9, R8, R10, R5, 0x2, P0 ;  /* 0x0000000a08097211 */ /* 0x000fe400000f1405 */
[----:B------:R-:W-:Y:S01]  /*16210*/  SHFL.IDX PT, R10, R13, RZ, 0x1c1f ;  /* 0x001c1fff0d0a7589 */ /* 0x000fe200000e0000 */
[----:B------:R-:W-:-:S03]  /*16220*/  IMAD.IADD R22, R23, 0x1, -R22 ;  /* 0x0000000117167824 */ /* 0x000fc600078e0a16 */
[----:B------:R-:W1:Y:S04]  /*16230*/  SHFL.IDX PT, R11, R9, RZ, 0x1c1f ;  /* 0x001c1fff090b7589 */ /* 0x000e6800000e0000 */
[----:B------:R2:W-:Y:S04]  /*16240*/  SHFL.IDX PT, R8, R13, 0x1, 0x1c1f ;  /* 0x003c1f000d087f89 */ /* 0x0005e800000e0000 */
[----:B------:R-:W3:Y:S01]  /*16250*/  SHFL.IDX PT, R9, R9, 0x1, 0x1c1f ;  /* 0x003c1f0009097f89 */ /* 0x000ee200000e0000 */
[----:B------:R-:W-:Y:S01]  /*16260*/  IMAD R5, R17, c[0x0][0x4e8], RZ ;  /* 0x00013a0011057a24 */ /* 0x000fe200078e02ff */
[----:B------:R-:W-:-:S04]  /*16270*/  LOP3.LUT P0, RZ, R22, 0x3, RZ, 0xc0, !PT ;  /* 0x0000000316ff7812 */ /* 0x000fc8000780c0ff */
[C---:B------:R-:W-:Y:S02]  /*16280*/  ISETP.GE.OR P1, PT, R14.reuse, R5, P0 ;  /* 0x000000050e00720c */ /* 0x040fe40000726670 */
[----:B--2---:R-:W-:-:S04]  /*16290*/  IADD3 R13, R14, 0x8, RZ ;  /* 0x000000080e0d7810 */ /* 0x004fc80007ffe0ff */
[----:B------:R-:W-:-:S07]  /*162a0*/  ISETP.GE.OR P0, PT, R13, R5, P0 ;  /* 0x000000050d00720c */ /* 0x000fce0000706670 */
[----:B-1----:R1:W-:Y:S06]  /*162b0*/  @!P1 ST.E [R10.64], R19 ;  /* 0x000000130a009985 */ /* 0x0023ec000c10190a */
[----:B---3--:R1:W-:Y:S01]  /*162c0*/  @!P0 ST.E [R8.64], R20 ;  /* 0x0000001408008985 */ /* 0x0083e2000c10190a */
        /* <DEDUP_REMOVED lines=11> */
[----:B------:R-:W-:Y:S01]  /*16380*/  LEA R6, R29, R6, 0x7 ;  /* 0x000000061d067211 */ /* 0x000fe200078e38ff */
        /* <DEDUP_REMOVED lines=40> */
.L_x_3143:
[----:B------:R-:W-:Y:S05]  /*16610*/  BRA.DIV ~URZ, `(.L_x_3055) ;  /* 0x00005eb27f007947 */ /* 0x000fea000b800000 */
[----:B------:R4:W2:Y:S02]  /*16620*/  SHFL.IDX PT, R0, R16, RZ, 0x181f ;  /* 0x00181fff10007589 */ /* 0x0008a400000e0000 */
.L_x_3144:
        /* <DEDUP_REMOVED lines=20> */
.L_x_3057:
[----:B------:R-:W-:Y:S05]  /*16770*/  BSYNC B0 ;  /* 0x0000000000007941 */ /* 0x000fea0003800000 */
.L_x_3056:
[----:B------:R-:W-:Y:S05]  /*16780*/  BRA.DIV ~URZ, `(.L_x_3058) ;  /* 0x00005db27f007947 */ /* 0x000fea000b800000 */
[----:B---3--:R3:W4:Y:S04]  /*16790*/  SHFL.IDX PT, R4, R6, 0x1, 0x181f ;  /* 0x00381f0006047f89 */ /* 0x00872800000e0000 */
[----:B--2---:R3:W2:Y:S02]  /*167a0*/  SHFL.IDX PT, R0, R16, 0x1, 0x181f ;  /* 0x00381f0010007f89 */ /* 0x0046a400000e0000 */
.L_x_3145:
        /* <DEDUP_REMOVED lines=20> */
.L_x_3060:
[----:B------:R-:W-:Y:S05]  /*168f0*/  BSYNC B0 ;  /* 0x0000000000007941 */ /* 0x000fea0003800000 */
.L_x_3059:
[----:B------:R-:W-:Y:S05]  /*16900*/  BRA.DIV ~URZ, `(.L_x_3061) ;  /* 0x00005d027f007947 */ /* 0x000fea000b800000 */
[----:B----4-:R4:W3:Y:S02]  /*16910*/  SHFL.IDX PT, R4, R6, 0x2, 0x181f ;  /* 0x00581f0006047f89 */ /* 0x0108e400000e0000 */
.L_x_3146:
[----:B------:R-:W-:Y:S05]  /*16920*/  BRA.DIV ~URZ, `(.L_x_3062) ;  /* 0x00005d527f007947 */ /* 0x000fea000b800000 */
[----:B--2---:R2:W4:Y:S02]  /*16930*/  SHFL.IDX PT, R0, R16, 0x2, 0x181f ;  /* 0x00581f0010007f89 */ /* 0x00452400000e0000 */
.L_x_3147:
        /* <DEDUP_REMOVED lines=20> */
.L_x_3064:
[----:B------:R-:W-:Y:S05]  /*16a80*/  BSYNC B0 ;  /* 0x0000000000007941 */ /* 0x000fea0003800000 */
.L_x_3063:
[----:B------:R-:W-:Y:S05]  /*16a90*/  BRA.DIV ~URZ, `(.L_x_3065) ;  /* 0x00005c527f007947 */ /* 0x000fea000b800000 */
[----:B---3--:R3:W2:Y:S04]  /*16aa0*/  SHFL.IDX PT, R4, R6, 0x3, 0x181f ;  /* 0x00781f0006047f89 */ /* 0x0086a800000e0000 */
[----:B----4-:R3:W4:Y:S02]  /*16ab0*/  SHFL.IDX PT, R0, R16, 0x3, 0x181f ;  /* 0x00781f0010007f89 */ /* 0x01072400000e0000 */
.L_x_3148:
        /* <DEDUP_REMOVED lines=21> */
.L_x_3053:
        /* <DEDUP_REMOVED lines=35> */
.L_x_3149:
[----:B------:R-:W-:Y:S05]  /*16e40*/  BRA.DIV ~URZ, `(.L_x_3068) ;  /* 0x000059e27f007947 */ /* 0x000fea000b800000 */
[----:B------:R3:W4:Y:S02]  /*16e50*/  SHFL.IDX PT, R0, R6, RZ, 0x1c1f ;  /* 0x001c1fff06007589 */ /* 0x00072400000e0000 */
.L_x_3150:
        /* <DEDUP_REMOVED lines=168> */
[C---:B------:R-:W-:Y:S02]  /*178e0*/  @!P2 LEA R10, P3, R32.reuse, R0, 0x2 ;  /* 0x00000000200aa211 */ /* 0x040fe400078610ff */
        /* <DEDUP_REMOVED lines=28> */
[C---:B------:R-:W-:Y:S02]  /*17ab0*/  @!P0 LEA R2, P4, R16.reuse, R0, 0x2 ;  /* 0x0000000010028211 */ /* 0x040fe400078810ff */
[-C--:B------:R-:W-:Y:S02]  /*17ac0*/  @!P1 LEA.HI.X R9, R19, R4.reuse, R20, 0x2, P5 ;  /* 0x0000000413099211 */ /* 0x080fe400028f1414 */
[----:B------:R-:W-:Y:S01]  /*17ad0*/  @!P0 LEA.HI.X R3, R16, R4, R18, 0x2, P4 ;  /* 0x0000000410038211 */ /* 0x000fe200020f1412 */
[----:B------:R1:W-:Y:S04]  /*17ae0*/  @!P3 ST.E.64 [R14.64], R124 ;  /* 0x0000007c0e00b985 */ /* 0x0003e8000c101b0a */
[----:B------:R1:W-:Y:S04]  /*17af0*/  @!P2 ST.E.64 [R10.64], R128 ;  /* 0x000000800a00a985 */ /* 0x0003e8000c101b0a */
[----:B------:R1:W-:Y:S04]  /*17b00*/  @!P1 ST.E.64 [R8.64], R132 ;  /* 0x0000008408009985 */ /* 0x0003e8000c101b0a */
[----:B------:R1:W-:Y:S02]  /*17b10*/  @!P0 ST.E.64 [R2.64], R136 ;  /* 0x0000008802008985 */ /* 0x0003e4000c101b0a */
.L_x_3070:
[----:B------:R-:W-:Y:S05]  /*17b20*/  BSYNC B0 ;  /* 0x0000000000007941 */ /* 0x000fea0003800000 */
.L_x_3069:
[----:B------:R-:W-:Y:S05]  /*17b30*/  BRA.DIV ~URZ, `(.L_x_3071) ;  /* 0x00004d627f007947 */ /* 0x000fea000b800000 */
[----:B--2---:R2:W1:Y:S04]  /*17b40*/  SHFL.IDX PT, R4, R5, 0x1, 0x1c1f ;  /* 0x003c1f0005047f89 */ /* 0x00446800000e0000 */
[----:B----4-:R2:W4:Y:S02]  /*17b50*/  SHFL.IDX PT, R0, R6, 0x1, 0x1c1f ;  /* 0x003c1f0006007f89 */ /* 0x01052400000e0000 */
.L_x_3151:
        /* <DEDUP_REMOVED lines=27> */
[----:B------:R-:W-:-:S05]  /*17d10*/  @!P3 IMAD.WIDE R2, R8, 0x4, R2 ;  /* 0x000000040802b825 */ /* 0x000fca00078e0202 */
[----:B------:R1:W-:Y:S01]  /*17d20*/  @!P3 ST.E.64 [R2.64], R170 ;  /* 0x000000aa0200b985 */ /* 0x0003e2000c101b0a */
[----:B------:R-:W-:-:S04]  /*17d30*/  @!P2 LEA R10, P3, R6, R0, 0x2 ;  /* 0x00000000060aa211 */ /* 0x000fc800078610ff */
[----:B------:R-:W-:Y:S02]  /*17d40*/  @!P2 LEA.HI.X R11, R6, R4, R20, 0x2, P3 ;  /* 0x00000004060ba211 */ /* 0x000fe400018f1414 */
[C---:B------:R-:W-:Y:S01]  /*17d50*/  @!P1 LEA R8, P4, R24.reuse, R0, 0x2 ;  /* 0x0000000018089211 */ /* 0x040fe200078810ff */
[----:B------:R-:W2:Y:S03]  /*17d60*/  LDL R20, [R1+0xcc] ;  /* 0x0000cc0001147983 */ /* 0x000ea60000100800 */
[----:B------:R-:W-:Y:S01]  /*17d70*/  @!P1 LEA.HI.X R9, R24, R4, R27, 0x2, P4 ;  /* 0x0000000418099211 */ /* 0x000fe200020f141b */
[----:B------:R-:W3:Y:S01]  /*17d80*/  LDL R6, [R1+0x124] ;  /* 0x0001240001067983 */ /* 0x000ee20000100800 */
[----:B------:R-:W-:Y:S02]  /*17d90*/  ISETP.GE.AND P4, PT, R19, c[0x0][0x3c8], PT ;  /* 0x0000f20013007a0c */ /* 0x000fe40003f86270 */
[C---:B-1----:R-:W-:Y:S01]  /*17da0*/  @!P0 LEA R2, P3, R21.reuse, R0, 0x2 ;  /* 0x0000000015028211 */ /* 0x042fe200078610ff */
[----:B------:R1:W-:Y:S03]  /*17db0*/  @!P2 ST.E.64 [R10.64], R166 ;  /* 0x000000a60a00a985 */ /* 0x0003e6000c101b0a */
[----:B------:R-:W-:Y:S01]  /*17dc0*/  @!P0 LEA.HI.X R3, R21, R4, R23, 0x2, P3 ;  /* 0x0000000415038211 */ /* 0x000fe200018f1417 */
[----:B------:R-:W4:Y:S04]  /*17dd0*/  LDL R24, [R1+0x11c] ;  /* 0x00011c0001187983 */ /* 0x000f280000100800 */
[----:B------:R-:W5:Y:S01]  /*17de0*/  LDL R23, [R1+0x1a4] ;  /* 0x0001a40001177983 */ /* 0x000f620000100800 */
[----:B------:R-:W-:-:S03]  /*17df0*/  ISETP.GE.AND P3, PT, R22, c[0x0][0x3c8], PT ;  /* 0x0000f20016007a0c */ /* 0x000fc60003f66270 */
[----:B------:R-:W4:Y:S01]  /*17e00*/  LDL R21, [R1+0x1a0] ;  /* 0x0001a00001157983 */ /* 0x000f220000100800 */
[----:B------:R-:W-:-:S03]  /*17e10*/  ISETP.GE.AND P6, PT, R15, c[0x0][0x3c8], PT ;  /* 0x0000f2000f007a0c */ /* 0x000fc60003fc6270 */
[----:B------:R1:W-:Y:S04]  /*17e20*/  @!P1 ST.E.64 [R8.64], R162 ;  /* 0x000000a208009985 */ /* 0x0003e8000c101b0a */
[----:B------:R1:W-:Y:S01]  /*17e30*/  @!P0 ST.E.64 [R2.64], R158 ;  /* 0x0000009e02008985 */ /* 0x0003e2000c101b0a */
[----:B------:R-:W-:-:S03]  /*17e40*/  ISETP.GE.AND P5, PT, R25, c[0x0][0x3c8], PT ;  /* 0x0000f20019007a0c */ /* 0x000fc60003fa6270 */
[----:B------:R-:W4:Y:S01]  /*17e50*/  LDL R27, [R1+0x168] ;  /* 0x00016800011b7983 */ /* 0x000f220000100800 */
[----:B-1----:R-:W-:-:S04]  /*17e60*/  @!P4 LEA R10, P0, R19, R0, 0x2 ;  /* 0x00000000130ac211 */ /* 0x002fc800078010ff */
[----:B------:R-:W-:Y:S02]  /*17e70*/  @!P4 LEA.HI.X R11, R19, R4, R5, 0x2, P0 ;  /* 0x00000004130bc211 */ /* 0x000fe400000f1405 */
[C---:B------:R-:W-:Y:S01]  /*17e80*/  ISETP.GE.AND P0, PT, R22.reuse, c[0x0][0x3c8], PT ;  /* 0x0000f20016007a0c */ /* 0x040fe20003f06270 */
[----:B------:R-:W4:Y:S01]  /*17e90*/  LDL R5, [R1+0x118] ;  /* 0x0001180001057983 */ /* 0x000f220000100800 */
[-C--:B------:R-:W-:Y:S02]  /*17ea0*/  @!P3 LEA R8, P1, R22, R0.reuse, 0x2 ;  /* 0x000000001608b211 */ /* 0x080fe400078210ff */
[----:B------:R-:W-:-:S04]  /*17eb0*/  @!P6 LEA R2, P2, R15, R0, 0x2 ;  /* 0x000000000f02e211 */ /* 0x000fc800078410ff */
[-C--:B------:R-:W-:Y:S02]  /*17ec0*/  @!P6 LEA.HI.X R3, R15, R4.reuse, R16, 0x2, P2 ;  /* 0x000000040f03e211 */ /* 0x080fe400010f1410 */
[----:B------:R-:W4:Y:S05]  /*17ed0*/  LDL R15, [R1+0x19c] ;  /* 0x00019c00010f7983 */ /* 0x000f2a0000100800 */
[----:B------:R-:W-:Y:S01]  /*17ee0*/  @!P0 LEA.HI.X R9, R22, R4, R26, 0x2, P1 ;  /* 0x0000000416098211 */ /* 0x000fe200008f141a */
[----:B------:R-:W4:Y:S04]  /*17ef0*/  LDL R16, [R1+0x194] ;  /* 0x0001940001107983 */ /* 0x000f280000100800 */
[----:B------:R-:W4:Y:S01]  /*17f00*/  LDL R22, [R1+0x198] ;  /* 0x0001980001167983 */ /* 0x000f220000100800 */
[----:B------:R-:W-:-:S02]  /*17f10*/  ISETP.GE.AND P1, PT, R19, c[0x0][0x3c8], PT ;  /* 0x0000f20013007a0c */ /* 0x000fc40003f26270 */
[----:B------:R-:W-:Y:S01]  /*17f20*/  ISETP.GE.AND P4, PT, R18, c[0x0][0x3c8], PT ;  /* 0x0000f20012007a0c */ /* 0x000fe20003f86270 */
[----:B------:R-:W4:Y:S01]  /*17f30*/  LDL R19, [R1+0x114] ;  /* 0x0001140001137983 */ /* 0x000f220000100800 */
[----:B------:R-:W-:-:S03]  /*17f40*/  ISETP.GE.AND P3, PT, R14, c[0x0][0x3c8], PT ;  /* 0x0000f2000e007a0c */ /* 0x000fc60003f66270 */
[----:B------:R-:W4:Y:S06]  /*17f50*/  LDL R26, [R1+0xf8] ;  /* 0x0000f800011a7983 */ /* 0x000f2c0000100800 */
[----:B------:R-:W-:Y:S04]  /*17f60*/  @!P1 ST.E.64 [R10.64], R154 ;  /* 0x0000009a0a009985 */ /* 0x000fe8000c101b0a */
[----:B------:R1:W-:Y:S04]  /*17f70*/  @!P0 ST.E.64 [R8.64], R150 ;  /* 0x0000009608008985 */ /* 0x0003e8000c101b0a */
[----:B------:R1:W-:Y:S02]  /*17f80*/  @!P6 ST.E.64 [R2.64], R38 ;  /* 0x000000260200e985 */ /* 0x0003e4000c101b0a */
[----:B-1----:R-:W-:-:S02]  /*17f90*/  @!P4 LEA R8, P6, R18, R0, 0x2 ;  /* 0x000000001208c211 */ /* 0x002fc400078c10ff */
[----:B------:R-:W-:-:S04]  /*17fa0*/  @!P5 LEA R10, P0, R25, R0, 0x2 ;  /* 0x00000000190ad211 */ /* 0x000fc800078010ff */
[----:B------:R-:W-:Y:S02]  /*17fb0*/  @!P5 LEA.HI.X R11, R25, R4, R17, 0x2, P0 ;  /* 0x00000004190bd211 */ /* 0x000fe400000f1411 */
[----:B------:R-:W4:Y:S05]  /*17fc0*/  LDL R17, [R1+0x110] ;  /* 0x0001100001117983 */ /* 0x000f2a0000100800 */
[----:B------:R-:W-:Y:S01]  /*17fd0*/  P2R R2, PR, RZ, 0x40 ;  /* 0x00000040ff027803 */ /* 0x000fe20000000000 */
[----:B------:R-:W4:Y:S03]  /*17fe0*/  LDL R25, [R1+0x190] ;  /* 0x0001900001197983 */ /* 0x000f260000100800 */
[----:B------:R-:W-:-:S02]  /*17ff0*/  ISETP.NE.AND P0, PT, R2, RZ, PT ;  /* 0x000000ff0200720c */ /* 0x000fc40003f05270 */
[----:B------:R-:W-:Y:S01]  /*18000*/  @!P3 LEA R2, P6, R14, R0, 0x2 ;  /* 0x000000000e02b211 */ /* 0x000fe200078c10ff */
[----:B------:R1:W-:Y:S01]  /*18010*/  @!P5 ST.E.64 [R10.64], R42 ;  /* 0x0000002a0a00d985 */ /* 0x0003e2000c101b0a */
[----:B--2---:R-:W-:Y:S02]  /*18020*/  ISETP.GE.AND P1, PT, R20, c[0x0][0x3c8], PT ;  /* 0x0000f20014007a0c */ /* 0x004fe40003f26270 */
[----:B---3--:R-:W-:Y:S02]  /*18030*/  ISETP.GE.AND P2, PT, R6, c[0x0][0x3c8], PT ;  /* 0x0000f20006007a0c */ /* 0x008fe40003f46270 */
[-C--:B-----5:R-:W-:Y:S02]  /*18040*/  @!P4 LEA.HI.X R9, R18, R4.reuse, R23, 0x2, P0 ;  /* 0x000000041209c211 */ /* 0x0a0fe400000f1417 */
[----:B------:R-:W2:Y:S01]  /*18050*/  LDL R23, [R1+0x18c] ;  /* 0x00018c0001177983 */ /* 0x000ea20000100800 */
[----:B----4-:R-:W-:-:S03]  /*18060*/  @!P3 LEA.HI.X R3, R14, R4, R21, 0x2, P6 ;  /* 0x000000040e03b211 */ /* 0x010fc600030f1415 */
[----:B------:R-:W3:Y:S04]  /*18070*/  LDL R21, [R1+0x188] ;  /* 0x0001880001157983 */ /* 0x000ee80000100800 */
[----:B------:R4:W-:Y:S04]  /*18080*/  @!P4 ST.E.64 [R8.64], R46 ;  /* 0x0000002e0800c985 */ /* 0x0009e8000c101b0a */
[----:B------:R5:W-:Y:S01]  /*18090*/  @!P3 ST.E.64 [R2.64], R50 ;  /* 0x000000320200b985 */ /* 0x000be2000c101b0a */
[----:B-1----:R-:W-:-:S03]  /*180a0*/  @!P2 LEA R10, P3, R6, R0, 0x2 ;  /* 0x00000000060aa211 */ /* 0x002fc600078610ff */
[----:B------:R-:W3:Y:S01]  /*180b0*/  LDL R18, [R1+0x10c] ;  /* 0x00010c0001127983 */ /* 0x000ee20000100800 */
[----:B------:R-:W-:-:S03]  /*180c0*/  ISETP.GE.AND P0, PT, R13, c[0x0][0x3c8], PT ;  /* 0x0000f2000d007a0c */ /* 0x000fc60003f06270 */
[----:B------:R-:W3:Y:S01]  /*180d0*/  LDL R14, [R1+0x108] ;  /* 0x00010800010e7983 */ /* 0x000ee20000100800 */
[----:B----4-:R-:W-:Y:S02]  /*180e0*/  @!P1 LEA R8, P6, R20, R0, 0x2 ;  /* 0x0000000014089211 */ /* 0x010fe400078c10ff */
[----:B------:R-:W-:Y:S02]  /*180f0*/  @!P2 LEA.HI.X R11, R6, R4, R15, 0x2, P3 ;  /* 0x00000004060ba211 */ /* 0x000fe400018f140f */
[----:B------:R-:W4:Y:S09]  /*18100*/  LDL R15, [R1+0xc8] ;  /* 0x0000c800010f7983 */ /* 0x000f320000100800 */
[----:B-----5:R-:W-:Y:S01]  /*18110*/  P2R R2, PR, RZ, 0x40 ;  /* 0x00000040ff027803 */ /* 0x020fe20000000000 */
[----:B------:R-:W5:Y:S03]  /*18120*/  LDL R6, [R1+0x104] ;  /* 0x0001040001067983 */ /* 0x000f660000100800 */
[----:B------:R-:W-:-:S04]  /*18130*/  ISETP.NE.AND P3, PT, R2, RZ, PT ;  /* 0x000000ff0200720c */ /* 0x000fc80003f65270 */
[----:B------:R-:W-:Y:S02]  /*18140*/  @!P1 LEA.HI.X R9, R20, R4, R22, 0x2, P3 ;  /* 0x0000000414099211 */ /* 0x000fe400018f1416 */
[----:B------:R-:W4:Y:S01]  /*18150*/  LDL R22, [R1+0x184] ;  /* 0x0001840001167983 */ /* 0x000f220000100800 */
        /* <DEDUP_REMOVED lines=22> */
[----:B------:R-:W2:Y:S03]  /*182c0*/  LDL R5, [R1+0xfc] ;  /* 0x0000fc0001057983 */ /* 0x000ea60000100800 */
[----:B---3--:R-:W-:Y:S01]  /*182d0*/  @!P3 LEA.HI.X R3, R19, R4, R21, 0x2, P6 ;  /* 0x000000041303b211 */ /* 0x008fe200030f1415 */
[----:B------:R-:W3:Y:S04]  /*182e0*/  LDL R23, [R1+0x160] ;  /* 0x0001600001177983 */ /* 0x000ee80000100800 */
[----:B------:R-:W2:Y:S04]  /*182f0*/  LDL R21, [R1+0x178] ;  /* 0x0001780001157983 */ /* 0x000ea80000100800 */
[----:B------:R-:W3:Y:S04]  /*18300*/  LDL R19, [R1+0x174] ;  /* 0x0001740001137983 */ /* 0x000ee80000100800 */
[----:B------:R4:W-:Y:S04]  /*18310*/  @!P4 ST.E.64 [R8.64], R70 ;  /* 0x000000460800c985 */ /* 0x0009e8000c101b0a */
[----:B------:R4:W-:Y:S01]  /*18320*/  @!P3 ST.E.64 [R2.64], R74 ;  /* 0x0000004a0200b985 */ /* 0x0009e2000c101b0a */
[----:B-1----:R-:W-:-:S04]  /*18330*/  @!P2 LEA R10, P3, R17, R0, 0x2 ;  /* 0x00000000110aa211 */ /* 0x002fc800078610ff */
[----:B----4-:R-:W-:Y:S02]  /*18340*/  @!P2 LEA.HI.X R11, R17, R4, R22, 0x2, P3 ;  /* 0x00000004110ba211 */ /* 0x010fe400018f1416 */
[----:B------:R-:W4:Y:S01]  /*18350*/  LDL R17, [R1+0x170] ;  /* 0x0001700001117983 */ /* 0x000f220000100800 */
[----:B------:R-:W-:Y:S02]  /*18360*/  ISETP.GE.AND P1, PT, R18, c[0x0][0x3c8], PT ;  /* 0x0000f20012007a0c */ /* 0x000fe40003f26270 */
[----:B------:R-:W-:Y:S01]  /*18370*/  ISETP.GE.AND P0, PT, R14, c[0x0][0x3c8], PT ;  /* 0x0000f2000e007a0c */ /* 0x000fe20003f06270 */
[----:B------:R-:W4:Y:S10]  /*18380*/  LDL R22, [R1+0xf0] ;  /* 0x0000f00001167983 */ /* 0x000f340000100800 */
[----:B------:R-:W-:-:S02]  /*18390*/  @!P1 LEA R8, P6, R18, R0, 0x2 ;  /* 0x0000000012089211 */ /* 0x000fc400078c10ff */
[----:B------:R-:W-:-:S11]  /*183a0*/  ISETP.GE.AND P4, PT, R15, c[0x0][0x3c8], PT ;  /* 0x0000f2000f007a0c */ /* 0x000fd60003f86270 */
[----:B------:R-:W-:-:S04]  /*183b0*/  P2R R2, PR, RZ, 0x40 ;  /* 0x00000040ff027803 */ /* 0x000fc80000000000 */
[----:B------:R-:W-:Y:S02]  /*183c0*/  ISETP.NE.AND P3, PT, R2, RZ, PT ;  /* 0x000000ff0200720c */ /* 0x000fe40003f65270 */
[----:B------:R-:W-:Y:S02]  /*183d0*/  @!P0 LEA R2, P6, R14, R0, 0x2 ;  /* 0x000000000e028211 */ /* 0x000fe400078c10ff */
[-C--:B-----5:R-:W-:Y:S01]  /*183e0*/  @!P1 LEA.HI.X R9, R18, R4.reuse, R20, 0x2, P3 ;  /* 0x0000000412099211 */ /* 0x0a0fe200018f1414 */
        /* <DEDUP_REMOVED lines=13> */
[-C--:B--2---:R-:W-:Y:S02]  /*184c0*/  @!P5 LEA.HI.X R11, R6, R4.reuse, R21, 0x2, P0 ;  /* 0x00000004060bd211 */ /* 0x084fe400000f1415 */
[----:B------:R-:W-:Y:S01]  /*184d0*/  ISETP.NE.AND P0, PT, R2, RZ, PT ;  /* 0x000000ff0200720c */ /* 0x000fe20003f05270 */
[----:B------:R-:W2:Y:S03]  /*184e0*/  LDL R6, [R1+0xdc] ;  /* 0x0000dc0001067983 */ /* 0x000ea60000100800 */
[----:B---3--:R-:W-:Y:S01]  /*184f0*/  @!P4 LEA.HI.X R9, R15, R4, R19, 0x2, P0 ;  /* 0x000000040f09c211 */ /* 0x008fe200000f1413 */
[----:B------:R-:W3:Y:S04]  /*18500*/  LDL R21, [R1+0x158] ;  /* 0x0001580001157983 */ /* 0x000ee80000100800 */
[----:B------:R-:W2:Y:S01]  /*18510*/  LDL R15, [R1+0x15c] ;  /* 0x00015c00010f7983 */ /* 0x000ea20000100800 */
[----:B------:R-:W-:-:S02]  /*18520*/  ISETP.GE.AND P2, PT, R5, c[0x0][0x3c8], PT ;  /* 0x0000f20005007a0c */ /* 0x000fc40003f46270 */
[C---:B------:R-:W-:Y:S01]  /*18530*/  @!P3 LEA R2, P6, R13.reuse, R0, 0x2 ;  /* 0x000000000d02b211 */ /* 0x040fe200078c10ff */
[----:B------:R-:W3:Y:S04]  /*18540*/  LDL R19, [R1+0x154] ;  /* 0x0001540001137983 */ /* 0x000ee80000100800 */
[----:B------:R1:W-:Y:S04]  /*18550*/  @!P5 ST.E.64 [R10.64], R90 ;  /* 0x0000005a0a00d985 */ /* 0x0003e8000c101b0a */
[----:B------:R1:W-:Y:S01]  /*18560*/  @!P4 ST.E.64 [R8.64], R94 ;  /* 0x0000005e0800c985 */ /* 0x0003e2000c101b0a */
[----:B----4-:R-:W-:-:S03]  /*18570*/  @!P3 LEA.HI.X R3, R13, R4, R17, 0x2, P6 ;  /* 0x000000040d03b211 */ /* 0x010fc600030f1411 */
[----:B------:R-:W4:Y:S04]  /*18580*/  LDL R17, [R1+0x150] ;  /* 0x0001500001117983 */ /* 0x000f280000100800 */
[----:B------:R-:W4:Y:S04]  /*18590*/  LDL R13, [R1+0x14c] ;  /* 0x00014c00010d7983 */ /* 0x000f280000100800 */
[----:B------:R5:W-:Y:S01]  /*185a0*/  @!P3 ST.E.64 [R2.64], R98 ;  /* 0x000000620200b985 */ /* 0x000be2000c101b0a */
[----:B-1----:R-:W-:-:S04]  /*185b0*/  @!P2 LEA R10, P3, R5, R0, 0x2 ;  /* 0x00000000050aa211 */ /* 0x002fc800078610ff */
[----:B------:R-:W-:Y:S02]  /*185c0*/  @!P2 LEA.HI.X R11, R5, R4, R29, 0x2, P3 ;  /* 0x00000004050ba211 */ /* 0x000fe400018f141d */
[----:B------:R-:W4:Y:S01]  /*185d0*/  LDL R5, [R1+0xd8] ;  /* 0x0000d80001057983 */ /* 0x000f220000100800 */
[----:B------:R-:W-:Y:S02]  /*185e0*/  ISETP.GE.AND P1, PT, R26, c[0x0][0x3c8], PT ;  /* 0x0000f2001a007a0c */ /* 0x000fe40003f26270 */
[----:B------:R-:W-:-:S11]  /*185f0*/  ISETP.GE.AND P0, PT, R24, c[0x0][0x3c8], PT ;  /* 0x0000f20018007a0c */ /* 0x000fd60003f06270 */
[-C--:B------:R-:W-:Y:S02]  /*18600*/  @!P1 LEA R8, P4, R26, R0.reuse, 0x2 ;  /* 0x000000001a089211 */ /* 0x080fe400078810ff */
[----:B------:R-:W-:Y:S02]  /*18610*/  ISETP.GE.AND P5, PT, R22, c[0x0][0x3c8], PT ;  /* 0x0000f20016007a0c */ /* 0x000fe40003fa6270 */
[----:B-----5:R-:W-:-:S09]  /*18620*/  @!P0 LEA R2, P6, R24, R0, 0x2 ;  /* 0x0000000018028211 */ /* 0x020fd200078c10ff */
        /* <DEDUP_REMOVED lines=13> */
[----:B-----5:R-:W-:-:S03]  /*18700*/  @!P4 LEA R2, P6, R14, R0, 0x2 ;  /* 0x000000000e02c211 */ /* 0x020fc600078c10ff */
[----:B------:R-:W-:Y:S01]  /*18710*/  @!P5 ST.E.64 [R8.64], R114 ;  /* 0x000000720800d985 */ /* 0x000fe2000c101b0a */
[----:B--2---:R-:W-:Y:S02]  /*18720*/  @!P4 LEA.HI.X R3, R14, R4, R15, 0x2, P6 ;  /* 0x000000040e03c211 */ /* 0x004fe400030f140f */
[-C--:B------:R-:W-:Y:S02]  /*18730*/  @!P3 LEA R14, P5, R20, R0.reuse, 0x2 ;  /* 0x00000000140eb211 */ /* 0x080fe400078a10ff */
[----:B------:R-:W-:Y:S01]  /*18740*/  ISETP.GE.AND P0, PT, R6, c[0x0][0x3c8], PT ;  /* 0x0000f20006007a0c */ /* 0x000fe20003f06270 */
[----:B------:R1:W-:Y:S01]  /*18750*/  @!P4 ST.E.64 [R2.64], R118 ;  /* 0x000000760200c985 */ /* 0x0003e2000c101b0a */
[----:B------:R-:W-:-:S04]  /*18760*/  @!P2 LEA R10, P6, R18, R0, 0x2 ;  /* 0x00000000120aa211 */ /* 0x000fc800078c10ff */
[----:B---3--:R-:W-:-:S05]  /*18770*/  @!P2 LEA.HI.X R11, R18, R4, R19, 0x2, P6 ;  /* 0x00000004120ba211 */ /* 0x008fca00030f1413 */
[----:B-1----:R-:W-:-:S04]  /*18780*/  P2R R2, PR, RZ, 0x20 ;  /* 0x00000020ff027803 */ /* 0x002fc80000000000 */
[----:B------:R-:W-:Y:S02]  /*18790*/  ISETP.NE.AND P4, PT, R2, RZ, PT ;  /* 0x000000ff0200720c */ /* 0x000fe40003f85270 */
[----:B------:R-:W-:Y:S02]  /*187a0*/  @!P1 LEA R8, P5, R16, R0, 0x2 ;  /* 0x0000000010089211 */ /* 0x000fe400078a10ff */
[----:B------:R-:W-:Y:S02]  /*187b0*/  @!P3 LEA.HI.X R15, R20, R4, R21, 0x2, P4 ;  /* 0x00000004140fb211 */ /* 0x000fe400020f1415 */
[----:B------:R-:W-:Y:S02]  /*187c0*/  @!P0 LEA R2, P4, R6, R0, 0x2 ;  /* 0x0000000006028211 */ /* 0x000fe400078810ff */
[-C--:B----4-:R-:W-:Y:S02]  /*187d0*/  @!P1 LEA.HI.X R9, R16, R4.reuse, R17, 0x2, P5 ;  /* 0x0000000410099211 */ /* 0x090fe400028f1411 */
        /* <DEDUP_REMOVED lines=12> */
.L_x_3051:
[----:B------:R-:W3:Y:S04]  /*188a0*/  LDL.LU R4, [R1+0x80] ;  /* 0x0000800001047983 */ /* 0x000ee80000300800 */
[----:B-1----:R-:W4:Y:S01]  /*188b0*/  LDL.LU R8, [R1+0x84] ;  /* 0x0000840001087983 */ /* 0x002f220000300800 */
[----:B------:R-:W-:-:S03]  /*188c0*/  ISETP.NE.U32.AND P0, PT, RZ, c[0x0][0x508], PT ;  /* 0x00014200ff007a0c */ /* 0x000fc60003f05070 */
[----:B--2---:R-:W2:Y:S01]  /*188d0*/  LDL.LU R0, [R1+0x8c] ;  /* 0x00008c0001007983 */ /* 0x004ea20000300800 */
[----:B------:R-:W-:Y:S01]  /*188e0*/  ISETP.NE.AND.EX P2, PT, RZ, c[0x0][0x50c], PT, P0 ;  /* 0x00014300ff007a0c */ /* 0x000fe20003f45300 */
[----:B------:R-:W-:Y:S01]  /*188f0*/  IMAD.MOV.U32 R6, RZ, RZ, RZ ;  /* 0x000000ffff067224 */ /* 0x000fe200078e00ff */
[----:B------:R-:W-:Y:S01]  /*18900*/  ISETP.NE.U32.AND P3, PT, RZ, c[0x0][0x500], PT ;  /* 0x00014000ff007a0c */ /* 0x000fe20003f65070 */
[----:B------:R-:W-:-:S03]  /*18910*/  IMAD.MOV.U32 R21, RZ, RZ, c[0x0][0x388] ;  /* 0x0000e200ff157624 */ /* 0x000fc600078e00ff */
[----:B------:R-:W-:Y:S02]  /*18920*/  ISETP.NE.AND.EX P3, PT, RZ, c[0x0][0x504], PT, P3 ;  /* 0x00014100ff007a0c */ /* 0x000fe40003f65330 */
[----:B---3--:R-:W-:-:S05]  /*18930*/  IADD3 R2, P1, R4, c[0x0][0x500], RZ ;  /* 0x0001400004027a10 */ /* 0x008fca0007f3e0ff */
[----:B------:R-:W-:Y:S02]  /*18940*/  @P2 IADD3 R4, P0, R4, c[0x0][0x508], RZ ;  /* 0x0001420004042a10 */ /* 0x000fe40007f1e0ff */
[C---:B----4-:R-:W-:Y:S02]  /*18950*/  IADD3.X R3, R8.reuse, c[0x0][0x504], RZ, P1, !PT ;  /* 0x0001410008037a10 */ /* 0x050fe40000ffe4ff */
[----:B------:R-:W-:-:S03]  /*18960*/  @P2 IADD3.X R5, R8, c[0x0][0x50c], RZ, P0, !PT ;  /* 0x0001430008052a10 */ /* 0x000fc600007fe4ff */
[----:B------:R1:W5:Y:S04]  /*18970*/  @P3 LDG.E R6, [R2.64] ;  /* 0x0000000a02063981 */ /* 0x000368000c1e1900 */
[----:B------:R1:W5:Y:S01]  /*18980*/  @P2 LDG.E R21, [R4.64] ;  /* 0x0000000a04152981 */ /* 0x000362000c1e1900 */
[----:B--2---:R-:W-:-:S04]  /*18990*/  ISETP.NE.AND P0, PT, R0, RZ, PT ;  /* 0x000000ff0000720c */ /* 0x004fc80003f05270 */
[----:B------:R-:W-:Y:S01]  /*189a0*/  SEL R22, R0, c[0x0][0x3d4], P0 ;  /* 0x0000f50000167a07 */ /* 0x000fe20000000000 */
[----:B------:R-:W-:Y:S05]  /*189b0*/  @P2 BRA `(.L_x_3072) ;  /* 0x0000004000002947 */ /* 0x000fea0003800000 */
[----:B------:R-:W-:Y:S05]  /*189c0*/  @!P3 BRA `(.L_x_3072) ;  /* 0x000000300000b947 */ /* 0x000fea0003800000 */
[----:B------:R2:W3:Y:S04]  /*189d0*/  LDG.E R0, [R2.64] ;  /* 0x0000000a02007981 */ /* 0x0004e8000c1e1900 */
[----:B-12---:R-:W3:Y:S02]  /*189e0*/  LDG.E R2, [R2.64+0x4] ;  /* 0x0000040a02027981 */ /* 0x006ee4000c1e1900 */
[----:B---3-5:R-:W-:Y:S02]  /*189f0*/  IADD3 R21, -R0, R2, RZ ;  /* 0x0000000200157210 */ /* 0x028fe40007ffe1ff */
.L_x_3072:
        /* <DEDUP_REMOVED lines=60> */
.L_x_3074:
[----:B------:R-:W-:Y:S05]  /*18dc0*/  BSYNC B0 ;  /* 0x0000000000007941 */ /* 0x000fea0003800000 */
.L_x_3073:
[----:B------:R-:W-:-:S13]  /*18dd0*/  ISETP.GT.AND P0, PT, R22, 0x1, PT ;  /* 0x000000011600780c */ /* 0x000fda0003f04270 */
[----:B------:R-:W-:Y:S05]  /*18de0*/  @P0 BRA `(.L_x_3066) ;  /* 0x0000081000000947 */ /* 0x000fea0003800000 */
[----:B------:R-:W2:Y:S01]  /*18df0*/  LDL.LU R9, [R1+0xa0] ;  /* 0x0000a00001097983 */ /* 0x000ea20000300800 */
[----:B------:R-:W-:Y:S01]  /*18e00*/  MOV R2, c[0x0][0x4e8] ;  /* 0x00013a0000027a02 */ /* 0x000fe20000000f00 */
[----:B-1----:R-:W-:Y:S01]  /*18e10*/  IMAD R0, R20, c[0x0][0x3a0], RZ ;  /* 0x0000e80014007a24 */ /* 0x002fe200078e02ff */
[----:B------:R-:W-:Y:S01]  /*18e20*/  LEA R4, R146, R145, 0x5 ;  /* 0x0000009192047211 */ /* 0x000fe200078e28ff */
[----:B------:R-:W-:Y:S01]  /*18e30*/  IMAD R5, R23, c[0x0][0x3f0], RZ ;  /* 0x0000fc0017057a24 */ /* 0x000fe200078e02ff */
[----:B------:R-:W-:Y:S01]  /*18e40*/  ISETP.NE.AND P0, PT, R2, 0x1, PT ;  /* 0x000000010200780c */ /* 0x000fe20003f05270 */
[----:B------:R-:W-:-:S04]  /*18e50*/  IMAD.WIDE.U32 R2, R6, c[0x0][0x3a0], RZ ;  /* 0x0000e80006027a25 */ /* 0x000fc800078e00ff */
[----:B------:R-:W-:Y:S02]  /*18e60*/  IMAD R6, R6, c[0x0][0x3a4], R0 ;  /* 0x0000e90006067a24 */ /* 0x000fe400078e0200 */
[----:B------:R-:W-:-:S03]  /*18e70*/  IMAD R8, R11, c[0x0][0x3f4], R5 ;  /* 0x0000fd000b087a24 */ /* 0x000fc600078e0205 */
[----:B------:R-:W-:-:S05]  /*18e80*/  IADD3 R3, R3, R6, RZ ;  /* 0x0000000603037210 */ /* 0x000fca0007ffe0ff */
[----:B------:R-:W-:-:S04]  /*18e90*/  IMAD.WIDE.U32 R2, R10, c[0x0][0x3e8], R2 ;  /* 0x0000fa000a027a25 */ /* 0x000fc800078e0002 */
[----:B------:R-:W-:-:S04]  /*18ea0*/  IMAD R3, R10, c[0x0][0x3ec], R3 ;  /* 0x0000fb000a037a24 */ /* 0x000fc800078e0203 */
[----:B------:R-:W-:-:S05]  /*18eb0*/  IMAD.WIDE.U32 R2, R11, c[0x0][0x3f0], R2 ;  /* 0x0000fc000b027a25 */ /* 0x000fca00078e0002 */
[----:B------:R-:W-:Y:S02]  /*18ec0*/  IADD3 R3, R3, R8, RZ ;  /* 0x0000000803037210 */ /* 0x000fe40007ffe0ff */
[C---:B--2---:R-:W-:Y:S02]  /*18ed0*/  LEA R4, R9.reuse, R4, 0x7 ;  /* 0x0000000409047211 */ /* 0x044fe400078e38ff */
[----:B------:R-:W-:Y:S02]  /*18ee0*/  LEA R13, R9, R145, 0x7 ;  /* 0x00000091090d7211 */ /* 0x000fe400078e38ff */
[----:B------:R-:W-:Y:S01]  /*18ef0*/  MOV R0, R4 ;  /* 0x0000000400007202 */ /* 0x000fe20000000f00 */
[----:B------:R-:W-:-:S05]  /*18f00*/  @P0 IMAD.HI.U32 R6, R4, c[0x0][0x4ec], RZ ;  /* 0x00013b0004060a27 */ /* 0x000fca00078e00ff */
[----:B------:R-:W-:-:S04]  /*18f10*/  @P0 SHF.R.U32.HI R0, RZ, c[0x0][0x4f0], R6 ;  /* 0x00013c00ff000a19 */ /* 0x000fc80000011606 */
[----:B------:R-:W-:Y:S01]  /*18f20*/  SHF.R.S32.HI R6, RZ, 0x1f, R0 ;  /* 0x0000001fff067819 */ /* 0x000fe20000011400 */
[C---:B------:R-:W-:Y:S01]  /*18f30*/  IMAD.WIDE.U32 R2, R0.reuse, c[0x0][0x3e0], R2 ;  /* 0x0000f80000027a25 */ /* 0x040fe200078e0002 */
[----:B------:R-:W-:-:S03]  /*18f40*/  IADD3 R5, -R0, RZ, RZ ;  /* 0x000000ff00057210 */ /* 0x000fc60007ffe1ff */
[----:B------:R-:W-:Y:S02]  /*18f50*/  IMAD R6, R6, c[0x0][0x3e0], RZ ;  /* 0x0000f80006067a24 */ /* 0x000fe400078e02ff */
        /* <DEDUP_REMOVED lines=12> */
.L_x_3152:
[----:B------:R-:W-:Y:S05]  /*19020*/  BRA.DIV ~URZ, `(.L_x_3076) ;  /* 0x000039b27f007947 */ /* 0x000fea000b800000 */
[----:B------:R3:W4:Y:S02]  /*19030*/  SHFL.IDX PT, R0, R16, RZ, 0x181f ;  /* 0x00181fff10007589 */ /* 0x00072400000e0000 */
.L_x_3153:
        /* <DEDUP_REMOVED lines=20> */
.L_x_3078:
[----:B------:R-:W-:Y:S05]  /*19180*/  BSYNC B0 ;  /* 0x0000000000007941 */ /* 0x000fea0003800000 */
.L_x_3077:
[----:B------:R-:W-:Y:S05]  /*19190*/  BRA.DIV ~URZ, `(.L_x_3079) ;  /* 0x000038b27f007947 */ /* 0x000fea000b800000 */
[----:B--2---:R2:W1:Y:S04]  /*191a0*/  SHFL.IDX PT, R4, R5, 0x1, 0x181f ;  /* 0x00381f0005047f89 */ /* 0x00446800000e0000 */
[----:B----4-:R2:W4:Y:S02]  /*191b0*/  SHFL.IDX PT, R0, R16, 0x1, 0x181f ;  /* 0x00381f0010007f89 */ /* 0x01052400000e0000 */
.L_x_3154:
        /* <DEDUP_REMOVED lines=20> */
.L_x_3081:
[----:B------:R-:W-:Y:S05]  /*19300*/  BSYNC B0 ;  /* 0x0000000000007941 */ /* 0x000fea0003800000 */
.L_x_3080:
[----:B------:R-:W-:Y:S05]  /*19310*/  BRA.DIV ~URZ, `(.L_x_3082) ;  /* 0x000038027f007947 */ /* 0x000fea000b800000 */
[----:B-1----:R1:W2:Y:S02]  /*19320*/  SHFL.IDX PT, R4, R5, 0x2, 0x181f ;  /* 0x00581f0005047f89 */ /* 0x0022a400000e0000 */
.L_x_3155:
[----:B------:R-:W-:Y:S05]  /*19330*/  BRA.DIV ~URZ, `(.L_x_3083) ;  /* 0x000038527f007947 */ /* 0x000fea000b800000 */
[----:B----4-:R4:W1:Y:S02]  /*19340*/  SHFL.IDX PT, R0, R16, 0x2, 0x181f ;  /* 0x00581f0010007f89 */ /* 0x01086400000e0000 */
.L_x_3156:
        /* <DEDUP_REMOVED lines=20> */
.L_x_3085:
[----:B------:R-:W-:Y:S05]  /*19490*/  BSYNC B0 ;  /* 0x0000000000007941 */ /* 0x000fea0003800000 */
.L_x_3084:
[----:B------:R-:W-:Y:S05]  /*194a0*/  BRA.DIV ~URZ, `(.L_x_3086) ;  /* 0x000037527f007947 */ /* 0x000fea000b800000 */
[----:B--2---:R2:W3:Y:S04]  /*194b0*/  SHFL.IDX PT, R4, R5, 0x3, 0x181f ;  /* 0x00781f0005047f89 */ /* 0x0044e800000e0000 */
[----:B-1----:R2:W1:Y:S02]  /*194c0*/  SHFL.IDX PT, R0, R16, 0x3, 0x181f ;  /* 0x00781f0010007f89 */ /* 0x00246400000e0000 */
.L_x_3157:
        /* <DEDUP_REMOVED lines=19> */
.L_x_3066:
[----:B------:R-:W-:Y:S05]  /*19600*/  BSYNC B1 ;  /* 0x0000000000017941 */ /* 0x000fea0003800000 */
.L_x_3050:
[----:B-1----:R1:W5:Y:S01]  /*19610*/  LDL R11, [R1+0x94] ;  /* 0x00009400010b7983 */ /* 0x0023620000100800 */
[----:B------:R-:W-:-:S13]  /*19620*/  ISETP.NE.AND P0, PT, RZ, UR8, PT ;  /* 0x00000008ff007c0c */ /* 0x000fda000bf05270 */
[----:B------:R-:W-:Y:S01]  /*19630*/  @P0 WARPSYNC 0xffffffff ;  /* 0xffffffff00000948 */ /* 0x000fe20003800000 */
[----:B------:R-:W-:Y:S06]  /*19640*/  @P0 BAR.SYNC.DEFER_BLOCKING 0x5, 0x100 ;  /* 0x0144000000000b1d */ /* 0x000fec0000010000 */
[----:B-----5:R-:W5:Y:S02]  /*19650*/  @P0 LDS.128 R8, [0x20080] ;  /* 0x02008000ff080984 */ /* 0x020f640000000c00 */
[----:B-----5:R-:W-:Y:S01]  /*19660*/  IMAD.MOV.U32 R2, RZ, RZ, R8 ;  /* 0x000000ffff027224 */ /* 0x020fe200078e0008 */
[----:B----4-:R-:W-:Y:S01]  /*19670*/  MOV R0, R9 ;  /* 0x0000000900007202 */ /* 0x010fe20000000f00 */
        /* <DEDUP_REMOVED lines=10> */
[----:B------:R1:W4:Y:S02]  /*19720*/  SHFL.IDX PT, R10, R28, RZ, 0x1f ;  /* 0x00001fff1c0a7589 */ /* 0x00032400000e0000 */
.L_x_3158:
[----:B------:R-:W-:Y:S05]  /*19730*/  BRA.DIV ~URZ, `(.L_x_3089) ;  /* 0x000036027f007947 */ /* 0x000fea000b800000 */
[----:B------:R1:W4:Y:S02]  /*19740*/  SHFL.IDX PT, R9, R28, 0x1, 0x1f ;  /* 0x00201f001c097f89 */ /* 0x00032400000e0000 */
.L_x_3159:
[----:B------:R-:W5:Y:S01]  /*19750*/  LDL R0, [R1+0x94] ;  /* 0x0000940001007983 */ /* 0x000f620000100800 */
[----:B--23--:R-:W-:Y:S02]  /*19760*/  IMAD.MOV.U32 R6, RZ, RZ, RZ ;  /* 0x000000ffff067224 */ /* 0x00cfe400078e00ff */
        /* <DEDUP_REMOVED lines=16> */
[----:B------:R2:W3:Y:S02]  /*19870*/  SHFL.UP PT, R4, R0, 0x1, RZ ;  /* 0x0420000000047989 */ /* 0x0004e400000e00ff */
.L_x_3160:
[----:B---3--:R-:W-:-:S04]  /*19880*/  SEL R4, R4, RZ, P5 ;  /* 0x000000ff04047207 */ /* 0x008fc80002800000 */
        /* <DEDUP_REMOVED lines=14> */
[----:B------:R2:W3:Y:S02]  /*19970*/  SHFL.IDX PT, R0, R4, 0x1f, 0x1f ;  /* 0x03e01f0004007f89 */ /* 0x0004e400000e0000 */
.L_x_3161:
[----:B---3--:R-:W-:Y:S01]  /*19980*/  IMAD R0, R0, c[0x0][0x538], RZ ;  /* 0x00014e0000007a24 */ /* 0x008fe200078e02ff */
[----:B------:R-:W-:Y:S04]  /*19990*/  BSSY B1, `(.L_x_3092) ;  /* 0x00000cc000017945 */ /* 0x000fe80003800000 */
[----:B----4-:R-:W-:-:S04]  /*199a0*/  IADD3 R9, R0, R9, RZ ;  /* 0x0000000900097210 */ /* 0x010fc80007ffe0ff */
[----:B------:R-:W-:-:S13]  /*199b0*/  ISETP.GT.AND P0, PT, R9, R10, PT ;  /* 0x0000000a0900720c */ /* 0x000fda0003f04270 */
[----:B------:R-:W-:Y:S05]  /*199c0*/  @P0 BRA `(.L_x_3093) ;  /* 0x0000026000000947 */ /* 0x000fea0003800000 */
.L_x_3097:
[----:B------:R-:W3:Y:S02]  /*199d0*/  LDL.LU R0, [R1+0x94] ;  /* 0x0000940001007983 */ /* 0x000ee40000300800 */
[----:B---3--:R-:W-:-:S04]  /*199e0*/  IADD3 R0, R0, 0x1f, RZ ;  /* 0x0000001f00007810 */ /* 0x008fc80007ffe0ff */
[----:B------:R-:W-:-:S13]  /*199f0*/  ISETP.GE.AND P0, PT, R0, c[0x0][0x53c], PT ;  /* 0x00014f0000007a0c */ /* 0x000fda0003f06270 */
[----:B------:R-:W-:Y:S05]  /*19a00*/  @P0 BRA `(.L_x_3094) ;  /* 0x00000bf000000947 */ /* 0x000fea0003800000 */
[----:B------:R3:W-:Y:S01]  /*19a10*/  STL [R1+0x94], R0 ;  /* 0x0000940001007387 */ /* 0x0007e20000100800 */
[----:B------:R-:W-:Y:S02]  /*19a20*/  MOV R6, RZ ;  /* 0x000000ff00067202 */ /* 0x000fe40000000f00 */
[----:B------:R-:W-:Y:S02]  /*19a30*/  MOV R8, RZ ;  /* 0x000000ff00087202 */ /* 0x000fe40000000f00 */
[----:B---3--:R-:W-:-:S04]  /*19a40*/  IADD3 R0, R0, R14, RZ ;  /* 0x0000000e00007210 */ /* 0x008fc80007ffe0ff */
        /* <DEDUP_REMOVED lines=9> */
[----:B------:R2:W3:Y:S02]  /*19ae0*/  SHFL.UP PT, R2, R0, 0x1, RZ ;  /* 0x0420000000027989 */ /* 0x0004e400000e00ff */
.L_x_3162:
        /* <DEDUP_REMOVED lines=16> */
.L_x_3163:
[----:B---3--:R-:W-:-:S05]  /*19bf0*/  IMAD R0, R0, c[0x0][0x538], RZ ;  /* 0x00014e0000007a24 */ /* 0x008fca00078e02ff */
[----:B------:R-:W-:-:S04]  /*19c00*/  IADD3 R9, R0, R9, RZ ;  /* 0x0000000900097210 */ /* 0x000fc80007ffe0ff */
[----:B------:R-:W-:-:S13]  /*19c10*/  ISETP.GT.AND P0, PT, R9, R10, PT ;  /* 0x0000000a0900720c */ /* 0x000fda0003f04270 */
[----:B-12---:R-:W-:Y:S05]  /*19c20*/  @!P0 BRA `(.L_x_3097) ;  /* 0xfffffda000008947 */ /* 0x006fea000383ffff */
.L_x_3093:
[----:B------:R-:W-:-:S05]  /*19c30*/  IADD3 R9, -R0, R9, RZ ;  /* 0x0000000900097210 */ /* 0x000fca0007ffe1ff */
[----:B------:R-:W-:-:S05]  /*19c40*/  IMAD R0, R4, c[0x0][0x538], R9 ;  /* 0x00014e0004007a24 */ /* 0x000fca00078e0209 */
[----:B------:R-:W-:Y:S01]  /*19c50*/  ISETP.GT.AND P0, PT, R0, R10, PT ;  /* 0x0000000a0000720c */ /* 0x000fe20003f04270 */
[----:B------:R-:W-:-:S12]  /*19c60*/  BRA.DIV ~URZ, `(.L_x_3098) ;  /* 0x000035327f007947 */ /* 0x000fd8000b800000 */
[----:B------:R-:W-:-:S03]  /*19c70*/  VOTE.ANY R5, PT, !P0 ;  /* 0x0000000000057806 */ /* 0x000fc600040e0100 */
.L_x_3164:
[----:B------:R-:W3:Y:S01]  /*19c80*/  LDL.LU R2, [R1+0x94] ;  /* 0x0000940001027983 */ /* 0x000ee20000300800 */
[----:B------:R-:W3:Y:S02]  /*19c90*/  POPC R0, R5 ;  /* 0x0000000500007309 */ /* 0x000ee40000000000 */
[----:B---3--:R-:W-:-:S05]  /*19ca0*/  IADD3 R2, R0, R2, RZ ;  /* 0x0000000200027210 */ /* 0x008fca0007ffe0ff */
[----:B------:R3:W-:Y:S01]  /*19cb0*/  STL [R1+0x94], R2 ;  /* 0x0000940201007387 */ /* 0x0007e20000100800 */
[----:B------:R-:W-:Y:S05]  /*19cc0*/  BRA.DIV ~URZ, `(.L_x_3099) ;  /* 0x000035227f007947 */ /* 0x000fea000b800000 */
[----:B------:R4:W1:Y:S04]  /*19cd0*/  SHFL.IDX PT, R6, R6, R0, 0x1f ;  /* 0x00001f0006067589 */ /* 0x00086800000e0000 */
[----:B------:R4:W2:Y:S02]  /*19ce0*/  SHFL.IDX PT, R8, R8, R0, 0x1f ;  /* 0x00001f0008087589 */ /* 0x0008a400000e0000 */
.L_x_3165:
[----:B------:R-:W-:Y:S01]  /*19cf0*/  ISETP.NE.AND P0, PT, R5, RZ, PT ;  /* 0x000000ff0500720c */ /* 0x000fe20003f05270 */
[----:B------:R-:W-:-:S12]  /*19d00*/  BSSY B0, `(.L_x_3100) ;  /* 0x0000005000007945 */ /* 0x000fd80003800000 */
[----:B------:R-:W-:Y:S05]  /*19d10*/  @!P0 BRA `(.L_x_3101) ;  /* 0x0000003000008947 */ /* 0x000fea0003800000 */
[----:B----4-:R-:W-:Y:S01]  /*19d20*/  IADD3 R0, R0, -0x1, RZ ;  /* 0xffffffff00007810 */ /* 0x010fe20007ffe0ff */
[----:B------:R-:W-:Y:S05]  /*19d30*/  BRA.DIV ~URZ, `(.L_x_3102) ;  /* 0x000035827f007947 */ /* 0x000fea000b800000 */
[----:B------:R4:W3:Y:S02]  /*19d40*/  SHFL.IDX PT, R11, R4, R0, 0x1f ;  /* 0x00001f00040b7589 */ /* 0x0008e400000e0000 */
.L_x_3101:
[----:B------:R-:W-:Y:S05]  /*19d50*/  BSYNC B0 ;  /* 0x0000000000007941 */ /* 0x000fea0003800000 */
.L_x_3100:
[----:B---34-:R-:W-:Y:S01]  /*19d60*/  IMAD R0, R11, c[0x0][0x538], R9 ;  /* 0x00014e000b007a24 */ /* 0x018fe200078e0209 */
[----:B--2---:R-:W-:Y:S01]  /*19d70*/  ISETP.NE.AND P0, PT, R8, 0x1, PT ;  /* 0x000000010800780c */ /* 0x004fe20003f05270 */
[----:B------:R-:W-:Y:S03]  /*19d80*/  BSSY B0, `(.L_x_3103) ;  /* 0x0000083000007945 */ /* 0x000fe60003800000 */
[----:B------:R2:W-:Y:S01]  /*19d90*/  STL [R1+0xc0], R0 ;  /* 0x0000c00001007387 */ /* 0x0005e20000100800 */
[----:B------:R-:W-:-:S08]  /*19da0*/  IADD3 R9, -R0, R10, RZ ;  /* 0x0000000a00097210 */ /* 0x000fd00007ffe1ff */
[----:B------:R-:W-:Y:S05]  /*19db0*/  @!P0 BRA `(.L_x_3104) ;  /* 0x000003e000008947 */ /* 0x000fea0003800000 */
[----:B-1----:R-:W-:Y:S02]  /*19dc0*/  IABS R4, R6 ;  /* 0x0000000600047213 */ /* 0x002fe40000000000 */
[----:B------:R-:W-:Y:S02]  /*19dd0*/  IABS R5, R8 ;  /* 0x0000000800057213 */ /* 0x000fe40000000000 */
[----:B------:R-:W1:Y:S01]  /*19de0*/  I2F.RP R2, R4 ;  /* 0x0000000400027306 */ /* 0x000e620000209400 */
[----:B------:R-:W-:-:S07]  /*19df0*/  IABS R11, R6 ;  /* 0x00000006000b7213 */ /* 0x000fce0000000000 */
[----:B------:R-:W-:Y:S08]  /*19e00*/  I2F.RP R13, R5 ;  /* 0x00000005000d7306 */ /* 0x000ff00000209400 */
[----:B-1----:R-:W1:Y:S02]  /*19e10*/  MUFU.RCP R2, R2 ;  /* 0x0000000200027308 */ /* 0x002e640000001000 */
[----:B-1----:R-:W-:-:S06]  /*19e20*/  IADD3 R2, R2, 0xffffffe, RZ ;  /* 0x0ffffffe02027810 */ /* 0x002fcc0007ffe0ff */
[----:B------:R-:W1:Y:S02]  /*19e30*/  F2I.FTZ.U32.TRUNC.NTZ R3, R2 ;  /* 0x0000000200037305 */ /* 0x000e64000021f000 */
        /* <DEDUP_REMOVED lines=54> */
.L_x_3104:
[----:B--2---:R-:W2:Y:S01]  /*1a1a0*/  LDL R0, [R1+0x94] ;  /* 0x0000940001007983 */ /* 0x004ea20000100800 */
[----:B------:R-:W-:-:S04]  /*1a1b0*/  IMAD.MOV.U32 R4, RZ, RZ, 0x4 ;  /* 0x00000004ff047424 */ /* 0x000fc800078e00ff */
[----:B--2---:R-:W-:-:S06]  /*1a1c0*/  IMAD.WIDE R4, R0, R4, c[0x0][0x590] ;  /* 0x0001640000047625 */ /* 0x004fcc00078e0204 */
[----:B------:R-:W2:Y:S01]  /*1a1d0*/  LDG.E R4, [R4.64] ;  /* 0x0000000a04047981 */ /* 0x000ea2000c1e1900 */
[----:B------:R-:W-:Y:S01]  /*1a1e0*/  IABS R8, R9 ;  /* 0x0000000900087213 */ /* 0x000fe20000000000 */
[----:B-12---:R-:W-:-:S05]  /*1a1f0*/  IMAD R10, R4, R6, RZ ;  /* 0x00000006040a7224 */ /* 0x006fca00078e02ff */
        /* <DEDUP_REMOVED lines=59> */
.L_x_3105:
[----:B------:R-:W-:Y:S05]  /*1a5b0*/  BSYNC B0 ;  /* 0x0000000000007941 */ /* 0x000fea0003800000 */
.L_x_3103:
[----:B------:R-:W-:-:S04]  /*1a5c0*/  LOP3.LUT R2, RZ, R2, RZ, 0x33, !PT ;  /* 0x00000002ff027212 */ /* 0x000fc800078e33ff */
[----:B-1----:R-:W-:-:S05]  /*1a5d0*/  IADD3 R0, R2, R6, RZ ;  /* 0x0000000602007210 */ /* 0x002fca0007ffe0ff */
[----:B------:R1:W-:Y:S01]  /*1a5e0*/  STL [R1+0xa0], R0 ;  /* 0x0000a00001007387 */ /* 0x0003e20000100800 */
[----:B------:R-:W-:Y:S05]  /*1a5f0*/  BRA `(.L_x_3106) ;  /* 0x0000005000007947 */ /* 0x000fea0003800000 */
.L_x_3094:
[----:B------:R-:W-:Y:S01]  /*1a600*/  MOV R0, c[0x0][0x53c] ;  /* 0x00014f0000007a02 */ /* 0x000fe20000000f00 */
[----:B------:R3:W-:Y:S04]  /*1a610*/  STL [R1+0xc0], R10 ;  /* 0x0000c00a01007387 */ /* 0x0007e80000100800 */
[----:B------:R3:W-:Y:S04]  /*1a620*/  STL [R1+0xa0], RZ ;  /* 0x0000a0ff01007387 */ /* 0x0007e80000100800 */
[----:B------:R3:W-:Y:S04]  /*1a630*/  STL [R1+0x90], RZ ;  /* 0x000090ff01007387 */ /* 0x0007e80000100800 */
[----:B------:R3:W-:Y:S02]  /*1a640*/  STL [R1+0x94], R0 ;  /* 0x0000940001007387 */ /* 0x0007e40000100800 */
.L_x_3106:
[----:B------:R-:W-:Y:S05]  /*1a650*/  BSYNC B1 ;  /* 0x0000000000017941 */ /* 0x000fea0003800000 */
.L_x_3092:
[----:B-1-3--:R-:W3:Y:S04]  /*1a660*/  LDL R0, [R1+0xc0] ;  /* 0x0000c00001007983 */ /* 0x00aee80000100800 */
        /* <DEDUP_REMOVED lines=12> */
.L_x_3087:
[----:B-1----:R-:W4:Y:S02]  /*1a730*/  LDL R0, [R1+0x94] ;  /* 0x0000940001007983 */ /* 0x002f240000100800 */
[----:B----4-:R-:W-:-:S13]  /*1a740*/  ISETP.GE.AND P0, PT, R0, c[0x0][0x53c], PT ;  /* 0x00014f0000007a0c */ /* 0x010fda0003f06270 */
[----:B--23--:R-:W-:Y:S01]  /*1a750*/  @P0 CALL.REL.NOINC `(.L_x_3107) ;  /* 0x0000001000000944 */ /* 0x00cfe20003c00000 */
[----:B------:R-:W-:Y:S05]  /*1a760*/  BRA `(.L_x_3108) ;  /* 0xfffe7aa000007947 */ /* 0x000fea000383ffff */
.L_x_3107:
[----:B------:R-:W-:Y:S05]  /*1a770*/  EXIT ;  /* 0x000000000000794d */ /* 0x000fea0003800000 */
.L_x_2931:
[----:B------:R-:W-:Y:S01]  /*1a780*/  IMAD.MOV.U32 R0, RZ, RZ, R5 ;  /* 0x000000ffff007224 */ /* 0x000fe200078e0005 */
[----:B------:R-:W-:Y:S02]  /*1a790*/  MOV R3, 0x1 ;  /* 0x0000000100037802 */ /* 0x000fe40000000f00 */
[----:B------:R-:W-:Y:S02]  /*1a7a0*/  MOV R2, 0x1a7c0 ;  /* 0x0001a7c000027802 */ /* 0x000fe40000000f00 */
[----:B------:R-:W-:Y:S05]  /*1a7b0*/  CALL.REL.NOINC `($__internal_51_$__cuda_sm70_shflsync_up_p) ;  /* 0x0000d91000007944 */ /* 0x000fea0003c00000 */
[----:B------:R-:W-:Y:S01]  /*1a7c0*/  MOV R0, R4 ;  /* 0x0000000400007202 */ /* 0x000fe20000000f00 */
[----:B------:R-:W-:Y:S05]  /*1a7d0*/  BRA `(.L_x_3109) ;  /* 0xfffe5d0000007947 */ /* 0x000fea000383ffff */
.L_x_2932:
[----:B------:R-:W-:Y:S01]  /*1a7e0*/  IMAD.MOV.U32 R0, RZ, RZ, R5 ;  /* 0x000000ffff007224 */ /* 0x000fe200078e0005 */
[----:B------:R-:W-:Y:S02]  /*1a7f0*/  MOV R3, 0x2 ;  /* 0x0000000200037802 */ /* 0x000fe40000000f00 */
[----:B------:R-:W-:Y:S02]  /*1a800*/  MOV R2, 0x1a820 ;  /* 0x0001a82000027802 */ /* 0x000fe40000000f00 */
[----:B------:R-:W-:Y:S05]  /*1a810*/  CALL.REL.NOINC `($__internal_51_$__cuda_sm70_shflsync_up_p) ;  /* 0x0000d8b000007944 */ /* 0x000fea0003c00000 */
[----:B------:R-:W-:Y:S01]  /*1a820*/  SEL R4, R4, RZ, P4 ;  /* 0x000000ff04047207 */ /* 0x000fe20002000000 */
[----:B------:R-:W-:Y:S01]  /*1a830*/  IMAD.MOV.U32 R3, RZ, RZ, 0x4 ;  /* 0x00000004ff037424 */ /* 0x000fe200078e00ff */
[----:B------:R-:W-:-:S03]  /*1a840*/  MOV R2, 0x1a870 ;  /* 0x0001a87000027802 */ /* 0x000fc60000000f00 */
[----:B------:R-:W-:Y:S02]  /*1a850*/  IMAD.IADD R0, R5, 0x1, R4 ;  /* 0x0000000105007824 */ /* 0x000fe400078e0204 */
        /* <DEDUP_REMOVED lines=13> */
[----:B------:R-:W-:Y:S02]  /*1a930*/  MOV R30, 0x1f ;  /* 0x0000001f001e7802 */ /* 0x000fe40000000f00 */
[----:B------:R-:W-:Y:S01]  /*1a940*/  MOV R3, 0x1a980 ;  /* 0x0001a98000037802 */ /* 0x000fe20000000f00 */
[----:B------:R-:W-:-:S04]  /*1a950*/  IMAD.IADD R4, R0, 0x1, R4 ;  /* 0x0000000100047824 */ /* 0x000fc800078e0204 */
[----:B------:R-:W-:Y:S02]  /*1a960*/  IMAD.MOV.U32 R29, RZ, RZ, R4 ;  /* 0x000000ffff1d7224 */ /* 0x000fe400078e0004 */
[----:B------:R-:W-:Y:S05]  /*1a970*/  CALL.REL.NOINC `($__internal_50_$__cuda_sm70_shflsync_idx_p) ;  /* 0x0000d6f000007944 */ /* 0x000fea0003c00000 */
[----:B------:R-:W-:Y:S01]  /*1a980*/  MOV R0, R31 ;  /* 0x0000001f00007202 */ /* 0x000fe20000000f00 */
[----:B------:R-:W-:Y:S05]  /*1a990*/  BRA `(.L_x_3110) ;  /* 0xfffe5c4000007947 */ /* 0x000fea000383ffff */
.L_x_2934:
[----:B------:R-:W-:Y:S02]  /*1a9a0*/  SEL R0, RZ, 0x1, P0 ;  /* 0x00000001ff007807 */ /* 0x000fe40000000000 */
[----:B------:R-:W-:Y:S02]  /*1a9b0*/  MOV R2, 0x1a9d0 ;  /* 0x0001a9d000027802 */ /* 0x000fe40000000f00 */
[----:B------:R-:W-:Y:S05]  /*1a9c0*/  CALL.REL.NOINC `($__internal_52_$__cuda_sm70_votesync_ballot) ;  /* 0x0000d76000007944 */ /* 0x000fea0003c00000 */
[----:B------:R-:W-:Y:S01]  /*1a9d0*/  MOV R6, R0 ;  /* 0x0000000000067202 */ /* 0x000fe20000000f00 */
[----:B------:R-:W-:Y:S05]  /*1a9e0*/  BRA `(.L_x_3111) ;  /* 0xfffe5c8000007947 */ /* 0x000fea000383ffff */
.L_x_2935:
[----:B------:R-:W-:Y:S01]  /*1a9f0*/  IMAD.MOV.U32 R29, RZ, RZ, R9 ;  /* 0x000000ffff1d7224 */ /* 0x000fe200078e0009 */
[----:B-1----:R-:W-:Y:S01]  /*1aa00*/  MOV R2, R0 ;  /* 0x0000000000027202 */ /* 0x002fe20000000f00 */
[----:B------:R-:W-:Y:S01]  /*1aa10*/  IMAD.MOV.U32 R30, RZ, RZ, 0x1f ;  /* 0x0000001fff1e7424 */ /* 0x000fe200078e00ff */
[----:B------:R-:W-:Y:S02]  /*1aa20*/  MOV R3, 0x1aa40 ;  /* 0x0001aa4000037802 */ /* 0x000fe40000000f00 */
[----:B------:R-:W-:Y:S05]  /*1aa30*/  CALL.REL.NOINC `($__internal_50_$__cuda_sm70_shflsync_idx_p) ;  /* 0x0000d63000007944 */ /* 0x000fea0003c00000 */
[----:B------:R-:W-:Y:S01]  /*1aa40*/  IMAD.MOV.U32 R12, RZ, RZ, R31 ;  /* 0x000000ffff0c7224 */ /* 0x000fe200078e001f */
[----:B------:R-:W-:Y:S01]  /*1aa50*/  MOV R29, R8 ;  /* 0x00000008001d7202 */ /* 0x000fe20000000f00 */
[----:B------:R-:W-:Y:S01]  /*1aa60*/  IMAD.MOV.U32 R5, RZ, RZ, RZ ;  /* 0x000000ffff057224 */ /* 0x000fe200078e00ff */
[----:B------:R-:W-:Y:S01]  /*1aa70*/  MOV R2, R0 ;  /* 0x0000000000027202 */ /* 0x000fe20000000f00 */
[----:B------:R-:W-:Y:S01]  /*1aa80*/  IMAD.MOV.U32 R30, RZ, RZ, 0x1f ;  /* 0x0000001fff1e7424 */ /* 0x000fe200078e00ff */
[----:B------:R-:W-:-:S02]  /*1aa90*/  MOV R3, 0x1aab0 ;  /* 0x0001aab000037802 */ /* 0x000fc40000000f00 */
[----:B------:R-:W-:Y:S05]  /*1aaa0*/  CALL.REL.NOINC `($__internal_50_$__cuda_sm70_shflsync_idx_p) ;  /* 0x0000d5c000007944 */ /* 0x000fea0003c00000 */
[----:B------:R-:W-:Y:S01]  /*1aab0*/  MOV R9, R31 ;  /* 0x0000001f00097202 */ /* 0x000fe20000000f00 */
[----:B------:R-:W-:Y:S05]  /*1aac0*/  BRA `(.L_x_3112) ;  /* 0xfffe5c1000007947 */ /* 0x000fea000383ffff */
.L_x_2938:
[----:B------:R-:W-:Y:S01]  /*1aad0*/  IMAD.MOV.U32 R29, RZ, RZ, R4 ;  /* 0x000000ffff1d7224 */ /* 0x000fe200078e0004 */
[----:B-1----:R-:W-:Y:S01]  /*1aae0*/  MOV R2, R0 ;  /* 0x0000000000027202 */ /* 0x002fe20000000f00 */
[----:B------:R-:W-:Y:S01]  /*1aaf0*/  IMAD.MOV.U32 R30, RZ, RZ, 0x1f ;  /* 0x0000001fff1e7424 */ /* 0x000fe200078e00ff */
[----:B------:R-:W-:-:S02]  /*1ab00*/  MOV R3, 0x1ab20 ;  /* 0x0001ab2000037802 */ /* 0x000fc40000000f00 */
[----:B---34-:R-:W-:Y:S05]  /*1ab10*/  CALL.REL.NOINC `($__internal_50_$__cuda_sm70_shflsync_idx_p) ;  /* 0x0000d55000007944 */ /* 0x018fea0003c00000 */
[----:B------:R-:W-:Y:S01]  /*1ab20*/  MOV R5, R31 ;  /* 0x0000001f00057202 */ /* 0x000fe20000000f00 */
[----:B------:R-:W-:Y:S05]  /*1ab30*/  BRA `(.L_x_2937) ;  /* 0xfffe5c0000007947 */ /* 0x000fea000383ffff */
.L_x_2993:
[----:B------:R-:W-:Y:S01]  /*1ab40*/  IMAD.MOV.U32 R29, RZ, RZ, R13 ;  /* 0x000000ffff1d7224 */ /* 0x000fe200078e000d */
[----:B------:R-:W-:Y:S01]  /*1ab50*/  MOV R2, RZ ;  /* 0x000000ff00027202 */ /* 0x000fe20000000f00 */
[----:B------:R-:W-:Y:S01]  /*1ab60*/  IMAD.MOV.U32 R30, RZ, RZ, 0x181f ;  /* 0x0000181fff1e7424 */ /* 0x000fe200078e00ff */
[----:B------:R-:W-:-:S02]  /*1ab70*/  MOV R3, 0x1ab90 ;  /* 0x0001ab9000037802 */ /* 0x000fc40000000f00 */
[----:B-1---5:R-:W-:Y:S05]  /*1ab80*/  CALL.REL.NOINC `($__internal_50_$__cuda_sm70_shflsync_idx_p) ;  /* 0x0000d4e000007944 */ /* 0x022fea0003c00000 */
[----:B------:R-:W-:Y:S01]  /*1ab90*/  MOV R4, R31 ;  /* 0x0000001f00047202 */ /* 0x000fe20000000f00 */
[----:B------:R-:W-:Y:S05]  /*1aba0*/  BRA `(.L_x_3113) ;  /* 0xfffef79000007947 */ /* 0x000fea000383ffff */
.L_x_2994:
[----:B------:R-:W-:Y:S01]  /*1abb0*/  IMAD.MOV.U32 R29, RZ, RZ, R16 ;  /* 0x000000ffff1d7224 */ /* 0x000fe200078e0010 */
[----:B------:R-:W-:Y:S01]  /*1abc0*/  MOV R2, RZ ;  /* 0x000000ff00027202 */ /* 0x000fe20000000f00 */
[----:B------:R-:W-:Y:S01]  /*1abd0*/  IMAD.MOV.U32 R30, RZ, RZ, 0x181f ;  /* 0x0000181fff1e7424 */ /* 0x000fe200078e00ff */
[----:B------:R-:W-:-:S02]  /*1abe0*/  MOV R3, 0x1ac00 ;  /* 0x0001ac0000037802 */ /* 0x000fc40000000f00 */
[----:B-123-5:R-:W-:Y:S05]  /*1abf0*/  CALL.REL.NOINC `($__internal_50_$__cuda_sm70_shflsync_idx_p) ;  /* 0x0000d47000007944 */ /* 0x02efea0003c00000 */
[----:B------:R-:W-:Y:S01]  /*1ac00*/  MOV R0, R31 ;  /* 0x0000001f00007202 */ /* 0x000fe20000000f00 */
[----:B------:R-:W-:Y:S05]  /*1ac10*/  BRA `(.L_x_3114) ;  /* 0xfffef74000007947 */ /* 0x000fea000383ffff */
.L_x_2997:
[----:B------:R-:W-:Y:S01]  /*1ac20*/  IMAD.MOV.U32 R29, RZ, RZ, R13 ;  /* 0x000000ffff1d7224 */ /* 0x000fe200078e000d */
[----:B-1----:R-:W-:Y:S01]  /*1ac30*/  MOV R2, 0x1 ;  /* 0x0000000100027802 */ /* 0x002fe20000000f00 */
[----:B------:R-:W-:Y:S01]  /*1ac40*/  IMAD.MOV.U32 R30, RZ, RZ, 0x181f ;  /* 0x0000181fff1e7424 */ /* 0x000fe200078e00ff */
[----:B------:R-:W-:-:S02]  /*1ac50*/  MOV R3, 0x1ac70 ;  /* 0x0001ac7000037802 */ /* 0x000fc40000000f00 */
[----:B--2345:R-:W-:Y:S05]  /*1ac60*/  CALL.REL.NOINC `($__internal_50_$__cuda_sm70_shflsync_idx_p) ;  /* 0x0000d40000007944 */ /* 0x03cfea0003c00000 */
[----:B------:R-:W-:Y:S01]  /*1ac70*/  IMAD.MOV.U32 R4, RZ, RZ, R31 ;  /* 0x000000ffff047224 */ /* 0x000fe200078e001f */
[----:B------:R-:W-:Y:S01]  /*1ac80*/  MOV R2, 0x1 ;  /* 0x0000000100027802 */ /* 0x000fe20000000f00 */
[----:B------:R-:W-:Y:S01]  /*1ac90*/  IMAD.MOV.U32 R29, RZ, RZ, R16 ;  /* 0x000000ffff1d7224 */ /* 0x000fe200078e0010 */
[----:B------:R-:W-:-:S02]  /*1aca0*/  MOV R30, 0x181f ;  /* 0x0000181f001e7802 */ /* 0x000fc40000000f00 */
[----:B------:R-:W-:Y:S02]  /*1acb0*/  MOV R3, 0x1acd0 ;  /* 0x0001acd000037802 */ /* 0x000fe40000000f00 */
[----:B------:R-:W-:Y:S05]  /*1acc0*/  CALL.REL.NOINC `($__internal_50_$__cuda_sm70_shflsync_idx_p) ;  /* 0x0000d3a000007944 */ /* 0x000fea0003c00000 */
[----:B------:R-:W-:Y:S01]  /*1acd0*/  MOV R0, R31 ;  /* 0x0000001f00007202 */ /* 0x000fe20000000f00 */
[----:B------:R-:W-:Y:S05]  /*1ace0*/  BRA `(.L_x_3115) ;  /* 0xfffef7f000007947 */ /* 0x000fea000383ffff */
.L_x_3000:
[----:B------:R-:W-:Y:S01]  /*1acf0*/  IMAD.MOV.U32 R29, RZ, RZ, R13 ;  /* 0x000000ffff1d7224 */ /* 0x000fe200078e000d */
[----:B-1----:R-:W-:Y:S01]  /*1ad00*/  MOV R2, 0x2 ;  /* 0x0000000200027802 */ /* 0x002fe20000000f00 */
[----:B------:R-:W-:Y:S01]  /*1ad10*/  IMAD.MOV.U32 R30, RZ, RZ, 0x181f ;  /* 0x0000181fff1e7424 */ /* 0x000fe200078e00ff */
[----:B------:R-:W-:Y:S02]  /*1ad20*/  MOV R3, 0x1ad40 ;  /* 0x0001ad4000037802 */ /* 0x000fe40000000f00 */
[----:B--2345:R-:W-:Y:S05]  /*1ad30*/  CALL.REL.NOINC `($__internal_50_$__cuda_sm70_shflsync_idx_p) ;  /* 0x0000d33000007944 */ /* 0x03cfea0003c00000 */
[----:B------:R-:W-:Y:S01]  /*1ad40*/  MOV R4, R31 ;  /* 0x0000001f00047202 */ /* 0x000fe20000000f00 */
[----:B------:R-:W-:Y:S05]  /*1ad50*/  BRA `(.L_x_3116) ;  /* 0xfffef8f000007947 */ /* 0x000fea000383ffff */
.L_x_3001:
[----:B------:R-:W-:Y:S01]  /*1ad60*/  IMAD.MOV.U32 R29, RZ, RZ, R16 ;  /* 0x000000ffff1d7224 */ /* 0x000fe200078e0010 */
[----:B-1----:R-:W-:Y:S01]  /*1ad70*/  MOV R2, 0x2 ;  /* 0x0000000200027802 */ /* 0x002fe20000000f00 */
[----:B------:R-:W-:Y:S01]  /*1ad80*/  IMAD.MOV.U32 R30, RZ, RZ, 0x181f ;  /* 0x0000181fff1e7424 */ /* 0x000fe200078e00ff */
[----:B------:R-:W-:Y:S02]  /*1ad90*/  MOV R3, 0x1adb0 ;  /* 0x0001adb000037802 */ /* 0x000fe40000000f00 */
[----:B--2345:R-:W-:Y:S05]  /*1ada0*/  CALL.REL.NOINC `($__internal_50_$__cuda_sm70_shflsync_idx_p) ;  /* 0x0000d2c000007944 */ /* 0x03cfea0003c00000 */
[----:B------:R-:W-:Y:S01]  /*1adb0*/  MOV R0, R31 ;  /* 0x0000001f00007202 */ /* 0x000fe20000000f00 */
[----:B------:R-:W-:Y:S05]  /*1adc0*/  BRA `(.L_x_3117) ;  /* 0xfffef8a000007947 */ /* 0x000fea000383ffff */
.L_x_3004:
        /* <DEDUP_REMOVED lines=13> */
.L_x_3006:
[----:B------:R-:W-:Y:S01]  /*1aea0*/  IMAD.MOV.U32 R29, RZ, RZ, R4 ;  /* 0x000000ffff1d7224 */ /* 0x000fe200078e0004 */
[----:B------:R-:W-:Y:S01]  /*1aeb0*/  MOV R2, RZ ;  /* 0x000000ff00027202 */ /* 0x000fe20000000f00 */
[----:B------:R-:W-:Y:S01]  /*1aec0*/  IMAD.MOV.U32 R30, RZ, RZ, 0x181f ;  /* 0x0000181fff1e7424 */ /* 0x000fe200078e00ff */
[----:B------:R-:W-:Y:S02]  /*1aed0*/  MOV R3, 0x1aef0 ;  /* 0x0001aef000037802 */ /* 0x000fe40000000f00 */
[----:B-1234-:R-:W-:Y:S05]  /*1aee0*/  CALL.REL.NOINC `($__internal_50_$__cuda_sm70_shflsync_idx_p) ;  /* 0x0000d18000007944 */ /* 0x01efea0003c00000 */
[----:B------:R-:W-:Y:S01]  /*1aef0*/  MOV R3, R31 ;  /* 0x0000001f00037202 */ /* 0x000fe20000000f00 */
[----:B------:R-:W-:Y:S05]  /*1af00*/  BRA `(.L_x_3119) ;  /* 0xffff046000007947 */ /* 0x000fea000383ffff */
.L_x_3009:
[----:B------:R-:W-:Y:S01]  /*1af10*/  IMAD.MOV.U32 R29, RZ, RZ, R4 ;  /* 0x000000ffff1d7224 */ /* 0x000fe200078e0004 */
[----:B------:R-:W-:Y:S01]  /*1af20*/  MOV R2, 0x1 ;  /* 0x0000000100027802 */ /* 0x000fe20000000f00 */
[----:B------:R-:W-:Y:S01]  /*1af30*/  IMAD.MOV.U32 R30, RZ, RZ, 0x181f ;  /* 0x0000181fff1e7424 */ /* 0x000fe200078e00ff */
[----:B------:R-:W-:Y:S02]  /*1af40*/  MOV R3, 0x1af60 ;  /* 0x0001af6000037802 */ /* 0x000fe40000000f00 */
[----:B-123--:R-:W-:Y:S05]  /*1af50*/  CALL.REL.NOINC `($__internal_50_$__cuda_sm70_shflsync_idx_p) ;  /* 0x0000d11000007944 */ /* 0x00efea0003c00000 */
        /* <DEDUP_REMOVED lines=8> */
.L_x_3012:
[----:B------:R-:W-:Y:S01]  /*1afe0*/  IMAD.MOV.U32 R29, RZ, RZ, R6 ;  /* 0x000000ffff1d7224 */ /* 0x000fe200078e0006 */
[----:B------:R-:W-:Y:S01]  /*1aff0*/  MOV R2, RZ ;  /* 0x000000ff00027202 */ /* 0x000fe20000000f00 */
[----:B------:R-:W-:Y:S01]  /*1b000*/  IMAD.MOV.U32 R30, RZ, RZ, 0x181f ;  /* 0x0000181fff1e7424 */ /* 0x000fe200078e00ff */
[----:B------:R-:W-:Y:S02]  /*1b010*/  MOV R3, 0x1b030 ;  /* 0x0001b03000037802 */ /* 0x000fe40000000f00 */
[----:B------:R-:W-:Y:S05]  /*1b020*/  CALL.REL.NOINC `($__internal_50_$__cuda_sm70_shflsync_idx_p) ;  /* 0x0000d04000007944 */ /* 0x000fea0003c00000 */
[----:B------:R-:W-:Y:S01]  /*1b030*/  MOV R4, R31 ;  /* 0x0000001f00047202 */ /* 0x000fe20000000f00 */
[----:B------:R-:W-:Y:S05]  /*1b040*/  BRA `(.L_x_3121) ;  /* 0xffff16e000007947 */ /* 0x000fea000383ffff */
.L_x_3013:
[----:B------:R-:W-:Y:S01]  /*1b050*/  IMAD.MOV.U32 R29, RZ, RZ, R13 ;  /* 0x000000ffff1d7224 */ /* 0x000fe200078e000d */
[----:B------:R-:W-:Y:S01]  /*1b060*/  MOV R2, RZ ;  /* 0x000000ff00027202 */ /* 0x000fe20000000f00 */
[----:B------:R-:W-:Y:S01]  /*1b070*/  IMAD.MOV.U32 R30, RZ, RZ, 0x181f ;  /* 0x0000181fff1e7424 */ /* 0x000fe200078e00ff */
[----:B------:R-:W-:Y:S02]  /*1b080*/  MOV R3, 0x1b0a0 ;  /* 0x0001b0a000037802 */ /* 0x000fe40000000f00 */
[----:B-12---:R-:W-:Y:S05]  /*1b090*/  CALL.REL.NOINC `($__internal_50_$__cuda_sm70_shflsync_idx_p) ;  /* 0x0000cfd000007944 */ /* 0x006fea0003c00000 */
[----:B------:R-:W-:Y:S01]  /*1b0a0*/  MOV R0, R31 ;  /* 0x0000001f00007202 */ /* 0x000fe20000000f00 */
[----:B------:R-:W-:Y:S05]  /*1b0b0*/  BRA `(.L_x_3122) ;  /* 0xffff169000007947 */ /* 0x000fea000383ffff */
.L_x_3016:
[----:B------:R-:W-:Y:S01]  /*1b0c0*/  IMAD.MOV.U32 R29, RZ, RZ, R6 ;  /* 0x000000ffff1d7224 */ /* 0x000fe200078e0006 */
[----:B--2---:R-:W-:Y:S01]  /*1b0d0*/  MOV R2, 0x1 ;  /* 0x0000000100027802 */ /* 0x004fe20000000f00 */
[----:B------:R-:W-:Y:S01]  /*1b0e0*/  IMAD.MOV.U32 R30, RZ, RZ, 0x181f ;  /* 0x0000181fff1e7424 */ /* 0x000fe200078e00ff */
[----:B------:R-:W-:-:S02]  /*1b0f0*/  MOV R3, 0x1b110 ;  /* 0x0001b11000037802 */ /* 0x000fc40000000f00 */
[----:B-1-34-:R-:W-:Y:S05]  /*1b100*/  CALL.REL.NOINC `($__internal_50_$__cuda_sm70_shflsync_idx_p) ;  /* 0x0000cf6000007944 */ /* 0x01afea0003c00000 */
        /* <DEDUP_REMOVED lines=8> */
.L_x_3017:
[----:B------:R-:W-:Y:S01]  /*1b190*/  IMAD.MOV.U32 R29, RZ, RZ, R0 ;  /* 0x000000ffff1d7224 */ /* 0x000fe200078e0000 */
[----:B------:R-:W-:Y:S01]  /*1b1a0*/  MOV R2, RZ ;  /* 0x000000ff00027202 */ /* 0x000fe20000000f00 */
[----:B------:R-:W-:Y:S01]  /*1b1b0*/  IMAD.MOV.U32 R30, RZ, RZ, 0x1c1f ;  /* 0x00001c1fff1e7424 */ /* 0x000fe200078e00ff */
[----:B------:R-:W-:Y:S02]  /*1b1c0*/  MOV R3, 0x1b1e0 ;  /* 0x0001b1e000037802 */ /* 0x000fe40000000f00 */
[----:B------:R-:W-:Y:S05]  /*1b1d0*/  CALL.REL.NOINC `($__internal_50_$__cuda_sm70_shflsync_idx_p) ;  /* 0x0000ce9000007944 */ /* 0x000fea0003c00000 */
[----:B------:R-:W-:Y:S01]  /*1b1e0*/  MOV R2, R31 ;  /* 0x0000001f00027202 */ /* 0x000fe20000000f00 */
[----:B------:R-:W-:Y:S05]  /*1b1f0*/  BRA `(.L_x_3124) ;  /* 0xffff1a3000007947 */ /* 0x000fea000383ffff */
.L_x_3018:
[----:B------:R-:W-:Y:S01]  /*1b200*/  IMAD.MOV.U32 R29, RZ, RZ, R0 ;  /* 0x000000ffff1d7224 */ /* 0x000fe200078e0000 */
[----:B------:R-:W-:Y:S01]  /*1b210*/  MOV R2, 0x1 ;  /* 0x0000000100027802 */ /* 0x000fe20000000f00 */
[----:B------:R-:W-:Y:S01]  /*1b220*/  IMAD.MOV.U32 R30, RZ, RZ, 0x1c1f ;  /* 0x00001c1fff1e7424 */ /* 0x000fe200078e00ff */
[----:B------:R-:W-:Y:S02]  /*1b230*/  MOV R3, 0x1b250 ;  /* 0x0001b25000037802 */ /* 0x000fe40000000f00 */
[----:B-1----:R-:W-:Y:S05]  /*1b240*/  CALL.REL.NOINC `($__internal_50_$__cuda_sm70_shflsync_idx_p) ;  /* 0x0000ce2000007944 */ /* 0x002fea0003c00000 */
[----:B------:R-:W-:Y:S01]  /*1b250*/  IMAD.IADD R4, R4, 0x1, R31 ;  /* 0x0000000104047824 */ /* 0x000fe200078e021f */
[----:B------:R-:W-:Y:S01]  /*1b260*/  FMNMX.FTZ R0, R10, R13, !PT ;  /* 0x0000000d0a007209 */ /* 0x000fe20007810000 */
[----:B------:R-:W-:-:S03]  /*1b270*/  IMAD.MOV.U32 R3, RZ, RZ, 0x2 ;  /* 0x00000002ff037424 */ /* 0x000fc600078e00ff */
[----:B------:R-:W-:Y:S02]  /*1b280*/  IMNMX R6, R6, R4, PT ;  /* 0x0000000406067217 */ /* 0x000fe40003800200 */
[----:B------:R-:W-:Y:S02]  /*1b290*/  FMNMX.FTZ R0, R16, R0, !PT ;  /* 0x0000000010007209 */ /* 0x000fe40007810000 */
[----:B------:R-:W-:Y:S02]  /*1b2a0*/  ISETP.GT.AND P0, PT, R6, RZ, PT ;  /* 0x000000ff0600720c */ /* 0x000fe40003f04270 */
[----:B------:R-:W-:Y:S02]  /*1b2b0*/  FMNMX.FTZ R0, R17, R0, !PT ;  /* 0x0000000011007209 */ /* 0x000fe40007810000 */
[----:B------:R-:W-:Y:S02]  /*1b2c0*/  FSEL R8, R58, -INF , P0 ;  /* 0xff8000003a087808 */ /* 0x000fe40000000000 */
[----:B------:R-:W-:-:S02]  /*1b2d0*/  ISETP.GT.AND P0, PT, R6, 0x1, PT ;  /* 0x000000010600780c */ /* 0x000fc40003f04270 */
[----:B------:R-:W-:Y:S02]  /*1b2e0*/  FMNMX.FTZ R0, R18, R0, !PT ;  /* 0x0000000012007209 */ /* 0x000fe40007810000 */
[----:B------:R-:W-:Y:S02]  /*1b2f0*/  FSEL R9, R59, -INF , P0 ;  /* 0xff8000003b097808 */ /* 0x000fe40000000000 */
[----:B------:R-:W-:Y:S02]  /*1b300*/  ISETP.GT.AND P0, PT, R6, 0x8, PT ;  /* 0x000000080600780c */ /* 0x000fe40003f04270 */
        /* <DEDUP_REMOVED lines=20> */
[----:B------:R-:W-:-:S02]  /*1b450*/  FMNMX.FTZ R0, R37, R0, !PT ;  /* 0x0000000025007209 */ /* 0x000fc40007810000 */
[----:B------:R-:W-:Y:S02]  /*1b460*/  ISETP.GT.AND P0, PT, R6, 0x21, PT ;  /* 0x000000210600780c */ /* 0x000fe40003f04270 */
[----:B------:R-:W-:Y:S02]  /*1b470*/  FMNMX.FTZ R2, R52, R2, !PT ;  /* 0x0000000234027209 */ /* 0x000fe40007810000 */
[----:B------:R-:W-:Y:S02]  /*1b480*/  FMNMX.FTZ R0, R83, R0, !PT ;  /* 0x0000000053007209 */ /* 0x000fe40007810000 */
[----:B------:R-:W-:Y:S02]  /*1b490*/  FSEL R78, R26, -INF , P0 ;  /* 0xff8000001a4e7808 */ /* 0x000fe40000000000 */
[----:B------:R-:W-:Y:S02]  /*1b4a0*/  FMNMX.FTZ R2, R53, R2, !PT ;  /* 0x0000000235027209 */ /* 0x000fe40007810000 */
[----:B------:R-:W-:-:S02]  /*1b4b0*/  ISETP.GT.AND P0, PT, R6, 0x28, PT ;  /* 0x000000280600780c */ /* 0x000fc40003f04270 */
[----:B------:R-:W-:Y:S02]  /*1b4c0*/  FMNMX.FTZ R0, R82, R0, !PT ;  /* 0x0000000052007209 */ /* 0x000fe40007810000 */
[----:B------:R-:W-:Y:S02]  /*1b4d0*/  FMNMX.FTZ R2, R79, R2, !PT ;  /* 0x000000024f027209 */ /* 0x000fe40007810000 */
[----:B------:R-:W-:Y:S02]  /*1b4e0*/  FSEL R77, R23, -INF , P0 ;  /* 0xff800000174d7808 */ /* 0x000fe40000000000 */
[----:B------:R-:W-:Y:S02]  /*1b4f0*/  ISETP.GT.AND P0, PT, R6, 0x29, PT ;  /* 0x000000290600780c */ /* 0x000fe40003f04270 */
[----:B------:R-:W-:Y:S02]  /*1b500*/  FMNMX.FTZ R6, R81, R0, !PT ;  /* 0x0000000051067209 */ /* 0x000fe40007810000 */
[----:B------:R-:W-:-:S02]  /*1b510*/  FMNMX.FTZ R4, R78, R2, !PT ;  /* 0x000000024e047209 */ /* 0x000fc40007810000 */
[----:B------:R-:W-:Y:S02]  /*1b520*/  FMNMX.FTZ R6, R80, R6, !PT ;  /* 0x0000000650067209 */ /* 0x000fe40007810000 */
[----:B------:R-:W-:Y:S02]  /*1b530*/  FSEL R76, R22, -INF , P0 ;  /* 0xff800000164c7808 */ /* 0x000fe40000000000 */
[----:B------:R-:W-:Y:S01]  /*1b540*/  FMNMX.FTZ R4, R77, R4, !PT ;  /* 0x000000044d047209 */ /* 0x000fe20007810000 */
[----:B------:R-:W-:Y:S01]  /*1b550*/  IMAD.MOV.U32 R0, RZ, RZ, R6 ;  /* 0x000000ffff007224 */ /* 0x000fe200078e0006 */
[----:B------:R-:W-:Y:S02]  /*1b560*/  MOV R2, 0x1b590 ;  /* 0x0001b59000027802 */ /* 0x000fe40000000f00 */
[----:B------:R-:W-:Y:S02]  /*1b570*/  FMNMX.FTZ R4, R76, R4, !PT ;  /* 0x000000044c047209 */ /* 0x000fe40007810000 */
[----:B------:R-:W-:Y:S05]  /*1b580*/  CALL.REL.NOINC `($__internal_49_$__cuda_sm70_shflsync_bfly_p) ;  /* 0x0000ca8000007944 */ /* 0x000fea0003c00000 */
[----:B------:R-:W-:Y:S01]  /*1b590*/  FMNMX.FTZ R6, R6, R184, !PT ;  /* 0x000000b806067209 */ /* 0x000fe20007810000 */
[----:B------:R-:W-:Y:S01]  /*1b5a0*/  IMAD.MOV.U32 R3, RZ, RZ, 0x1 ;  /* 0x00000001ff037424 */ /* 0x000fe200078e00ff */
[----:B------:R-:W-:-:S03]  /*1b5b0*/  MOV R2, 0x1b5e0 ;  /* 0x0001b5e000027802 */ /* 0x000fc60000000f00 */
[----:B------:R-:W-:Y:S02]  /*1b5c0*/  IMAD.MOV.U32 R0, RZ, RZ, R6 ;  /* 0x000000ffff007224 */ /* 0x000fe400078e0006 */
[----:B------:R-:W-:Y:S05]  /*1b5d0*/  CALL.REL.NOINC `($__internal_49_$__cuda_sm70_shflsync_bfly_p) ;  /* 0x0000ca3000007944 */ /* 0x000fea0003c00000 */
[----:B------:R-:W-:Y:S01]  /*1b5e0*/  FMNMX.FTZ R6, R6, R184, !PT ;  /* 0x000000b806067209 */ /* 0x000fe20007810000 */
[----:B------:R-:W-:Y:S01]  /*1b5f0*/  IMAD.MOV.U32 R0, RZ, RZ, R4 ;  /* 0x000000ffff007224 */ /* 0x000fe200078e0004 */
[----:B------:R-:W-:Y:S01]  /*1b600*/  MOV R2, 0x1b630 ;  /* 0x0001b63000027802 */ /* 0x000fe20000000f00 */
[----:B------:R-:W-:Y:S02]  /*1b610*/  IMAD.MOV.U32 R3, RZ, RZ, 0x2 ;  /* 0x00000002ff037424 */ /* 0x000fe400078e00ff */
[----:B------:R-:W-:Y:S05]  /*1b620*/  CALL.REL.NOINC `($__internal_49_$__cuda_sm70_shflsync_bfly_p) ;  /* 0x0000c9e000007944 */ /* 0x000fea0003c00000 */
[----:B------:R-:W-:Y:S01]  /*1b630*/  FMNMX.FTZ R4, R4, R184, !PT ;  /* 0x000000b804047209 */ /* 0x000fe20007810000 */
[----:B------:R-:W-:Y:S01]  /*1b640*/  IMAD.MOV.U32 R3, RZ, RZ, 0x1 ;  /* 0x00000001ff037424 */ /* 0x000fe200078e00ff */
[----:B------:R-:W-:-:S03]  /*1b650*/  MOV R2, 0x1b680 ;  /* 0x0001b68000027802 */ /* 0x000fc60000000f00 */
[----:B------:R-:W-:Y:S02]  /*1b660*/  IMAD.MOV.U32 R0, RZ, RZ, R4 ;  /* 0x000000ffff007224 */ /* 0x000fe400078e0004 */
[----:B------:R-:W-:Y:S05]  /*1b670*/  CALL.REL.NOINC `($__internal_49_$__cuda_sm70_shflsync_bfly_p) ;  /* 0x0000c99000007944 */ /* 0x000fea0003c00000 */
[----:B------:R-:W-:Y:S05]  /*1b680*/  BRA `(.L_x_3125) ;  /* 0xffff1ad000007947 */ /* 0x000fea000383ffff */
.L_x_3022:
[----:B------:R-:W-:Y:S01]  /*1b690*/  MOV R2, RZ ;  /* 0x000000ff00027202 */ /* 0x000fe20000000f00 */
[----:B------:R-:W-:Y:S01]  /*1b6a0*/  IMAD.MOV.U32 R29, RZ, RZ, R6 ;  /* 0x000000ffff1d7224 */ /* 0x000fe200078e0006 */
[----:B------:R-:W-:Y:S01]  /*1b6b0*/  MOV R3, 0x1b6e0 ;  /* 0x0001b6e000037802 */ /* 0x000fe20000000f00 */
[----:B------:R-:W-:Y:S02]  /*1b6c0*/  IMAD.MOV.U32 R30, RZ, RZ, 0x181f ;  /* 0x0000181fff1e7424 */ /* 0x000fe400078e00ff */
[----:B-1234-:R-:W-:Y:S05]  /*1b6d0*/  CALL.REL.NOINC `($__internal_50_$__cuda_sm70_shflsync_idx_p) ;  /* 0x0000c99000007944 */ /* 0x01efea0003c00000 */
[----:B------:R-:W-:Y:S01]  /*1b6e0*/  MOV R4, R31 ;  /* 0x0000001f00047202 */ /* 0x000fe20000000f00 */
[----:B------:R-:W-:-:S05]  /*1b6f0*/  BRA `(.L_x_3126) ;  /* 0xffff2fe000007947 */ /* 0x000fca000383ffff */
.L_x_3023:
[----:B------:R-:W-:Y:S01]  /*1b700*/  MOV R2, RZ ;  /* 0x000000ff00027202 */ /* 0x000fe20000000f00 */
[----:B------:R-:W-:Y:S01]  /*1b710*/  IMAD.MOV.U32 R29, RZ, RZ, R8 ;  /* 0x000000ffff1d7224 */ /* 0x000fe200078e0008 */
[----:B------:R-:W-:Y:S01]  /*1b720*/  MOV R3, 0x1b750 ;  /* 0x0001b75000037802 */ /* 0x000fe20000000f00 */
[----:B------:R-:W-:Y:S02]  /*1b730*/  IMAD.MOV.U32 R30, RZ, RZ, 0x181f ;  /* 0x0000181fff1e7424 */ /* 0x000fe400078e00ff */
[----:B-1234-:R-:W-:Y:S05]  /*1b740*/  CALL.REL.NOINC `($__internal_50_$__cuda_sm70_shflsync_idx_p) ;  /* 0x0000c92000007944 */ /* 0x01efea0003c00000 */
[----:B------:R-:W-:Y:S01]  /*1b750*/  MOV R0, R31 ;  /* 0x0000001f00007202 */ /* 0x000fe20000000f00 */
[----:B------:R-:W-:-:S05]  /*1b760*/  BRA `(.L_x_3127) ;  /* 0xffff2f9000007947 */ /* 0x000fca000383ffff */
.L_x_3024:
[----:B---3--:R-:W-:Y:S01]  /*1b770*/  MOV R2, 0x1 ;  /* 0x0000000100027802 */ /* 0x008fe20000000f00 */
[----:B------:R-:W-:Y:S01]  /*1b780*/  IMAD.MOV.U32 R29, RZ, RZ, R6 ;  /* 0x000000ffff1d7224 */ /* 0x000fe200078e0006 */
[----:B------:R-:W-:Y:S01]  /*1b790*/  MOV R3, 0x1b7c0 ;  /* 0x0001b7c000037802 */ /* 0x000fe20000000f00 */
[----:B------:R-:W-:Y:S02]  /*1b7a0*/  IMAD.MOV.U32 R30, RZ, RZ, 0x181f ;  /* 0x0000181fff1e7424 */ /* 0x000fe400078e00ff */
[----:B-12-4-:R-:W-:Y:S05]  /*1b7b0*/  CALL.REL.NOINC `($__internal_50_$__cuda_sm70_shflsync_idx_p) ;  /* 0x0000c8b000007944 */ /* 0x016fea0003c00000 */
[----:B------:R-:W-:Y:S01]  /*1b7c0*/  MOV R2, 0x1 ;  /* 0x0000000100027802 */ /* 0x000fe20000000f00 */
[----:B------:R-:W-:Y:S01]  /*1b7d0*/  IMAD.MOV.U32 R4, RZ, RZ, R31 ;  /* 0x000000ffff047224 */ /* 0x000fe200078e001f */
[----:B------:R-:W-:Y:S01]  /*1b7e0*/  MOV R30, 0x181f ;  /* 0x0000181f001e7802 */ /* 0x000fe20000000f00 */
[----:B------:R-:W-:Y:S01]  /*1b7f0*/  IMAD.MOV.U32 R29, RZ, RZ, R8 ;  /* 0x000000ffff1d7224 */ /* 0x000fe200078e0008 */
[----:B------:R-:W-:Y:S02]  /*1b800*/  MOV R3, 0x1b820 ;  /* 0x0001b82000037802 */ /* 0x000fe40000000f00 */
[----:B------:R-:W-:Y:S05]  /*1b810*/  CALL.REL.NOINC `($__internal_50_$__cuda_sm70_shflsync_idx_p) ;  /* 0x0000c85000007944 */ /* 0x000fea0003c00000 */
[----:B------:R-:W-:Y:S01]  /*1b820*/  MOV R0, R31 ;  /* 0x0000001f00007202 */ /* 0x000fe20000000f00 */
[----:B------:R-:W-:-:S05]  /*1b830*/  BRA `(.L_x_3128) ;  /* 0xffff309000007947 */ /* 0x000fca000383ffff */
.L_x_3027:
[----:B------:R-:W-:Y:S01]  /*1b840*/  MOV R2, RZ ;  /* 0x000000ff00027202 */ /* 0x000fe20000000f00 */
[----:B------:R-:W-:Y:S01]  /*1b850*/  IMAD.MOV.U32 R29, RZ, RZ, R10 ;  /* 0x000000ffff1d7224 */ /* 0x000fe200078e000a */
[----:B------:R-:W-:Y:S01]  /*1b860*/  MOV R3, 0x1b890 ;  /* 0x0001b89000037802 */ /* 0x000fe20000000f00 */
[----:B------:R-:W-:Y:S02]  /*1b870*/  IMAD.MOV.U32 R30, RZ, RZ, 0x181f ;  /* 0x0000181fff1e7424 */ /* 0x000fe400078e00ff */
[----:B------:R-:W-:Y:S05]  /*1b880*/  CALL.REL.NOINC `($__internal_50_$__cuda_sm70_shflsync_idx_p) ;  /* 0x0000c7e000007944 */ /* 0x000fea0003c00000 */
[----:B------:R-:W-:Y:S01]  /*1b890*/  MOV R4, R31 ;  /* 0x0000001f00047202 */ /* 0x000fe20000000f00 */
[----:B------:R-:W-:-:S05]  /*1b8a0*/  BRA `(.L_x_3129) ;  /* 0xffff406000007947 */ /* 0x000fca000383ffff */
.L_x_3028:
[----:B------:R-:W-:Y:S01]  /*1b8b0*/  MOV R2, RZ ;  /* 0x000000ff00027202 */ /* 0x000fe20000000f00 */
[----:B------:R-:W-:Y:S01]  /*1b8c0*/  IMAD.MOV.U32 R29, RZ, RZ, R11 ;  /* 0x000000ffff1d7224 */ /* 0x000fe200078e000b */
[----:B------:R-:W-:Y:S01]  /*1b8d0*/  MOV R3, 0x1b900 ;  /* 0x0001b90000037802 */ /* 0x000fe20000000f00 */
[----:B------:R-:W-:Y:S02]  /*1b8e0*/  IMAD.MOV.U32 R30, RZ, RZ, 0x181f ;  /* 0x0000181fff1e7424 */ /* 0x000fe400078e00ff */
[----:B-12---:R-:W-:Y:S05]  /*1b8f0*/  CALL.REL.NOINC `($__internal_50_$__cuda_sm70_shflsync_idx_p) ;  /* 0x0000c77000007944 */ /* 0x006fea0003c00000 */
[----:B------:R-:W-:Y:S01]  /*1b900*/  MOV R0, R31 ;  /* 0x0000001f00007202 */ /* 0x000fe20000000f00 */
[----:B------:R-:W-:-:S05]  /*1b910*/  BRA `(.L_x_3130) ;  /* 0xffff401000007947 */ /* 0x000fca000383ffff */
.L_x_3029:
[----:B--2---:R-:W-:Y:S01]  /*1b920*/  MOV R2, 0x1 ;  /* 0x0000000100027802 */ /* 0x004fe20000000f00 */
[----:B------:R-:W-:Y:S01]  /*1b930*/  IMAD.MOV.U32 R29, RZ, RZ, R10 ;  /* 0x000000ffff1d7224 */ /* 0x000fe200078e000a */
[----:B------:R-:W-:Y:S01]  /*1b940*/  MOV R3, 0x1b970 ;  /* 0x0001b97000037802 */ /* 0x000fe20000000f00 */
[----:B------:R-:W-:Y:S03]  /*1b950*/  IMAD.MOV.U32 R30, RZ, RZ, 0x181f ;  /* 0x0000181fff1e7424 */ /* 0x000fe600078e00ff */
[----:B-1-3--:R-:W-:Y:S05]  /*1b960*/  CALL.REL.NOINC `($__internal_50_$__cuda_sm70_shflsync_idx_p) ;  /* 0x0000c70000007944 */ /* 0x00afea0003c00000 */
        /* <DEDUP_REMOVED lines=8> */
.L_x_3030:
[----:B-1----:R-:W-:Y:S01]  /*1b9f0*/  MOV R2, RZ ;  /* 0x000000ff00027202 */ /* 0x002fe20000000f00 */
[----:B------:R-:W-:Y:S01]  /*1ba00*/  IMAD.MOV.U32 R29, RZ, RZ, R4 ;  /* 0x000000ffff1d7224 */ /* 0x000fe200078e0004 */
[----:B------:R-:W-:Y:S01]  /*1ba10*/  MOV R3, 0x1ba40 ;  /* 0x0001ba4000037802 */ /* 0x000fe20000000f00 */
[----:B------:R-:W-:Y:S02]  /*1ba20*/  IMAD.MOV.U32 R30, RZ, RZ, 0x1c1f ;  /* 0x00001c1fff1e7424 */ /* 0x000fe400078e00ff */
[----:B----4-:R-:W-:Y:S05]  /*1ba30*/  CALL.REL.NOINC `($__internal_50_$__cuda_sm70_shflsync_idx_p) ;  /* 0x0000c63000007944 */ /* 0x010fea0003c00000 */
[----:B------:R-:W-:Y:S01]  /*1ba40*/  MOV R0, R31 ;  /* 0x0000001f00007202 */ /* 0x000fe20000000f00 */
[----:B------:R-:W-:-:S05]  /*1ba50*/  BRA `(.L_x_3132) ;  /* 0xffff41f000007947 */ /* 0x000fca000383ffff */
.L_x_3031:
[----:B------:R-:W-:Y:S01]  /*1ba60*/  MOV R2, 0x1 ;  /* 0x0000000100027802 */ /* 0x000fe20000000f00 */
[----:B------:R-:W-:Y:S01]  /*1ba70*/  IMAD.MOV.U32 R29, RZ, RZ, R4 ;  /* 0x000000ffff1d7224 */ /* 0x000fe200078e0004 */
[----:B------:R-:W-:Y:S01]  /*1ba80*/  MOV R3, 0x1bab0 ;  /* 0x0001bab000037802 */ /* 0x000fe20000000f00 */
[----:B------:R-:W-:Y:S02]  /*1ba90*/  IMAD.MOV.U32 R30, RZ, RZ, 0x1c1f ;  /* 0x00001c1fff1e7424 */ /* 0x000fe400078e00ff */
[----:B--2---:R-:W-:Y:S05]  /*1baa0*/  CALL.REL.NOINC `($__internal_50_$__cuda_sm70_shflsync_idx_p) ;  /* 0x0000c5c000007944 */ /* 0x004fea0003c00000 */
[----:B------:R-:W-:Y:S01]  /*1bab0*/  FMNMX.FTZ R0, R8, R13, !PT ;  /* 0x0000000d08007209 */ /* 0x000fe20007810000 */
[----:B------:R-:W-:Y:S02]  /*1bac0*/  IMAD.IADD R6, R6, 0x1, R31 ;  /* 0x0000000106067824 */ /* 0x000fe400078e021f */
[----:B------:R-:W-:Y:S01]  /*1bad0*/  IMAD.MOV.U32 R3, RZ, RZ, 0x2 ;  /* 0x00000002ff037424 */ /* 0x000fe200078e00ff */
[----:B------:R-:W-:Y:S02]  /*1bae0*/  FMNMX.FTZ R0, R25, R0, !PT ;  /* 0x0000000019007209 */ /* 0x000fe40007810000 */
[----:B------:R-:W-:Y:S02]  /*1baf0*/  ISETP.GT.AND P0, PT, R6, RZ, PT ;  /* 0x000000ff0600720c */ /* 0x000fe40003f04270 */
[----:B------:R-:W-:Y:S02]  /*1bb00*/  FMNMX.FTZ R0, R24, R0, !PT ;  /* 0x0000000018007209 */ /* 0x000fe40007810000 */
[----:B------:R-:W-:Y:S02]  /*1bb10*/  FSEL R9, R190, -INF , P0 ;  /* 0xff800000be097808 */ /* 0x000fe40000000000 */
[C---:B------:R-:W-:Y:S02]  /*1bb20*/  ISETP.GT.AND P0, PT, R6.reuse, 0x1, PT ;  /* 0x000000010600780c */ /* 0x040fe40003f04270 */
[----:B------:R-:W-:Y:S02]  /*1bb30*/  FMNMX.FTZ R2, R9, R14, !PT ;  /* 0x0000000e09027209 */ /* 0x000fe40007810000 */
[----:B------:R-:W-:Y:S02]  /*1bb40*/  FSEL R35, R189, -INF , P0 ;  /* 0xff800000bd237808 */ /* 0x000fe40000000000 */
[----:B------:R-:W-:Y:S02]  /*1bb50*/  ISETP.GT.AND P0, PT, R6, 0x8, PT ;  /* 0x000000080600780c */ /* 0x000fe40003f04270 */
        /* <DEDUP_REMOVED lines=8> */
[C---:B------:R-:W-:Y:S02]  /*1bbe0*/  ISETP.GT.AND P0, PT, R6.reuse, 0x11, PT ;  /* 0x000000110600780c */ /* 0x040fe40003f04270 */
[----:B------:R-:W-:Y:S02]  /*1bbf0*/  FMNMX.FTZ R2, R33, R2, !PT ;  /* 0x0000000221027209 */ /* 0x000fe40007810000 */
[----:B------:R-:W-:Y:S02]  /*1bc00*/  FSEL R31, R177, -INF , P0 ;  /* 0xff800000b11f7808 */ /* 0x000fe40000000000 */
[----:B------:R-:W-:Y:S02]  /*1bc10*/  ISETP.GT.AND P0, PT, R6, 0x18, PT ;  /* 0x000000180600780c */ /* 0x000fe40003f04270 */
[----:B------:R-:W-:Y:S02]  /*1bc20*/  FMNMX.FTZ R0, R22, R0, !PT ;  /* 0x0000000016007209 */ /* 0x000fe40007810000 */
        /* <DEDUP_REMOVED lines=10> */
[C---:B------:R-:W-:Y:S02]  /*1bcd0*/  ISETP.GT.AND P0, PT, R6.reuse, 0x21, PT ;  /* 0x000000210600780c */ /* 0x040fe40003f04270 */
        /* <DEDUP_REMOVED lines=10> */
[----:B------:R-:W-:Y:S02]  /*1bd80*/  FMNMX.FTZ R0, R16, R0, !PT ;  /* 0x0000000010007209 */ /* 0x000fe40007810000 */
[----:B------:R-:W-:Y:S02]  /*1bd90*/  FSEL R10, R180, -INF , P0 ;  /* 0xff800000b40a7808 */ /* 0x000fe40000000000 */
[----:B------:R-:W-:Y:S02]  /*1bda0*/  FMNMX.FTZ R4, R26, R2, !PT ;  /* 0x000000021a047209 */ /* 0x000fe40007810000 */
[----:B------:R-:W-:Y:S02]  /*1bdb0*/  FMNMX.FTZ R0, R11, R0, !PT ;  /* 0x000000000b007209 */ /* 0x000fe40007810000 */
[----:B------:R-:W-:Y:S02]  /*1bdc0*/  FMNMX.FTZ R4, R10, R4, !PT ;  /* 0x000000040a047209 */ /* 0x000fe40007810000 */
[----:B------:R-:W-:Y:S02]  /*1bdd0*/  MOV R2, 0x1bdf0 ;  /* 0x0001bdf000027802 */ /* 0x000fe40000000f00 */
[----:B------:R-:W-:Y:S05]  /*1bde0*/  CALL.REL.NOINC `($__internal_49_$__cuda_sm70_shflsync_bfly_p) ;  /* 0x0000c22000007944 */ /* 0x000fea0003c00000 */
[----:B------:R-:W-:Y:S01]  /*1bdf0*/  FMNMX.FTZ R0, R0, R184, !PT ;  /* 0x000000b800007209 */ /* 0x000fe20007810000 */
[----:B------:R-:W-:Y:S01]  /*1be00*/  IMAD.MOV.U32 R3, RZ, RZ, 0x1 ;  /* 0x00000001ff037424 */ /* 0x000fe200078e00ff */
[----:B------:R-:W-:Y:S02]  /*1be10*/  MOV R2, 0x1be30 ;  /* 0x0001be3000027802 */ /* 0x000fe40000000f00 */
[----:B------:R-:W-:Y:S05]  /*1be20*/  CALL.REL.NOINC `($__internal_49_$__cuda_sm70_shflsync_bfly_p) ;  /* 0x0000c1e000007944 */ /* 0x000fea0003c00000 */
[----:B------:R-:W-:Y:S01]  /*1be30*/  IMAD.MOV.U32 R3, RZ, RZ, 0x2 ;  /* 0x00000002ff037424 */ /* 0x000fe200078e00ff */
[----:B------:R-:W-:Y:S01]  /*1be40*/  FMNMX.FTZ R6, R0, R184, !PT ;  /* 0x000000b800067209 */ /* 0x000fe20007810000 */
[----:B------:R-:W-:Y:S01]  /*1be50*/  IMAD.MOV.U32 R0, RZ, RZ, R4 ;  /* 0x000000ffff007224 */ /* 0x000fe200078e0004 */
[----:B------:R-:W-:Y:S02]  /*1be60*/  MOV R2, 0x1be80 ;  /* 0x0001be8000027802 */ /* 0x000fe40000000f00 */
[----:B------:R-:W-:Y:S05]  /*1be70*/  CALL.REL.NOINC `($__internal_49_$__cuda_sm70_shflsync_bfly_p) ;  /* 0x0000c19000007944 */ /* 0x000fea0003c00000 */
[----:B------:R-:W-:Y:S01]  /*1be80*/  FMNMX.FTZ R0, R4, R184, !PT ;  /* 0x000000b804007209 */ /* 0x000fe20007810000 */
[----:B------:R-:W-:Y:S01]  /*1be90*/  IMAD.MOV.U32 R3, RZ, RZ, 0x1 ;  /* 0x00000001ff037424 */ /* 0x000fe200078e00ff */
[----:B------:R-:W-:Y:S02]  /*1bea0*/  MOV R2, 0x1bec0 ;  /* 0x0001bec000027802 */ /* 0x000fe40000000f00 */
[----:B------:R-:W-:Y:S05]  /*1beb0*/  CALL.REL.NOINC `($__internal_49_$__cuda_sm70_shflsync_bfly_p) ;  /* 0x0000c15000007944 */ /* 0x000fea0003c00000 */
[----:B------:R-:W-:Y:S01]  /*1bec0*/  MOV R2, R184 ;  /* 0x000000b800027202 */ /* 0x000fe20000000f00 */
[----:B------:R-:W-:-:S05]  /*1bed0*/  BRA `(.L_x_3133) ;  /* 0xffff42a000007947 */ /* 0x000fca000383ffff */
.L_x_3034:
[----:B------:R-:W-:Y:S01]  /*1bee0*/  MOV R2, RZ ;  /* 0x000000ff00027202 */ /* 0x000fe20000000f00 */
[----:B------:R-:W-:Y:S01]  /*1bef0*/  IMAD.MOV.U32 R29, RZ, RZ, R10 ;  /* 0x000000ffff1d7224 */ /* 0x000fe200078e000a */
[----:B------:R-:W-:Y:S01]  /*1bf00*/  MOV R3, 0x1bf30 ;  /* 0x0001bf3000037802 */ /* 0x000fe20000000f00 */
[----:B------:R-:W-:Y:S02]  /*1bf10*/  IMAD.MOV.U32 R30, RZ, RZ, 0x181f ;  /* 0x0000181fff1e7424 */ /* 0x000fe400078e00ff */
[----:B-1234-:R-:W-:Y:S05]  /*1bf20*/  CALL.REL.NOINC `($__internal_50_$__cuda_sm70_shflsync_idx_p) ;  /* 0x0000c14000007944 */ /* 0x01efea0003c00000 */
[----:B------:R-:W-:Y:S01]  /*1bf30*/  MOV R0, R31 ;  /* 0x0000001f00007202 */ /* 0x000fe20000000f00 */
[----:B------:R-:W-:-:S05]  /*1bf40*/  BRA `(.L_x_3134) ;  /* 0xffff5bb000007947 */ /* 0x000fca000383ffff */
.L_x_3037:
        /* <DEDUP_REMOVED lines=13> */
.L_x_3040:
[----:B------:R-:W-:Y:S01]  /*1c020*/  MOV R2, RZ ;  /* 0x000000ff00027202 */ /* 0x000fe20000000f00 */
[----:B------:R-:W-:Y:S01]  /*1c030*/  IMAD.MOV.U32 R29, RZ, RZ, R9 ;  /* 0x000000ffff1d7224 */ /* 0x000fe200078e0009 */
[----:B------:R-:W-:Y:S01]  /*1c040*/  MOV R3, 0x1c070 ;  /* 0x0001c07000037802 */ /* 0x000fe20000000f00 */
[----:B------:R-:W-:Y:S02]  /*1c050*/  IMAD.MOV.U32 R30, RZ, RZ, 0x181f ;  /* 0x0000181fff1e7424 */ /* 0x000fe400078e00ff */
[----:B-1----:R-:W-:Y:S05]  /*1c060*/  CALL.REL.NOINC `($__internal_50_$__cuda_sm70_shflsync_idx_p) ;  /* 0x0000c00000007944 */ /* 0x002fea0003c00000 */
[----:B------:R-:W-:Y:S01]  /*1c070*/  MOV R8, R31 ;  /* 0x0000001f00087202 */ /* 0x000fe20000000f00 */
[----:B------:R-:W-:-:S05]  /*1c080*/  BRA `(.L_x_3136) ;  /* 0xffff6c7000007947 */ /* 0x000fca000383ffff */
.L_x_3041:
[----:B------:R-:W-:Y:S01]  /*1c090*/  MOV R2, RZ ;  /* 0x000000ff00027202 */ /* 0x000fe20000000f00 */
[----:B------:R-:W-:Y:S01]  /*1c0a0*/  IMAD.MOV.U32 R29, RZ, RZ, R13 ;  /* 0x000000ffff1d7224 */ /* 0x000fe200078e000d */
[----:B------:R-:W-:Y:S01]  /*1c0b0*/  MOV R3, 0x1c0e0 ;  /* 0x0001c0e000037802 */ /* 0x000fe20000000f00 */
[----:B------:R-:W-:Y:S02]  /*1c0c0*/  IMAD.MOV.U32 R30, RZ, RZ, 0x181f ;  /* 0x0000181fff1e7424 */ /* 0x000fe400078e00ff */
[----:B-123--:R-:W-:Y:S05]  /*1c0d0*/  CALL.REL.NOINC `($__internal_50_$__cuda_sm70_shflsync_idx_p) ;  /* 0x0000bf9000007944 */ /* 0x00efea0003c00000 */
[----:B------:R-:W-:Y:S01]  /*1c0e0*/  MOV R0, R31 ;  /* 0x0000001f00007202 */ /* 0x000fe20000000f00 */
[----:B------:R-:W-:-:S05]  /*1c0f0*/  BRA `(.L_x_3137) ;  /* 0xffff6c2000007947 */ /* 0x000fca000383ffff */
.L_x_3042:
[----:B--2---:R-:W-:Y:S01]  /*1c100*/  MOV R2, 0x1 ;  /* 0x0000000100027802 */ /* 0x004fe20000000f00 */
[----:B------:R-:W-:Y:S01]  /*1c110*/  IMAD.MOV.U32 R29, RZ, RZ, R9 ;  /* 0x000000ffff1d7224 */ /* 0x000fe200078e0009 */
[----:B------:R-:W-:Y:S01]  /*1c120*/  MOV R3, 0x1c150 ;  /* 0x0001c15000037802 */ /* 0x000fe20000000f00 */
[----:B------:R-:W-:Y:S02]  /*1c130*/  IMAD.MOV.U32 R30, RZ, RZ, 0x181f ;  /* 0x0000181fff1e7424 */ /* 0x000fe400078e00ff */
[----:B-1--4-:R-:W-:Y:S05]  /*1c140*/  CALL.REL.NOINC `($__internal_50_$__cuda_sm70_shflsync_idx_p) ;  /* 0x0000bf2000007944 */ /* 0x012fea0003c00000 */
        /* <DEDUP_REMOVED lines=8> */
.L_x_3043:
[----:B------:R-:W-:Y:S02]  /*1c1d0*/  MOV R3, 0x2 ;  /* 0x0000000200037802 */ /* 0x000fe40000000f00 */
[----:B------:R-:W-:Y:S02]  /*1c1e0*/  MOV R2, 0x1c200 ;  /* 0x0001c20000027802 */ /* 0x000fe40000000f00 */
[----:B------:R-:W-:Y:S05]  /*1c1f0*/  CALL.REL.NOINC `($__internal_49_$__cuda_sm70_shflsync_bfly_p) ;  /* 0x0000be1000007944 */ /* 0x000fea0003c00000 */
[----:B------:R-:W-:Y:S01]  /*1c200*/  MOV R2, R184 ;  /* 0x000000b800027202 */ /* 0x000fe20000000f00 */
[----:B------:R-:W-:-:S05]  /*1c210*/  BRA `(.L_x_3139) ;  /* 0xffff6f1000007947 */ /* 0x000fca000383ffff */
.L_x_3044:
[----:B------:R-:W-:Y:S02]  /*1c220*/  MOV R3, 0x1 ;  /* 0x0000000100037802 */ /* 0x000fe40000000f00 */
        /* <DEDUP_REMOVED lines=13> */
.L_x_3046:
[----:B------:R-:W-:Y:S01]  /*1c300*/  IMAD.MOV.U32 R0, RZ, RZ, R230 ;  /* 0x000000ffff007224 */ /* 0x000fe200078e00e6 */
[----:B------:R-:W-:-:S02]  /*1c310*/  MOV R3, 0x2 ;  /* 0x0000000200037802 */ /* 0x000fc40000000f00 */
[----:B------:R-:W-:Y:S02]  /*1c320*/  MOV R2, 0x1c340 ;  /* 0x0001c34000027802 */ /* 0x000fe40000000f00 */
[----:B------:R-:W-:Y:S05]  /*1c330*/  CALL.REL.NOINC `($__internal_49_$__cuda_sm70_shflsync_bfly_p) ;  /* 0x0000bcd000007944 */ /* 0x000fea0003c00000 */
[----:B------:R-:W-:Y:S01]  /*1c340*/  MOV R5, R184 ;  /* 0x000000b800057202 */ /* 0x000fe20000000f00 */
[----:B------:R-:W-:Y:S05]  /*1c350*/  BRA `(.L_x_3141) ;  /* 0xffff85a000007947 */ /* 0x000fea000383ffff */
.L_x_3047:
[----:B------:R-:W-:Y:S01]  /*1c360*/  IMAD.MOV.U32 R0, RZ, RZ, R5 ;  /* 0x000000ffff007224 */ /* 0x000fe200078e0005 */
[----:B------:R-:W-:Y:S02]  /*1c370*/  MOV R3, 0x1 ;  /* 0x0000000100037802 */ /* 0x000fe40000000f00 */
[----:B------:R-:W-:Y:S02]  /*1c380*/  MOV R2, 0x1c3a0 ;  /* 0x0001c3a000027802 */ /* 0x000fe40000000f00 */
[----:B-1----:R-:W-:Y:S05]  /*1c390*/  CALL.REL.NOINC `($__internal_49_$__cuda_sm70_shflsync_bfly_p) ;  /* 0x0000bc7000007944 */ /* 0x002fea0003c00000 */
[----:B------:R-:W-:Y:S01]  /*1c3a0*/  FADD.FTZ R5, R5, R184 ;  /* 0x000000b805057221 */ /* 0x000fe20000010000 */
[----:B------:R-:W-:Y:S02]  /*1c3b0*/  MOV R0, R229 ;  /* 0x000000e500007202 */ /* 0x000fe40000000f00 */
[----:B------:R-:W-:Y:S02]  /*1c3c0*/  MOV R3, 0x2 ;  /* 0x0000000200037802 */ /* 0x000fe40000000f00 */
[----:B------:R-:W-:Y:S02]  /*1c3d0*/  MOV R2, 0x1c3f0 ;  /* 0x0001c3f000027802 */ /* 0x000fe40000000f00 */
[----:B------:R-:W-:Y:S05]  /*1c3e0*/  CALL.REL.NOINC `($__internal_49_$__cuda_sm70_shflsync_bfly_p) ;  /* 0x0000bc2000007944 */ /* 0x000fea0003c00000 */
[----:B------:R-:W-:Y:S01]  /*1c3f0*/  FADD.FTZ R229, R229, R184 ;  /* 0x000000b8e5e57221 */ /* 0x000fe20000010000 */
[----:B------:R-:W-:-:S02]  /*1c400*/  MOV R3, 0x1 ;  /* 0x0000000100037802 */ /* 0x000fc40000000f00 */
[----:B------:R-:W-:Y:S02]  /*1c410*/  MOV R2, 0x1c440 ;  /* 0x0001c44000027802 */ /* 0x000fe40000000f00 */
[----:B------:R-:W-:Y:S02]  /*1c420*/  MOV R0, R229 ;  /* 0x000000e500007202 */ /* 0x000fe40000000f00 */
[----:B------:R-:W-:Y:S05]  /*1c430*/  CALL.REL.NOINC `($__internal_49_$__cuda_sm70_shflsync_bfly_p) ;  /* 0x0000bbd000007944 */ /* 0x000fea0003c00000 */
[----:B------:R-:W-:Y:S01]  /*1c440*/  MOV R3, R184 ;  /* 0x000000b800037202 */ /* 0x000fe20000000f00 */
[----:B------:R-:W-:Y:S05]  /*1c450*/  BRA `(.L_x_3142) ;  /* 0xffff851000007947 */ /* 0x000fea000383ffff */
.L_x_3054:
[----:B--234-:R-:W-:Y:S01]  /*1c460*/  IMAD.MOV.U32 R29, RZ, RZ, R6 ;  /* 0x000000ffff1d7224 */ /* 0x01cfe200078e0006 */
[----:B------:R-:W-:Y:S01]  /*1c470*/  MOV R2, RZ ;  /* 0x000000ff00027202 */ /* 0x000fe20000000f00 */
[----:B------:R-:W-:Y:S01]  /*1c480*/  IMAD.MOV.U32 R30, RZ, RZ, 0x181f ;  /* 0x0000181fff1e7424 */ /* 0x000fe200078e00ff */
[----:B------:R-:W-:Y:S02]  /*1c490*/  MOV R3, 0x1c4b0 ;  /* 0x0001c4b000037802 */ /* 0x000fe40000000f00 */
[----:B-1----:R-:W-:Y:S05]  /*1c4a0*/  CALL.REL.NOINC `($__internal_50_$__cuda_sm70_shflsync_idx_p) ;  /* 0x0000bbc000007944 */ /* 0x002fea0003c00000 */
[----:B------:R-:W-:Y:S01]  /*1c4b0*/  MOV R4, R31 ;  /* 0x0000001f00047202 */ /* 0x000fe20000000f00 */
[----:B------:R-:W-:Y:S05]  /*1c4c0*/  BRA `(.L_x_3143) ;  /* 0xffffa14000007947 */ /* 0x000fea000383ffff */
.L_x_3055:
[----:B------:R-:W-:Y:S01]  /*1c4d0*/  IMAD.MOV.U32 R29, RZ, RZ, R16 ;  /* 0x000000ffff1d7224 */ /* 0x000fe200078e0010 */
[----:B------:R-:W-:Y:S01]  /*1c4e0*/  MOV R2, RZ ;  /* 0x000000ff00027202 */ /* 0x000fe20000000f00 */
[----:B------:R-:W-:Y:S01]  /*1c4f0*/  IMAD.MOV.U32 R30, RZ, RZ, 0x181f ;  /* 0x0000181fff1e7424 */ /* 0x000fe200078e00ff */
[----:B------:R-:W-:-:S02]  /*1c500*/  MOV R3, 0x1c520 ;  /* 0x0001c52000037802 */ /* 0x000fc40000000f00 */
[----:B-123--:R-:W-:Y:S05]  /*1c510*/  CALL.REL.NOINC `($__internal_50_$__cuda_sm70_shflsync_idx_p) ;  /* 0x0000bb5000007944 */ /* 0x00efea0003c00000 */
[----:B------:R-:W-:Y:S01]  /*1c520*/  MOV R0, R31 ;  /* 0x0000001f00007202 */ /* 0x000fe20000000f00 */
[----:B------:R-:W-:Y:S05]  /*1c530*/  BRA `(.L_x_3144) ;  /* 0xffffa0f000007947 */ /* 0x000fea000383ffff */
.L_x_3058:
        /* <DEDUP_REMOVED lines=13> */
.L_x_3061:
[----:B------:R-:W-:Y:S01]  /*1c610*/  IMAD.MOV.U32 R29, RZ, RZ, R6 ;  /* 0x000000ffff1d7224 */ /* 0x000fe200078e0006 */
[----:B--2---:R-:W-:Y:S01]  /*1c620*/  MOV R2, 0x2 ;  /* 0x0000000200027802 */ /* 0x004fe20000000f00 */
[----:B------:R-:W-:Y:S01]  /*1c630*/  IMAD.MOV.U32 R30, RZ, RZ, 0x181f ;  /* 0x0000181fff1e7424 */ /* 0x000fe200078e00ff */
[----:B------:R-:W-:Y:S02]  /*1c640*/  MOV R3, 0x1c660 ;  /* 0x0001c66000037802 */ /* 0x000fe40000000f00 */
[----:B-1-34-:R-:W-:Y:S05]  /*1c650*/  CALL.REL.NOINC `($__internal_50_$__cuda_sm70_shflsync_idx_p) ;  /* 0x0000ba1000007944 */ /* 0x01afea0003c00000 */
[----:B------:R-:W-:Y:S01]  /*1c660*/  MOV R4, R31 ;  /* 0x0000001f00047202 */ /* 0x000fe20000000f00 */
[----:B------:R-:W-:Y:S05]  /*1c670*/  BRA `(.L_x_3146) ;  /* 0xffffa2a000007947 */ /* 0x000fea000383ffff */
.L_x_3062:
[----:B------:R-:W-:Y:S01]  /*1c680*/  IMAD.MOV.U32 R29, RZ, RZ, R16 ;  /* 0x000000ffff1d7224 */ /* 0x000fe200078e0010 */
[----:B--2---:R-:W-:Y:S01]  /*1c690*/  MOV R2, 0x2 ;  /* 0x0000000200027802 */ /* 0x004fe20000000f00 */
[----:B------:R-:W-:Y:S01]  /*1c6a0*/  IMAD.MOV.U32 R30, RZ, RZ, 0x181f ;  /* 0x0000181fff1e7424 */ /* 0x000fe200078e00ff */
[----:B------:R-:W-:Y:S02]  /*1c6b0*/  MOV R3, 0x1c6d0 ;  /* 0x0001c6d000037802 */ /* 0x000fe40000000f00 */
[----:B-1-34-:R-:W-:Y:S05]  /*1c6c0*/  CALL.REL.NOINC `($__internal_50_$__cuda_sm70_shflsync_idx_p) ;  /* 0x0000b9a000007944 */ /* 0x01afea0003c00000 */
[----:B------:R-:W-:Y:S01]  /*1c6d0*/  MOV R0, R31 ;  /* 0x0000001f00007202 */ /* 0x000fe20000000f00 */
[----:B------:R-:W-:Y:S05]  /*1c6e0*/  BRA `(.L_x_3147) ;  /* 0xffffa25000007947 */ /* 0x000fea000383ffff */
.L_x_3065:
[----:B------:R-:W-:Y:S01]  /*1c6f0*/  IMAD.MOV.U32 R29, RZ, RZ, R6 ;  /* 0x000000ffff1d7224 */ /* 0x000fe200078e0006 */
[----:B---3--:R-:W-:Y:S01]  /*1c700*/  MOV R2, 0x3 ;  /* 0x0000000300027802 */ /* 0x008fe20000000f00 */
        /* <DEDUP_REMOVED lines=11> */
.L_x_3067:
[----:B------:R-:W-:Y:S01]  /*1c7c0*/  IMAD.MOV.U32 R29, RZ, RZ, R5 ;  /* 0x000000ffff1d7224 */ /* 0x000fe200078e0005 */
[----:B------:R-:W-:Y:S01]  /*1c7d0*/  MOV R2, RZ ;  /* 0x000000ff00027202 */ /* 0x000fe20000000f00 */
[----:B------:R-:W-:Y:S01]  /*1c7e0*/  IMAD.MOV.U32 R30, RZ, RZ, 0x1c1f ;  /* 0x00001c1fff1e7424 */ /* 0x000fe200078e00ff */
[----:B------:R-:W-:Y:S02]  /*1c7f0*/  MOV R3, 0x1c810 ;  /* 0x0001c81000037802 */ /* 0x000fe40000000f00 */
[----:B------:R-:W-:Y:S05]  /*1c800*/  CALL.REL.NOINC `($__internal_50_$__cuda_sm70_shflsync_idx_p) ;  /* 0x0000b86000007944 */ /* 0x000fea0003c00000 */
[----:B------:R-:W-:Y:S01]  /*1c810*/  MOV R4, R31 ;  /* 0x0000001f00047202 */ /* 0x000fe20000000f00 */
[----:B------:R-:W-:Y:S05]  /*1c820*/  BRA `(.L_x_3149) ;  /* 0xffffa61000007947 */ /* 0x000fea000383ffff */
.L_x_3068:
[----:B------:R-:W-:Y:S01]  /*1c830*/  IMAD.MOV.U32 R29, RZ, RZ, R6 ;  /* 0x000000ffff1d7224 */ /* 0x000fe200078e0006 */
[----:B------:R-:W-:Y:S01]  /*1c840*/  MOV R2, RZ ;  /* 0x000000ff00027202 */ /* 0x000fe20000000f00 */
[----:B------:R-:W-:Y:S01]  /*1c850*/  IMAD.MOV.U32 R30, RZ, RZ, 0x1c1f ;  /* 0x00001c1fff1e7424 */ /* 0x000fe200078e00ff */
[----:B------:R-:W-:Y:S02]  /*1c860*/  MOV R3, 0x1c880 ;  /* 0x0001c88000037802 */ /* 0x000fe40000000f00 */
[----:B-12---:R-:W-:Y:S05]  /*1c870*/  CALL.REL.NOINC `($__internal_50_$__cuda_sm70_shflsync_idx_p) ;  /* 0x0000b7f000007944 */ /* 0x006fea0003c00000 */
[----:B------:R-:W-:Y:S01]  /*1c880*/  MOV R0, R31 ;  /* 0x0000001f00007202 */ /* 0x000fe20000000f00 */
[----:B------:R-:W-:Y:S05]  /*1c890*/  BRA `(.L_x_3150) ;  /* 0xffffa5c000007947 */ /* 0x000fea000383ffff */
.L_x_3071:
[----:B------:R-:W-:Y:S01]  /*1c8a0*/  IMAD.MOV.U32 R29, RZ, RZ, R5 ;  /* 0x000000ffff1d7224 */ /* 0x000fe200078e0005 */
[----:B-1----:R-:W-:Y:S01]  /*1c8b0*/  MOV R2, 0x1 ;  /* 0x0000000100027802 */ /* 0x002fe20000000f00 */
[----:B------:R-:W-:Y:S01]  /*1c8c0*/  IMAD.MOV.U32 R30, RZ, RZ, 0x1c1f ;  /* 0x00001c1fff1e7424 */ /* 0x000fe200078e00ff */
[----:B------:R-:W-:-:S02]  /*1c8d0*/  MOV R3, 0x1c8f0 ;  /* 0x0001c8f000037802 */ /* 0x000fc40000000f00 */
[----:B--234-:R-:W-:Y:S05]  /*1c8e0*/  CALL.REL.NOINC `($__internal_50_$__cuda_sm70_shflsync_idx_p) ;  /* 0x0000b78000007944 */ /* 0x01cfea0003c00000 */
        /* <DEDUP_REMOVED lines=8> */
.L_x_3075:
[----:B------:R-:W-:Y:S01]  /*1c970*/  IMAD.MOV.U32 R29, RZ, RZ, R5 ;  /* 0x000000ffff1d7224 */ /* 0x000fe200078e0005 */
[----:B------:R-:W-:Y:S01]  /*1c980*/  MOV R2, RZ ;  /* 0x000000ff00027202 */ /* 0x000fe20000000f00 */
[----:B------:R-:W-:Y:S01]  /*1c990*/  IMAD.MOV.U32 R30, RZ, RZ, 0x181f ;  /* 0x0000181fff1e7424 */ /* 0x000fe200078e00ff */
[----:B------:R-:W-:Y:S02]  /*1c9a0*/  MOV R3, 0x1c9c0 ;  /* 0x0001c9c000037802 */ /* 0x000fe40000000f00 */
[----:B------:R-:W-:Y:S05]  /*1c9b0*/  CALL.REL.NOINC `($__internal_50_$__cuda_sm70_shflsync_idx_p) ;  /* 0x0000b6b000007944 */ /* 0x000fea0003c00000 */
[----:B------:R-:W-:Y:S01]  /*1c9c0*/  MOV R4, R31 ;  /* 0x0000001f00047202 */ /* 0x000fe20000000f00 */
[----:B------:R-:W-:Y:S05]  /*1c9d0*/  BRA `(.L_x_3152) ;  /* 0xffffc64000007947 */ /* 0x000fea000383ffff */
.L_x_3076:
[----:B------:R-:W-:Y:S01]  /*1c9e0*/  IMAD.MOV.U32 R29, RZ, RZ, R16 ;  /* 0x000000ffff1d7224 */ /* 0x000fe200078e0010 */
[----:B------:R-:W-:Y:S01]  /*1c9f0*/  MOV R2, RZ ;  /* 0x000000ff00027202 */ /* 0x000fe20000000f00 */
[----:B------:R-:W-:Y:S01]  /*1ca00*/  IMAD.MOV.U32 R30, RZ, RZ, 0x181f ;  /* 0x0000181fff1e7424 */ /* 0x000fe200078e00ff */
[----:B------:R-:W-:Y:S02]  /*1ca10*/  MOV R3, 0x1ca30 ;  /* 0x0001ca3000037802 */ /* 0x000fe40000000f00 */
[----:B-12---:R-:W-:Y:S05]  /*1ca20*/  CALL.REL.NOINC `($__internal_50_$__cuda_sm70_shflsync_idx_p) ;  /* 0x0000b64000007944 */ /* 0x006fea0003c00000 */
[----:B------:R-:W-:Y:S01]  /*1ca30*/  MOV R0, R31 ;  /* 0x0000001f00007202 */ /* 0x000fe20000000f00 */
[----:B------:R-:W-:Y:S05]  /*1ca40*/  BRA `(.L_x_3153) ;  /* 0xffffc5f000007947 */ /* 0x000fea000383ffff */
.L_x_3079:
        /* <DEDUP_REMOVED lines=13> */
.L_x_3082:
[----:B------:R-:W-:Y:S01]  /*1cb20*/  IMAD.MOV.U32 R29, RZ, RZ, R5 ;  /* 0x000000ffff1d7224 */ /* 0x000fe200078e0005 */
[----:B-1----:R-:W-:Y:S01]  /*1cb30*/  MOV R2, 0x2 ;  /* 0x0000000200027802 */ /* 0x002fe20000000f00 */
[----:B------:R-:W-:Y:S01]  /*1cb40*/  IMAD.MOV.U32 R30, RZ, RZ, 0x181f ;  /* 0x0000181fff1e7424 */ /* 0x000fe200078e00ff */
[----:B------:R-:W-:Y:S02]  /*1cb50*/  MOV R3, 0x1cb70 ;  /* 0x0001cb7000037802 */ /* 0x000fe40000000f00 */
[----:B--234-:R-:W-:Y:S05]  /*1cb60*/  CALL.REL.NOINC `($__internal_50_$__cuda_sm70_shflsync_idx_p) ;  /* 0x0000b50000007944 */ /* 0x01cfea0003c00000 */
[----:B------:R-:W-:Y:S01]  /*1cb70*/  MOV R4, R31 ;  /* 0x0000001f00047202 */ /* 0x000fe20000000f00 */
[----:B------:R-:W-:Y:S05]  /*1cb80*/  BRA `(.L_x_3155) ;  /* 0xffffc7a000007947 */ /* 0x000fea000383ffff */
.L_x_3083:
[----:B------:R-:W-:Y:S01]  /*1cb90*/  IMAD.MOV.U32 R29, RZ, RZ, R16 ;  /* 0x000000ffff1d7224 */ /* 0x000fe200078e0010 */
[----:B------:R-:W-:Y:S01]  /*1cba0*/  MOV R2, 0x2 ;  /* 0x0000000200027802 */ /* 0x000fe20000000f00 */
[----:B------:R-:W-:Y:S01]  /*1cbb0*/  IMAD.MOV.U32 R30, RZ, RZ, 0x181f ;  /* 0x0000181fff1e7424 */ /* 0x000fe200078e00ff */
[----:B------:R-:W-:Y:S02]  /*1cbc0*/  MOV R3, 0x1cbe0 ;  /* 0x0001cbe000037802 */ /* 0x000fe40000000f00 */
[----:B-1234-:R-:W-:Y:S05]  /*1cbd0*/  CALL.REL.NOINC `($__internal_50_$__cuda_sm70_shflsync_idx_p) ;  /* 0x0000b49000007944 */ /* 0x01efea0003c00000 */
[----:B------:R-:W-:Y:S01]  /*1cbe0*/  MOV R0, R31 ;  /* 0x0000001f00007202 */ /* 0x000fe20000000f00 */
[----:B------:R-:W-:Y:S05]  /*1cbf0*/  BRA `(.L_x_3156) ;  /* 0xffffc75000007947 */ /* 0x000fea000383ffff */
.L_x_3086:
        /* <DEDUP_REMOVED lines=13> */
.L_x_3088:
[----:B------:R-:W-:Y:S01]  /*1ccd0*/  IMAD.MOV.U32 R29, RZ, RZ, R28 ;  /* 0x000000ffff1d7224 */ /* 0x000fe200078e001c */
[----:B------:R-:W-:Y:S01]  /*1cce0*/  MOV R2, RZ ;  /* 0x000000ff00027202 */ /* 0x000fe20000000f00 */
[----:B------:R-:W-:Y:S01]  /*1ccf0*/  IMAD.MOV.U32 R30, RZ, RZ, 0x1f ;  /* 0x0000001fff1e7424 */ /* 0x000fe200078e00ff */
[----:B------:R-:W-:Y:S02]  /*1cd00*/  MOV R3, 0x1cd20 ;  /* 0x0001cd2000037802 */ /* 0x000fe40000000f00 */
[----:B--23--:R-:W-:Y:S05]  /*1cd10*/  CALL.REL.NOINC `($__internal_50_$__cuda_sm70_shflsync_idx_p) ;  /* 0x0000b35000007944 */ /* 0x00cfea0003c00000 */
[----:B------:R-:W-:Y:S01]  /*1cd20*/  MOV R10, R31 ;  /* 0x0000001f000a7202 */ /* 0x000fe20000000f00 */
[----:B------:R-:W-:Y:S05]  /*1cd30*/  BRA `(.L_x_3158) ;  /* 0xffffc9f000007947 */ /* 0x000fea000383ffff */
.L_x_3089:
[----:B------:R-:W-:Y:S01]  /*1cd40*/  IMAD.MOV.U32 R29, RZ, RZ, R28 ;  /* 0x000000ffff1d7224 */ /* 0x000fe200078e001c */
[----:B------:R-:W-:Y:S01]  /*1cd50*/  MOV R2, 0x1 ;  /* 0x0000000100027802 */ /* 0x000fe20000000f00 */
[----:B------:R-:W-:Y:S01]  /*1cd60*/  IMAD.MOV.U32 R30, RZ, RZ, 0x1f ;  /* 0x0000001fff1e7424 */ /* 0x000fe200078e00ff */
[----:B------:R-:W-:Y:S02]  /*1cd70*/  MOV R3, 0x1cd90 ;  /* 0x0001cd9000037802 */ /* 0x000fe40000000f00 */
[----:B-1234-:R-:W-:Y:S05]  /*1cd80*/  CALL.REL.NOINC `($__internal_50_$__cuda_sm70_shflsync_idx_p) ;  /* 0x0000b2e000007944 */ /* 0x01efea0003c00000 */
[----:B------:R-:W-:Y:S01]  /*1cd90*/  MOV R9, R31 ;  /* 0x0000001f00097202 */ /* 0x000fe20000000f00 */
[----:B------:R-:W-:Y:S05]  /*1cda0*/  BRA `(.L_x_3159) ;  /* 0xffffc9a000007947 */ /* 0x000fea000383ffff */
.L_x_3090:
[----:B------:R-:W-:Y:S02]  /*1cdb0*/  MOV R3, 0x1 ;  /* 0x0000000100037802 */ /* 0x000fe40000000f00 */
[----:B------:R-:W-:-:S02]  /*1cdc0*/  MOV R2, 0x1cde0 ;  /* 0x0001cde000027802 */ /* 0x000fc40000000f00 */
[----:B-1--4-:R-:W-:Y:S05]  /*1cdd0*/  CALL.REL.NOINC `($__internal_51_$__cuda_sm70_shflsync_up_p) ;  /* 0x0000b2f000007944 */ /* 0x012fea0003c00000 */
[----:B------:R-:W-:Y:S05]  /*1cde0*/  BRA `(.L_x_3160) ;  /* 0xffffca9000007947 */ /* 0x000fea000383ffff */
.L_x_3091:
[----:B------:R-:W-:Y:S02]  /*1cdf0*/  MOV R3, 0x2 ;  /* 0x0000000200037802 */ /* 0x000fe40000000f00 */
[----:B------:R-:W-:-:S02]  /*1ce00*/  MOV R2, 0x1ce20 ;  /* 0x0001ce2000027802 */ /* 0x000fc40000000f00 */
[----:B-1--4-:R-:W-:Y:S05]  /*1ce10*/  CALL.REL.NOINC `($__internal_51_$__cuda_sm70_shflsync_up_p) ;  /* 0x0000b2b000007944 */ /* 0x012fea0003c00000 */
        /* <DEDUP_REMOVED lines=24> */
.L_x_3095:
[----:B------:R-:W-:Y:S02]  /*1cfa0*/  MOV R3, 0x1 ;  /* 0x0000000100037802 */ /* 0x000fe40000000f00 */
[----:B------:R-:W-:Y:S02]  /*1cfb0*/  MOV R2, 0x1cfd0 ;  /* 0x0001cfd000027802 */ /* 0x000fe40000000f00 */
[----:B-1----:R-:W-:Y:S05]  /*1cfc0*/  CALL.REL.NOINC `($__internal_51_$__cuda_sm70_shflsync_up_p) ;  /* 0x0000b10000007944 */ /* 0x002fea0003c00000 */
[----:B------:R-:W-:Y:S01]  /*1cfd0*/  MOV R2, R4 ;  /* 0x0000000400027202 */ /* 0x000fe20000000f00 */
[----:B------:R-:W-:Y:S05]  /*1cfe0*/  BRA `(.L_x_3162) ;  /* 0xffffcb0000007947 */ /* 0x000fea000383ffff */
.L_x_3096:
[----:B------:R-:W-:Y:S02]  /*1cff0*/  MOV R3, 0x2 ;  /* 0x0000000200037802 */ /* 0x000fe40000000f00 */
[----:B------:R-:W-:Y:S02]  /*1d000*/  MOV R2, 0x1d020 ;  /* 0x0001d02000027802 */ /* 0x000fe40000000f00 */
[----:B-1----:R-:W-:Y:S05]  /*1d010*/  CALL.REL.NOINC `($__internal_51_$__cuda_sm70_shflsync_up_p) ;  /* 0x0000b0b000007944 */ /* 0x002fea0003c00000 */
        /* <DEDUP_REMOVED lines=24> */
.L_x_3098:
[----:B------:R-:W-:Y:S02]  /*1d1a0*/  SEL R0, RZ, 0x1, P0 ;  /* 0x00000001ff007807 */ /* 0x000fe40000000000 */
[----:B------:R-:W-:Y:S02]  /*1d1b0*/  MOV R2, 0x1d1d0 ;  /* 0x0001d1d000027802 */ /* 0x000fe40000000f00 */
[----:B-12---:R-:W-:Y:S05]  /*1d1c0*/  CALL.REL.NOINC `($__internal_52_$__cuda_sm70_votesync_ballot) ;  /* 0x0000af6000007944 */ /* 0x006fea0003c00000 */
[----:B------:R-:W-:Y:S01]  /*1d1d0*/  MOV R5, R0 ;  /* 0x0000000000057202 */ /* 0x000fe20000000f00 */
[----:B------:R-:W-:Y:S05]  /*1d1e0*/  BRA `(.L_x_3164) ;  /* 0xffffca9000007947 */ /* 0x000fea000383ffff */
.L_x_3099:
[----:B------:R-:W-:Y:S01]  /*1d1f0*/  IMAD.MOV.U32 R29, RZ, RZ, R6 ;  /* 0x000000ffff1d7224 */ /* 0x000fe200078e0006 */
[----:B---3--:R-:W-:Y:S01]  /*1d200*/  MOV R2, R0 ;  /* 0x0000000000027202 */ /* 0x008fe20000000f00 */
[----:B------:R-:W-:Y:S01]  /*1d210*/  IMAD.MOV.U32 R30, RZ, RZ, 0x1f ;  /* 0x0000001fff1e7424 */ /* 0x000fe200078e00ff */
[----:B------:R-:W-:Y:S02]  /*1d220*/  MOV R3, 0x1d240 ;  /* 0x0001d24000037802 */ /* 0x000fe40000000f00 */
[----:B-12---:R-:W-:Y:S05]  /*1d230*/  CALL.REL.NOINC `($__internal_50_$__cuda_sm70_shflsync_idx_p) ;  /* 0x0000ae3000007944 */ /* 0x006fea0003c00000 */
[----:B------:R-:W-:Y:S01]  /*1d240*/  IMAD.MOV.U32 R6, RZ, RZ, R31 ;  /* 0x000000ffff067224 */ /* 0x000fe200078e001f */
[----:B------:R-:W-:Y:S01]  /*1d250*/  MOV R2, R0 ;  /* 0x0000000000027202 */ /* 0x000fe20000000f00 */
[----:B------:R-:W-:Y:S01]  /*1d260*/  IMAD.MOV.U32 R29, RZ, RZ, R8 ;  /* 0x000000ffff1d7224 */ /* 0x000fe200078e0008 */
[----:B------:R-:W-:-:S02]  /*1d270*/  MOV R30, 0x1f ;  /* 0x0000001f001e7802 */ /* 0x000fc40000000f00 */
[----:B------:R-:W-:Y:S02]  /*1d280*/  MOV R3, 0x1d2a0 ;  /* 0x0001d2a000037802 */ /* 0x000fe40000000f00 */
[----:B------:R-:W-:Y:S05]  /*1d290*/  CALL.REL.NOINC `($__internal_50_$__cuda_sm70_shflsync_idx_p) ;  /* 0x0000add000007944 */ /* 0x000fea0003c00000 */
[----:B------:R-:W-:Y:S01]  /*1d2a0*/  MOV R8, R31 ;  /* 0x0000001f00087202 */ /* 0x000fe20000000f00 */
[----:B------:R-:W-:Y:S05]  /*1d2b0*/  BRA `(.L_x_3165) ;  /* 0xffffca3000007947 */ /* 0x000fea000383ffff */
.L_x_3102:
[----:B------:R-:W-:Y:S01]  /*1d2c0*/  IMAD.MOV.U32 R29, RZ, RZ, R4 ;  /* 0x000000ffff1d7224 */ /* 0x000fe200078e0004 */
[----:B---3--:R-:W-:Y:S01]  /*1d2d0*/  MOV R2, R0 ;  /* 0x0000000000027202 */ /* 0x008fe20000000f00 */
[----:B------:R-:W-:Y:S01]  /*1d2e0*/  IMAD.MOV.U32 R30, RZ, RZ, 0x1f ;  /* 0x0000001fff1e7424 */ /* 0x000fe200078e00ff */
[----:B------:R-:W-:Y:S02]  /*1d2f0*/  MOV R3, 0x1d310 ;  /* 0x0001d31000037802 */ /* 0x000fe40000000f00 */
[----:B-12---:R-:W-:Y:S05]  /*1d300*/  CALL.REL.NOINC `($__internal_50_$__cuda_sm70_shflsync_idx_p) ;  /* 0x0000ad6000007944 */ /* 0x006fea0003c00000 */
[----:B------:R-:W-:Y:S01]  /*1d310*/  MOV R11, R31 ;  /* 0x0000001f000b7202 */ /* 0x000fe20000000f00 */
[----:B------:R-:W-:Y:S05]  /*1d320*/  BRA `(.L_x_3101) ;  /* 0xffffca2000007947 */ /* 0x000fea000383ffff */
        .type           $_ZN7cutlass13device_kernelIN5flash19enable_sm80_to_sm89INS1_16FlashAttnFwdSm80INS1_25CollectiveMainloopFwdSm80ILi8ELi1ELb0EN4cute5tupleIJNS5_1CILi128EEENS7_ILi48EEENS7_ILi256EEEEEELi256ENS_10bfloat16_tEfNS_4arch4Sm80ELb1ELb0ELb1ELb1ELb1ELb1ELb1ELb1EEENS1_21CollectiveEpilogueFwdINS6_IJS8_SA_S9_EEENS6_IJNS7_ILi1EEESI_SI_EEESC_SE_Li256ELb1ELb1ELb1ELb0EEENS1_36VarlenDynamicPersistentTileSchedulerILi128ELi48ELi256ELi256ELb1ELb1ELb0ELb1ELb1ELb1EEEEEEEEEvNT_6ParamsE$_ZZN5flash25CollectiveMainloopFwdSm80ILi8ELi1ELb0EN4cute5tupleIJNS1_1CILi128EEENS3_ILi48EEENS3_ILi256EEEEEELi256EN7cutlass10bfloat16_tEfNS8_4arch4Sm80ELb1ELb0ELb1ELb1ELb1ELb1ELb1ELb1EE3mmaINS_16FlashAttnFwdSm80ISC_NS_21CollectiveEpilogueFwdINS2_IJS4_S6_S5_EEENS2_IJNS3_ILi1EEESH_SH_EEES9_SB_Li256ELb1ELb1ELb1ELb0EEENS_36VarlenDynamicPersistentTileSchedulerILi128ELi48ELi256ELi256ELb1ELb1ELb0ELb1ELb1ELb1EEEE13SharedStorageENS1_6TensorINS1_11ArrayEngineIfLm128EEENS1_6LayoutINS2_IJNS2_IJNS3_ILi2EEESS_EEESH_NS3_ILi32EEEEEENS2_IJNS2_IJSH_SS_EEENS3_ILi0EEENS3_ILi4EEEEEEEEEENS_7SoftmaxILi2ELi0EEEEEbRKNSC_6ParamsERT0_RT1_iRKNS_16SeqlenInfoQKNewKILb1ELb1EEENS2_IJiiiiEEERT_ENKUlvE_clEv,@function
        .size           $_ZN7cutlass13device_kernelIN5flash19enable_sm80_to_sm89INS1_16FlashAttnFwdSm80INS1_25CollectiveMainloopFwdSm80ILi8ELi1ELb0EN4cute5tupleIJNS5_1CILi128EEENS7_ILi48EEENS7_ILi256EEEEEELi256ENS_10bfloat16_tEfNS_4arch4Sm80ELb1ELb0ELb1ELb1ELb1ELb1ELb1ELb1EEENS1_21CollectiveEpilogueFwdINS6_IJS8_SA_S9_EEENS6_IJNS7_ILi1EEESI_SI_EEESC_SE_Li256ELb1ELb1ELb1ELb0EEENS1_36VarlenDynamicPersistentTileSchedulerILi128ELi48ELi256ELi256ELb1ELb1ELb0ELb1ELb1ELb1EEEEEEEEEvNT_6ParamsE$_ZZN5flash25CollectiveMainloopFwdSm80ILi8ELi1ELb0EN4cute5tupleIJNS1_1CILi128EEENS3_ILi48EEENS3_ILi256EEEEEELi256EN7cutlass10bfloat16_tEfNS8_4arch4Sm80ELb1ELb0ELb1ELb1ELb1ELb1ELb1ELb1EE3mmaINS_16FlashAttnFwdSm80ISC_NS_21CollectiveEpilogueFwdINS2_IJS4_S6_S5_EEENS2_IJNS3_ILi1EEESH_SH_EEES9_SB_Li256ELb1ELb1ELb1ELb0EEENS_36VarlenDynamicPersistentTileSchedulerILi128ELi48ELi256ELi256ELb1ELb1ELb0ELb1ELb1ELb1EEEE13SharedStorageENS1_6TensorINS1_11ArrayEngineIfLm128EEENS1_6LayoutINS2_IJNS2_IJNS3_ILi2EEESS_EEESH_NS3_ILi32EEEEEENS2_IJNS2_IJSH_SS_EEENS3_ILi0EEENS3_ILi4EEEEEEEEEENS_7SoftmaxILi2ELi0EEEEEbRKNSC_6ParamsERT0_RT1_iRKNS_16SeqlenInfoQKNewKILb1ELb1EEENS2_IJiiiiEEERT_ENKUlvE_clEv,($__internal_49_$__cuda_sm70_shflsync_bfly_p - $_ZN7cutlass13device_kernelIN5flash19enable_sm80_to_sm89INS1_16FlashAttnFwdSm80INS1_25CollectiveMainloopFwdSm80ILi8ELi1ELb0EN4cute5tupleIJNS5_1CILi128EEENS7_ILi48EEENS7_ILi256EEEEEELi256ENS_10bfloat16_tEfNS_4arch4Sm80ELb1ELb0ELb1ELb1ELb1ELb1ELb1ELb1EEENS1_21CollectiveEpilogueFwdINS6_IJS8_SA_S9_EEENS6_IJNS7_ILi1EEESI_SI_EEESC_SE_Li256ELb1ELb1ELb1ELb0EEENS1_36VarlenDynamicPersistentTileSchedulerILi128ELi48ELi256ELi256ELb1ELb1ELb0ELb1ELb1ELb1EEEEEEEEEvNT_6ParamsE$_ZZN5flash25CollectiveMainloopFwdSm80ILi8ELi1ELb0EN4cute5tupleIJNS1_1CILi128EEENS3_ILi48EEENS3_ILi256EEEEEELi256EN7cutlass10bfloat16_tEfNS8_4arch4Sm80ELb1ELb0ELb1ELb1ELb1ELb1ELb1ELb1EE3mmaINS_16FlashAttnFwdSm80ISC_NS_21CollectiveEpilogueFwdINS2_IJS4_S6_S5_EEENS2_IJNS3_ILi1EEESH_SH_EEES9_SB_Li256ELb1ELb1ELb1ELb0EEENS_36VarlenDynamicPersistentTileSchedulerILi128ELi48ELi256ELi256ELb1ELb1ELb0ELb1ELb1ELb1EEEE13SharedStorageENS1_6TensorINS1_11ArrayEngineIfLm128EEENS1_6LayoutINS2_IJNS2_IJNS3_ILi2EEESS_EEESH_NS3_ILi32EEEEEENS2_IJNS2_IJSH_SS_EEENS3_ILi0EEENS3_ILi4EEEEEEEEEENS_7SoftmaxILi2ELi0EEEEEbRKNSC_6ParamsERT0_RT1_iRKNS_16SeqlenInfoQKNewKILb1ELb1EEENS2_IJiiiiEEERT_ENKUlvE_clEv)
$_ZN7cutlass13device_kernelIN5flash19enable_sm80_to_sm89INS1_16FlashAttnFwdSm80INS1_25CollectiveMainloopFwdSm80ILi8ELi1ELb0EN4cute5tupleIJNS5_1CILi128EEENS7_ILi48EEENS7_ILi256EEEEEELi256ENS_10bfloat16_tEfNS_4arch4Sm80ELb1ELb0ELb1ELb1ELb1ELb1ELb1ELb1EEENS1_21CollectiveEpilogueFwdINS6_IJS8_SA_S9_EEENS6_IJNS7_ILi1EEESI_SI_EEESC_SE_Li256ELb1ELb1ELb1ELb0EEENS1_36VarlenDynamicPersistentTileSchedulerILi128ELi48ELi256ELi256ELb1ELb1ELb0ELb1ELb1ELb1EEEEEEEEEvNT_6ParamsE$_ZZN5flash25CollectiveMainloopFwdSm80ILi8ELi1ELb0EN4cute5tupleIJNS1_1CILi128EEENS3_ILi48EEENS3_ILi256EEEEEELi256EN7cutlass10bfloat16_tEfNS8_4arch4Sm80ELb1ELb0ELb1ELb1ELb1ELb1ELb1ELb1EE3mmaINS_16FlashAttnFwdSm80ISC_NS_21CollectiveEpilogueFwdINS2_IJS4_S6_S5_EEENS2_IJNS3_ILi1EEESH_SH_EEES9_SB_Li256ELb1ELb1ELb1ELb0EEENS_36VarlenDynamicPersistentTileSchedulerILi128ELi48ELi256ELi256ELb1ELb1ELb0ELb1ELb1ELb1EEEE13SharedStorageENS1_6TensorINS1_11ArrayEngineIfLm128EEENS1_6LayoutINS2_IJNS2_IJNS3_ILi2EEESS_EEESH_NS3_ILi32EEEEEENS2_IJNS2_IJSH_SS_EEENS3_ILi0EEENS3_ILi4EEEEEEEEEENS_7SoftmaxILi2ELi0EEEEEbRKNSC_6ParamsERT0_RT1_iRKNS_16SeqlenInfoQKNewKILb1ELb1EEENS2_IJiiiiEEERT_ENKUlvE_clEv:
        /* <DEDUP_REMOVED lines=9> */
[----:B------:R-:W-:Y:S05]  /*1d3c0*/  RET.REL.NODEC R2 `(_ZN7cutlass13device_kernelIN5flash19enable_sm80_to_sm89INS1_16FlashAttnFwdSm80INS1_25CollectiveMainloopFwdSm80ILi8ELi1ELb0EN4cute5tupleIJNS5_1CILi128EEENS7_ILi48EEENS7_ILi256EEEEEELi256ENS_10bfloat16_tEfNS_4arch4Sm80ELb1ELb0ELb1ELb1ELb1ELb1ELb1ELb1EEENS1_21CollectiveEpilogueFwdINS6_IJS8_SA_S9_EEENS6_IJNS7_ILi1EEESI_SI_EEESC_SE_Li256ELb1ELb1ELb1ELb0EEENS1_36VarlenDynamicPersistentTileSchedulerILi128ELi48ELi256ELi256ELb1ELb1ELb0ELb1ELb1ELb1EEEEEEEEEvNT_6ParamsE) ;  /* 0xfffe2c3002007950 */ /* 0x000fea0003c3ffff */
.L_x_3166:
        /* <DEDUP_REMOVED lines=55> */
.L_x_3242:
[----:B------:R-:W-:Y:S05]  /*1d740*/  BRA.DIV ~URZ, `(.L_x_3169) ;  /* 0x00009be27f007947 */ /* 0x000fea000b800000 */
[----:B------:R3:W4:Y:S01]  /*1d750*/  SHFL.IDX PT, R8, R37, RZ, 0x181f ;  /* 0x00181fff25087589 */ /* 0x00072200000e0000 */
[----:B--2---:R-:W-:-:S03]  /*1d760*/  MOV R9, R6 ;  /* 0x0000000600097202 */ /* 0x004fc60000000f00 */
[----:B------:R3:W2:Y:S04]  /*1d770*/  SHFL.IDX PT, R10, R26, RZ, 0x181f ;  /* 0x00181fff1a0a7589 */ /* 0x0006a800000e0000 */
[----:B------:R3:W1:Y:S02]  /*1d780*/  SHFL.IDX PT, R2, R38, RZ, 0x181f ;  /* 0x00181fff26027589 */ /* 0x00066400000e0000 */
.L_x_3243:
        /* <DEDUP_REMOVED lines=54> */
.L_x_3171:
[----:B------:R-:W-:Y:S05]  /*1daf0*/  BSYNC B0 ;  /* 0x0000000000007941 */ /* 0x000fea0003800000 */
.L_x_3170:
[----:B-----5:R-:W-:Y:S02]  /*1db00*/  IMAD.MOV.U32 R6, RZ, RZ, R41 ;  /* 0x000000ffff067224 */ /* 0x020fe400078e0029 */
[----:B-1----:R-:W-:-:S02]  /*1db10*/  IMAD.MOV.U32 R3, RZ, RZ, R32 ;  /* 0x000000ffff037224 */ /* 0x002fc400078e0020 */
[----:B------:R-:W-:Y:S01]  /*1db20*/  IMAD.MOV.U32 R2, RZ, RZ, R33 ;  /* 0x000000ffff027224 */ /* 0x000fe200078e0021 */
[----:B------:R-:W-:Y:S01]  /*1db30*/  PRMT R95, R95, 0x5410, R6 ;  /* 0x000054105f5f7816 */ /* 0x000fe20000000006 */
[----:B----4-:R-:W-:Y:S02]  /*1db40*/  IMAD.MOV.U32 R8, RZ, RZ, R40 ;  /* 0x000000ffff087224 */ /* 0x010fe400078e0028 */
        /* <DEDUP_REMOVED lines=10> */
[----:B------:R-:W-:Y:S02]  /*1dbf0*/  MOV R8, R42 ;  /* 0x0000002a00087202 */ /* 0x000fe40000000f00 */
[----:B------:R-:W-:Y:S02]  /*1dc00*/  MOV R2, R35 ;  /* 0x0000002300027202 */ /* 0x000fe40000000f00 */
[----:B------:R-:W-:Y:S01]  /*1dc10*/  PRMT R97, R8, 0x7610, R97 ;  /* 0x0000761008617816 */ /* 0x000fe20000000061 */
[----:B------:R-:W-:Y:S01]  /*1dc20*/  IMAD.MOV.U32 R8, RZ, RZ, R24 ;  /* 0x000000ffff087224 */ /* 0x000fe200078e0018 */
[----:B------:R-:W-:Y:S01]  /*1dc30*/  PRMT R95, R6, 0x7610, R95 ;  /* 0x00007610065f7816 */ /* 0x000fe2000000005f */
[----:B------:R-:W-:Y:S01]  /*1dc40*/  IMAD.MOV.U32 R6, RZ, RZ, R25 ;  /* 0x000000ffff067224 */ /* 0x000fe200078e0019 */
[----:B------:R-:W-:Y:S01]  /*1dc50*/  PRMT R92, R2, 0x5410, R3 ;  /* 0x00005410025c7816 */ /* 0x000fe20000000003 */
[----:B------:R-:W-:Y:S01]  /*1dc60*/  IMAD.MOV.U32 R2, RZ, RZ, R19 ;  /* 0x000000ffff027224 */ /* 0x000fe200078e0013 */
[----:B------:R-:W-:-:S02]  /*1dc70*/  MOV R3, R18 ;  /* 0x0000001200037202 */ /* 0x000fc40000000f00 */
[----:B------:R-:W-:Y:S02]  /*1dc80*/  PRMT R90, R6, 0x5410, R8 ;  /* 0x00005410065a7816 */ /* 0x000fe40000000008 */
[----:B------:R-:W-:Y:S01]  /*1dc90*/  PRMT R88, R2, 0x5410, R3 ;  /* 0x0000541002587816 */ /* 0x000fe20000000003 */
[----:B------:R-:W-:Y:S05]  /*1dca0*/  BRA.DIV ~URZ, `(.L_x_3172) ;  /* 0x000097c27f007947 */ /* 0x000fea000b800000 */
[----:B------:R1:W2:Y:S04]  /*1dcb0*/  SHFL.IDX PT, R9, R36, 0x1, 0x181f ;  /* 0x00381f0024097f89 */ /* 0x0002a800000e0000 */
[----:B------:R1:W4:Y:S04]  /*1dcc0*/  SHFL.IDX PT, R8, R37, 0x1, 0x181f ;  /* 0x00381f0025087f89 */ /* 0x00032800000e0000 */
[----:B------:R1:W3:Y:S04]  /*1dcd0*/  SHFL.IDX PT, R6, R26, 0x1, 0x181f ;  /* 0x00381f001a067f89 */ /* 0x0002e800000e0000 */
[----:B------:R1:W1:Y:S02]  /*1dce0*/  SHFL.IDX PT, R2, R38, 0x1, 0x181f ;  /* 0x00381f0026027f89 */ /* 0x00026400000e0000 */
.L_x_3244:
        /* <DEDUP_REMOVED lines=52> */
.L_x_3174:
[----:B------:R-:W-:Y:S05]  /*1e030*/  BSYNC B0 ;  /* 0x0000000000007941 */ /* 0x000fea0003800000 */
.L_x_3173:
        /* <DEDUP_REMOVED lines=28> */
.L_x_3245:
[----:B------:R-:W-:Y:S05]  /*1e200*/  BRA.DIV ~URZ, `(.L_x_3176) ;  /* 0x000094727f007947 */ /* 0x000fea000b800000 */
[----:B------:R4:W1:Y:S01]  /*1e210*/  SHFL.IDX PT, R8, R37, 0x2, 0x181f ;  /* 0x00581f0025087f89 */ /* 0x00086200000e0000 */
[----:B--23--:R-:W-:-:S03]  /*1e220*/  MOV R9, R6 ;  /* 0x0000000600097202 */ /* 0x00cfc60000000f00 */
[----:B------:R4:W2:Y:S04]  /*1e230*/  SHFL.IDX PT, R10, R26, 0x2, 0x181f ;  /* 0x00581f001a0a7f89 */ /* 0x0008a800000e0000 */
[----:B------:R4:W3:Y:S02]  /*1e240*/  SHFL.IDX PT, R2, R38, 0x2, 0x181f ;  /* 0x00581f0026027f89 */ /* 0x0008e400000e0000 */
.L_x_3246:
        /* <DEDUP_REMOVED lines=15> */
[CC--:B------:R-:W-:Y:S02]  /*1e340*/  ISETP.GE.AND P1, PT, R4.reuse, R0.reuse, PT ;  /* 0x000000000400720c */ /* 0x0c0fe40003f26270 */
[----:B------:R-:W-:Y:S01]  /*1e350*/  ISETP.GE.AND P0, PT, R13, R0, PT ;  /* 0x000000000d00720c */ /* 0x000fe20003f06270 */
[----:B------:R-:W-:Y:S01]  /*1e360*/  CS2R R58, SRZ ;  /* 0x00000000003a7805 */ /* 0x000fe2000001ff00 */
[----:B------:R-:W-:Y:S01]  /*1e370*/  CS2R R66, SRZ ;  /* 0x0000000000427805 */ /* 0x000fe2000001ff00 */
[----:B------:R-:W-:Y:S01]  /*1e380*/  CS2R R68, SRZ ;  /* 0x0000000000447805 */ /* 0x000fe2000001ff00 */
[----:B------:R-:W-:-:S07]  /*1e390*/  IADD3 R28, R4, 0x40, RZ ;  /* 0x00000040041c7810 */ /* 0x000fce0007ffe0ff */
        /* <DEDUP_REMOVED lines=11> */
[----:B-1----:R-:W-:-:S05]  /*1e450*/  @!P0 IMAD.WIDE R10, R6, 0x2, R2 ;  /* 0x00000002060a8825 */ /* 0x002fca00078e0202 */
[----:B------:R1:W5:Y:S01]  /*1e460*/  @!P0 LD.E.64 R68, [R10.64] ;  /* 0x000000040a448980 */ /* 0x000362000c101b00 */
[----:B------:R-:W-:Y:S01]  /*1e470*/  ISETP.GE.AND P0, PT, R13, R0, PT ;  /* 0x000000000d00720c */ /* 0x000fe20003f06270 */
[----:B------:R-:W-:-:S12]  /*1e480*/  CS2R R72, SRZ ;  /* 0x0000000000487805 */ /* 0x000fd8000001ff00 */
[----:B------:R-:W-:-:S04]  /*1e490*/  @!P0 SHF.R.S32.HI R6, RZ, 0x1f, R13 ;  /* 0x0000001fff068819 */ /* 0x000fc8000001140d */
[----:B------:R-:W-:Y:S02]  /*1e4a0*/  @!P0 LEA.HI R6, R6, R13, RZ, 0x2 ;  /* 0x0000000d06068211 */ /* 0x000fe400078f10ff */
[----:B-1----:R-:W-:-:S04]  /*1e4b0*/  @!P1 SHF.R.S32.HI R10, RZ, 0x1f, R28 ;  /* 0x0000001fff0a9819 */ /* 0x002fc8000001141c */
[----:B------:R-:W-:Y:S02]  /*1e4c0*/  @!P1 LEA.HI R10, R10, R28, RZ, 0x2 ;  /* 0x0000001c0a0a9211 */ /* 0x000fe400078f10ff */
[----:B------:R-:W-:Y:S02]  /*1e4d0*/  @!P0 LOP3.LUT R6, R6, 0xfffffffc, RZ, 0xc0, !PT ;  /* 0xfffffffc06068812 */ /* 0x000fe400078ec0ff */
[----:B------:R-:W-:Y:S01]  /*1e4e0*/  @!P1 LOP3.LUT R10, R10, 0xfffffffc, RZ, 0xc0, !PT ;  /* 0xfffffffc0a0a9812 */ /* 0x000fe200078ec0ff */
[----:B------:R-:W-:Y:S01]  /*1e4f0*/  CS2R R70, SRZ ;  /* 0x0000000000467805 */ /* 0x000fe2000001ff00 */
[----:B------:R-:W-:Y:S01]  /*1e500*/  CS2R R74, SRZ ;  /* 0x00000000004a7805 */ /* 0x000fe2000001ff00 */
[----:B------:R-:W-:Y:S02]  /*1e510*/  CS2R R76, SRZ ;  /* 0x00000000004c7805 */ /* 0x000fe4000001ff00 */
        /* <DEDUP_REMOVED lines=8> */
.L_x_3178:
[----:B------:R-:W-:Y:S05]  /*1e5a0*/  BSYNC B0 ;  /* 0x0000000000007941 */ /* 0x000fea0003800000 */
.L_x_3177:
[----:B--2--5:R-:W-:Y:S01]  /*1e5b0*/  IMAD.MOV.U32 R3, RZ, RZ, R72 ;  /* 0x000000ffff037224 */ /* 0x024fe200078e0048 */
[----:B------:R-:W-:Y:S01]  /*1e5c0*/  SHF.L.U32 R11, R64, 0x7, RZ ;  /* 0x00000007400b7819 */ /* 0x000fe200000006ff */
[----:B---3--:R-:W-:Y:S01]  /*1e5d0*/  IMAD.MOV.U32 R2, RZ, RZ, R73 ;  /* 0x000000ffff027224 */ /* 0x008fe200078e0049 */
[----:B------:R-:W-:Y:S01]  /*1e5e0*/  CS2R R86, SRZ ;  /* 0x0000000000567805 */ /* 0x000fe2000001ff00 */
[----:B-1----:R-:W-:-:S02]  /*1e5f0*/  IMAD.MOV.U32 R8, RZ, RZ, R74 ;  /* 0x000000ffff087224 */ /* 0x002fc400078e004a */
[----:B------:R-:W-:Y:S01]  /*1e600*/  IMAD.MOV.U32 R6, RZ, RZ, R75 ;  /* 0x000000ffff067224 */ /* 0x000fe200078e004b */
[----:B------:R-:W-:Y:S01]  /*1e610*/  PRMT R109, R2, 0x5410, R3 ;  /* 0x00005410026d7816 */ /* 0x000fe20000000003 */
[----:B------:R-:W-:Y:S02]  /*1e620*/  IMAD.MOV.U32 R3, RZ, RZ, R66 ;  /* 0x000000ffff037224 */ /* 0x000fe400078e0042 */
[----:B------:R-:W-:Y:S01]  /*1e630*/  IMAD.MOV.U32 R2, RZ, RZ, R67 ;  /* 0x000000ffff027224 */ /* 0x000fe200078e0043 */
[----:B------:R-:W-:Y:S02]  /*1e640*/  PRMT R111, R6, 0x5410, R8 ;  /* 0x00005410066f7816 */ /* 0x000fe40000000008 */
[----:B------:R-:W-:Y:S02]  /*1e650*/  SHF.R.S32.HI R6, RZ, 0x1f, R27 ;  /* 0x0000001fff067819 */ /* 0x000fe4000001141b */
[----:B------:R-:W-:Y:S01]  /*1e660*/  PRMT R107, R2, 0x5410, R3 ;  /* 0x00005410026b7816 */ /* 0x000fe20000000003 */
[----:B------:R-:W-:Y:S01]  /*1e670*/  IMAD.MOV.U32 R3, RZ, RZ, R60 ;  /* 0x000000ffff037224 */ /* 0x000fe200078e003c */
[----:B------:R-:W-:-:S02]  /*1e680*/  MOV R2, R61 ;  /* 0x0000003d00027202 */ /* 0x000fc40000000f00 */
        /* <DEDUP_REMOVED lines=15> */
[----:B------:R-:W-:Y:S05]  /*1e780*/  BRA.DIV ~URZ, `(.L_x_3179) ;  /* 0x000090327f007947 */ /* 0x000fea000b800000 */
[----:B------:R1:W2:Y:S02]  /*1e790*/  SHFL.IDX PT, R6, R36, 0x3, 0x181f ;  /* 0x00781f0024067f89 */ /* 0x0002a400000e0000 */
.L_x_3247:
[----:B------:R-:W-:Y:S05]  /*1e7a0*/  BRA.DIV ~URZ, `(.L_x_3180) ;  /* 0x000090827f007947 */ /* 0x000fea000b800000 */
[----:B------:R3:W1:Y:S01]  /*1e7b0*/  SHFL.IDX PT, R8, R37, 0x3, 0x181f ;  /* 0x00781f0025087f89 */ /* 0x00066200000e0000 */
[----:B--2---:R-:W-:-:S03]  /*1e7c0*/  MOV R9, R6 ;  /* 0x0000000600097202 */ /* 0x004fc60000000f00 */
[----:B------:R3:W2:Y:S04]  /*1e7d0*/  SHFL.IDX PT, R10, R26, 0x3, 0x181f ;  /* 0x00781f001a0a7f89 */ /* 0x0006a800000e0000 */
[----:B------:R3:W4:Y:S02]  /*1e7e0*/  SHFL.IDX PT, R2, R38, 0x3, 0x181f ;  /* 0x00781f0026027f89 */ /* 0x00072400000e0000 */
.L_x_3248:
[----:B------:R-:W-:Y:S01]  /*1e7f0*/  IADD3 R11, R11, 0x60, RZ ;  /* 0x000000600b0b7810 */ /* 0x000fe20007ffe0ff */
[----:B------:R-:W-:Y:S01]  /*1e800*/  BSSY B0, `(.L_x_3181) ;  /* 0x0000033000007945 */ /* 0x000fe20003800000 */
[----:B--2---:R-:W-:Y:S01]  /*1e810*/  IMAD.MOV.U32 R3, RZ, RZ, R10 ;  /* 0x000000ffff037224 */ /* 0x004fe200078e000a */
[----:B------:R-:W-:Y:S01]  /*1e820*/  CS2R R82, SRZ ;  /* 0x0000000000527805 */ /* 0x000fe2000001ff00 */
[----:B------:R-:W-:Y:S01]  /*1e830*/  ISETP.GE.AND P0, PT, R11, R39, PT ;  /* 0x000000270b00720c */ /* 0x000fe20003f06270 */
[----:B------:R-:W-:Y:S01]  /*1e840*/  CS2R R64, SRZ ;  /* 0x0000000000407805 */ /* 0x000fe2000001ff00 */
[----:B------:R-:W-:Y:S01]  /*1e850*/  CS2R R28, SRZ ;  /* 0x00000000001c7805 */ /* 0x000fe2000001ff00 */
[----:B------:R-:W-:Y:S01]  /*1e860*/  CS2R R84, SRZ ;  /* 0x0000000000547805 */ /* 0x000fe2000001ff00 */
[----:B------:R-:W-:Y:S01]  /*1e870*/  CS2R R80, SRZ ;  /* 0x0000000000507805 */ /* 0x000fe2000001ff00 */
[----:B-1-34-:R-:W-:Y:S01]  /*1e880*/  CS2R R36, SRZ ;  /* 0x0000000000247805 */ /* 0x01afe2000001ff00 */
[----:B------:R-:W-:-:S07]  /*1e890*/  CS2R R30, SRZ ;  /* 0x00000000001e7805 */ /* 0x000fce000001ff00 */
[----:B------:R-:W-:Y:S05]  /*1e8a0*/  @P0 BRA `(.L_x_3182) ;  /* 0x0000028000000947 */ /* 0x000fea0003800000 */
[C---:B------:R-:W-:Y:S01]  /*1e8b0*/  IADD3 R13, R4.reuse, 0x20, RZ ;  /* 0x00000020040d7810 */ /* 0x040fe20007ffe0ff */
[----:B------:R-:W-:Y:S01]  /*1e8c0*/  CS2R R28, SRZ ;  /* 0x00000000001c7805 */ /* 0x000fe2000001ff00 */
[-C--:B------:R-:W-:Y:S02]  /*1e8d0*/  ISETP.GE.AND P0, PT, R4, R0.reuse, PT ;  /* 0x000000000400720c */ /* 0x080fe40003f06270 */
[----:B------:R-:W-:Y:S01]  /*1e8e0*/  ISETP.GE.AND P1, PT, R13, R0, PT ;  /* 0x000000000d00720c */ /* 0x000fe20003f26270 */
[----:B------:R-:W-:-:S10]  /*1e8f0*/  CS2R R30, SRZ ;  /* 0x00000000001e7805 */ /* 0x000fd4000001ff00 */
[----:B------:R-:W-:Y:S02]  /*1e900*/  @!P0 IMAD.WIDE R10, R4, 0x2, R8 ;  /* 0x00000002040a8825 */ /* 0x000fe400078e0208 */
[----:B------:R-:W-:-:S03]  /*1e910*/  @!P1 SHF.R.S32.HI R6, RZ, 0x1f, R13 ;  /* 0x0000001fff069819 */ /* 0x000fc6000001140d */
[----:B------:R1:W5:Y:S01]  /*1e920*/  @!P0 LD.E.64 R28, [R10.64] ;  /* 0x000000040a1c8980 */ /* 0x000362000c101b00 */
[----:B------:R-:W-:Y:S02]  /*1e930*/  @!P1 LEA.HI R6, R6, R13, RZ, 0x2 ;  /* 0x0000000d06069211 */ /* 0x000fe400078f10ff */
[----:B------:R-:W-:Y:S02]  /*1e940*/  IADD3 R13, R4, 0x40, RZ ;  /* 0x00000040040d7810 */ /* 0x000fe40007ffe0ff */
[----:B------:R-:W-:Y:S01]  /*1e950*/  @!P1 LOP3.LUT R6, R6, 0xfffffffc, RZ, 0xc0, !PT ;  /* 0xfffffffc06069812 */ /* 0x000fe200078ec0ff */
[----:B------:R-:W-:Y:S01]  /*1e960*/  CS2R R64, SRZ ;  /* 0x0000000000407805 */ /* 0x000fe2000001ff00 */
[----:B-1----:R-:W-:-:S05]  /*1e970*/  @!P0 IMAD.WIDE R10, R4, 0x2, R2 ;  /* 0x00000002040a8825 */ /* 0x002fca00078e0202 */
[----:B------:R1:W5:Y:S01]  /*1e980*/  @!P0 LD.E.64 R30, [R10.64] ;  /* 0x000000040a1e8980 */ /* 0x000362000c101b00 */
        /* <DEDUP_REMOVED lines=11> */
[----:B-1----:R-:W-:-:S05]  /*1ea40*/  @!P0 IMAD.WIDE R10, R6, 0x2, R8 ;  /* 0x00000002060a8825 */ /* 0x002fca00078e0208 */
[----:B------:R1:W5:Y:S02]  /*1ea50*/  @!P0 LD.E.64 R82, [R10.64] ;  /* 0x000000040a528980 */ /* 0x000364000c101b00 */
[----:B-1----:R-:W-:-:S05]  /*1ea60*/  @!P0 IMAD.WIDE R10, R6, 0x2, R2 ;  /* 0x00000002060a8825 */ /* 0x002fca00078e0202 */
[----:B------:R1:W5:Y:S01]  /*1ea70*/  @!P0 LD.E.64 R80, [R10.64] ;  /* 0x000000040a508980 */ /* 0x000362000c101b00 */
[----:B------:R-:W-:Y:S01]  /*1ea80*/  CS2R R86, SRZ ;  /* 0x0000000000567805 */ /* 0x000fe2000001ff00 */
[----:B-1----:R-:W-:-:S04]  /*1ea90*/  IADD3 R10, R4, 0x60, RZ ;  /* 0x00000060040a7810 */ /* 0x002fc80007ffe0ff */
[----:B------:R-:W-:Y:S01]  /*1eaa0*/  ISETP.GE.AND P0, PT, R10, R0, PT ;  /* 0x000000000a00720c */ /* 0x000fe20003f06270 */
[----:B------:R-:W-:-:S12]  /*1eab0*/  CS2R R84, SRZ ;  /* 0x0000000000547805 */ /* 0x000fd8000001ff00 */
[----:B------:R-:W-:-:S04]  /*1eac0*/  @!P0 SHF.R.S32.HI R6, RZ, 0x1f, R10 ;  /* 0x0000001fff068819 */ /* 0x000fc8000001140a */
[----:B------:R-:W-:-:S04]  /*1ead0*/  @!P0 LEA.HI R6, R6, R10, RZ, 0x2 ;  /* 0x0000000a06068211 */ /* 0x000fc800078f10ff */
[----:B------:R-:W-:-:S05]  /*1eae0*/  @!P0 LOP3.LUT R6, R6, 0xfffffffc, RZ, 0xc0, !PT ;  /* 0xfffffffc06068812 */ /* 0x000fca00078ec0ff */
[----:B------:R-:W-:-:S04]  /*1eaf0*/  @!P0 IMAD.WIDE R8, R6, 0x2, R8 ;  /* 0x0000000206088825 */ /* 0x000fc800078e0208 */
[----:B------:R-:W-:Y:S01]  /*1eb00*/  @!P0 IMAD.WIDE R2, R6, 0x2, R2 ;  /* 0x0000000206028825 */ /* 0x000fe200078e0202 */
[----:B------:R1:W5:Y:S04]  /*1eb10*/  @!P0 LD.E.64 R86, [R8.64] ;  /* 0x0000000408568980 */ /* 0x000368000c101b00 */
[----:B------:R1:W5:Y:S02]  /*1eb20*/  @!P0 LD.E.64 R84, [R2.64] ;  /* 0x0000000402548980 */ /* 0x000364000c101b00 */
.L_x_3182:
[----:B------:R-:W-:Y:S05]  /*1eb30*/  BSYNC B0 ;  /* 0x0000000000007941 */ /* 0x000fea0003800000 */
.L_x_3181:
[----:B-1----:R-:W-:Y:S01]  /*1eb40*/  IADD3 R8, R79, -c[0x0][0x20], RZ ;  /* 0x800008004f087a10 */ /* 0x002fe20007ffe0ff */
[----:B------:R-:W-:-:S04]  /*1eb50*/  DEPBAR.LE SB0, 0x1 ;  /* 0x000080400000791a */ /* 0x000fc80000000000 */
[----:B------:R1:W2:Y:S04]  /*1eb60*/  LDL.64 R2, [R8+0x20] ;  /* 0x0000200008027983 */ /* 0x0002a80000100a00 */
        /* <DEDUP_REMOVED lines=57> */
[----:B------:R-:W-:Y:S02]  /*1ef00*/  SHF.R.U32.HI R3, RZ, 0x10, R21 ;  /* 0x00000010ff037819 */ /* 0x000fe40000011615 */
[----:B------:R-:W-:Y:S02]  /*1ef10*/  PRMT R2, R88, 0x5410, R2 ;  /* 0x0000541058027816 */ /* 0x000fe40000000002 */
[----:B------:R-:W-:Y:S02]  /*1ef20*/  PRMT R3, R89, 0x5410, R3 ;  /* 0x0000541059037816 */ /* 0x000fe40000000003 */
[----:B------:R-:W-:Y:S01]  /*1ef30*/  SHF.R.U64 R11, R20, 0x10, R21 ;  /* 0x00000010140b7819 */ /* 0x000fe20000001215 */
[----:B------:R-:W-:Y:S01]  /*1ef40*/  IMAD.U32 R6, R2, 0x10000, RZ ;  /* 0x0001000002067824 */ /* 0x000fe200078e00ff */
[----:B------:R-:W-:-:S02]  /*1ef50*/  SHF.L.U32 R13, R3, 0x10, RZ ;  /* 0x00000010030d7819 */ /* 0x000fc400000006ff */
        /* <DEDUP_REMOVED lines=37> */
.L_x_3186:
[----:B------:R-:W-:Y:S05]  /*1f1b0*/  BSYNC B0 ;  /* 0x0000000000007941 */ /* 0x000fea0003800000 */
.L_x_3185:
        /* <DEDUP_REMOVED lines=50> */
.L_x_3188:
[----:B------:R-:W-:Y:S05]  /*1f4e0*/  BSYNC B0 ;  /* 0x0000000000007941 */ /* 0x000fea0003800000 */
.L_x_3187:
        /* <DEDUP_REMOVED lines=22> */
[----:B------:R-:W-:Y:S01]  /*1f650*/  LOP3.LUT R11, R2, 0xffff0000, RZ, 0xc0, !PT ;  /* 0xffff0000020b7812 */ /* 0x000fe200078ec0ff */
[C---:B------:R-:W-:Y:S01]  /*1f660*/  IMAD.U32 R18, R19.reuse, 0x10000, RZ ;  /* 0x0001000013127824 */ /* 0x040fe200078e00ff */
[----:B------:R-:W-:Y:S02]  /*1f670*/  LOP3.LUT R2, R19, 0xffff0000, RZ, 0xc0, !PT ;  /* 0xffff000013027812 */ /* 0x000fe400078ec0ff */
[C---:B------:R-:W-:Y:S02]  /*1f680*/  LOP3.LUT R14, R16.reuse, 0xffff0000, RZ, 0xc0, !PT ;  /* 0xffff0000100e7812 */ /* 0x040fe400078ec0ff */
[----:B------:R-:W-:Y:S01]  /*1f690*/  SHF.L.U32 R16, R16, 0x10, RZ ;  /* 0x0000001010107819 */ /* 0x000fe200000006ff */
[C---:B------:R-:W-:Y:S02]  /*1f6a0*/  FMUL.FTZ R3, R2.reuse, R11 ;  /* 0x0000000b02037220 */ /* 0x040fe40000410000 */
[----:B------:R-:W-:-:S02]  /*1f6b0*/  FMUL.FTZ R19, R2, R13 ;  /* 0x0000000d02137220 */ /* 0x000fc40000410000 */
[----:B------:R-:W-:Y:S02]  /*1f6c0*/  IMAD.U32 R2, R6, 0x10000, RZ ;  /* 0x0001000006027824 */ /* 0x000fe400078e00ff */
[C---:B------:R-:W-:Y:S02]  /*1f6d0*/  FFMA.FTZ R13, R18.reuse, R13, -R3 ;  /* 0x0000000d120d7223 */ /* 0x040fe40000010803 */
[----:B------:R-:W-:Y:S01]  /*1f6e0*/  FFMA.FTZ R19, R18, R11, R19 ;  /* 0x0000000b12137223 */ /* 0x000fe20000010013 */
[----:B------:R-:W-:Y:S01]  /*1f6f0*/  F2FP.BF16.PACK_AB R18, R15, R20 ;  /* 0x000000140f12723e */ /* 0x000fe200000010ff */
[----:B------:R-:W-:Y:S02]  /*1f700*/  IMAD.U32 R3, R10, 0x10000, RZ ;  /* 0x000100000a037824 */ /* 0x000fe400078e00ff */
[----:B------:R-:W-:Y:S01]  /*1f710*/  FMUL.FTZ R11, R14, R2 ;  /* 0x000000020e0b7220 */ /* 0x000fe20000410000 */
[----:B------:R-:W-:-:S03]  /*1f720*/  F2FP.BF16.PACK_AB R19, R19, R13 ;  /* 0x0000000d1313723e */ /* 0x000fc600000010ff */
        /* <DEDUP_REMOVED lines=14> */
.L_x_3190:
[----:B------:R-:W-:Y:S05]  /*1f810*/  BSYNC B0 ;  /* 0x0000000000007941 */ /* 0x000fea0003800000 */
.L_x_3189:
[----:B------:R-:W-:-:S04]  /*1f820*/  IADD3 R2, R4, 0x60, RZ ;  /* 0x0000006004027810 */ /* 0x000fc80007ffe0ff */
[----:B------:R-:W-:-:S13]  /*1f830*/  ISETP.GE.AND P0, PT, R2, R0, PT ;  /* 0x000000000200720c */ /* 0x000fda0003f06270 */
[----:B------:R-:W-:Y:S05]  /*1f840*/  @P0 BRA `(.L_x_3184) ;  /* 0x000002e000000947 */ /* 0x000fea0003800000 */
[----:B-1----:R-:W2:Y:S01]  /*1f850*/  LD.E.128 R16, [R8.64+0xc000] ;  /* 0x00c0000408107980 */ /* 0x002ea2000c101d00 */
[----:B------:R-:W-:Y:S02]  /*1f860*/  SHF.R.U32.HI R2, RZ, 0x10, R43 ;  /* 0x00000010ff027819 */ /* 0x000fe4000001162b */
[----:B------:R-:W-:Y:S02]  /*1f870*/  SHF.R.U32.HI R3, RZ, 0x10, R41 ;  /* 0x00000010ff037819 */ /* 0x000fe40000011629 */
[C---:B------:R-:W-:Y:S02]  /*1f880*/  PRMT R2, R95.reuse, 0x5410, R2 ;  /* 0x000054105f027816 */ /* 0x040fe40000000002 */
        /* <DEDUP_REMOVED lines=13> */
[----:B------:R-:W-:Y:S02]  /*1f960*/  SHF.R.U64 R10, R42, 0x10, R43 ;  /* 0x000000102a0a7819 */ /* 0x000fe4000000122b */
[----:B------:R-:W-:Y:S01]  /*1f970*/  SHF.R.U64 R6, R40, 0x10, R41 ;  /* 0x0000001028067819 */ /* 0x000fe20000001229 */
[----:B------:R-:W-:-:S02]  /*1f980*/  FMUL.FTZ R3, R2, R11 ;  /* 0x0000000b02037220 */ /* 0x000fc40000410000 */
[-C--:B------:R-:W-:Y:S02]  /*1f990*/  FMUL.FTZ R2, R2, R13.reuse ;  /* 0x0000000d02027220 */ /* 0x080fe40000410000 */
[C---:B------:R-:W-:Y:S01]  /*1f9a0*/  FFMA.FTZ R13, R18.reuse, R13, -R3 ;  /* 0x0000000d120d7223 */ /* 0x040fe20000010803 */
[C---:B------:R-:W-:Y:S01]  /*1f9b0*/  PRMT R3, R97.reuse, 0x5432, R6 ;  /* 0x0000543261037816 */ /* 0x040fe20000000006 */
[----:B------:R-:W-:Y:S01]  /*1f9c0*/  FFMA.FTZ R19, R18, R11, R2 ;  /* 0x0000000b12137223 */ /* 0x000fe20000010002 */
[----:B------:R-:W-:Y:S02]  /*1f9d0*/  PRMT R2, R97, 0x5410, R10 ;  /* 0x0000541061027816 */ /* 0x000fe4000000000a */
[C---:B------:R-:W-:Y:S01]  /*1f9e0*/  LOP3.LUT R6, R16.reuse, 0xffff0000, RZ, 0xc0, !PT ;  /* 0xffff000010067812 */ /* 0x040fe200078ec0ff */
[----:B------:R-:W-:Y:S01]  /*1f9f0*/  IMAD.U32 R16, R16, 0x10000, RZ ;  /* 0x0001000010107824 */ /* 0x000fe200078e00ff */
[----:B------:R-:W-:Y:S01]  /*1fa00*/  SHF.L.U32 R11, R3, 0x10, RZ ;  /* 0x00000010030b7819 */ /* 0x000fe200000006ff */
[----:B------:R-:W-:Y:S01]  /*1fa10*/  IMAD.U32 R14, R2, 0x10000, RZ ;  /* 0x00010000020e7824 */ /* 0x000fe200078e00ff */
[----:B------:R-:W-:-:S02]  /*1fa20*/  F2FP.BF16.PACK_AB R18, R15, R20 ;  /* 0x000000140f12723e */ /* 0x000fc400000010ff */
[----:B------:R-:W-:Y:S01]  /*1fa30*/  F2FP.BF16.PACK_AB R19, R19, R13 ;  /* 0x0000000d1313723e */ /* 0x000fe200000010ff */
[CC--:B------:R-:W-:Y:S02]  /*1fa40*/  FMUL.FTZ R10, R6.reuse, R14.reuse ;  /* 0x0000000e060a7220 */ /* 0x0c0fe40000410000 */
[-C--:B------:R-:W-:Y:S02]  /*1fa50*/  FMUL.FTZ R6, R6, R11.reuse ;  /* 0x0000000b06067220 */ /* 0x080fe40000410000 */
[----:B------:R-:W-:Y:S01]  /*1fa60*/  FFMA.FTZ R10, R16, R11, -R10 ;  /* 0x0000000b100a7223 */ /* 0x000fe2000001080a */
[----:B------:R-:W-:Y:S01]  /*1fa70*/  LOP3.LUT R11, R2, 0xffff0000, RZ, 0xc0, !PT ;  /* 0xffff0000020b7812 */ /* 0x000fe200078ec0ff */
[----:B------:R-:W-:Y:S01]  /*1fa80*/  FFMA.FTZ R6, R16, R14, R6 ;  /* 0x0000000e10067223 */ /* 0x000fe20000010006 */
[----:B------:R-:W-:Y:S02]  /*1fa90*/  LOP3.LUT R14, R3, 0xffff0000, RZ, 0xc0, !PT ;  /* 0xffff0000030e7812 */ /* 0x000fe400078ec0ff */
[----:B------:R-:W-:-:S02]  /*1faa0*/  LOP3.LUT R2, R17, 0xffff0000, RZ, 0xc0, !PT ;  /* 0xffff000011027812 */ /* 0x000fc400078ec0ff */
        /* <DEDUP_REMOVED lines=8> */
.L_x_3184:
[----:B------:R-:W-:Y:S05]  /*1fb30*/  BSYNC B1 ;  /* 0x0000000000017941 */ /* 0x000fea0003800000 */
.L_x_3183:
        /* <DEDUP_REMOVED lines=28> */
[----:B------:R-:W-:Y:S01]  /*1fd00*/  FFMA.FTZ R13, R18, R13, -R3 ;  /* 0x0000000d120d7223 */ /* 0x000fe20000010803 */
[----:B------:R-:W-:Y:S01]  /*1fd10*/  PRMT R3, R96, 0x5432, R6 ;  /* 0x0000543260037816 */ /* 0x000fe20000000006 */
        /* <DEDUP_REMOVED lines=23> */
.L_x_3194:
[----:B------:R-:W-:Y:S05]  /*1fe90*/  BSYNC B0 ;  /* 0x0000000000007941 */ /* 0x000fea0003800000 */
.L_x_3193:
        /* <DEDUP_REMOVED lines=9> */
[C---:B------:R-:W-:Y:S01]  /*1ff30*/  LOP3.LUT R22, R2.reuse, 0xffff0000, RZ, 0xc0, !PT ;  /* 0xffff000002167812 */ /* 0x040fe200078ec0ff */
[----:B------:R-:W-:Y:S01]  /*1ff40*/  IMAD.U32 R20, R2, 0x10000, RZ ;  /* 0x0001000002147824 */ /* 0x000fe200078e00ff */
[----:B------:R-:W-:-:S02]  /*1ff50*/  SHF.L.U32 R21, R10, 0x10, RZ ;  /* 0x000000100a157819 */ /* 0x000fc400000006ff */
[----:B------:R-:W-:Y:S02]  /*1ff60*/  LOP3.LUT R10, R10, 0xffff0000, RZ, 0xc0, !PT ;  /* 0xffff00000a0a7812 */ /* 0x000fe400078ec0ff */
[----:B------:R-:W-:Y:S02]  /*1ff70*/  SHF.R.U64 R13, R48, 0x10, R49 ;  /* 0x00000010300d7819 */ /* 0x000fe40000001231 */
[----:B------:R-:W-:Y:S02]  /*1ff80*/  SHF.R.U64 R11, R50, 0x10, R51 ;  /* 0x00000010320b7819 */ /* 0x000fe40000001233 */
[----:B------:R-:W-:Y:S02]  /*1ff90*/  PRMT R13, R99, 0x5432, R13 ;  /* 0x00005432630d7816 */ /* 0x000fe4000000000d */
[----:B------:R-:W-:-:S05]  /*1ffa0*/  PRMT R11, R98, 0x5432, R11 ;  /* 0x00005432620b7816 */ /* 0x000fca000000000b */
[----:B------:R-:W-:Y:S01]  /*1ffb0*/  IMAD.U32 R23, R11, 0x10000, RZ ;  /* 0x000100000b177824 */ /* 0x000fe200078e00ff */
[C---:B--2---:R-:W-:Y:S01]  /*1ffc0*/  LOP3.LUT R3, R18.reuse, 0xffff0000, RZ, 0xc0, !PT ;  /* 0xffff000012037812 */ /* 0x044fe200078ec0ff */
[----:B------:R-:W-:Y:S01]  /*1ffd0*/  IMAD.U32 R6, R18, 0x10000, RZ ;  /* 0x0001000012067824 */ /* 0x000fe200078e00ff */
[C---:B------:R-:W-:Y:S01]  /*1ffe0*/  LOP3.LUT R18, R19.reuse, 0xffff0000, RZ, 0xc0, !PT ;  /* 0xffff000013127812 */ /* 0x040fe200078ec0ff */
[----:B------:R-:W-:Y:S01]  /*1fff0*/  IMAD.U32 R14, R19, 0x10000, RZ ;  /* 0x00010000130e7824 */ /* 0x000fe200078e00ff */
[----:B------:R-:W-:Y:S01]  /*20000*/  SHF.L.U32 R2, R17, 0x10, RZ ;  /* 0x0000001011027819 */ /* 0x000fe200000006ff */
[C---:B------:R-:W-:Y:S02]  /*20010*/  FMUL.FTZ R15, R3.reuse, R20 ;  /* 0x00000014030f7220 */ /* 0x040fe40000410000 */
[-C--:B------:R-:W-:Y:S02]  /*20020*/  FMUL.FTZ R3, R3, R21.reuse ;  /* 0x0000001503037220 */ /* 0x080fe40000410000 */
[----:B------:R-:W-:-:S02]  /*20030*/  FFMA.FTZ R21, R6, R21, -R15 ;  /* 0x0000001506157223 */ /* 0x000fc4000001080f */
[C---:B------:R-:W-:Y:S02]  /*20040*/  FMUL.FTZ R15, R18.reuse, R22 ;  /* 0x00000016120f7220 */ /* 0x040fe40000410000 */
[----:B------:R-:W-:Y:S01]  /*20050*/  FMUL.FTZ R19, R18, R10 ;  /* 0x0000000a12137220 */ /* 0x000fe20000410000 */
[----:B------:R-:W-:Y:S01]  /*20060*/  LOP3.LUT R18, R11, 0xffff0000, RZ, 0xc0, !PT ;  /* 0xffff00000b127812 */ /* 0x000fe200078ec0ff */
[----:B------:R-:W-:Y:S01]  /*20070*/  FFMA.FTZ R20, R6, R20, R3 ;  /* 0x0000001406147223 */ /* 0x000fe20000010003 */
[----:B------:R-:W-:Y:S01]  /*20080*/  LOP3.LUT R3, R16, 0xffff0000, RZ, 0xc0, !PT ;  /* 0xffff000010037812 */ /* 0x000fe200078ec0ff */
[C---:B------:R-:W-:Y:S02]  /*20090*/  FFMA.FTZ R15, R14.reuse, R10, -R15 ;  /* 0x0000000a0e0f7223 */ /* 0x040fe4000001080f */
[----:B------:R-:W-:Y:S01]  /*200a0*/  FFMA.FTZ R19, R14, R22, R19 ;  /* 0x000000160e137223 */ /* 0x000fe20000010013 */
[----:B------:R-:W-:Y:S01]  /*200b0*/  SHF.L.U32 R14, R13, 0x10, RZ ;  /* 0x000000100d0e7819 */ /* 0x000fe200000006ff */
[----:B------:R-:W-:Y:S01]  /*200c0*/  IMAD.U32 R6, R16, 0x10000, RZ ;  /* 0x0001000010067824 */ /* 0x000fe200078e00ff */
[----:B------:R-:W-:Y:S01]  /*200d0*/  LOP3.LUT R16, R17, 0xffff0000, RZ, 0xc0, !PT ;  /* 0xffff000011107812 */ /* 0x000fe200078ec0ff */
[----:B------:R-:W-:Y:S01]  /*200e0*/  FMUL.FTZ R10, R3, R23 ;  /* 0x00000017030a7220 */ /* 0x000fe20000410000 */
[----:B------:R-:W-:Y:S01]  /*200f0*/  LOP3.LUT R13, R13, 0xffff0000, RZ, 0xc0, !PT ;  /* 0xffff00000d0d7812 */ /* 0x000fe200078ec0ff */
[----:B------:R-:W-:Y:S01]  /*20100*/  FMUL.FTZ R11, R3, R14 ;  /* 0x0000000e030b7220 */ /* 0x000fe20000410000 */
[----:B------:R-:W-:Y:S01]  /*20110*/  F2FP.BF16.PACK_AB R19, R19, R15 ;  /* 0x0000000f1313723e */ /* 0x000fe200000010ff */
[----:B------:R-:W-:-:S02]  /*20120*/  FMUL.FTZ R3, R16, R18 ;  /* 0x0000001210037220 */ /* 0x000fc40000410000 */
[----:B------:R-:W-:Y:S02]  /*20130*/  FMUL.FTZ R17, R16, R13 ;  /* 0x0000000d10117220 */ /* 0x000fe40000410000 */
[C---:B------:R-:W-:Y:S02]  /*20140*/  FFMA.FTZ R10, R6.reuse, R14, -R10 ;  /* 0x0000000e060a7223 */ /* 0x040fe4000001080a */
[----:B------:R-:W-:Y:S02]  /*20150*/  FFMA.FTZ R16, R6, R23, R11 ;  /* 0x0000001706107223 */ /* 0x000fe4000001000b */
[C---:B------:R-:W-:Y:S02]  /*20160*/  FFMA.FTZ R3, R2.reuse, R13, -R3 ;  /* 0x0000000d02037223 */ /* 0x040fe40000010803 */
[----:B------:R-:W-:Y:S01]  /*20170*/  FFMA.FTZ R17, R2, R18, R17 ;  /* 0x0000001202117223 */ /* 0x000fe20000010011 */
[----:B------:R-:W-:Y:S02]  /*20180*/  F2FP.BF16.PACK_AB R18, R20, R21 ;  /* 0x000000151412723e */ /* 0x000fe400000010ff */
[----:B------:R-:W-:-:S02]  /*20190*/  F2FP.BF16.PACK_AB R16, R16, R10 ;  /* 0x0000000a1010723e */ /* 0x000fc400000010ff */
[----:B------:R-:W-:-:S05]  /*201a0*/  F2FP.BF16.PACK_AB R17, R17, R3 ;  /* 0x000000031111723e */ /* 0x000fca00000010ff */
[----:B------:R1:W-:Y:S02]  /*201b0*/  ST.E.128 [R8.64+0x5000], R16 ;  /* 0x0050001008007985 */ /* 0x0003e4000c101d04 */
.L_x_3196:
[----:B------:R-:W-:Y:S05]  /*201c0*/  BSYNC B0 ;  /* 0x0000000000007941 */ /* 0x000fea0003800000 */
.L_x_3195:
        /* <DEDUP_REMOVED lines=50> */
.L_x_3198:
[----:B------:R-:W-:Y:S05]  /*204f0*/  BSYNC B0 ;  /* 0x0000000000007941 */ /* 0x000fea0003800000 */
.L_x_3197:
        /* <DEDUP_REMOVED lines=49> */
.L_x_3192:
[----:B------:R-:W-:Y:S05]  /*20810*/  BSYNC B1 ;  /* 0x0000000000017941 */ /* 0x000fea0003800000 */
.L_x_3191:
        /* <DEDUP_REMOVED lines=53> */
.L_x_3202:
[----:B------:R-:W-:Y:S05]  /*20b70*/  BSYNC B0 ;  /* 0x0000000000007941 */ /* 0x000fea0003800000 */
.L_x_3201:
        /* <DEDUP_REMOVED lines=50> */
.L_x_3204:
[----:B------:R-:W-:Y:S05]  /*20ea0*/  BSYNC B0 ;  /* 0x0000000000007941 */ /* 0x000fea0003800000 */
.L_x_3203:
        /* <DEDUP_REMOVED lines=50> */
.L_x_3206:
[----:B------:R-:W-:Y:S05]  /*211d0*/  BSYNC B0 ;  /* 0x0000000000007941 */ /* 0x000fea0003800000 */
.L_x_3205:
        /* <DEDUP_REMOVED lines=49> */
.L_x_3200:
[----:B------:R-:W-:Y:S05]  /*214f0*/  BSYNC B1 ;  /* 0x0000000000017941 */ /* 0x000fea0003800000 */
.L_x_3199:
[----:B------:R-:W-:Y:S01]  /*21500*/  IADD3 R2, R78, 0x60, RZ ;  /* 0x000000604e027810 */ /* 0x000fe20007ffe0ff */
[----:B------:R-:W-:-:S03]  /*21510*/  IMAD.MOV.U32 R3, RZ, RZ, 0x0 ;  /* 0x00000000ff037424 */ /* 0x000fc600078e00ff */
[----:B------:R-:W-:Y:S01]  /*21520*/  ISETP.GE.AND P0, PT, R2, R26, PT ;  /* 0x0000001a0200720c */ /* 0x000fe20003f06270 */
[----:B------:R-:W-:-:S12]  /*21530*/  IMAD.MOV.U32 R2, RZ, RZ, R136 ;  /* 0x000000ffff027224 */ /* 0x000fd800078e0088 */
[----:B------:R-:W-:Y:S05]  /*21540*/  @P0 RET.REL.NODEC R2 `(_ZN7cutlass13device_kernelIN5flash19enable_sm80_to_sm89INS1_16FlashAttnFwdSm80INS1_25CollectiveMainloopFwdSm80ILi8ELi1ELb0EN4cute5tupleIJNS5_1CILi128EEENS7_ILi48EEENS7_ILi256EEEEEELi256ENS_10bfloat16_tEfNS_4arch4Sm80ELb1ELb0ELb1ELb1ELb1ELb1ELb1ELb1EEENS1_21CollectiveEpilogueFwdINS6_IJS8_SA_S9_EEENS6_IJNS7_ILi1EEESI_SI_EEESC_SE_Li256ELb1ELb1ELb1ELb0EEENS1_36VarlenDynamicPersistentTileSchedulerILi128ELi48ELi256ELi256ELb1ELb1ELb0ELb1ELb1ELb1EEEEEEEEEvNT_6ParamsE) ;  /* 0xfffdeab002000950 */ /* 0x000fea0003c3ffff */
        /* <DEDUP_REMOVED lines=49> */
.L_x_3208:
[----:B------:R-:W-:Y:S05]  /*21860*/  BSYNC B0 ;  /* 0x0000000000007941 */ /* 0x000fea0003800000 */
.L_x_3207:
        /* <DEDUP_REMOVED lines=50> */
.L_x_3210:
[----:B------:R-:W-:Y:S05]  /*21b90*/  BSYNC B0 ;  /* 0x0000000000007941 */ /* 0x000fea0003800000 */
.L_x_3209:
        /* <DEDUP_REMOVED lines=50> */
.L_x_3212:
[----:B------:R-:W-:Y:S05]  /*21ec0*/  BSYNC B0 ;  /* 0x0000000000007941 */ /* 0x000fea0003800000 */
.L_x_3211:
[----:B------:R-:W-:Y:S01]  /*21ed0*/  IADD3 R4, R4, 0x60, RZ ;  /* 0x0000006004047810 */ /* 0x000fe20007ffe0ff */
[----:B------:R-:W-:Y:S02]  /*21ee0*/  IMAD.MOV.U32 R2, RZ, RZ, R136 ;  /* 0x000000ffff027224 */ /* 0x000fe400078e0088 */
[----:B------:R-:W-:Y:S01]  /*21ef0*/  IMAD.MOV.U32 R3, RZ, RZ, 0x0 ;  /* 0x00000000ff037424 */ /* 0x000fe200078e00ff */
[----:B------:R-:W-:-:S13]  /*21f00*/  ISETP.GE.AND P0, PT, R4, R0, PT ;  /* 0x000000000400720c */ /* 0x000fda0003f06270 */
[----:B------:R-:W-:Y:S05]  /*21f10*/  @P0 RET.REL.NODEC R2 `(_ZN7cutlass13device_kernelIN5flash19enable_sm80_to_sm89INS1_16FlashAttnFwdSm80INS1_25CollectiveMainloopFwdSm80ILi8ELi1ELb0EN4cute5tupleIJNS5_1CILi128EEENS7_ILi48EEENS7_ILi256EEEEEELi256ENS_10bfloat16_tEfNS_4arch4Sm80ELb1ELb0ELb1ELb1ELb1ELb1ELb1ELb1EEENS1_21CollectiveEpilogueFwdINS6_IJS8_SA_S9_EEENS6_IJNS7_ILi1EEESI_SI_EEESC_SE_Li256ELb1ELb1ELb1ELb0EEENS1_36VarlenDynamicPersistentTileSchedulerILi128ELi48ELi256ELi256ELb1ELb1ELb0ELb1ELb1ELb1EEEEEEEEEvNT_6ParamsE) ;  /* 0xfffde0e002000950 */ /* 0x000fea0003c3ffff */
        /* <DEDUP_REMOVED lines=48> */
[----:B------:R-:W-:Y:S05]  /*22220*/  RET.REL.NODEC R2 `(_ZN7cutlass13device_kernelIN5flash19enable_sm80_to_sm89INS1_16FlashAttnFwdSm80INS1_25CollectiveMainloopFwdSm80ILi8ELi1ELb0EN4cute5tupleIJNS5_1CILi128EEENS7_ILi48EEENS7_ILi256EEEEEELi256ENS_10bfloat16_tEfNS_4arch4Sm80ELb1ELb0ELb1ELb1ELb1ELb1ELb1ELb1EEENS1_21CollectiveEpilogueFwdINS6_IJS8_SA_S9_EEENS6_IJNS7_ILi1EEESI_SI_EEESC_SE_Li256ELb1ELb1ELb1ELb0EEENS1_36VarlenDynamicPersistentTileSchedulerILi128ELi48ELi256ELi256ELb1ELb1ELb0ELb1ELb1ELb1EEEEEEEEEvNT_6ParamsE) ;  /* 0xfffdddd002007950 */ /* 0x000fea0003c3ffff */
.L_x_3167:
        /* <DEDUP_REMOVED lines=19> */
[----:B------:R-:W-:Y:S01]  /*22360*/  IMAD R3, R8, R22, R9 ;  /* 0x0000001608037224 */ /* 0x000fe200078e0209 */
        /* <DEDUP_REMOVED lines=8> */
.L_x_3249:
[----:B------:R-:W-:Y:S05]  /*223f0*/  BRA.DIV ~URZ, `(.L_x_3214) ;  /* 0x000055e27f007947 */ /* 0x000fea000b800000 */
[----:B------:R3:W4:Y:S01]  /*22400*/  SHFL.IDX PT, R8, R25, RZ, 0x181f ;  /* 0x00181fff19087589 */ /* 0x00072200000e0000 */
[----:B--2---:R-:W-:-:S03]  /*22410*/  MOV R9, R4 ;  /* 0x0000000400097202 */ /* 0x004fc60000000f00 */
[----:B------:R3:W2:Y:S04]  /*22420*/  SHFL.IDX PT, R6, R13, RZ, 0x181f ;  /* 0x00181fff0d067589 */ /* 0x0006a800000e0000 */
[----:B------:R3:W1:Y:S02]  /*22430*/  SHFL.IDX PT, R2, R26, RZ, 0x181f ;  /* 0x00181fff1a027589 */ /* 0x00066400000e0000 */
.L_x_3250:
        /* <DEDUP_REMOVED lines=36> */
.L_x_3216:
[----:B------:R-:W-:Y:S05]  /*22680*/  BSYNC B0 ;  /* 0x0000000000007941 */ /* 0x000fea0003800000 */
.L_x_3215:
        /* <DEDUP_REMOVED lines=29> */
.L_x_3251:
        /* <DEDUP_REMOVED lines=34> */
.L_x_3219:
[----:B------:R-:W-:Y:S05]  /*22a80*/  BSYNC B0 ;  /* 0x0000000000007941 */ /* 0x000fea0003800000 */
.L_x_3218:
[----:B-----5:R-:W-:Y:S02]  /*22a90*/  IMAD.MOV.U32 R6, RZ, RZ, R62 ;  /* 0x000000ffff067224 */ /* 0x020fe400078e003e */
[----:B------:R-:W-:-:S02]  /*22aa0*/  IMAD.MOV.U32 R4, RZ, RZ, R63 ;  /* 0x000000ffff047224 */ /* 0x000fc400078e003f */
[----:B--2---:R-:W-:Y:S02]  /*22ab0*/  IMAD.MOV.U32 R3, RZ, RZ, R60 ;  /* 0x000000ffff037224 */ /* 0x004fe400078e003c */
[----:B-1----:R-:W-:Y:S01]  /*22ac0*/  IMAD.MOV.U32 R2, RZ, RZ, R61 ;  /* 0x000000ffff027224 */ /* 0x002fe200078e003d */
[----:B------:R-:W-:Y:S01]  /*22ad0*/  PRMT R110, R6, 0x5410, R4 ;  /* 0x00005410066e7816 */ /* 0x000fe20000000004 */
[----:B------:R-:W-:Y:S01]  /*22ae0*/  IMAD.MOV.U32 R6, RZ, RZ, R50 ;  /* 0x000000ffff067224 */ /* 0x000fe200078e0032 */
[----:B------:R-:W-:Y:S01]  /*22af0*/  PRMT R107, R107, 0x5410, R3 ;  /* 0x000054106b6b7816 */ /* 0x000fe20000000003 */
        /* <DEDUP_REMOVED lines=19> */
[----:B------:R-:W-:-:S02]  /*22c30*/  PRMT R106, R4, 0x7610, R106 ;  /* 0x00007610046a7816 */ /* 0x000fc4000000006a */
[----:B------:R-:W-:Y:S01]  /*22c40*/  PRMT R103, R2, 0x5410, R3 ;  /* 0x0000541002677816 */ /* 0x000fe20000000003 */
[----:B------:R-:W-:Y:S05]  /*22c50*/  BRA.DIV ~URZ, `(.L_x_3220) ;  /* 0x000050527f007947 */ /* 0x000fea000b800000 */
[----:B------:R1:W2:Y:S02]  /*22c60*/  SHFL.IDX PT, R4, R24, 0x2, 0x181f ;  /* 0x00581f0018047f89 */ /* 0x0002a400000e0000 */
.L_x_3252:
[----:B------:R-:W-:Y:S05]  /*22c70*/  BRA.DIV ~URZ, `(.L_x_3221) ;  /* 0x000050a27f007947 */ /* 0x000fea000b800000 */
[----:B----4-:R3:W4:Y:S01]  /*22c80*/  SHFL.IDX PT, R8, R25, 0x2, 0x181f ;  /* 0x00581f0019087f89 */ /* 0x01072200000e0000 */
[----:B--2---:R-:W-:-:S03]  /*22c90*/  MOV R9, R4 ;  /* 0x0000000400097202 */ /* 0x004fc60000000f00 */
[----:B------:R3:W2:Y:S04]  /*22ca0*/  SHFL.IDX PT, R6, R13, 0x2, 0x181f ;  /* 0x00581f000d067f89 */ /* 0x0006a800000e0000 */
[----:B------:R3:W1:Y:S02]  /*22cb0*/  SHFL.IDX PT, R2, R26, 0x2, 0x181f ;  /* 0x00581f001a027f89 */ /* 0x00066400000e0000 */
.L_x_3253:
        /* <DEDUP_REMOVED lines=24> */
[C---:B----4-:R-:W-:Y:S02]  /*22e40*/  @!P1 IMAD.WIDE R14, R45.reuse, 0x2, R8 ;  /* 0x000000022d0e9825 */ /* 0x050fe400078e0208 */
[----:B------:R-:W-:Y:S02]  /*22e50*/  @!P0 SHF.R.S32.HI R4, RZ, 0x1f, R6 ;  /* 0x0000001fff048819 */ /* 0x000fe40000011406 */
[----:B-1----:R-:W-:Y:S01]  /*22e60*/  @!P1 IMAD.WIDE R10, R45, 0x2, R2 ;  /* 0x000000022d0a9825 */ /* 0x002fe200078e0202 */
[----:B------:R1:W5:Y:S01]  /*22e70*/  @!P1 LD.E.128 R68, [R14.64] ;  /* 0x000000040e449980 */ /* 0x000362000c101d00 */
[----:B------:R-:W-:-:S03]  /*22e80*/  @!P0 LEA.HI R4, R4, R6, RZ, 0x3 ;  /* 0x0000000604048211 */ /* 0x000fc600078f18ff */
[----:B------:R1:W5:Y:S01]  /*22e90*/  @!P1 LD.E.128 R72, [R10.64] ;  /* 0x000000040a489980 */ /* 0x000362000c101d00 */
[----:B------:R-:W-:-:S05]  /*22ea0*/  @!P0 LOP3.LUT R4, R4, 0xfffffff8, RZ, 0xc0, !PT ;  /* 0xfffffff804048812 */ /* 0x000fca00078ec0ff */
[----:B------:R-:W-:-:S04]  /*22eb0*/  @!P0 IMAD.WIDE R8, R4, 0x2, R8 ;  /* 0x0000000204088825 */ /* 0x000fc800078e0208 */
[----:B------:R-:W-:Y:S01]  /*22ec0*/  @!P0 IMAD.WIDE R2, R4, 0x2, R2 ;  /* 0x0000000204028825 */ /* 0x000fe200078e0202 */
[----:B------:R1:W5:Y:S04]  /*22ed0*/  @!P0 LD.E.128 R80, [R8.64] ;  /* 0x0000000408508980 */ /* 0x000368000c101d00 */
[----:B------:R1:W5:Y:S02]  /*22ee0*/  @!P0 LD.E.128 R84, [R2.64] ;  /* 0x0000000402548980 */ /* 0x000364000c101d00 */
.L_x_3223:
[----:B------:R-:W-:Y:S05]  /*22ef0*/  BSYNC B0 ;  /* 0x0000000000007941 */ /* 0x000fea0003800000 */
.L_x_3222:
[----:B-1---5:R-:W-:Y:S01]  /*22f00*/  IMAD.MOV.U32 R3, RZ, RZ, R82 ;  /* 0x000000ffff037224 */ /* 0x022fe200078e0052 */
[----:B------:R-:W-:Y:S01]  /*22f10*/  SHF.R.S32.HI R4, RZ, 0x1f, R27 ;  /* 0x0000001fff047819 */ /* 0x000fe2000001141b */
[----:B------:R-:W-:Y:S01]  /*22f20*/  IMAD.MOV.U32 R2, RZ, RZ, R83 ;  /* 0x000000ffff027224 */ /* 0x000fe200078e0053 */
[----:B------:R-:W-:Y:S01]  /*22f30*/  CS2R R98, SRZ ;  /* 0x0000000000627805 */ /* 0x000fe2000001ff00 */
[----:B------:R-:W-:Y:S01]  /*22f40*/  IMAD.SHL.U32 R6, R64, 0x80, RZ ;  /* 0x0000008040067824 */ /* 0x000fe200078e00ff */
[----:B------:R-:W-:-:S02]  /*22f50*/  LEA.HI R4, R4, R27, RZ, 0x3 ;  /* 0x0000001b04047211 */ /* 0x000fc400078f18ff */
[----:B------:R-:W-:Y:S01]  /*22f60*/  PRMT R119, R2, 0x5410, R3 ;  /* 0x0000541002777816 */ /* 0x000fe20000000003 */
[----:B------:R-:W-:Y:S01]  /*22f70*/  IMAD.MOV.U32 R3, RZ, RZ, R80 ;  /* 0x000000ffff037224 */ /* 0x000fe200078e0050 */
[----:B------:R-:W-:Y:S02]  /*22f80*/  MOV R2, R81 ;  /* 0x0000005100027202 */ /* 0x000fe40000000f00 */
[----:B------:R-:W-:Y:S02]  /*22f90*/  LEA.HI.SX32 R10, R4, R6, 0x1d ;  /* 0x00000006040a7211 */ /* 0x000fe400078feaff */
        /* <DEDUP_REMOVED lines=21> */
.L_x_3254:
[----:B------:R-:W-:Y:S05]  /*230f0*/  BRA.DIV ~URZ, `(.L_x_3225) ;  /* 0x00004dd27f007947 */ /* 0x000fea000b800000 */
[----:B----4-:R4:W1:Y:S01]  /*23100*/  SHFL.IDX PT, R8, R25, 0x3, 0x181f ;  /* 0x00781f0019087f89 */ /* 0x01086200000e0000 */
[----:B--2---:R-:W-:-:S03]  /*23110*/  MOV R9, R4 ;  /* 0x0000000400097202 */ /* 0x004fc60000000f00 */
[----:B------:R4:W2:Y:S04]  /*23120*/  SHFL.IDX PT, R6, R13, 0x3, 0x181f ;  /* 0x00781f000d067f89 */ /* 0x0008a800000e0000 */
[----:B------:R4:W3:Y:S02]  /*23130*/  SHFL.IDX PT, R2, R26, 0x3, 0x181f ;  /* 0x00781f001a027f89 */ /* 0x0008e400000e0000 */
.L_x_3255:
        /* <DEDUP_REMOVED lines=21> */
[----:B------:R-:W-:-:S06]  /*23290*/  CS2R R94, SRZ ;  /* 0x00000000005e7805 */ /* 0x000fcc000001ff00 */
[----:B-1----:R-:W-:Y:S02]  /*232a0*/  @!P1 IMAD.WIDE R10, R45, 0x2, R8 ;  /* 0x000000022d0a9825 */ /* 0x002fe400078e0208 */
[----:B------:R-:W-:Y:S01]  /*232b0*/  @!P0 SHF.R.S32.HI R4, RZ, 0x1f, R6 ;  /* 0x0000001fff048819 */ /* 0x000fe20000011406 */
[----:B------:R-:W-:Y:S02]  /*232c0*/  CS2R R92, SRZ ;  /* 0x00000000005c7805 */ /* 0x000fe4000001ff00 */
[----:B------:R1:W5:Y:S01]  /*232d0*/  @!P1 LD.E.128 R64, [R10.64] ;  /* 0x000000040a409980 */ /* 0x000362000c101d00 */
[----:B------:R-:W-:-:S04]  /*232e0*/  @!P0 LEA.HI R4, R4, R6, RZ, 0x3 ;  /* 0x0000000604048211 */ /* 0x000fc800078f18ff */
[----:B------:R-:W-:-:S05]  /*232f0*/  @!P0 LOP3.LUT R4, R4, 0xfffffff8, RZ, 0xc0, !PT ;  /* 0xfffffff804048812 */ /* 0x000fca00078ec0ff */
[----:B------:R-:W-:-:S05]  /*23300*/  @!P0 IMAD.WIDE R8, R4, 0x2, R8 ;  /* 0x0000000204088825 */ /* 0x000fca00078e0208 */
[----:B------:R2:W5:Y:S01]  /*23310*/  @!P0 LD.E.128 R96, [R8.64] ;  /* 0x0000000408608980 */ /* 0x000562000c101d00 */
[----:B-1-3--:R-:W-:-:S04]  /*23320*/  @!P1 IMAD.WIDE R10, R45, 0x2, R2 ;  /* 0x000000022d0a9825 */ /* 0x00afc800078e0202 */
[----:B------:R-:W-:Y:S01]  /*23330*/  @!P0 IMAD.WIDE R2, R4, 0x2, R2 ;  /* 0x0000000204028825 */ /* 0x000fe200078e0202 */
[----:B------:R2:W5:Y:S04]  /*23340*/  @!P1 LD.E.128 R88, [R10.64] ;  /* 0x000000040a589980 */ /* 0x000568000c101d00 */
[----:B------:R2:W5:Y:S02]  /*23350*/  @!P0 LD.E.128 R92, [R2.64] ;  /* 0x00000004025c8980 */ /* 0x000564000c101d00 */
.L_x_3227:
[----:B------:R-:W-:Y:S05]  /*23360*/  BSYNC B0 ;  /* 0x0000000000007941 */ /* 0x000fea0003800000 */
.L_x_3226:
[----:B------:R-:W-:Y:S01]  /*23370*/  IADD3 R6, R79, -c[0x0][0x20], RZ ;  /* 0x800008004f067a10 */ /* 0x000fe20007ffe0ff */
[----:B------:R-:W-:-:S04]  /*23380*/  DEPBAR.LE SB0, 0x1 ;  /* 0x000080400000791a */ /* 0x000fc80000000000 */
[----:B--23--:R-:W2:Y:S01]  /*23390*/  LDL.64 R2, [R6+0x20] ;  /* 0x0000200006027983 */ /* 0x00cea20000100a00 */
[----:B------:R-:W-:Y:S03]  /*233a0*/  WARPSYNC 0xffffffff ;  /* 0xffffffff00007948 */ /* 0x000fe60003800000 */
[----:B------:R-:W-:Y:S06]  /*233b0*/  BAR.SYNC.DEFER_BLOCKING 0x0 ;  /* 0x0000000000007b1d */ /* 0x000fec0000010000 */
[----:B--2---:R2:W3:Y:S02]  /*233c0*/  LD.E R2, [R2.64] ;  /* 0x0000000402027980 */ /* 0x0044e4000c101900 */
[----:B--2--5:R-:W-:-:S02]  /*233d0*/  IMAD.MOV.U32 R3, RZ, RZ, R98 ;  /* 0x000000ffff037224 */ /* 0x024fc400078e0062 */
[----:B---3--:R-:W-:Y:S02]  /*233e0*/  IMAD R4, R2, -0x80, R28 ;  /* 0xffffff8002047824 */ /* 0x008fe400078e021c */
        /* <DEDUP_REMOVED lines=36> */
[----:B--2---:R-:W-:Y:S01]  /*23630*/  IMAD.SHL.U32 R2, R78, 0x40, RZ ;  /* 0x000000404e027824 */ /* 0x004fe200078e00ff */
[----:B------:R-:W-:Y:S02]  /*23640*/  SHF.R.S32.HI R3, RZ, 0x1f, R27 ;  /* 0x0000001fff037819 */ /* 0x000fe4000001141b */
[----:B------:R-:W-:Y:S01]  /*23650*/  SHF.R.S32.HI R6, RZ, 0x1f, R4 ;  /* 0x0000001fff067819 */ /* 0x000fe20000011404 */
[----:B-1----:R-:W-:Y:S01]  /*23660*/  IMAD.SHL.U32 R8, R4, 0x8, RZ ;  /* 0x0000000804087824 */ /* 0x002fe200078e00ff */
[----:B------:R-:W-:Y:S02]  /*23670*/  LEA.HI R3, R3, R27, RZ, 0x6 ;  /* 0x0000001b03037211 */ /* 0x000fe400078f30ff */
[----:B------:R-:W-:Y:S02]  /*23680*/  LEA.HI R6, R6, R4, RZ, 0x3 ;  /* 0x0000000406067211 */ /* 0x000fe400078f18ff */
[----:B------:R-:W-:Y:S01]  /*23690*/  LOP3.LUT R2, R2, 0x1c0, RZ, 0xc0, !PT ;  /* 0x000001c002027812 */ /* 0x000fe200078ec0ff */
[----:B------:R-:W-:Y:S01]  /*236a0*/  IMAD.SHL.U32 R4, R3, 0x8, RZ ;  /* 0x0000000803047824 */ /* 0x000fe200078e00ff */
[----:B------:R-:W-:Y:S01]  /*236b0*/  SHF.R.U64 R24, R20, 0x10, R21 ;  /* 0x0000001014187819 */ /* 0x000fe20000001215 */
[----:B------:R-:W-:Y:S01]  /*236c0*/  IMAD.SHL.U32 R6, R6, 0x400, RZ ;  /* 0x0000040006067824 */ /* 0x000fe200078e00ff */
[----:B------:R-:W-:-:S02]  /*236d0*/  LOP3.LUT R8, R2, 0x38, R8, 0xf8, !PT ;  /* 0x0000003802087812 */ /* 0x000fc400078ef808 */
[----:B------:R-:W-:Y:S02]  /*236e0*/  SHF.R.U32.HI R3, RZ, 0x3, R2 ;  /* 0x00000003ff037819 */ /* 0x000fe40000011602 */
[----:B------:R-:W-:Y:S02]  /*236f0*/  LOP3.LUT R9, R2, 0x38, R45, 0xf8, !PT ;  /* 0x0000003802097812 */ /* 0x000fe400078ef82d */
[----:B------:R-:W-:Y:S02]  /*23700*/  LOP3.LUT R2, R4, 0xfffffe00, RZ, 0xc0, !PT ;  /* 0xfffffe0004027812 */ /* 0x000fe400078ec0ff */
[----:B------:R-:W-:Y:S02]  /*23710*/  LOP3.LUT R4, R8, R3, RZ, 0x3c, !PT ;  /* 0x0000000308047212 */ /* 0x000fe400078e3cff */
[----:B------:R-:W-:Y:S02]  /*23720*/  LOP3.LUT R6, R6, 0xffffe000, RZ, 0xc0, !PT ;  /* 0xffffe00006067812 */ /* 0x000fe400078ec0ff */
[----:B----4-:R-:W-:-:S02]  /*23730*/  SHF.R.U32.HI R13, RZ, 0x10, R21 ;  /* 0x00000010ff0d7819 */ /* 0x010fc40000011615 */
[----:B------:R-:W-:Y:S02]  /*23740*/  IADD3 R8, R4, R6, R2 ;  /* 0x0000000604087210 */ /* 0x000fe40007ffe002 */
[----:B------:R-:W-:Y:S02]  /*23750*/  LOP3.LUT R9, R2, R9, R3, 0xf6, !PT ;  /* 0x0000000902097212 */ /* 0x000fe400078ef603 */
[--C-:B------:R-:W-:Y:S02]  /*23760*/  SHF.R.U64 R28, R22, 0x10, R23.reuse ;  /* 0x00000010161c7819 */ /* 0x100fe40000001217 */
[----:B------:R-:W-:Y:S01]  /*23770*/  SHF.R.U32.HI R21, RZ, 0x10, R23 ;  /* 0x00000010ff157819 */ /* 0x000fe20000011617 */
[----:B-----5:R-:W-:Y:S01]  /*23780*/  IMAD.WIDE.U32 R22, R8, 0x2, R38 ;  /* 0x0000000208167825 */ /* 0x020fe200078e0026 */
[--C-:B------:R-:W-:Y:S02]  /*23790*/  SHF.R.U64 R3, R16, 0x10, R17.reuse ;  /* 0x0000001010037819 */ /* 0x100fe40000001211 */
[----:B------:R-:W-:Y:S01]  /*237a0*/  SHF.R.U32.HI R2, RZ, 0x10, R17 ;  /* 0x00000010ff027819 */ /* 0x000fe20000011611 */
[----:B------:R-:W-:Y:S01]  /*237b0*/  IMAD.WIDE.U32 R14, R9, 0x2, R38 ;  /* 0x00000002090e7825 */ /* 0x000fe200078e0026 */
[--C-:B------:R-:W-:Y:S01]  /*237c0*/  SHF.R.U64 R4, R18, 0x10, R19.reuse ;  /* 0x0000001012047819 */ /* 0x100fe20000001213 */
[----:B------:R-:W2:Y:S01]  /*237d0*/  LD.E.128 R8, [R22.64] ;  /* 0x0000000416087980 */ /* 0x000ea2000c101d00 */
[----:B------:R-:W-:-:S02]  /*237e0*/  SHF.R.U32.HI R6, RZ, 0x10, R19 ;  /* 0x00000010ff067819 */ /* 0x000fc40000011613 */
[----:B------:R-:W-:Y:S01]  /*237f0*/  PRMT R20, R36, 0x5410, R2 ;  /* 0x0000541024147816 */ /* 0x000fe20000000002 */
[----:B------:R-:W3:Y:S01]  /*23800*/  LD.E.128 R16, [R14.64] ;  /* 0x000000040e107980 */ /* 0x000ee2000c101d00 */
[----:B------:R-:W-:Y:S02]  /*23810*/  PRMT R2, R46, 0x5432, R24 ;  /* 0x000054322e027816 */ /* 0x000fe40000000018 */
[----:B------:R-:W-:Y:S02]  /*23820*/  PRMT R3, R36, 0x5432, R3 ;  /* 0x0000543224037816 */ /* 0x000fe40000000003 */
[----:B------:R-:W-:Y:S01]  /*23830*/  PRMT R24, R47, 0x5432, R28 ;  /* 0x000054322f187816 */ /* 0x000fe2000000001c */
[----:B------:R-:W-:Y:S01]  /*23840*/  IMAD.U32 R30, R2, 0x10000, RZ ;  /* 0x00010000021e7824 */ /* 0x000fe200078e00ff */
[C---:B------:R-:W-:Y:S02]  /*23850*/  PRMT R26, R37.reuse, 0x5432, R4 ;  /* 0x00005432251a7816 */ /* 0x040fe40000000004 */
[----:B------:R-:W-:Y:S01]  /*23860*/  PRMT R25, R37, 0x5410, R6 ;  /* 0x0000541025197816 */ /* 0x000fe20000000006 */
[C---:B------:R-:W-:Y:S01]  /*23870*/  IMAD.U32 R6, R3.reuse, 0x10000, RZ ;  /* 0x0001000003067824 */ /* 0x040fe200078e00ff */
[----:B------:R-:W-:-:S02]  /*23880*/  LOP3.LUT R3, R3, 0xffff0000, RZ, 0xc0, !PT ;  /* 0xffff000003037812 */ /* 0x000fc400078ec0ff */
[----:B------:R-:W-:Y:S02]  /*23890*/  PRMT R13, R46, 0x5410, R13 ;  /* 0x000054102e0d7816 */ /* 0x000fe4000000000d */
        /* <DEDUP_REMOVED lines=72> */
.L_x_3231:
[----:B------:R-:W-:Y:S05]  /*23d20*/  BSYNC B0 ;  /* 0x0000000000007941 */ /* 0x000fea0003800000 */
.L_x_3230:
[----:B--2---:R-:W-:-:S04]  /*23d30*/  IADD3 R2, R45, 0x40, RZ ;  /* 0x000000402d027810 */ /* 0x004fc80007ffe0ff */
[----:B------:R-:W-:-:S13]  /*23d40*/  ISETP.GE.AND P0, PT, R2, R0, PT ;  /* 0x000000000200720c */ /* 0x000fda0003f06270 */
[----:B------:R-:W-:Y:S05]  /*23d50*/  @P0 BRA `(.L_x_3229) ;  /* 0x0000077000000947 */ /* 0x000fea0003800000 */
[----:B------:R-:W-:Y:S02]  /*23d60*/  SHF.R.S32.HI R3, RZ, 0x1f, R2 ;  /* 0x0000001fff037819 */ /* 0x000fe40000011402 */
[----:B----4-:R-:W-:Y:S02]  /*23d70*/  SHF.R.U64 R13, R40, 0x10, R41 ;  /* 0x00000010280d7819 */ /* 0x010fe40000001229 */
[CC--:B------:R-:W-:Y:S02]  /*23d80*/  LEA.HI R4, R3.reuse, R2.reuse, RZ, 0x3 ;  /* 0x0000000203047211 */ /* 0x0c0fe400078f18ff */
[----:B-1----:R-:W-:Y:S02]  /*23d90*/  LEA.HI R10, R3, R2, RZ, 0x6 ;  /* 0x00000002030a7211 */ /* 0x002fe400078f30ff */
        /* <DEDUP_REMOVED lines=20> */
[----:B------:R-:W-:-:S02]  /*23ee0*/  SHF.R.U64 R24, R42, 0x10, R43 ;  /* 0x000000102a187819 */ /* 0x000fc4000000122b */
        /* <DEDUP_REMOVED lines=94> */
.L_x_3229:
[----:B------:R-:W-:Y:S05]  /*244d0*/  BSYNC B1 ;  /* 0x0000000000017941 */ /* 0x000fea0003800000 */
.L_x_3228:
        /* <DEDUP_REMOVED lines=8> */
[----:B--2---:R-:W-:Y:S01]  /*24560*/  IMAD.SHL.U32 R3, R35, 0x40, RZ ;  /* 0x0000004023037824 */ /* 0x004fe200078e00ff */
[----:B------:R-:W-:Y:S02]  /*24570*/  SHF.R.S32.HI R2, RZ, 0x1f, R35 ;  /* 0x0000001fff027819 */ /* 0x000fe40000011423 */
[----:B-1----:R-:W-:Y:S02]  /*24580*/  SHF.R.S32.HI R8, RZ, 0x1f, R4 ;  /* 0x0000001fff087819 */ /* 0x002fe40000011404 */
        /* <DEDUP_REMOVED lines=18> */
[----:B------:R-:W-:Y:S02]  /*246b0*/  SHF.R.U32.HI R2, RZ, 0x10, R49 ;  /* 0x00000010ff027819 */ /* 0x000fe40000011631 */
[----:B------:R-:W-:Y:S02]  /*246c0*/  SHF.R.U64 R4, R52, 0x10, R53 ;  /* 0x0000001034047819 */ /* 0x000fe40000001235 */
[----:B------:R-:W-:-:S02]  /*246d0*/  SHF.R.U64 R3, R48, 0x10, R49 ;  /* 0x0000001030037819 */ /* 0x000fc40000001231 */
[C---:B------:R-:W-:Y:S02]  /*246e0*/  PRMT R6, R104.reuse, 0x5410, R2 ;  /* 0x0000541068067816 */ /* 0x040fe40000000002 */
[----:B----4-:R-:W-:Y:S02]  /*246f0*/  SHF.R.U32.HI R13, RZ, 0x10, R53 ;  /* 0x00000010ff0d7819 */ /* 0x010fe40000011635 */
[C---:B------:R-:W-:Y:S02]  /*24700*/  PRMT R2, R103.reuse, 0x5432, R4 ;  /* 0x0000543267027816 */ /* 0x040fe40000000004 */
[----:B------:R-:W-:Y:S02]  /*24710*/  PRMT R3, R104, 0x5432, R3 ;  /* 0x0000543268037816 */ /* 0x000fe40000000003 */
[----:B------:R-:W-:Y:S01]  /*24720*/  PRMT R4, R103, 0x5410, R13 ;  /* 0x0000541067047816 */ /* 0x000fe2000000000d */
[----:B------:R-:W-:Y:S01]  /*24730*/  IMAD.U32 R27, R2, 0x10000, RZ ;  /* 0x00010000021b7824 */ /* 0x000fe200078e00ff */
[----:B------:R-:W-:Y:S01]  /*24740*/  SHF.R.U64 R23, R54, 0x10, R55 ;  /* 0x0000001036177819 */ /* 0x000fe20000001237 */
[----:B------:R-:W-:Y:S01]  /*24750*/  IMAD.U32 R28, R3, 0x10000, RZ ;  /* 0x00010000031c7824 */ /* 0x000fe200078e00ff */
[----:B------:R-:W-:-:S02]  /*24760*/  SHF.R.U64 R22, R50, 0x10, R51 ;  /* 0x0000001032167819 */ /* 0x000fc40000001233 */
[----:B------:R-:W-:Y:S02]  /*24770*/  SHF.R.U32.HI R25, RZ, 0x10, R55 ;  /* 0x00000010ff197819 */ /* 0x000fe40000011637 */
[----:B------:R-:W-:Y:S01]  /*24780*/  SHF.R.U32.HI R24, RZ, 0x10, R51 ;  /* 0x00000010ff187819 */ /* 0x000fe20000011633 */
[----:B--2---:R-:W-:-:S04]  /*24790*/  IMAD.U32 R13, R8, 0x10000, RZ ;  /* 0x00010000080d7824 */ /* 0x004fc800078e00ff */
[CC--:B------:R-:W-:Y:S02]  /*247a0*/  FMUL.FTZ R26, R13.reuse, R27.reuse ;  /* 0x0000001b0d1a7220 */ /* 0x0c0fe40000410000 */
        /* <DEDUP_REMOVED lines=8> */
[----:B------:R-:W-:Y:S02]  /*24830*/  IMAD.U32 R16, R17, 0x10000, RZ ;  /* 0x0001000011107824 */ /* 0x000fe400078e00ff */
[CC--:B------:R-:W-:Y:S02]  /*24840*/  FMUL.FTZ R3, R2.reuse, R13.reuse ;  /* 0x0000000d02037220 */ /* 0x0c0fe40000410000 */
[-C--:B------:R-:W-:Y:S02]  /*24850*/  FMUL.FTZ R2, R2, R26.reuse ;  /* 0x0000001a02027220 */ /* 0x080fe40000410000 */
[C---:B------:R-:W-:Y:S02]  /*24860*/  FFMA.FTZ R32, R8.reuse, R26, -R3 ;  /* 0x0000001a08207223 */ /* 0x040fe40000010803 */
[----:B------:R-:W-:Y:S02]  /*24870*/  FFMA.FTZ R31, R8, R13, R2 ;  /* 0x0000000d081f7223 */ /* 0x000fe40000010002 */
[----:B------:R-:W-:-:S02]  /*24880*/  IMAD.U32 R8, R4, 0x10000, RZ ;  /* 0x0001000004087824 */ /* 0x000fc400078e00ff */
[----:B------:R-:W-:Y:S02]  /*24890*/  IMAD.U32 R13, R9, 0x10000, RZ ;  /* 0x00010000090d7824 */ /* 0x000fe400078e00ff */
[C---:B------:R-:W-:Y:S01]  /*248a0*/  IMAD.U32 R3, R6.reuse, 0x10000, RZ ;  /* 0x0001000006037824 */ /* 0x040fe200078e00ff */
[----:B------:R-:W-:Y:S01]  /*248b0*/  LOP3.LUT R6, R6, 0xffff0000, RZ, 0xc0, !PT ;  /* 0xffff000006067812 */ /* 0x000fe200078ec0ff */
[----:B------:R-:W-:-:S04]  /*248c0*/  FMUL.FTZ R2, R13, R8 ;  /* 0x000000080d027220 */ /* 0x000fc80000410000 */
[-C--:B------:R-:W-:Y:S02]  /*248d0*/  FFMA.FTZ R30, R16, R3.reuse, -R2 ;  /* 0x00000003101e7223 */ /* 0x080fe40000010802 */
[----:B------:R-:W-:Y:S01]  /*248e0*/  FMUL.FTZ R2, R13, R3 ;  /* 0x000000030d027220 */ /* 0x000fe20000410000 */
[----:B------:R-:W-:Y:S01]  /*248f0*/  LOP3.LUT R3, R9, 0xffff0000, RZ, 0xc0, !PT ;  /* 0xffff000009037812 */ /* 0x000fe200078ec0ff */
[----:B------:R-:W-:Y:S02]  /*24900*/  IMAD.U32 R13, R18, 0x10000, RZ ;  /* 0x00010000120d7824 */ /* 0x000fe400078e00ff */
[----:B------:R-:W-:Y:S01]  /*24910*/  FFMA.FTZ R29, R16, R8, R2 ;  /* 0x00000008101d7223 */ /* 0x000fe20000010002 */
[----:B------:R-:W-:Y:S02]  /*24920*/  LOP3.LUT R8, R4, 0xffff0000, RZ, 0xc0, !PT ;  /* 0xffff000004087812 */ /* 0x000fe400078ec0ff */
[----:B------:R-:W-:-:S03]  /*24930*/  LOP3.LUT R2, R17, 0xffff0000, RZ, 0xc0, !PT ;  /* 0xffff000011027812 */ /* 0x000fc600078ec0ff */
[C---:B------:R-:W-:Y:S02]  /*24940*/  FMUL.FTZ R4, R3.reuse, R8 ;  /* 0x0000000803047220 */ /* 0x040fe40000410000 */
[-C--:B------:R-:W-:Y:S02]  /*24950*/  FMUL.FTZ R3, R3, R6.reuse ;  /* 0x0000000603037220 */ /* 0x080fe40000410000 */
[C---:B------:R-:W-:Y:S02]  /*24960*/  FFMA.FTZ R17, R2.reuse, R6, -R4 ;  /* 0x0000000602117223 */ /* 0x040fe40000010804 */
[----:B------:R-:W-:Y:S01]  /*24970*/  FFMA.FTZ R28, R2, R8, R3 ;  /* 0x00000008021c7223 */ /* 0x000fe20000010003 */
[C---:B------:R-:W-:Y:S01]  /*24980*/  PRMT R2, R105.reuse, 0x5410, R23 ;  /* 0x0000541069027816 */ /* 0x040fe20000000017 */
[----:B------:R-:W-:Y:S01]  /*24990*/  IMAD.U32 R4, R10, 0x10000, RZ ;  /* 0x000100000a047824 */ /* 0x000fe200078e00ff */
[----:B------:R-:W-:Y:S01]  /*249a0*/  PRMT R3, R105, 0x5432, R22 ;  /* 0x0000543269037816 */ /* 0x000fe20000000016 */
[----:B------:R-:W-:Y:S01]  /*249b0*/  IMAD.U32 R22, R19, 0x10000, RZ ;  /* 0x0001000013167824 */ /* 0x000fe200078e00ff */
[----:B------:R-:W-:Y:S01]  /*249c0*/  F2FP.BF16.PACK_AB R17, R17, R30 ;  /* 0x0000001e1111723e */ /* 0x000fe200000010ff */
[----:B------:R-:W-:-:S02]  /*249d0*/  IMAD.U32 R8, R2, 0x10000, RZ ;  /* 0x0001000002087824 */ /* 0x000fc400078e00ff */
[----:B------:R-:W-:Y:S02]  /*249e0*/  IMAD.U32 R9, R3, 0x10000, RZ ;  /* 0x0001000003097824 */ /* 0x000fe400078e00ff */
[CC--:B------:R-:W-:Y:S02]  /*249f0*/  FMUL.FTZ R6, R4.reuse, R8.reuse ;  /* 0x0000000804067220 */ /* 0x0c0fe40000410000 */
[-C--:B------:R-:W-:Y:S02]  /*24a00*/  FMUL.FTZ R4, R4, R9.reuse ;  /* 0x0000000904047220 */ /* 0x080fe40000410000 */
[C---:B------:R-:W-:Y:S01]  /*24a10*/  FFMA.FTZ R27, R13.reuse, R9, -R6 ;  /* 0x000000090d1b7223 */ /* 0x040fe20000010806 */
[C---:B------:R-:W-:Y:S01]  /*24a20*/  PRMT R6, R106.reuse, 0x5432, R24 ;  /* 0x000054326a067816 */ /* 0x040fe20000000018 */
[----:B------:R-:W-:Y:S01]  /*24a30*/  FFMA.FTZ R26, R13, R8, R4 ;  /* 0x000000080d1a7223 */ /* 0x000fe20000010004 */
[----:B------:R-:W-:Y:S01]  /*24a40*/  PRMT R4, R106, 0x5410, R25 ;  /* 0x000054106a047816 */ /* 0x000fe20000000019 */
[----:B------:R-:W-:-:S02]  /*24a50*/  IMAD.U32 R8, R11, 0x10000, RZ ;  /* 0x000100000b087824 */ /* 0x000fc400078e00ff */
[----:B------:R-:W-:Y:S02]  /*24a60*/  IMAD.U32 R16, R6, 0x10000, RZ ;  /* 0x0001000006107824 */ /* 0x000fe400078e00ff */
[----:B------:R-:W-:-:S04]  /*24a70*/  IMAD.U32 R13, R4, 0x10000, RZ ;  /* 0x00010000040d7824 */ /* 0x000fc800078e00ff */
[CC--:B------:R-:W-:Y:S02]  /*24a80*/  FMUL.FTZ R9, R8.reuse, R13.reuse ;  /* 0x0000000d08097220 */ /* 0x0c0fe40000410000 */
[-C--:B------:R-:W-:Y:S02]  /*24a90*/  FMUL.FTZ R8, R8, R16.reuse ;  /* 0x0000001008087220 */ /* 0x080fe40000410000 */
[C---:B------:R-:W-:Y:S01]  /*24aa0*/  FFMA.FTZ R23, R22.reuse, R16, -R9 ;  /* 0x0000001016177223 */ /* 0x040fe20000010809 */
[----:B------:R-:W-:Y:S01]  /*24ab0*/  LOP3.LUT R9, R3, 0xffff0000, RZ, 0xc0, !PT ;  /* 0xffff000003097812 */ /* 0x000fe200078ec0ff */
[----:B------:R-:W-:Y:S01]  /*24ac0*/  FFMA.FTZ R22, R22, R13, R8 ;  /* 0x0000000d16167223 */ /* 0x000fe20000010008 */
[----:B------:R-:W-:Y:S02]  /*24ad0*/  LOP3.LUT R8, R2, 0xffff0000, RZ, 0xc0, !PT ;  /* 0xffff000002087812 */ /* 0x000fe400078ec0ff */
[----:B------:R-:W-:Y:S02]  /*24ae0*/  LOP3.LUT R3, R10, 0xffff0000, RZ, 0xc0, !PT ;  /* 0xffff00000a037812 */ /* 0x000fe400078ec0ff */
[----:B------:R-:W-:-:S02]  /*24af0*/  LOP3.LUT R13, R18, 0xffff0000, RZ, 0xc0, !PT ;  /* 0xffff0000120d7812 */ /* 0x000fc400078ec0ff */
[----:B------:R-:W-:Y:S01]  /*24b00*/  F2FP.BF16.PACK_AB R16, R32, R34 ;  /* 0x000000222010723e */ /* 0x000fe200000010ff */
[CC--:B------:R-:W-:Y:S02]  /*24b10*/  FMUL.FTZ R2, R3.reuse, R8.reuse ;  /* 0x0000000803027220 */ /* 0x0c0fe40000410000 */
[-C--:B------:R-:W-:Y:S02]  /*24b20*/  FMUL.FTZ R3, R3, R9.reuse ;  /* 0x0000000903037220 */ /* 0x080fe40000410000 */
[C---:B------:R-:W-:Y:S01]  /*24b30*/  FFMA.FTZ R10, R13.reuse, R9, -R2 ;  /* 0x000000090d0a7223 */ /* 0x040fe20000010802 */
[----:B------:R-:W-:Y:S01]  /*24b40*/  LOP3.LUT R9, R4, 0xffff0000, RZ, 0xc0, !PT ;  /* 0xffff000004097812 */ /* 0x000fe200078ec0ff */
[----:B------:R-:W-:Y:S01]  /*24b50*/  FFMA.FTZ R13, R13, R8, R3 ;  /* 0x000000080d0d7223 */ /* 0x000fe20000010003 */
[----:B------:R-:W-:Y:S02]  /*24b60*/  LOP3.LUT R3, R11, 0xffff0000, RZ, 0xc0, !PT ;  /* 0xffff00000b037812 */ /* 0x000fe400078ec0ff */
[----:B------:R-:W-:-:S02]  /*24b70*/  LOP3.LUT R8, R6, 0xffff0000, RZ, 0xc0, !PT ;  /* 0xffff000006087812 */ /* 0x000fc400078ec0ff */
[----:B------:R-:W-:Y:S01]  /*24b80*/  LOP3.LUT R2, R19, 0xffff0000, RZ, 0xc0, !PT ;  /* 0xffff000013027812 */ /* 0x000fe200078ec0ff */
[C---:B------:R-:W-:Y:S01]  /*24b90*/  FMUL.FTZ R6, R3.reuse, R9 ;  /* 0x0000000903067220 */ /* 0x040fe20000410000 */
[----:B------:R-:W-:Y:S01]  /*24ba0*/  F2FP.BF16.PACK_AB R18, R10, R27 ;  /* 0x0000001b0a12723e */ /* 0x000fe200000010ff */
[----:B------:R-:W-:Y:S01]  /*24bb0*/  FMUL.FTZ R4, R3, R8 ;  /* 0x0000000803047220 */ /* 0x000fe20000410000 */
[----:B------:R-:W-:Y:S01]  /*24bc0*/  F2FP.BF16.PACK_AB R10, R13, R26 ;  /* 0x0000001a0d0a723e */ /* 0x000fe200000010ff */
[C---:B------:R-:W-:Y:S01]  /*24bd0*/  FFMA.FTZ R3, R2.reuse, R8, -R6 ;  /* 0x0000000802037223 */ /* 0x040fe20000010806 */
[----:B------:R-:W-:Y:S01]  /*24be0*/  F2FP.BF16.PACK_AB R8, R31, R33 ;  /* 0x000000211f08723e */ /* 0x000fe200000010ff */
[----:B------:R-:W-:Y:S01]  /*24bf0*/  FFMA.FTZ R2, R2, R9, R4 ;  /* 0x0000000902027223 */ /* 0x000fe20000010004 */
[----:B------:R-:W-:Y:S02]  /*24c00*/  F2FP.BF16.PACK_AB R9, R28, R29 ;  /* 0x0000001d1c09723e */ /* 0x000fe400000010ff */
[----:B------:R-:W-:-:S02]  /*24c10*/  F2FP.BF16.PACK_AB R19, R3, R23 ;  /* 0x000000170313723e */ /* 0x000fc400000010ff */
[----:B------:R-:W-:-:S03]  /*24c20*/  F2FP.BF16.PACK_AB R11, R2, R22 ;  /* 0x00000016020b723e */ /* 0x000fc600000010ff */
[----:B------:R1:W-:Y:S04]  /*24c30*/  ST.E.128 [R14.64], R16 ;  /* 0x000000100e007985 */ /* 0x0003e8000c101d04 */
[----:B------:R1:W-:Y:S02]  /*24c40*/  ST.E.128 [R20.64], R8 ;  /* 0x0000000814007985 */ /* 0x0003e4000c101d04 */
.L_x_3235:
[----:B------:R-:W-:Y:S05]  /*24c50*/  BSYNC B0 ;  /* 0x0000000000007941 */ /* 0x000fea0003800000 */
.L_x_3234:
[----:B--2---:R-:W-:-:S04]  /*24c60*/  IADD3 R3, R45, 0x40, RZ ;  /* 0x000000402d037810 */ /* 0x004fc80007ffe0ff */
[----:B------:R-:W-:-:S13]  /*24c70*/  ISETP.GE.AND P0, PT, R3, R0, PT ;  /* 0x000000000300720c */ /* 0x000fda0003f06270 */
[----:B------:R-:W-:Y:S05]  /*24c80*/  @P0 BRA `(.L_x_3233) ;  /* 0x0000077000000947 */ /* 0x000fea0003800000 */
[----:B------:R-:W-:Y:S01]  /*24c90*/  SHF.R.S32.HI R6, RZ, 0x1f, R3 ;  /* 0x0000001fff067819 */ /* 0x000fe20000011403 */
[----:B-1----:R-:W-:Y:S01]  /*24ca0*/  IMAD.SHL.U32 R8, R35, 0x40, RZ ;  /* 0x0000004023087824 */ /* 0x002fe200078e00ff */
[----:B------:R-:W-:Y:S02]  /*24cb0*/  SHF.R.S32.HI R9, RZ, 0x1f, R35 ;  /* 0x0000001fff097819 */ /* 0x000fe40000011423 */
[CC--:B------:R-:W-:Y:S02]  /*24cc0*/  LEA.HI R4, R6.reuse, R3.reuse, RZ, 0x3 ;  /* 0x0000000306047211 */ /* 0x0c0fe400078f18ff */
[----:B------:R-:W-:Y:S02]  /*24cd0*/  LEA.HI R10, R6, R3, RZ, 0x6 ;  /* 0x00000003060a7211 */ /* 0x000fe400078f30ff */
[----:B------:R-:W-:Y:S02]  /*24ce0*/  SHF.R.S32.HI R2, RZ, 0x3, R4 ;  /* 0x00000003ff027819 */ /* 0x000fe40000011404 */
[----:B------:R-:W-:-:S02]  /*24cf0*/  LOP3.LUT R3, R8, 0x1c0, RZ, 0xc0, !PT ;  /* 0x000001c008037812 */ /* 0x000fc400078ec0ff */
[----:B------:R-:W-:Y:S02]  /*24d00*/  LEA.HI R2, R0, R2, RZ, 0x1d ;  /* 0x0000000200027211 */ /* 0x000fe400078fe8ff */
[----:B------:R-:W-:Y:S02]  /*24d10*/  LEA.HI R9, R9, R35, RZ, 0x3 ;  /* 0x0000002309097211 */ /* 0x000fe400078f18ff */
[----:B------:R-:W-:Y:S01]  /*24d20*/  SHF.R.S32.HI R6, RZ, 0x1f, R2 ;  /* 0x0000001fff067819 */ /* 0x000fe20000011402 */
[----:B------:R-:W-:Y:S01]  /*24d30*/  IMAD.SHL.U32 R8, R2, 0x8, RZ ;  /* 0x0000000802087824 */ /* 0x000fe200078e00ff */
[----:B------:R-:W-:Y:S01]  /*24d40*/  LOP3.LUT R11, R3, 0x38, R4, 0xf8, !PT ;  /* 0x00000038030b7812 */ /* 0x000fe200078ef804 */
[----:B------:R-:W-:Y:S01]  /*24d50*/  IMAD.SHL.U32 R9, R9, 0x40, RZ ;  /* 0x0000004009097824 */ /* 0x000fe200078e00ff */
[----:B------:R-:W-:Y:S01]  /*24d60*/  LEA.HI R2, R6, R2, RZ, 0x3 ;  /* 0x0000000206027211 */ /* 0x000fe200078f18ff */
[----:B------:R-:W-:Y:S01]  /*24d70*/  IMAD.SHL.U32 R6, R10, 0x80, RZ ;  /* 0x000000800a067824 */ /* 0x000fe200078e00ff */
[----:B------:R-:W-:-:S02]  /*24d80*/  LOP3.LUT R8, R3, 0x38, R8, 0xf8, !PT ;  /* 0x0000003803087812 */ /* 0x000fc400078ef808 */
[----:B------:R-:W-:Y:S01]  /*24d90*/  SHF.R.U32.HI R3, RZ, 0x3, R3 ;  /* 0x00000003ff037819 */ /* 0x000fe20000011603 */
[----:B------:R-:W-:Y:S01]  /*24da0*/  IMAD.SHL.U32 R4, R2, 0x400, RZ ;  /* 0x0000040002047824 */ /* 0x000fe200078e00ff */
[----:B------:R-:W-:Y:S02]  /*24db0*/  LOP3.LUT R2, R9, 0xfffffe00, RZ, 0xc0, !PT ;  /* 0xfffffe0009027812 */ /* 0x000fe400078ec0ff */
[-C--:B------:R-:W-:Y:S02]  /*24dc0*/  LOP3.LUT R9, R8, R3.reuse, RZ, 0x3c, !PT ;  /* 0x0000000308097212 */ /* 0x080fe400078e3cff */
[----:B------:R-:W-:Y:S02]  /*24dd0*/  LOP3.LUT R4, R4, 0xffffe000, RZ, 0xc0, !PT ;  /* 0xffffe00004047812 */ /* 0x000fe400078ec0ff */
[----:B------:R-:W-:Y:S02]  /*24de0*/  LOP3.LUT R8, R11, R3, RZ, 0x3c, !PT ;  /* 0x000000030b087212 */ /* 0x000fe400078e3cff */
[----:B------:R-:W-:-:S02]  /*24df0*/  IADD3 R4, R9, R4, R2 ;  /* 0x0000000409047210 */ /* 0x000fc40007ffe002 */
[----:B------:R-:W-:-:S03]  /*24e00*/  LOP3.LUT R3, R6, 0xffffe000, RZ, 0xc0, !PT ;  /* 0xffffe00006037812 */ /* 0x000fc600078ec0ff */
[----:B-----5:R-:W-:Y:S01]  /*24e10*/  IMAD.WIDE.U32 R20, R4, 0x2, R38 ;  /* 0x0000000204147825 */ /* 0x020fe200078e0026 */
[----:B------:R-:W-:-:S04]  /*24e20*/  IADD3 R2, R8, R3, R2 ;  /* 0x0000000308027210 */ /* 0x000fc80007ffe002 */
[----:B------:R-:W2:Y:S01]  /*24e30*/  LD.E.128 R8, [R20.64] ;  /* 0x0000000414087980 */ /* 0x000ea2000c101d00 */
[----:B------:R-:W-:-:S05]  /*24e40*/  IMAD.WIDE.U32 R14, R2, 0x2, R38 ;  /* 0x00000002020e7825 */ /* 0x000fca00078e0026 */
[----:B------:R-:W3:Y:S01]  /*24e50*/  LD.E.128 R16, [R14.64] ;  /* 0x000000040e107980 */ /* 0x000ee2000c101d00 */
[----:B------:R-:W-:Y:S02]  /*24e60*/  SHF.R.U64 R2, R56, 0x10, R57 ;  /* 0x0000001038027819 */ /* 0x000fe40000001239 */
[----:B------:R-:W-:Y:S02]  /*24e70*/  SHF.R.U64 R3, R60, 0x10, R61 ;  /* 0x000000103c037819 */ /* 0x000fe4000000123d */
[C---:B------:R-:W-:Y:S02]  /*24e80*/  PRMT R2, R107.reuse, 0x5410, R2 ;  /* 0x000054106b027816 */ /* 0x040fe40000000002 */
[----:B------:R-:W-:-:S03]  /*24e90*/  PRMT R3, R107, 0x5432, R3 ;  /* 0x000054326b037816 */ /* 0x000fc60000000003 */
[----:B----4-:R-:W-:Y:S02]  /*24ea0*/  IMAD.U32 R13, R2, 0x10000, RZ ;  /* 0x00010000020d7824 */ /* 0x010fe400078e00ff */
[----:B------:R-:W-:Y:S02]  /*24eb0*/  IMAD.U32 R22, R3, 0x10000, RZ ;  /* 0x0001000003167824 */ /* 0x000fe400078e00ff */
[----:B--2---:R-:W-:-:S04]  /*24ec0*/  IMAD.U32 R4, R8, 0x10000, RZ ;  /* 0x0001000008047824 */ /* 0x004fc800078e00ff */
[-C--:B------:R-:W-:Y:S02]  /*24ed0*/  FMUL.FTZ R6, R4, R13.reuse ;  /* 0x0000000d04067220 */ /* 0x080fe40000410000 */
[----:B---3--:R-:W-:Y:S02]  /*24ee0*/  IMAD.U32 R23, R16, 0x10000, RZ ;  /* 0x0001000010177824 */ /* 0x008fe400078e00ff */
[-C--:B------:R-:W-:Y:S02]  /*24ef0*/  FMUL.FTZ R4, R4, R22.reuse ;  /* 0x0000001604047220 */ /* 0x080fe40000410000 */
[C---:B------:R-:W-:Y:S02]  /*24f00*/  FFMA.FTZ R33, R23.reuse, R22, -R6 ;  /* 0x0000001617217223 */ /* 0x040fe40000010806 */
[----:B------:R-:W-:Y:S01]  /*24f10*/  FFMA.FTZ R32, R23, R13, R4 ;  /* 0x0000000d17207223 */ /* 0x000fe20000010004 */
[----:B------:R-:W-:Y:S02]  /*24f20*/  LOP3.LUT R13, R2, 0xffff0000, RZ, 0xc0, !PT ;  /* 0xffff0000020d7812 */ /* 0x000fe400078ec0ff */
[----:B------:R-:W-:-:S02]  /*24f30*/  LOP3.LUT R2, R8, 0xffff0000, RZ, 0xc0, !PT ;  /* 0xffff000008027812 */ /* 0x000fc400078ec0ff */
[----:B------:R-:W-:Y:S02]  /*24f40*/  LOP3.LUT R22, R3, 0xffff0000, RZ, 0xc0, !PT ;  /* 0xffff000003167812 */ /* 0x000fe400078ec0ff */
[----:B------:R-:W-:Y:S01]  /*24f50*/  LOP3.LUT R8, R16, 0xffff0000, RZ, 0xc0, !PT ;  /* 0xffff000010087812 */ /* 0x000fe200078ec0ff */
[C---:B------:R-:W-:Y:S01]  /*24f60*/  FMUL.FTZ R3, R2.reuse, R13 ;  /* 0x0000000d02037220 */ /* 0x040fe20000410000 */
[----:B------:R-:W-:Y:S01]  /*24f70*/  SHF.R.U32.HI R6, RZ, 0x10, R57 ;  /* 0x00000010ff067819 */ /* 0x000fe20000011639 */
[----:B------:R-:W-:Y:S01]  /*24f80*/  FMUL.FTZ R2, R2, R22 ;  /* 0x0000001602027220 */ /* 0x000fe20000410000 */
[----:B------:R-:W-:-:S03]  /*24f90*/  SHF.R.U32.HI R4, RZ, 0x10, R61 ;  /* 0x00000010ff047819 */ /* 0x000fc6000001163d */
[----:B------:R-:W-:Y:S01]  /*24fa0*/  FFMA.FTZ R30, R8, R13, R2 ;  /* 0x0000000d081e7223 */ /* 0x000fe20000010002 */
[C---:B------:R-:W-:Y:S02]  /*24fb0*/  PRMT R2, R108.reuse, 0x5410, R6 ;  /* 0x000054106c027816 */ /* 0x040fe40000000006 */
[----:B------:R-:W-:Y:S01]  /*24fc0*/  PRMT R4, R108, 0x5432, R4 ;  /* 0x000054326c047816 */ /* 0x000fe20000000004 */
[----:B------:R-:W-:Y:S02]  /*24fd0*/  FFMA.FTZ R31, R8, R22, -R3 ;  /* 0x00000016081f7223 */ /* 0x000fe40000010803 */
[----:B------:R-:W-:Y:S02]  /*24fe0*/  IMAD.U32 R8, R2, 0x10000, RZ ;  /* 0x0001000002087824 */ /* 0x000fe400078e00ff */
[----:B------:R-:W-:Y:S02]  /*24ff0*/  IMAD.U32 R3, R9, 0x10000, RZ ;  /* 0x0001000009037824 */ /* 0x000fe400078e00ff */
[----:B------:R-:W-:-:S02]  /*25000*/  IMAD.U32 R13, R4, 0x10000, RZ ;  /* 0x00010000040d7824 */ /* 0x000fc400078e00ff */
[-C--:B------:R-:W-:Y:S02]  /*25010*/  FMUL.FTZ R6, R3, R8.reuse ;  /* 0x0000000803067220 */ /* 0x080fe40000410000 */
[----:B------:R-:W-:Y:S02]  /*25020*/  IMAD.U32 R16, R17, 0x10000, RZ ;  /* 0x0001000011107824 */ /* 0x000fe400078e00ff */
[-C--:B------:R-:W-:Y:S01]  /*25030*/  FMUL.FTZ R3, R3, R13.reuse ;  /* 0x0000000d03037220 */ /* 0x080fe20000410000 */
[----:B------:R-:W-:Y:S02]  /*25040*/  LOP3.LUT R24, R2, 0xffff0000, RZ, 0xc0, !PT ;  /* 0xffff000002187812 */ /* 0x000fe400078ec0ff */
[----:B------:R-:W-:Y:S01]  /*25050*/  LOP3.LUT R23, R4, 0xffff0000, RZ, 0xc0, !PT ;  /* 0xffff000004177812 */ /* 0x000fe200078ec0ff */
[C---:B------:R-:W-:Y:S01]  /*25060*/  FFMA.FTZ R28, R16.reuse, R8, R3 ;  /* 0x00000008101c7223 */ /* 0x040fe20000010003 */
[----:B------:R-:W-:Y:S01]  /*25070*/  LOP3.LUT R3, R9, 0xffff0000, RZ, 0xc0, !PT ;  /* 0xffff000009037812 */ /* 0x000fe200078ec0ff */
[----:B------:R-:W-:Y:S01]  /*25080*/  FFMA.FTZ R29, R16, R13, -R6 ;  /* 0x0000000d101d7223 */ /* 0x000fe20000010806 */
[----:B------:R-:W-:-:S02]  /*25090*/  SHF.R.U64 R8, R58, 0x10, R59 ;  /* 0x000000103a087819 */ /* 0x000fc4000000123b */
[----:B------:R-:W-:Y:S01]  /*250a0*/  SHF.R.U64 R6, R62, 0x10, R63 ;  /* 0x000000103e067819 */ /* 0x000fe2000000123f */
[-C--:B------:R-:W-:Y:S01]  /*250b0*/  FMUL.FTZ R9, R3, R24.reuse ;  /* 0x0000001803097220 */ /* 0x080fe20000410000 */
[----:B------:R-:W-:Y:S01]  /*250c0*/  LOP3.LUT R2, R17, 0xffff0000, RZ, 0xc0, !PT ;  /* 0xffff000011027812 */ /* 0x000fe200078ec0ff */
[-C--:B------:R-:W-:Y:S01]  /*250d0*/  FMUL.FTZ R4, R3, R23.reuse ;  /* 0x0000001703047220 */ /* 0x080fe20000410000 */
[----:B------:R-:W-:Y:S02]  /*250e0*/  PRMT R3, R109, 0x5410, R8 ;  /* 0x000054106d037816 */ /* 0x000fe40000000008 */
[----:B------:R-:W-:Y:S01]  /*250f0*/  PRMT R13, R110, 0x5410, R6 ;  /* 0x000054106e0d7816 */ /* 0x000fe20000000006 */
[C---:B------:R-:W-:Y:S01]  /*25100*/  FFMA.FTZ R27, R2.reuse, R23, -R9 ;  /* 0x00000017021b7223 */ /* 0x040fe20000010809 */
[----:B------:R-:W-:Y:S01]  /*25110*/  SHF.R.U32.HI R16, RZ, 0x10, R63 ;  /* 0x00000010ff107819 */ /* 0x000fe2000001163f */
[----:B------:R-:W-:Y:S01]  /*25120*/  FFMA.FTZ R26, R2, R24, R4 ;  /* 0x00000018021a7223 */ /* 0x000fe20000010004 */
[----:B------:R-:W-:Y:S01]  /*25130*/  SHF.R.U32.HI R22, RZ, 0x10, R59 ;  /* 0x00000010ff167819 */ /* 0x000fe2000001163b */
[----:B------:R-:W-:-:S02]  /*25140*/  IMAD.U32 R9, R3, 0x10000, RZ ;  /* 0x0001000003097824 */ /* 0x000fc400078e00ff */
[----:B------:R-:W-:Y:S02]  /*25150*/  IMAD.U32 R2, R10, 0x10000, RZ ;  /* 0x000100000a027824 */ /* 0x000fe400078e00ff */
[----:B------:R-:W-:Y:S01]  /*25160*/  IMAD.U32 R17, R13, 0x10000, RZ ;  /* 0x000100000d117824 */ /* 0x000fe200078e00ff */
[----:B------:R-:W-:Y:S01]  /*25170*/  PRMT R8, R110, 0x5432, R16 ;  /* 0x000054326e087816 */ /* 0x000fe20000000010 */
[----:B------:R-:W-:Y:S01]  /*25180*/  FMUL.FTZ R4, R2, R9 ;  /* 0x0000000902047220 */ /* 0x000fe20000410000 */
[----:B------:R-:W-:Y:S01]  /*25190*/  PRMT R6, R109, 0x5432, R22 ;  /* 0x000054326d067816 */ /* 0x000fe20000000016 */
[----:B------:R-:W-:Y:S02]  /*251a0*/  IMAD.U32 R16, R18, 0x10000, RZ ;  /* 0x0001000012107824 */ /* 0x000fe400078e00ff */
[----:B------:R-:W-:-:S04]  /*251b0*/  FMUL.FTZ R2, R2, R17 ;  /* 0x0000001102027220 */ /* 0x000fc80000410000 */
[----:B------:R-:W-:Y:S02]  /*251c0*/  FFMA.FTZ R24, R16, R9, R2 ;  /* 0x0000000910187223 */ /* 0x000fe40000010002 */
[----:B------:R-:W-:Y:S02]  /*251d0*/  IMAD.U32 R9, R6, 0x10000, RZ ;  /* 0x0001000006097824 */ /* 0x000fe400078e00ff */
[----:B------:R-:W-:Y:S02]  /*251e0*/  IMAD.U32 R2, R11, 0x10000, RZ ;  /* 0x000100000b027824 */ /* 0x000fe400078e00ff */
[----:B------:R-:W-:Y:S02]  /*251f0*/  FFMA.FTZ R25, R16, R17, -R4 ;  /* 0x0000001110197223 */ /* 0x000fe40000010804 */
[----:B------:R-:W-:Y:S02]  /*25200*/  IMAD.U32 R16, R8, 0x10000, RZ ;  /* 0x0001000008107824 */ /* 0x000fe400078e00ff */
[----:B------:R-:W-:-:S02]  /*25210*/  IMAD.U32 R17, R19, 0x10000, RZ ;  /* 0x0001000013117824 */ /* 0x000fc400078e00ff */
[CC--:B------:R-:W-:Y:S02]  /*25220*/  FMUL.FTZ R4, R2.reuse, R9.reuse ;  /* 0x0000000902047220 */ /* 0x0c0fe40000410000 */
[-C--:B------:R-:W-:Y:S02]  /*25230*/  FMUL.FTZ R2, R2, R16.reuse ;  /* 0x0000001002027220 */ /* 0x080fe40000410000 */
[----:B------:R-:W-:Y:S01]  /*25240*/  FFMA.FTZ R23, R17, R16, -R4 ;  /* 0x0000001011177223 */ /* 0x000fe20000010804 */
[----:B------:R-:W-:Y:S02]  /*25250*/  LOP3.LUT R16, R3, 0xffff0000, RZ, 0xc0, !PT ;  /* 0xffff000003107812 */ /* 0x000fe400078ec0ff */
[----:B------:R-:W-:Y:S01]  /*25260*/  LOP3.LUT R3, R10, 0xffff0000, RZ, 0xc0, !PT ;  /* 0xffff00000a037812 */ /* 0x000fe200078ec0ff */
[----:B------:R-:W-:Y:S01]  /*25270*/  FFMA.FTZ R22, R17, R9, R2 ;  /* 0x0000000911167223 */ /* 0x000fe20000010002 */
[----:B------:R-:W-:Y:S02]  /*25280*/  LOP3.LUT R10, R13, 0xffff0000, RZ, 0xc0, !PT ;  /* 0xffff00000d0a7812 */ /* 0x000fe400078ec0ff */
[----:B------:R-:W-:-:S02]  /*25290*/  LOP3.LUT R9, R18, 0xffff0000, RZ, 0xc0, !PT ;  /* 0xffff000012097812 */ /* 0x000fc400078ec0ff */
[----:B------:R-:W-:Y:S01]  /*252a0*/  LOP3.LUT R13, R6, 0xffff0000, RZ, 0xc0, !PT ;  /* 0xffff0000060d7812 */ /* 0x000fe200078ec0ff */
[----:B------:R-:W-:Y:S01]  /*252b0*/  FMUL.FTZ R6, R3, R16 ;  /* 0x0000001003067220 */ /* 0x000fe20000410000 */
[----:B------:R-:W-:Y:S02]  /*252c0*/  LOP3.LUT R2, R11, 0xffff0000, RZ, 0xc0, !PT ;  /* 0xffff00000b027812 */ /* 0x000fe400078ec0ff */
[----:B------:R-:W-:Y:S01]  /*252d0*/  LOP3.LUT R11, R8, 0xffff0000, RZ, 0xc0, !PT ;  /* 0xffff0000080b7812 */ /* 0x000fe200078ec0ff */
[-C--:B------:R-:W-:Y:S01]  /*252e0*/  FMUL.FTZ R8, R3, R10.reuse ;  /* 0x0000000a03087220 */ /* 0x080fe20000410000 */
[----:B------:R-:W-:Y:S01]  /*252f0*/  LOP3.LUT R4, R19, 0xffff0000, RZ, 0xc0, !PT ;  /* 0xffff000013047812 */ /* 0x000fe200078ec0ff */
[----:B------:R-:W-:Y:S02]  /*25300*/  FFMA.FTZ R10, R9, R10, -R6 ;  /* 0x0000000a090a7223 */ /* 0x000fe40000010806 */
[C---:B------:R-:W-:Y:S02]  /*25310*/  FMUL.FTZ R6, R2.reuse, R13 ;  /* 0x0000000d02067220 */ /* 0x040fe40000410000 */
[----:B------:R-:W-:-:S02]  /*25320*/  FMUL.FTZ R3, R2, R11 ;  /* 0x0000000b02037220 */ /* 0x000fc40000410000 */
[C---:B------:R-:W-:Y:S02]  /*25330*/  FFMA.FTZ R6, R4.reuse, R11, -R6 ;  /* 0x0000000b04067223 */ /* 0x040fe40000010806 */
[----:B------:R-:W-:Y:S02]  /*25340*/  FFMA.FTZ R2, R9, R16, R8 ;  /* 0x0000001009027223 */ /* 0x000fe40000010008 */
[----:B------:R-:W-:Y:S01]  /*25350*/  FFMA.FTZ R3, R4, R13, R3 ;  /* 0x0000000d04037223 */ /* 0x000fe20000010003 */
[----:B------:R-:W-:Y:S02]  /*25360*/  F2FP.BF16.PACK_AB R16, R31, R33 ;  /* 0x000000211f10723e */ /* 0x000fe400000010ff */
[----:B------:R-:W-:Y:S02]  /*25370*/  F2FP.BF16.PACK_AB R17, R27, R29 ;  /* 0x0000001d1b11723e */ /* 0x000fe400000010ff */
[----:B------:R-:W-:Y:S02]  /*25380*/  F2FP.BF16.PACK_AB R18, R10, R25 ;  /* 0x000000190a12723e */ /* 0x000fe400000010ff */
[----:B------:R-:W-:-:S02]  /*25390*/  F2FP.BF16.PACK_AB R19, R6, R23 ;  /* 0x000000170613723e */ /* 0x000fc400000010ff */
[----:B------:R-:W-:Y:S02]  /*253a0*/  F2FP.BF16.PACK_AB R8, R30, R32 ;  /* 0x000000201e08723e */ /* 0x000fe400000010ff */
[----:B------:R-:W-:Y:S02]  /*253b0*/  F2FP.BF16.PACK_AB R9, R26, R28 ;  /* 0x0000001c1a09723e */ /* 0x000fe400000010ff */
[----:B------:R-:W-:Y:S02]  /*253c0*/  F2FP.BF16.PACK_AB R10, R2, R24 ;  /* 0x00000018020a723e */ /* 0x000fe400000010ff */
[----:B------:R-:W-:Y:S01]  /*253d0*/  F2FP.BF16.PACK_AB R11, R3, R22 ;  /* 0x00000016030b723e */ /* 0x000fe200000010ff */
[----:B------:R1:W-:Y:S04]  /*253e0*/  ST.E.128 [R14.64], R16 ;  /* 0x000000100e007985 */ /* 0x0003e8000c101d04 */
[----:B------:R1:W-:Y:S02]  /*253f0*/  ST.E.128 [R20.64], R8 ;  /* 0x0000000814007985 */ /* 0x0003e4000c101d04 */
.L_x_3233:
[----:B------:R-:W-:Y:S05]  /*25400*/  BSYNC B1 ;  /* 0x0000000000017941 */ /* 0x000fea0003800000 */
.L_x_3232:
[----:B------:R-:W-:Y:S01]  /*25410*/  IADD3 R41, R78, 0x40, RZ ;  /* 0x000000404e297810 */ /* 0x000fe20007ffe0ff */
[----:B------:R-:W-:Y:S03]  /*25420*/  BSSY B1, `(.L_x_3236) ;  /* 0x00000f1000017945 */ /* 0x000fe60003800000 */
[----:B------:R-:W-:-:S13]  /*25430*/  ISETP.GE.AND P0, PT, R41, R76, PT ;  /* 0x0000004c2900720c */ /* 0x000fda0003f06270 */
[----:B------:R-:W-:Y:S05]  /*25440*/  @P0 BRA `(.L_x_3237) ;  /* 0x00000ee000000947 */ /* 0x000fea0003800000 */
[----:B------:R-:W-:Y:S01]  /*25450*/  ISETP.GE.AND P0, PT, R45, R0, PT ;  /* 0x000000002d00720c */ /* 0x000fe20003f06270 */
[----:B------:R-:W-:-:S12]  /*25460*/  BSSY B0, `(.L_x_3238) ;  /* 0x0000072000007945 */ /* 0x000fd80003800000 */
[----:B------:R-:W-:Y:S05]  /*25470*/  @P0 BRA `(.L_x_3239) ;  /* 0x0000070000000947 */ /* 0x000fea0003800000 */
[----:B--2---:R-:W-:Y:S01]  /*25480*/  SHF.R.S32.HI R3, RZ, 0x1f, R41 ;  /* 0x0000001fff037819 */ /* 0x004fe20000011429 */
[----:B------:R-:W-:Y:S01]  /*25490*/  IMAD.SHL.U32 R2, R41, 0x40, RZ ;  /* 0x0000004029027824 */ /* 0x000fe200078e00ff */
[----:B------:R-:W-:Y:S02]  /*254a0*/  LEA.HI R6, R0, R44, RZ, 0x1d ;  /* 0x0000002c00067211 */ /* 0x000fe400078fe8ff */
[----:B------:R-:W-:Y:S02]  /*254b0*/  LEA.HI R3, R3, R41, RZ, 0x3 ;  /* 0x0000002903037211 */ /* 0x000fe400078f18ff */
[----:B-1----:R-:W-:Y:S02]  /*254c0*/  SHF.R.S32.HI R8, RZ, 0x1f, R6 ;  /* 0x0000001fff087819 */ /* 0x002fe40000011406 */
        /* <DEDUP_REMOVED lines=12> */
[----:B-----5:R-:W-:-:S03]  /*25590*/  IMAD.WIDE.U32 R36, R8, 0x2, R38 ;  /* 0x0000000208247825 */ /* 0x020fc600078e0026 */
[----:B------:R-:W-:Y:S02]  /*255a0*/  IADD3 R2, R3, R2, R4 ;  /* 0x0000000203027210 */ /* 0x000fe40007ffe004 */
[----:B------:R-:W2:Y:S03]  /*255b0*/  LD.E.128 R16, [R36.64] ;  /* 0x0000000424107980 */ /* 0x000ea6000c101d00 */
[----:B------:R-:W-:-:S05]  /*255c0*/  IMAD.WIDE.U32 R34, R2, 0x2, R38 ;  /* 0x0000000202227825 */ /* 0x000fca00078e0026 */
[----:B------:R-:W3:Y:S01]  /*255d0*/  LD.E.128 R8, [R34.64] ;  /* 0x0000000422087980 */ /* 0x000ee2000c101d00 */
[----:B----4-:R-:W-:Y:S02]  /*255e0*/  SHF.R.U64 R13, R72, 0x10, R73 ;  /* 0x00000010480d7819 */ /* 0x010fe40000001249 */
        /* <DEDUP_REMOVED lines=89> */
.L_x_3239:
[----:B------:R-:W-:Y:S05]  /*25b80*/  BSYNC B0 ;  /* 0x0000000000007941 */ /* 0x000fea0003800000 */
.L_x_3238:
        /* <DEDUP_REMOVED lines=15> */
[----:B----4-:R-:W-:Y:S02]  /*25c80*/  SHF.R.U32.HI R13, RZ, 0x3, R2 ;  /* 0x00000003ff0d7819 */ /* 0x010fe40000011602 */
        /* <DEDUP_REMOVED lines=11> */
[----:B-----5:R-:W-:-:S03]  /*25d40*/  IMAD.WIDE.U32 R36, R9, 0x2, R38 ;  /* 0x0000000209247825 */ /* 0x020fc600078e0026 */
        /* <DEDUP_REMOVED lines=94> */
.L_x_3237:
[----:B------:R-:W-:Y:S05]  /*26330*/  BSYNC B1 ;  /* 0x0000000000017941 */ /* 0x000fea0003800000 */
.L_x_3236:
[----:B------:R-:W-:Y:S01]  /*26340*/  IADD3 R4, R78, 0x60, RZ ;  /* 0x000000604e047810 */ /* 0x000fe20007ffe0ff */
[----:B--2---:R-:W-:Y:S02]  /*26350*/  IMAD.MOV.U32 R2, RZ, RZ, R136 ;  /* 0x000000ffff027224 */ /* 0x004fe400078e0088 */
[----:B------:R-:W-:Y:S01]  /*26360*/  IMAD.MOV.U32 R3, RZ, RZ, 0x0 ;  /* 0x00000000ff037424 */ /* 0x000fe200078e00ff */
[----:B------:R-:W-:-:S13]  /*26370*/  ISETP.GE.AND P0, PT, R4, R76, PT ;  /* 0x0000004c0400720c */ /* 0x000fda0003f06270 */
[----:B------:R-:W-:Y:S05]  /*26380*/  @P0 RET.REL.NODEC R2 `(_ZN7cutlass13device_kernelIN5flash19enable_sm80_to_sm89INS1_16FlashAttnFwdSm80INS1_25CollectiveMainloopFwdSm80ILi8ELi1ELb0EN4cute5tupleIJNS5_1CILi128EEENS7_ILi48EEENS7_ILi256EEEEEELi256ENS_10bfloat16_tEfNS_4arch4Sm80ELb1ELb0ELb1ELb1ELb1ELb1ELb1ELb1EEENS1_21CollectiveEpilogueFwdINS6_IJS8_SA_S9_EEENS6_IJNS7_ILi1EEESI_SI_EEESC_SE_Li256ELb1ELb1ELb1ELb0EEENS1_36VarlenDynamicPersistentTileSchedulerILi128ELi48ELi256ELi256ELb1ELb1ELb0ELb1ELb1ELb1EEEEEEEEEvNT_6ParamsE) ;  /* 0xfffd9c7002000950 */ /* 0x000fea0003c3ffff */
[----:B------:R-:W-:Y:S01]  /*26390*/  ISETP.GE.AND P0, PT, R45, R0, PT ;  /* 0x000000002d00720c */ /* 0x000fe20003f06270 */
[----:B------:R-:W-:-:S12]  /*263a0*/  BSSY B0, `(.L_x_3240) ;  /* 0x0000072000007945 */ /* 0x000fd80003800000 */
[----:B------:R-:W-:Y:S05]  /*263b0*/  @P0 BRA `(.L_x_3241) ;  /* 0x0000070000000947 */ /* 0x000fea0003800000 */
[----:B------:R-:W-:Y:S01]  /*263c0*/  SHF.R.S32.HI R3, RZ, 0x1f, R4 ;  /* 0x0000001fff037819 */ /* 0x000fe20000011404 */
[----:B------:R-:W-:Y:S01]  /*263d0*/  IMAD.SHL.U32 R2, R4, 0x40, RZ ;  /* 0x0000004004027824 */ /* 0x000fe200078e00ff */
[----:B-1----:R-:W-:Y:S02]  /*263e0*/  LEA.HI R8, R0, R44, RZ, 0x1d ;  /* 0x0000002c00087211 */ /* 0x002fe400078fe8ff */
        /* <DEDUP_REMOVED lines=21> */
[----:B------:R-:W-:Y:S02]  /*26540*/  SHF.R.U32.HI R15, RZ, 0x10, R89 ;  /* 0x00000010ff0f7819 */ /* 0x000fe40000011659 */
[----:B----4-:R-:W-:Y:S02]  /*26550*/  PRMT R25, R79, 0x5432, R14 ;  /* 0x000054324f197816 */ /* 0x010fe4000000000e */
        /* <DEDUP_REMOVED lines=86> */
.L_x_3241:
[----:B------:R-:W-:Y:S05]  /*26ac0*/  BSYNC B0 ;  /* 0x0000000000007941 */ /* 0x000fea0003800000 */
.L_x_3240:
[----:B------:R-:W-:Y:S01]  /*26ad0*/  IADD3 R6, R45, 0x40, RZ ;  /* 0x000000402d067810 */ /* 0x000fe20007ffe0ff */
[----:B------:R-:W-:Y:S02]  /*26ae0*/  IMAD.MOV.U32 R2, RZ, RZ, R136 ;  /* 0x000000ffff027224 */ /* 0x000fe400078e0088 */
[----:B------:R-:W-:Y:S01]  /*26af0*/  IMAD.MOV.U32 R3, RZ, RZ, 0x0 ;  /* 0x00000000ff037424 */ /* 0x000fe200078e00ff */
[----:B------:R-:W-:-:S13]  /*26b00*/  ISETP.GE.AND P0, PT, R6, R0, PT ;  /* 0x000000000600720c */ /* 0x000fda0003f06270 */
[----:B------:R-:W-:Y:S05]  /*26b10*/  @P0 RET.REL.NODEC R2 `(_ZN7cutlass13device_kernelIN5flash19enable_sm80_to_sm89INS1_16FlashAttnFwdSm80INS1_25CollectiveMainloopFwdSm80ILi8ELi1ELb0EN4cute5tupleIJNS5_1CILi128EEENS7_ILi48EEENS7_ILi256EEEEEELi256ENS_10bfloat16_tEfNS_4arch4Sm80ELb1ELb0ELb1ELb1ELb1ELb1ELb1ELb1EEENS1_21CollectiveEpilogueFwdINS6_IJS8_SA_S9_EEENS6_IJNS7_ILi1EEESI_SI_EEESC_SE_Li256ELb1ELb1ELb1ELb0EEENS1_36VarlenDynamicPersistentTileSchedulerILi128ELi48ELi256ELi256ELb1ELb1ELb0ELb1ELb1ELb1EEEEEEEEEvNT_6ParamsE) ;  /* 0xfffd94e002000950 */ /* 0x000fea0003c3ffff */
        /* <DEDUP_REMOVED lines=37> */
[----:B------:R-:W-:Y:S02]  /*26d70*/  PRMT R24, R126, 0x5410, R4 ;  /* 0x000054107e187816 */ /* 0x000fe40000000004 */
[----:B------:R-:W-:-:S02]  /*26d80*/  SHF.R.U64 R3, R98, 0x10, R99 ;  /* 0x0000001062037819 */ /* 0x000fc40000001263 */
[----:B------:R-:W-:Y:S02]  /*26d90*/  PRMT R22, R123, 0x5410, R22 ;  /* 0x000054107b167816 */ /* 0x000fe40000000016 */
[----:B------:R-:W-:Y:S02]  /*26da0*/  PRMT R29, R125, 0x5410, R2 ;  /* 0x000054107d1d7816 */ /* 0x000fe40000000002 */
[----:B------:R-:W-:Y:S02]  /*26db0*/  LOP3.LUT R23, R23, 0xffff0000, RZ, 0xc0, !PT ;  /* 0xffff000017177812 */ /* 0x000fe400078ec0ff */
[----:B----4-:R-:W-:Y:S02]  /*26dc0*/  PRMT R25, R126, 0x5432, R3 ;  /* 0x000054327e197816 */ /* 0x010fe40000000003 */
        /* <DEDUP_REMOVED lines=78> */
[----:B------:R-:W-:Y:S05]  /*272b0*/  RET.REL.NODEC R2 `(_ZN7cutlass13device_kernelIN5flash19enable_sm80_to_sm89INS1_16FlashAttnFwdSm80INS1_25CollectiveMainloopFwdSm80ILi8ELi1ELb0EN4cute5tupleIJNS5_1CILi128EEENS7_ILi48EEENS7_ILi256EEEEEELi256ENS_10bfloat16_tEfNS_4arch4Sm80ELb1ELb0ELb1ELb1ELb1ELb1ELb1ELb1EEENS1_21CollectiveEpilogueFwdINS6_IJS8_SA_S9_EEENS6_IJNS7_ILi1EEESI_SI_EEESC_SE_Li256ELb1ELb1ELb1ELb0EEENS1_36VarlenDynamicPersistentTileSchedulerILi128ELi48ELi256ELi256ELb1ELb1ELb0ELb1ELb1ELb1EEEEEEEEEvNT_6ParamsE) ;  /* 0xfffd8d4002007950 */ /* 0x000fea0003c3ffff */
.L_x_3168:
[----:B------:R-:W-:Y:S01]  /*272c0*/  IMAD.MOV.U32 R29, RZ, RZ, R36 ;  /* 0x000000ffff1d7224 */ /* 0x000fe200078e0024 */
[----:B------:R-:W-:Y:S01]  /*272d0*/  MOV R2, RZ ;  /* 0x000000ff00027202 */ /* 0x000fe20000000f00 */
[----:B------:R-:W-:Y:S01]  /*272e0*/  IMAD.MOV.U32 R30, RZ, RZ, 0x181f ;  /* 0x0000181fff1e7424 */ /* 0x000fe200078e00ff */
[----:B------:R-:W-:Y:S02]  /*272f0*/  MOV R3, 0x27310 ;  /* 0x0002731000037802 */ /* 0x000fe40000000f00 */
[----:B------:R-:W-:Y:S05]  /*27300*/  CALL.REL.NOINC `($__internal_50_$__cuda_sm70_shflsync_idx_p) ;  /* 0x00000d6000007944 */ /* 0x000fea0003c00000 */
[----:B------:R-:W-:Y:S01]  /*27310*/  MOV R6, R31 ;  /* 0x0000001f00067202 */ /* 0x000fe20000000f00 */
[----:B------:R-:W-:Y:S05]  /*27320*/  BRA `(.L_x_3242) ;  /* 0xffff641000007947 */ /* 0x000fea000383ffff */
.L_x_3169:
[----:B------:R-:W-:Y:S01]  /*27330*/  IMAD.MOV.U32 R29, RZ, RZ, R37 ;  /* 0x000000ffff1d7224 */ /* 0x000fe200078e0025 */
[----:B------:R-:W-:Y:S01]  /*27340*/  MOV R2, RZ ;  /* 0x000000ff00027202 */ /* 0x000fe20000000f00 */
[----:B------:R-:W-:Y:S01]  /*27350*/  IMAD.MOV.U32 R30, RZ, RZ, 0x181f ;  /* 0x0000181fff1e7424 */ /* 0x000fe200078e00ff */
[----:B------:R-:W-:Y:S02]  /*27360*/  MOV R3, 0x27380 ;  /* 0x0002738000037802 */ /* 0x000fe40000000f00 */
[----:B-12---:R-:W-:Y:S05]  /*27370*/  CALL.REL.NOINC `($__internal_50_$__cuda_sm70_shflsync_idx_p) ;  /* 0x00000cf000007944 */ /* 0x006fea0003c00000 */
[----:B------:R-:W-:Y:S01]  /*27380*/  IMAD.MOV.U32 R29, RZ, RZ, R26 ;  /* 0x000000ffff1d7224 */ /* 0x000fe200078e001a */
[----:B------:R-:W-:Y:S01]  /*27390*/  MOV R2, RZ ;  /* 0x000000ff00027202 */ /* 0x000fe20000000f00 */
[----:B------:R-:W-:Y:S01]  /*273a0*/  IMAD.MOV.U32 R30, RZ, RZ, 0x181f ;  /* 0x0000181fff1e7424 */ /* 0x000fe200078e00ff */
[----:B------:R-:W-:Y:S01]  /*273b0*/  MOV R8, R31 ;  /* 0x0000001f00087202 */ /* 0x000fe20000000f00 */
[----:B------:R-:W-:Y:S01]  /*273c0*/  IMAD.MOV.U32 R9, RZ, RZ, R6 ;  /* 0x000000ffff097224 */ /* 0x000fe200078e0006 */
[----:B------:R-:W-:-:S02]  /*273d0*/  MOV R3, 0x273f0 ;  /* 0x000273f000037802 */ /* 0x000fc40000000f00 */
[----:B------:R-:W-:Y:S05]  /*273e0*/  CALL.REL.NOINC `($__internal_50_$__cuda_sm70_shflsync_idx_p) ;  /* 0x00000c8000007944 */ /* 0x000fea0003c00000 */
[----:B------:R-:W-:Y:S01]  /*273f0*/  IMAD.MOV.U32 R10, RZ, RZ, R31 ;  /* 0x000000ffff0a7224 */ /* 0x000fe200078e001f */
[----:B------:R-:W-:Y:S01]  /*27400*/  MOV R2, RZ ;  /* 0x000000ff00027202 */ /* 0x000fe20000000f00 */
[----:B------:R-:W-:Y:S01]  /*27410*/  IMAD.MOV.U32 R29, RZ, RZ, R38 ;  /* 0x000000ffff1d7224 */ /* 0x000fe200078e0026 */
[----:B------:R-:W-:-:S02]  /*27420*/  MOV R30, 0x181f ;  /* 0x0000181f001e7802 */ /* 0x000fc40000000f00 */
[----:B------:R-:W-:Y:S02]  /*27430*/  MOV R3, 0x27450 ;  /* 0x0002745000037802 */ /* 0x000fe40000000f00 */
[----:B------:R-:W-:Y:S05]  /*27440*/  CALL.REL.NOINC `($__internal_50_$__cuda_sm70_shflsync_idx_p) ;  /* 0x00000c2000007944 */ /* 0x000fea0003c00000 */
[----:B------:R-:W-:Y:S01]  /*27450*/  MOV R2, R31 ;  /* 0x0000001f00027202 */ /* 0x000fe20000000f00 */
[----:B------:R-:W-:Y:S05]  /*27460*/  BRA `(.L_x_3243) ;  /* 0xffff632000007947 */ /* 0x000fea000383ffff */
.L_x_3172:
[----:B------:R-:W-:Y:S01]  /*27470*/  IMAD.MOV.U32 R29, RZ, RZ, R36 ;  /* 0x000000ffff1d7224 */ /* 0x000fe200078e0024 */
[----:B------:R-:W-:Y:S01]  /*27480*/  MOV R2, 0x1 ;  /* 0x0000000100027802 */ /* 0x000fe20000000f00 */
[----:B------:R-:W-:Y:S01]  /*27490*/  IMAD.MOV.U32 R30, RZ, RZ, 0x181f ;  /* 0x0000181fff1e7424 */ /* 0x000fe200078e00ff */
[----:B------:R-:W-:Y:S02]  /*274a0*/  MOV R3, 0x274c0 ;  /* 0x000274c000037802 */ /* 0x000fe40000000f00 */
[----:B---3--:R-:W-:Y:S05]  /*274b0*/  CALL.REL.NOINC `($__internal_50_$__cuda_sm70_shflsync_idx_p) ;  /* 0x00000bb000007944 */ /* 0x008fea0003c00000 */
[----:B------:R-:W-:Y:S01]  /*274c0*/  IMAD.MOV.U32 R6, RZ, RZ, R31 ;  /* 0x000000ffff067224 */ /* 0x000fe200078e001f */
[----:B------:R-:W-:Y:S01]  /*274d0*/  MOV R2, 0x1 ;  /* 0x0000000100027802 */ /* 0x000fe20000000f00 */
[----:B------:R-:W-:Y:S01]  /*274e0*/  IMAD.MOV.U32 R29, RZ, RZ, R37 ;  /* 0x000000ffff1d7224 */ /* 0x000fe200078e0025 */
[----:B------:R-:W-:Y:S02]  /*274f0*/  MOV R30, 0x181f ;  /* 0x0000181f001e7802 */ /* 0x000fe40000000f00 */
[----:B------:R-:W-:Y:S02]  /*27500*/  MOV R3, 0x27520 ;  /* 0x0002752000037802 */ /* 0x000fe40000000f00 */
[----:B------:R-:W-:Y:S05]  /*27510*/  CALL.REL.NOINC `($__internal_50_$__cuda_sm70_shflsync_idx_p) ;  /* 0x00000b5000007944 */ /* 0x000fea0003c00000 */
[----:B------:R-:W-:Y:S01]  /*27520*/  IMAD.MOV.U32 R29, RZ, RZ, R26 ;  /* 0x000000ffff1d7224 */ /* 0x000fe200078e001a */
[----:B------:R-:W-:Y:S01]  /*27530*/  MOV R2, 0x1 ;  /* 0x0000000100027802 */ /* 0x000fe20000000f00 */
[----:B------:R-:W-:Y:S01]  /*27540*/  IMAD.MOV.U32 R30, RZ, RZ, 0x181f ;  /* 0x0000181fff1e7424 */ /* 0x000fe200078e00ff */
[----:B------:R-:W-:Y:S01]  /*27550*/  MOV R8, R31 ;  /* 0x0000001f00087202 */ /* 0x000fe20000000f00 */
[----:B------:R-:W-:Y:S01]  /*27560*/  IMAD.MOV.U32 R9, RZ, RZ, R6 ;  /* 0x000000ffff097224 */ /* 0x000fe200078e0006 */
[----:B------:R-:W-:-:S02]  /*27570*/  MOV R3, 0x27590 ;  /* 0x0002759000037802 */ /* 0x000fc40000000f00 */
[----:B------:R-:W-:Y:S05]  /*27580*/  CALL.REL.NOINC `($__internal_50_$__cuda_sm70_shflsync_idx_p) ;  /* 0x00000ae000007944 */ /* 0x000fea0003c00000 */
        /* <DEDUP_REMOVED lines=8> */
.L_x_3175:
[----:B------:R-:W-:Y:S01]  /*27610*/  IMAD.MOV.U32 R29, RZ, RZ, R36 ;  /* 0x000000ffff1d7224 */ /* 0x000fe200078e0024 */
[----:B------:R-:W-:Y:S01]  /*27620*/  MOV R2, 0x2 ;  /* 0x0000000200027802 */ /* 0x000fe20000000f00 */
[----:B------:R-:W-:Y:S01]  /*27630*/  IMAD.MOV.U32 R30, RZ, RZ, 0x181f ;  /* 0x0000181fff1e7424 */ /* 0x000fe200078e00ff */
[----:B------:R-:W-:Y:S02]  /*27640*/  MOV R3, 0x27660 ;  /* 0x0002766000037802 */ /* 0x000fe40000000f00 */
[----:B--2---:R-:W-:Y:S05]  /*27650*/  CALL.REL.NOINC `($__internal_50_$__cuda_sm70_shflsync_idx_p) ;  /* 0x00000a1000007944 */ /* 0x004fea0003c00000 */
[----:B------:R-:W-:Y:S01]  /*27660*/  MOV R6, R31 ;  /* 0x0000001f00067202 */ /* 0x000fe20000000f00 */
[----:B------:R-:W-:Y:S05]  /*27670*/  BRA `(.L_x_3245) ;  /* 0xffff6b8000007947 */ /* 0x000fea000383ffff */
.L_x_3176:
[----:B------:R-:W-:Y:S01]  /*27680*/  IMAD.MOV.U32 R29, RZ, RZ, R37 ;  /* 0x000000ffff1d7224 */ /* 0x000fe200078e0025 */
[----:B------:R-:W-:Y:S01]  /*27690*/  MOV R2, 0x2 ;  /* 0x0000000200027802 */ /* 0x000fe20000000f00 */
[----:B------:R-:W-:Y:S01]  /*276a0*/  IMAD.MOV.U32 R30, RZ, RZ, 0x181f ;  /* 0x0000181fff1e7424 */ /* 0x000fe200078e00ff */
[----:B------:R-:W-:Y:S02]  /*276b0*/  MOV R3, 0x276d0 ;  /* 0x000276d000037802 */ /* 0x000fe40000000f00 */
[----:B-123--:R-:W-:Y:S05]  /*276c0*/  CALL.REL.NOINC `($__internal_50_$__cuda_sm70_shflsync_idx_p) ;  /* 0x000009a000007944 */ /* 0x00efea0003c00000 */
        /* <DEDUP_REMOVED lines=15> */
.L_x_3179:
[----:B------:R-:W-:Y:S01]  /*277c0*/  IMAD.MOV.U32 R29, RZ, RZ, R36 ;  /* 0x000000ffff1d7224 */ /* 0x000fe200078e0024 */
[----:B------:R-:W-:Y:S01]  /*277d0*/  MOV R2, 0x3 ;  /* 0x0000000300027802 */ /* 0x000fe20000000f00 */
[----:B------:R-:W-:Y:S01]  /*277e0*/  IMAD.MOV.U32 R30, RZ, RZ, 0x181f ;  /* 0x0000181fff1e7424 */ /* 0x000fe200078e00ff */
[----:B------:R-:W-:Y:S02]  /*277f0*/  MOV R3, 0x27810 ;  /* 0x0002781000037802 */ /* 0x000fe40000000f00 */
[----:B----4-:R-:W-:Y:S05]  /*27800*/  CALL.REL.NOINC `($__internal_50_$__cuda_sm70_shflsync_idx_p) ;  /* 0x0000086000007944 */ /* 0x010fea0003c00000 */
[----:B------:R-:W-:Y:S01]  /*27810*/  MOV R6, R31 ;  /* 0x0000001f00067202 */ /* 0x000fe20000000f00 */
[----:B------:R-:W-:Y:S05]  /*27820*/  BRA `(.L_x_3247) ;  /* 0xffff6f7000007947 */ /* 0x000fea000383ffff */
.L_x_3180:
[----:B------:R-:W-:Y:S01]  /*27830*/  IMAD.MOV.U32 R29, RZ, RZ, R37 ;  /* 0x000000ffff1d7224 */ /* 0x000fe200078e0025 */
[----:B------:R-:W-:Y:S01]  /*27840*/  MOV R2, 0x3 ;  /* 0x0000000300027802 */ /* 0x000fe20000000f00 */
[----:B------:R-:W-:Y:S01]  /*27850*/  IMAD.MOV.U32 R30, RZ, RZ, 0x181f ;  /* 0x0000181fff1e7424 */ /* 0x000fe200078e00ff */
[----:B------:R-:W-:Y:S02]  /*27860*/  MOV R3, 0x27880 ;  /* 0x0002788000037802 */ /* 0x000fe40000000f00 */
[----:B-12-4-:R-:W-:Y:S05]  /*27870*/  CALL.REL.NOINC `($__internal_50_$__cuda_sm70_shflsync_idx_p) ;  /* 0x000007f000007944 */ /* 0x016fea0003c00000 */
        /* <DEDUP_REMOVED lines=15> */
.L_x_3213:
[----:B------:R-:W-:Y:S01]  /*27970*/  IMAD.MOV.U32 R29, RZ, RZ, R24 ;  /* 0x000000ffff1d7224 */ /* 0x000fe200078e0018 */
[----:B------:R-:W-:Y:S01]  /*27980*/  MOV R2, RZ ;  /* 0x000000ff00027202 */ /* 0x000fe20000000f00 */
[----:B------:R-:W-:Y:S01]  /*27990*/  IMAD.MOV.U32 R30, RZ, RZ, 0x181f ;  /* 0x0000181fff1e7424 */ /* 0x000fe200078e00ff */
[----:B------:R-:W-:Y:S02]  /*279a0*/  MOV R3, 0x279c0 ;  /* 0x000279c000037802 */ /* 0x000fe40000000f00 */
[----:B------:R-:W-:Y:S05]  /*279b0*/  CALL.REL.NOINC `($__internal_50_$__cuda_sm70_shflsync_idx_p) ;  /* 0x000006b000007944 */ /* 0x000fea0003c00000 */
[----:B------:R-:W-:Y:S01]  /*279c0*/  MOV R4, R31 ;  /* 0x0000001f00047202 */ /* 0x000fe20000000f00 */
[----:B------:R-:W-:Y:S05]  /*279d0*/  BRA `(.L_x_3249) ;  /* 0xffffaa1000007947 */ /* 0x000fea000383ffff */
.L_x_3214:
        /* <DEDUP_REMOVED lines=20> */
.L_x_3217:
[----:B------:R-:W-:Y:S01]  /*27b20*/  IMAD.MOV.U32 R29, RZ, RZ, R24 ;  /* 0x000000ffff1d7224 */ /* 0x000fe200078e0018 */
[----:B------:R-:W-:Y:S01]  /*27b30*/  MOV R2, 0x1 ;  /* 0x0000000100027802 */ /* 0x000fe20000000f00 */
[----:B------:R-:W-:Y:S01]  /*27b40*/  IMAD.MOV.U32 R30, RZ, RZ, 0x181f ;  /* 0x0000181fff1e7424 */ /* 0x000fe200078e00ff */
[----:B------:R-:W-:Y:S02]  /*27b50*/  MOV R3, 0x27b70 ;  /* 0x00027b7000037802 */ /* 0x000fe40000000f00 */
[----:B---34-:R-:W-:Y:S05]  /*27b60*/  CALL.REL.NOINC `($__internal_50_$__cuda_sm70_shflsync_idx_p) ;  /* 0x0000050000007944 */ /* 0x018fea0003c00000 */
        /* <DEDUP_REMOVED lines=9> */
[----:B------:R-:W-:-:S02]  /*27c00*/  MOV R8, R31 ;  /* 0x0000001f00087202 */ /* 0x000fc40000000f00 */
[----:B------:R-:W-:Y:S02]  /*27c10*/  MOV R3, 0x27c30 ;  /* 0x00027c3000037802 */ /* 0x000fe40000000f00 */
[----:B------:R-:W-:Y:S05]  /*27c20*/  CALL.REL.NOINC `($__internal_50_$__cuda_sm70_shflsync_idx_p) ;  /* 0x0000044000007944 */ /* 0x000fea0003c00000 */
[----:B------:R-:W-:Y:S01]  /*27c30*/  IMAD.MOV.U32 R4, RZ, RZ, R31 ;  /* 0x000000ffff047224 */ /* 0x000fe200078e001f */
[----:B------:R-:W-:Y:S01]  /*27c40*/  MOV R2, 0x1 ;  /* 0x0000000100027802 */ /* 0x000fe20000000f00 */
[----:B------:R-:W-:Y:S01]  /*27c50*/  IMAD.MOV.U32 R29, RZ, RZ, R26 ;  /* 0x000000ffff1d7224 */ /* 0x000fe200078e001a */
[----:B------:R-:W-:Y:S02]  /*27c60*/  MOV R30, 0x181f ;  /* 0x0000181f001e7802 */ /* 0x000fe40000000f00 */
[----:B------:R-:W-:Y:S02]  /*27c70*/  MOV R3, 0x27c90 ;  /* 0x00027c9000037802 */ /* 0x000fe40000000f00 */
[----:B------:R-:W-:Y:S05]  /*27c80*/  CALL.REL.NOINC `($__internal_50_$__cuda_sm70_shflsync_idx_p) ;  /* 0x000003e000007944 */ /* 0x000fea0003c00000 */
[----:B------:R-:W-:Y:S01]  /*27c90*/  MOV R2, R31 ;  /* 0x0000001f00027202 */ /* 0x000fe20000000f00 */
[----:B------:R-:W-:Y:S05]  /*27ca0*/  BRA `(.L_x_3251) ;  /* 0xffffabb000007947 */ /* 0x000fea000383ffff */
.L_x_3220:
[----:B------:R-:W-:Y:S01]  /*27cb0*/  IMAD.MOV.U32 R29, RZ, RZ, R24 ;  /* 0x000000ffff1d7224 */ /* 0x000fe200078e0018 */
[----:B------:R-:W-:Y:S01]  /*27cc0*/  MOV R2, 0x2 ;  /* 0x0000000200027802 */ /* 0x000fe20000000f00 */
[----:B------:R-:W-:Y:S01]  /*27cd0*/  IMAD.MOV.U32 R30, RZ, RZ, 0x181f ;  /* 0x0000181fff1e7424 */ /* 0x000fe200078e00ff */
[----:B------:R-:W-:Y:S02]  /*27ce0*/  MOV R3, 0x27d00 ;  /* 0x00027d0000037802 */ /* 0x000fe40000000f00 */
[----:B----4-:R-:W-:Y:S05]  /*27cf0*/  CALL.REL.NOINC `($__internal_50_$__cuda_sm70_shflsync_idx_p) ;  /* 0x0000037000007944 */ /* 0x010fea0003c00000 */
[----:B------:R-:W-:Y:S01]  /*27d00*/  MOV R4, R31 ;  /* 0x0000001f00047202 */ /* 0x000fe20000000f00 */
[----:B------:R-:W-:Y:S05]  /*27d10*/  BRA `(.L_x_3252) ;  /* 0xffffaf5000007947 */ /* 0x000fea000383ffff */
.L_x_3221:
[----:B------:R-:W-:Y:S01]  /*27d20*/  IMAD.MOV.U32 R29, RZ, RZ, R25 ;  /* 0x000000ffff1d7224 */ /* 0x000fe200078e0019 */
[----:B------:R-:W-:Y:S01]  /*27d30*/  MOV R2, 0x2 ;  /* 0x0000000200027802 */ /* 0x000fe20000000f00 */
[----:B------:R-:W-:Y:S01]  /*27d40*/  IMAD.MOV.U32 R30, RZ, RZ, 0x181f ;  /* 0x0000181fff1e7424 */ /* 0x000fe200078e00ff */
[----:B------:R-:W-:-:S02]  /*27d50*/  MOV R3, 0x27d70 ;  /* 0x00027d7000037802 */ /* 0x000fc40000000f00 */
        /* <DEDUP_REMOVED lines=16> */
.L_x_3224:
[----:B------:R-:W-:Y:S01]  /*27e60*/  IMAD.MOV.U32 R29, RZ, RZ, R24 ;  /* 0x000000ffff1d7224 */ /* 0x000fe200078e0018 */
[----:B------:R-:W-:Y:S01]  /*27e70*/  MOV R2, 0x3 ;  /* 0x0000000300027802 */ /* 0x000fe20000000f00 */
[----:B------:R-:W-:Y:S01]  /*27e80*/  IMAD.MOV.U32 R30, RZ, RZ, 0x181f ;  /* 0x0000181fff1e7424 */ /* 0x000fe200078e00ff */
[----:B------:R-:W-:Y:S02]  /*27e90*/  MOV R3, 0x27eb0 ;  /* 0x00027eb000037802 */ /* 0x000fe40000000f00 */
[----:B---34-:R-:W-:Y:S05]  /*27ea0*/  CALL.REL.NOINC `($__internal_50_$__cuda_sm70_shflsync_idx_p) ;  /* 0x000001c000007944 */ /* 0x018fea0003c00000 */
[----:B------:R-:W-:Y:S01]  /*27eb0*/  MOV R4, R31 ;  /* 0x0000001f00047202 */ /* 0x000fe20000000f00 */
[----:B------:R-:W-:Y:S05]  /*27ec0*/  BRA `(.L_x_3254) ;  /* 0xffffb22000007947 */ /* 0x000fea000383ffff */
.L_x_3225:
[----:B------:R-:W-:Y:S01]  /*27ed0*/  IMAD.MOV.U32 R29, RZ, RZ, R25 ;  /* 0x000000ffff1d7224 */ /* 0x000fe200078e0019 */
[----:B------:R-:W-:Y:S01]  /*27ee0*/  MOV R2, 0x3 ;  /* 0x0000000300027802 */ /* 0x000fe20000000f00 */
[----:B------:R-:W-:Y:S01]  /*27ef0*/  IMAD.MOV.U32 R30, RZ, RZ, 0x181f ;  /* 0x0000181fff1e7424 */ /* 0x000fe200078e00ff */
[----:B------:R-:W-:Y:S02]  /*27f00*/  MOV R3, 0x27f20 ;  /* 0x00027f2000037802 */ /* 0x000fe40000000f00 */
[----:B-1234-:R-:W-:Y:S05]  /*27f10*/  CALL.REL.NOINC `($__internal_50_$__cuda_sm70_shflsync_idx_p) ;  /* 0x0000015000007944 */ /* 0x01efea0003c00000 */
        /* <DEDUP_REMOVED lines=15> */
        .weak           $__internal_49_$__cuda_sm70_shflsync_bfly_p
        .type           $__internal_49_$__cuda_sm70_shflsync_bfly_p,@function
        .size           $__internal_49_$__cuda_sm70_shflsync_bfly_p,($__internal_50_$__cuda_sm70_shflsync_idx_p - $__internal_49_$__cuda_sm70_shflsync_bfly_p)
$__internal_49_$__cuda_sm70_shflsync_bfly_p:
[----:B------:R-:W-:Y:S02]  /*28010*/  MOV R184, 0x1f ;  /* 0x0000001f00b87802 */ /* 0x000fe40000000f00 */
[----:B------:R-:W-:-:S04]  /*28020*/  MOV R185, 0xffffffff ;  /* 0xffffffff00b97802 */ /* 0x000fc80000000f00 */
[----:B------:R-:W-:Y:S04]  /*28030*/  WARPSYNC R185 ;  /* 0x000000b900007348 */ /* 0x000fe80003800000 */
[----:B------:R1:W2:Y:S02]  /*28040*/  SHFL.BFLY PT, R184, R0, R3, R184 ;  /* 0x0c00000300b87389 */ /* 0x0002a400000e00b8 */
[----:B-1----:R-:W-:-:S04]  /*28050*/  MOV R3, 0x0 ;  /* 0x0000000000037802 */ /* 0x002fc80000000f00 */
[----:B--2---:R-:W-:Y:S05]  /*28060*/  RET.REL.NODEC R2 `(_ZN7cutlass13device_kernelIN5flash19enable_sm80_to_sm89INS1_16FlashAttnFwdSm80INS1_25CollectiveMainloopFwdSm80ILi8ELi1ELb0EN4cute5tupleIJNS5_1CILi128EEENS7_ILi48EEENS7_ILi256EEEEEELi256ENS_10bfloat16_tEfNS_4arch4Sm80ELb1ELb0ELb1ELb1ELb1ELb1ELb1ELb1EEENS1_21CollectiveEpilogueFwdINS6_IJS8_SA_S9_EEENS6_IJNS7_ILi1EEESI_SI_EEESC_SE_Li256ELb1ELb1ELb1ELb0EEENS1_36VarlenDynamicPersistentTileSchedulerILi128ELi48ELi256ELi256ELb1ELb1ELb0ELb1ELb1ELb1EEEEEEEEEvNT_6ParamsE) ;  /* 0xfffd7f9002007950 */ /* 0x004fea0003c3ffff */
        .weak           $__internal_50_$__cuda_sm70_shflsync_idx_p
        .type           $__internal_50_$__cuda_sm70_shflsync_idx_p,@function
        .size           $__internal_50_$__cuda_sm70_shflsync_idx_p,($__internal_51_$__cuda_sm70_shflsync_up_p - $__internal_50_$__cuda_sm70_shflsync_idx_p)
$__internal_50_$__cuda_sm70_shflsync_idx_p:
[----:B------:R-:W-:-:S04]  /*28070*/  MOV R31, 0xffffffff ;  /* 0xffffffff001f7802 */ /* 0x000fc80000000f00 */
[----:B------:R-:W-:Y:S04]  /*28080*/  WARPSYNC R31 ;  /* 0x0000001f00007348 */ /* 0x000fe80003800000 */
[----:B------:R1:W2:Y:S02]  /*28090*/  SHFL.IDX PT, R31, R29, R2, R30 ;  /* 0x000000021d1f7389 */ /* 0x0002a400000e001e */
[----:B-1----:R-:W-:Y:S02]  /*280a0*/  MOV R2, R3 ;  /* 0x0000000300027202 */ /* 0x002fe40000000f00 */
[----:B------:R-:W-:-:S04]  /*280b0*/  MOV R3, 0x0 ;  /* 0x0000000000037802 */ /* 0x000fc80000000f00 */
[----:B--2---:R-:W-:Y:S05]  /*280c0*/  RET.REL.NODEC R2 `(_ZN7cutlass13device_kernelIN5flash19enable_sm80_to_sm89INS1_16FlashAttnFwdSm80INS1_25CollectiveMainloopFwdSm80ILi8ELi1ELb0EN4cute5tupleIJNS5_1CILi128EEENS7_ILi48EEENS7_ILi256EEEEEELi256ENS_10bfloat16_tEfNS_4arch4Sm80ELb1ELb0ELb1ELb1ELb1ELb1ELb1ELb1EEENS1_21CollectiveEpilogueFwdINS6_IJS8_SA_S9_EEENS6_IJNS7_ILi1EEESI_SI_EEESC_SE_Li256ELb1ELb1ELb1ELb0EEENS1_36VarlenDynamicPersistentTileSchedulerILi128ELi48ELi256ELi256ELb1ELb1ELb0ELb1ELb1ELb1EEEEEEEEEvNT_6ParamsE) ;  /* 0xfffd7f3002007950 */ /* 0x004fea0003c3ffff */
        .weak           $__internal_51_$__cuda_sm70_shflsync_up_p
        .type           $__internal_51_$__cuda_sm70_shflsync_up_p,@function
        .size           $__internal_51_$__cuda_sm70_shflsync_up_p,($__internal_52_$__cuda_sm70_votesync_ballot - $__internal_51_$__cuda_sm70_shflsync_up_p)
$__internal_51_$__cuda_sm70_shflsync_up_p:
[----:B------:R-:W-:Y:S02]  /*280d0*/  MOV R4, RZ ;  /* 0x000000ff00047202 */ /* 0x000fe40000000f00 */
[----:B------:R-:W-:-:S04]  /*280e0*/  MOV R15, 0xffffffff ;  /* 0xffffffff000f7802 */ /* 0x000fc80000000f00 */
[----:B------:R-:W-:Y:S04]  /*280f0*/  WARPSYNC R15 ;  /* 0x0000000f00007348 */ /* 0x000fe80003800000 */
[----:B------:R1:W2:Y:S02]  /*28100*/  SHFL.UP PT, R4, R0, R3, R4 ;  /* 0x0400000300047389 */ /* 0x0002a400000e0004 */
[----:B-1----:R-:W-:-:S04]  /*28110*/  MOV R3, 0x0 ;  /* 0x0000000000037802 */ /* 0x002fc80000000f00 */
[----:B--2---:R-:W-:Y:S05]  /*28120*/  RET.REL.NODEC R2 `(_ZN7cutlass13device_kernelIN5flash19enable_sm80_to_sm89INS1_16FlashAttnFwdSm80INS1_25CollectiveMainloopFwdSm80ILi8ELi1ELb0EN4cute5tupleIJNS5_1CILi128EEENS7_ILi48EEENS7_ILi256EEEEEELi256ENS_10bfloat16_tEfNS_4arch4Sm80ELb1ELb0ELb1ELb1ELb1ELb1ELb1ELb1EEENS1_21CollectiveEpilogueFwdINS6_IJS8_SA_S9_EEENS6_IJNS7_ILi1EEESI_SI_EEESC_SE_Li256ELb1ELb1ELb1ELb0EEENS1_36VarlenDynamicPersistentTileSchedulerILi128ELi48ELi256ELi256ELb1ELb1ELb0ELb1ELb1ELb1EEEEEEEEEvNT_6ParamsE) ;  /* 0xfffd7ed002007950 */ /* 0x004fea0003c3ffff */
        .weak           $__internal_52_$__cuda_sm70_votesync_ballot
        .type           $__internal_52_$__cuda_sm70_votesync_ballot,@function
        .size           $__internal_52_$__cuda_sm70_votesync_ballot,(.L_x_6552 - $__internal_52_$__cuda_sm70_votesync_ballot)
$__internal_52_$__cuda_sm70_votesync_ballot:
[----:B------:R-:W-:Y:S01]  /*28130*/  ISETP.NE.U32.AND P0, PT, R0, 0x1, PT ;  /* 0x000000010000780c */ /* 0x000fe20003f05070 */
[----:B------:R-:W-:-:S04]  /*28140*/  IMAD.MOV.U32 R3, RZ, RZ, -0x1 ;  /* 0xffffffffff037424 */ /* 0x000fc800078e00ff */
[----:B------:R-:W-:Y:S08]  /*28150*/  WARPSYNC R3 ;  /* 0x0000000300007348 */ /* 0x000ff00003800000 */
[----:B------:R-:W-:-:S04]  /*28160*/  VOTE.ANY R0, PT, !P0 ;  /* 0x0000000000007806 */ /* 0x000fc800040e0100 */
[----:B------:R-:W-:Y:S01]  /*28170*/  LOP3.LUT R0, R0, R3, RZ, 0xc0, !PT ;  /* 0x0000000300007212 */ /* 0x000fe200078ec0ff */
[----:B------:R-:W-:-:S04]  /*28180*/  IMAD.MOV.U32 R3, RZ, RZ, 0x0 ;  /* 0x00000000ff037424 */ /* 0x000fc800078e00ff */
[----:B------:R-:W-:Y:S05]  /*28190*/  RET.REL.NODEC R2 `(_ZN7cutlass13device_kernelIN5flash19enable_sm80_to_sm89INS1_16FlashAttnFwdSm80INS1_25CollectiveMainloopFwdSm80ILi8ELi1ELb0EN4cute5tupleIJNS5_1CILi128EEENS7_ILi48EEENS7_ILi256EEEEEELi256ENS_10bfloat16_tEfNS_4arch4Sm80ELb1ELb0ELb1ELb1ELb1ELb1ELb1ELb1EEENS1_21CollectiveEpilogueFwdINS6_IJS8_SA_S9_EEENS6_IJNS7_ILi1EEESI_SI_EEESC_SE_Li256ELb1ELb1ELb1ELb0EEENS1_36VarlenDynamicPersistentTileSchedulerILi128ELi48ELi256ELi256ELb1ELb1ELb0ELb1ELb1ELb1EEEEEEEEEvNT_6ParamsE) ;  /* 0xfffd7e6002007950 */ /* 0x000fea0003c3ffff */
.L_x_3256:
        /* <DEDUP_REMOVED lines=14> */
.L_x_6552:


//--------------------- .text._ZN7cutlass13device_kernelIN5flash19enable_sm80_to_sm89INS1_16FlashAttnFwdSm80INS1_25CollectiveMainloopFwdSm80ILi8ELi1ELb1EN4cute5tupleIJNS5_1CILi128EEENS7_ILi64EEENS7_ILi256EEEEEELi256ENS_10bfloat16_tEfNS_4arch4Sm80ELb0ELb0ELb0ELb0ELb1ELb0ELb1ELb1EEENS1_21CollectiveEpilogueFwdINS6_IJS8_SA_S9_EEENS6_IJNS7_ILi1EEESI_SI_EEESC_SE_Li256ELb0ELb1ELb1ELb0EEENS1_19SingleTileSchedulerILb0ELb1ELb1ELi128EEEEEEEEEvNT_6ParamsE --------------------------
	.section	.text._ZN7cutlass13device_kernelIN5flash19enable_sm80_to_sm89INS1_16FlashAttnFwdSm80INS1_25CollectiveMainloopFwdSm80ILi8ELi1ELb1EN4cute5tupleIJNS5_1CILi128EEENS7_ILi64EEENS7_ILi256EEEEEELi256ENS_10bfloat16_tEfNS_4arch4Sm80ELb0ELb0ELb0ELb0ELb1ELb0ELb1ELb1EEENS1_21CollectiveEpilogueFwdINS6_IJS8_SA_S9_EEENS6_IJNS7_ILi1EEESI_SI_EEESC_SE_Li256ELb0ELb1ELb1ELb0EEENS1_19SingleTileSchedulerILb0ELb1ELb1ELi128EEEEEEEEEvNT_6ParamsE,"ax",@progbits
	.sectioninfo	@"SHI_REGISTERS=255"
	.align	128
.text._ZN7cutlass13device_kernelIN5flash19enable_sm80_to_sm89INS1_16FlashAttnFwdSm80INS1_25CollectiveMainloopFwdSm80ILi8ELi1ELb1EN4cute5tupleIJNS5_1CILi128EEENS7_ILi64EEENS7_ILi256EEEEEELi256ENS_10bfloat16_tEfNS_4arch4Sm80ELb0ELb0ELb0ELb0ELb1ELb0ELb1ELb1EEENS1_21CollectiveEpilogueFwdINS6_IJS8_SA_S9_EEENS6_IJNS7_ILi1EEESI_SI_EEESC_SE_Li256ELb0ELb1ELb1ELb0EEENS1_19SingleTileSchedulerILb0ELb1ELb1ELi128EEEEEEEEEvNT_6ParamsE:
        .type           _ZN7cutlass13device_kernelIN5flash19enable_sm80_to_sm89INS1_16FlashAttnFwdSm80INS1_25CollectiveMainloopFwdSm80ILi8ELi1ELb1EN4cute5tupleIJNS5_1CILi128EEENS7_ILi64EEENS7_ILi256EEEEEELi256ENS_10bfloat16_tEfNS_4arch4Sm80ELb0ELb0ELb0ELb0ELb1ELb0ELb1ELb1EEENS1_21CollectiveEpilogueFwdINS6_IJS8_SA_S9_EEENS6_IJNS7_ILi1EEESI_SI_EEESC_SE_Li256ELb0ELb1ELb1ELb0EEENS1_19SingleTileSchedulerILb0ELb1ELb1ELi128EEEEEEEEEvNT_6ParamsE,@function
        .size           _ZN7cutlass13device_kernelIN5flash19enable_sm80_to_sm89INS1_16FlashAttnFwdSm80INS1_25CollectiveMainloopFwdSm80ILi8ELi1ELb1EN4cute5tupleIJNS5_1CILi128EEENS7_ILi64EEENS7_ILi256EEEEEELi256ENS_10bfloat16_tEfNS_4arch4Sm80ELb0ELb0ELb0ELb0ELb1ELb0ELb1ELb1EEENS1_21CollectiveEpilogueFwdINS6_IJS8_SA_S9_EEENS6_IJNS7_ILi1EEESI_SI_EEESC_SE_Li256ELb0ELb1ELb1ELb0EEENS1_19SingleTileSchedulerILb0ELb1ELb1ELi128EEEEEEEEEvNT_6ParamsE,(.L_x_6558 - _ZN7cutlass13device_kernelIN5flash19enable_sm80_to_sm89INS1_16FlashAttnFwdSm80INS1_25CollectiveMainloopFwdSm80ILi8ELi1ELb1EN4cute5tupleIJNS5_1CILi128EEENS7_ILi64EEENS7_ILi256EEEEEELi256ENS_10bfloat16_tEfNS_4arch4Sm80ELb0ELb0ELb0ELb0ELb1ELb0ELb1ELb1EEENS1_21CollectiveEpilogueFwdINS6_IJS8_SA_S9_EEENS6_IJNS7_ILi1EEESI_SI_EEESC_SE_Li256ELb0ELb1ELb1ELb0EEENS1_19SingleTileSchedulerILb0ELb1ELb1ELi128EEEEEEEEEvNT_6ParamsE)
        .other          _ZN7cutlass13device_kernelIN5flash19enable_sm80_to_sm89INS1_16FlashAttnFwdSm80INS1_25CollectiveMainloopFwdSm80ILi8ELi1ELb1EN4cute5tupleIJNS5_1CILi128EEENS7_ILi64EEENS7_ILi256EEEEEELi256ENS_10bfloat16_tEfNS_4arch4Sm80ELb0ELb0ELb0ELb0ELb1ELb0ELb1ELb1EEENS1_21CollectiveEpilogueFwdINS6_IJS8_SA_S9_EEENS6_IJNS7_ILi1EEESI_SI_EEESC_SE_Li256ELb0ELb1ELb1ELb0EEENS1_19SingleTileSchedulerILb0ELb1ELb1ELi128EEEEEEEEEvNT_6ParamsE,@"STO_CUDA_ENTRY STV_DEFAULT"
_ZN7cutlass13device_kernelIN5flash19enable_sm80_to_sm89INS1_16FlashAttnFwdSm80INS1_25CollectiveMainloopFwdSm80ILi8ELi1ELb1EN4cute5tupleIJNS5_1CILi128EEENS7_ILi64EEENS7_ILi256EEEEEELi256ENS_10bfloat16_tEfNS_4arch4Sm80ELb0ELb0ELb0ELb0ELb1ELb0ELb1ELb1EEENS1_21CollectiveEpilogueFwdINS6_IJS8_SA_S9_EEENS6_IJNS7_ILi1EEESI_SI_EEESC_SE_Li256ELb0ELb1ELb1ELb0EEENS1_19SingleTileSchedulerILb0ELb1ELb1ELi128EEEEEEEEEvNT_6ParamsE:
        /* <DEDUP_REMOVED lines=18> */
.L_x_3257:
[----:B------:R-:W-:Y:S02]  /*0120*/  ULDC.64 UR4, c[0x0][0x550] ;  /* 0x0001540000047ab9 */ /* 0x000fe40000000a00 */
[----:B------:R-:W-:Y:S02]  /*0130*/  UISETP.NE.AND UP0, UPT, UR4, 0x1, UPT ;  /* 0x000000010400788c */ /* 0x000fe4000bf05270 */
[----:B------:R-:W-:-:S02]  /*0140*/  UIMAD.WIDE.U32 UR8, UR6, UR5, URZ ;  /* 0x00000005060872a5 */ /* 0x000fc4000f8e003f */
[----:B------:R-:W-:Y:S02]  /*0150*/  ULDC UR4, c[0x0][0x558] ;  /* 0x0001560000047ab9 */ /* 0x000fe40000000800 */
[----:B------:R-:W-:-:S05]  /*0160*/  UMOV UR11, UR6 ;  /* 0x00000006000b7c82 */ /* 0x000fca0008000000 */
[----:B------:R-:W-:-:S03]  /*0170*/  @UP0 USHF.R.U32.HI UR11, URZ, UR4, UR9 ;  /* 0x000000043f0b0299 */ /* 0x000fc60008011609 */
.L_x_3258:
        /* <DEDUP_REMOVED lines=66> */
.L_x_3259:
        /* <DEDUP_REMOVED lines=108> */
[----:B------:R-:W-:-:S04]  /*0c60*/  IMAD R98, R19, 0x20, R18 ;  /* 0x0000002013627824 */ /* 0x000fc800078e0212 */
[--C-:B------:R-:W-:Y:S01]  /*0c70*/  IMAD R0, R0, 0x40, R98.reuse ;  /* 0x0000004000007824 */ /* 0x100fe200078e0262 */
[----:B------:R-:W-:Y:S01]  /*0c80*/  UIMAD UR19, UR15, UR4, URZ ;  /* 0x000000040f1372a4 */ /* 0x000fe2000f8e023f */
[----:B-1----:R-:W-:Y:S01]  /*0c90*/  IMAD R5, R15, 0x80, R98 ;  /* 0x000000800f057824 */ /* 0x002fe200078e0262 */
[----:B------:R-:W-:Y:S01]  /*0ca0*/  UIMAD.WIDE.U32 UR22, UR11, UR4, URZ ;  /* 0x000000040b1672a5 */ /* 0x000fe2000f8e003f */
[----:B------:R-:W-:Y:S01]  /*0cb0*/  IMAD.SHL.U32 R133, R19, 0x8, RZ ;  /* 0x0000000813857824 */ /* 0x000fe200078e00ff */
        /* <DEDUP_REMOVED lines=15> */
[----:B------:R-:W-:Y:S01]  /*0db0*/  IADD3 R58, R133, 0x80, RZ ;  /* 0x00000080853a7810 */ /* 0x000fe20007ffe0ff */
        /* <DEDUP_REMOVED lines=10> */
[----:B------:R-:W-:Y:S01]  /*0e60*/  ISETP.GE.AND P4, PT, R133, c[0x0][0x198], PT ;  /* 0x0000660085007a0c */ /* 0x000fe20003f86270 */
[----:B------:R-:W-:Y:S01]  /*0e70*/  UIMAD UR10, UR6, -0x40, UR10 ;  /* 0xffffffc0060a78a4 */ /* 0x000fe2000f8e020a */
[----:B------:R-:W-:Y:S01]  /*0e80*/  SHF.R.S32.HI R8, RZ, 0x1f, R56 ;  /* 0x0000001fff087819 */ /* 0x000fe20000011438 */
[----:B------:R-:W-:Y:S01]  /*0e90*/  UIADD3 UR5, UR19, UR5, URZ ;  /* 0x0000000513057290 */ /* 0x000fe2000fffe03f */
[----:B------:R-:W-:Y:S01]  /*0ea0*/  @P0 SHF.R.U32.HI R4, RZ, c[0x0][0x2cc], R0 ;  /* 0x0000b300ff040a19 */ /* 0x000fe20000011600 */
[----:B------:R-:W-:Y:S01]  /*0eb0*/  UISETP.GT.AND UP0, UPT, UR6, UR8, UPT ;  /* 0x000000080600728c */ /* 0x000fe2000bf04270 */
[----:B------:R-:W-:-:S02]  /*0ec0*/  ISETP.GE.AND P3, PT, R57, c[0x0][0x198], PT ;  /* 0x0000660039007a0c */ /* 0x000fc40003f66270 */
[--C-:B------:R-:W-:Y:S01]  /*0ed0*/  SHF.R.S32.HI R6, RZ, 0x1f, R4.reuse ;  /* 0x0000001fff067819 */ /* 0x100fe20000011404 */
[----:B------:R-:W-:Y:S01]  /*0ee0*/  IMAD.MOV R0, RZ, RZ, -R4 ;  /* 0x000000ffff007224 */ /* 0x000fe200078e0a04 */
[----:B------:R-:W-:Y:S01]  /*0ef0*/  ISETP.GE.AND P2, PT, R58, c[0x0][0x198], PT ;  /* 0x000066003a007a0c */ /* 0x000fe20003f46270 */
[----:B-1----:R-:W-:Y:S01]  /*0f00*/  IMAD.U32 R3, RZ, RZ, UR19 ;  /* 0x00000013ff037e24 */ /* 0x002fe2000f8e00ff */
[----:B------:R-:W-:Y:S01]  /*0f10*/  LEA.HI R8, R8, R56, RZ, 0x3 ;  /* 0x0000003808087211 */ /* 0x000fe200078f18ff */
[----:B------:R-:W-:Y:S01]  /*0f20*/  IMAD R5, R0, c[0x0][0x2c4], R5 ;  /* 0x0000b10000057a24 */ /* 0x000fe200078e0205 */
[----:B------:R-:W-:Y:S01]  /*0f30*/  ISETP.GE.AND P5, PT, R56, c[0x0][0x198], PT ;  /* 0x0000660038007a0c */ /* 0x000fe20003fa6270 */
[----:B------:R-:W-:Y:S01]  /*0f40*/  IMAD.U32 R2, RZ, RZ, UR18 ;  /* 0x00000012ff027e24 */ /* 0x000fe2000f8e00ff */
[----:B------:R-:W-:Y:S01]  /*0f50*/  LOP3.LUT R177, R8, 0xfffffff8, RZ, 0xc0, !PT ;  /* 0xfffffff808b17812 */ /* 0x000fe200078ec0ff */
[----:B------:R-:W-:Y:S01]  /*0f60*/  IMAD.U32 R3, RZ, RZ, UR5 ;  /* 0x00000005ff037e24 */ /* 0x000fe2000f8e00ff */
[----:B------:R-:W-:Y:S01]  /*0f70*/  SHF.R.S32.HI R0, RZ, 0x1f, R5 ;  /* 0x0000001fff007819 */ /* 0x000fe20000011405 */
[----:B------:R-:W-:Y:S01]  /*0f80*/  IMAD R6, R6, c[0x0][0x1b0], RZ ;  /* 0x00006c0006067a24 */ /* 0x000fe200078e02ff */
[----:B------:R-:W-:Y:S01]  /*0f90*/  ULDC.64 UR4, c[0x0][0x1e8] ;  /* 0x00007a0000047ab9 */ /* 0x000fe20000000a00 */
[C---:B------:R-:W-:Y:S01]  /*0fa0*/  IMAD.WIDE.U32 R2, R4.reuse, c[0x0][0x1b0], R2 ;  /* 0x00006c0004027a25 */ /* 0x040fe200078e0002 */
[----:B------:R-:W-:Y:S01]  /*0fb0*/  UIMAD UR18, UR15, UR4, URZ ;  /* 0x000000040f1272a4 */ /* 0x000fe2000f8e023f */
[----:B------:R-:W-:Y:S01]  /*0fc0*/  ISETP.GE.AND P6, PT, R133, c[0x0][0x1d4], PT ;  /* 0x0000750085007a0c */ /* 0x000fe20003fc6270 */
[----:B------:R-:W-:Y:S01]  /*0fd0*/  UIMAD.WIDE.U32 UR20, UR11, UR4, URZ ;  /* 0x000000040b1472a5 */ /* 0x000fe2000f8e003f */
[----:B------:R-:W-:Y:S01]  /*0fe0*/  IMAD R4, R4, c[0x0][0x1b4], R6 ;  /* 0x00006d0004047a24 */ /* 0x000fe200078e0206 */
[----:B------:R-:W-:Y:S01]  /*0ff0*/  UIMAD UR18, UR11, UR5, UR18 ;  /* 0x000000050b1272a4 */ /* 0x000fe2000f8e0212 */
[----:B------:R-:W-:Y:S01]  /*1000*/  IMAD R0, R0, c[0x0][0x1a8], RZ ;  /* 0x00006a0000007a24 */ /* 0x000fe200078e02ff */
[----:B------:R-:W-:Y:S01]  /*1010*/  LEA.HI R92, R36, R132, RZ, 0x5 ;  /* 0x00000084245c7211 */ /* 0x000fe200078f28ff */
[----:B------:R-:W-:Y:S01]  /*1020*/  IMAD.IADD R3, R3, 0x1, R4 ;  /* 0x0000000103037824 */ /* 0x000fe200078e0204 */
[----:B------:R-:W-:Y:S01]  /*1030*/  UIADD3 UR18, UR21, UR18, URZ ;  /* 0x0000001215127290 */ /* 0x000fe2000fffe03f */
[C---:B------:R-:W-:Y:S01]  /*1040*/  IMAD R6, R5.reuse, c[0x0][0x1ac], R0 ;  /* 0x00006b0005067a24 */ /* 0x040fe200078e0200 */
[----:B------:R-:W-:Y:S01]  /*1050*/  ULDC.64 UR4, c[0x0][0x210] ;  /* 0x0000840000047ab9 */ /* 0x000fe20000000a00 */
[----:B------:R-:W-:Y:S01]  /*1060*/  IMAD.WIDE.U32 R2, R5, c[0x0][0x1a8], R2 ;  /* 0x00006a0005027a25 */ /* 0x000fe200078e0002 */
[----:B------:R-:W-:Y:S01]  /*1070*/  UIMAD UR15, UR15, UR4, URZ ;  /* 0x000000040f0f72a4 */ /* 0x000fe2000f8e023f */
[----:B------:R-:W-:Y:S01]  /*1080*/  SHF.R.S32.HI R97, RZ, 0x1f, R133 ;  /* 0x0000001fff617819 */ /* 0x000fe20000011485 */
[----:B------:R-:W-:Y:S01]  /*1090*/  UIMAD.WIDE.U32 UR22, UR11, UR4, URZ ;  /* 0x000000040b1672a5 */ /* 0x000fe2000f8e003f */
[----:B------:R-:W-:Y:S01]  /*10a0*/  IMAD.SHL.U32 R4, R18, 0x40, RZ ;  /* 0x0000004012047824 */ /* 0x000fe200078e00ff */
[----:B------:R-:W-:Y:S01]  /*10b0*/  LEA R13, P0, R2, c[0x0][0x160], 0x1 ;  /* 0x00005800020d7a11 */ /* 0x000fe200078008ff */
[----:B------:R-:W-:Y:S01]  /*10c0*/  IMAD.IADD R3, R3, 0x1, R6 ;  /* 0x0000000103037824 */ /* 0x000fe200078e0206 */
[----:B------:R-:W-:Y:S01]  /*10d0*/  UIMAD UR4, UR11, UR5, UR15 ;  /* 0x000000050b0472a4 */ /* 0x000fe2000f8e020f */
[----:B------:R-:W-:-:S02]  /*10e0*/  SHF.R.S32.HI R94, RZ, 0x1f, R177 ;  /* 0x0000001fff5e7819 */ /* 0x000fc400000114b1 */
[----:B------:R-:W-:Y:S01]  /*10f0*/  LOP3.LUT R0, R4, 0x1c0, RZ, 0xc0, !PT ;  /* 0x000001c004007812 */ /* 0x000fe200078ec0ff */
[----:B------:R-:W-:Y:S01]  /*1100*/  UIADD3 UR4, UR23, UR4, URZ ;  /* 0x0000000417047290 */ /* 0x000fe2000fffe03f */
[----:B------:R-:W-:Y:S02]  /*1110*/  LEA.HI.X R14, R2, c[0x0][0x164], R3, 0x1, P0 ;  /* 0x00005900020e7a11 */ /* 0x000fe400000f0c03 */
[----:B------:R-:W-:Y:S01]  /*1120*/  SHF.R.U32.HI R4, RZ, 0x3, R0 ;  /* 0x00000003ff047819 */ /* 0x000fe20000011600 */
[----:B------:R-:W-:Y:S01]  /*1130*/  SHFL.IDX PT, R2, R13, RZ, 0x181f ;  /* 0x00181fff0d027589 */ /* 0x000fe200000e0000 */
[----:B------:R-:W-:Y:S02]  /*1140*/  LOP3.LUT R0, R0, 0x38, R133, 0xf8, !PT ;  /* 0x0000003800007812 */ /* 0x000fe400078ef885 */
        /* <DEDUP_REMOVED lines=16> */
[----:B------:R-:W1:Y:S01]  /*1250*/  SHFL.IDX PT, R4, R13, 0x1, 0x181f ;  /* 0x00381f000d047f89 */ /* 0x000e6200000e0000 */
[----:B------:R-:W-:-:S02]  /*1260*/  SHF.R.S32.HI R95, RZ, 0x1f, R178 ;  /* 0x0000001fff5f7819 */ /* 0x000fc400000114b2 */
[----:B------:R-:W-:Y:S01]  /*1270*/  IMAD R16, R0, c[0x0][0x2b8], R9 ;  /* 0x0000ae0000107a24 */ /* 0x000fe200078e0209 */
[----:B------:R3:W-:Y:S01]  /*1280*/  @!P0 LDGSTS.E.BYPASS.LTC128B.128 [R93+0x100], [R6.64], !P4 ;  /* 0x00100000065d8fae */ /* 0x0007e2000e101d4c */
[----:B------:R-:W-:Y:S01]  /*1290*/  @!P0 IMAD.WIDE R8, R176, 0x2, R2 ;  /* 0x00000002b0088825 */ /* 0x000fe200078e0202 */
[----:B------:R-:W-:Y:S02]  /*12a0*/  IADD3 R0, R15, 0x20, RZ ;  /* 0x000000200f007810 */ /* 0x000fe40007ffe0ff */
[----:B------:R-:W-:Y:S02]  /*12b0*/  SHF.R.S32.HI R12, RZ, 0x1f, R16 ;  /* 0x0000001fff0c7819 */ /* 0x000fe40000011410 */
[----:B------:R4:W-:Y:S01]  /*12c0*/  @!P0 LDGSTS.E.BYPASS.LTC128B.128 [R93+0x4100], [R8.64], !P3 ;  /* 0x04100000085d8fae */ /* 0x0009e2000d901d4c */
[----:B------:R-:W-:Y:S01]  /*12d0*/  SHF.R.S32.HI R96, RZ, 0x1f, R176 ;  /* 0x0000001fff607819 */ /* 0x000fe200000114b0 */
        /* <DEDUP_REMOVED lines=14> */
[----:B------:R-:W-:-:S04]  /*13c0*/  @!P0 IMAD.WIDE R6, R178, 0x2, R4 ;  /* 0x00000002b2068825 */ /* 0x000fc800078e0204 */
[----:B------:R-:W-:Y:S01]  /*13d0*/  IMAD.IADD R3, R3, 0x1, R0 ;  /* 0x0000000103037824 */ /* 0x000fe200078e0200 */
[----:B------:R3:W-:Y:S01]  /*13e0*/  @!P0 LDGSTS.E.BYPASS.LTC128B.128 [R93+0x9100], [R6.64], !P2 ;  /* 0x09100000065d8fae */ /* 0x0007e2000d101d4c */
[----:B------:R-:W-:-:S04]  /*13f0*/  @!P0 IMAD.WIDE R4, R177, 0x2, R4 ;  /* 0x00000002b1048825 */ /* 0x000fc800078e0204 */
        /* <DEDUP_REMOVED lines=47> */
[----:B------:R-:W-:Y:S01]  /*16f0*/  ISETP.GE.AND P1, PT, R21, 0x1, PT ;  /* 0x000000011500780c */ /* 0x000fe20003f26270 */
[----:B------:R-:W-:Y:S02]  /*1700*/  IMAD.IADD R0, R132, 0x1, -R0 ;  /* 0x0000000184007824 */ /* 0x000fe400078e0a00 */
        /* <DEDUP_REMOVED lines=52> */
[----:B------:R-:W-:-:S03]  /*1a50*/  LOP3.LUT R0, R0, 0x1c0, RZ, 0xc0, !PT ;  /* 0x000001c000007812 */ /* 0x000fc600078ec0ff */
[----:B------:R-:W-:Y:S01]  /*1a60*/  IMAD.X R33, R5, 0x1, R15, P1 ;  /* 0x0000000105217824 */ /* 0x000fe200008e060f */
[----:B------:R-:W-:Y:S01]  /*1a70*/  R2P PR, R10, 0x6 ;  /* 0x000000060a007804 */ /* 0x000fe20000000000 */
[----:B------:R-:W-:-:S05]  /*1a80*/  @P0 IMAD.WIDE R4, R176, 0x2, R2 ;  /* 0x00000002b0040825 */ /* 0x000fca00078e0202 */
        /* <DEDUP_REMOVED lines=16> */
[----:B------:R-:W-:Y:S01]  /*1b90*/  LOP3.LUT R5, R4, R3, RZ, 0x3c, !PT ;  /* 0x0000000304057212 */ /* 0x000fe200078e3cff */
[----:B------:R-:W-:Y:S01]  /*1ba0*/  IMAD.SHL.U32 R4, R11, 0x40, RZ ;  /* 0x000000400b047824 */ /* 0x000fe200078e00ff */
[----:B------:R-:W-:Y:S01]  /*1bb0*/  LOP3.LUT R3, R0, 0x8, R2, 0xf8, !PT ;  /* 0x0000000800037812 */ /* 0x000fe200078ef802 */
[----:B------:R-:W-:Y:S01]  /*1bc0*/  IMAD.SHL.U32 R2, R92, 0x20, RZ ;  /* 0x000000205c027824 */ /* 0x000fe200078e00ff */
[----:B------:R-:W-:Y:S02]  /*1bd0*/  SHF.R.U32.HI R0, RZ, 0x3, R0 ;  /* 0x00000003ff007819 */ /* 0x000fe40000011600 */
[----:B------:R-:W-:Y:S02]  /*1be0*/  LOP3.LUT R4, R5, 0xfffffe00, R4, 0xf8, !PT ;  /* 0xfffffe0005047812 */ /* 0x000fe400078ef804 */
[----:B------:R-:W-:Y:S02]  /*1bf0*/  LOP3.LUT R2, R2, 0x7ffffc00, RZ, 0xc0, !PT ;  /* 0x7ffffc0002027812 */ /* 0x000fe400078ec0ff */
[----:B------:R-:W-:-:S02]  /*1c00*/  LOP3.LUT R0, R3, R0, RZ, 0x3c, !PT ;  /* 0x0000000003007212 */ /* 0x000fc400078e3cff */
[----:B------:R-:W-:Y:S01]  /*1c10*/  SEL R5, R6, 0xfffffff0, !P1 ;  /* 0xfffffff006057807 */ /* 0x000fe20004800000 */
[----:B------:R-:W-:Y:S01]  /*1c20*/  IMAD.IADD R2, R4, 0x1, R2 ;  /* 0x0000000104027824 */ /* 0x000fe200078e0202 */
[----:B------:R-:W-:Y:S01]  /*1c30*/  BAR.SYNC.DEFER_BLOCKING 0x0 ;  /* 0x0000000000007b1d */ /* 0x000fe20000010000 */
[----:B------:R-:W-:Y:S01]  /*1c40*/  IMAD R0, R9, 0x200, R0 ;  /* 0x0000020009007824 */ /* 0x000fe200078e0200 */
[----:B------:R-:W-:Y:S01]  /*1c50*/  ISETP.GE.AND P1, PT, R133, c[0x0][0x1d4], PT ;  /* 0x0000750085007a0c */ /* 0x000fe20003f26270 */
[C---:B------:R-:W-:Y:S01]  /*1c60*/  IMAD.SHL.U32 R232, R2.reuse, 0x2, RZ ;  /* 0x0000000202e87824 */ /* 0x040fe200078e00ff */
[----:B------:R-:W-:Y:S01]  /*1c70*/  LEA R240, R2, 0x100, 0x1 ;  /* 0x0000010002f07811 */ /* 0x000fe200078e08ff */
[----:B------:R-:W-:Y:S01]  /*1c80*/  IMAD.SHL.U32 R134, R0, 0x2, RZ ;  /* 0x0000000200867824 */ /* 0x000fe200078e00ff */
[----:B------:R-:W-:Y:S02]  /*1c90*/  SEL R0, R7, 0xffffffe0, !P2 ;  /* 0xffffffe007007807 */ /* 0x000fe40005000000 */
[----:B------:R-:W-:Y:S01]  /*1ca0*/  SEL R3, R6, 0xfffffff0, !P0 ;  /* 0xfffffff006037807 */ /* 0x000fe20004000000 */
[--C-:B------:R-:W-:Y:S01]  /*1cb0*/  IMAD R236, R5, 0x2, R240.reuse ;  /* 0x0000000205ec7824 */ /* 0x100fe200078e02f0 */
[----:B------:R-:W-:Y:S01]  /*1cc0*/  ISETP.LT.OR P0, PT, R21, 0x1, P1 ;  /* 0x000000011500780c */ /* 0x000fe20000f01670 */
[C---:B------:R-:W-:Y:S01]  /*1cd0*/  IMAD R240, R0.reuse, 0x2, R240 ;  /* 0x0000000200f07824 */ /* 0x040fe200078e02f0 */
[----:B------:R-:W-:Y:S01]  /*1ce0*/  ISETP.GE.AND P1, PT, R57, c[0x0][0x1d4], PT ;  /* 0x0000750039007a0c */ /* 0x000fe20003f26270 */
[----:B------:R-:W-:Y:S01]  /*1cf0*/  IMAD R244, R0, 0x2, R236 ;  /* 0x0000000200f47824 */ /* 0x000fe200078e02ec */
[----:B------:R-:W-:Y:S01]  /*1d00*/  ISETP.GE.AND P2, PT, R58, c[0x0][0x1d4], PT ;  /* 0x000075003a007a0c */ /* 0x000fe20003f46270 */
[----:B------:R-:W-:Y:S01]  /*1d10*/  IMAD R6, R3, 0x2, R134 ;  /* 0x0000000203067824 */ /* 0x000fe200078e0286 */
        /* <DEDUP_REMOVED lines=34> */
[----:B------:R-:W-:Y:S04]  /*1f40*/  STL [R1], R84 ;  /* 0x0000005401007387 */ /* 0x000fe80000100800 */
        /* <DEDUP_REMOVED lines=9> */
[C---:B------:R-:W-:Y:S01]  /*1fe0*/  ISETP.LT.OR P0, PT, R21.reuse, 0x21, P0 ;  /* 0x000000211500780c */ /* 0x040fe20000701670 */
[----:B------:R-:W-:Y:S08]  /*1ff0*/  HMMA.16816.F32.BF16 R60, R172, R40, R12 ;  /* 0x00000028ac3c723c */ /* 0x000ff0000004180c */
[----:B---3--:R-:W-:Y:S04]  /*2000*/  HMMA.16816.F32.BF16 R12, R168, R48, RZ ;  /* 0x00000030a80c723c */ /* 0x008fe800000418ff */
[----:B------:R2:W-:Y:S01]  /*2010*/  LDGSTS.E.BYPASS.LTC128B.128 [R93+0x1100], [R26.64], !P0 ;  /* 0x011000001a5d7fae */ /* 0x0005e2000c101d4c */
[----:B------:R-:W-:-:S02]  /*2020*/  ISETP.LT.OR P0, PT, R21, 0x21, P1 ;  /* 0x000000211500780c */ /* 0x000fc40000f01670 */
[----:B------:R-:W-:-:S04]  /*2030*/  ISETP.GE.AND P1, PT, R58, c[0x0][0x1d4], PT ;  /* 0x000075003a007a0c */ /* 0x000fc80003f26270 */
[----:B------:R-:W-:-:S07]  /*2040*/  ISETP.LT.OR P1, PT, R21, 0x21, P1 ;  /* 0x000000211500780c */ /* 0x000fce0000f21670 */
[----:B------:R2:W-:Y:S01]  /*2050*/  LDGSTS.E.BYPASS.LTC128B.128 [R93+0x3100], [R24.64], !P0 ;  /* 0x03100000185d7fae */ /* 0x0005e2000c101d4c */
[----:B------:R-:W-:Y:S02]  /*2060*/  LOP3.LUT P0, RZ, R19, 0x4, RZ, 0xc0, !PT ;  /* 0x0000000413ff7812 */ /* 0x000fe4000780c0ff */
[C---:B-1----:R-:W-:Y:S02]  /*2070*/  HMMA.16816.F32.BF16 R16, R168.reuse, R10, RZ ;  /* 0x0000000aa810723c */ /* 0x042fe400000418ff */
[----:B------:R-:W-:Y:S01]  /*2080*/  SEL R2, R7, 0xffffffe0, !P0 ;  /* 0xffffffe007027807 */ /* 0x000fe20004000000 */
[----:B------:R1:W-:Y:S01]  /*2090*/  LDGSTS.E.BYPASS.LTC128B.128 [R93+0x5100], [R34.64], !P1 ;  /* 0x05100000225d7fae */ /* 0x0003e2000c901d4c */
[----:B------:R-:W-:Y:S02]  /*20a0*/  ISETP.LT.OR P0, PT, R21, 0x21, P2 ;  /* 0x000000211500780c */ /* 0x000fe40001701670 */
[----:B------:R-:W-:Y:S01]  /*20b0*/  ISETP.GT.AND P1, PT, R98, 0x3f, PT ;  /* 0x0000003f6200780c */ /* 0x000fe20003f24270 */
[C---:B------:R-:W-:Y:S01]  /*20c0*/  IMAD R251, R2.reuse, 0x2, R134 ;  /* 0x0000000202fb7824 */ /* 0x040fe200078e0286 */
[----:B----4-:R-:W-:Y:S01]  /*20d0*/  HMMA.16816.F32.BF16 R20, R168, R52, RZ ;  /* 0x00000034a814723c */ /* 0x010fe200000418ff */
[----:B------:R-:W-:Y:S01]  /*20e0*/  IMAD R252, R2, 0x2, R84 ;  /* 0x0000000202fc7824 */ /* 0x000fe200078e0254 */
[----:B------:R-:W-:-:S05]  /*20f0*/  IADD3 R2, R93, 0x100, RZ ;  /* 0x000001005d027810 */ /* 0x000fca0007ffe0ff */
[----:B------:R-:W-:Y:S01]  /*2100*/  STL [R1+0x10], R2 ;  /* 0x0000100201007387 */ /* 0x000fe20000100800 */
[----:B------:R-:W-:Y:S03]  /*2110*/  HMMA.16816.F32.BF16 R12, R172, R68, R12 ;  /* 0x00000044ac0c723c */ /* 0x000fe6000004180c */
        /* <DEDUP_REMOVED lines=10> */
[----:B------:R-:W-:Y:S04]  /*21c0*/  LDSM.16.M88.4 R16, [R251+0x10900] ;  /* 0x01090000fb10783b */ /* 0x000fe80000000200 */
[----:B-1----:R-:W1:Y:S01]  /*21d0*/  LDSM.16.M88.4 R32, [R251+0x10100] ;  /* 0x01010000fb20783b */ /* 0x002e620000000200 */
[C---:B-----5:R-:W-:Y:S03]  /*21e0*/  HMMA.16816.F32.BF16 R28, R172.reuse, R44, R24 ;  /* 0x0000002cac1c723c */ /* 0x060fe60000041818 */
[----:B------:R-:W-:Y:S05]  /*21f0*/  LDSM.16.M88.4 R44, [R252] ;  /* 0x00000000fc2c783b */ /* 0x000fea0000000200 */
[----:B------:R-:W-:Y:S08]  /*2200*/  HMMA.16816.F32.BF16 R56, R172, R42, R8 ;  /* 0x0000002aac38723c */ /* 0x000ff00000041808 */
[C---:B------:R-:W-:Y:S01]  /*2210*/  HMMA.16816.F32.BF16 R8, R168.reuse, R50, RZ ;  /* 0x00000032a808723c */ /* 0x040fe200000418ff */
[----:B------:R-:W2:Y:S07]  /*2220*/  LDSM.16.M88.4 R48, [R251+0x11900] ;  /* 0x01190000fb30783b */ /* 0x000eae0000000200 */
[----:B------:R-:W-:Y:S01]  /*2230*/  HMMA.16816.F32.BF16 R24, R168, R54, RZ ;  /* 0x00000036a818723c */ /* 0x000fe200000418ff */
[----:B------:R-:W-:Y:S07]  /*2240*/  LDSM.16.M88.4 R52, [R134+0x12900] ;  /* 0x012900008634783b */ /* 0x000fee0000000200 */
[C---:B------:R-:W-:Y:S08]  /*2250*/  HMMA.16816.F32.BF16 R20, R172.reuse, R72, R20 ;  /* 0x00000048ac14723c */ /* 0x040ff00000041814 */
[C---:B------:R-:W-:Y:S01]  /*2260*/  HMMA.16816.F32.BF16 R8, R172.reuse, R70, R8 ;  /* 0x00000046ac08723c */ /* 0x040fe20000041808 */
[----:B------:R-:W-:Y:S07]  /*2270*/  LDSM.16.M88.4 R68, [R252+0x800] ;  /* 0x00080000fc44783b */ /* 0x000fee0000000200 */
[----:B------:R-:W-:Y:S01]  /*2280*/  HMMA.16816.F32.BF16 R24, R172, R74, R24 ;  /* 0x0000004aac18723c */ /* 0x000fe20000041818 */
[----:B------:R-:W3:Y:S07]  /*2290*/  LDSM.16.M88.4 R72, [R252+0x1000] ;  /* 0x00100000fc48783b */ /* 0x000eee0000000200 */
[C---:B-1----:R-:W-:Y:S08]  /*22a0*/  HMMA.16816.F32.BF16 R28, R192.reuse, R32, R28 ;  /* 0x00000020c01c723c */ /* 0x042ff0000004181c */
[C---:B------:R-:W-:Y:S01]  /*22b0*/  HMMA.16816.F32.BF16 R32, R192.reuse, R34, R64 ;  /* 0x00000022c020723c */ /* 0x040fe20000041840 */
[----:B------:R-:W-:Y:S07]  /*22c0*/  LDSM.16.M88.4 R64, [R134+0x13100] ;  /* 0x013100008640783b */ /* 0x000fee0000000200 */
[C---:B------:R-:W-:Y:S08]  /*22d0*/  HMMA.16816.F32.BF16 R12, R192.reuse, R36, R12 ;  /* 0x00000024c00c723c */ /* 0x040ff0000004180c */
[C---:B------:R-:W-:Y:S08]  /*22e0*/  HMMA.16816.F32.BF16 R8, R192.reuse, R38, R8 ;  /* 0x00000026c008723c */ /* 0x040ff00000041808 */
[C---:B------:R-:W-:Y:S01]  /*22f0*/  HMMA.16816.F32.BF16 R40, R192.reuse, R16, R60 ;  /* 0x00000010c028723c */ /* 0x040fe2000004183c */
[----:B------:R-:W-:Y:S07]  /*2300*/  LDSM.16.M88.4 R60, [R84+0x2800] ;  /* 0x00280000543c783b */ /* 0x000fee0000000200 */
[C---:B------:R-:W-:Y:S01]  /*2310*/  HMMA.16816.F32.BF16 R56, R192.reuse, R18, R56 ;  /* 0x00000012c038723c */ /* 0x040fe20000041838 */
[----:B------:R-:W-:Y:S07]  /*2320*/  LDSM.16.M88.4 R16, [R84+0x2000] ;  /* 0x002000005410783b */ /* 0x000fee0000000200 */
[C---:B--2---:R-:W-:Y:S08]  /*2330*/  HMMA.16816.F32.BF16 R20, R192.reuse, R48, R20 ;  /* 0x00000030c014723c */ /* 0x044ff00000041814 */
[----:B------:R-:W-:Y:S01]  /*2340*/  HMMA.16816.F32.BF16 R24, R192, R50, R24 ;  /* 0x00000032c018723c */ /* 0x000fe20000041818 */
[----:B------:R-:W1:Y:S07]  /*2350*/  LDSM.16.M88.4 R48, [R134+0x12100] ;  /* 0x012100008630783b */ /* 0x000e6e0000000200 */
[C---:B------:R-:W-:Y:S08]  /*2360*/  HMMA.16816.F32.BF16 R28, R196.reuse, R44, R28 ;  /* 0x0000002cc41c723c */ /* 0x040ff0000004181c */
[C---:B------:R-:W-:Y:S01]  /*2370*/  HMMA.16816.F32.BF16 R32, R196.reuse, R46, R32 ;  /* 0x0000002ec420723c */ /* 0x040fe20000041820 */
[----:B------:R-:W-:Y:S07]  /*2380*/  LDSM.16.M88.4 R44, [R251+0x12900] ;  /* 0x01290000fb2c783b */ /* 0x000fee0000000200 */
[C---:B---3--:R-:W-:Y:S08]  /*2390*/  HMMA.16816.F32.BF16 R12, R196.reuse, R72, R12 ;  /* 0x00000048c40c723c */ /* 0x048ff0000004180c */
[C---:B------:R-:W-:Y:S01]  /*23a0*/  HMMA.16816.F32.BF16 R8, R196.reuse, R74, R8 ;  /* 0x0000004ac408723c */ /* 0x040fe20000041808 */
[----:B------:R-:W-:Y:S07]  /*23b0*/  LDSM.16.M88.4 R72, [R251+0x13900] ;  /* 0x01390000fb48783b */ /* 0x000fee0000000200 */
[C---:B------:R-:W-:Y:S01]  /*23c0*/  HMMA.16816.F32.BF16 R36, R196.reuse, R68, R40 ;  /* 0x00000044c424723c */ /* 0x040fe20000041828 */
[----:B------:R-:W-:Y:S07]  /*23d0*/  LDSM.16.M88.4 R40, [R251+0x12100] ;  /* 0x01210000fb28783b */ /* 0x000fee0000000200 */
[C---:B------:R-:W-:Y:S01]  /*23e0*/  HMMA.16816.F32.BF16 R56, R196.reuse, R70, R56 ;  /* 0x00000046c438723c */ /* 0x040fe20000041838 */
[----:B------:R-:W2:Y:S07]  /*23f0*/  LDSM.16.M88.4 R68, [R84+0x3000] ;  /* 0x003000005444783b */ /* 0x000eae0000000200 */
[C---:B------:R-:W-:Y:S08]  /*2400*/  HMMA.16816.F32.BF16 R20, R196.reuse, R80, R20 ;  /* 0x00000050c414723c */ /* 0x040ff00000041814 */
[----:B------:R-:W-:Y:S01]  /*2410*/  HMMA.16816.F32.BF16 R24, R196, R82, R24 ;  /* 0x00000052c418723c */ /* 0x000fe20000041818 */
[----:B------:R-:W3:Y:S07]  /*2420*/  LDSM.16.M88.4 R80, [R84+0x3800] ;  /* 0x003800005450783b */ /* 0x000eee0000000200 */
        /* <DEDUP_REMOVED lines=12> */
[C---:B------:R-:W-:Y:S08]  /*24f0*/  HMMA.16816.F32.BF16 R28, R204.reuse, R16, R28 ;  /* 0x00000010cc1c723c */ /* 0x040ff0000004181c */
[C---:B------:R-:W-:Y:S01]  /*2500*/  HMMA.16816.F32.BF16 R32, R204.reuse, R18, R32 ;  /* 0x00000012cc20723c */ /* 0x040fe20000041820 */
[----:B------:R-:W4:Y:S07]  /*2510*/  LDSM.16.M88.4 R16, [R252+0x2000] ;  /* 0x00200000fc10783b */ /* 0x000f2e0000000200 */
[C---:B--2---:R-:W-:Y:S08]  /*2520*/  HMMA.16816.F32.BF16 R12, R204.reuse, R68, R12 ;  /* 0x00000044cc0c723c */ /* 0x044ff0000004180c */
[C---:B------:R-:W-:Y:S01]  /*2530*/  HMMA.16816.F32.BF16 R8, R204.reuse, R70, R8 ;  /* 0x00000046cc08723c */ /* 0x040fe20000041808 */
[----:B------:R-:W2:Y:S07]  /*2540*/  LDSM.16.M88.4 R68, [R252+0x3800] ;  /* 0x00380000fc44783b */ /* 0x000eae0000000200 */
[C---:B------:R-:W-:Y:S08]  /*2550*/  HMMA.16816.F32.BF16 R36, R204.reuse, R60, R36 ;  /* 0x0000003ccc24723c */ /* 0x040ff00000041824 */
[C---:B------:R-:W-:Y:S01]  /*2560*/  HMMA.16816.F32.BF16 R56, R204.reuse, R62, R56 ;  /* 0x0000003ecc38723c */ /* 0x040fe20000041838 */
[----:B------:R-:W-:Y:S07]  /*2570*/  LDSM.16.M88.4 R60, [R134+0x15100] ;  /* 0x01510000863c783b */ /* 0x000fee0000000200 */
[C---:B---3--:R-:W-:Y:S08]  /*2580*/  HMMA.16816.F32.BF16 R20, R204.reuse, R80, R20 ;  /* 0x00000050cc14723c */ /* 0x048ff00000041814 */
[----:B------:R-:W-:Y:S01]  /*2590*/  HMMA.16816.F32.BF16 R24, R204, R82, R24 ;  /* 0x00000052cc18723c */ /* 0x000fe20000041818 */
[----:B------:R-:W-:Y:S07]  /*25a0*/  LDSM.16.M88.4 R80, [R251+0x16900] ;  /* 0x01690000fb50783b */ /* 0x000fee0000000200 */
[C---:B------:R-:W-:Y:S08]  /*25b0*/  HMMA.16816.F32.BF16 R28, R208.reuse, R40, R28 ;  /* 0x00000028d01c723c */ /* 0x040ff0000004181c */
[C---:B------:R-:W-:Y:S01]  /*25c0*/  HMMA.16816.F32.BF16 R32, R208.reuse, R42, R32 ;  /* 0x0000002ad020723c */ /* 0x040fe20000041820 */
[----:B------:R-:W-:Y:S07]  /*25d0*/  LDSM.16.M88.4 R40, [R84+0x4000] ;  /* 0x004000005428783b */ /* 0x000fee0000000200 */
[C---:B-1----:R-:W-:Y:S08]  /*25e0*/  HMMA.16816.F32.BF16 R12, R208.reuse, R48, R12 ;  /* 0x00000030d00c723c */ /* 0x042ff0000004180c */
[C---:B------:R-:W-:Y:S01]  /*25f0*/  HMMA.16816.F32.BF16 R8, R208.reuse, R50, R8 ;  /* 0x00000032d008723c */ /* 0x040fe20000041808 */
[----:B------:R-:W-:Y:S07]  /*2600*/  LDSM.16.M88.4 R48, [R134+0x14900] ;  /* 0x014900008630783b */ /* 0x000fee0000000200 */
[C---:B------:R-:W-:Y:S08]  /*2610*/  HMMA.16816.F32.BF16 R36, R208.reuse, R44, R36 ;  /* 0x0000002cd024723c */ /* 0x040ff00000041824 */
[C---:B------:R-:W-:Y:S01]  /*2620*/  HMMA.16816.F32.BF16 R56, R208.reuse, R46, R56 ;  /* 0x0000002ed038723c */ /* 0x040fe20000041838 */
[----:B------:R-:W1:Y:S07]  /*2630*/  LDSM.16.M88.4 R44, [R134+0x14100] ;  /* 0x01410000862c783b */ /* 0x000e6e0000000200 */
[C---:B------:R-:W-:Y:S08]  /*2640*/  HMMA.16816.F32.BF16 R20, R208.reuse, R72, R20 ;  /* 0x00000048d014723c */ /* 0x040ff00000041814 */
[----:B------:R-:W-:Y:S01]  /*2650*/  HMMA.16816.F32.BF16 R24, R208, R74, R24 ;  /* 0x0000004ad018723c */ /* 0x000fe20000041818 */
[----:B------:R-:W3:Y:S07]  /*2660*/  LDSM.16.M88.4 R72, [R134+0x15900] ;  /* 0x015900008648783b */ /* 0x000eee0000000200 */
[C---:B----4-:R-:W-:Y:S08]  /*2670*/  HMMA.16816.F32.BF16 R28, R212.reuse, R16, R28 ;  /* 0x00000010d41c723c */ /* 0x050ff0000004181c */
[C---:B------:R-:W-:Y:S08]  /*2680*/  HMMA.16816.F32.BF16 R32, R212.reuse, R18, R32 ;  /* 0x00000012d420723c */ /* 0x040ff00000041820 */
[C---:B------:R-:W-:Y:S08]  /*2690*/  HMMA.16816.F32.BF16 R12, R212.reuse, R64, R12 ;  /* 0x00000040d40c723c */ /* 0x040ff0000004180c */
[C---:B------:R-:W-:Y:S01]  /*26a0*/  HMMA.16816.F32.BF16 R8, R212.reuse, R66, R8 ;  /* 0x00000042d408723c */ /* 0x040fe20000041808 */
[----:B------:R-:W-:Y:S07]  /*26b0*/  LDSM.16.M88.4 R64, [R251+0x15100] ;  /* 0x01510000fb40783b */ /* 0x000fee0000000200 */
[C---:B------:R-:W-:Y:S08]  /*26c0*/  HMMA.16816.F32.BF16 R36, R212.reuse, R52, R36 ;  /* 0x00000034d424723c */ /* 0x040ff00000041824 */
[C---:B------:R-:W-:Y:S01]  /*26d0*/  HMMA.16816.F32.BF16 R56, R212.reuse, R54, R56 ;  /* 0x00000036d438723c */ /* 0x040fe20000041838 */
[----:B------:R-:W-:Y:S07]  /*26e0*/  LDSM.16.M88.4 R52, [R84+0x4800] ;  /* 0x004800005434783b */ /* 0x000fee0000000200 */
[C---:B--2---:R-:W-:Y:S08]  /*26f0*/  HMMA.16816.F32.BF16 R20, R212.reuse, R68, R20 ;  /* 0x00000044d414723c */ /* 0x044ff00000041814 */
[----:B------:R-:W-:Y:S01]  /*2700*/  HMMA.16816.F32.BF16 R24, R212, R70, R24 ;  /* 0x00000046d418723c */ /* 0x000fe20000041818 */
[----:B------:R-:W2:Y:S07]  /*2710*/  LDSM.16.M88.4 R68, [R84+0x5000] ;  /* 0x005000005444783b */ /* 0x000eae0000000200 */
        /* <DEDUP_REMOVED lines=8> */
[----:B------:R-:W4:Y:S07]  /*27a0*/  LDSM.16.M88.4 R48, [R251+0x14900] ;  /* 0x01490000fb30783b */ /* 0x000f2e0000000200 */
[C---:B---3--:R-:W-:Y:S08]  /*27b0*/  HMMA.16816.F32.BF16 R8, R216.reuse, R72, R20 ;  /* 0x00000048d808723c */ /* 0x048ff00000041814 */
[----:B------:R-:W-:Y:S01]  /*27c0*/  HMMA.16816.F32.BF16 R24, R216, R74, R24 ;  /* 0x0000004ad818723c */ /* 0x000fe20000041818 */
[----:B------:R-:W3:Y:S07]  /*27d0*/  LDSM.16.M88.4 R72, [R251+0x15900] ;  /* 0x01590000fb48783b */ /* 0x000eee0000000200 */
[C---:B------:R-:W-:Y:S08]  /*27e0*/  HMMA.16816.F32.BF16 R28, R220.reuse, R40, R28 ;  /* 0x00000028dc1c723c */ /* 0x040ff0000004181c */
[C---:B------:R-:W-:Y:S01]  /*27f0*/  HMMA.16816.F32.BF16 R32, R220.reuse, R42, R32 ;  /* 0x0000002adc20723c */ /* 0x040fe20000041820 */
[----:B------:R-:W5:Y:S07]  /*2800*/  LDSM.16.M88.4 R40, [R252+0x4000] ;  /* 0x00400000fc28783b */ /* 0x000f6e0000000200 */
[C---:B--2---:R-:W-:Y:S08]  /*2810*/  HMMA.16816.F32.BF16 R20, R220.reuse, R68, R16 ;  /* 0x00000044dc14723c */ /* 0x044ff00000041810 */
        /* <DEDUP_REMOVED lines=10> */
[----:B------:R-:W1:Y:S07]  /*28c0*/  LDSM.16.M88.4 R44, [R134+0x16100] ;  /* 0x01610000862c783b */ /* 0x000e6e0000000200 */
[C---:B------:R-:W-:Y:S08]  /*28d0*/  HMMA.16816.F32.BF16 R24, R224.reuse, R64, R20 ;  /* 0x00000040e018723c */ /* 0x040ff00000041814 */
[C---:B------:R-:W-:Y:S01]  /*28e0*/  HMMA.16816.F32.BF16 R20, R224.reuse, R66, R16 ;  /* 0x00000042e014723c */ /* 0x040fe20000041810 */
[----:B------:R-:W1:Y:S07]  /*28f0*/  LDSM.16.M88.4 R64, [R134+0x17100] ;  /* 0x017100008640783b */ /* 0x000e6e0000000200 */
[C---:B----4-:R-:W-:Y:S08]  /*2900*/  HMMA.16816.F32.BF16 R36, R224.reuse, R48, R36 ;  /* 0x00000030e024723c */ /* 0x050ff00000041824 */
[C---:B------:R-:W-:Y:S01]  /*2910*/  HMMA.16816.F32.BF16 R56, R224.reuse, R50, R56 ;  /* 0x00000032e038723c */ /* 0x040fe20000041838 */
[----:B------:R-:W-:Y:S07]  /*2920*/  LDSM.16.M88.4 R48, [R84+0x6800] ;  /* 0x006800005430783b */ /* 0x000fee0000000200 */
[C---:B---3--:R-:W-:Y:S08]  /*2930*/  HMMA.16816.F32.BF16 R16, R224.reuse, R72, R12 ;  /* 0x00000048e010723c */ /* 0x048ff0000004180c */
[----:B------:R-:W-:Y:S01]  /*2940*/  HMMA.16816.F32.BF16 R12, R224, R74, R8 ;  /* 0x0000004ae00c723c */ /* 0x000fe20000041808 */
[----:B------:R-:W3:Y:S07]  /*2950*/  LDSM.16.M88.4 R72, [R134+0x17900] ;  /* 0x017900008648783b */ /* 0x000eee0000000200 */
[C---:B-----5:R-:W-:Y:S08]  /*2960*/  HMMA.16816.F32.BF16 R8, R228.reuse, R40, R28 ;  /* 0x00000028e408723c */ /* 0x060ff0000004181c */
[C---:B------:R-:W-:Y:S01]  /*2970*/  HMMA.16816.F32.BF16 R32, R228.reuse, R42, R32 ;  /* 0x0000002ae420723c */ /* 0x040fe20000041820 */
[----:B------:R-:W4:Y:S07]  /*2980*/  LDSM.16.M88.4 R40, [R84+0x6000] ;  /* 0x006000005428783b */ /* 0x000f2e0000000200 */
[C---:B--2---:R-:W-:Y:S08]  /*2990*/  HMMA.16816.F32.BF16 R28, R228.reuse, R68, R24 ;  /* 0x00000044e41c723c */ /* 0x044ff00000041818 */
[C---:B------:R-:W-:Y:S01]  /*29a0*/  HMMA.16816.F32.BF16 R24, R228.reuse, R70, R20 ;  /* 0x00000046e418723c */ /* 0x040fe20000041814 */
[----:B------:R-:W-:Y:S07]  /*29b0*/  LDSM.16.M88.4 R68, [R84+0x7800] ;  /* 0x007800005444783b */ /* 0x000fee0000000200 */
[C---:B------:R-:W-:Y:S08]  /*29c0*/  HMMA.16816.F32.BF16 R36, R228.reuse, R60, R36 ;  /* 0x0000003ce424723c */ /* 0x040ff00000041824 */
[C---:B------:R-:W-:Y:S01]  /*29d0*/  HMMA.16816.F32.BF16 R56, R228.reuse, R62, R56 ;  /* 0x0000003ee438723c */ /* 0x040fe20000041838 */
[----:B------:R-:W2:Y:S04]  /*29e0*/  LDSM.16.M88.4 R60, [R84+0x7000] ;  /* 0x00700000543c783b */ /* 0x000ea80000000200 */
[----:B------:R-:W-:Y:S03]  /*29f0*/  LDSM.16.M88.4 R84, [R251+0x17100] ;  /* 0x01710000fb54783b */ /* 0x000fe60000000200 */
[C---:B------:R-:W-:Y:S08]  /*2a00*/  HMMA.16816.F32.BF16 R20, R228.reuse, R76, R16 ;  /* 0x0000004ce414723c */ /* 0x040ff00000041810 */
[----:B------:R-:W-:Y:S01]  /*2a10*/  HMMA.16816.F32.BF16 R16, R228, R78, R12 ;  /* 0x0000004ee410723c */ /* 0x000fe2000004180c */
[----:B------:R-:W5:Y:S07]  /*2a20*/  LDSM.16.M88.4 R76, [R251+0x16100] ;  /* 0x01610000fb4c783b */ /* 0x000f6e0000000200 */
[C---:B-1----:R-:W-:Y:S08]  /*2a30*/  HMMA.16816.F32.BF16 R12, R232.reuse, R44, R8 ;  /* 0x0000002ce80c723c */ /* 0x042ff00000041808 */
[C---:B------:R-:W-:Y:S08]  /*2a40*/  HMMA.16816.F32.BF16 R8, R232.reuse, R46, R32 ;  /* 0x0000002ee808723c */ /* 0x040ff00000041820 */
[C---:B------:R-:W-:Y:S08]  /*2a50*/  HMMA.16816.F32.BF16 R32, R232.reuse, R64, R28 ;  /* 0x00000040e820723c */ /* 0x040ff0000004181c */
[C---:B------:R-:W-:Y:S01]  /*2a60*/  HMMA.16816.F32.BF16 R28, R232.reuse, R66, R24 ;  /* 0x00000042e81c723c */ /* 0x040fe20000041818 */
[----:B------:R-:W-:Y:S07]  /*2a70*/  LDSM.16.M88.4 R64, [R252+0x7000] ;  /* 0x00700000fc40783b */ /* 0x000fee0000000200 */
[C---:B------:R-:W-:Y:S08]  /*2a80*/  HMMA.16816.F32.BF16 R36, R232.reuse, R52, R36 ;  /* 0x00000034e824723c */ /* 0x040ff00000041824 */
[C---:B------:R-:W-:Y:S08]  /*2a90*/  HMMA.16816.F32.BF16 R56, R232.reuse, R54, R56 ;  /* 0x00000036e838723c */ /* 0x040ff00000041838 */
[C---:B---3--:R-:W-:Y:S08]  /*2aa0*/  HMMA.16816.F32.BF16 R24, R232.reuse, R72, R20 ;  /* 0x00000048e818723c */ /* 0x048ff00000041814 */
[----:B------:R-:W-:Y:S01]  /*2ab0*/  HMMA.16816.F32.BF16 R20, R232, R74, R16 ;  /* 0x0000004ae814723c */ /* 0x000fe20000041810 */
[----:B------:R-:W1:Y:S07]  /*2ac0*/  LDSM.16.M88.4 R72, [R252+0x6000] ;  /* 0x00600000fc48783b */ /* 0x000e6e0000000200 */
[C---:B----4-:R-:W-:Y:S08]  /*2ad0*/  HMMA.16816.F32.BF16 R16, R236.reuse, R40, R12 ;  /* 0x00000028ec10723c */ /* 0x050ff0000004180c */
[C---:B------:R-:W-:Y:S08]  /*2ae0*/  HMMA.16816.F32.BF16 R12, R236.reuse, R42, R8 ;  /* 0x0000002aec0c723c */ /* 0x040ff00000041808 */
[C---:B------:R-:W-:Y:S08]  /*2af0*/  HMMA.16816.F32.BF16 R8, R236.reuse, R48, R36 ;  /* 0x00000030ec08723c */ /* 0x040ff00000041824 */
[C---:B------:R-:W-:Y:S08]  /*2b00*/  HMMA.16816.F32.BF16 R56, R236.reuse, R50, R56 ;  /* 0x00000032ec38723c */ /* 0x040ff00000041838 */
[C---:B--2---:R-:W-:Y:S08]  /*2b10*/  HMMA.16816.F32.BF16 R52, R236.reuse, R60, R32 ;  /* 0x0000003cec34723c */ /* 0x044ff00000041820 */
[C---:B------:R-:W-:Y:S08]  /*2b20*/  HMMA.16816.F32.BF16 R44, R236.reuse, R68, R24 ;  /* 0x00000044ec2c723c */ /* 0x040ff00000041818 */
[C---:B------:R-:W-:Y:S01]  /*2b30*/  HMMA.16816.F32.BF16 R48, R236.reuse, R62, R28 ;  /* 0x0000003eec30723c */ /* 0x040fe2000004181c */
[----:B------:R-:W-:Y:S07]  /*2b40*/  LDSM.16.M88.4 R60, [R252+0x7800] ;  /* 0x00780000fc3c783b */ /* 0x000fee0000000200 */
[----:B------:R-:W-:Y:S01]  /*2b50*/  HMMA.16816.F32.BF16 R40, R236, R70, R20 ;  /* 0x00000046ec28723c */ /* 0x000fe20000041814 */
[----:B------:R-:W2:Y:S01]  /*2b60*/  LDSM.16.M88.4 R68, [R252+0x6800] ;  /* 0x00680000fc44783b */ /* 0x000ea20000000200 */
[----:B------:R-:W-:-:S06]  /*2b70*/  DEPBAR.LE SB0, 0x0 ;  /* 0x000080000000791a */ /* 0x000fcc0000000000 */
[C---:B-----5:R-:W-:Y:S08]  /*2b80*/  HMMA.16816.F32.BF16 R36, R240.reuse, R76, R16 ;  /* 0x0000004cf024723c */ /* 0x060ff00000041810 */
[C---:B------:R-:W-:Y:S08]  /*2b90*/  HMMA.16816.F32.BF16 R32, R240.reuse, R78, R12 ;  /* 0x0000004ef020723c */ /* 0x040ff0000004180c */
[C---:B------:R-:W-:Y:S08]  /*2ba0*/  HMMA.16816.F32.BF16 R28, R240.reuse, R80, R8 ;  /* 0x00000050f01c723c */ /* 0x040ff00000041808 */
[C---:B------:R-:W-:Y:S08]  /*2bb0*/  HMMA.16816.F32.BF16 R20, R240.reuse, R84, R52 ;  /* 0x00000054f014723c */ /* 0x040ff00000041834 */
[C---:B------:R-:W-:Y:S08]  /*2bc0*/  HMMA.16816.F32.BF16 R12, R240.reuse, R88, R44 ;  /* 0x00000058f00c723c */ /* 0x040ff0000004182c */
[C---:B------:R-:W-:Y:S08]  /*2bd0*/  HMMA.16816.F32.BF16 R24, R240.reuse, R82, R56 ;  /* 0x00000052f018723c */ /* 0x040ff00000041838 */
[C---:B------:R-:W-:Y:S08]  /*2be0*/  HMMA.16816.F32.BF16 R16, R240.reuse, R86, R48 ;  /* 0x00000056f010723c */ /* 0x040ff00000041830 */
[----:B------:R-:W-:Y:S08]  /*2bf0*/  HMMA.16816.F32.BF16 R8, R240, R90, R40 ;  /* 0x0000005af008723c */ /* 0x000ff00000041828 */
[C---:B-1----:R-:W-:Y:S08]  /*2c00*/  HMMA.16816.F32.BF16 R44, R244.reuse, R72, R36 ;  /* 0x00000048f42c723c */ /* 0x042ff00000041824 */
[C---:B------:R-:W-:Y:S08]  /*2c10*/  HMMA.16816.F32.BF16 R72, R244.reuse, R74, R32 ;  /* 0x0000004af448723c */ /* 0x040ff00000041820 */
[C---:B--2---:R-:W-:Y:S08]  /*2c20*/  HMMA.16816.F32.BF16 R40, R244.reuse, R68, R28 ;  /* 0x00000044f428723c */ /* 0x044ff0000004181c */
[C---:B------:R-:W-:Y:S08]  /*2c30*/  HMMA.16816.F32.BF16 R36, R244.reuse, R64, R20 ;  /* 0x00000040f424723c */ /* 0x040ff00000041814 */
[C---:B------:R-:W-:Y:S08]  /*2c40*/  HMMA.16816.F32.BF16 R32, R244.reuse, R60, R12 ;  /* 0x0000003cf420723c */ /* 0x040ff0000004180c */
[C---:B------:R-:W-:Y:S08]  /*2c50*/  HMMA.16816.F32.BF16 R68, R244.reuse, R70, R24 ;  /* 0x00000046f444723c */ /* 0x040ff00000041818 */
[C---:B------:R-:W-:Y:S08]  /*2c60*/  HMMA.16816.F32.BF16 R64, R244.reuse, R66, R16 ;  /* 0x00000042f440723c */ /* 0x040ff00000041810 */
[----:B------:R-:W-:Y:S01]  /*2c70*/  HMMA.16816.F32.BF16 R60, R244, R62, R8 ;  /* 0x0000003ef43c723c */ /* 0x000fe20000041808 */
[----:B------:R-:W-:Y:S06]  /*2c80*/  BAR.SYNC.DEFER_BLOCKING 0x0 ;  /* 0x0000000000007b1d */ /* 0x000fec0000010000 */
[----:B------:R-:W-:Y:S05]  /*2c90*/  @!P0 BRA `(.L_x_3261) ;  /* 0x0000052000008947 */ /* 0x000fea0003800000 */
[----:B------:R-:W-:Y:S01]  /*2ca0*/  ULEA UR6, UR6, UR9, 0x6 ;  /* 0x0000000906067291 */ /* 0x000fe2000f8e303f */
[----:B------:R-:W-:Y:S01]  /*2cb0*/  ISETP.NE.AND P2, PT, R99, 0x1, PT ;  /* 0x000000016300780c */ /* 0x000fe20003f45270 */
[----:B------:R-:W-:-:S04]  /*2cc0*/  IMAD.MOV.U32 R9, RZ, RZ, RZ ;  /* 0x000000ffff097224 */ /* 0x000fc800078e00ff */
[----:B------:R-:W-:-:S05]  /*2cd0*/  IMAD.U32 R3, RZ, RZ, UR6 ;  /* 0x00000006ff037e24 */ /* 0x000fca000f8e00ff */
[----:B------:R-:W-:-:S05]  /*2ce0*/  IADD3 R3, R3, -0x40, R98 ;  /* 0xffffffc003037810 */ /* 0x000fca0007ffe062 */
[----:B------:R-:W-:-:S04]  /*2cf0*/  @P2 IMAD.HI.U32 R6, R3, c[0x0][0x2bc], RZ ;  /* 0x0000af0003062a27 */ /* 0x000fc800078e00ff */
[----:B------:R-:W-:Y:S01]  /*2d00*/  IMAD.MOV.U32 R2, RZ, RZ, R3 ;  /* 0x000000ffff027224 */ /* 0x000fe200078e0003 */
        /* <DEDUP_REMOVED lines=13> */
[----:B------:R-:W-:Y:S01]  /*2de0*/  SEL R26, RZ, 0x10, P4 ;  /* 0x00000010ff1a7807 */ /* 0x000fe20002000000 */
[----:B------:R-:W-:Y:S01]  /*2df0*/  IMAD.SHL.U32 R22, R177, 0x2, RZ ;  /* 0x00000002b1167824 */ /* 0x000fe200078e00ff */
[----:B------:R-:W-:Y:S01]  /*2e00*/  SHF.R.S32.HI R2, RZ, 0x1f, R10 ;  /* 0x0000001fff027819 */ /* 0x000fe2000001140a */
[----:B------:R3:W-:Y:S01]  /*2e10*/  STL [R1+0xc], R10 ;  /* 0x00000c0a01007387 */ /* 0x0007e20000100800 */
[----:B------:R-:W-:-:S02]  /*2e20*/  LOP3.LUT R8, R8, 0xf, RZ, 0xc0, !PT ;  /* 0x0000000f08087812 */ /* 0x000fc400078ec0ff */
[----:B------:R-:W-:Y:S02]  /*2e30*/  SHF.L.U64.HI R21, R176, 0x1, R96 ;  /* 0x00000001b0157819 */ /* 0x000fe40000010260 */
[----:B------:R-:W-:Y:S02]  /*2e40*/  SEL R25, RZ, 0x10, P3 ;  /* 0x00000010ff197807 */ /* 0x000fe40001800000 */
[----:B------:R-:W-:Y:S02]  /*2e50*/  SHF.L.U64.HI R23, R178, 0x1, R95 ;  /* 0x00000001b2177819 */ /* 0x000fe4000001025f */
[----:B------:R-:W-:Y:S01]  /*2e60*/  SHF.L.U64.HI R24, R177, 0x1, R94 ;  /* 0x00000001b1187819 */ /* 0x000fe2000001025e */
[----:B-1----:R-:W-:Y:S02]  /*2e70*/  IMAD R6, R2, c[0x0][0x1e0], RZ ;  /* 0x0000780002067a24 */ /* 0x002fe400078e02ff */
[----:B------:R-:W-:-:S04]  /*2e80*/  IMAD.WIDE.U32 R2, R10, c[0x0][0x1e0], RZ ;  /* 0x000078000a027a25 */ /* 0x000fc800078e00ff */
[----:B------:R-:W-:-:S04]  /*2e90*/  IMAD R6, R10, c[0x0][0x1e4], R6 ;  /* 0x000079000a067a24 */ /* 0x000fc800078e0206 */
[----:B------:R-:W-:Y:S01]  /*2ea0*/  IMAD.IADD R3, R3, 0x1, R6 ;  /* 0x0000000103037824 */ /* 0x000fe200078e0206 */
[----:B---3--:R-:W-:-:S04]  /*2eb0*/  IADD3 R10, -R27, 0x10, RZ ;  /* 0x000000101b0a7810 */ /* 0x008fc80007ffe1ff */
[----:B------:R-:W-:Y:S02]  /*2ec0*/  LOP3.LUT R10, R10, 0xf, RZ, 0xc0, !PT ;  /* 0x0000000f0a0a7812 */ /* 0x000fe400078ec0ff */
        /* <DEDUP_REMOVED lines=12> */
[----:B--2---:R-:W-:Y:S01]  /*2f90*/  IADD3 R18, P2, P0, R8, R2, R11 ;  /* 0x0000000208127210 */ /* 0x004fe2000785e00b */
[----:B------:R-:W-:-:S03]  /*2fa0*/  IMAD.SHL.U32 R8, R176, 0x2, RZ ;  /* 0x00000002b0087824 */ /* 0x000fc600078e00ff */
[-C--:B---3--:R-:W-:Y:S02]  /*2fb0*/  IADD3.X R19, RZ, R3.reuse, R9, P2, P0 ;  /* 0x00000003ff137210 */ /* 0x088fe400017e0409 */
[----:B------:R-:W-:Y:S02]  /*2fc0*/  IADD3 R16, P2, P0, R10, R2, R8 ;  /* 0x000000020a107210 */ /* 0x000fe4000785e008 */
[----:B------:R-:W-:Y:S02]  /*2fd0*/  IADD3 R10, -R26, 0x10, RZ ;  /* 0x000000101a0a7810 */ /* 0x000fe40007ffe1ff */
[----:B------:R-:W-:Y:S02]  /*2fe0*/  IADD3.X R17, RZ, R3, R21, P2, P0 ;  /* 0x00000003ff117210 */ /* 0x000fe400017e0415 */
[----:B------:R-:W-:-:S04]  /*2ff0*/  LOP3.LUT R10, R10, 0xf, RZ, 0xc0, !PT ;  /* 0x0000000f0a0a7812 */ /* 0x000fc800078ec0ff */
[----:B------:R-:W-:Y:S02]  /*3000*/  IADD3 R14, P2, P0, R10, R2, R20 ;  /* 0x000000020a0e7210 */ /* 0x000fe4000785e014 */
[----:B------:R-:W-:Y:S02]  /*3010*/  IADD3 R10, -R25, 0x10, RZ ;  /* 0x00000010190a7810 */ /* 0x000fe40007ffe1ff */
[----:B------:R-:W-:Y:S02]  /*3020*/  IADD3.X R15, RZ, R3, R23, P2, P0 ;  /* 0x00000003ff0f7210 */ /* 0x000fe400017e0417 */
[----:B------:R-:W-:-:S04]  /*3030*/  LOP3.LUT R10, R10, 0xf, RZ, 0xc0, !PT ;  /* 0x0000000f0a0a7812 */ /* 0x000fc800078ec0ff */
        /* <DEDUP_REMOVED lines=24> */
.L_x_3261:
[----:B-1----:R-:W-:Y:S01]  /*31c0*/  LOP3.LUT R2, R92, 0xffffffe0, RZ, 0xc0, !PT ;  /* 0xffffffe05c027812 */ /* 0x002fe200078ec0ff */
[----:B------:R-:W-:Y:S01]  /*31d0*/  IMAD.U32 R6, RZ, RZ, UR10 ;  /* 0x0000000aff067e24 */ /* 0x000fe2000f8e00ff */
[----:B------:R-:W-:Y:S01]  /*31e0*/  STL [R1+0x48], R168 ;  /* 0x000048a801007387 */ /* 0x000fe20000100800 */
[----:B------:R-:W-:Y:S02]  /*31f0*/  IMAD.SHL.U32 R135, R4, 0x2, RZ ;  /* 0x0000000204877824 */ /* 0x000fe400078e00ff */
[----:B------:R-:W-:Y:S01]  /*3200*/  IMAD.IADD R2, R132, 0x1, -R2 ;  /* 0x0000000184027824 */ /* 0x000fe200078e0a02 */
[----:B------:R-:W-:Y:S01]  /*3210*/  STL [R1+0x44], R134 ;  /* 0x0000448601007387 */ /* 0x000fe20000100800 */
[----:B------:R-:W-:Y:S01]  /*3220*/  IMAD R248, R5, 0x2, R135 ;  /* 0x0000000205f87824 */ /* 0x000fe200078e0287 */
[C---:B------:R-:W-:Y:S02]  /*3230*/  LEA R250, R0.reuse, R135, 0x1 ;  /* 0x0000008700fa7211 */ /* 0x040fe400078e08ff */
[----:B------:R-:W-:Y:S01]  /*3240*/  SHF.R.S32.HI R3, RZ, 0x1f, R2 ;  /* 0x0000001fff037819 */ /* 0x000fe20000011402 */
[----:B------:R-:W-:Y:S01]  /*3250*/  LDSM.16.MT88.4 R24, [R135+0x100] ;  /* 0x000100008718783b */ /* 0x000fe20000004200 */
[----:B------:R-:W-:-:S02]  /*3260*/  IMAD R249, R0, 0x2, R248 ;  /* 0x0000000200f97824 */ /* 0x000fc400078e02f8 */
[----:B------:R-:W-:Y:S01]  /*3270*/  LEA.HI R3, R3, R2, RZ, 0x2 ;  /* 0x0000000203037211 */ /* 0x000fe200078f10ff */
[----:B------:R-:W-:Y:S03]  /*3280*/  LDSM.16.MT88.4 R28, [R135+0x900] ;  /* 0x00090000871c783b */ /* 0x000fe60000004200 */
[----:B------:R-:W-:Y:S01]  /*3290*/  LOP3.LUT R3, R3, 0x7ffffffc, RZ, 0xc0, !PT ;  /* 0x7ffffffc03037812 */ /* 0x000fe200078ec0ff */
[----:B------:R-:W-:Y:S03]  /*32a0*/  LDSM.16.MT88.4 R48, [R250+0x100] ;  /* 0x00010000fa30783b */ /* 0x000fe60000004200 */
[----:B------:R-:W-:Y:S01]  /*32b0*/  IADD3 R2, R2, -R3, RZ ;  /* 0x8000000302027210 */ /* 0x000fe20007ffe0ff */
[----:B------:R-:W-:Y:S04]  /*32c0*/  LDSM.16.MT88.4 R52, [R248+0x900] ;  /* 0x00090000f834783b */ /* 0x000fe80000004200 */
[----:B------:R-:W-:Y:S01]  /*32d0*/  IMAD R2, R2, -0x2, R6 ;  /* 0xfffffffe02027824 */ /* 0x000fe200078e0206 */
[----:B------:R-:W-:Y:S04]  /*32e0*/  LDSM.16.MT88.4 R76, [R249+0x2100] ;  /* 0x00210000f94c783b */ /* 0x000fe80000004200 */
[----:B------:R-:W-:Y:S01]  /*32f0*/  ISETP.GT.AND P0, PT, R2, RZ, PT ;  /* 0x000000ff0200720c */ /* 0x000fe20003f04270 */
[----:B------:R-:W-:Y:S03]  /*3300*/  LDSM.16.MT88.4 R80, [R249+0x2900] ;  /* 0x00290000f950783b */ /* 0x000fe60000004200 */
[----:B------:R-:W-:Y:S01]  /*3310*/  FSEL R15, R46, -INF , P0 ;  /* 0xff8000002e0f7808 */ /* 0x000fe20000000000 */
[----:B------:R-:W-:Y:S01]  /*3320*/  STL [R1+0x40], R133 ;  /* 0x0000408501007387 */ /* 0x000fe20000100800 */
[----:B------:R-:W-:-:S02]  /*3330*/  FSEL R10, R44, -INF , P0 ;  /* 0xff8000002c0a7808 */ /* 0x000fc40000000000 */
[C---:B------:R-:W-:Y:S01]  /*3340*/  ISETP.GT.AND P0, PT, R2.reuse, 0x1, PT ;  /* 0x000000010200780c */ /* 0x040fe20003f04270 */
[----:B------:R-:W0:Y:S03]  /*3350*/  LDGDEPBAR ;  /* 0x00000000000079af */ /* 0x000e260000000000 */
        /* <DEDUP_REMOVED lines=24> */
[C---:B------:R-:W-:Y:S02]  /*34e0*/  ISETP.GT.AND P0, PT, R2.reuse, 0x19, PT ;  /* 0x000000190200780c */ /* 0x040fe40003f04270 */
        /* <DEDUP_REMOVED lines=30> */
[----:B------:R-:W-:Y:S01]  /*36d0*/  FMNMX.FTZ R12, R17, R12, !PT ;  /* 0x0000000c110c7209 */ /* 0x000fe20007810000 */
[----:B------:R-:W-:Y:S01]  /*36e0*/  LDSM.16.MT88.4 R32, [R249+0x100] ;  /* 0x00010000f920783b */ /* 0x000fe20000004200 */
        /* <DEDUP_REMOVED lines=9> */
[----:B------:R-:W-:Y:S02]  /*3780*/  FMNMX.FTZ R3, R20, R3, !PT ;  /* 0x0000000314037209 */ /* 0x000fe40007810000 */
[----:B------:R-:W-:Y:S02]  /*3790*/  FMNMX.FTZ R2, R91, R2, !PT ;  /* 0x000000025b027209 */ /* 0x000fe40007810000 */
[----:B------:R-:W-:Y:S02]  /*37a0*/  FMNMX.FTZ R3, R22, R3, !PT ;  /* 0x0000000316037209 */ /* 0x000fe40007810000 */
[----:B------:R-:W-:-:S02]  /*37b0*/  FMNMX.FTZ R2, R89, R2, !PT ;  /* 0x0000000259027209 */ /* 0x000fc40007810000 */
        /* <DEDUP_REMOVED lines=39> */
[----:B------:R1:W-:Y:S01]  /*3a30*/  MUFU.EX2 R86, R8 ;  /* 0x0000000800567308 */ /* 0x0003e20000000800 */
[----:B------:R-:W-:-:S07]  /*3a40*/  FFMA.FTZ R16, R16, c[0x0][0x2d0], -R3 ;  /* 0x0000b40010107a23 */ /* 0x000fce0000010803 */
[----:B------:R2:W-:Y:S08]  /*3a50*/  MUFU.EX2 R14, R4 ;  /* 0x00000004000e7308 */ /* 0x0005f00000000800 */
[----:B------:R-:W3:Y:S01]  /*3a60*/  MUFU.EX2 R88, R7 ;  /* 0x0000000700587308 */ /* 0x000ee20000000800 */
[----:B-1----:R-:W-:Y:S01]  /*3a70*/  F2FP.BF16.PACK_AB R8, R85, R87 ;  /* 0x000000575508723e */ /* 0x002fe200000010ff */
[----:B--2---:R-:W-:-:S06]  /*3a80*/  FFMA.FTZ R4, R18, c[0x0][0x2d0], -R3 ;  /* 0x0000b40012047a23 */ /* 0x004fcc0000010803 */
[----:B------:R-:W-:Y:S01]  /*3a90*/  MUFU.EX2 R15, R15 ;  /* 0x0000000f000f7308 */ /* 0x000fe20000000800 */
[----:B---3--:R-:W-:-:S07]  /*3aa0*/  F2FP.BF16.PACK_AB R10, R88, R86 ;  /* 0x00000056580a723e */ /* 0x008fce00000010ff */
[----:B------:R-:W1:Y:S08]  /*3ab0*/  MUFU.EX2 R13, R16 ;  /* 0x00000010000d7308 */ /* 0x000e700000000800 */
[----:B------:R2:W3:Y:S08]  /*3ac0*/  MUFU.EX2 R84, R4 ;  /* 0x0000000400547308 */ /* 0x0004f00000000800 */
[----:B------:R3:W4:Y:S01]  /*3ad0*/  MUFU.EX2 R145, R11 ;  /* 0x0000000b00917308 */ /* 0x0007220000000800 */
[----:B-1----:R-:W-:Y:S01]  /*3ae0*/  F2FP.BF16.PACK_AB R9, R13, R15 ;  /* 0x0000000f0d09723e */ /* 0x002fe200000010ff */
[----:B--2---:R-:W-:-:S06]  /*3af0*/  FFMA.FTZ R4, R19, c[0x0][0x2d0], -R3 ;  /* 0x0000b40013047a23 */ /* 0x004fcc0000010803 */
[----:B------:R4:W-:Y:S01]  /*3b00*/  MUFU.EX2 R144, R6 ;  /* 0x0000000600907308 */ /* 0x0009e20000000800 */
[----:B---3--:R-:W-:-:S07]  /*3b10*/  F2FP.BF16.PACK_AB R11, R84, R14 ;  /* 0x0000000e540b723e */ /* 0x008fce00000010ff */
[----:B------:R1:W-:Y:S01]  /*3b20*/  MUFU.EX2 R183, R4 ;  /* 0x0000000400b77308 */ /* 0x0003e20000000800 */
[----:B------:R-:W-:Y:S01]  /*3b30*/  HMMA.16816.F32.BF16 R16, R8, R26, RZ ;  /* 0x0000001a0810723c */ /* 0x000fe200000418ff */
[----:B----4-:R-:W-:-:S07]  /*3b40*/  F2FP.BF16.PACK_AB R6, R138, R145 ;  /* 0x000000918a06723e */ /* 0x010fce00000010ff */
        /* <DEDUP_REMOVED lines=13> */
[C---:B------:R-:W-:Y:S08]  /*3c20*/  HMMA.16816.F32.BF16 R164, R4.reuse, R28, R20 ;  /* 0x0000001c04a4723c */ /* 0x040ff00000041814 */
[----:B------:R-:W-:Y:S01]  /*3c30*/  HMMA.16816.F32.BF16 R56, R4, R30, R16 ;  /* 0x0000001e0438723c */ /* 0x000fe20000041810 */
[----:B------:R-:W1:Y:S07]  /*3c40*/  LDSM.16.MT88.4 R28, [R135+0x2100] ;  /* 0x00210000871c783b */ /* 0x000e6e0000004200 */
[C---:B------:R-:W-:Y:S08]  /*3c50*/  HMMA.16816.F32.BF16 R20, R8.reuse, R48, RZ ;  /* 0x000000300814723c */ /* 0x040ff000000418ff */
[----:B------:R-:W-:Y:S08]  /*3c60*/  HMMA.16816.F32.BF16 R16, R8, R50, RZ ;  /* 0x000000320810723c */ /* 0x000ff000000418ff */
[----:B------:R-:W-:Y:S01]  /*3c70*/  IMAD.MOV.U32 R131, RZ, RZ, R57 ;  /* 0x000000ffff837224 */ /* 0x000fe200078e0039 */
[----:B------:R-:W-:Y:S01]  /*3c80*/  MOV R130, R56 ;  /* 0x0000003800827202 */ /* 0x000fe20000000f00 */
[----:B------:R-:W-:Y:S01]  /*3c90*/  IMAD.MOV.U32 R113, RZ, RZ, R58 ;  /* 0x000000ffff717224 */ /* 0x000fe200078e003a */
[----:B------:R-:W-:Y:S01]  /*3ca0*/  HMMA.16816.F32.BF16 R156, R4, R52, R40 ;  /* 0x00000034049c723c */ /* 0x000fe20000041828 */
[----:B------:R-:W-:-:S07]  /*3cb0*/  IMAD.MOV.U32 R112, RZ, RZ, R59 ;  /* 0x000000ffff707224 */ /* 0x000fce00078e003b */
[C---:B------:R-:W-:Y:S08]  /*3cc0*/  HMMA.16816.F32.BF16 R56, R4.reuse, R44, R20 ;  /* 0x0000002c0438723c */ /* 0x040ff00000041814 */
[C---:B------:R-:W-:Y:S01]  /*3cd0*/  HMMA.16816.F32.BF16 R148, R4.reuse, R54, R24 ;  /* 0x000000360494723c */ /* 0x040fe20000041818 */
[----:B------:R-:W2:Y:S07]  /*3ce0*/  LDSM.16.MT88.4 R52, [R250+0x2900] ;  /* 0x00290000fa34783b */ /* 0x000eae0000004200 */
[----:B------:R-:W-:Y:S08]  /*3cf0*/  HMMA.16816.F32.BF16 R16, R4, R46, R16 ;  /* 0x0000002e0410723c */ /* 0x000ff00000041810 */
[----:B------:R-:W-:Y:S01]  /*3d00*/  HMMA.16816.F32.BF16 R24, R8, R68, RZ ;  /* 0x000000440818723c */ /* 0x000fe200000418ff */
[----:B------:R-:W-:Y:S01]  /*3d10*/  MOV R137, R57 ;  /* 0x0000003900897202 */ /* 0x000fe20000000f00 */
[----:B------:R-:W-:Y:S01]  /*3d20*/  IMAD.MOV.U32 R136, RZ, RZ, R56 ;  /* 0x000000ffff887224 */ /* 0x000fe200078e0038 */
[----:B------:R-:W-:Y:S01]  /*3d30*/  MOV R179, R59 ;  /* 0x0000003b00b37202 */ /* 0x000fe20000000f00 */
[----:B------:R-:W-:-:S02]  /*3d40*/  IMAD.MOV.U32 R168, RZ, RZ, R58 ;  /* 0x000000ffffa87224 */ /* 0x000fc400078e003a */
[----:B------:R-:W3:Y:S02]  /*3d50*/  LDSM.16.MT88.4 R56, [R248+0x2900] ;  /* 0x00290000f838783b */ /* 0x000ee40000004200 */
[C---:B------:R-:W-:Y:S08]  /*3d60*/  HMMA.16816.F32.BF16 R48, R8.reuse, R32, RZ ;  /* 0x000000200830723c */ /* 0x040ff000000418ff */
[----:B------:R-:W-:Y:S01]  /*3d70*/  IMAD.MOV.U32 R119, RZ, RZ, R17 ;  /* 0x000000ffff777224 */ /* 0x000fe200078e0011 */
[----:B------:R-:W-:Y:S01]  /*3d80*/  MOV R117, R19 ;  /* 0x0000001300757202 */ /* 0x000fe20000000f00 */
[----:B------:R-:W-:Y:S01]  /*3d90*/  IMAD.MOV.U32 R118, RZ, RZ, R18 ;  /* 0x000000ffff767224 */ /* 0x000fe200078e0012 */
[----:B------:R-:W-:Y:S01]  /*3da0*/  HMMA.16816.F32.BF16 R20, R8, R70, RZ ;  /* 0x000000460814723c */ /* 0x000fe200000418ff */
[----:B------:R-:W-:-:S07]  /*3db0*/  IMAD.MOV.U32 R116, RZ, RZ, R16 ;  /* 0x000000ffff747224 */ /* 0x000fce00078e0010 */
[C---:B------:R-:W-:Y:S08]  /*3dc0*/  HMMA.16816.F32.BF16 R16, R8.reuse, R76, RZ ;  /* 0x0000004c0810723c */ /* 0x040ff000000418ff */
[C---:B------:R-:W-:Y:S08]  /*3dd0*/  HMMA.16816.F32.BF16 R44, R8.reuse, R34, RZ ;  /* 0x00000022082c723c */ /* 0x040ff000000418ff */
[C---:B-1----:R-:W-:Y:S08]  /*3de0*/  HMMA.16816.F32.BF16 R40, R8.reuse, R28, RZ ;  /* 0x0000001c0828723c */ /* 0x042ff000000418ff */
[C---:B------:R-:W-:Y:S08]  /*3df0*/  HMMA.16816.F32.BF16 R36, R8.reuse, R30, RZ ;  /* 0x0000001e0824723c */ /* 0x040ff000000418ff */
[C---:B------:R-:W-:Y:S08]  /*3e00*/  HMMA.16816.F32.BF16 R32, R8.reuse, R64, RZ ;  /* 0x000000400820723c */ /* 0x040ff000000418ff */
[----:B------:R-:W-:Y:S01]  /*3e10*/  HMMA.16816.F32.BF16 R28, R8, R66, RZ ;  /* 0x00000042081c723c */ /* 0x000fe200000418ff */
[----:B------:R-:W1:Y:S07]  /*3e20*/  LDSM.16.MT88.4 R64, [R135+0x4100] ;  /* 0x004100008740783b */ /* 0x000e6e0000004200 */
[C---:B--2---:R-:W-:Y:S08]  /*3e30*/  HMMA.16816.F32.BF16 R24, R4.reuse, R52, R24 ;  /* 0x000000340418723c */ /* 0x044ff00000041818 */
[C---:B------:R-:W-:Y:S01]  /*3e40*/  HMMA.16816.F32.BF16 R140, R4.reuse, R72, R48 ;  /* 0x00000048048c723c */ /* 0x040fe20000041830 */
[----:B------:R-:W2:Y:S07]  /*3e50*/  LDSM.16.MT88.4 R48, [R248+0x4100] ;  /* 0x00410000f830783b */ /* 0x000eae0000004200 */
[C---:B------:R-:W-:Y:S07]  /*3e60*/  HMMA.16816.F32.BF16 R16, R4.reuse, R80, R16 ;  /* 0x000000500410723c */ /* 0x040fee0000041810 */
[----:B------:R-:W-:Y:S01]  /*3e70*/  IMAD.MOV.U32 R80, RZ, RZ, R145 ;  /* 0x000000ffff507224 */ /* 0x000fe200078e0091 */
[----:B------:R-:W-:Y:S01]  /*3e80*/  HMMA.16816.F32.BF16 R20, R4, R54, R20 ;  /* 0x000000360414723c */ /* 0x000fe20000041814 */
[----:B------:R-:W-:Y:S01]  /*3e90*/  IMAD.MOV.U32 R121, RZ, RZ, R24 ;  /* 0x000000ffff797224 */ /* 0x000fe200078e0018 */
[----:B------:R-:W-:Y:S01]  /*3ea0*/  MOV R120, R25 ;  /* 0x0000001900787202 */ /* 0x000fe20000000f00 */
[----:B------:R-:W-:Y:S01]  /*3eb0*/  IMAD.MOV.U32 R134, RZ, RZ, R26 ;  /* 0x000000ffff867224 */ /* 0x000fe200078e001a */
[----:B------:R-:W-:Y:S01]  /*3ec0*/  LDSM.16.MT88.4 R52, [R249+0x4100] ;  /* 0x00410000f934783b */ /* 0x000fe20000004200 */
[----:B------:R-:W-:Y:S01]  /*3ed0*/  IMAD.MOV.U32 R133, RZ, RZ, R27 ;  /* 0x000000ffff857224 */ /* 0x000fe200078e001b */
[----:B------:R-:W-:-:S02]  /*3ee0*/  MOV R81, R144 ;  /* 0x0000009000517202 */ /* 0x000fc40000000f00 */
[C---:B------:R-:W-:Y:S01]  /*3ef0*/  HMMA.16816.F32.BF16 R100, R4.reuse, R60, R40 ;  /* 0x0000003c0464723c */ /* 0x040fe20000041828 */
[----:B------:R-:W4:Y:S04]  /*3f00*/  LDSM.16.MT88.4 R24, [R135+0x4900] ;  /* 0x004900008718783b */ /* 0x000f280000004200 */
[----:B------:R-:W-:Y:S03]  /*3f10*/  LDSM.16.MT88.4 R40, [R248+0x4900] ;  /* 0x00490000f828783b */ /* 0x000fe60000004200 */
[----:B---3--:R-:W-:Y:S01]  /*3f20*/  HMMA.16816.F32.BF16 R32, R4, R56, R32 ;  /* 0x000000380420723c */ /* 0x008fe20000041820 */
[----:B------:R-:W-:Y:S01]  /*3f30*/  IMAD.MOV.U32 R124, RZ, RZ, R16 ;  /* 0x000000ffff7c7224 */ /* 0x000fe200078e0010 */
[----:B------:R-:W-:Y:S01]  /*3f40*/  MOV R110, R18 ;  /* 0x00000012006e7202 */ /* 0x000fe20000000f00 */
[----:B------:R-:W-:-:S02]  /*3f50*/  IMAD.MOV.U32 R109, RZ, RZ, R17 ;  /* 0x000000ffff6d7224 */ /* 0x000fc400078e0011 */
[----:B------:R-:W-:-:S03]  /*3f60*/  IMAD.MOV.U32 R111, RZ, RZ, R19 ;  /* 0x000000ffff6f7224 */ /* 0x000fc600078e0013 */
[C---:B------:R-:W-:Y:S01]  /*3f70*/  HMMA.16816.F32.BF16 R28, R4.reuse, R58, R28 ;  /* 0x0000003a041c723c */ /* 0x040fe2000004181c */
[----:B------:R-:W-:Y:S01]  /*3f80*/  MOV R129, R22 ;  /* 0x0000001600817202 */ /* 0x000fe20000000f00 */
[----:B------:R-:W-:Y:S01]  /*3f90*/  IMAD.MOV.U32 R128, RZ, RZ, R23 ;  /* 0x000000ffff807224 */ /* 0x000fe200078e0017 */
[----:B------:R-:W-:Y:S01]  /*3fa0*/  MOV R122, R20 ;  /* 0x00000014007a7202 */ /* 0x000fe20000000f00 */
[----:B------:R-:W-:Y:S01]  /*3fb0*/  IMAD.MOV.U32 R123, RZ, RZ, R21 ;  /* 0x000000ffff7b7224 */ /* 0x000fe200078e0015 */
[----:B------:R-:W-:Y:S03]  /*3fc0*/  LDSM.16.MT88.4 R56, [R250+0x4900] ;  /* 0x00490000fa38783b */ /* 0x000fe60000004200 */
[----:B------:R-:W-:Y:S01]  /*3fd0*/  HMMA.16816.F32.BF16 R72, R4, R74, R44 ;  /* 0x0000004a0448723c */ /* 0x000fe2000004182c */
[----:B------:R-:W3:Y:S01]  /*3fe0*/  LDSM.16.MT88.4 R44, [R250+0x4100] ;  /* 0x00410000fa2c783b */ /* 0x000ee20000004200 */
[----:B------:R-:W-:Y:S01]  /*3ff0*/  IMAD.MOV.U32 R182, RZ, RZ, R101 ;  /* 0x000000ffffb67224 */ /* 0x000fe200078e0065 */
[----:B------:R-:W-:Y:S01]  /*4000*/  MOV R181, R102 ;  /* 0x0000006600b57202 */ /* 0x000fe20000000f00 */
[----:B------:R-:W-:-:S02]  /*4010*/  IMAD.MOV.U32 R180, RZ, RZ, R103 ;  /* 0x000000ffffb47224 */ /* 0x000fc400078e0067 */
[----:B------:R-:W-:Y:S02]  /*4020*/  IMAD.MOV.U32 R0, RZ, RZ, R100 ;  /* 0x000000ffff007224 */ /* 0x000fe400078e0064 */
[----:B-1----:R-:W-:Y:S01]  /*4030*/  HMMA.16816.F32.BF16 R16, R8, R64, RZ ;  /* 0x000000400810723c */ /* 0x002fe200000418ff */
[----:B------:R-:W-:Y:S01]  /*4040*/  MOV R103, R34 ;  /* 0x0000002200677202 */ /* 0x000fe20000000f00 */
[----:B------:R-:W-:Y:S01]  /*4050*/  IMAD.MOV.U32 R102, RZ, RZ, R35 ;  /* 0x000000ffff667224 */ /* 0x000fe200078e0023 */
[----:B------:R-:W-:Y:S01]  /*4060*/  MOV R100, R32 ;  /* 0x0000002000647202 */ /* 0x000fe20000000f00 */
[----:B------:R-:W-:-:S03]  /*4070*/  IMAD.MOV.U32 R101, RZ, RZ, R33 ;  /* 0x000000ffff657224 */ /* 0x000fc600078e0021 */
[----:B------:R-:W-:Y:S01]  /*4080*/  IMAD.MOV.U32 R64, RZ, RZ, R123 ;  /* 0x000000ffff407224 */ /* 0x000fe200078e007b */
[----:B------:R-:W-:Y:S01]  /*4090*/  HMMA.16816.F32.BF16 R68, R4, R62, R36 ;  /* 0x0000003e0444723c */ /* 0x000fe20000041824 */
[----:B------:R-:W-:Y:S01]  /*40a0*/  IMAD.MOV.U32 R115, RZ, RZ, R30 ;  /* 0x000000ffff737224 */ /* 0x000fe200078e001e */
[----:B------:R-:W-:Y:S01]  /*40b0*/  MOV R76, R28 ;  /* 0x0000001c004c7202 */ /* 0x000fe20000000f00 */
[----:B------:R-:W-:Y:S01]  /*40c0*/  IMAD.MOV.U32 R114, RZ, RZ, R31 ;  /* 0x000000ffff727224 */ /* 0x000fe200078e001f */
[----:B------:R-:W1:Y:S01]  /*40d0*/  LDSM.16.MT88.4 R60, [R135+0x6100] ;  /* 0x00610000873c783b */ /* 0x000e620000004200 */
[----:B------:R-:W-:Y:S02]  /*40e0*/  IMAD.MOV.U32 R77, RZ, RZ, R29 ;  /* 0x000000ffff4d7224 */ /* 0x000fe400078e001d */
[----:B------:R-:W-:Y:S01]  /*40f0*/  IMAD.MOV.U32 R65, RZ, RZ, R122 ;  /* 0x000000ffff417224 */ /* 0x000fe200078e007a */
[C---:B------:R-:W-:Y:S07]  /*4100*/  HMMA.16816.F32.BF16 R20, R8.reuse, R78, RZ ;  /* 0x0000004e0814723c */ /* 0x040fee00000418ff */
[----:B------:R-:W-:Y:S01]  /*4110*/  IMAD.MOV.U32 R78, RZ, RZ, R139 ;  /* 0x000000ffff4e7224 */ /* 0x000fe200078e008b */
[----:B------:R-:W-:Y:S01]  /*4120*/  HMMA.16816.F32.BF16 R36, R8, R66, RZ ;  /* 0x000000420824723c */ /* 0x000fe200000418ff */
[----:B------:R-:W-:-:S06]  /*4130*/  IMAD.MOV.U32 R79, RZ, RZ, R138 ;  /* 0x000000ffff4f7224 */ /* 0x000fcc00078e008a */
[----:B------:R-:W-:Y:S01]  /*4140*/  IMAD.MOV.U32 R66, RZ, RZ, R129 ;  /* 0x000000ffff427224 */ /* 0x000fe200078e0081 */
[----:B--2---:R-:W-:Y:S01]  /*4150*/  HMMA.16816.F32.BF16 R32, R8, R48, RZ ;  /* 0x000000300820723c */ /* 0x004fe200000418ff */
[----:B------:R-:W-:-:S07]  /*4160*/  MOV R67, R128 ;  /* 0x0000008000437202 */ /* 0x000fce0000000f00 */
[----:B------:R-:W-:Y:S01]  /*4170*/  HMMA.16816.F32.BF16 R28, R8, R50, RZ ;  /* 0x00000032081c723c */ /* 0x000fe200000418ff */
[----:B------:R-:W2:Y:S07]  /*4180*/  LDSM.16.MT88.4 R48, [R249+0x4900] ;  /* 0x00490000f930783b */ /* 0x000eae0000004200 */
[C---:B----4-:R-:W-:Y:S08]  /*4190*/  HMMA.16816.F32.BF16 R184, R4.reuse, R24, R16 ;  /* 0x0000001804b8723c */ /* 0x050ff00000041810 */
[----:B------:R-:W-:Y:S07]  /*41a0*/  HMMA.16816.F32.BF16 R188, R4, R82, R20 ;  /* 0x0000005204bc723c */ /* 0x000fee0000041814 */
[----:B------:R-:W-:Y:S01]  /*41b0*/  MOV R83, R137 ;  /* 0x0000008900537202 */ /* 0x000fe20000000f00 */
[----:B---3--:R-:W-:Y:S01]  /*41c0*/  HMMA.16816.F32.BF16 R16, R8, R44, RZ ;  /* 0x0000002c0810723c */ /* 0x008fe200000418ff */
[----:B------:R-:W-:-:S06]  /*41d0*/  IMAD.MOV.U32 R82, RZ, RZ, R136 ;  /* 0x000000ffff527224 */ /* 0x000fcc00078e0088 */
[----:B------:R-:W-:Y:S01]  /*41e0*/  IMAD.MOV.U32 R45, RZ, RZ, R119 ;  /* 0x000000ffff2d7224 */ /* 0x000fe200078e0077 */
[----:B------:R-:W-:Y:S01]  /*41f0*/  HMMA.16816.F32.BF16 R144, R4, R26, R36 ;  /* 0x0000001a0490723c */ /* 0x000fe20000041824 */
[----:B------:R-:W3:Y:S01]  /*4200*/  LDSM.16.MT88.4 R36, [R135+0x6900] ;  /* 0x006900008724783b */ /* 0x000ee20000004200 */
[----:B------:R-:W-:-:S06]  /*4210*/  IMAD.MOV.U32 R44, RZ, RZ, R116 ;  /* 0x000000ffff2c7224 */ /* 0x000fcc00078e0074 */
[C---:B------:R-:W-:Y:S08]  /*4220*/  HMMA.16816.F32.BF16 R160, R4.reuse, R40, R32 ;  /* 0x0000002804a0723c */ /* 0x040ff00000041820 */
[----:B------:R-:W-:Y:S01]  /*4230*/  HMMA.16816.F32.BF16 R136, R4, R42, R28 ;  /* 0x0000002a0488723c */ /* 0x000fe2000004181c */
[----:B------:R-:W4:Y:S07]  /*4240*/  LDSM.16.MT88.4 R40, [R248+0x6100] ;  /* 0x00610000f828783b */ /* 0x000f2e0000004200 */
[C---:B------:R-:W-:Y:S07]  /*4250*/  HMMA.16816.F32.BF16 R24, R8.reuse, R54, RZ ;  /* 0x000000360818723c */ /* 0x040fee00000418ff */
[----:B------:R-:W-:Y:S01]  /*4260*/  IMAD.MOV.U32 R55, RZ, RZ, R80 ;  /* 0x000000ffff377224 */ /* 0x000fe200078e0050 */
[----:B-1----:R-:W-:Y:S01]  /*4270*/  HMMA.16816.F32.BF16 R20, R8, R60, RZ ;  /* 0x0000003c0814723c */ /* 0x002fe200000418ff */
[----:B------:R-:W-:Y:S01]  /*4280*/  IMAD.MOV.U32 R54, RZ, RZ, R81 ;  /* 0x000000ffff367224 */ /* 0x000fe200078e0051 */
[----:B------:R-:W-:Y:S01]  /*4290*/  MOV R80, R121 ;  /* 0x0000007900507202 */ /* 0x000fe20000000f00 */
[----:B------:R-:W-:-:S04]  /*42a0*/  IMAD.MOV.U32 R81, RZ, RZ, R120 ;  /* 0x000000ffff517224 */ /* 0x000fc800078e0078 */
[----:B------:R-:W-:Y:S01]  /*42b0*/  IMAD.MOV.U32 R60, RZ, RZ, R113 ;  /* 0x000000ffff3c7224 */ /* 0x000fe200078e0071 */
[----:B------:R-:W-:Y:S01]  /*42c0*/  HMMA.16816.F32.BF16 R28, R8, R52, RZ ;  /* 0x00000034081c723c */ /* 0x000fe200000418ff */
[----:B------:R-:W-:-:S06]  /*42d0*/  MOV R61, R112 ;  /* 0x00000070003d7202 */ /* 0x000fcc0000000f00 */
[----:B------:R-:W-:Y:S01]  /*42e0*/  IMAD.MOV.U32 R53, RZ, RZ, R78 ;  /* 0x000000ffff357224 */ /* 0x000fe200078e004e */
[----:B------:R-:W-:Y:S01]  /*42f0*/  HMMA.16816.F32.BF16 R152, R4, R56, R16 ;  /* 0x000000380498723c */ /* 0x000fe20000041810 */
[----:B------:R-:W-:Y:S01]  /*4300*/  MOV R52, R79 ;  /* 0x0000004f00347202 */ /* 0x000fe20000000f00 */
[----:B------:R-:W-:Y:S01]  /*4310*/  IMAD.MOV.U32 R79, RZ, RZ, R114 ;  /* 0x000000ffff4f7224 */ /* 0x000fe200078e0072 */
[----:B------:R-:W-:-:S04]  /*4320*/  MOV R78, R115 ;  /* 0x00000073004e7202 */ /* 0x000fc80000000f00 */
[----:B------:R-:W-:Y:S01]  /*4330*/  MOV R56, R118 ;  /* 0x0000007600387202 */ /* 0x000fe20000000f00 */
[----:B------:R-:W-:Y:S01]  /*4340*/  IMAD.MOV.U32 R57, RZ, RZ, R117 ;  /* 0x000000ffff397224 */ /* 0x000fe200078e0075 */
[----:B------:R-:W-:Y:S07]  /*4350*/  HMMA.16816.F32.BF16 R32, R8, R46, RZ ;  /* 0x0000002e0820723c */ /* 0x000fee00000418ff */
[----:B------:R-:W-:Y:S01]  /*4360*/  MOV R46, R131 ;  /* 0x00000083002e7202 */ /* 0x000fe20000000f00 */
[----:B--2---:R-:W-:Y:S01]  /*4370*/  HMMA.16816.F32.BF16 R116, R4, R50, R24 ;  /* 0x000000320474723c */ /* 0x004fe20000041818 */
[----:B------:R-:W1:Y:S01]  /*4380*/  LDSM.16.MT88.4 R24, [R248+0x6900] ;  /* 0x00690000f818783b */ /* 0x000e620000004200 */
[----:B------:R-:W-:-:S06]  /*4390*/  IMAD.MOV.U32 R47, RZ, RZ, R130 ;  /* 0x000000ffff2f7224 */ /* 0x000fcc00078e0082 */
[----:B------:R-:W-:Y:S08]  /*43a0*/  HMMA.16816.F32.BF16 R16, R8, R62, RZ ;  /* 0x0000003e0810723c */ /* 0x000ff000000418ff */
[C---:B---3--:R-:W-:Y:S08]  /*43b0*/  HMMA.16816.F32.BF16 R112, R4.reuse, R36, R20 ;  /* 0x000000240470723c */ /* 0x048ff00000041814 */
[----:B------:R-:W-:Y:S01]  /*43c0*/  HMMA.16816.F32.BF16 R120, R4, R48, R28 ;  /* 0x000000300478723c */ /* 0x000fe2000004181c */
[----:B------:R-:W2:Y:S07]  /*43d0*/  LDSM.16.MT88.4 R28, [R250+0x6100] ;  /* 0x00610000fa1c783b */ /* 0x000eae0000004200 */
[----:B----4-:R-:W-:Y:S07]  /*43e0*/  HMMA.16816.F32.BF16 R20, R8, R40, RZ ;  /* 0x000000280814723c */ /* 0x010fee00000418ff */
[----:B------:R-:W-:Y:S01]  /*43f0*/  IMAD.MOV.U32 R40, RZ, RZ, R60 ;  /* 0x000000ffff287224 */ /* 0x000fe200078e003c */
[----:B------:R-:W-:Y:S01]  /*4400*/  HMMA.16816.F32.BF16 R128, R4, R58, R32 ;  /* 0x0000003a0480723c */ /* 0x000fe20000041820 */
[----:B------:R-:W-:-:S06]  /*4410*/  MOV R41, R61 ;  /* 0x0000003d00297202 */ /* 0x000fcc0000000f00 */
[----:B------:R-:W-:Y:S01]  /*4420*/  IMAD.MOV.U32 R32, RZ, RZ, R103 ;  /* 0x000000ffff207224 */ /* 0x000fe200078e0067 */
[----:B------:R-:W-:Y:S01]  /*4430*/  MOV R34, R101 ;  /* 0x0000006500227202 */ /* 0x000fe20000000f00 */
[----:B------:R-:W-:Y:S02]  /*4440*/  IMAD.MOV.U32 R33, RZ, RZ, R102 ;  /* 0x000000ffff217224 */ /* 0x000fe400078e0066 */
[----:B------:R-:W-:Y:S02]  /*4450*/  IMAD.MOV.U32 R35, RZ, RZ, R100 ;  /* 0x000000ffff237224 */ /* 0x000fe400078e0064 */
[----:B------:R-:W-:Y:S08]  /*4460*/  HMMA.16816.F32.BF16 R100, R4, R38, R16 ;  /* 0x000000260464723c */ /* 0x000ff00000041810 */
[----:B------:R-:W-:Y:S07]  /*4470*/  HMMA.16816.F32.BF16 R16, R8, R42, RZ ;  /* 0x0000002a0810723c */ /* 0x000fee00000418ff */
[----:B------:R-:W-:Y:S01]  /*4480*/  IMAD.MOV.U32 R43, RZ, RZ, R46 ;  /* 0x000000ffff2b7224 */ /* 0x000fe200078e002e */
[C---:B-1----:R-:W-:Y:S01]  /*4490*/  HMMA.16816.F32.BF16 R60, R4.reuse, R24, R20 ;  /* 0x00000018043c723c */ /* 0x042fe20000041814 */
[----:B------:R-:W1:Y:S01]  /*44a0*/  LDSM.16.MT88.4 R20, [R250+0x6900] ;  /* 0x00690000fa14783b */ /* 0x000e620000004200 */
[----:B------:R-:W-:Y:S01]  /*44b0*/  IMAD.MOV.U32 R42, RZ, RZ, R47 ;  /* 0x000000ffff2a7224 */ /* 0x000fe200078e002f */
[----:B------:R-:W-:Y:S01]  /*44c0*/  MOV R46, R56 ;  /* 0x00000038002e7202 */ /* 0x000fe20000000f00 */
[----:B------:R-:W-:Y:S11]  /*44d0*/  IMAD.MOV.U32 R47, RZ, RZ, R57 ;  /* 0x000000ffff2f7224 */ /* 0x000ff600078e0039 */
[----:B------:R-:W-:Y:S01]  /*44e0*/  @!UPT UIADD3 URZ, URZ, URZ, URZ ;  /* 0x0000003f3f3ff290 */ /* 0x000fe2000fffe03f */
[----:B------:R-:W-:Y:S08]  /*44f0*/  HMMA.16816.F32.BF16 R56, R4, R26, R16 ;  /* 0x0000001a0438723c */ /* 0x000ff00000041810 */
[----:B--2---:R-:W-:Y:S07]  /*4500*/  HMMA.16816.F32.BF16 R16, R8, R28, RZ ;  /* 0x0000001c0810723c */ /* 0x004fee00000418ff */
        /* <DEDUP_REMOVED lines=16> */
[----:B------:R-:W-:Y:S01]  /*4610*/  HMMA.16816.F32.BF16 R24, R4, R18, R8 ;  /* 0x000000120418723c */ /* 0x000fe20000041808 */
[----:B------:R-:W-:Y:S01]  /*4620*/  IMAD.MOV.U32 R66, RZ, RZ, R181 ;  /* 0x000000ffff427224 */ /* 0x000fe200078e00b5 */
[----:B------:R-:W1:Y:S01]  /*4630*/  LDSM.16.MT88.4 R8, [R135+0x1100] ;  /* 0x001100008708783b */ /* 0x000e620000004200 */
[----:B------:R-:W-:Y:S01]  /*4640*/  IMAD.MOV.U32 R23, RZ, RZ, R67 ;  /* 0x000000ffff177224 */ /* 0x000fe200078e0043 */
[----:B------:R-:W-:Y:S01]  /*4650*/  MOV R67, R180 ;  /* 0x000000b400437202 */ /* 0x000fe20000000f00 */
[----:B------:R-:W-:-:S02]  /*4660*/  FFMA.FTZ R17, R89, c[0x0][0x2d0], -R12 ;  /* 0x0000b40059117a23 */ /* 0x000fc4000001080c */
[----:B------:R-:W-:Y:S01]  /*4670*/  IMAD.MOV.U32 R7, RZ, RZ, R64 ;  /* 0x000000ffff077224 */ /* 0x000fe200078e0040 */
[----:B------:R-:W-:Y:S01]  /*4680*/  MOV R6, R65 ;  /* 0x0000004100067202 */ /* 0x000fe20000000f00 */
[----:B------:R-:W-:Y:S02]  /*4690*/  IMAD.MOV.U32 R64, RZ, RZ, R0 ;  /* 0x000000ffff407224 */ /* 0x000fe400078e0000 */
[----:B------:R-:W-:Y:S02]  /*46a0*/  FFMA.FTZ R0, R97, c[0x0][0x2d0], -R12 ;  /* 0x0000b40061007a23 */ /* 0x000fe4000001080c */
[----:B------:R-:W-:Y:S02]  /*46b0*/  IMAD.MOV.U32 R97, RZ, RZ, R124 ;  /* 0x000000ffff617224 */ /* 0x000fe400078e007c */
[----:B------:R2:W-:Y:S01]  /*46c0*/  MUFU.EX2 R124, R0 ;  /* 0x00000000007c7308 */ /* 0x0005e20000000800 */
[----:B------:R-:W-:Y:S02]  /*46d0*/  IMAD.MOV.U32 R65, RZ, RZ, R182 ;  /* 0x000000ffff417224 */ /* 0x000fe400078e00b6 */
[----:B------:R-:W-:-:S02]  /*46e0*/  FADD.FTZ R4, R87, R85 ;  /* 0x0000005557047221 */ /* 0x000fc40000010000 */
[----:B------:R-:W-:Y:S02]  /*46f0*/  FADD.FTZ R5, R15, R13 ;  /* 0x0000000d0f057221 */ /* 0x000fe40000010000 */
[----:B------:R-:W-:Y:S02]  /*4700*/  FADD.FTZ R4, R86, R4 ;  /* 0x0000000456047221 */ /* 0x000fe40000010000 */
[--C-:B------:R-:W-:Y:S02]  /*4710*/  FFMA.FTZ R18, R91, c[0x0][0x2d0], -R12.reuse ;  /* 0x0000b4005b127a23 */ /* 0x100fe4000001080c */
[--C-:B------:R-:W-:Y:S02]  /*4720*/  FFMA.FTZ R20, R93, c[0x0][0x2d0], -R12.reuse ;  /* 0x0000b4005d147a23 */ /* 0x100fe4000001080c */
[--C-:B------:R-:W-:Y:S02]  /*4730*/  FFMA.FTZ R19, R92, c[0x0][0x2d0], -R12.reuse ;  /* 0x0000b4005c137a23 */ /* 0x100fe4000001080c */
[----:B--2---:R-:W-:-:S02]  /*4740*/  FFMA.FTZ R0, R96, c[0x0][0x2d0], -R12 ;  /* 0x0000b40060007a23 */ /* 0x004fc4000001080c */
[----:B------:R-:W-:Y:S02]  /*4750*/  IMAD.MOV.U32 R96, RZ, RZ, R7 ;  /* 0x000000ffff607224 */ /* 0x000fe400078e0007 */
[----:B------:R2:W-:Y:S01]  /*4760*/  MUFU.EX2 R181, R0 ;  /* 0x0000000000b57308 */ /* 0x0005e20000000800 */
[----:B------:R-:W-:Y:S02]  /*4770*/  IMAD.MOV.U32 R7, RZ, RZ, R30 ;  /* 0x000000ffff077224 */ /* 0x000fe400078e001e */
[----:B------:R-:W-:Y:S01]  /*4780*/  IMAD.MOV.U32 R30, RZ, RZ, R28 ;  /* 0x000000ffff1e7224 */ /* 0x000fe200078e001c */
[----:B------:R-:W-:Y:S01]  /*4790*/  MOV R28, R42 ;  /* 0x0000002a001c7202 */ /* 0x000fe20000000f00 */
[----:B------:R-:W-:Y:S02]  /*47a0*/  IMAD.MOV.U32 R42, RZ, RZ, R40 ;  /* 0x000000ffff2a7224 */ /* 0x000fe400078e0028 */
[----:B------:R-:W-:Y:S02]  /*47b0*/  FFMA.FTZ R13, R106, c[0x0][0x2d0], -R3 ;  /* 0x0000b4006a0d7a23 */ /* 0x000fe40000010803 */
[----:B------:R-:W-:Y:S01]  /*47c0*/  IMAD.MOV.U32 R40, RZ, RZ, R52 ;  /* 0x000000ffff287224 */ /* 0x000fe200078e0034 */
[----:B------:R-:W-:Y:S01]  /*47d0*/  MOV R52, R82 ;  /* 0x0000005200347202 */ /* 0x000fe20000000f00 */
[----:B------:R-:W-:-:S02]  /*47e0*/  IMAD.MOV.U32 R82, RZ, RZ, R168 ;  /* 0x000000ffff527224 */ /* 0x000fc400078e00a8 */
[----:B------:R-:W-:Y:S01]  /*47f0*/  FFMA.FTZ R15, R98, c[0x0][0x2d0], -R3 ;  /* 0x0000b400620f7a23 */ /* 0x000fe20000010803 */
[----:B------:R-:W-:Y:S01]  /*4800*/  MUFU.EX2 R20, R20 ;  /* 0x0000001400147308 */ /* 0x000fe20000000800 */
[----:B------:R-:W-:Y:S01]  /*4810*/  UIADD3 UR6, UR7, -0x2, URZ ;  /* 0xfffffffe07067890 */ /* 0x000fe2000fffe03f */
[----:B--2---:R-:W-:Y:S01]  /*4820*/  FFMA.FTZ R0, R95, c[0x0][0x2d0], -R12 ;  /* 0x0000b4005f007a23 */ /* 0x004fe2000001080c */
[----:B------:R2:W5:Y:S01]  /*4830*/  LDL.LU R168, [R1+0x48] ;  /* 0x0000480001a87983 */ /* 0x0005620000300800 */
[----:B------:R-:W-:Y:S02]  /*4840*/  IMAD.MOV.U32 R95, RZ, RZ, R6 ;  /* 0x000000ffff5f7224 */ /* 0x000fe400078e0006 */
[----:B------:R-:W-:Y:S02]  /*4850*/  IMAD.MOV.U32 R6, RZ, RZ, R23 ;  /* 0x000000ffff067224 */ /* 0x000fe400078e0017 */
[----:B------:R3:W-:Y:S02]  /*4860*/  MUFU.EX2 R180, R0 ;  /* 0x0000000000b47308 */ /* 0x0007e40000000800 */
[----:B---3--:R-:W-:-:S06]  /*4870*/  FFMA.FTZ R0, R94, c[0x0][0x2d0], -R12 ;  /* 0x0000b4005e007a23 */ /* 0x008fcc000001080c */
[----:B------:R3:W4:Y:S02]  /*4880*/  MUFU.EX2 R182, R0 ;  /* 0x0000000000b67308 */ /* 0x0007240000000800 */
[----:B---3--:R-:W-:-:S06]  /*4890*/  FFMA.FTZ R0, R105, c[0x0][0x2d0], -R3 ;  /* 0x0000b40069007a23 */ /* 0x008fcc0000010803 */
[----:B------:R3:W-:Y:S02]  /*48a0*/  MUFU.EX2 R21, R0 ;  /* 0x0000000000157308 */ /* 0x0007e40000000800 */
[----:B---3--:R-:W-:-:S06]  /*48b0*/  FFMA.FTZ R0, R104, c[0x0][0x2d0], -R3 ;  /* 0x0000b40068007a23 */ /* 0x008fcc0000010803 */
[----:B------:R3:W1:Y:S02]  /*48c0*/  MUFU.EX2 R22, R0 ;  /* 0x0000000000167308 */ /* 0x0006640000000800 */
[----:B---3--:R-:W-:Y:S01]  /*48d0*/  FFMA.FTZ R0, R108, c[0x0][0x2d0], -R3 ;  /* 0x0000b4006c007a23 */ /* 0x008fe20000010803 */
[----:B------:R-:W-:Y:S02]  /*48e0*/  MOV R108, R97 ;  /* 0x00000061006c7202 */ /* 0x000fe40000000f00 */
[----:B------:R-:W-:Y:S02]  /*48f0*/  MOV R97, R16 ;  /* 0x0000001000617202 */ /* 0x000fe40000000f00 */
[----:B------:R-:W-:Y:S01]  /*4900*/  MOV R16, R31 ;  /* 0x0000001f00107202 */ /* 0x000fe20000000f00 */
[----:B------:R-:W-:Y:S01]  /*4910*/  IMAD.MOV.U32 R31, RZ, RZ, R29 ;  /* 0x000000ffff1f7224 */ /* 0x000fe200078e001d */
[----:B------:R3:W-:Y:S01]  /*4920*/  MUFU.EX2 R23, R0 ;  /* 0x0000000000177308 */ /* 0x0007e20000000800 */
[----:B------:R-:W-:Y:S01]  /*4930*/  IMAD.MOV.U32 R29, RZ, RZ, R43 ;  /* 0x000000ffff1d7224 */ /* 0x000fe200078e002b */
[----:B------:R-:W-:Y:S01]  /*4940*/  MOV R43, R41 ;  /* 0x00000029002b7202 */ /* 0x000fe20000000f00 */
[----:B------:R-:W-:-:S02]  /*4950*/  IMAD.MOV.U32 R41, RZ, RZ, R53 ;  /* 0x000000ffff297224 */ /* 0x000fc400078e0035 */
[----:B------:R-:W-:Y:S01]  /*4960*/  IMAD.MOV.U32 R53, RZ, RZ, R83 ;  /* 0x000000ffff357224 */ /* 0x000fe200078e0053 */
[----:B------:R-:W-:Y:S01]  /*4970*/  MOV R83, R179 ;  /* 0x000000b300537202 */ /* 0x000fe20000000f00 */
[----:B---3--:R-:W-:-:S04]  /*4980*/  FFMA.FTZ R0, R107, c[0x0][0x2d0], -R3 ;  /* 0x0000b4006b007a23 */ /* 0x008fc80000010803 */
[----:B------:R3:W1:Y:S01]  /*4990*/  MUFU.EX2 R179, R0 ;  /* 0x0000000000b37308 */ /* 0x0006620000000800 */
[----:B------:R-:W-:Y:S02]  /*49a0*/  IMAD.MOV.U32 R105, RZ, RZ, R96 ;  /* 0x000000ffff697224 */ /* 0x000fe400078e0060 */
[----:B------:R-:W-:Y:S02]  /*49b0*/  IMAD.MOV.U32 R107, RZ, RZ, R6 ;  /* 0x000000ffff6b7224 */ /* 0x000fe400078e0006 */
[----:B------:R-:W-:Y:S02]  /*49c0*/  IMAD.MOV.U32 R96, RZ, RZ, R7 ;  /* 0x000000ffff607224 */ /* 0x000fe400078e0007 */
[----:B------:R-:W-:Y:S01]  /*49d0*/  IMAD.MOV.U32 R6, RZ, RZ, R30 ;  /* 0x000000ffff067224 */ /* 0x000fe200078e001e */
[----:B------:R-:W-:Y:S01]  /*49e0*/  MOV R106, R97 ;  /* 0x00000061006a7202 */ /* 0x000fe20000000f00 */
[----:B------:R-:W-:Y:S01]  /*49f0*/  IMAD.MOV.U32 R7, RZ, RZ, R31 ;  /* 0x000000ffff077224 */ /* 0x000fe200078e001f */
[----:B------:R-:W-:Y:S01]  /*4a00*/  MOV R97, R16 ;  /* 0x0000001000617202 */ /* 0x000fe20000000f00 */
[----:B------:R-:W-:Y:S01]  /*4a10*/  FFMA.FTZ R16, R90, c[0x0][0x2d0], -R3 ;  /* 0x0000b4005a107a23 */ /* 0x000fe20000010803 */
[----:B------:R-:W-:Y:S01]  /*4a20*/  MOV R90, R6 ;  /* 0x00000006005a7202 */ /* 0x000fe20000000f00 */
[----:B------:R-:W-:Y:S01]  /*4a30*/  IMAD.MOV.U32 R91, RZ, RZ, R7 ;  /* 0x000000ffff5b7224 */ /* 0x000fe200078e0007 */
[----:B------:R-:W-:Y:S01]  /*4a40*/  MOV R30, R42 ;  /* 0x0000002a001e7202 */ /* 0x000fe20000000f00 */
[----:B---3--:R-:W-:Y:S01]  /*4a50*/  FADD.FTZ R0, R14, R5 ;  /* 0x000000050e007221 */ /* 0x008fe20000010000 */
[----:B----4-:R-:W-:Y:S01]  /*4a60*/  F2FP.BF16.PACK_AB R6, R182, R180 ;  /* 0x000000b4b606723e */ /* 0x010fe200000010ff */
[----:B------:R-:W-:Y:S01]  /*4a70*/  FADD.FTZ R14, R88, R4 ;  /* 0x00000004580e7221 */ /* 0x000fe20000010000 */
[----:B------:R-:W-:Y:S01]  /*4a80*/  F2FP.BF16.PACK_AB R4, R181, R124 ;  /* 0x0000007cb504723e */ /* 0x000fe200000010ff */
[----:B------:R-:W-:Y:S01]  /*4a90*/  IMAD.MOV.U32 R31, RZ, RZ, R43 ;  /* 0x000000ffff1f7224 */ /* 0x000fe200078e002b */
[----:B-1----:R-:W-:-:S02]  /*4aa0*/  F2FP.BF16.PACK_AB R5, R22, R21 ;  /* 0x000000151605723e */ /* 0x002fc400000010ff */
[----:B------:R-:W-:-:S07]  /*4ab0*/  F2FP.BF16.PACK_AB R7, R179, R23 ;  /* 0x00000017b307723e */ /* 0x000fce00000010ff */
[C---:B------:R-:W-:Y:S08]  /*4ac0*/  HMMA.16816.F32.BF16 R164, R4.reuse, R8, R164 ;  /* 0x0000000804a4723c */ /* 0x040ff000000418a4 */
[----:B------:R-:W-:Y:S01]  /*4ad0*/  HMMA.16816.F32.BF16 R28, R4, R10, R28 ;  /* 0x0000000a041c723c */ /* 0x000fe2000004181c */
[----:B------:R-:W1:Y:S01]  /*4ae0*/  LDSM.16.MT88.4 R8, [R248+0x1100] ;  /* 0x00110000f808783b */ /* 0x000e620000004200 */
[----:B------:R-:W-:Y:S01]  /*4af0*/  MOV R42, R40 ;  /* 0x00000028002a7202 */ /* 0x000fe20000000f00 */
[----:B------:R-:W-:Y:S01]  /*4b00*/  IMAD.MOV.U32 R43, RZ, RZ, R41 ;  /* 0x000000ffff2b7224 */ /* 0x000fe200078e0029 */
[----:B------:R-:W-:Y:S01]  /*4b10*/  MOV R40, R54 ;  /* 0x0000003600287202 */ /* 0x000fe20000000f00 */
[----:B------:R-:W-:Y:S01]  /*4b20*/  IMAD.MOV.U32 R41, RZ, RZ, R55 ;  /* 0x000000ffff297224 */ /* 0x000fe200078e0037 */
[----:B------:R-:W-:Y:S01]  /*4b30*/  MOV R88, R96 ;  /* 0x0000006000587202 */ /* 0x000fe20000000f00 */
[----:B------:R-:W-:Y:S01]  /*4b40*/  IMAD.MOV.U32 R104, RZ, RZ, R95 ;  /* 0x000000ffff687224 */ /* 0x000fe200078e005f */
[----:B------:R-:W-:Y:S01]  /*4b50*/  MOV R94, R40 ;  /* 0x00000028005e7202 */ /* 0x000fe20000000f00 */
[----:B------:R-:W-:Y:S01]  /*4b60*/  IMAD.MOV.U32 R89, RZ, RZ, R97 ;  /* 0x000000ffff597224 */ /* 0x000fe200078e0061 */
[----:B------:R-:W-:Y:S01]  /*4b70*/  MOV R97, R42 ;  /* 0x0000002a00617202 */ /* 0x000fe20000000f00 */
[----:B------:R-:W-:-:S02]  /*4b80*/  IMAD.MOV.U32 R96, RZ, RZ, R43 ;  /* 0x000000ffff607224 */ /* 0x000fc400078e002b */
[----:B------:R-:W-:Y:S01]  /*4b90*/  IMAD.MOV.U32 R95, RZ, RZ, R41 ;  /* 0x000000ffff5f7224 */ /* 0x000fe200078e0029 */
[C---:B-1----:R-:W-:Y:S08]  /*4ba0*/  HMMA.16816.F32.BF16 R156, R4.reuse, R8, R156 ;  /* 0x00000008049c723c */ /* 0x042ff0000004189c */
[----:B------:R-:W-:Y:S01]  /*4bb0*/  HMMA.16816.F32.BF16 R40, R4, R10, R148 ;  /* 0x0000000a0428723c */ /* 0x000fe20000041894 */
[----:B------:R-:W1:Y:S01]  /*4bc0*/  LDSM.16.MT88.4 R8, [R250+0x1100] ;  /* 0x00110000fa08783b */ /* 0x000e620000004200 */
[----:B------:R-:W-:Y:S01]  /*4bd0*/  MOV R54, R82 ;  /* 0x0000005200367202 */ /* 0x000fe20000000f00 */
[----:B------:R-:W-:-:S07]  /*4be0*/  IMAD.MOV.U32 R55, RZ, RZ, R83 ;  /* 0x000000ffff377224 */ /* 0x000fce00078e0053 */
        /* <DEDUP_REMOVED lines=9> */
[----:B------:R-:W-:Y:S01]  /*4c80*/  MOV R82, R134 ;  /* 0x0000008600527202 */ /* 0x000fe20000000f00 */
[----:B------:R-:W-:-:S02]  /*4c90*/  IMAD.MOV.U32 R83, RZ, RZ, R133 ;  /* 0x000000ffff537224 */ /* 0x000fc400078e0085 */
[----:B------:R-:W-:Y:S01]  /*4ca0*/  FFMA.FTZ R12, R99, c[0x0][0x2d0], -R3 ;  /* 0x0000b400630c7a23 */ /* 0x000fe20000010803 */
[----:B------:R2:W5:Y:S02]  /*4cb0*/  LDL.LU R134, [R1+0x44] ;  /* 0x0000440001867983 */ /* 0x0005640000300800 */
[C---:B-1----:R-:W-:Y:S08]  /*4cc0*/  HMMA.16816.F32.BF16 R72, R4.reuse, R8, R88 ;  /* 0x000000080448723c */ /* 0x042ff00000041858 */
[----:B------:R-:W-:Y:S01]  /*4cd0*/  HMMA.16816.F32.BF16 R76, R4, R10, R76 ;  /* 0x0000000a044c723c */ /* 0x000fe2000004184c */
[----:B------:R-:W1:Y:S01]  /*4ce0*/  LDSM.16.MT88.4 R8, [R250+0x3100] ;  /* 0x00310000fa08783b */ /* 0x000e620000004200 */
[----:B------:R-:W-:Y:S01]  /*4cf0*/  FADD.FTZ R3, R84, R0 ;  /* 0x0000000054037221 */ /* 0x000fe20000010000 */
[----:B------:R-:W-:-:S02]  /*4d00*/  UISETP.GE.AND UP0, UPT, UR6, UR8, UPT ;  /* 0x000000080600728c */ /* 0x000fc4000bf06270 */
[----:B------:R2:W5:Y:S03]  /*4d10*/  LDL.LU R133, [R1+0x40] ;  /* 0x0000400001857983 */ /* 0x0005660000300800 */
        /* <DEDUP_REMOVED lines=13> */
[----:B------:R-:W-:Y:S01]  /*4df0*/  IMAD.MOV.U32 R110, RZ, RZ, R90 ;  /* 0x000000ffff6e7224 */ /* 0x000fe200078e005a */
[----:B------:R-:W-:Y:S01]  /*4e00*/  MOV R109, R91 ;  /* 0x0000005b006d7202 */ /* 0x000fe20000000f00 */
[----:B------:R-:W-:Y:S01]  /*4e10*/  IMAD.MOV.U32 R108, RZ, RZ, R88 ;  /* 0x000000ffff6c7224 */ /* 0x000fe200078e0058 */
[C---:B-1----:R-:W-:Y:S08]  /*4e20*/  HMMA.16816.F32.BF16 R104, R4.reuse, R8, R184 ;  /* 0x000000080468723c */ /* 0x042ff000000418b8 */
[----:B------:R-:W-:Y:S01]  /*4e30*/  HMMA.16816.F32.BF16 R88, R4, R10, R144 ;  /* 0x0000000a0458723c */ /* 0x000fe20000041890 */
[----:B------:R-:W1:Y:S01]  /*4e40*/  LDSM.16.MT88.4 R8, [R248+0x5100] ;  /* 0x00510000f808783b */ /* 0x000e620000004200 */
[----:B------:R-:W-:Y:S01]  /*4e50*/  MOV R0, R94 ;  /* 0x0000005e00007202 */ /* 0x000fe20000000f00 */
[----:B------:R-:W-:Y:S01]  /*4e60*/  IMAD.MOV.U32 R185, RZ, RZ, R95 ;  /* 0x000000ffffb97224 */ /* 0x000fe200078e005f */
[----:B------:R-:W-:Y:S01]  /*4e70*/  MOV R186, R96 ;  /* 0x0000006000ba7202 */ /* 0x000fe20000000f00 */
[----:B------:R-:W-:-:S03]  /*4e80*/  IMAD.MOV.U32 R187, RZ, RZ, R97 ;  /* 0x000000ffffbb7224 */ /* 0x000fc600078e0061 */
[C---:B-1----:R-:W-:Y:S01]  /*4e90*/  HMMA.16816.F32.BF16 R92, R4.reuse, R8, R160 ;  /* 0x00000008045c723c */ /* 0x042fe200000418a0 */
[----:B------:R-:W-:Y:S07]  /*4ea0*/  LDSM.16.MT88.4 R160, [R135+0x1900] ;  /* 0x0019000087a0783b */ /* 0x000fee0000004200 */
        /* <DEDUP_REMOVED lines=45> */
[C---:B-1----:R-:W-:Y:S01]  /*5180*/  HMMA.16816.F32.BF16 R188, R4.reuse, R8, R48 ;  /* 0x0000000804bc723c */ /* 0x042fe20000041830 */
[----:B------:R-:W-:Y:S01]  /*5190*/  FADD.FTZ R0, R0, R14 ;  /* 0x0000000e00007221 */ /* 0x000fe20000010000 */
[----:B------:R-:W-:Y:S06]  /*51a0*/  LDSM.16.MT88.4 R48, [R248+0x3900] ;  /* 0x00390000f830783b */ /* 0x000fec0000004200 */
[----:B------:R-:W-:Y:S01]  /*51b0*/  HMMA.16816.F32.BF16 R184, R4, R10, R36 ;  /* 0x0000000a04b8723c */ /* 0x000fe20000041824 */
[----:B------:R-:W1:Y:S01]  /*51c0*/  LDSM.16.MT88.4 R8, [R249+0x7100] ;  /* 0x00710000f908783b */ /* 0x000e620000004200 */
[----:B------:R-:W-:-:S02]  /*51d0*/  FADD.FTZ R3, R183, R3 ;  /* 0x00000003b7037221 */ /* 0x000fc40000010000 */
[----:B------:R-:W-:Y:S02]  /*51e0*/  FADD.FTZ R0, R101, R0 ;  /* 0x0000000065007221 */ /* 0x000fe40000010000 */
[----:B------:R-:W-:Y:S02]  /*51f0*/  IMAD.MOV.U32 R183, RZ, RZ, R130 ;  /* 0x000000ffffb77224 */ /* 0x000fe400078e0082 */
[C---:B-1----:R-:W-:Y:S01]  /*5200*/  HMMA.16816.F32.BF16 R32, R4.reuse, R8, R32 ;  /* 0x000000080420723c */ /* 0x042fe20000041820 */
[----:B------:R-:W-:Y:S07]  /*5210*/  MUFU.EX2 R9, R17 ;  /* 0x0000001100097308 */ /* 0x000fee0000000800 */
[----:B------:R-:W-:Y:S01]  /*5220*/  HMMA.16816.F32.BF16 R24, R4, R10, R24 ;  /* 0x0000000a0418723c */ /* 0x000fe20000041818 */
[----:B------:R-:W1:Y:S08]  /*5230*/  MUFU.EX2 R11, R19 ;  /* 0x00000013000b7308 */ /* 0x000e700000000800 */
[----:B------:R-:W3:Y:S01]  /*5240*/  MUFU.EX2 R10, R18 ;  /* 0x00000012000a7308 */ /* 0x000ee20000000800 */
[----:B------:R-:W-:-:S07]  /*5250*/  FADD.FTZ R4, R127, R3 ;  /* 0x000000037f047221 */ /* 0x000fce0000010000 */
[----:B------:R-:W-:Y:S08]  /*5260*/  MUFU.EX2 R8, R13 ;  /* 0x0000000d00087308 */ /* 0x000ff00000000800 */
[----:B------:R-:W4:Y:S08]  /*5270*/  MUFU.EX2 R7, R12 ;  /* 0x0000000c00077308 */ /* 0x000f300000000800 */
[----:B------:R-:W-:Y:S08]  /*5280*/  MUFU.EX2 R6, R15 ;  /* 0x0000000f00067308 */ /* 0x000ff00000000800 */
[----:B------:R-:W2:Y:S01]  /*5290*/  MUFU.EX2 R5, R16 ;  /* 0x0000001000057308 */ /* 0x000ea20000000800 */
[----:B------:R-:W-:-:S02]  /*52a0*/  FADD.FTZ R3, R102, R0 ;  /* 0x0000000066037221 */ /* 0x000fc40000010000 */
[----:B------:R-:W-:Y:S02]  /*52b0*/  FADD.FTZ R0, R126, R4 ;  /* 0x000000047e007221 */ /* 0x000fe40000010000 */
[----:B------:R-:W-:Y:S01]  /*52c0*/  FADD.FTZ R4, R103, R3 ;  /* 0x0000000367047221 */ /* 0x000fe20000010000 */
[----:B------:R-:W-:Y:S01]  /*52d0*/  MOV R127, R129 ;  /* 0x00000081007f7202 */ /* 0x000fe20000000f00 */
[----:B------:R-:W-:Y:S01]  /*52e0*/  FADD.FTZ R3, R125, R0 ;  /* 0x000000007d037221 */ /* 0x000fe20000010000 */
[----:B------:R-:W-:Y:S01]  /*52f0*/  MOV R0, R131 ;  /* 0x0000008300007202 */ /* 0x000fe20000000f00 */
[----:B------:R-:W-:Y:S01]  /*5300*/  IMAD.MOV.U32 R126, RZ, RZ, R128 ;  /* 0x000000ffff7e7224 */ /* 0x000fe200078e0080 */
[----:B-1----:R-:W-:Y:S02]  /*5310*/  F2FP.BF16.PACK_AB R128, R11, R20 ;  /* 0x000000140b80723e */ /* 0x002fe400000010ff */
[----:B---3--:R-:W-:Y:S02]  /*5320*/  F2FP.BF16.PACK_AB R130, R9, R10 ;  /* 0x0000000a0982723e */ /* 0x008fe400000010ff */
[----:B----4-:R-:W-:-:S02]  /*5330*/  F2FP.BF16.PACK_AB R129, R7, R8 ;  /* 0x000000080781723e */ /* 0x010fc400000010ff */
[----:B--2---:R-:W-:-:S07]  /*5340*/  F2FP.BF16.PACK_AB R131, R5, R6 ;  /* 0x000000060583723e */ /* 0x004fce00000010ff */
        /* <DEDUP_REMOVED lines=75> */
[----:B------:R-:W-:Y:S02]  /*5800*/  FADD.FTZ R10, R10, R11 ;  /* 0x0000000b0a0a7221 */ /* 0x000fe40000010000 */
[----:B------:R-:W-:-:S02]  /*5810*/  FADD.FTZ R0, R5, R6 ;  /* 0x0000000605007221 */ /* 0x000fc40000010000 */
[----:B------:R-:W-:-:S03]  /*5820*/  FADD.FTZ R3, R9, R10 ;  /* 0x0000000a09037221 */ /* 0x000fc60000010000 */
        /* <DEDUP_REMOVED lines=12> */
[----:B--2--5:R-:W-:Y:S01]  /*58f0*/  SHF.R.S32.HI R18, RZ, 0x1f, R133 ;  /* 0x0000001fff127819 */ /* 0x024fe20000011485 */
[----:B------:R-:W-:Y:S01]  /*5900*/  IMAD.SHL.U32 R4, R133, 0x2, RZ ;  /* 0x0000000285047824 */ /* 0x000fe200078e00ff */
[----:B------:R-:W-:-:S02]  /*5910*/  SHF.R.S32.HI R19, RZ, 0x1f, R176 ;  /* 0x0000001fff137819 */ /* 0x000fc400000114b0 */
[----:B------:R-:W-:Y:S01]  /*5920*/  SHF.L.U64.HI R3, R133, 0x1, R18 ;  /* 0x0000000185037819 */ /* 0x000fe20000010212 */
[----:B------:R-:W-:Y:S01]  /*5930*/  IMAD.MOV.U32 R133, RZ, RZ, R2 ;  /* 0x000000ffff857224 */ /* 0x000fe200078e0002 */
[----:B------:R-:W-:Y:S02]  /*5940*/  SHF.R.S32.HI R18, RZ, 0x1f, R178 ;  /* 0x0000001fff127819 */ /* 0x000fe400000114b2 */
[----:B------:R-:W-:Y:S01]  /*5950*/  SHF.L.U64.HI R0, R176, 0x1, R19 ;  /* 0x00000001b0007819 */ /* 0x000fe20000010213 */
[----:B------:R1:W-:Y:S01]  /*5960*/  STL [R1+0x34], R3 ;  /* 0x0000340301007387 */ /* 0x0003e20000100800 */
[----:B------:R-:W-:Y:S02]  /*5970*/  SHF.L.U64.HI R2, R178, 0x1, R18 ;  /* 0x00000001b2027819 */ /* 0x000fe40000010212 */
[----:B------:R-:W-:Y:S01]  /*5980*/  SHF.R.S32.HI R19, RZ, 0x1f, R177 ;  /* 0x0000001fff137819 */ /* 0x000fe200000114b1 */
[----:B------:R2:W-:Y:S04]  /*5990*/  STL [R1+0x30], R4 ;  /* 0x0000300401007387 */ /* 0x0005e80000100800 */
[----:B------:R3:W-:Y:S01]  /*59a0*/  STL [R1+0x2c], R0 ;  /* 0x00002c0001007387 */ /* 0x0007e20000100800 */
[----:B-1----:R-:W-:-:S02]  /*59b0*/  IMAD.SHL.U32 R3, R176, 0x2, RZ ;  /* 0x00000002b0037824 */ /* 0x002fc400078e00ff */
[----:B--2---:R-:W-:-:S03]  /*59c0*/  IMAD.SHL.U32 R4, R178, 0x2, RZ ;  /* 0x00000002b2047824 */ /* 0x004fc600078e00ff */
[----:B------:R1:W-:Y:S01]  /*59d0*/  STL [R1+0x28], R3 ;  /* 0x0000280301007387 */ /* 0x0003e20000100800 */
[----:B---3--:R-:W-:-:S03]  /*59e0*/  IMAD.MOV.U32 R0, RZ, RZ, R132 ;  /* 0x000000ffff007224 */ /* 0x008fc600078e0084 */
[----:B------:R2:W-:Y:S04]  /*59f0*/  STL [R1+0x24], R2 ;  /* 0x0000240201007387 */ /* 0x0005e80000100800 */
[----:B------:R3:W-:Y:S01]  /*5a00*/  STL [R1+0x20], R4 ;  /* 0x0000200401007387 */ /* 0x0007e20000100800 */
[C---:B-1----:R-:W-:Y:S01]  /*5a10*/  SHF.L.U64.HI R3, R177.reuse, 0x1, R19 ;  /* 0x00000001b1037819 */ /* 0x042fe20000010213 */
[----:B--2---:R-:W-:-:S05]  /*5a20*/  IMAD.SHL.U32 R2, R177, 0x2, RZ ;  /* 0x00000002b1027824 */ /* 0x004fca00078e00ff */
[----:B------:R3:W-:Y:S04]  /*5a30*/  STL [R1+0x18], R2 ;  /* 0x0000180201007387 */ /* 0x0007e80000100800 */
[----:B------:R3:W-:Y:S01]  /*5a40*/  STL [R1+0x1c], R3 ;  /* 0x00001c0301007387 */ /* 0x0007e20000100800 */
[----:B------:R-:W-:Y:S05]  /*5a50*/  BRA `(.L_x_3263) ;  /* 0x0000047000007947 */ /* 0x000fea0003800000 */
.L_x_3265:
        /* <DEDUP_REMOVED lines=13> */
[----:B------:R-:W3:Y:S04]  /*5b30*/  LDL R191, [R1+0x18] ;  /* 0x0000180001bf7983 */ /* 0x000ee80000100800 */
[----:B------:R-:W3:Y:S01]  /*5b40*/  LDL R188, [R1+0x1c] ;  /* 0x00001c0001bc7983 */ /* 0x000ee20000100800 */
[----:B--2---:R-:W-:Y:S05]  /*5b50*/  IADD3 R3, R3, -0x40, R2 ;  /* 0xffffffc003037810 */ /* 0x004fea0007ffe002 */
[----:B------:R-:W-:Y:S04]  /*5b60*/  @P2 IMAD.HI.U32 R132, R3, c[0x0][0x2bc], RZ ;  /* 0x0000af0003842a27 */ /* 0x000fe800078e00ff */
[--C-:B------:R-:W-:Y:S01]  /*5b70*/  IMAD.MOV.U32 R2, RZ, RZ, R3.reuse ;  /* 0x000000ffff027224 */ /* 0x100fe200078e0003 */
        /* <DEDUP_REMOVED lines=9> */
[----:B------:R-:W2:Y:S02]  /*5c10*/  @!P1 LDG.E R178, [R176.64] ;  /* 0x0000000cb0b29981 */ /* 0x000ea4000c1e1900 */
[----:B------:R-:W-:Y:S02]  /*5c20*/  IMAD R132, R2, c[0x0][0x1e0], RZ ;  /* 0x0000780002847a24 */ /* 0x000fe400078e02ff */
[C---:B------:R-:W-:Y:S04]  /*5c30*/  IMAD.WIDE.U32 R2, R179.reuse, c[0x0][0x1e0], RZ ;  /* 0x00007800b3027a25 */ /* 0x040fe800078e00ff */
[----:B------:R-:W-:Y:S04]  /*5c40*/  IMAD R132, R179, c[0x0][0x1e4], R132 ;  /* 0x00007900b3847a24 */ /* 0x000fe800078e0284 */
        /* <DEDUP_REMOVED lines=11> */
[----:B------:R-:W4:Y:S01]  /*5d00*/  SHFL.IDX PT, R176, R180, RZ, 0x181f ;  /* 0x00181fffb4b07589 */ /* 0x000f2200000e0000 */
[----:B---3--:R-:W-:Y:S05]  /*5d10*/  IADD3 R2, P0, R132, R181, RZ ;  /* 0x000000b584027210 */ /* 0x008fea0007f1e0ff */
[----:B----4-:R-:W-:Y:S01]  /*5d20*/  IMAD.X R3, R176, 0x1, R186, P0 ;  /* 0x00000001b0037824 */ /* 0x010fe200000e06ba */
[----:B-----5:R-:W-:Y:S04]  /*5d30*/  IADD3 R178, P0, R132, R187, RZ ;  /* 0x000000bb84b27210 */ /* 0x020fe80007f1e0ff */
[----:B------:R-:W-:Y:S01]  /*5d40*/  @!PT LDS RZ, [RZ] ;  /* 0x00000000fffff984 */ /* 0x000fe20000000800 */
[----:B------:R1:W-:Y:S01]  /*5d50*/  LDGSTS.E.BYPASS.LTC128B.128 [R189+0x10100], [R2.64], !P6 ;  /* 0x1010000002bd7fae */ /* 0x0003e2000f101d4c */
[-C--:B------:R-:W-:Y:S05]  /*5d60*/  IADD3.X R179, R176, R184.reuse, RZ, P0, !PT ;  /* 0x000000b8b0b37210 */ /* 0x080fea00007fe4ff */
[----:B------:R2:W-:Y:S04]  /*5d70*/  LDGSTS.E.BYPASS.LTC128B.128 [R189+0x12100], [R178.64], !P5 ;  /* 0x12100000b2bd7fae */ /* 0x0005e8000e901d4c */
[----:B-1----:R-:W1:Y:S04]  /*5d80*/  SHFL.IDX PT, R2, R177, 0x1, 0x181f ;  /* 0x00381f00b1027f89 */ /* 0x002e6800000e0000 */
[----:B------:R-:W3:Y:S01]  /*5d90*/  SHFL.IDX PT, R3, R180, 0x1, 0x181f ;  /* 0x00381f00b4037f89 */ /* 0x000ee200000e0000 */
[----:B--2---:R-:W-:Y:S05]  /*5da0*/  IADD3 R178, P0, R132, R185, RZ ;  /* 0x000000b984b27210 */ /* 0x004fea0007f1e0ff */
[----:B------:R-:W-:Y:S05]  /*5db0*/  IMAD.X R179, R176, 0x1, R190, P0 ;  /* 0x00000001b0b37824 */ /* 0x000fea00000e06be */
[----:B------:R2:W-:Y:S02]  /*5dc0*/  LDGSTS.E.BYPASS.LTC128B.128 [R189+0x14100], [R178.64], !P4 ;  /* 0x14100000b2bd7fae */ /* 0x0005e4000e101d4c */
[----:B--2---:R-:W-:Y:S05]  /*5dd0*/  IADD3 R178, P0, R132, R191, RZ ;  /* 0x000000bf84b27210 */ /* 0x004fea0007f1e0ff */
[----:B------:R-:W-:Y:S01]  /*5de0*/  IMAD.X R179, R176, 0x1, R188, P0 ;  /* 0x00000001b0b37824 */ /* 0x000fe200000e06bc */
[C---:B-1----:R-:W-:Y:S04]  /*5df0*/  IADD3 R176, P0, R2.reuse, R181, RZ ;  /* 0x000000b502b07210 */ /* 0x042fe80007f1e0ff */
[----:B------:R1:W-:Y:S01]  /*5e00*/  LDGSTS.E.BYPASS.LTC128B.128 [R189+0x16100], [R178.64], !P3 ;  /* 0x16100000b2bd7fae */ /* 0x0003e2000d901d4c */
[C---:B---3--:R-:W-:Y:S05]  /*5e10*/  IMAD.X R177, R3.reuse, 0x1, R186, P0 ;  /* 0x0000000103b17824 */ /* 0x048fea00000e06ba */
[----:B------:R2:W-:Y:S02]  /*5e20*/  LDGSTS.E.BYPASS.LTC128B.128 [R189+0x11100], [R176.64], !P6 ;  /* 0x11100000b0bd7fae */ /* 0x0005e4000f101d4c */
[C---:B--2---:R-:W-:Y:S04]  /*5e30*/  IADD3 R176, P0, R2.reuse, R187, RZ ;  /* 0x000000bb02b07210 */ /* 0x044fe80007f1e0ff */
[C---:B------:R-:W-:Y:S05]  /*5e40*/  IADD3.X R177, R3.reuse, R184, RZ, P0, !PT ;  /* 0x000000b803b17210 */ /* 0x040fea00007fe4ff */
[----:B------:R2:W-:Y:S02]  /*5e50*/  LDGSTS.E.BYPASS.LTC128B.128 [R189+0x13100], [R176.64], !P5 ;  /* 0x13100000b0bd7fae */ /* 0x0005e4000e901d4c */
[C---:B--2---:R-:W-:Y:S05]  /*5e60*/  IADD3 R176, P0, R2.reuse, R185, RZ ;  /* 0x000000b902b07210 */ /* 0x044fea0007f1e0ff */
[C---:B------:R-:W-:Y:S01]  /*5e70*/  IMAD.X R177, R3.reuse, 0x1, R190, P0 ;  /* 0x0000000103b17824 */ /* 0x040fe200000e06be */
[----:B------:R-:W-:Y:S04]  /*5e80*/  IADD3 R2, P0, R2, R191, RZ ;  /* 0x000000bf02027210 */ /* 0x000fe80007f1e0ff */
[----:B------:R1:W-:Y:S01]  /*5e90*/  LDGSTS.E.BYPASS.LTC128B.128 [R189+0x15100], [R176.64], !P4 ;  /* 0x15100000b0bd7fae */ /* 0x0003e2000e101d4c */
[----:B------:R-:W-:Y:S05]  /*5ea0*/  IMAD.X R3, R3, 0x1, R188, P0 ;  /* 0x0000000103037824 */ /* 0x000fea00000e06bc */
[----:B------:R1:W-:Y:S01]  /*5eb0*/  LDGSTS.E.BYPASS.LTC128B.128 [R189+0x17100], [R2.64], !P3 ;  /* 0x1710000002bd7fae */ /* 0x0003e2000d901d4c */
[----:B------:R-:W-:-:S05]  /*5ec0*/  BRA `(.L_x_3264) ;  /* 0x0000110000007947 */ /* 0x000fca0003800000 */
.L_x_3263:
[----:B------:R-:W2:Y:S01]  /*5ed0*/  LDL R5, [R1+0xc] ;  /* 0x00000c0001057983 */ /* 0x000ea20000100800 */
[----:B------:R-:W-:Y:S04]  /*5ee0*/  DEPBAR.LE SB0, 0x0 ;  /* 0x000080000000791a */ /* 0x000fe80000000000 */
[----:B------:R-:W4:Y:S01]  /*5ef0*/  LDL R6, [R1+0x8] ;  /* 0x0000080001067983 */ /* 0x000f220000100800 */
[----:B------:R-:W-:Y:S03]  /*5f00*/  UISETP.GT.AND UP0, UPT, UR6, UR8, UPT ;  /* 0x000000080600728c */ /* 0x000fe6000bf04270 */
[----:B------:R1:W-:Y:S04]  /*5f10*/  STL [R1+0x58], R41 ;  /* 0x0000582901007387 */ /* 0x0003e80000100800 */
[----:B------:R3:W-:Y:S04]  /*5f20*/  STL [R1+0x54], R40 ;  /* 0x0000542801007387 */ /* 0x0007e80000100800 */
[----:B------:R3:W-:Y:S04]  /*5f30*/  STL [R1+0x50], R39 ;  /* 0x0000502701007387 */ /* 0x0007e80000100800 */
[----:B------:R3:W-:Y:S04]  /*5f40*/  STL [R1+0x4c], R38 ;  /* 0x00004c2601007387 */ /* 0x0007e80000100800 */
[----:B------:R3:W-:Y:S04]  /*5f50*/  STL [R1+0x48], R37 ;  /* 0x0000482501007387 */ /* 0x0007e80000100800 */
[----:B------:R3:W-:Y:S04]  /*5f60*/  STL [R1+0x44], R36 ;  /* 0x0000442401007387 */ /* 0x0007e80000100800 */
[----:B------:R3:W-:Y:S04]  /*5f70*/  STL [R1+0x40], R0 ;  /* 0x0000400001007387 */ /* 0x0007e80000100800 */
[----:B-1----:R-:W4:Y:S04]  /*5f80*/  LDL R41, [R1+0x30] ;  /* 0x0000300001297983 */ /* 0x002f280000100800 */
[----:B---3--:R-:W3:Y:S04]  /*5f90*/  LDL R40, [R1+0x34] ;  /* 0x0000340001287983 */ /* 0x008ee80000100800 */
[----:B------:R-:W3:Y:S04]  /*5fa0*/  LDL R132, [R1] ;  /* 0x0000000001847983 */ /* 0x000ee80000100800 */
[----:B------:R-:W3:Y:S04]  /*5fb0*/  LDL R29, [R1+0x10] ;  /* 0x00001000011d7983 */ /* 0x000ee80000100800 */
[----:B------:R-:W-:Y:S06]  /*5fc0*/  BAR.SYNC.DEFER_BLOCKING 0x0 ;  /* 0x0000000000007b1d */ /* 0x000fec0000010000 */
[----:B------:R-:W1:Y:S04]  /*5fd0*/  LDSM.16.M88.4 R8, [R134+0x10100] ;  /* 0x010100008608783b */ /* 0x000e680000000200 */
[----:B------:R-:W-:Y:S04]  /*5fe0*/  LDSM.16.M88.4 R16, [R134+0x10900] ;  /* 0x010900008610783b */ /* 0x000fe80000000200 */
[----:B------:R-:W-:Y:S04]  /*5ff0*/  LDSM.16.M88.4 R24, [R134+0x11100] ;  /* 0x011100008618783b */ /* 0x000fe80000000200 */
[----:B------:R-:W-:Y:S04]  /*6000*/  LDSM.16.M88.4 R32, [R134+0x11900] ;  /* 0x011900008620783b */ /* 0x000fe80000000200 */
[----:B------:R-:W3:Y:S04]  /*6010*/  LDL R39, [R1+0x28] ;  /* 0x0000280001277983 */ /* 0x000ee80000100800 */
[----:B------:R-:W3:Y:S04]  /*6020*/  LDL R38, [R1+0x2c] ;  /* 0x00002c0001267983 */ /* 0x000ee80000100800 */
[----:B------:R-:W3:Y:S04]  /*6030*/  LDL R37, [R1+0x20] ;  /* 0x0000200001257983 */ /* 0x000ee80000100800 */
[----:B------:R-:W3:Y:S04]  /*6040*/  LDL R36, [R1+0x24] ;  /* 0x0000240001247983 */ /* 0x000ee80000100800 */
[----:B------:R-:W3:Y:S04]  /*6050*/  LDL R21, [R1+0x18] ;  /* 0x0000180001157983 */ /* 0x000ee80000100800 */
[----:B------:R-:W3:Y:S01]  /*6060*/  LDL R0, [R1+0x1c] ;  /* 0x00001c0001007983 */ /* 0x000ee20000100800 */
[----:B--2---:R-:W-:Y:S05]  /*6070*/  SHF.R.S32.HI R2, RZ, 0x1f, R5 ;  /* 0x0000001fff027819 */ /* 0x004fea0000011405 */
[----:B------:R-:W-:Y:S02]  /*6080*/  IMAD R4, R2, c[0x0][0x208], RZ ;  /* 0x0000820002047a24 */ /* 0x000fe400078e02ff */
[C---:B------:R-:W-:Y:S04]  /*6090*/  IMAD.WIDE.U32 R2, R5.reuse, c[0x0][0x208], RZ ;  /* 0x0000820005027a25 */ /* 0x040fe800078e00ff */
[----:B------:R-:W-:Y:S01]  /*60a0*/  IMAD R4, R5, c[0x0][0x20c], R4 ;  /* 0x0000830005047a24 */ /* 0x000fe200078e0204 */
[----:B----4-:R-:W-:Y:S03]  /*60b0*/  SHF.R.S32.HI R5, RZ, 0x1f, R6 ;  /* 0x0000001fff057819 */ /* 0x010fe60000011406 */
[----:B------:R-:W-:Y:S02]  /*60c0*/  IMAD.IADD R3, R3, 0x1, R4 ;  /* 0x0000000103037824 */ /* 0x000fe400078e0204 */
[----:B------:R-:W-:Y:S02]  /*60d0*/  IMAD R28, R5, c[0x0][0x218], RZ ;  /* 0x00008600051c7a24 */ /* 0x000fe400078e02ff */
        /* <DEDUP_REMOVED lines=8> */
[----:B------:R-:W1:Y:S04]  /*6160*/  SHFL.IDX PT, R2, R20, RZ, 0x181f ;  /* 0x00181fff14027589 */ /* 0x000e6800000e0000 */
[----:B------:R-:W2:Y:S04]  /*6170*/  SHFL.IDX PT, R3, R28, RZ, 0x181f ;  /* 0x00181fff1c037589 */ /* 0x000ea800000e0000 */
[----:B------:R-:W4:Y:S04]  /*6180*/  SHFL.IDX PT, R20, R20, 0x1, 0x181f ;  /* 0x00381f0014147f89 */ /* 0x000f2800000e0000 */
[----:B---3--:R-:W-:Y:S04]  /*6190*/  LDSM.16.M88.4 R176, [R132] ;  /* 0x0000000084b0783b */ /* 0x008fe80000000200 */
[----:B------:R-:W-:Y:S04]  /*61a0*/  LDSM.16.M88.4 R180, [R132+0x800] ;  /* 0x0008000084b4783b */ /* 0x000fe80000000200 */
[----:B------:R-:W-:Y:S01]  /*61b0*/  LDSM.16.M88.4 R184, [R132+0x1000] ;  /* 0x0010000084b8783b */ /* 0x000fe20000000200 */
[C---:B-1----:R-:W-:Y:S03]  /*61c0*/  IADD3 R12, P0, R2.reuse, R41, RZ ;  /* 0x00000029020c7210 */ /* 0x042fe60007f1e0ff */
[----:B------:R-:W-:Y:S02]  /*61d0*/  LDSM.16.M88.4 R188, [R132+0x1800] ;  /* 0x0018000084bc783b */ /* 0x000fe40000000200 */
[C---:B--2---:R-:W-:Y:S02]  /*61e0*/  IMAD.X R13, R3.reuse, 0x1, R40, P0 ;  /* 0x00000001030d7824 */ /* 0x044fe400000e0628 */
[----:B------:R-:W1:Y:S04]  /*61f0*/  SHFL.IDX PT, R28, R28, 0x1, 0x181f ;  /* 0x00381f001c1c7f89 */ /* 0x000e6800000e0000 */
[----:B------:R-:W-:Y:S01]  /*6200*/  @!PT LDS RZ, [RZ] ;  /* 0x00000000fffff984 */ /* 0x000fe20000000800 */
[----:B------:R-:W-:Y:S01]  /*6210*/  @!PT LDS RZ, [RZ] ;  /* 0x00000000fffff984 */ /* 0x000fe20000000800 */
[----:B------:R2:W-:Y:S01]  /*6220*/  LDGSTS.E.BYPASS.LTC128B.128 [R29], [R12.64], !P6 ;  /* 0x000000000c1d7fae */ /* 0x0005e2000f101d4c */
[C---:B------:R-:W-:Y:S03]  /*6230*/  IADD3 R14, P0, R2.reuse, R39, RZ ;  /* 0x00000027020e7210 */ /* 0x040fe60007f1e0ff */
[----:B--2---:R-:W2:Y:S02]  /*6240*/  LDL R13, [R1+0x4] ;  /* 0x00000400010d7983 */ /* 0x004ea40000100800 */
[C---:B------:R-:W-:Y:S01]  /*6250*/  IMAD.X R15, R3.reuse, 0x1, R38, P0 ;  /* 0x00000001030f7824 */ /* 0x040fe200000e0626 */
[C---:B------:R-:W-:Y:S05]  /*6260*/  IADD3 R22, P0, R2.reuse, R37, RZ ;  /* 0x0000002502167210 */ /* 0x040fea0007f1e0ff */
[C---:B------:R-:W-:Y:S01]  /*6270*/  IMAD.X R23, R3.reuse, 0x1, R36, P0 ;  /* 0x0000000103177824 */ /* 0x040fe200000e0624 */
[----:B------:R-:W-:Y:S05]  /*6280*/  IADD3 R30, P0, R2, R21, RZ ;  /* 0x00000015021e7210 */ /* 0x000fea0007f1e0ff */
[----:B------:R-:W-:Y:S01]  /*6290*/  IMAD.X R31, R3, 0x1, R0, P0 ;  /* 0x00000001031f7824 */ /* 0x000fe200000e0600 */
[----:B----4-:R-:W-:Y:S02]  /*62a0*/  IADD3 R2, P0, R20, R41, RZ ;  /* 0x0000002914027210 */ /* 0x010fe40007f1e0ff */
[----:B------:R3:W5:Y:S04]  /*62b0*/  LDL.LU R41, [R1+0x58] ;  /* 0x0000580001297983 */ /* 0x0007680000300800 */
[----:B--2---:R2:W-:Y:S01]  /*62c0*/  LDGSTS.E.BYPASS.LTC128B.128 [R13+0x2100], [R14.64], !P5 ;  /* 0x021000000e0d7fae */ /* 0x0045e2000e901d4c */
[----:B------:R-:W-:Y:S05]  /*62d0*/  MOV R3, R13 ;  /* 0x0000000d00037202 */ /* 0x000fea0000000f00 */
[----:B------:R1:W-:Y:S01]  /*62e0*/  LDGSTS.E.BYPASS.LTC128B.128 [R3+0x4100], [R22.64], !P4 ;  /* 0x0410000016037fae */ /* 0x0003e2000e101d4c */
[C---:B--2---:R-:W-:Y:S07]  /*62f0*/  HMMA.16816.F32.BF16 R12, R168.reuse, R16, RZ ;  /* 0x00000010a80c723c */ /* 0x044fee00000418ff */
[----:B------:R-:W-:Y:S02]  /*6300*/  IMAD.MOV.U32 R17, RZ, RZ, R3 ;  /* 0x000000ffff117224 */ /* 0x000fe400078e0003 */
[----:B-1----:R-:W-:Y:S02]  /*6310*/  IMAD.X R3, R28, 0x1, R40, P0 ;  /* 0x000000011c037824 */ /* 0x002fe400000e0628 */
[----:B------:R3:W5:Y:S01]  /*6320*/  LDL.LU R40, [R1+0x54] ;  /* 0x0000540001287983 */ /* 0x0007620000300800 */
[----:B------:R-:W-:Y:S03]  /*6330*/  IADD3 R22, P0, R20, R39, RZ ;  /* 0x0000002714167210 */ /* 0x000fe60007f1e0ff */
[----:B------:R1:W-:Y:S02]  /*6340*/  LDGSTS.E.BYPASS.LTC128B.128 [R17+0x6100], [R30.64], !P3 ;  /* 0x061000001e117fae */ /* 0x0003e4000d901d4c */
[----:B------:R-:W-:Y:S02]  /*6350*/  IMAD.X R23, R28, 0x1, R38, P0 ;  /* 0x000000011c177824 */ /* 0x000fe400000e0626 */
[----:B------:R2:W-:Y:S04]  /*6360*/  LDGSTS.E.BYPASS.LTC128B.128 [R29+0x1000], [R2.64], !P6 ;  /* 0x01000000021d7fae */ /* 0x0005e8000f101d4c */
[----:B------:R4:W-:Y:S04]  /*6370*/  LDGSTS.E.BYPASS.LTC128B.128 [R29+0x3000], [R22.64], !P5 ;  /* 0x03000000161d7fae */ /* 0x0009e8000e901d4c */
[----:B------:R3:W5:Y:S04]  /*6380*/  LDL.LU R39, [R1+0x50] ;  /* 0x0000500001277983 */ /* 0x0007680000300800 */
[----:B------:R3:W5:Y:S01]  /*6390*/  LDL.LU R38, [R1+0x4c] ;  /* 0x00004c0001267983 */ /* 0x0007620000300800 */
[C---:B-1----:R-:W-:Y:S01]  /*63a0*/  HMMA.16816.F32.BF16 R16, R168.reuse, R18, RZ ;  /* 0x00000012a810723c */ /* 0x042fe200000418ff */
[----:B--2---:R-:W-:Y:S02]  /*63b0*/  IADD3 R2, P0, R20, R37, RZ ;  /* 0x0000002514027210 */ /* 0x004fe40007f1e0ff */
[----:B------:R3:W5:Y:S02]  /*63c0*/  LDL.LU R37, [R1+0x48] ;  /* 0x0000480001257983 */ /* 0x0007640000300800 */
[----:B------:R-:W-:Y:S02]  /*63d0*/  IADD3.X R3, R28, R36, RZ, P0, !PT ;  /* 0x000000241c037210 */ /* 0x000fe400007fe4ff */
[----:B------:R3:W5:Y:S01]  /*63e0*/  LDL.LU R36, [R1+0x44] ;  /* 0x0000440001247983 */ /* 0x0007620000300800 */
[----:B------:R-:W-:Y:S02]  /*63f0*/  IADD3 R30, P0, R20, R21, RZ ;  /* 0x00000015141e7210 */ /* 0x000fe40007f1e0ff */
[C---:B----4-:R-:W-:Y:S01]  /*6400*/  HMMA.16816.F32.BF16 R20, R168.reuse, R24, RZ ;  /* 0x00000018a814723c */ /* 0x050fe200000418ff */
[----:B------:R1:W-:Y:S02]  /*6410*/  LDGSTS.E.BYPASS.LTC128B.128 [R29+0x5000], [R2.64], !P4 ;  /* 0x05000000021d7fae */ /* 0x0003e4000e101d4c */
[----:B------:R-:W-:Y:S01]  /*6420*/  IMAD.X R31, R28, 0x1, R0, P0 ;  /* 0x000000011c1f7824 */ /* 0x000fe200000e0600 */
[----:B------:R-:W-:Y:S01]  /*6430*/  PLOP3.LUT P0, PT, PT, PT, UP0, 0x80, 0x0 ;  /* 0x000000000000781c */ /* 0x000fe20003f0f008 */
[----:B------:R3:W5:Y:S03]  /*6440*/  LDL.LU R0, [R1+0x40] ;  /* 0x0000400001007983 */ /* 0x0007660000300800 */
[C---:B------:R-:W-:Y:S01]  /*6450*/  HMMA.16816.F32.BF16 R24, R168.reuse, R26, RZ ;  /* 0x0000001aa818723c */ /* 0x040fe200000418ff */
[----:B------:R1:W-:Y:S04]  /*6460*/  LDGSTS.E.BYPASS.LTC128B.128 [R29+0x7000], [R30.64], !P3 ;  /* 0x070000001e1d7fae */ /* 0x0003e8000d901d4c */
[----:B------:R-:W0:Y:S03]  /*6470*/  LDGDEPBAR ;  /* 0x00000000000079af */ /* 0x000e260000000000 */
[C---:B-1----:R-:W-:Y:S08]  /*6480*/  HMMA.16816.F32.BF16 R28, R168.reuse, R32, RZ ;  /* 0x00000020a81c723c */ /* 0x042ff000000418ff */
[----:B------:R-:W-:Y:S08]  /*6490*/  HMMA.16816.F32.BF16 R32, R168, R34, RZ ;  /* 0x00000022a820723c */ /* 0x000ff000000418ff */
[C---:B------:R-:W-:Y:S08]  /*64a0*/  HMMA.16816.F32.BF16 R4, R172.reuse, R176, R4 ;  /* 0x000000b0ac04723c */ /* 0x040ff00000041804 */
[C---:B------:R-:W-:Y:S01]  /*64b0*/  HMMA.16816.F32.BF16 R8, R172.reuse, R178, R8 ;  /* 0x000000b2ac08723c */ /* 0x040fe20000041808 */
[----:B------:R-:W1:Y:S07]  /*64c0*/  LDSM.16.M88.4 R176, [R251+0x10100] ;  /* 0x01010000fbb0783b */ /* 0x000e6e0000000200 */
[C---:B------:R-:W-:Y:S08]  /*64d0*/  HMMA.16816.F32.BF16 R12, R172.reuse, R180, R12 ;  /* 0x000000b4ac0c723c */ /* 0x040ff0000004180c */
[C---:B------:R-:W-:Y:S01]  /*64e0*/  HMMA.16816.F32.BF16 R16, R172.reuse, R182, R16 ;  /* 0x000000b6ac10723c */ /* 0x040fe20000041810 */
[----:B------:R-:W2:Y:S07]  /*64f0*/  LDSM.16.M88.4 R180, [R251+0x10900] ;  /* 0x01090000fbb4783b */ /* 0x000eae0000000200 */
        /* <DEDUP_REMOVED lines=24> */
[C---:B------:R-:W-:Y:S01]  /*6680*/  HMMA.16816.F32.BF16 R24, R196.reuse, R186, R24 ;  /* 0x000000bac418723c */ /* 0x040fe20000041818 */
[----:B------:R-:W4:Y:S07]  /*6690*/  LDSM.16.M88.4 R184, [R134+0x12900] ;  /* 0x0129000086b8783b */ /* 0x000f2e0000000200 */
[C---:B--2---:R-:W-:Y:S08]  /*66a0*/  HMMA.16816.F32.BF16 R28, R196.reuse, R180, R28 ;  /* 0x000000b4c41c723c */ /* 0x044ff0000004181c */
[----:B------:R-:W-:Y:S01]  /*66b0*/  HMMA.16816.F32.BF16 R32, R196, R182, R32 ;  /* 0x000000b6c420723c */ /* 0x000fe20000041820 */
        /* <DEDUP_REMOVED lines=135> */
[----:B------:R-:W2:Y:S01]  /*6f30*/  LDSM.16.M88.4 R180, [R252+0x7800] ;  /* 0x00780000fcb4783b */ /* 0x000ea20000000200 */
[----:B------:R-:W-:Y:S04]  /*6f40*/  DEPBAR.LE SB0, 0x0 ;  /* 0x000080000000791a */ /* 0x000fe80000000000 */
[----:B------:R-:W-:Y:S02]  /*6f50*/  BAR.SYNC.DEFER_BLOCKING 0x0 ;  /* 0x0000000000007b1d */ /* 0x000fe40000010000 */
[C---:B-1----:R-:W-:Y:S08]  /*6f60*/  HMMA.16816.F32.BF16 R12, R244.reuse, R176, R12 ;  /* 0x000000b0f40c723c */ /* 0x042ff0000004180c */
[C---:B------:R-:W-:Y:S08]  /*6f70*/  HMMA.16816.F32.BF16 R16, R244.reuse, R178, R16 ;  /* 0x000000b2f410723c */ /* 0x040ff00000041810 */
[C---:B----4-:R-:W-:Y:S08]  /*6f80*/  HMMA.16816.F32.BF16 R20, R244.reuse, R184, R20 ;  /* 0x000000b8f414723c */ /* 0x050ff00000041814 */
[C---:B------:R-:W-:Y:S08]  /*6f90*/  HMMA.16816.F32.BF16 R24, R244.reuse, R186, R24 ;  /* 0x000000baf418723c */ /* 0x040ff00000041818 */
[C---:B--2---:R-:W-:Y:S08]  /*6fa0*/  HMMA.16816.F32.BF16 R28, R244.reuse, R180, R28 ;  /* 0x000000b4f41c723c */ /* 0x044ff0000004181c */
[----:B------:R-:W-:Y:S01]  /*6fb0*/  HMMA.16816.F32.BF16 R32, R244, R182, R32 ;  /* 0x000000b6f420723c */ /* 0x000fe20000041820 */
[----:B---3-5:R-:W-:-:S07]  /*6fc0*/  @P0 BRA `(.L_x_3265) ;  /* 0xffffea9000000947 */ /* 0x028fce000383ffff */
.L_x_3264:
[----:B-1----:R-:W2:Y:S01]  /*6fd0*/  LDL.LU R177, [R1+0x14] ;  /* 0x0000140001b17983 */ /* 0x002ea20000300800 */
[----:B------:R-:W-:Y:S01]  /*6fe0*/  FMNMX.FTZ R2, R4, R0, !PT ;  /* 0x0000000004027209 */ /* 0x000fe20007810000 */
[----:B------:R-:W-:Y:S02]  /*6ff0*/  UISETP.GT.AND UP0, UPT, UR6, UR8, UPT ;  /* 0x000000080600728c */ /* 0x000fe4000bf04270 */
[----:B------:R-:W0:Y:S01]  /*7000*/  LDGDEPBAR ;  /* 0x00000000000079af */ /* 0x000e220000000000 */
[----:B------:R-:W-:Y:S01]  /*7010*/  FMNMX.FTZ R2, R5, R2, !PT ;  /* 0x0000000205027209 */ /* 0x000fe20007810000 */
[----:B------:R-:W-:Y:S02]  /*7020*/  UIADD3 UR6, UR6, -0x1, URZ ;  /* 0xffffffff06067890 */ /* 0x000fe4000fffe03f */
        /* <DEDUP_REMOVED lines=40> */
[----:B------:R-:W-:Y:S02]  /*72b0*/  FFMA.FTZ R181, R29, c[0x0][0x2d0], -R2 ;  /* 0x0000b4001db57a23 */ /* 0x000fe40000010802 */
[C---:B-1----:R-:W-:Y:S02]  /*72c0*/  FMUL.FTZ R32, R3.reuse, R136 ;  /* 0x0000008803207220 */ /* 0x042fe40000410000 */
[C---:B------:R-:W-:Y:S02]  /*72d0*/  FMUL.FTZ R33, R3.reuse, R137 ;  /* 0x0000008903217220 */ /* 0x040fe40000410000 */
[C---:B------:R-:W-:Y:S01]  /*72e0*/  FMUL.FTZ R5, R3.reuse, R165 ;  /* 0x000000a503057220 */ /* 0x040fe20000410000 */
[----:B------:R-:W2:Y:S01]  /*72f0*/  MUFU.EX2 R2, R4 ;  /* 0x0000000400027308 */ /* 0x000ea20000000800 */
        /* <DEDUP_REMOVED lines=57> */
[C---:B--2---:R-:W-:Y:S04]  /*7690*/  FFMA.FTZ R0, R3.reuse, R177, R2 ;  /* 0x000000b103007223 */ /* 0x044fe80000010002 */
[C---:B------:R-:W-:Y:S01]  /*76a0*/  FADD.FTZ R0, R176.reuse, R0 ;  /* 0x00000000b0007221 */ /* 0x040fe20000010000 */
[----:B------:R-:W-:Y:S02]  /*76b0*/  F2FP.BF16.PACK_AB R176, R176, R2 ;  /* 0x00000002b0b0723e */ /* 0x000fe400000010ff */
[----:B------:R-:W1:Y:S01]  /*76c0*/  MUFU.EX2 R2, R9 ;  /* 0x0000000900027308 */ /* 0x000e620000000800 */
[----:B------:R-:W-:Y:S04]  /*76d0*/  FADD.FTZ R0, R178, R0 ;  /* 0x00000000b2007221 */ /* 0x000fe80000010000 */
[----:B-1----:R-:W-:Y:S01]  /*76e0*/  FADD.FTZ R183, R2, R0 ;  /* 0x0000000002b77221 */ /* 0x002fe20000010000 */
[----:B------:R-:W-:Y:S01]  /*76f0*/  FMNMX.FTZ R0, R6, R133, !PT ;  /* 0x0000008506007209 */ /* 0x000fe20007810000 */
[----:B------:R-:W-:Y:S01]  /*7700*/  FMUL.FTZ R9, R3, R161 ;  /* 0x000000a103097220 */ /* 0x000fe20000410000 */
        /* <DEDUP_REMOVED lines=15> */
[C---:B------:R-:W-:Y:S05]  /*7800*/  FMNMX.FTZ R0, R35.reuse, R0, !PT ;  /* 0x0000000023007209 */ /* 0x040fea0007810000 */
[----:B------:R-:W1:Y:S02]  /*7810*/  SHFL.BFLY PT, R2, R0, 0x2, 0x1f ;  /* 0x0c401f0000027f89 */ /* 0x000e6400000e0000 */
[----:B-1----:R-:W-:Y:S06]  /*7820*/  FMNMX.FTZ R0, R0, R2, !PT ;  /* 0x0000000200007209 */ /* 0x002fec0007810000 */
[----:B------:R-:W1:Y:S02]  /*7830*/  SHFL.BFLY PT, R2, R0, 0x1, 0x1f ;  /* 0x0c201f0000027f89 */ /* 0x000e6400000e0000 */
[----:B-1----:R-:W-:Y:S05]  /*7840*/  FMNMX.FTZ R2, R2, R0, !PT ;  /* 0x0000000002027209 */ /* 0x002fea0007810000 */
[C---:B------:R-:W-:Y:S02]  /*7850*/  FADD.FTZ R0, -R2.reuse, R133 ;  /* 0x0000008502007221 */ /* 0x040fe40000010100 */
[----:B------:R-:W2:Y:S01]  /*7860*/  LDL.LU R133, [R1+0x38] ;  /* 0x0000380001857983 */ /* 0x000ea20000300800 */
[----:B------:R-:W-:Y:S02]  /*7870*/  FMUL.FTZ R4, R2, c[0x0][0x2d0] ;  /* 0x0000b40002047a20 */ /* 0x000fe40000410000 */
[----:B------:R-:W-:Y:S02]  /*7880*/  FMUL.FTZ R0, R0, c[0x0][0x2d0] ;  /* 0x0000b40000007a20 */ /* 0x000fe40000410000 */
[--C-:B------:R-:W-:Y:S02]  /*7890*/  FFMA.FTZ R34, R34, c[0x0][0x2d0], -R4.reuse ;  /* 0x0000b40022227a23 */ /* 0x100fe40000010804 */
[--C-:B------:R-:W-:Y:S02]  /*78a0*/  FFMA.FTZ R35, R35, c[0x0][0x2d0], -R4.reuse ;  /* 0x0000b40023237a23 */ /* 0x100fe40000010804 */
[----:B------:R-:W1:Y:S01]  /*78b0*/  MUFU.EX2 R0, R0 ;  /* 0x0000000000007308 */ /* 0x000e620000000800 */
[--C-:B------:R-:W-:Y:S01]  /*78c0*/  FFMA.FTZ R179, R10, c[0x0][0x2d0], -R4.reuse ;  /* 0x0000b4000ab37a23 */ /* 0x100fe20000010804 */
[----:B------:R-:W-:Y:S01]  /*78d0*/  MOV R165, R34 ;  /* 0x0000002200a57202 */ /* 0x000fe20000000f00 */
        /* <DEDUP_REMOVED lines=11> */
[----:B------:R-:W-:Y:S01]  /*7990*/  MUFU.EX2 R152, R179 ;  /* 0x000000b300987308 */ /* 0x000fe20000000800 */
        /* <DEDUP_REMOVED lines=10> */
[----:B-1----:R-:W-:Y:S01]  /*7a40*/  FMUL.FTZ R34, R0, R138 ;  /* 0x0000008a00227220 */ /* 0x002fe20000410000 */
[----:B------:R-:W-:Y:S01]  /*7a50*/  MUFU.EX2 R177, R177 ;  /* 0x000000b100b17308 */ /* 0x000fe20000000800 */
[--C-:B------:R-:W-:Y:S01]  /*7a60*/  FFMA.FTZ R184, R26, c[0x0][0x2d0], -R4.reuse ;  /* 0x0000b4001ab87a23 */ /* 0x100fe20000010804 */
[----:B------:R-:W-:Y:S01]  /*7a70*/  MOV R26, R191 ;  /* 0x000000bf001a7202 */ /* 0x000fe20000000f00 */
[----:B------:R-:W-:Y:S01]  /*7a80*/  FFMA.FTZ R191, R27, c[0x0][0x2d0], -R4 ;  /* 0x0000b4001bbf7a23 */ /* 0x000fe20000010804 */
[----:B------:R-:W-:Y:S01]  /*7a90*/  MOV R141, R6 ;  /* 0x00000006008d7202 */ /* 0x000fe20000000f00 */
[C---:B------:R-:W-:Y:S01]  /*7aa0*/  FMUL.FTZ R4, R3.reuse, R164 ;  /* 0x000000a403047220 */ /* 0x040fe20000410000 */
[----:B------:R-:W-:Y:S01]  /*7ab0*/  MOV R164, R35 ;  /* 0x0000002300a47202 */ /* 0x000fe20000000f00 */
[C---:B------:R-:W-:Y:S01]  /*7ac0*/  FMUL.FTZ R35, R0.reuse, R139 ;  /* 0x0000008b00237220 */ /* 0x040fe20000410000 */
[----:B------:R-:W-:Y:S01]  /*7ad0*/  MOV R148, R19 ;  /* 0x0000001300947202 */ /* 0x000fe20000000f00 */
[----:B------:R-:W1:Y:S01]  /*7ae0*/  LDSM.16.MT88.4 R136, [R135+0x100] ;  /* 0x000100008788783b */ /* 0x000e620000004200 */
[C---:B------:R-:W-:Y:S01]  /*7af0*/  FMUL.FTZ R12, R3.reuse, R156 ;  /* 0x0000009c030c7220 */ /* 0x040fe20000410000 */
[----:B------:R-:W-:Y:S01]  /*7b00*/  MOV R157, R18 ;  /* 0x00000012009d7202 */ /* 0x000fe20000000f00 */
[----:B------:R-:W-:Y:S01]  /*7b10*/  FMUL.FTZ R28, R3, R140 ;  /* 0x0000008c031c7220 */ /* 0x000fe20000410000 */
        /* <DEDUP_REMOVED lines=10> */
[----:B------:R4:W5:Y:S01]  /*7bc0*/  MUFU.EX2 R3, R7 ;  /* 0x0000000700037308 */ /* 0x0009620000000800 */
        /* <DEDUP_REMOVED lines=17> */
[C---:B------:R-:W-:Y:S02]  /*7ce0*/  FMUL.FTZ R47, R0.reuse, R47 ;  /* 0x0000002f002f7220 */ /* 0x040fe40000410000 */
[C---:B----4-:R-:W-:Y:S01]  /*7cf0*/  FMUL.FTZ R7, R0.reuse, R167 ;  /* 0x000000a700077220 */ /* 0x050fe20000410000 */
        /* <DEDUP_REMOVED lines=55> */
[C---:B------:R-:W-:Y:S09]  /*8070*/  FMUL.FTZ R131, R0.reuse, R131 ;  /* 0x0000008300837220 */ /* 0x040ff20000410000 */
[----:B------:R-:W-:Y:S10]  /*8080*/  MUFU.EX2 R187, R187 ;  /* 0x000000bb00bb7308 */ /* 0x000ff40000000800 */
[----:B------:R-:W-:Y:S01]  /*8090*/  MUFU.EX2 R188, R188 ;  /* 0x000000bc00bc7308 */ /* 0x000fe20000000800 */
[----:B--2---:R-:W-:Y:S01]  /*80a0*/  FFMA.FTZ R133, R0, R133, R177 ;  /* 0x0000008500857223 */ /* 0x004fe200000100b1 */
[C---:B-----5:R-:W-:Y:S03]  /*80b0*/  F2FP.BF16.PACK_AB R177, R3.reuse, R177 ;  /* 0x000000b103b1723e */ /* 0x060fe600000010ff */
[----:B------:R-:W-:Y:S05]  /*80c0*/  FADD.FTZ R153, R3, R133 ;  /* 0x0000008503997221 */ /* 0x000fea0000010000 */
[----:B------:R2:W3:Y:S01]  /*80d0*/  MUFU.EX2 R133, R162 ;  /* 0x000000a200857308 */ /* 0x0004e20000000800 */
[C---:B-1----:R-:W-:Y:S08]  /*80e0*/  HMMA.16816.F32.BF16 R4, R176.reuse, R136, R4 ;  /* 0x00000088b004723c */ /* 0x042ff00000041804 */
[C---:B------:R-:W-:Y:S01]  /*80f0*/  HMMA.16816.F32.BF16 R8, R176.reuse, R138, R8 ;  /* 0x0000008ab008723c */ /* 0x040fe20000041808 */
[----:B------:R-:W1:Y:S01]  /*8100*/  LDSM.16.MT88.4 R136, [R248+0x100] ;  /* 0x00010000f888783b */ /* 0x000e620000004200 */
[----:B------:R4:W5:Y:S02]  /*8110*/  MUFU.EX2 R3, R167 ;  /* 0x000000a700037308 */ /* 0x0009640000000800 */
[----:B--2---:R-:W-:Y:S01]  /*8120*/  MOV R162, R166 ;  /* 0x000000a600a27202 */ /* 0x004fe20000000f00 */
[----:B---3--:R-:W-:Y:S01]  /*8130*/  FADD.FTZ R0, R133, R183 ;  /* 0x000000b785007221 */ /* 0x008fe20000010000 */
[----:B------:R-:W-:Y:S06]  /*8140*/  MOV R166, R140 ;  /* 0x0000008c00a67202 */ /* 0x000fec0000000f00 */
[----:B------:R-:W-:Y:S01]  /*8150*/  MUFU.EX2 R183, R184 ;  /* 0x000000b800b77308 */ /* 0x000fe20000000800 */
[----:B----4-:R-:W-:Y:S01]  /*8160*/  MOV R167, R141 ;  /* 0x0000008d00a77202 */ /* 0x010fe20000000f00 */
[----:B-----5:R-:W-:Y:S01]  /*8170*/  FADD.FTZ R0, R3, R0 ;  /* 0x0000000003007221 */ /* 0x020fe20000010000 */
[----:B------:R-:W-:Y:S07]  /*8180*/  LDSM.16.MT88.4 R140, [R135+0x900] ;  /* 0x00090000878c783b */ /* 0x000fee0000004200 */
[----:B------:R-:W-:Y:S01]  /*8190*/  MUFU.EX2 R184, R191 ;  /* 0x000000bf00b87308 */ /* 0x000fe20000000800 */
[----:B------:R-:W-:Y:S04]  /*81a0*/  FADD.FTZ R0, R145, R0 ;  /* 0x0000000091007221 */ /* 0x000fe80000010000 */
[C---:B------:R-:W-:Y:S01]  /*81b0*/  FADD.FTZ R0, R144.reuse, R0 ;  /* 0x0000000090007221 */ /* 0x040fe20000010000 */
        /* <DEDUP_REMOVED lines=49> */
[----:B------:R-:W2:Y:S01]  /*84d0*/  MUFU.EX2 R133, R158 ;  /* 0x0000009e00857308 */ /* 0x000ea20000000800 */
[----:B------:R-:W-:Y:S02]  /*84e0*/  F2FP.BF16.PACK_AB R139, R188, R187 ;  /* 0x000000bbbc8b723e */ /* 0x000fe400000010ff */
[----:B------:R-:W-:Y:S05]  /*84f0*/  F2FP.BF16.PACK_AB R177, R181, R182 ;  /* 0x000000b6b5b1723e */ /* 0x000fea00000010ff */
[C---:B------:R-:W-:Y:S02]  /*8500*/  HMMA.16816.F32.BF16 R4, R136.reuse, R140, R4 ;  /* 0x0000008c8804723c */ /* 0x040fe40000041804 */
[----:B------:R-:W-:Y:S06]  /*8510*/  MUFU.EX2 R176, R167 ;  /* 0x000000a700b07308 */ /* 0x000fec0000000800 */
[C---:B------:R-:W-:Y:S01]  /*8520*/  HMMA.16816.F32.BF16 R8, R136.reuse, R142, R8 ;  /* 0x0000008e8808723c */ /* 0x040fe20000041808 */
[----:B------:R-:W3:Y:S03]  /*8530*/  LDSM.16.MT88.4 R140, [R250+0x900] ;  /* 0x00090000fa8c783b */ /* 0x000ee60000004200 */
[----:B------:R-:W-:Y:S01]  /*8540*/  MUFU.EX2 R178, R157 ;  /* 0x0000009d00b27308 */ /* 0x000fe20000000800 */
[----:B--2---:R-:W-:Y:S04]  /*8550*/  FADD.FTZ R0, R133, R0 ;  /* 0x0000000085007221 */ /* 0x004fe80000010000 */
[----:B------:R-:W-:Y:S04]  /*8560*/  FADD.FTZ R0, R3, R0 ;  /* 0x0000000003007221 */ /* 0x000fe80000010000 */
        /* <DEDUP_REMOVED lines=48> */
[----:B------:R-:W3:Y:S03]  /*8870*/  LDSM.16.MT88.4 R148, [R250+0x1100] ;  /* 0x00110000fa94783b */ /* 0x000ee60000004200 */
[----:B------:R-:W-:Y:S02]  /*8880*/  F2FP.BF16.PACK_AB R136, R3, R133 ;  /* 0x000000850388723e */ /* 0x000fe400000010ff */
[----:B------:R-:W-:Y:S01]  /*8890*/  F2FP.BF16.PACK_AB R137, R186, R185 ;  /* 0x000000b9ba89723e */ /* 0x000fe200000010ff */
[----:B------:R-:W4:Y:S01]  /*88a0*/  MUFU.EX2 R3, R162 ;  /* 0x000000a200037308 */ /* 0x000f220000000800 */
[----:B------:R-:W-:Y:S07]  /*88b0*/  F2FP.BF16.PACK_AB R139, R184, R183 ;  /* 0x000000b7b88b723e */ /* 0x000fee00000010ff */
[C---:B--2---:R-:W-:Y:S02]  /*88c0*/  HMMA.16816.F32.BF16 R4, R136.reuse, R140, R4 ;  /* 0x0000008c8804723c */ /* 0x044fe40000041804 */
[----:B------:R-:W2:Y:S06]  /*88d0*/  MUFU.EX2 R133, R166 ;  /* 0x000000a600857308 */ /* 0x000eac0000000800 */
[C---:B------:R-:W-:Y:S01]  /*88e0*/  HMMA.16816.F32.BF16 R8, R136.reuse, R142, R8 ;  /* 0x0000008e8808723c */ /* 0x040fe20000041808 */
[----:B------:R-:W5:Y:S03]  /*88f0*/  LDSM.16.MT88.4 R140, [R249+0x1100] ;  /* 0x00110000f98c783b */ /* 0x000f660000004200 */
[----:B----4-:R-:W-:Y:S05]  /*8900*/  FADD.FTZ R0, R3, R0 ;  /* 0x0000000003007221 */ /* 0x010fea0000010000 */
[----:B------:R-:W-:Y:S01]  /*8910*/  LDSM.16.MT88.4 R160, [R135+0x1900] ;  /* 0x0019000087a0783b */ /* 0x000fe20000004200 */
[C---:B-1----:R-:W-:Y:S03]  /*8920*/  HMMA.16816.F32.BF16 R12, R136.reuse, R144, R12 ;  /* 0x00000090880c723c */ /* 0x042fe6000004180c */
[C---:B------:R-:W-:Y:S01]  /*8930*/  FADD.FTZ R0, R176.reuse, R0 ;  /* 0x00000000b0007221 */ /* 0x040fe20000010000 */
[----:B------:R-:W-:Y:S01]  /*8940*/  F2FP.BF16.PACK_AB R176, R176, R3 ;  /* 0x00000003b0b0723e */ /* 0x000fe200000010ff */
[----:B------:R-:W-:Y:S02]  /*8950*/  FADD.FTZ R3, R152, R153 ;  /* 0x0000009998037221 */ /* 0x000fe40000010000 */
[----:B------:R-:W-:Y:S01]  /*8960*/  LDSM.16.MT88.4 R152, [R248+0x1900] ;  /* 0x00190000f898783b */ /* 0x000fe20000004200 */
[C---:B------:R-:W-:Y:S04]  /*8970*/  HMMA.16816.F32.BF16 R16, R136.reuse, R146, R16 ;  /* 0x000000928810723c */ /* 0x040fe80000041810 */
[----:B--2---:R-:W-:Y:S03]  /*8980*/  FADD.FTZ R0, R133, R0 ;  /* 0x0000000085007221 */ /* 0x004fe60000010000 */
[----:B------:R-:W1:Y:S01]  /*8990*/  LDSM.16.MT88.4 R144, [R135+0x3100] ;  /* 0x003100008790783b */ /* 0x000e620000004200 */
[C---:B---3--:R-:W-:Y:S04]  /*89a0*/  HMMA.16816.F32.BF16 R20, R136.reuse, R148, R20 ;  /* 0x000000948814723c */ /* 0x048fe80000041814 */
[C---:B------:R-:W-:Y:S01]  /*89b0*/  FADD.FTZ R0, R178.reuse, R0 ;  /* 0x00000000b2007221 */ /* 0x040fe20000010000 */
[----:B------:R-:W-:Y:S02]  /*89c0*/  F2FP.BF16.PACK_AB R178, R178, R133 ;  /* 0x00000085b2b2723e */ /* 0x000fe400000010ff */
[----:B------:R-:W2:Y:S01]  /*89d0*/  MUFU.EX2 R133, R164 ;  /* 0x000000a400857308 */ /* 0x000ea20000000800 */
[C---:B------:R-:W-:Y:S01]  /*89e0*/  HMMA.16816.F32.BF16 R24, R136.reuse, R150, R24 ;  /* 0x000000968818723c */ /* 0x040fe20000041818 */
[----:B------:R-:W3:Y:S07]  /*89f0*/  LDSM.16.MT88.4 R148, [R248+0x3100] ;  /* 0x00310000f894783b */ /* 0x000eee0000004200 */
[C---:B-----5:R-:W-:Y:S01]  /*8a00*/  HMMA.16816.F32.BF16 R28, R136.reuse, R140, R28 ;  /* 0x0000008c881c723c */ /* 0x060fe2000004181c */
[----:B------:R4:W-:Y:S07]  /*8a10*/  STL [R1+0x14], R0 ;  /* 0x0000140001007387 */ /* 0x0009ee0000100800 */
[C---:B------:R-:W-:Y:S01]  /*8a20*/  HMMA.16816.F32.BF16 R32, R136.reuse, R142, R32 ;  /* 0x0000008e8820723c */ /* 0x040fe20000041820 */
[----:B------:R-:W5:Y:S03]  /*8a30*/  LDSM.16.MT88.4 R140, [R250+0x3100] ;  /* 0x00310000fa8c783b */ /* 0x000f660000004200 */
[----:B--2---:R-:W-:Y:S04]  /*8a40*/  F2FP.BF16.PACK_AB R179, R133, R180 ;  /* 0x000000b485b3723e */ /* 0x004fe800000010ff */
[C---:B-1----:R-:W-:Y:S04]  /*8a50*/  HMMA.16816.F32.BF16 R36, R136.reuse, R144, R36 ;  /* 0x000000908824723c */ /* 0x042fe80000041824 */
[----:B----4-:R-:W-:Y:S04]  /*8a60*/  FADD.FTZ R0, R156, R3 ;  /* 0x000000039c007221 */ /* 0x010fe80000010000 */
[----:B------:R-:W-:Y:S01]  /*8a70*/  FADD.FTZ R0, R190, R0 ;  /* 0x00000000be007221 */ /* 0x000fe20000010000 */
[C---:B------:R-:W-:Y:S01]  /*8a80*/  HMMA.16816.F32.BF16 R40, R136.reuse, R146, R40 ;  /* 0x000000928828723c */ /* 0x040fe20000041828 */
[----:B------:R-:W1:Y:S02]  /*8a90*/  LDSM.16.MT88.4 R144, [R249+0x3100] ;  /* 0x00310000f990783b */ /* 0x000e640000004200 */
[----:B------:R-:W-:Y:S05]  /*8aa0*/  FADD.FTZ R0, R189, R0 ;  /* 0x00000000bd007221 */ /* 0x000fea0000010000 */
[C---:B---3--:R-:W-:Y:S04]  /*8ab0*/  HMMA.16816.F32.BF16 R44, R136.reuse, R148, R44 ;  /* 0x00000094882c723c */ /* 0x048fe8000004182c */
[----:B------:R-:W-:Y:S04]  /*8ac0*/  FADD.FTZ R0, R187, R0 ;  /* 0x00000000bb007221 */ /* 0x000fe80000010000 */
[C---:B------:R-:W-:Y:S01]  /*8ad0*/  HMMA.16816.F32.BF16 R48, R136.reuse, R150, R48 ;  /* 0x000000968830723c */ /* 0x040fe20000041830 */
[----:B------:R-:W2:Y:S03]  /*8ae0*/  LDSM.16.MT88.4 R148, [R135+0x5100] ;  /* 0x005100008794783b */ /* 0x000ea60000004200 */
[----:B------:R-:W-:Y:S04]  /*8af0*/  FADD.FTZ R0, R188, R0 ;  /* 0x00000000bc007221 */ /* 0x000fe80000010000 */
[C---:B-----5:R-:W-:Y:S04]  /*8b00*/  HMMA.16816.F32.BF16 R52, R136.reuse, R140, R52 ;  /* 0x0000008c8834723c */ /* 0x060fe80000041834 */
[----:B------:R-:W-:Y:S04]  /*8b10*/  FADD.FTZ R0, R185, R0 ;  /* 0x00000000b9007221 */ /* 0x000fe80000010000 */
[C---:B------:R-:W-:Y:S01]  /*8b20*/  HMMA.16816.F32.BF16 R56, R136.reuse, R142, R56 ;  /* 0x0000008e8838723c */ /* 0x040fe20000041838 */
[----:B------:R-:W3:Y:S03]  /*8b30*/  LDSM.16.MT88.4 R140, [R248+0x5100] ;  /* 0x00510000f88c783b */ /* 0x000ee60000004200 */
        /* <DEDUP_REMOVED lines=8> */
[C---:B--2---:R-:W-:Y:S04]  /*8bc0*/  HMMA.16816.F32.BF16 R68, R136.reuse, R148, R68 ;  /* 0x000000948844723c */ /* 0x044fe80000041844 */
[----:B------:R-:W-:Y:S04]  /*8bd0*/  FADD.FTZ R0, R180, R0 ;  /* 0x00000000b4007221 */ /* 0x000fe80000010000 */
[C---:B------:R-:W-:Y:S01]  /*8be0*/  HMMA.16816.F32.BF16 R72, R136.reuse, R150, R72 ;  /* 0x000000968848723c */ /* 0x040fe20000041848 */
[----:B------:R-:W2:Y:S03]  /*8bf0*/  LDSM.16.MT88.4 R148, [R249+0x5100] ;  /* 0x00510000f994783b */ /* 0x000ea60000004200 */
[----:B------:R-:W-:Y:S01]  /*8c00*/  FADD.FTZ R0, R133, R0 ;  /* 0x0000000085007221 */ /* 0x000fe20000010000 */
[----:B------:R-:W-:Y:S03]  /*8c10*/  MOV R133, R2 ;  /* 0x0000000200857202 */ /* 0x000fe60000000f00 */
[C---:B---3--:R-:W-:Y:S01]  /*8c20*/  HMMA.16816.F32.BF16 R76, R136.reuse, R140, R76 ;  /* 0x0000008c884c723c */ /* 0x048fe2000004184c */
[----:B------:R3:W-:Y:S07]  /*8c30*/  STL [R1+0x38], R0 ;  /* 0x0000380001007387 */ /* 0x0007ee0000100800 */
[C---:B------:R-:W-:Y:S01]  /*8c40*/  HMMA.16816.F32.BF16 R80, R136.reuse, R142, R80 ;  /* 0x0000008e8850723c */ /* 0x040fe20000041850 */
[----:B------:R-:W4:Y:S07]  /*8c50*/  LDSM.16.MT88.4 R140, [R135+0x7100] ;  /* 0x00710000878c783b */ /* 0x000f2e0000004200 */
[C---:B-1----:R-:W-:Y:S08]  /*8c60*/  HMMA.16816.F32.BF16 R84, R136.reuse, R144, R84 ;  /* 0x000000908854723c */ /* 0x042ff00000041854 */
[C---:B------:R-:W-:Y:S01]  /*8c70*/  HMMA.16816.F32.BF16 R88, R136.reuse, R146, R88 ;  /* 0x000000928858723c */ /* 0x040fe20000041858 */
[----:B------:R-:W1:Y:S03]  /*8c80*/  LDSM.16.MT88.4 R144, [R248+0x7100] ;  /* 0x00710000f890783b */ /* 0x000e660000004200 */
[----:B---3--:R-:W-:Y:S04]  /*8c90*/  MOV R0, R132 ;  /* 0x0000008400007202 */ /* 0x008fe80000000f00 */
[C---:B--2---:R-:W-:Y:S08]  /*8ca0*/  HMMA.16816.F32.BF16 R92, R136.reuse, R148, R92 ;  /* 0x00000094885c723c */ /* 0x044ff0000004185c */
        /* <DEDUP_REMOVED lines=11> */
[----:B------:R-:W-:Y:S01]  /*8d60*/  HMMA.16816.F32.BF16 R128, R136, R142, R128 ;  /* 0x0000008e8880723c */ /* 0x000fe20000041880 */
[----:B------:R-:W2:Y:S07]  /*8d70*/  LDSM.16.MT88.4 R136, [R249+0x1900] ;  /* 0x00190000f988783b */ /* 0x000eae0000004200 */
[C---:B------:R-:W-:Y:S01]  /*8d80*/  HMMA.16816.F32.BF16 R164, R176.reuse, R160, R4 ;  /* 0x000000a0b0a4723c */ /* 0x040fe20000041804 */
[----:B------:R-:W3:Y:S07]  /*8d90*/  LDSM.16.MT88.4 R4, [R135+0x3900] ;  /* 0x003900008704783b */ /* 0x000eee0000004200 */
[C---:B------:R-:W-:Y:S01]  /*8da0*/  HMMA.16816.F32.BF16 R160, R176.reuse, R162, R8 ;  /* 0x000000a2b0a0723c */ /* 0x040fe20000041808 */
[----:B------:R-:W4:Y:S07]  /*8db0*/  LDSM.16.MT88.4 R8, [R248+0x3900] ;  /* 0x00390000f808783b */ /* 0x000f2e0000004200 */
[C---:B------:R-:W-:Y:S01]  /*8dc0*/  HMMA.16816.F32.BF16 R156, R176.reuse, R152, R12 ;  /* 0x00000098b09c723c */ /* 0x040fe2000004180c */
[----:B------:R-:W5:Y:S07]  /*8dd0*/  LDSM.16.MT88.4 R12, [R250+0x3900] ;  /* 0x00390000fa0c783b */ /* 0x000f6e0000004200 */
[C---:B------:R-:W-:Y:S01]  /*8de0*/  HMMA.16816.F32.BF16 R152, R176.reuse, R154, R16 ;  /* 0x0000009ab098723c */ /* 0x040fe20000041810 */
[----:B------:R-:W4:Y:S07]  /*8df0*/  LDSM.16.MT88.4 R16, [R249+0x3900] ;  /* 0x00390000f910783b */ /* 0x000f2e0000004200 */
[C---:B-1----:R-:W-:Y:S08]  /*8e00*/  HMMA.16816.F32.BF16 R148, R176.reuse, R144, R20 ;  /* 0x00000090b094723c */ /* 0x042ff00000041814 */
[C---:B------:R-:W-:Y:S08]  /*8e10*/  HMMA.16816.F32.BF16 R144, R176.reuse, R146, R24 ;  /* 0x00000092b090723c */ /* 0x040ff00000041818 */
[C---:B--2---:R-:W-:Y:S08]  /*8e20*/  HMMA.16816.F32.BF16 R140, R176.reuse, R136, R28 ;  /* 0x00000088b08c723c */ /* 0x044ff0000004181c */
[C---:B------:R-:W-:Y:S08]  /*8e30*/  HMMA.16816.F32.BF16 R136, R176.reuse, R138, R32 ;  /* 0x0000008ab088723c */ /* 0x040ff00000041820 */
[C---:B---3--:R-:W-:Y:S08]  /*8e40*/  HMMA.16816.F32.BF16 R36, R176.reuse, R4, R36 ;  /* 0x00000004b024723c */ /* 0x048ff00000041824 */
        /* <DEDUP_REMOVED lines=32> */
.L_x_3262:
        /* <DEDUP_REMOVED lines=157> */
.L_x_3260:
        /* <DEDUP_REMOVED lines=311> */
.L_x_3268:
[----:B------:R-:W-:Y:S05]  /*ad90*/  BSYNC B0 ;  /* 0x0000000000007941 */ /* 0x000fea0003800000 */
.L_x_3267:
        /* <DEDUP_REMOVED lines=73> */
[----:B-1----:R-:W-:Y:S02]  /*b230*/  @!P6 LEA.HI R4, R15, R15, RZ, 0x1 ;  /* 0x0000000f0f04e211 */ /* 0x002fe400078f08ff */
        /* <DEDUP_REMOVED lines=13> */
[----:B-1----:R-:W-:Y:S02]  /*b310*/  @!P2 LEA.HI R7, R10, R10, RZ, 0x1 ;  /* 0x0000000a0a07a211 */ /* 0x002fe400078f08ff */
[----:B------:R-:W-:-:S02]  /*b320*/  @!P1 LEA.HI R6, R11, R11, RZ, 0x1 ;  /* 0x0000000b0b069211 */ /* 0x000fc400078f08ff */
[----:B--2---:R-:W-:Y:S02]  /*b330*/  @!P4 LEA.HI R4, R8, R8, RZ, 0x1 ;  /* 0x000000080804c211 */ /* 0x004fe400078f08ff */
        /* <DEDUP_REMOVED lines=17> */
[----:B-1----:R-:W-:-:S02]  /*b450*/  IADD3 R12, R0, 0xb8, RZ ;  /* 0x000000b8000c7810 */ /* 0x002fc40007ffe0ff */
[C---:B--2---:R-:W-:Y:S02]  /*b460*/  IADD3 R10, R0.reuse, 0xa8, RZ ;  /* 0x000000a8000a7810 */ /* 0x044fe40007ffe0ff */
[C---:B------:R-:W-:Y:S02]  /*b470*/  IADD3 R11, R0.reuse, 0xb0, RZ ;  /* 0x000000b0000b7810 */ /* 0x040fe40007ffe0ff */
[C---:B---3--:R-:W-:Y:S02]  /*b480*/  IADD3 R8, R0.reuse, 0x98, RZ ;  /* 0x0000009800087810 */ /* 0x048fe40007ffe0ff */
[----:B------:R-:W-:Y:S02]  /*b490*/  IADD3 R9, R0, 0xa0, RZ ;  /* 0x000000a000097810 */ /* 0x000fe40007ffe0ff */
[----:B------:R-:W-:Y:S02]  /*b4a0*/  ISETP.GE.AND P4, PT, R8, c[0x0][0x3c8], PT ;  /* 0x0000f20008007a0c */ /* 0x000fe40003f86270 */
[----:B------:R-:W-:-:S02]  /*b4b0*/  ISETP.GE.AND P3, PT, R9, c[0x0][0x3c8], PT ;  /* 0x0000f20009007a0c */ /* 0x000fc40003f66270 */
[----:B----4-:R-:W-:Y:S02]  /*b4c0*/  @!P6 LEA.HI R4, R14, R14, RZ, 0x1 ;  /* 0x0000000e0e04e211 */ /* 0x010fe400078f08ff */
        /* <DEDUP_REMOVED lines=14> */
[----:B-1----:R-:W-:-:S02]  /*b5b0*/  @!P2 LEA.HI R7, R10, R10, RZ, 0x1 ;  /* 0x0000000a0a07a211 */ /* 0x002fc400078f08ff */
[----:B------:R-:W-:Y:S02]  /*b5c0*/  @!P1 LEA.HI R6, R11, R11, RZ, 0x1 ;  /* 0x0000000b0b069211 */ /* 0x000fe400078f08ff */
[----:B--2---:R-:W-:Y:S02]  /*b5d0*/  @!P4 LEA.HI R4, R8, R8, RZ, 0x1 ;  /* 0x000000080804c211 */ /* 0x004fe400078f08ff */
        /* <DEDUP_REMOVED lines=36> */
[----:B-1----:R-:W-:-:S04]  /*b820*/  @!P2 LEA.HI R7, R10, R10, RZ, 0x1 ;  /* 0x0000000a0a07a211 */ /* 0x002fc800078f08ff */
        /* <DEDUP_REMOVED lines=26> */
.L_x_3266:
        /* <DEDUP_REMOVED lines=50> */
.L_x_3269:
        /* <DEDUP_REMOVED lines=9> */
.L_x_6558:


//--------------------- .text._ZN7cutlass13device_kernelIN5flash19enable_sm80_to_sm89INS1_16FlashAttnFwdSm80INS1_25CollectiveMainloopFwdSm80ILi8ELi1ELb1EN4cute5tupleIJNS5_1CILi128EEENS7_ILi48EEENS7_ILi256EEEEEELi256ENS_10bfloat16_tEfNS_4arch4Sm80ELb0ELb0ELb0ELb1ELb1ELb0ELb1ELb1EEENS1_21CollectiveEpilogueFwdINS6_IJS8_SA_S9_EEENS6_IJNS7_ILi1EEESI_SI_EEESC_SE_Li256ELb1ELb1ELb1ELb0EEENS1_36VarlenDynamicPersistentTileSchedulerILi128ELi48ELi256ELi256ELb1ELb1ELb0ELb0ELb1ELb1EEEEEEEEEvNT_6ParamsE --------------------------
	.section	.text._ZN7cutlass13device_kernelIN5flash19enable_sm80_to_sm89INS1_16FlashAttnFwdSm80INS1_25CollectiveMainloopFwdSm80ILi8ELi1ELb1EN4cute5tupleIJNS5_1CILi128EEENS7_ILi48EEENS7_ILi256EEEEEELi256ENS_10bfloat16_tEfNS_4arch4Sm80ELb0ELb0ELb0ELb1ELb1ELb0ELb1ELb1EEENS1_21CollectiveEpilogueFwdINS6_IJS8_SA_S9_EEENS6_IJNS7_ILi1EEESI_SI_EEESC_SE_Li256ELb1ELb1ELb1ELb0EEENS1_36VarlenDynamicPersistentTileSchedulerILi128ELi48ELi256ELi256ELb1ELb1ELb0ELb0ELb1ELb1EEEEEEEEEvNT_6ParamsE,"ax",@progbits
	.sectioninfo	@"SHI_REGISTERS=255"
	.align	128
.text._ZN7cutlass13device_kernelIN5flash19enable_sm80_to_sm89INS1_16FlashAttnFwdSm80INS1_25CollectiveMainloopFwdSm80ILi8ELi1ELb1EN4cute5tupleIJNS5_1CILi128EEENS7_ILi48EEENS7_ILi256EEEEEELi256ENS_10bfloat16_tEfNS_4arch4Sm80ELb0ELb0ELb0ELb1ELb1ELb0ELb1ELb1EEENS1_21CollectiveEpilogueFwdINS6_IJS8_SA_S9_EEENS6_IJNS7_ILi1EEESI_SI_EEESC_SE_Li256ELb1ELb1ELb1ELb0EEENS1_36VarlenDynamicPersistentTileSchedulerILi128ELi48ELi256ELi256ELb1ELb1ELb0ELb0ELb1ELb1EEEEEEEEEvNT_6ParamsE:
        .type           _ZN7cutlass13device_kernelIN5flash19enable_sm80_to_sm89INS1_16FlashAttnFwdSm80INS1_25CollectiveMainloopFwdSm80ILi8ELi1ELb1EN4cute5tupleIJNS5_1CILi128EEENS7_ILi48EEENS7_ILi256EEEEEELi256ENS_10bfloat16_tEfNS_4arch4Sm80ELb0ELb0ELb0ELb1ELb1ELb0ELb1ELb1EEENS1_21CollectiveEpilogueFwdINS6_IJS8_SA_S9_EEENS6_IJNS7_ILi1EEESI_SI_EEESC_SE_Li256ELb1ELb1ELb1ELb0EEENS1_36VarlenDynamicPersistentTileSchedulerILi128ELi48ELi256ELi256ELb1ELb1ELb0ELb0ELb1ELb1EEEEEEEEEvNT_6ParamsE,@function
        .size           _ZN7cutlass13device_kernelIN5flash19enable_sm80_to_sm89INS1_16FlashAttnFwdSm80INS1_25CollectiveMainloopFwdSm80ILi8ELi1ELb1EN4cute5tupleIJNS5_1CILi128EEENS7_ILi48EEENS7_ILi256EEEEEELi256ENS_10bfloat16_tEfNS_4arch4Sm80ELb0ELb0ELb0ELb1ELb1ELb0ELb1ELb1EEENS1_21CollectiveEpilogueFwdINS6_IJS8_SA_S9_EEENS6_IJNS7_ILi1EEESI_SI_EEESC_SE_Li256ELb1ELb1ELb1ELb0EEENS1_36VarlenDynamicPersistentTileSchedulerILi128ELi48ELi256ELi256ELb1ELb1ELb0ELb0ELb1ELb1EEEEEEEEEvNT_6ParamsE,(.L_x_6559 - _ZN7cutlass13device_kernelIN5flash19enable_sm80_to_sm89INS1_16FlashAttnFwdSm80INS1_25CollectiveMainloopFwdSm80ILi8ELi1ELb1EN4cute5tupleIJNS5_1CILi128EEENS7_ILi48EEENS7_ILi256EEEEEELi256ENS_10bfloat16_tEfNS_4arch4Sm80ELb0ELb0ELb0ELb1ELb1ELb0ELb1ELb1EEENS1_21CollectiveEpilogueFwdINS6_IJS8_SA_S9_EEENS6_IJNS7_ILi1EEESI_SI_EEESC_SE_Li256ELb1ELb1ELb1ELb0EEENS1_36VarlenDynamicPersistentTileSchedulerILi128ELi48ELi256ELi256ELb1ELb1ELb0ELb0ELb1ELb1EEEEEEEEEvNT_6ParamsE)
        .other          _ZN7cutlass13device_kernelIN5flash19enable_sm80_to_sm89INS1_16FlashAttnFwdSm80INS1_25CollectiveMainloopFwdSm80ILi8ELi1ELb1EN4cute5tupleIJNS5_1CILi128EEENS7_ILi48EEENS7_ILi256EEEEEELi256ENS_10bfloat16_tEfNS_4arch4Sm80ELb0ELb0ELb0ELb1ELb1ELb0ELb1ELb1EEENS1_21CollectiveEpilogueFwdINS6_IJS8_SA_S9_EEENS6_IJNS7_ILi1EEESI_SI_EEESC_SE_Li256ELb1ELb1ELb1ELb0EEENS1_36VarlenDynamicPersistentTileSchedulerILi128ELi48ELi256ELi256ELb1ELb1ELb0ELb0ELb1ELb1EEEEEEEEEvNT_6ParamsE,@"STO_CUDA_ENTRY STV_DEFAULT"
_ZN7cutlass13device_kernelIN5flash19enable_sm80_to_sm89INS1_16FlashAttnFwdSm80INS1_25CollectiveMainloopFwdSm80ILi8ELi1ELb1EN4cute5tupleIJNS5_1CILi128EEENS7_ILi48EEENS7_ILi256EEEEEELi256ENS_10bfloat16_tEfNS_4arch4Sm80ELb0ELb0ELb0ELb1ELb1ELb0ELb1ELb1EEENS1_21CollectiveEpilogueFwdINS6_IJS8_SA_S9_EEENS6_IJNS7_ILi1EEESI_SI_EEESC_SE_Li256ELb1ELb1ELb1ELb0EEENS1_36VarlenDynamicPersistentTileSchedulerILi128ELi48ELi256ELi256ELb1ELb1ELb0ELb0ELb1ELb1EEEEEEEEEvNT_6ParamsE:
        /* <DEDUP_REMOVED lines=54> */
.L_x_3275:
        /* <DEDUP_REMOVED lines=17> */
.L_x_3372:
        /* <DEDUP_REMOVED lines=16> */
.L_x_3373:
[----:B--2---:R-:W-:-:S05]  /*0570*/  IMAD R0, R0, c[0x0][0x538], RZ ;  /* 0x00014e0000007a24 */ /* 0x004fca00078e02ff */
[----:B------:R-:W-:-:S04]  /*0580*/  IADD3 R6, R0, R6, RZ ;  /* 0x0000000600067210 */ /* 0x000fc80007ffe0ff */
[----:B------:R-:W-:-:S13]  /*0590*/  ISETP.GT.AND P0, PT, R6, UR4, PT ;  /* 0x0000000406007c0c */ /* 0x000fda000bf04270 */
[----:B-1----:R-:W-:Y:S05]  /*05a0*/  @!P0 BRA `(.L_x_3275) ;  /* 0xfffffdb000008947 */ /* 0x002fea000383ffff */
.L_x_3271:
[----:B------:R-:W-:-:S05]  /*05b0*/  IADD3 R12, -R0, R6, RZ ;  /* 0x00000006000c7210 */ /* 0x000fca0007ffe1ff */
[----:B------:R-:W-:-:S05]  /*05c0*/  IMAD R0, R4, c[0x0][0x538], R12 ;  /* 0x00014e0004007a24 */ /* 0x000fca00078e020c */
[----:B------:R-:W-:Y:S01]  /*05d0*/  ISETP.GT.AND P0, PT, R0, UR4, PT ;  /* 0x0000000400007c0c */ /* 0x000fe2000bf04270 */
[----:B------:R-:W-:-:S12]  /*05e0*/  BRA.DIV ~URZ, `(.L_x_3276) ;  /* 0x0000eeb27f007947 */ /* 0x000fd8000b800000 */
[----:B------:R-:W-:-:S04]  /*05f0*/  VOTE.ANY R5, PT, !P0 ;  /* 0x0000000000057806 */ /* 0x000fc800040e0100 */
.L_x_3374:
[----:B------:R1:W2:Y:S01]  /*0600*/  POPC R13, R5 ;  /* 0x00000005000d7309 */ /* 0x0002a20000000000 */
[----:B------:R-:W-:Y:S05]  /*0610*/  BRA.DIV ~URZ, `(.L_x_3277) ;  /* 0x0000eed27f007947 */ /* 0x000fea000b800000 */
[----:B--2---:R2:W3:Y:S01]  /*0620*/  SHFL.IDX PT, R11, R8, R13, 0x1f ;  /* 0x00001f0d080b7589 */ /* 0x0044e200000e0000 */
[----:B------:R-:W-:-:S03]  /*0630*/  MOV R6, RZ ;  /* 0x000000ff00067202 */ /* 0x000fc60000000f00 */
[----:B------:R2:W4:Y:S04]  /*0640*/  SHFL.IDX PT, R10, R7, R13, 0x1f ;  /* 0x00001f0d070a7589 */ /* 0x00052800000e0000 */
.L_x_3375:
[----:B------:R-:W-:Y:S01]  /*0650*/  ISETP.NE.AND P0, PT, R5, RZ, PT ;  /* 0x000000ff0500720c */ /* 0x000fe20003f05270 */
[----:B------:R-:W-:-:S12]  /*0660*/  BSSY B0, `(.L_x_3278) ;  /* 0x0000005000007945 */ /* 0x000fd80003800000 */
[----:B------:R-:W-:Y:S05]  /*0670*/  @!P0 BRA `(.L_x_3279) ;  /* 0x0000003000008947 */ /* 0x000fea0003800000 */
[----:B------:R-:W-:Y:S01]  /*0680*/  IADD3 R3, R13, -0x1, RZ ;  /* 0xffffffff0d037810 */ /* 0x000fe20007ffe0ff */
[----:B------:R-:W-:Y:S05]  /*0690*/  BRA.DIV ~URZ, `(.L_x_3280) ;  /* 0x0000ef327f007947 */ /* 0x000fea000b800000 */
[----:B------:R1:W2:Y:S02]  /*06a0*/  SHFL.IDX PT, R6, R4, R3, 0x1f ;  /* 0x00001f0304067589 */ /* 0x0002a400000e0000 */
.L_x_3279:
[----:B------:R-:W-:Y:S05]  /*06b0*/  BSYNC B0 ;  /* 0x0000000000007941 */ /* 0x000fea0003800000 */
.L_x_3278:
        /* <DEDUP_REMOVED lines=69> */
.L_x_3272:
[----:B------:R-:W-:Y:S01]  /*0b10*/  MOV R0, UR4 ;  /* 0x0000000400007c02 */ /* 0x000fe20008000f00 */
[----:B------:R-:W-:Y:S04]  /*0b20*/  STL [R1+0x4c], RZ ;  /* 0x00004cff01007387 */ /* 0x000fe80000100800 */
[----:B------:R-:W-:Y:S04]  /*0b30*/  STL [R1+0x50], RZ ;  /* 0x000050ff01007387 */ /* 0x000fe80000100800 */
[----:B------:R1:W-:Y:S02]  /*0b40*/  STL [R1+0x48], R0 ;  /* 0x0000480001007387 */ /* 0x0003e40000100800 */
[----:B-1----:R-:W-:-:S05]  /*0b50*/  MOV R0, c[0x0][0x53c] ;  /* 0x00014f0000007a02 */ /* 0x002fca0000000f00 */
[----:B------:R1:W-:Y:S02]  /*0b60*/  STL [R1+0x54], R0 ;  /* 0x0000540001007387 */ /* 0x0003e40000100800 */
.L_x_3281:
        /* <DEDUP_REMOVED lines=8> */
.L_x_3270:
        /* <DEDUP_REMOVED lines=173> */
[----:B------:R-:W-:Y:S01]  /*16c0*/  IADD3 R241, R0, R238, R2 ;  /* 0x000000ee00f17210 */ /* 0x000fe20007ffe002 */
        /* <DEDUP_REMOVED lines=81> */
.L_x_3371:
        /* <DEDUP_REMOVED lines=36> */
.L_x_3282:
[----:B------:R-:W-:-:S04]  /*1e20*/  ISETP.NE.U32.AND P0, PT, RZ, c[0x0][0x368], PT ;  /* 0x0000da00ff007a0c */ /* 0x000fc80003f05070 */
[----:B------:R-:W-:-:S13]  /*1e30*/  ISETP.NE.AND.EX P0, PT, RZ, c[0x0][0x36c], PT, P0 ;  /* 0x0000db00ff007a0c */ /* 0x000fda0003f05300 */
[----:B------:R-:W-:Y:S05]  /*1e40*/  @!P0 BRA `(.L_x_3283) ;  /* 0x0000004000008947 */ /* 0x000fea0003800000 */
[----:B-1----:R-:W-:-:S04]  /*1e50*/  IADD3 R2, P0, R23, c[0x0][0x368], RZ ;  /* 0x0000da0017027a10 */ /* 0x002fc80007f1e0ff */
[----:B------:R-:W-:-:S05]  /*1e60*/  IADD3.X R3, R17, c[0x0][0x36c], RZ, P0, !PT ;  /* 0x0000db0011037a10 */ /* 0x000fca00007fe4ff */
[----:B------:R1:W5:Y:S01]  /*1e70*/  LDG.E R0, [R2.64] ;  /* 0x0000000602007981 */ /* 0x000362000c1e1900 */
[----:B------:R-:W-:Y:S05]  /*1e80*/  BRA `(.L_x_3284) ;  /* 0x0000008000007947 */ /* 0x000fea0003800000 */
.L_x_3283:
        /* <DEDUP_REMOVED lines=8> */
.L_x_3284:
        /* <DEDUP_REMOVED lines=48> */
.L_x_3286:
[----:B------:R-:W-:Y:S05]  /*2210*/  BSYNC B0 ;  /* 0x0000000000007941 */ /* 0x000fea0003800000 */
.L_x_3285:
        /* <DEDUP_REMOVED lines=321> */
[C---:B------:R-:W-:Y:S02]  /*3630*/  ISETP.GE.AND P2, PT, R249.reuse, c[0x0][0x1d4], PT ;  /* 0x00007500f9007a0c */ /* 0x040fe40003f46270 */
        /* <DEDUP_REMOVED lines=43> */
.L_x_3376:
        /* <DEDUP_REMOVED lines=32> */
.L_x_3289:
[----:B-1-34-:R-:W-:Y:S05]  /*3af0*/  BSYNC B0 ;  /* 0x0000000000007941 */ /* 0x01afea0003800000 */
.L_x_3288:
[----:B------:R-:W1:Y:S01]  /*3b00*/  S2R R72, SR_TID.X ;  /* 0x0000000000487919 */ /* 0x000e620000002100 */
[----:B------:R-:W-:Y:S01]  /*3b10*/  IMAD.MOV.U32 R0, RZ, RZ, 0x40 ;  /* 0x00000040ff007424 */ /* 0x000fe200078e00ff */
[C---:B------:R-:W-:Y:S02]  /*3b20*/  HMMA.16816.F32.BF16 R8, R160.reuse, R14, RZ ;  /* 0x0000000ea008723c */ /* 0x040fe400000418ff */
[----:B--2---:R-:W2:Y:S01]  /*3b30*/  LDL R3, [R1+0xc] ;  /* 0x00000c0001037983 */ /* 0x004ea20000100800 */
[----:B------:R-:W-:Y:S01]  /*3b40*/  IADD3 R242, R236, 0x20, RZ ;  /* 0x00000020ecf27810 */ /* 0x000fe20007ffe0ff */
[----:B------:R-:W-:Y:S02]  /*3b50*/  BSSY B1, `(.L_x_3291) ;  /* 0x00000fe000017945 */ /* 0x000fe40003800000 */
[----:B------:R-:W0:Y:S02]  /*3b60*/  LDGDEPBAR ;  /* 0x00000000000079af */ /* 0x000e240000000000 */
[C---:B------:R-:W-:Y:S08]  /*3b70*/  HMMA.16816.F32.BF16 R4, R160.reuse, R12, RZ ;  /* 0x0000000ca004723c */ /* 0x040ff000000418ff */
[----:B------:R-:W-:Y:S01]  /*3b80*/  HMMA.16816.F32.BF16 R16, R160, R28, RZ ;  /* 0x0000001ca010723c */ /* 0x000fe200000418ff */
[----:B-1----:R-:W-:-:S07]  /*3b90*/  SHF.R.S32.HI R69, RZ, 0x1f, R72 ;  /* 0x0000001fff457819 */ /* 0x002fce0000011448 */
[----:B------:R-:W-:Y:S01]  /*3ba0*/  HMMA.16816.F32.BF16 R12, R160, R30, RZ ;  /* 0x0000001ea00c723c */ /* 0x000fe200000418ff */
[----:B------:R-:W-:-:S04]  /*3bb0*/  LEA.HI R69, R69, R72, RZ, 0x3 ;  /* 0x0000004845457211 */ /* 0x000fc800078f18ff */
[----:B------:R-:W-:-:S03]  /*3bc0*/  LOP3.LUT R69, R69, 0xfffffff8, RZ, 0xc0, !PT ;  /* 0xfffffff845457812 */ /* 0x000fc600078ec0ff */
[----:B------:R-:W-:Y:S02]  /*3bd0*/  HMMA.16816.F32.BF16 R24, R160, R20, RZ ;  /* 0x00000014a018723c */ /* 0x000fe400000418ff */
[----:B------:R-:W-:-:S05]  /*3be0*/  IMAD.IADD R69, R72, 0x1, -R69 ;  /* 0x0000000148457824 */ /* 0x000fca00078e0a45 */
[----:B------:R-:W-:Y:S01]  /*3bf0*/  R2P PR, R69, 0x6 ;  /* 0x0000000645007804 */ /* 0x000fe20000000000 */
[----:B------:R-:W-:Y:S04]  /*3c00*/  HMMA.16816.F32.BF16 R20, R160, R22, RZ ;  /* 0x00000016a014723c */ /* 0x000fe800000418ff */
[----:B------:R-:W-:-:S04]  /*3c10*/  SEL R0, R0, 0xffffffc0, !P2 ;  /* 0xffffffc000007807 */ /* 0x000fc80005000000 */
[----:B------:R-:W-:Y:S01]  /*3c20*/  HMMA.16816.F32.BF16 R8, R164, R34, R8 ;  /* 0x00000022a408723c */ /* 0x000fe20000041808 */
[----:B------:R-:W-:-:S03]  /*3c30*/  IMAD.IADD R2, R236, 0x1, R0 ;  /* 0x00000001ec027824 */ /* 0x000fc600078e0200 */
[----:B------:R-:W-:Y:S02]  /*3c40*/  @P1 IADD3 R242, R236, -0x20, RZ ;  /* 0xffffffe0ecf21810 */ /* 0x000fe40007ffe0ff */
[----:B------:R-:W1:Y:S02]  /*3c50*/  LDSM.16.M88.4 R40, [R2] ;  /* 0x000000000228783b */ /* 0x000e640000000200 */
[C---:B------:R-:W-:Y:S01]  /*3c60*/  HMMA.16816.F32.BF16 R44, R164.reuse, R36, R16 ;  /* 0x00000024a42c723c */ /* 0x040fe20000041810 */
[----:B------:R-:W-:Y:S01]  /*3c70*/  IMAD.IADD R237, R0, 0x1, R242 ;  /* 0x0000000100ed7824 */ /* 0x000fe200078e02f2 */
[----:B------:R-:W3:Y:S04]  /*3c80*/  LDSM.16.M88.4 R52, [R2+0x800] ;  /* 0x000800000234783b */ /* 0x000ee80000000200 */
[----:B------:R-:W-:Y:S02]  /*3c90*/  LDSM.16.M88.4 R16, [R237] ;  /* 0x00000000ed10783b */ /* 0x000fe40000000200 */
[C---:B------:R-:W-:Y:S02]  /*3ca0*/  HMMA.16816.F32.BF16 R28, R164.reuse, R38, R12 ;  /* 0x00000026a41c723c */ /* 0x040fe4000004180c */
[----:B------:R-:W4:Y:S04]  /*3cb0*/  LDSM.16.M88.4 R36, [R2+0x1000] ;  /* 0x001000000224783b */ /* 0x000f280000000200 */
[----:B------:R-:W5:Y:S02]  /*3cc0*/  LDSM.16.M88.4 R12, [R237+0x800] ;  /* 0x00080000ed0c783b */ /* 0x000f640000000200 */
[C---:B------:R-:W-:Y:S02]  /*3cd0*/  HMMA.16816.F32.BF16 R4, R164.reuse, R32, R4 ;  /* 0x00000020a404723c */ /* 0x040fe40000041804 */
[----:B------:R-:W4:Y:S04]  /*3ce0*/  LDSM.16.M88.4 R56, [R237+0x1000] ;  /* 0x00100000ed38783b */ /* 0x000f280000000200 */
[----:B------:R-:W-:Y:S02]  /*3cf0*/  LDSM.16.M88.4 R60, [R2+0x5000] ;  /* 0x00500000023c783b */ /* 0x000fe40000000200 */
[C---:B------:R-:W-:Y:S08]  /*3d00*/  HMMA.16816.F32.BF16 R32, R164.reuse, R48, R24 ;  /* 0x00000030a420723c */ /* 0x040ff00000041818 */
[----:B------:R-:W-:Y:S08]  /*3d10*/  HMMA.16816.F32.BF16 R48, R164, R50, R20 ;  /* 0x00000032a430723c */ /* 0x000ff00000041814 */
[C---:B-1----:R-:W-:Y:S08]  /*3d20*/  HMMA.16816.F32.BF16 R20, R180.reuse, R42, R8 ;  /* 0x0000002ab414723c */ /* 0x042ff00000041808 */
[C---:B------:R-:W-:Y:S08]  /*3d30*/  HMMA.16816.F32.BF16 R24, R180.reuse, R40, R4 ;  /* 0x00000028b418723c */ /* 0x040ff00000041804 */
[C---:B---3--:R-:W-:Y:S08]  /*3d40*/  HMMA.16816.F32.BF16 R8, R180.reuse, R52, R32 ;  /* 0x00000034b408723c */ /* 0x048ff00000041820 */
[C---:B------:R-:W-:Y:S01]  /*3d50*/  HMMA.16816.F32.BF16 R4, R180.reuse, R54, R48 ;  /* 0x00000036b404723c */ /* 0x040fe20000041830 */
[----:B------:R-:W-:Y:S04]  /*3d60*/  LDSM.16.M88.4 R48, [R242+0x1800] ;  /* 0x00180000f230783b */ /* 0x000fe80000000200 */
[----:B------:R-:W-:Y:S03]  /*3d70*/  LDSM.16.M88.4 R52, [R2+0x2000] ;  /* 0x002000000234783b */ /* 0x000fe60000000200 */
[C---:B----4-:R-:W-:Y:S01]  /*3d80*/  HMMA.16816.F32.BF16 R40, R180.reuse, R36, R44 ;  /* 0x00000024b428723c */ /* 0x050fe2000004182c */
[----:B------:R-:W1:Y:S07]  /*3d90*/  LDSM.16.M88.4 R44, [R236+0x1800] ;  /* 0x00180000ec2c783b */ /* 0x000e6e0000000200 */
[----:B------:R-:W-:Y:S08]  /*3da0*/  HMMA.16816.F32.BF16 R36, R180, R38, R28 ;  /* 0x00000026b424723c */ /* 0x000ff0000004181c */
[C---:B------:R-:W-:Y:S01]  /*3db0*/  HMMA.16816.F32.BF16 R28, R184.reuse, R18, R20 ;  /* 0x00000012b81c723c */ /* 0x040fe20000041814 */
[----:B------:R-:W3:Y:S07]  /*3dc0*/  LDSM.16.M88.4 R20, [R236+0x2000] ;  /* 0x00200000ec14783b */ /* 0x000eee0000000200 */
[C---:B------:R-:W-:Y:S01]  /*3dd0*/  HMMA.16816.F32.BF16 R32, R184.reuse, R16, R24 ;  /* 0x00000010b820723c */ /* 0x040fe20000041818 */
[----:B------:R-:W4:Y:S07]  /*3de0*/  LDSM.16.M88.4 R16, [R236+0x2800] ;  /* 0x00280000ec10783b */ /* 0x000f2e0000000200 */
[C---:B-----5:R-:W-:Y:S08]  /*3df0*/  HMMA.16816.F32.BF16 R24, R184.reuse, R12, R8 ;  /* 0x0000000cb818723c */ /* 0x060ff00000041808 */
[C---:B------:R-:W-:Y:S08]  /*3e00*/  HMMA.16816.F32.BF16 R12, R184.reuse, R14, R4 ;  /* 0x0000000eb80c723c */ /* 0x040ff00000041804 */
[C---:B------:R-:W-:Y:S08]  /*3e10*/  HMMA.16816.F32.BF16 R8, R184.reuse, R56, R40 ;  /* 0x00000038b808723c */ /* 0x040ff00000041828 */
[----:B------:R-:W-:Y:S01]  /*3e20*/  HMMA.16816.F32.BF16 R4, R184, R58, R36 ;  /* 0x0000003ab804723c */ /* 0x000fe20000041824 */
[----:B------:R-:W-:Y:S07]  /*3e30*/  LDSM.16.M88.4 R56, [R242+0x3000] ;  /* 0x00300000f238783b */ /* 0x000fee0000000200 */
[C---:B-1----:R-:W-:Y:S08]  /*3e40*/  HMMA.16816.F32.BF16 R32, R188.reuse, R44, R32 ;  /* 0x0000002cbc20723c */ /* 0x042ff00000041820 */
[C---:B------:R-:W-:Y:S01]  /*3e50*/  HMMA.16816.F32.BF16 R40, R188.reuse, R46, R28 ;  /* 0x0000002ebc28723c */ /* 0x040fe2000004181c */
[----:B------:R-:W1:Y:S07]  /*3e60*/  LDSM.16.M88.4 R44, [R242+0x2000] ;  /* 0x00200000f22c783b */ /* 0x000e6e0000000200 */
[C---:B---3--:R-:W-:Y:S08]  /*3e70*/  HMMA.16816.F32.BF16 R36, R188.reuse, R20, R24 ;  /* 0x00000014bc24723c */ /* 0x048ff00000041818 */
[C---:B------:R-:W-:Y:S01]  /*3e80*/  HMMA.16816.F32.BF16 R28, R188.reuse, R22, R12 ;  /* 0x00000016bc1c723c */ /* 0x040fe2000004180c */
[----:B------:R-:W3:Y:S04]  /*3e90*/  LDSM.16.M88.4 R20, [R242+0x2800] ;  /* 0x00280000f214783b */ /* 0x000ee80000000200 */
[----:B------:R-:W5:Y:S03]  /*3ea0*/  LDSM.16.M88.4 R12, [R2+0x1800] ;  /* 0x00180000020c783b */ /* 0x000f660000000200 */
[C---:B----4-:R-:W-:Y:S08]  /*3eb0*/  HMMA.16816.F32.BF16 R24, R188.reuse, R16, R8 ;  /* 0x00000010bc18723c */ /* 0x050ff00000041808 */
[----:B------:R-:W-:Y:S08]  /*3ec0*/  HMMA.16816.F32.BF16 R16, R188, R18, R4 ;  /* 0x00000012bc10723c */ /* 0x000ff00000041804 */
[C---:B------:R-:W-:Y:S08]  /*3ed0*/  HMMA.16816.F32.BF16 R8, R192.reuse, R48, R32 ;  /* 0x00000030c008723c */ /* 0x040ff00000041820 */
[C---:B------:R-:W-:Y:S01]  /*3ee0*/  HMMA.16816.F32.BF16 R4, R192.reuse, R50, R40 ;  /* 0x00000032c004723c */ /* 0x040fe20000041828 */
[----:B------:R-:W-:Y:S07]  /*3ef0*/  LDSM.16.M88.4 R48, [R237+0x2800] ;  /* 0x00280000ed30783b */ /* 0x000fee0000000200 */
[C---:B-1----:R-:W-:Y:S08]  /*3f00*/  HMMA.16816.F32.BF16 R32, R192.reuse, R44, R36 ;  /* 0x0000002cc020723c */ /* 0x042ff00000041824 */
[C---:B------:R-:W-:Y:S01]  /*3f10*/  HMMA.16816.F32.BF16 R40, R192.reuse, R46, R28 ;  /* 0x0000002ec028723c */ /* 0x040fe2000004181c */
[----:B------:R-:W1:Y:S07]  /*3f20*/  LDSM.16.M88.4 R44, [R2+0x2800] ;  /* 0x00280000022c783b */ /* 0x000e6e0000000200 */
[C---:B---3--:R-:W-:Y:S08]  /*3f30*/  HMMA.16816.F32.BF16 R36, R192.reuse, R20, R24 ;  /* 0x00000014c024723c */ /* 0x048ff00000041818 */
[----:B------:R-:W-:Y:S01]  /*3f40*/  HMMA.16816.F32.BF16 R28, R192, R22, R16 ;  /* 0x00000016c01c723c */ /* 0x000fe20000041810 */
[----:B------:R-:W3:Y:S04]  /*3f50*/  LDSM.16.M88.4 R20, [R237+0x1800] ;  /* 0x00180000ed14783b */ /* 0x000ee80000000200 */
[----:B------:R-:W4:Y:S03]  /*3f60*/  LDSM.16.M88.4 R16, [R237+0x2000] ;  /* 0x00200000ed10783b */ /* 0x000f260000000200 */
[C---:B-----5:R-:W-:Y:S08]  /*3f70*/  HMMA.16816.F32.BF16 R24, R196.reuse, R12, R8 ;  /* 0x0000000cc418723c */ /* 0x060ff00000041808 */
[----:B------:R-:W-:Y:S01]  /*3f80*/  HMMA.16816.F32.BF16 R12, R196, R14, R4 ;  /* 0x0000000ec40c723c */ /* 0x000fe20000041804 */
[----:B--2---:R-:W-:-:S07]  /*3f90*/  ISETP.GT.AND P1, PT, R65, R3, PT ;  /* 0x000000034100720c */ /* 0x004fce0003f24270 */
[C---:B------:R-:W-:Y:S08]  /*3fa0*/  HMMA.16816.F32.BF16 R8, R196.reuse, R52, R32 ;  /* 0x00000034c408723c */ /* 0x040ff00000041820 */
[C---:B------:R-:W-:Y:S01]  /*3fb0*/  HMMA.16816.F32.BF16 R4, R196.reuse, R54, R40 ;  /* 0x00000036c404723c */ /* 0x040fe20000041828 */
[----:B------:R-:W-:Y:S07]  /*3fc0*/  LDSM.16.M88.4 R52, [R2+0x3800] ;  /* 0x003800000234783b */ /* 0x000fee0000000200 */
[C---:B-1----:R-:W-:Y:S08]  /*3fd0*/  HMMA.16816.F32.BF16 R32, R196.reuse, R44, R36 ;  /* 0x0000002cc420723c */ /* 0x042ff00000041824 */
[----:B------:R-:W-:Y:S01]  /*3fe0*/  HMMA.16816.F32.BF16 R40, R196, R46, R28 ;  /* 0x0000002ec428723c */ /* 0x000fe2000004181c */
[----:B------:R-:W1:Y:S07]  /*3ff0*/  LDSM.16.M88.4 R44, [R236+0x3000] ;  /* 0x00300000ec2c783b */ /* 0x000e6e0000000200 */
[C---:B---3--:R-:W-:Y:S08]  /*4000*/  HMMA.16816.F32.BF16 R36, R200.reuse, R20, R24 ;  /* 0x00000014c824723c */ /* 0x048ff00000041818 */
[C---:B------:R-:W-:Y:S01]  /*4010*/  HMMA.16816.F32.BF16 R28, R200.reuse, R22, R12 ;  /* 0x00000016c81c723c */ /* 0x040fe2000004180c */
[----:B------:R-:W2:Y:S07]  /*4020*/  LDSM.16.M88.4 R20, [R236+0x3800] ;  /* 0x00380000ec14783b */ /* 0x000eae0000000200 */
[C---:B----4-:R-:W-:Y:S08]  /*4030*/  HMMA.16816.F32.BF16 R24, R200.reuse, R16, R8 ;  /* 0x00000010c818723c */ /* 0x050ff00000041808 */
[C---:B------:R-:W-:Y:S01]  /*4040*/  HMMA.16816.F32.BF16 R12, R200.reuse, R18, R4 ;  /* 0x00000012c80c723c */ /* 0x040fe20000041804 */
[----:B------:R-:W3:Y:S07]  /*4050*/  LDSM.16.M88.4 R16, [R236+0x4000] ;  /* 0x00400000ec10783b */ /* 0x000eee0000000200 */
        /* <DEDUP_REMOVED lines=8> */
[----:B------:R-:W2:Y:S04]  /*40e0*/  LDSM.16.M88.4 R20, [R242+0x4000] ;  /* 0x00400000f214783b */ /* 0x000ea80000000200 */
[----:B------:R-:W4:Y:S03]  /*40f0*/  LDSM.16.M88.4 R12, [R2+0x3000] ;  /* 0x00300000020c783b */ /* 0x000f260000000200 */
[C---:B---3--:R-:W-:Y:S08]  /*4100*/  HMMA.16816.F32.BF16 R24, R204.reuse, R16, R8 ;  /* 0x00000010cc18723c */ /* 0x048ff00000041808 */
[----:B------:R-:W-:Y:S08]  /*4110*/  HMMA.16816.F32.BF16 R16, R204, R18, R4 ;  /* 0x00000012cc10723c */ /* 0x000ff00000041804 */
[C---:B------:R-:W-:Y:S08]  /*4120*/  HMMA.16816.F32.BF16 R8, R208.reuse, R56, R32 ;  /* 0x00000038d008723c */ /* 0x040ff00000041820 */
[C---:B------:R-:W-:Y:S01]  /*4130*/  HMMA.16816.F32.BF16 R4, R208.reuse, R58, R40 ;  /* 0x0000003ad004723c */ /* 0x040fe20000041828 */
[----:B------:R-:W-:Y:S07]  /*4140*/  LDSM.16.M88.4 R56, [R2+0x5800] ;  /* 0x005800000238783b */ /* 0x000fee0000000200 */
[C---:B-1----:R-:W-:Y:S08]  /*4150*/  HMMA.16816.F32.BF16 R32, R208.reuse, R44, R36 ;  /* 0x0000002cd020723c */ /* 0x042ff00000041824 */
[C---:B------:R-:W-:Y:S01]  /*4160*/  HMMA.16816.F32.BF16 R40, R208.reuse, R46, R28 ;  /* 0x0000002ed028723c */ /* 0x040fe2000004181c */
[----:B------:R-:W1:Y:S07]  /*4170*/  LDSM.16.M88.4 R44, [R2+0x4000] ;  /* 0x00400000022c783b */ /* 0x000e6e0000000200 */
[C---:B--2---:R-:W-:Y:S08]  /*4180*/  HMMA.16816.F32.BF16 R36, R208.reuse, R20, R24 ;  /* 0x00000014d024723c */ /* 0x044ff00000041818 */
[----:B------:R-:W-:Y:S01]  /*4190*/  HMMA.16816.F32.BF16 R28, R208, R22, R16 ;  /* 0x00000016d01c723c */ /* 0x000fe20000041810 */
[----:B------:R-:W2:Y:S04]  /*41a0*/  LDSM.16.M88.4 R20, [R237+0x3000] ;  /* 0x00300000ed14783b */ /* 0x000ea80000000200 */
[----:B------:R-:W3:Y:S03]  /*41b0*/  LDSM.16.M88.4 R16, [R237+0x3800] ;  /* 0x00380000ed10783b */ /* 0x000ee60000000200 */
[C---:B----4-:R-:W-:Y:S08]  /*41c0*/  HMMA.16816.F32.BF16 R24, R212.reuse, R12, R8 ;  /* 0x0000000cd418723c */ /* 0x050ff00000041808 */
[C---:B------:R-:W-:Y:S08]  /*41d0*/  HMMA.16816.F32.BF16 R12, R212.reuse, R14, R4 ;  /* 0x0000000ed40c723c */ /* 0x040ff00000041804 */
[C---:B------:R-:W-:Y:S08]  /*41e0*/  HMMA.16816.F32.BF16 R8, R212.reuse, R52, R32 ;  /* 0x00000034d408723c */ /* 0x040ff00000041820 */
[C---:B------:R-:W-:Y:S01]  /*41f0*/  HMMA.16816.F32.BF16 R4, R212.reuse, R54, R40 ;  /* 0x00000036d404723c */ /* 0x040fe20000041828 */
[----:B------:R-:W-:Y:S07]  /*4200*/  LDSM.16.M88.4 R52, [R242+0x5000] ;  /* 0x00500000f234783b */ /* 0x000fee0000000200 */
[C---:B-1----:R-:W-:Y:S08]  /*4210*/  HMMA.16816.F32.BF16 R32, R212.reuse, R44, R36 ;  /* 0x0000002cd420723c */ /* 0x042ff00000041824 */
[----:B------:R-:W-:Y:S01]  /*4220*/  HMMA.16816.F32.BF16 R40, R212, R46, R28 ;  /* 0x0000002ed428723c */ /* 0x000fe2000004181c */
[----:B------:R-:W1:Y:S07]  /*4230*/  LDSM.16.M88.4 R44, [R236+0x4800] ;  /* 0x00480000ec2c783b */ /* 0x000e6e0000000200 */
[C---:B--2---:R-:W-:Y:S08]  /*4240*/  HMMA.16816.F32.BF16 R36, R216.reuse, R20, R24 ;  /* 0x00000014d824723c */ /* 0x044ff00000041818 */
[C---:B------:R-:W-:Y:S01]  /*4250*/  HMMA.16816.F32.BF16 R28, R216.reuse, R22, R12 ;  /* 0x00000016d81c723c */ /* 0x040fe2000004180c */
[----:B------:R-:W2:Y:S07]  /*4260*/  LDSM.16.M88.4 R20, [R236+0x5000] ;  /* 0x00500000ec14783b */ /* 0x000eae0000000200 */
[C---:B---3--:R-:W-:Y:S08]  /*4270*/  HMMA.16816.F32.BF16 R24, R216.reuse, R16, R8 ;  /* 0x00000010d818723c */ /* 0x048ff00000041808 */
[C---:B------:R-:W-:Y:S01]  /*4280*/  HMMA.16816.F32.BF16 R12, R216.reuse, R18, R4 ;  /* 0x00000012d80c723c */ /* 0x040fe20000041804 */
[----:B------:R-:W3:Y:S07]  /*4290*/  LDSM.16.M88.4 R16, [R236+0x5800] ;  /* 0x00580000ec10783b */ /* 0x000eee0000000200 */
[C---:B------:R-:W-:Y:S08]  /*42a0*/  HMMA.16816.F32.BF16 R8, R216.reuse, R48, R32 ;  /* 0x00000030d808723c */ /* 0x040ff00000041820 */
[----:B------:R-:W-:Y:S01]  /*42b0*/  HMMA.16816.F32.BF16 R4, R216, R50, R40 ;  /* 0x00000032d804723c */ /* 0x000fe20000041828 */
[----:B------:R-:W4:Y:S07]  /*42c0*/  LDSM.16.M88.4 R48, [R242+0x4800] ;  /* 0x00480000f230783b */ /* 0x000f2e0000000200 */
[C---:B-1----:R-:W-:Y:S08]  /*42d0*/  HMMA.16816.F32.BF16 R40, R220.reuse, R44, R36 ;  /* 0x0000002cdc28723c */ /* 0x042ff00000041824 */
[C---:B------:R-:W-:Y:S08]  /*42e0*/  HMMA.16816.F32.BF16 R36, R220.reuse, R46, R28 ;  /* 0x0000002edc24723c */ /* 0x040ff0000004181c */
[C---:B--2---:R-:W-:Y:S08]  /*42f0*/  HMMA.16816.F32.BF16 R32, R220.reuse, R20, R24 ;  /* 0x00000014dc20723c */ /* 0x044ff00000041818 */
[C---:B------:R-:W-:Y:S01]  /*4300*/  HMMA.16816.F32.BF16 R28, R220.reuse, R22, R12 ;  /* 0x00000016dc1c723c */ /* 0x040fe2000004180c */
[----:B------:R-:W1:Y:S04]  /*4310*/  LDSM.16.M88.4 R20, [R242+0x5800] ;  /* 0x00580000f214783b */ /* 0x000e680000000200 */
[----:B------:R-:W2:Y:S03]  /*4320*/  LDSM.16.M88.4 R12, [R2+0x4800] ;  /* 0x00480000020c783b */ /* 0x000ea60000000200 */
[C---:B---3--:R-:W-:Y:S08]  /*4330*/  HMMA.16816.F32.BF16 R24, R220.reuse, R16, R8 ;  /* 0x00000010dc18723c */ /* 0x048ff00000041808 */
[----:B------:R-:W-:Y:S08]  /*4340*/  HMMA.16816.F32.BF16 R16, R220, R18, R4 ;  /* 0x00000012dc10723c */ /* 0x000ff00000041804 */
[C---:B----4-:R-:W-:Y:S08]  /*4350*/  HMMA.16816.F32.BF16 R8, R224.reuse, R48, R40 ;  /* 0x00000030e008723c */ /* 0x050ff00000041828 */
[C---:B------:R-:W-:Y:S08]  /*4360*/  HMMA.16816.F32.BF16 R4, R224.reuse, R50, R36 ;  /* 0x00000032e004723c */ /* 0x040ff00000041824 */
[C---:B------:R-:W-:Y:S01]  /*4370*/  HMMA.16816.F32.BF16 R44, R224.reuse, R52, R32 ;  /* 0x00000034e02c723c */ /* 0x040fe20000041820 */
[----:B------:R-:W3:Y:S07]  /*4380*/  LDSM.16.M88.4 R32, [R237+0x4800] ;  /* 0x00480000ed20783b */ /* 0x000eee0000000200 */
[C---:B------:R-:W-:Y:S01]  /*4390*/  HMMA.16816.F32.BF16 R52, R224.reuse, R54, R28 ;  /* 0x00000036e034723c */ /* 0x040fe2000004181c */
[----:B------:R-:W4:Y:S07]  /*43a0*/  LDSM.16.M88.4 R28, [R237+0x5000] ;  /* 0x00500000ed1c783b */ /* 0x000f2e0000000200 */
[----:B-1----:R-:W-:Y:S01]  /*43b0*/  HMMA.16816.F32.BF16 R48, R224, R20, R24 ;  /* 0x00000014e030723c */ /* 0x002fe20000041818 */
[----:B------:R-:W1:Y:S01]  /*43c0*/  LDSM.16.M88.4 R24, [R237+0x5800] ;  /* 0x00580000ed18783b */ /* 0x000e620000000200 */
[----:B------:R-:W-:-:S06]  /*43d0*/  DEPBAR.LE SB0, 0x0 ;  /* 0x000080000000791a */ /* 0x000fcc0000000000 */
[----:B------:R-:W-:Y:S08]  /*43e0*/  HMMA.16816.F32.BF16 R40, R224, R22, R16 ;  /* 0x00000016e028723c */ /* 0x000ff00000041810 */
[C---:B--2---:R-:W-:Y:S08]  /*43f0*/  HMMA.16816.F32.BF16 R36, R228.reuse, R12, R8 ;  /* 0x0000000ce424723c */ /* 0x044ff00000041808 */
[C---:B------:R-:W-:Y:S08]  /*4400*/  HMMA.16816.F32.BF16 R20, R228.reuse, R14, R4 ;  /* 0x0000000ee414723c */ /* 0x040ff00000041804 */
[C---:B------:R-:W-:Y:S08]  /*4410*/  HMMA.16816.F32.BF16 R16, R228.reuse, R60, R44 ;  /* 0x0000003ce410723c */ /* 0x040ff0000004182c */
[C---:B------:R-:W-:Y:S08]  /*4420*/  HMMA.16816.F32.BF16 R12, R228.reuse, R62, R52 ;  /* 0x0000003ee40c723c */ /* 0x040ff00000041834 */
[C---:B------:R-:W-:Y:S08]  /*4430*/  HMMA.16816.F32.BF16 R8, R228.reuse, R56, R48 ;  /* 0x00000038e408723c */ /* 0x040ff00000041830 */
[----:B------:R-:W-:Y:S08]  /*4440*/  HMMA.16816.F32.BF16 R4, R228, R58, R40 ;  /* 0x0000003ae404723c */ /* 0x000ff00000041828 */
[C---:B---3--:R-:W-:Y:S08]  /*4450*/  HMMA.16816.F32.BF16 R36, R232.reuse, R32, R36 ;  /* 0x00000020e824723c */ /* 0x048ff00000041824 */
[C---:B------:R-:W-:Y:S08]  /*4460*/  HMMA.16816.F32.BF16 R32, R232.reuse, R34, R20 ;  /* 0x00000022e820723c */ /* 0x040ff00000041814 */
[C---:B----4-:R-:W-:Y:S08]  /*4470*/  HMMA.16816.F32.BF16 R20, R232.reuse, R28, R16 ;  /* 0x0000001ce814723c */ /* 0x050ff00000041810 */
[C---:B------:R-:W-:Y:S08]  /*4480*/  HMMA.16816.F32.BF16 R28, R232.reuse, R30, R12 ;  /* 0x0000001ee81c723c */ /* 0x040ff0000004180c */
[C---:B-1----:R-:W-:Y:S08]  /*4490*/  HMMA.16816.F32.BF16 R44, R232.reuse, R24, R8 ;  /* 0x00000018e82c723c */ /* 0x042ff00000041808 */
[----:B------:R-:W-:Y:S01]  /*44a0*/  HMMA.16816.F32.BF16 R40, R232, R26, R4 ;  /* 0x0000001ae828723c */ /* 0x000fe20000041804 */
[----:B------:R-:W-:Y:S06]  /*44b0*/  BAR.SYNC.DEFER_BLOCKING 0x0 ;  /* 0x0000000000007b1d */ /* 0x000fec0000010000 */
[----:B------:R-:W-:Y:S01]  /*44c0*/  @!UPT UIADD3 URZ, URZ, URZ, URZ ;  /* 0x0000003f3f3ff290 */ /* 0x000fe2000fffe03f */
[----:B------:R-:W-:Y:S11]  /*44d0*/  @!P1 BRA `(.L_x_3292) ;  /* 0x0000065000009947 */ /* 0x000ff60003800000 */
[----:B------:R-:W2:Y:S04]  /*44e0*/  LDL R3, [R1+0x10] ;  /* 0x0000100001037983 */ /* 0x000ea80000100800 */
[----:B------:R-:W3:Y:S04]  /*44f0*/  LDL.64 R70, [R1+0x20] ;  /* 0x0000200001467983 */ /* 0x000ee80000100a00 */
[----:B------:R-:W4:Y:S01]  /*4500*/  LDL R68, [R1+0x34] ;  /* 0x0000340001447983 */ /* 0x000f220000100800 */
[----:B------:R-:W-:-:S03]  /*4510*/  SHF.R.S32.HI R67, RZ, 0x1f, R72 ;  /* 0x0000001fff437819 */ /* 0x000fc60000011448 */
[----:B------:R-:W5:Y:S01]  /*4520*/  LDL.64 R8, [R1+0x18] ;  /* 0x0000180001087983 */ /* 0x000f620000100a00 */
[----:B------:R-:W-:Y:S01]  /*4530*/  LEA.HI R67, R67, R72, RZ, 0x3 ;  /* 0x0000004843437211 */ /* 0x000fe200078f18ff */
[----:B------:R-:W-:Y:S02]  /*4540*/  IMAD.MOV.U32 R0, RZ, RZ, 0x1 ;  /* 0x00000001ff007424 */ /* 0x000fe400078e00ff */
        /* <DEDUP_REMOVED lines=20> */
[----:B------:R-:W-:-:S04]  /*4690*/  IMAD R0, R251, c[0x0][0x1e4], R0 ;  /* 0x00007900fb007a24 */ /* 0x000fc800078e0200 */
        /* <DEDUP_REMOVED lines=12> */
[----:B------:R1:W2:Y:S02]  /*4760*/  SHFL.IDX PT, R4, R5, RZ, 0x181f ;  /* 0x00181fff05047589 */ /* 0x0002a400000e0000 */
.L_x_3377:
[----:B------:R-:W-:Y:S05]  /*4770*/  BRA.DIV ~URZ, `(.L_x_3294) ;  /* 0x0000afe27f007947 */ /* 0x000fea000b800000 */
[----:B------:R3:W4:Y:S02]  /*4780*/  SHFL.IDX PT, R0, R12, RZ, 0x181f ;  /* 0x00181fff0c007589 */ /* 0x00072400000e0000 */
.L_x_3378:
        /* <DEDUP_REMOVED lines=27> */
.L_x_3296:
[----:B------:R-:W-:Y:S05]  /*4940*/  BSYNC B0 ;  /* 0x0000000000007941 */ /* 0x000fea0003800000 */
.L_x_3295:
[----:B------:R-:W-:Y:S01]  /*4950*/  ISETP.GE.AND P1, PT, R13, 0x21, PT ;  /* 0x000000210d00780c */ /* 0x000fe20003f26270 */
[----:B------:R-:W-:Y:S06]  /*4960*/  BRA.DIV ~URZ, `(.L_x_3297) ;  /* 0x0000ae527f007947 */ /* 0x000fec000b800000 */
[----:B--2---:R2:W1:Y:S04]  /*4970*/  SHFL.IDX PT, R4, R5, 0x1, 0x181f ;  /* 0x00381f0005047f89 */ /* 0x00446800000e0000 */
[----:B----4-:R2:W4:Y:S02]  /*4980*/  SHFL.IDX PT, R0, R12, 0x1, 0x181f ;  /* 0x00381f000c007f89 */ /* 0x01052400000e0000 */
.L_x_3379:
        /* <DEDUP_REMOVED lines=26> */
.L_x_3292:
[----:B------:R-:W-:Y:S05]  /*4b30*/  BSYNC B1 ;  /* 0x0000000000017941 */ /* 0x000fea0003800000 */
.L_x_3291:
[----:B----4-:R-:W4:Y:S04]  /*4b40*/  LDL R0, [R1+0x84] ;  /* 0x0000840001007983 */ /* 0x010f280000100800 */
[----:B------:R-:W0:Y:S01]  /*4b50*/  LDGDEPBAR ;  /* 0x00000000000079af */ /* 0x000e220000000000 */
[----:B----4-:R-:W-:-:S05]  /*4b60*/  IMAD.IADD R0, R64, 0x1, -R0 ;  /* 0x0000000140007824 */ /* 0x010fca00078e0a00 */
[C---:B------:R-:W-:Y:S02]  /*4b70*/  ISETP.GT.AND P3, PT, R0.reuse, RZ, PT ;  /* 0x000000ff0000720c */ /* 0x040fe40003f64270 */
[C---:B------:R-:W-:Y:S02]  /*4b80*/  ISETP.GT.AND P2, PT, R0.reuse, 0x1, PT ;  /* 0x000000010000780c */ /* 0x040fe40003f44270 */
[----:B------:R-:W-:Y:S02]  /*4b90*/  ISETP.GT.AND P1, PT, R0, 0x8, PT ;  /* 0x000000080000780c */ /* 0x000fe40003f24270 */
[----:B-1----:R-:W-:Y:S02]  /*4ba0*/  FSEL R9, R38, -INF , P3 ;  /* 0xff80000026097808 */ /* 0x002fe40001800000 */
        /* <DEDUP_REMOVED lines=18> */
[----:B------:R-:W-:Y:S02]  /*4cd0*/  FSEL R19, R23, -INF , P1 ;  /* 0xff80000017137808 */ /* 0x000fe40000800000 */
[----:B--23--:R-:W-:-:S02]  /*4ce0*/  FSEL R12, R21, -INF , P1 ;  /* 0xff800000150c7808 */ /* 0x00cfc40000800000 */
[----:B------:R-:W-:Y:S02]  /*4cf0*/  ISETP.GT.AND P2, PT, R0, 0x18, PT ;  /* 0x000000180000780c */ /* 0x000fe40003f44270 */
[----:B------:R-:W-:Y:S02]  /*4d00*/  FMNMX.FTZ R3, R13, R3, !PT ;  /* 0x000000030d037209 */ /* 0x000fe40007810000 */
[----:B------:R-:W-:Y:S02]  /*4d10*/  FMNMX.FTZ R2, R18, R2, !PT ;  /* 0x0000000212027209 */ /* 0x000fe40007810000 */
[----:B------:R-:W-:Y:S02]  /*4d20*/  ISETP.GT.AND P1, PT, R0, 0x19, PT ;  /* 0x000000190000780c */ /* 0x000fe40003f24270 */
[----:B------:R-:W-:Y:S02]  /*4d30*/  FSEL R24, R30, -INF , P2 ;  /* 0xff8000001e187808 */ /* 0x000fe40001000000 */
[----:B------:R-:W-:-:S02]  /*4d40*/  FSEL R15, R28, -INF , P2 ;  /* 0xff8000001c0f7808 */ /* 0x000fc40001000000 */
        /* <DEDUP_REMOVED lines=30> */
.L_x_3380:
[----:B-12---:R-:W-:Y:S01]  /*4f30*/  FMNMX.FTZ R4, R4, R0, !PT ;  /* 0x0000000004047209 */ /* 0x006fe20007810000 */
[----:B------:R-:W-:Y:S05]  /*4f40*/  BRA.DIV ~URZ, `(.L_x_3299) ;  /* 0x0000a9827f007947 */ /* 0x000fea000b800000 */
[----:B------:R-:W1:Y:S04]  /*4f50*/  SHFL.BFLY PT, R0, R5, 0x2, 0x1f ;  /* 0x0c401f0005007f89 */ /* 0x000e6800000e0000 */
[----:B------:R-:W2:Y:S01]  /*4f60*/  SHFL.BFLY PT, R2, R4, 0x1, 0x1f ;  /* 0x0c201f0004027f89 */ /* 0x000ea200000e0000 */
[----:B-1----:R-:W-:-:S02]  /*4f70*/  FMNMX.FTZ R5, R5, R0, !PT ;  /* 0x0000000005057209 */ /* 0x002fc40007810000 */
[----:B--2---:R-:W-:-:S03]  /*4f80*/  FMNMX.FTZ R134, R4, R2, !PT ;  /* 0x0000000204867209 */ /* 0x004fc60007810000 */
[----:B------:R1:W2:Y:S04]  /*4f90*/  SHFL.BFLY PT, R3, R5, 0x1, 0x1f ;  /* 0x0c201f0005037f89 */ /* 0x0002a800000e0000 */
.L_x_3381:
        /* <DEDUP_REMOVED lines=44> */
[C---:B-1----:R-:W-:Y:S07]  /*5260*/  HMMA.16816.F32.BF16 R40, R8.reuse, R4, RZ ;  /* 0x000000040828723c */ /* 0x042fee00000418ff */
[----:B------:R-:W-:Y:S01]  /*5270*/  F2FP.BF16.PACK_AB R4, R127, R117 ;  /* 0x000000757f04723e */ /* 0x000fe200000010ff */
[----:B------:R-:W-:Y:S01]  /*5280*/  HMMA.16816.F32.BF16 R20, R8, R6, RZ ;  /* 0x000000060814723c */ /* 0x000fe200000418ff */
[----:B--2---:R-:W-:-:S04]  /*5290*/  FFMA.FTZ R3, R14, c[0x0][0x2d0], -R2 ;  /* 0x0000b4000e037a23 */ /* 0x004fc80000010802 */
[----:B------:R1:W2:Y:S03]  /*52a0*/  MUFU.EX2 R126, R3 ;  /* 0x00000003007e7308 */ /* 0x0002a60000000800 */
[----:B------:R-:W-:Y:S01]  /*52b0*/  HMMA.16816.F32.BF16 R12, R8, R30, RZ ;  /* 0x0000001e080c723c */ /* 0x000fe200000418ff */
[----:B-1----:R-:W-:Y:S01]  /*52c0*/  FFMA.FTZ R3, R18, c[0x0][0x2d0], -R0 ;  /* 0x0000b40012037a23 */ /* 0x002fe20000010800 */
[----:B--2---:R-:W-:-:S03]  /*52d0*/  F2FP.BF16.PACK_AB R6, R126, R125 ;  /* 0x0000007d7e06723e */ /* 0x004fc600000010ff */
[----:B------:R1:W-:Y:S02]  /*52e0*/  MUFU.EX2 R118, R3 ;  /* 0x0000000300767308 */ /* 0x0003e40000000800 */
[--C-:B-1----:R-:W-:Y:S02]  /*52f0*/  FFMA.FTZ R3, R19, c[0x0][0x2d0], -R0.reuse ;  /* 0x0000b40013037a23 */ /* 0x102fe40000010800 */
[C---:B------:R-:W-:Y:S04]  /*5300*/  HMMA.16816.F32.BF16 R16, R8.reuse, R28, RZ ;  /* 0x0000001c0810723c */ /* 0x040fe800000418ff */
[----:B------:R1:W2:Y:S04]  /*5310*/  MUFU.EX2 R124, R3 ;  /* 0x00000003007c7308 */ /* 0x0002a80000000800 */
[----:B------:R-:W-:Y:S01]  /*5320*/  HMMA.16816.F32.BF16 R28, R8, R50, RZ ;  /* 0x00000032081c723c */ /* 0x000fe200000418ff */
[----:B-1----:R-:W-:Y:S01]  /*5330*/  FFMA.FTZ R3, R24, c[0x0][0x2d0], -R0 ;  /* 0x0000b40018037a23 */ /* 0x002fe20000010800 */
[----:B--2---:R-:W-:-:S03]  /*5340*/  F2FP.BF16.PACK_AB R5, R124, R118 ;  /* 0x000000767c05723e */ /* 0x004fc600000010ff */
[----:B------:R1:W-:Y:S02]  /*5350*/  MUFU.EX2 R129, R3 ;  /* 0x0000000300817308 */ /* 0x0003e40000000800 */
[----:B-1----:R-:W-:Y:S02]  /*5360*/  FFMA.FTZ R3, R25, c[0x0][0x2d0], -R0 ;  /* 0x0000b40019037a23 */ /* 0x002fe40000010800 */
[----:B------:R-:W-:Y:S04]  /*5370*/  HMMA.16816.F32.BF16 R24, R8, R56, RZ ;  /* 0x000000380818723c */ /* 0x000fe800000418ff */
        /* <DEDUP_REMOVED lines=73> */
[----:B------:R-:W-:Y:S01]  /*5810*/  IMAD.MOV.U32 R50, RZ, RZ, R99 ;  /* 0x000000ffff327224 */ /* 0x000fe200078e0063 */
[----:B------:R-:W-:Y:S01]  /*5820*/  HMMA.16816.F32.BF16 R172, R4, R38, R24 ;  /* 0x0000002604ac723c */ /* 0x000fe20000041818 */
[----:B------:R-:W2:Y:S01]  /*5830*/  LDSM.16.MT88.4 R24, [R241+0x3800] ;  /* 0x00380000f118783b */ /* 0x000ea20000004200 */
[----:B------:R-:W-:Y:S01]  /*5840*/  MOV R85, R22 ;  /* 0x0000001600557202 */ /* 0x000fe20000000f00 */
[----:B------:R-:W-:Y:S01]  /*5850*/  IMAD.MOV.U32 R84, RZ, RZ, R23 ;  /* 0x000000ffff547224 */ /* 0x000fe200078e0017 */
[----:B------:R-:W-:Y:S02]  /*5860*/  MOV R92, R21 ;  /* 0x00000015005c7202 */ /* 0x000fe40000000f00 */
[----:B------:R-:W-:Y:S01]  /*5870*/  MOV R3, R20 ;  /* 0x0000001400037202 */ /* 0x000fe20000000f00 */
[----:B------:R-:W-:Y:S01]  /*5880*/  IMAD.MOV.U32 R39, RZ, RZ, R96 ;  /* 0x000000ffff277224 */ /* 0x000fe200078e0060 */
[----:B------:R-:W-:Y:S01]  /*5890*/  HMMA.16816.F32.BF16 R20, R8, R48, RZ ;  /* 0x000000300814723c */ /* 0x000fe200000418ff */
[----:B------:R-:W-:-:S02]  /*58a0*/  MOV R38, R97 ;  /* 0x0000006100267202 */ /* 0x000fc40000000f00 */
[----:B------:R-:W-:-:S04]  /*58b0*/  MOV R51, R102 ;  /* 0x0000006600337202 */ /* 0x000fc80000000f00 */
[----:B------:R-:W-:Y:S01]  /*58c0*/  MOV R49, R103 ;  /* 0x0000006700317202 */ /* 0x000fe20000000f00 */
[----:B------:R-:W-:Y:S01]  /*58d0*/  HMMA.16816.F32.BF16 R176, R4, R58, R12 ;  /* 0x0000003a04b0723c */ /* 0x000fe2000004180c */
[----:B------:R-:W-:-:S06]  /*58e0*/  IMAD.MOV.U32 R48, RZ, RZ, R104 ;  /* 0x000000ffff307224 */ /* 0x000fcc00078e0068 */
[----:B------:R-:W-:Y:S01]  /*58f0*/  IMAD.MOV.U32 R58, RZ, RZ, R91 ;  /* 0x000000ffff3a7224 */ /* 0x000fe200078e005b */
[----:B---3--:R-:W-:Y:S01]  /*5900*/  HMMA.16816.F32.BF16 R12, R8, R52, RZ ;  /* 0x00000034080c723c */ /* 0x008fe200000418ff */
[----:B------:R-:W-:-:S06]  /*5910*/  MOV R59, R90 ;  /* 0x0000005a003b7202 */ /* 0x000fcc0000000f00 */
[----:B------:R-:W-:Y:S01]  /*5920*/  IMAD.MOV.U32 R53, RZ, RZ, R88 ;  /* 0x000000ffff357224 */ /* 0x000fe200078e0058 */
[----:B------:R-:W-:Y:S01]  /*5930*/  HMMA.16816.F32.BF16 R68, R4, R36, R28 ;  /* 0x000000240444723c */ /* 0x000fe2000004181c */
[----:B------:R-:W3:Y:S01]  /*5940*/  LDSM.16.MT88.4 R28, [R238+0x4800] ;  /* 0x00480000ee1c783b */ /* 0x000ee20000004200 */
[----:B------:R-:W-:-:S05]  /*5950*/  IMAD.MOV.U32 R52, RZ, RZ, R86 ;  /* 0x000000ffff347224 */ /* 0x000fca00078e0056 */
[----:B------:R-:W-:Y:S01]  /*5960*/  MOV R37, R98 ;  /* 0x0000006200257202 */ /* 0x000fe20000000f00 */
[----:B----4-:R-:W-:Y:S01]  /*5970*/  HMMA.16816.F32.BF16 R88, R4, R32, R20 ;  /* 0x000000200458723c */ /* 0x010fe20000041814 */
[----:B------:R-:W-:-:S06]  /*5980*/  MOV R36, R95 ;  /* 0x0000005f00247202 */ /* 0x000fcc0000000f00 */
[----:B------:R-:W-:Y:S01]  /*5990*/  MOV R33, R87 ;  /* 0x0000005700217202 */ /* 0x000fe20000000f00 */
[----:B------:R-:W-:Y:S01]  /*59a0*/  HMMA.16816.F32.BF16 R96, R4, R34, R16 ;  /* 0x000000220460723c */ /* 0x000fe20000041810 */
[----:B------:R-:W-:-:S06]  /*59b0*/  MOV R32, R93 ;  /* 0x0000005d00207202 */ /* 0x000fcc0000000f00 */
[----:B------:R-:W-:Y:S01]  /*59c0*/  MOV R34, R85 ;  /* 0x0000005500227202 */ /* 0x000fe20000000f00 */
[----:B-1----:R-:W-:Y:S01]  /*59d0*/  HMMA.16816.F32.BF16 R16, R8, R40, RZ ;  /* 0x000000280810723c */ /* 0x002fe200000418ff */
[----:B------:R-:W-:-:S06]  /*59e0*/  MOV R35, R84 ;  /* 0x0000005400237202 */ /* 0x000fcc0000000f00 */
[----:B------:R-:W-:Y:S01]  /*59f0*/  IMAD.MOV.U32 R40, RZ, RZ, R50 ;  /* 0x000000ffff287224 */ /* 0x000fe200078e0032 */
[----:B------:R-:W-:Y:S01]  /*5a00*/  HMMA.16816.F32.BF16 R84, R4, R44, R12 ;  /* 0x0000002c0454723c */ /* 0x000fe2000004180c */
[----:B------:R-:W-:Y:S02]  /*5a10*/  MOV R41, R51 ;  /* 0x0000003300297202 */ /* 0x000fe40000000f00 */
[----:B------:R-:W-:Y:S02]  /*5a20*/  MOV R50, R131 ;  /* 0x0000008300327202 */ /* 0x000fe40000000f00 */
[----:B------:R-:W-:Y:S02]  /*5a30*/  MOV R51, R130 ;  /* 0x0000008200337202 */ /* 0x000fe40000000f00 */
[----:B------:R-:W-:Y:S01]  /*5a40*/  IMAD.MOV.U32 R45, RZ, RZ, R92 ;  /* 0x000000ffff2d7224 */ /* 0x000fe200078e005c */
[----:B------:R-:W-:Y:S01]  /*5a50*/  HMMA.16816.F32.BF16 R12, R8, R42, RZ ;  /* 0x0000002a080c723c */ /* 0x000fe200000418ff */
[----:B------:R-:W-:Y:S01]  /*5a60*/  MOV R44, R3 ;  /* 0x00000003002c7202 */ /* 0x000fe20000000f00 */
[----:B------:R-:W-:-:S04]  /*5a70*/  FADD.FTZ R3, R101, R100 ;  /* 0x0000006465037221 */ /* 0x000fc80000010000 */
[----:B------:R-:W-:Y:S01]  /*5a80*/  FADD.FTZ R3, R116, R3 ;  /* 0x0000000374037221 */ /* 0x000fe20000010000 */
[----:B------:R-:W-:Y:S01]  /*5a90*/  MOV R42, R48 ;  /* 0x00000030002a7202 */ /* 0x000fe20000000f00 */
[----:B--2---:R-:W-:Y:S01]  /*5aa0*/  HMMA.16816.F32.BF16 R92, R4, R24, R16 ;  /* 0x00000018045c723c */ /* 0x004fe20000041810 */
[----:B------:R-:W1:Y:S01]  /*5ab0*/  LDSM.16.MT88.4 R16, [R238+0x5000] ;  /* 0x00500000ee10783b */ /* 0x000e620000004200 */
[----:B------:R-:W-:Y:S01]  /*5ac0*/  FADD.FTZ R3, R110, R3 ;  /* 0x000000036e037221 */ /* 0x000fe20000010000 */
[----:B------:R-:W-:Y:S01]  /*5ad0*/  MOV R43, R49 ;  /* 0x00000031002b7202 */ /* 0x000fe20000000f00 */
[----:B------:R-:W-:Y:S01]  /*5ae0*/  IMAD.MOV.U32 R48, RZ, RZ, R135 ;  /* 0x000000ffff307224 */ /* 0x000fe200078e0087 */
[----:B------:R-:W-:Y:S02]  /*5af0*/  MOV R49, R132 ;  /* 0x0000008400317202 */ /* 0x000fe40000000f00 */
[----:B------:R-:W-:Y:S01]  /*5b00*/  FADD.FTZ R24, R117, R3 ;  /* 0x0000000375187221 */ /* 0x000fe20000010000 */
[----:B------:R-:W-:Y:S07]  /*5b10*/  HMMA.16816.F32.BF16 R20, R8, R54, RZ ;  /* 0x000000360814723c */ /* 0x000fee00000418ff */
[----:B------:R-:W-:Y:S01]  /*5b20*/  MOV R54, R32 ;  /* 0x0000002000367202 */ /* 0x000fe20000000f00 */
[----:B------:R-:W-:Y:S01]  /*5b30*/  HMMA.16816.F32.BF16 R112, R4, R26, R12 ;  /* 0x0000001a0470723c */ /* 0x000fe2000004180c */
[----:B------:R-:W-:Y:S01]  /*5b40*/  MOV R55, R33 ;  /* 0x0000002100377202 */ /* 0x000fe20000000f00 */
[----:B------:R-:W-:Y:S01]  /*5b50*/  IMAD.MOV.U32 R32, RZ, RZ, R155 ;  /* 0x000000ffff207224 */ /* 0x000fe200078e009b */
[----:B------:R-:W-:-:S04]  /*5b60*/  MOV R33, R154 ;  /* 0x0000009a00217202 */ /* 0x000fc80000000f00 */
[--C-:B------:R-:W-:Y:S01]  /*5b70*/  FFMA.FTZ R27, R74, c[0x0][0x2d0], -R2.reuse ;  /* 0x0000b4004a1b7a23 */ /* 0x100fe20000010802 */
[----:B---3--:R-:W-:Y:S01]  /*5b80*/  HMMA.16816.F32.BF16 R12, R8, R28, RZ ;  /* 0x0000001c080c723c */ /* 0x008fe200000418ff */
[----:B------:R-:W-:-:S06]  /*5b90*/  FFMA.FTZ R26, R73, c[0x0][0x2d0], -R2 ;  /* 0x0000b400491a7a23 */ /* 0x000fcc0000010802 */
[----:B------:R-:W-:Y:S01]  /*5ba0*/  FFMA.FTZ R28, R76, c[0x0][0x2d0], -R2 ;  /* 0x0000b4004c1c7a23 */ /* 0x000fe20000010802 */
[----:B------:R-:W-:Y:S01]  /*5bb0*/  HMMA.16816.F32.BF16 R104, R4, R46, R20 ;  /* 0x0000002e0468723c */ /* 0x000fe20000041814 */
[----:B------:R-:W2:Y:S01]  /*5bc0*/  LDSM.16.MT88.4 R20, [R240+0x4800] ;  /* 0x00480000f014783b */ /* 0x000ea20000004200 */
[----:B------:R-:W-:Y:S01]  /*5bd0*/  FFMA.FTZ R29, R78, c[0x0][0x2d0], -R0 ;  /* 0x0000b4004e1d7a23 */ /* 0x000fe20000010800 */
[----:B------:R-:W-:Y:S01]  /*5be0*/  MOV R76, R44 ;  /* 0x0000002c004c7202 */ /* 0x000fe20000000f00 */
[----:B------:R-:W-:Y:S02]  /*5bf0*/  IMAD.MOV.U32 R44, RZ, RZ, R147 ;  /* 0x000000ffff2c7224 */ /* 0x000fe400078e0093 */
[----:B------:R-:W-:Y:S01]  /*5c00*/  IMAD.MOV.U32 R78, RZ, RZ, R34 ;  /* 0x000000ffff4e7224 */ /* 0x000fe200078e0022 */
[----:B------:R-:W-:Y:S02]  /*5c10*/  MOV R46, R145 ;  /* 0x00000091002e7202 */ /* 0x000fe40000000f00 */
[----:B------:R-:W-:-:S02]  /*5c20*/  MOV R47, R144 ;  /* 0x00000090002f7202 */ /* 0x000fc40000000f00 */
[----:B------:R-:W-:-:S05]  /*5c30*/  MOV R34, R153 ;  /* 0x0000009900227202 */ /* 0x000fca0000000f00 */
        /* <DEDUP_REMOVED lines=10> */
[----:B------:R-:W-:Y:S01]  /*5ce0*/  FADD.FTZ R2, R125, R2 ;  /* 0x000000027d027221 */ /* 0x000fe20000010000 */
[----:B------:R-:W-:Y:S01]  /*5cf0*/  MOV R35, R152 ;  /* 0x0000009800237202 */ /* 0x000fe20000000f00 */
[--C-:B------:R-:W-:Y:S01]  /*5d00*/  FFMA.FTZ R24, R77, c[0x0][0x2d0], -R0.reuse ;  /* 0x0000b4004d187a23 */ /* 0x100fe20000010800 */
[----:B------:R-:W-:Y:S01]  /*5d10*/  MOV R77, R45 ;  /* 0x0000002d004d7202 */ /* 0x000fe20000000f00 */
[----:B------:R-:W-:Y:S01]  /*5d20*/  FFMA.FTZ R31, R75, c[0x0][0x2d0], -R0 ;  /* 0x0000b4004b1f7a23 */ /* 0x000fe20000010800 */
[----:B------:R-:W-:Y:S01]  /*5d30*/  MOV R45, R146 ;  /* 0x00000092002d7202 */ /* 0x000fe20000000f00 */
[----:B------:R-:W-:Y:S01]  /*5d40*/  FADD.FTZ R3, R124, R3 ;  /* 0x000000037c037221 */ /* 0x000fe20000010000 */
[----:B------:R-:W-:Y:S01]  /*5d50*/  HMMA.16816.F32.BF16 R120, R4, R18, R12 ;  /* 0x000000120478723c */ /* 0x000fe2000004180c */
[----:B------:R-:W1:Y:S01]  /*5d60*/  LDSM.16.MT88.4 R16, [R240+0x5000] ;  /* 0x00500000f010783b */ /* 0x000e620000004200 */
[----:B------:R-:W-:-:S02]  /*5d70*/  FADD.FTZ R0, R126, R2 ;  /* 0x000000027e007221 */ /* 0x000fc40000010000 */
[----:B------:R-:W-:Y:S01]  /*5d80*/  FADD.FTZ R2, R129, R3 ;  /* 0x0000000381027221 */ /* 0x000fe20000010000 */
[----:B------:R-:W-:Y:S01]  /*5d90*/  LDSM.16.MT88.4 R144, [R240+0x1000] ;  /* 0x00100000f090783b */ /* 0x000fe20000004200 */
[----:B------:R-:W-:Y:S02]  /*5da0*/  MUFU.EX2 R3, R31 ;  /* 0x0000001f00037308 */ /* 0x000fe40000000800 */
[----:B--2---:R-:W-:Y:S01]  /*5db0*/  HMMA.16816.F32.BF16 R12, R8, R20, RZ ;  /* 0x00000014080c723c */ /* 0x004fe200000418ff */
[----:B------:R-:W-:Y:S01]  /*5dc0*/  FADD.FTZ R2, R128, R2 ;  /* 0x0000000280027221 */ /* 0x000fe20000010000 */
[----:B------:R-:W-:Y:S04]  /*5dd0*/  LDSM.16.MT88.4 R152, [R238+0x1000] ;  /* 0x00100000ee98783b */ /* 0x000fe80000004200 */
[----:B------:R-:W-:Y:S11]  /*5de0*/  LDSM.16.MT88.4 R72, [R238+0x4000] ;  /* 0x00400000ee48783b */ /* 0x000ff60000004200 */
[----:B------:R-:W-:Y:S07]  /*5df0*/  @!UPT UIADD3 URZ, URZ, URZ, URZ ;  /* 0x0000003f3f3ff290 */ /* 0x000fee000fffe03f */
        /* <DEDUP_REMOVED lines=43> */
[C---:B---3--:R-:W-:Y:S01]  /*60b0*/  HMMA.16816.F32.BF16 R28, R128.reuse, R32, R40 ;  /* 0x00000020801c723c */ /* 0x048fe20000041828 */
[----:B------:R-:W3:Y:S07]  /*60c0*/  LDSM.16.MT88.4 R40, [R238+0x2800] ;  /* 0x00280000ee28783b */ /* 0x000eee0000004200 */
[C---:B------:R-:W-:Y:S01]  /*60d0*/  HMMA.16816.F32.BF16 R32, R128.reuse, R34, R36 ;  /* 0x000000228020723c */ /* 0x040fe20000041824 */
[----:B-1----:R-:W5:Y:S07]  /*60e0*/  LDL R0, [R1+0xc] ;  /* 0x00000c0001007983 */ /* 0x002f6e0000100800 */
[C---:B--2---:R-:W-:Y:S08]  /*60f0*/  HMMA.16816.F32.BF16 R140, R128.reuse, R136, R140 ;  /* 0x00000088808c723c */ /* 0x044ff0000004188c */
[----:B------:R-:W-:Y:S08]  /*6100*/  HMMA.16816.F32.BF16 R136, R128, R138, R44 ;  /* 0x0000008a8088723c */ /* 0x000ff0000004182c */
[----:B----4-:R-:W-:Y:S08]  /*6110*/  HMMA.16816.F32.BF16 R16, R4, R8, R16 ;  /* 0x000000080410723c */ /* 0x010ff00000041810 */
        /* <DEDUP_REMOVED lines=24> */
[----:B------:R-:W1:Y:S01]  /*62a0*/  LDSM.16.MT88.4 R120, [R239+0x5800] ;  /* 0x00580000ef78783b */ /* 0x000e620000004200 */
[----:B------:R-:W-:-:S06]  /*62b0*/  IADD3 R252, R252, -0x2, RZ ;  /* 0xfffffffefcfc7810 */ /* 0x000fcc0007ffe0ff */
[C---:B------:R-:W-:Y:S08]  /*62c0*/  HMMA.16816.F32.BF16 R60, R128.reuse, R64, R60 ;  /* 0x00000040803c723c */ /* 0x040ff0000004183c */
[C---:B------:R-:W-:Y:S08]  /*62d0*/  HMMA.16816.F32.BF16 R68, R128.reuse, R72, R68 ;  /* 0x000000488044723c */ /* 0x040ff00000041844 */
[C---:B--2---:R-:W-:Y:S08]  /*62e0*/  HMMA.16816.F32.BF16 R108, R128.reuse, R112, R108 ;  /* 0x00000070806c723c */ /* 0x044ff0000004186c */
[C---:B------:R-:W-:Y:S08]  /*62f0*/  HMMA.16816.F32.BF16 R64, R128.reuse, R66, R176 ;  /* 0x000000428040723c */ /* 0x040ff000000418b0 */
[C---:B-1----:R-:W-:Y:S08]  /*6300*/  HMMA.16816.F32.BF16 R116, R128.reuse, R120, R116 ;  /* 0x000000788074723c */ /* 0x042ff00000041874 */
[C---:B------:R-:W-:Y:S08]  /*6310*/  HMMA.16816.F32.BF16 R120, R128.reuse, R122, R124 ;  /* 0x0000007a8078723c */ /* 0x040ff0000004187c */
[C---:B------:R-:W-:Y:S08]  /*6320*/  HMMA.16816.F32.BF16 R72, R128.reuse, R74, R172 ;  /* 0x0000004a8048723c */ /* 0x040ff000000418ac */
[C---:B------:R-:W-:Y:S08]  /*6330*/  HMMA.16816.F32.BF16 R112, R128.reuse, R114, R168 ;  /* 0x000000728070723c */ /* 0x040ff000000418a8 */
[C---:B------:R-:W-:Y:S08]  /*6340*/  HMMA.16816.F32.BF16 R124, R128.reuse, R4, R16 ;  /* 0x00000004807c723c */ /* 0x040ff00000041810 */
[----:B------:R-:W-:Y:S01]  /*6350*/  HMMA.16816.F32.BF16 R128, R128, R6, R12 ;  /* 0x000000068080723c */ /* 0x000fe2000004180c */
[----:B-----5:R-:W-:Y:S11]  /*6360*/  ISETP.GE.AND P1, PT, R252, R0, PT ;  /* 0x00000000fc00720c */ /* 0x020ff60003f26270 */
[----:B------:R-:W-:Y:S02]  /*6370*/  @!UPT UIADD3 URZ, URZ, URZ, URZ ;  /* 0x0000003f3f3ff290 */ /* 0x000fe4000fffe03f */
[----:B------:R-:W-:Y:S05]  /*6380*/  @!P1 BRA `(.L_x_3300) ;  /* 0x0000308000009947 */ /* 0x000fea0003800000 */
.L_x_3312:
[----:B------:R-:W2:Y:S01]  /*6390*/  LDL.64 R6, [R1+0x28] ;  /* 0x0000280001067983 */ /* 0x000ea20000100a00 */
[----:B------:R-:W-:Y:S04]  /*63a0*/  DEPBAR.LE SB0, 0x0 ;  /* 0x000080000000791a */ /* 0x000fe80000000000 */
[----:B------:R-:W3:Y:S01]  /*63b0*/  LDL R5, [R1+0x38] ;  /* 0x0000380001057983 */ /* 0x000ee20000100800 */
[----:B------:R-:W-:Y:S01]  /*63c0*/  WARPSYNC 0xffffffff ;  /* 0xffffffff00007948 */ /* 0x000fe20003800000 */
[C---:B------:R-:W-:Y:S01]  /*63d0*/  IMAD.WIDE.U32 R2, R251.reuse, c[0x0][0x208], RZ ;  /* 0x00008200fb027a25 */ /* 0x040fe200078e00ff */
[----:B------:R-:W-:Y:S01]  /*63e0*/  SHF.R.S32.HI R0, RZ, 0x1f, R251 ;  /* 0x0000001fff007819 */ /* 0x000fe200000114fb */
[----:B------:R-:W1:Y:S02]  /*63f0*/  S2R R4, SR_TID.X ;  /* 0x0000000000047919 */ /* 0x000e640000002100 */
[----:B------:R-:W-:Y:S02]  /*6400*/  IMAD.MOV.U32 R135, RZ, RZ, R134 ;  /* 0x000000ffff877224 */ /* 0x000fe400078e0086 */
[----:B------:R-:W-:Y:S01]  /*6410*/  BAR.SYNC.DEFER_BLOCKING 0x0 ;  /* 0x0000000000007b1d */ /* 0x000fe20000010000 */
[----:B------:R-:W-:Y:S04]  /*6420*/  IMAD R0, R0, c[0x0][0x208], RZ ;  /* 0x0000820000007a24 */ /* 0x000fe800078e02ff */
[----:B------:R-:W-:Y:S04]  /*6430*/  IMAD R0, R251, c[0x0][0x20c], R0 ;  /* 0x00008300fb007a24 */ /* 0x000fe800078e0200 */
[----:B------:R-:W-:Y:S01]  /*6440*/  IMAD.IADD R3, R3, 0x1, R0 ;  /* 0x0000000103037824 */ /* 0x000fe200078e0200 */
[----:B------:R-:W-:Y:S03]  /*6450*/  IADD3 R0, R236, 0x20, RZ ;  /* 0x00000020ec007810 */ /* 0x000fe60007ffe0ff */
[----:B------:R-:W-:Y:S01]  /*6460*/  IMAD.WIDE.U32 R2, R250, c[0x0][0x218], R2 ;  /* 0x00008600fa027a25 */ /* 0x000fe200078e0002 */
[----:B------:R4:W2:Y:S01]  /*6470*/  LDSM.16.M88.4 R16, [R236+0x800] ;  /* 0x00080000ec10783b */ /* 0x0008a20000000200 */
[----:B-1----:R-:W-:Y:S03]  /*6480*/  SHF.R.S32.HI R8, RZ, 0x1f, R4 ;  /* 0x0000001fff087819 */ /* 0x002fe60000011404 */
[----:B------:R4:W1:Y:S01]  /*6490*/  LDSM.16.M88.4 R24, [R236+0x1000] ;  /* 0x00100000ec18783b */ /* 0x0008620000000200 */
[----:B------:R-:W-:Y:S04]  /*64a0*/  LEA.HI R8, R8, R4, RZ, 0x3 ;  /* 0x0000000408087211 */ /* 0x000fe800078f18ff */
[----:B------:R-:W-:Y:S05]  /*64b0*/  LOP3.LUT R8, R8, 0xfffffff8, RZ, 0xc0, !PT ;  /* 0xfffffff808087812 */ /* 0x000fea00078ec0ff */
[----:B------:R-:W-:Y:S01]  /*64c0*/  IMAD.IADD R8, R4, 0x1, -R8 ;  /* 0x0000000104087824 */ /* 0x000fe200078e0a08 */
[----:B------:R-:W-:Y:S04]  /*64d0*/  SHF.R.S32.HI R4, RZ, 0x1f, R250 ;  /* 0x0000001fff047819 */ /* 0x000fe800000114fa */
[----:B------:R-:W-:Y:S01]  /*64e0*/  LOP3.LUT P1, RZ, R8, 0x2, RZ, 0xc0, !PT ;  /* 0x0000000208ff7812 */ /* 0x000fe2000782c0ff */
[----:B------:R-:W-:Y:S01]  /*64f0*/  IMAD R4, R4, c[0x0][0x218], RZ ;  /* 0x0000860004047a24 */ /* 0x000fe200078e02ff */
[----:B------:R4:W1:Y:S03]  /*6500*/  LDSM.16.M88.4 R8, [R236] ;  /* 0x00000000ec08783b */ /* 0x0008660000000200 */
[----:B------:R-:W-:Y:S08]  /*6510*/  IMAD R4, R250, c[0x0][0x21c], R4 ;  /* 0x00008700fa047a24 */ /* 0x000ff000078e0204 */
[----:B------:R-:W-:Y:S05]  /*6520*/  @P1 IADD3 R0, R236, -0x20, RZ ;  /* 0xffffffe0ec001810 */ /* 0x000fea0007ffe0ff */
[----:B------:R4:W1:Y:S04]  /*6530*/  LDSM.16.M88.4 R168, [R0] ;  /* 0x0000000000a8783b */ /* 0x0008680000000200 */
[----:B------:R4:W1:Y:S04]  /*6540*/  LDSM.16.M88.4 R172, [R0+0x800] ;  /* 0x0008000000ac783b */ /* 0x0008680000000200 */
[----:B------:R4:W1:Y:S01]  /*6550*/  LDSM.16.M88.4 R176, [R0+0x1000] ;  /* 0x0010000000b0783b */ /* 0x0008620000000200 */
[----:B--2---:R-:W-:Y:S04]  /*6560*/  IADD3 R2, P2, R6, R2, RZ ;  /* 0x0000000206027210 */ /* 0x004fe80007f5e0ff */
[C---:B------:R-:W-:Y:S02]  /*6570*/  LEA R7, P1, R2.reuse, c[0x0][0x1f8], 0x1 ;  /* 0x00007e0002077a11 */ /* 0x040fe400078208ff */
[----:B---3--:R-:W-:Y:S02]  /*6580*/  IADD3.X R3, R5, R3, R4, P2, !PT ;  /* 0x0000000305037210 */ /* 0x008fe400017fe404 */
[----:B------:R-:W-:Y:S02]  /*6590*/  IADD3 R5, R249, 0xc0, RZ ;  /* 0x000000c0f9057810 */ /* 0x000fe40007ffe0ff */
[----:B------:R-:W-:Y:S02]  /*65a0*/  LEA.HI.X R6, R2, c[0x0][0x1fc], R3, 0x1, P1 ;  /* 0x00007f0002067a11 */ /* 0x000fe400008f0c03 */
[----:B------:R-:W-:Y:S01]  /*65b0*/  ISETP.GE.AND P2, PT, R5, c[0x0][0x1d4], PT ;  /* 0x0000750005007a0c */ /* 0x000fe20003f46270 */
[----:B------:R-:W-:-:S10]  /*65c0*/  BRA.DIV ~URZ, `(.L_x_3301) ;  /* 0x000094027f007947 */ /* 0x000fd4000b800000 */
[----:B-1--4-:R1:W2:Y:S02]  /*65d0*/  SHFL.IDX PT, R0, R6, RZ, 0x181f ;  /* 0x00181fff06007589 */ /* 0x0122a400000e0000 */
.L_x_3382:
[----:B------:R-:W-:Y:S01]  /*65e0*/  SHF.R.S32.HI R3, RZ, 0x1f, R249 ;  /* 0x0000001fff037819 */ /* 0x000fe200000114f9 */
[----:B------:R-:W3:Y:S01]  /*65f0*/  SHFL.IDX PT, R2, R7, RZ, 0x181f ;  /* 0x00181fff07027589 */ /* 0x000ee200000e0000 */
[C---:B------:R-:W-:Y:S01]  /*6600*/  IADD3 R12, R249.reuse, 0x40, RZ ;  /* 0x00000040f90c7810 */ /* 0x040fe20007ffe0ff */
[----:B------:R-:W-:Y:S01]  /*6610*/  BSSY B0, `(.L_x_3302) ;  /* 0x0000037000007945 */ /* 0x000fe20003800000 */
[C---:B------:R-:W-:Y:S02]  /*6620*/  IADD3 R13, R249.reuse, 0x40, RZ ;  /* 0x00000040f90d7810 */ /* 0x040fe40007ffe0ff */
[C---:B------:R-:W-:Y:S02]  /*6630*/  IADD3 R14, R249.reuse, 0xc0, RZ ;  /* 0x000000c0f90e7810 */ /* 0x040fe40007ffe0ff */
[----:B------:R-:W-:Y:S02]  /*6640*/  SHF.R.S32.HI R13, RZ, 0x1f, R13 ;  /* 0x0000001fff0d7819 */ /* 0x000fe4000001140d */
[----:B------:R-:W-:Y:S02]  /*6650*/  SHF.R.S32.HI R14, RZ, 0x1f, R14 ;  /* 0x0000001fff0e7819 */ /* 0x000fe4000001140e */
[C---:B---3--:R-:W-:Y:S04]  /*6660*/  LEA R4, P1, R249.reuse, R2, 0x1 ;  /* 0x00000002f9047211 */ /* 0x048fe800078208ff */
[C---:B--2---:R-:W-:Y:S02]  /*6670*/  LEA.HI.X R5, R249.reuse, R0, R3, 0x1, P1 ;  /* 0x00000000f9057211 */ /* 0x044fe400008f0c03 */
[C---:B------:R-:W-:Y:S03]  /*6680*/  IADD3 R3, R249.reuse, 0x80, RZ ;  /* 0x00000080f9037810 */ /* 0x040fe60007ffe0ff */
[----:B------:R-:W-:Y:S01]  /*6690*/  @!PT LDS RZ, [RZ] ;  /* 0x00000000fffff984 */ /* 0x000fe20000000800 */
[----:B------:R-:W-:Y:S01]  /*66a0*/  @!PT LDS RZ, [RZ] ;  /* 0x00000000fffff984 */ /* 0x000fe20000000800 */
[----:B------:R2:W-:Y:S02]  /*66b0*/  LDGSTS.E.BYPASS.LTC128B.128 [R248+0x4080], [R4.64], !P6 ;  /* 0x0408000004f87fae */ /* 0x0005e4000f101d46 */
[C---:B--2---:R-:W-:Y:S04]  /*66c0*/  LEA R4, P1, R12.reuse, R2, 0x1 ;  /* 0x000000020c047211 */ /* 0x044fe800078208ff */
[----:B------:R-:W-:Y:S02]  /*66d0*/  LEA.HI.X R5, R12, R0, R13, 0x1, P1 ;  /* 0x000000000c057211 */ /* 0x000fe400008f0c0d */
[C---:B------:R-:W-:Y:S02]  /*66e0*/  IADD3 R13, R249.reuse, 0xc0, RZ ;  /* 0x000000c0f90d7810 */ /* 0x040fe40007ffe0ff */
[----:B------:R-:W-:Y:S01]  /*66f0*/  IADD3 R12, R249, 0x80, RZ ;  /* 0x00000080f90c7810 */ /* 0x000fe20007ffe0ff */
[----:B------:R2:W-:Y:S03]  /*6700*/  LDGSTS.E.BYPASS.LTC128B.128 [R248+0x5880], [R4.64], !P5 ;  /* 0x0588000004f87fae */ /* 0x0005e6000e901d46 */
[----:B------:R-:W-:Y:S02]  /*6710*/  SHF.R.S32.HI R12, RZ, 0x1f, R12 ;  /* 0x0000001fff0c7819 */ /* 0x000fe4000001140c */
[C---:B--2---:R-:W-:Y:S04]  /*6720*/  LEA R4, P1, R3.reuse, R2, 0x1 ;  /* 0x0000000203047211 */ /* 0x044fe800078208ff */
[----:B------:R-:W-:Y:S02]  /*6730*/  LEA.HI.X R5, R3, R0, R12, 0x1, P1 ;  /* 0x0000000003057211 */ /* 0x000fe400008f0c0c */
[----:B------:R-:W2:Y:S01]  /*6740*/  S2R R12, SR_TID.X ;  /* 0x00000000000c7919 */ /* 0x000ea20000002100 */
[C---:B------:R-:W-:Y:S03]  /*6750*/  LEA R2, P1, R13.reuse, R2, 0x1 ;  /* 0x000000020d027211 */ /* 0x040fe600078208ff */
[----:B------:R3:W-:Y:S01]  /*6760*/  LDGSTS.E.BYPASS.LTC128B.128 [R248+0x7080], [R4.64], !P4 ;  /* 0x0708000004f87fae */ /* 0x0007e2000e101d46 */
[----:B------:R-:W-:Y:S05]  /*6770*/  LEA.HI.X R3, R13, R0, R14, 0x1, P1 ;  /* 0x000000000d037211 */ /* 0x000fea00008f0c0e */
[----:B------:R3:W-:Y:S01]  /*6780*/  LDGSTS.E.BYPASS.LTC128B.128 [R248+0x8880], [R2.64], !P2 ;  /* 0x0888000002f87fae */ /* 0x0007e2000d101d46 */
[----:B--2---:R-:W-:Y:S11]  /*6790*/  ISETP.GT.AND P1, PT, R12, 0x7f, PT ;  /* 0x0000007f0c00780c */ /* 0x004ff60003f24270 */
[----:B------:R-:W-:Y:S02]  /*67a0*/  @!UPT UIADD3 URZ, URZ, URZ, URZ ;  /* 0x0000003f3f3ff290 */ /* 0x000fe4000fffe03f */
[----:B------:R-:W-:-:S05]  /*67b0*/  @P1 BRA `(.L_x_3303) ;  /* 0x000001c000001947 */ /* 0x000fca0003800000 */
[----:B---3--:R-:W-:-:S05]  /*67c0*/  BRA.DIV ~URZ, `(.L_x_3304) ;  /* 0x000092627f007947 */ /* 0x008fca000b800000 */
[----:B------:R2:W3:Y:S04]  /*67d0*/  SHFL.IDX PT, R4, R6, 0x1, 0x181f ;  /* 0x00381f0006047f89 */ /* 0x0004e800000e0000 */
[----:B------:R2:W4:Y:S02]  /*67e0*/  SHFL.IDX PT, R0, R7, 0x1, 0x181f ;  /* 0x00381f0007007f89 */ /* 0x00052400000e0000 */
.L_x_3383:
[----:B-12---:R-:W-:Y:S02]  /*67f0*/  SHF.R.S32.HI R6, RZ, 0x1f, R249 ;  /* 0x0000001fff067819 */ /* 0x006fe400000114f9 */
[C---:B----4-:R-:W-:Y:S02]  /*6800*/  LEA R2, P1, R249.reuse, R0, 0x1 ;  /* 0x00000000f9027211 */ /* 0x050fe400078208ff */
[C---:B------:R-:W-:Y:S02]  /*6810*/  IADD3 R5, R249.reuse, 0x40, RZ ;  /* 0x00000040f9057810 */ /* 0x040fe40007ffe0ff */
[C---:B---3--:R-:W-:Y:S02]  /*6820*/  LEA.HI.X R3, R249.reuse, R4, R6, 0x1, P1 ;  /* 0x00000004f9037211 */ /* 0x048fe400008f0c06 */
        /* <DEDUP_REMOVED lines=11> */
[C---:B-1----:R-:W-:Y:S04]  /*68e0*/  LEA R2, P1, R5.reuse, R0, 0x1 ;  /* 0x0000000005027211 */ /* 0x042fe800078208ff */
[----:B------:R-:W-:Y:S02]  /*68f0*/  LEA.HI.X R3, R5, R4, R6, 0x1, P1 ;  /* 0x0000000405037211 */ /* 0x000fe400008f0c06 */
[----:B------:R-:W-:Y:S02]  /*6900*/  LEA R6, P1, R13, R0, 0x1 ;  /* 0x000000000d067211 */ /* 0x000fe400078208ff */
[----:B------:R-:W-:Y:S01]  /*6910*/  IADD3 R5, R249, 0xc0, RZ ;  /* 0x000000c0f9057810 */ /* 0x000fe20007ffe0ff */
[----:B------:R1:W-:Y:S01]  /*6920*/  LDGSTS.E.BYPASS.LTC128B.128 [R248+0x6880], [R2.64], !P5 ;  /* 0x0688000002f87fae */ /* 0x0003e2000e901d46 */
[----:B------:R-:W-:Y:S05]  /*6930*/  LEA.HI.X R7, R13, R4, R14, 0x1, P1 ;  /* 0x000000040d077211 */ /* 0x000fea00008f0c0e */
[----:B------:R2:W-:Y:S01]  /*6940*/  LDGSTS.E.BYPASS.LTC128B.128 [R248+0x8080], [R6.64], !P4 ;  /* 0x0808000006f87fae */ /* 0x0005e2000e101d46 */
[C---:B-1----:R-:W-:Y:S04]  /*6950*/  LEA R2, P1, R5.reuse, R0, 0x1 ;  /* 0x0000000005027211 */ /* 0x042fe800078208ff */
[----:B------:R-:W-:Y:S05]  /*6960*/  LEA.HI.X R3, R5, R4, R12, 0x1, P1 ;  /* 0x0000000405037211 */ /* 0x000fea00008f0c0c */
[----:B------:R2:W-:Y:S04]  /*6970*/  LDGSTS.E.BYPASS.LTC128B.128 [R248+0x9880], [R2.64], !P2 ;  /* 0x0988000002f87fae */ /* 0x0005e8000d101d46 */
.L_x_3303:
[----:B---3--:R-:W-:Y:S05]  /*6980*/  BSYNC B0 ;  /* 0x0000000000007941 */ /* 0x008fea0003800000 */
.L_x_3302:
[----:B------:R-:W3:Y:S01]  /*6990*/  S2R R132, SR_TID.X ;  /* 0x0000000000847919 */ /* 0x000ee20000002100 */
[----:B------:R-:W-:Y:S05]  /*69a0*/  IADD3 R0, R236, 0x40, RZ ;  /* 0x00000040ec007810 */ /* 0x000fea0007ffe0ff */
[----:B------:R-:W0:Y:S01]  /*69b0*/  LDGDEPBAR ;  /* 0x00000000000079af */ /* 0x000e220000000000 */
[----:B------:R-:W-:Y:S01]  /*69c0*/  WARPSYNC 0xffffffff ;  /* 0xffffffff00007948 */ /* 0x000fe20003800000 */
[C---:B-12---:R-:W-:Y:S01]  /*69d0*/  HMMA.16816.F32.BF16 R4, R160.reuse, R8, RZ ;  /* 0x00000008a004723c */ /* 0x046fe200000418ff */
[----:B------:R-:W-:Y:S03]  /*69e0*/  BSSY B0, `(.L_x_3305) ;  /* 0x00000f8000007945 */ /* 0x000fe60003800000 */
[----:B------:R-:W2:Y:S04]  /*69f0*/  LDL R2, [R1+0xc] ;  /* 0x00000c0001027983 */ /* 0x000ea80000100800 */
[C---:B------:R-:W-:Y:S08]  /*6a00*/  HMMA.16816.F32.BF16 R8, R160.reuse, R10, RZ ;  /* 0x0000000aa008723c */ /* 0x040ff000000418ff */
[C---:B------:R-:W-:Y:S08]  /*6a10*/  HMMA.16816.F32.BF16 R12, R160.reuse, R16, RZ ;  /* 0x00000010a00c723c */ /* 0x040ff000000418ff */
[C---:B------:R-:W-:Y:S08]  /*6a20*/  HMMA.16816.F32.BF16 R16, R160.reuse, R18, RZ ;  /* 0x00000012a010723c */ /* 0x040ff000000418ff */
[C---:B------:R-:W-:Y:S08]  /*6a30*/  HMMA.16816.F32.BF16 R20, R160.reuse, R24, RZ ;  /* 0x00000018a014723c */ /* 0x040ff000000418ff */
[----:B------:R-:W-:Y:S08]  /*6a40*/  HMMA.16816.F32.BF16 R24, R160, R26, RZ ;  /* 0x0000001aa018723c */ /* 0x000ff000000418ff */
[C---:B------:R-:W-:Y:S08]  /*6a50*/  HMMA.16816.F32.BF16 R4, R164.reuse, R168, R4 ;  /* 0x000000a8a404723c */ /* 0x040ff00000041804 */
[C---:B------:R-:W-:Y:S08]  /*6a60*/  HMMA.16816.F32.BF16 R8, R164.reuse, R170, R8 ;  /* 0x000000aaa408723c */ /* 0x040ff00000041808 */
[C---:B------:R-:W-:Y:S08]  /*6a70*/  HMMA.16816.F32.BF16 R12, R164.reuse, R172, R12 ;  /* 0x000000aca40c723c */ /* 0x040ff0000004180c */
[C---:B------:R-:W-:Y:S08]  /*6a80*/  HMMA.16816.F32.BF16 R16, R164.reuse, R174, R16 ;  /* 0x000000aea410723c */ /* 0x040ff00000041810 */
[C---:B------:R-:W-:Y:S08]  /*6a90*/  HMMA.16816.F32.BF16 R20, R164.reuse, R176, R20 ;  /* 0x000000b0a414723c */ /* 0x040ff00000041814 */
[----:B------:R-:W-:Y:S01]  /*6aa0*/  HMMA.16816.F32.BF16 R24, R164, R178, R24 ;  /* 0x000000b2a418723c */ /* 0x000fe20000041818 */
[----:B------:R-:W-:Y:S03]  /*6ab0*/  LDSM.16.M88.4 R176, [R237+0x4800] ;  /* 0x00480000edb0783b */ /* 0x000fe60000000200 */
[----:B---3--:R-:W-:Y:S04]  /*6ac0*/  SHF.R.S32.HI R3, RZ, 0x1f, R132 ;  /* 0x0000001fff037819 */ /* 0x008fe80000011484 */
[----:B------:R-:W-:Y:S04]  /*6ad0*/  LEA.HI R3, R3, R132, RZ, 0x3 ;  /* 0x0000008403037211 */ /* 0x000fe800078f18ff */
[----:B------:R-:W-:Y:S05]  /*6ae0*/  LOP3.LUT R3, R3, 0xfffffff8, RZ, 0xc0, !PT ;  /* 0xfffffff803037812 */ /* 0x000fea00078ec0ff */
[----:B------:R-:W-:Y:S05]  /*6af0*/  IMAD.IADD R3, R132, 0x1, -R3 ;  /* 0x0000000184037824 */ /* 0x000fea00078e0a03 */
[----:B------:R-:W-:Y:S11]  /*6b00*/  LOP3.LUT P1, RZ, R3, 0x4, RZ, 0xc0, !PT ;  /* 0x0000000403ff7812 */ /* 0x000ff6000782c0ff */
[----:B------:R-:W-:Y:S02]  /*6b10*/  @!UPT UIADD3 URZ, URZ, URZ, URZ ;  /* 0x0000003f3f3ff290 */ /* 0x000fe4000fffe03f */
[----:B------:R-:W-:Y:S05]  /*6b20*/  @P1 IADD3 R0, R236, -0x40, RZ ;  /* 0xffffffc0ec001810 */ /* 0x000fea0007ffe0ff */
[----:B------:R-:W1:Y:S06]  /*6b30*/  LDSM.16.M88.4 R168, [R0] ;  /* 0x0000000000a8783b */ /* 0x000e6c0000000200 */
[----:B------:R-:W3:Y:S01]  /*6b40*/  LDSM.16.M88.4 R172, [R0+0x800] ;  /* 0x0008000000ac783b */ /* 0x000ee20000000200 */
        /* <DEDUP_REMOVED lines=13> */
[C---:B------:R-:W-:Y:S01]  /*6c20*/  HMMA.16816.F32.BF16 R16, R184.reuse, R170, R16 ;  /* 0x000000aab810723c */ /* 0x040fe20000041810 */
[----:B------:R-:W1:Y:S07]  /*6c30*/  LDSM.16.M88.4 R168, [R236+0x1800] ;  /* 0x00180000eca8783b */ /* 0x000e6e0000000200 */
[C---:B---3--:R-:W-:Y:S08]  /*6c40*/  HMMA.16816.F32.BF16 R20, R184.reuse, R172, R20 ;  /* 0x000000acb814723c */ /* 0x048ff00000041814 */
[----:B------:R-:W-:Y:S01]  /*6c50*/  HMMA.16816.F32.BF16 R24, R184, R174, R24 ;  /* 0x000000aeb818723c */ /* 0x000fe20000041818 */
[----:B------:R-:W3:Y:S02]  /*6c60*/  LDSM.16.M88.4 R172, [R236+0x2000] ;  /* 0x00200000ecac783b */ /* 0x000ee40000000200 */
[----:B--2---:R-:W-:Y:S05]  /*6c70*/  ISETP.GT.AND P1, PT, R252, R2, PT ;  /* 0x00000002fc00720c */ /* 0x004fea0003f24270 */
[C---:B-1----:R-:W-:Y:S08]  /*6c80*/  HMMA.16816.F32.BF16 R4, R188.reuse, R168, R4 ;  /* 0x000000a8bc04723c */ /* 0x042ff00000041804 */
[C---:B------:R-:W-:Y:S01]  /*6c90*/  HMMA.16816.F32.BF16 R8, R188.reuse, R170, R8 ;  /* 0x000000aabc08723c */ /* 0x040fe20000041808 */
[----:B------:R-:W1:Y:S07]  /*6ca0*/  LDSM.16.M88.4 R168, [R236+0x2800] ;  /* 0x00280000eca8783b */ /* 0x000e6e0000000200 */
[C---:B---3--:R-:W-:Y:S08]  /*6cb0*/  HMMA.16816.F32.BF16 R12, R188.reuse, R172, R12 ;  /* 0x000000acbc0c723c */ /* 0x048ff0000004180c */
        /* <DEDUP_REMOVED lines=94> */
[----:B------:R-:W1:Y:S01]  /*72a0*/  LDSM.16.M88.4 R168, [R237+0x5000] ;  /* 0x00500000eda8783b */ /* 0x000e620000000200 */
[----:B------:R-:W-:Y:S05]  /*72b0*/  DEPBAR.LE SB0, 0x0 ;  /* 0x000080000000791a */ /* 0x000fea0000000000 */
[----:B------:R-:W-:Y:S01]  /*72c0*/  BAR.SYNC.DEFER_BLOCKING 0x0 ;  /* 0x0000000000007b1d */ /* 0x000fe20000010000 */
[C---:B------:R-:W-:Y:S08]  /*72d0*/  HMMA.16816.F32.BF16 R4, R232.reuse, R176, R4 ;  /* 0x000000b0e804723c */ /* 0x040ff00000041804 */
[C---:B------:R-:W-:Y:S08]  /*72e0*/  HMMA.16816.F32.BF16 R8, R232.reuse, R178, R8 ;  /* 0x000000b2e808723c */ /* 0x040ff00000041808 */
[C---:B-1----:R-:W-:Y:S08]  /*72f0*/  HMMA.16816.F32.BF16 R12, R232.reuse, R168, R12 ;  /* 0x000000a8e80c723c */ /* 0x042ff0000004180c */
[C---:B------:R-:W-:Y:S08]  /*7300*/  HMMA.16816.F32.BF16 R16, R232.reuse, R170, R16 ;  /* 0x000000aae810723c */ /* 0x040ff00000041810 */
[C---:B------:R-:W-:Y:S08]  /*7310*/  HMMA.16816.F32.BF16 R20, R232.reuse, R172, R20 ;  /* 0x000000ace814723c */ /* 0x040ff00000041814 */
[----:B------:R-:W-:Y:S01]  /*7320*/  HMMA.16816.F32.BF16 R24, R232, R174, R24 ;  /* 0x000000aee818723c */ /* 0x000fe20000041818 */
[----:B------:R-:W-:Y:S07]  /*7330*/  @!UPT UIADD3 URZ, URZ, URZ, URZ ;  /* 0x0000003f3f3ff290 */ /* 0x000fee000fffe03f */
[----:B------:R-:W-:-:S11]  /*7340*/  @!P1 BRA `(.L_x_3306) ;  /* 0x0000061000009947 */ /* 0x000fd60003800000 */
[----:B------:R-:W-:Y:S01]  /*7350*/  IMAD.MOV.U32 R0, RZ, RZ, 0x1 ;  /* 0x00000001ff007424 */ /* 0x000fe200078e00ff */
[----:B------:R-:W-:Y:S01]  /*7360*/  SHF.R.S32.HI R177, RZ, 0x1f, R132 ;  /* 0x0000001fffb17819 */ /* 0x000fe20000011484 */
[----:B------:R-:W2:Y:S01]  /*7370*/  LDL R2, [R1+0x10] ;  /* 0x0000100001027983 */ /* 0x000ea20000100800 */
[----:B------:R-:W-:Y:S02]  /*7380*/  IMAD.MOV.U32 R250, RZ, RZ, RZ ;  /* 0x000000fffffa7224 */ /* 0x000fe400078e00ff */
[----:B------:R-:W-:Y:S01]  /*7390*/  LEA.HI R177, R177, R132, RZ, 0x3 ;  /* 0x00000084b1b17211 */ /* 0x000fe200078f18ff */
[----:B------:R-:W3:Y:S01]  /*73a0*/  LDL.64 R178, [R1+0x20] ;  /* 0x0000200001b27983 */ /* 0x000ee20000100a00 */
[----:B------:R-:W-:Y:S02]  /*73b0*/  ISETP.NE.AND P1, PT, R0, c[0x0][0x2b8], PT ;  /* 0x0000ae0000007a0c */ /* 0x000fe40003f25270 */
[----:B------:R-:W-:Y:S03]  /*73c0*/  SHF.R.S32.HI R177, RZ, 0x3, R177 ;  /* 0x00000003ffb17819 */ /* 0x000fe600000114b1 */
[----:B------:R-:W4:Y:S02]  /*73d0*/  LDL R176, [R1+0x34] ;  /* 0x0000340001b07983 */ /* 0x000f240000100800 */
[----:B------:R-:W-:Y:S02]  /*73e0*/  IMAD R0, R3, 0x20, R177 ;  /* 0x0000002003007824 */ /* 0x000fe400078e02b1 */
[----:B------:R-:W5:Y:S06]  /*73f0*/  LDL.64 R170, [R1+0x18] ;  /* 0x0000180001aa7983 */ /* 0x000f6c0000100a00 */
[----:B------:R-:W4:Y:S01]  /*7400*/  LDL R168, [R1+0x30] ;  /* 0x0000300001a87983 */ /* 0x000f220000100800 */
[----:B--2---:R-:W-:Y:S05]  /*7410*/  IMAD R2, R252, 0x30, R2 ;  /* 0x00000030fc027824 */ /* 0x004fea00078e0202 */
[----:B------:R-:W-:Y:S05]  /*7420*/  IADD3 R2, R2, -0x30, R0 ;  /* 0xffffffd002027810 */ /* 0x000fea0007ffe000 */
        /* <DEDUP_REMOVED lines=18> */
[----:B-----5:R-:W-:Y:S03]  /*7550*/  IADD3 R0, P1, R170, R2, RZ ;  /* 0x00000002aa007210 */ /* 0x020fe60007f3e0ff */
[----:B------:R-:W-:Y:S05]  /*7560*/  IMAD R132, R250, c[0x0][0x1f4], R132 ;  /* 0x00007d00fa847a24 */ /* 0x000fea00078e0284 */
[----:B------:R-:W-:Y:S02]  /*7570*/  IADD3.X R2, R168, R3, R132, P1, !PT ;  /* 0x00000003a8027210 */ /* 0x000fe40000ffe484 */
[C---:B------:R-:W-:Y:S02]  /*7580*/  LEA R172, P1, R0.reuse, c[0x0][0x1c8], 0x1 ;  /* 0x0000720000ac7a11 */ /* 0x040fe400078208ff */
[----:B------:R-:W-:Y:S02]  /*7590*/  IADD3 R168, -R177, 0x30, RZ ;  /* 0x00000030b1a87810 */ /* 0x000fe40007ffe1ff */
[----:B------:R-:W-:Y:S02]  /*75a0*/  LEA.HI.X R169, R0, c[0x0][0x1cc], R2, 0x1, P1 ;  /* 0x0000730000a97a11 */ /* 0x000fe400008f0c02 */
[----:B------:R-:W-:Y:S01]  /*75b0*/  ISETP.GE.AND P1, PT, R168, 0x1, PT ;  /* 0x00000001a800780c */ /* 0x000fe20003f26270 */
[----:B------:R-:W-:-:S10]  /*75c0*/  BRA.DIV ~URZ, `(.L_x_3307) ;  /* 0x000085227f007947 */ /* 0x000fd4000b800000 */
[----:B------:R1:W2:Y:S02]  /*75d0*/  SHFL.IDX PT, R132, R169, RZ, 0x181f ;  /* 0x00181fffa9847589 */ /* 0x0002a400000e0000 */
.L_x_3384:
[----:B------:R-:W-:-:S05]  /*75e0*/  BRA.DIV ~URZ, `(.L_x_3308) ;  /* 0x000085727f007947 */ /* 0x000fca000b800000 */
[----:B------:R3:W4:Y:S02]  /*75f0*/  SHFL.IDX PT, R0, R172, RZ, 0x181f ;  /* 0x00181fffac007589 */ /* 0x00072400000e0000 */
.L_x_3385:
[----:B------:R-:W-:Y:S02]  /*7600*/  SHF.R.S32.HI R171, RZ, 0x1f, R249 ;  /* 0x0000001fffab7819 */ /* 0x000fe400000114f9 */
[C---:B----4-:R-:W-:Y:S02]  /*7610*/  @P1 LEA R2, P3, R249.reuse, R0, 0x1 ;  /* 0x00000000f9021211 */ /* 0x050fe400078608ff */
[C---:B------:R-:W-:Y:S02]  /*7620*/  IADD3 R170, R249.reuse, 0x40, RZ ;  /* 0x00000040f9aa7810 */ /* 0x040fe40007ffe0ff */
[C---:B--2---:R-:W-:Y:S02]  /*7630*/  @P1 LEA.HI.X R3, R249.reuse, R132, R171, 0x1, P3 ;  /* 0x00000084f9031211 */ /* 0x044fe400018f0cab */
        /* <DEDUP_REMOVED lines=23> */
[----:B------:R2:W1:Y:S04]  /*77b0*/  SHFL.IDX PT, R132, R169, 0x1, 0x181f ;  /* 0x00381f00a9847f89 */ /* 0x00046800000e0000 */
[----:B------:R2:W3:Y:S02]  /*77c0*/  SHFL.IDX PT, R0, R172, 0x1, 0x181f ;  /* 0x00381f00ac007f89 */ /* 0x0004e400000e0000 */
.L_x_3386:
[----:B-12---:R-:W-:Y:S02]  /*77d0*/  SHF.R.S32.HI R169, RZ, 0x1f, R249 ;  /* 0x0000001fffa97819 */ /* 0x006fe400000114f9 */
[C---:B---34-:R-:W-:Y:S02]  /*77e0*/  @P1 LEA R2, P3, R249.reuse, R0, 0x1 ;  /* 0x00000000f9021211 */ /* 0x058fe400078608ff */
[C---:B------:R-:W-:Y:S02]  /*77f0*/  IADD3 R168, R249.reuse, 0x40, RZ ;  /* 0x00000040f9a87810 */ /* 0x040fe40007ffe0ff */
[C---:B------:R-:W-:Y:S02]  /*7800*/  @P1 LEA.HI.X R3, R249.reuse, R132, R169, 0x1, P3 ;  /* 0x00000084f9031211 */ /* 0x040fe400018f0ca9 */
        /* <DEDUP_REMOVED lines=12> */
[C---:B-1----:R-:W-:Y:S04]  /*78d0*/  @P1 LEA R2, P3, R168.reuse, R0, 0x1 ;  /* 0x00000000a8021211 */ /* 0x042fe800078608ff */
[----:B------:R-:W-:Y:S02]  /*78e0*/  @P1 LEA.HI.X R3, R168, R132, R169, 0x1, P3 ;  /* 0x00000084a8031211 */ /* 0x000fe400018f0ca9 */
[C---:B------:R-:W-:Y:S03]  /*78f0*/  @P1 LEA R168, P3, R172.reuse, R0, 0x1 ;  /* 0x00000000aca81211 */ /* 0x040fe600078608ff */
[----:B------:R1:W-:Y:S01]  /*7900*/  @P1 LDGSTS.E.BYPASS.LTC128B.128 [R248+0x16880], [R2.64], !P5 ;  /* 0x1688000002f81fae */ /* 0x0003e2000e901d46 */
[----:B------:R-:W-:Y:S05]  /*7910*/  @P1 LEA.HI.X R169, R172, R132, R173, 0x1, P3 ;  /* 0x00000084aca91211 */ /* 0x000fea00018f0cad */
[----:B------:R2:W-:Y:S01]  /*7920*/  @P1 LDGSTS.E.BYPASS.LTC128B.128 [R248+0x18080], [R168.64], !P4 ;  /* 0x18080000a8f81fae */ /* 0x0005e2000e101d46 */
[C---:B-1----:R-:W-:Y:S04]  /*7930*/  @P1 LEA R2, P3, R170.reuse, R0, 0x1 ;  /* 0x00000000aa021211 */ /* 0x042fe800078608ff */
[----:B------:R-:W-:Y:S05]  /*7940*/  @P1 LEA.HI.X R3, R170, R132, R171, 0x1, P3 ;  /* 0x00000084aa031211 */ /* 0x000fea00018f0cab */
[----:B------:R2:W-:Y:S04]  /*7950*/  @P1 LDGSTS.E.BYPASS.LTC128B.128 [R248+0x19880], [R2.64], !P2 ;  /* 0x1988000002f81fae */ /* 0x0005e8000d101d46 */
.L_x_3306:
[----:B------:R-:W-:Y:S05]  /*7960*/  BSYNC B0 ;  /* 0x0000000000007941 */ /* 0x000fea0003800000 */
.L_x_3305:
[----:B--2---:R-:W-:Y:S01]  /*7970*/  FMNMX.FTZ R2, R4, R134, !PT ;  /* 0x0000008604027209 */ /* 0x004fe20007810000 */
        /* <DEDUP_REMOVED lines=26> */
.L_x_3387:
[----:B-12---:R-:W-:Y:S01]  /*7b20*/  FMNMX.FTZ R132, R132, R0, !PT ;  /* 0x0000000084847209 */ /* 0x006fe20007810000 */
[----:B------:R-:W-:-:S05]  /*7b30*/  BRA.DIV ~URZ, `(.L_x_3311) ;  /* 0x000081827f007947 */ /* 0x000fca000b800000 */
[----:B------:R-:W1:Y:S02]  /*7b40*/  SHFL.BFLY PT, R0, R132, 0x1, 0x1f ;  /* 0x0c201f0084007f89 */ /* 0x000e6400000e0000 */
[----:B-1----:R-:W-:Y:S02]  /*7b50*/  FMNMX.FTZ R134, R132, R0, !PT ;  /* 0x0000000084867209 */ /* 0x002fe40007810000 */
[----:B------:R-:W1:Y:S02]  /*7b60*/  SHFL.BFLY PT, R0, R168, 0x2, 0x1f ;  /* 0x0c401f00a8007f89 */ /* 0x000e6400000e0000 */
[----:B-1----:R-:W-:Y:S05]  /*7b70*/  FMNMX.FTZ R132, R168, R0, !PT ;  /* 0x00000000a8847209 */ /* 0x002fea0007810000 */
[----:B------:R1:W2:Y:S02]  /*7b80*/  SHFL.BFLY PT, R0, R132, 0x1, 0x1f ;  /* 0x0c201f0084007f89 */ /* 0x0002a400000e0000 */
.L_x_3388:
        /* <DEDUP_REMOVED lines=16> */
[--C-:B------:R-:W-:Y:S01]  /*7c90*/  FFMA.FTZ R17, R24, c[0x0][0x2d0], -R132.reuse ;  /* 0x0000b40018117a23 */ /* 0x100fe20000010884 */
[----:B------:R-:W-:Y:S01]  /*7ca0*/  MOV R24, R169 ;  /* 0x000000a900187202 */ /* 0x000fe20000000f00 */
[--C-:B------:R-:W-:Y:S02]  /*7cb0*/  FFMA.FTZ R20, R20, c[0x0][0x2d0], -R132.reuse ;  /* 0x0000b40014147a23 */ /* 0x100fe40000010884 */
[--C-:B------:R-:W-:Y:S02]  /*7cc0*/  FFMA.FTZ R177, R16, c[0x0][0x2d0], -R132.reuse ;  /* 0x0000b40010b17a23 */ /* 0x100fe40000010884 */
[----:B------:R-:W-:Y:S01]  /*7cd0*/  FFMA.FTZ R132, R25, c[0x0][0x2d0], -R132 ;  /* 0x0000b40019847a23 */ /* 0x000fe20000010884 */
[----:B------:R-:W-:Y:S01]  /*7ce0*/  MUFU.EX2 R8, R135 ;  /* 0x0000008700087308 */ /* 0x000fe20000000800 */
[----:B------:R-:W-:Y:S09]  /*7cf0*/  MOV R21, R20 ;  /* 0x0000001400157202 */ /* 0x000ff20000000f00 */
[----:B------:R-:W-:Y:S10]  /*7d00*/  MUFU.EX2 R13, R5 ;  /* 0x00000005000d7308 */ /* 0x000ff40000000800 */
[----:B------:R1:W2:Y:S10]  /*7d10*/  MUFU.EX2 R12, R4 ;  /* 0x00000004000c7308 */ /* 0x0002b40000000800 */
[----:B------:R-:W-:Y:S01]  /*7d20*/  MUFU.EX2 R132, R132 ;  /* 0x0000008400847308 */ /* 0x000fe20000000800 */
[----:B-1----:R-:W-:Y:S04]  /*7d30*/  FMUL.FTZ R4, R3, c[0x0][0x2d0] ;  /* 0x0000b40003047a20 */ /* 0x002fe80000410000 */
[--C-:B------:R-:W-:Y:S02]  /*7d40*/  FFMA.FTZ R6, R6, c[0x0][0x2d0], -R4.reuse ;  /* 0x0000b40006067a23 */ /* 0x100fe40000010804 */
[--C-:B------:R-:W-:Y:S03]  /*7d50*/  FFMA.FTZ R20, R23, c[0x0][0x2d0], -R4.reuse ;  /* 0x0000b40017147a23 */ /* 0x100fe60000010804 */
[----:B------:R-:W-:Y:S01]  /*7d60*/  MUFU.EX2 R169, R6 ;  /* 0x0000000600a97308 */ /* 0x000fe20000000800 */
        /* <DEDUP_REMOVED lines=9> */
[----:B---3--:R-:W-:Y:S01]  /*7e00*/  FFMA.FTZ R0, R2, R170, R9 ;  /* 0x000000aa02007223 */ /* 0x008fe20000010009 */
[----:B--2---:R-:W-:Y:S01]  /*7e10*/  F2FP.BF16.PACK_AB R170, R12, R13 ;  /* 0x0000000d0caa723e */ /* 0x004fe200000010ff */
[----:B------:R-:W-:Y:S01]  /*7e20*/  FMUL.FTZ R28, R2, R28 ;  /* 0x0000001c021c7220 */ /* 0x000fe20000410000 */
[C---:B------:R-:W-:Y:S01]  /*7e30*/  F2FP.BF16.PACK_AB R168, R8.reuse, R9 ;  /* 0x0000000908a8723e */ /* 0x040fe200000010ff */
[----:B------:R-:W-:Y:S02]  /*7e40*/  FADD.FTZ R5, R8, R0 ;  /* 0x0000000008057221 */ /* 0x000fe40000010000 */
[----:B------:R-:W-:Y:S02]  /*7e50*/  FADD.FTZ R0, -R3, R133 ;  /* 0x0000008503007221 */ /* 0x000fe40000010100 */
[----:B------:R-:W-:Y:S02]  /*7e60*/  FADD.FTZ R5, R13, R5 ;  /* 0x000000050d057221 */ /* 0x000fe40000010000 */
[----:B------:R-:W-:Y:S02]  /*7e70*/  FMUL.FTZ R0, R0, c[0x0][0x2d0] ;  /* 0x0000b40000007a20 */ /* 0x000fe40000410000 */
[----:B------:R-:W-:Y:S02]  /*7e80*/  FADD.FTZ R171, R12, R5 ;  /* 0x000000050cab7221 */ /* 0x000fe40000010000 */
[C---:B------:R-:W-:Y:S02]  /*7e90*/  FMUL.FTZ R12, R2.reuse, R148 ;  /* 0x00000094020c7220 */ /* 0x040fe40000410000 */
[----:B------:R-:W2:Y:S01]  /*7ea0*/  LDL.LU R148, [R1+0x8] ;  /* 0x0000080001947983 */ /* 0x000ea20000300800 */
[----:B------:R-:W1:Y:S01]  /*7eb0*/  MUFU.EX2 R0, R0 ;  /* 0x0000000000007308 */ /* 0x000e620000000800 */
        /* <DEDUP_REMOVED lines=8> */
[----:B------:R-:W-:Y:S01]  /*7f40*/  MOV R140, R24 ;  /* 0x00000018008c7202 */ /* 0x000fe20000000f00 */
[C---:B------:R-:W-:Y:S02]  /*7f50*/  FMUL.FTZ R24, R2.reuse, R136 ;  /* 0x0000008802187220 */ /* 0x040fe40000410000 */
[----:B------:R-:W-:Y:S01]  /*7f60*/  FMUL.FTZ R13, R2, R149 ;  /* 0x00000095020d7220 */ /* 0x000fe20000410000 */
[----:B------:R-:W-:Y:S01]  /*7f70*/  MOV R149, R16 ;  /* 0x0000001000957202 */ /* 0x000fe20000000f00 */
[----:B------:R-:W-:Y:S02]  /*7f80*/  FFMA.FTZ R133, R10, c[0x0][0x2d0], -R4 ;  /* 0x0000b4000a857a23 */ /* 0x000fe40000010804 */
[C---:B------:R-:W-:Y:S02]  /*7f90*/  FMUL.FTZ R4, R2.reuse, R156 ;  /* 0x0000009c02047220 */ /* 0x040fe40000410000 */
[----:B------:R3:W-:Y:S01]  /*7fa0*/  MUFU.EX2 R156, R7 ;  /* 0x00000007009c7308 */ /* 0x0007e20000000800 */
[C---:B------:R-:W-:Y:S01]  /*7fb0*/  FMUL.FTZ R16, R2.reuse, R144 ;  /* 0x0000009002107220 */ /* 0x040fe20000410000 */
[----:B------:R-:W-:Y:S01]  /*7fc0*/  MOV R144, R17 ;  /* 0x0000001100907202 */ /* 0x000fe20000000f00 */
[----:B------:R-:W-:Y:S01]  /*7fd0*/  FMUL.FTZ R17, R2, R145 ;  /* 0x0000009102117220 */ /* 0x000fe20000410000 */
[----:B------:R-:W-:Y:S01]  /*7fe0*/  MOV R145, R21 ;  /* 0x0000001500917202 */ /* 0x000fe20000000f00 */
[C---:B-1----:R-:W-:Y:S02]  /*7ff0*/  FMUL.FTZ R26, R0.reuse, R138 ;  /* 0x0000008a001a7220 */ /* 0x042fe40000410000 */
[C---:B------:R-:W-:Y:S02]  /*8000*/  FMUL.FTZ R27, R0.reuse, R139 ;  /* 0x0000008b001b7220 */ /* 0x040fe40000410000 */
[----:B------:R-:W1:Y:S01]  /*8010*/  LDSM.16.MT88.4 R136, [R238] ;  /* 0x00000000ee88783b */ /* 0x000e620000004200 */
        /* <DEDUP_REMOVED lines=11> */
[----:B------:R-:W4:Y:S01]  /*80d0*/  MUFU.EX2 R150, R135 ;  /* 0x0000008700967308 */ /* 0x000f220000000800 */
[----:B---3--:R-:W-:Y:S01]  /*80e0*/  FMUL.FTZ R7, R0, R159 ;  /* 0x0000009f00077220 */ /* 0x008fe20000410000 */
[----:B------:R-:W-:Y:S01]  /*80f0*/  MOV R159, R144 ;  /* 0x00000090009f7202 */ /* 0x000fe20000000f00 */
[----:B------:R-:W-:Y:S02]  /*8100*/  FMUL.FTZ R21, R2, R141 ;  /* 0x0000008d02157220 */ /* 0x000fe40000410000 */
[C---:B------:R-:W-:Y:S02]  /*8110*/  FMUL.FTZ R22, R0.reuse, R142 ;  /* 0x0000008e00167220 */ /* 0x040fe40000410000 */
[----:B------:R-:W-:Y:S02]  /*8120*/  FMUL.FTZ R23, R0, R143 ;  /* 0x0000008f00177220 */ /* 0x000fe40000410000 */
[----:B------:R-:W-:Y:S01]  /*8130*/  FMUL.FTZ R29, R2, R29 ;  /* 0x0000001d021d7220 */ /* 0x000fe20000410000 */
[----:B------:R-:W-:Y:S01]  /*8140*/  LDSM.16.MT88.4 R140, [R238+0x800] ;  /* 0x00080000ee8c783b */ /* 0x000fe20000004200 */
[C---:B------:R-:W-:Y:S01]  /*8150*/  FMUL.FTZ R30, R0.reuse, R30 ;  /* 0x0000001e001e7220 */ /* 0x040fe20000410000 */
[----:B------:R-:W-:Y:S01]  /*8160*/  MUFU.EX2 R144, R177 ;  /* 0x000000b100907308 */ /* 0x000fe20000000800 */
[----:B------:R-:W-:Y:S02]  /*8170*/  FMUL.FTZ R31, R0, R31 ;  /* 0x0000001f001f7220 */ /* 0x000fe40000410000 */
[C---:B------:R-:W-:Y:S02]  /*8180*/  FMUL.FTZ R32, R2.reuse, R32 ;  /* 0x0000002002207220 */ /* 0x040fe40000410000 */
[----:B------:R-:W-:Y:S02]  /*8190*/  FMUL.FTZ R33, R2, R33 ;  /* 0x0000002102217220 */ /* 0x000fe40000410000 */
[C---:B------:R-:W-:Y:S02]  /*81a0*/  FMUL.FTZ R34, R0.reuse, R34 ;  /* 0x0000002200227220 */ /* 0x040fe40000410000 */
[----:B------:R-:W-:Y:S01]  /*81b0*/  FMUL.FTZ R35, R0, R35 ;  /* 0x0000002300237220 */ /* 0x000fe20000410000 */
[----:B------:R-:W3:Y:S01]  /*81c0*/  MUFU.EX2 R133, R179 ;  /* 0x000000b300857308 */ /* 0x000ee20000000800 */
[----:B------:R-:W-:Y:S01]  /*81d0*/  FMUL.FTZ R36, R2, R36 ;  /* 0x0000002402247220 */ /* 0x000fe20000410000 */
[----:B----4-:R-:W-:Y:S01]  /*81e0*/  F2FP.BF16.PACK_AB R171, R150, R149 ;  /* 0x0000009596ab723e */ /* 0x010fe200000010ff */
        /* <DEDUP_REMOVED lines=98> */
[----:B------:R-:W4:Y:S01]  /*8810*/  MUFU.EX2 R2, R178 ;  /* 0x000000b200027308 */ /* 0x000f220000000800 */
[C---:B------:R-:W-:Y:S02]  /*8820*/  FMUL.FTZ R126, R0.reuse, R126 ;  /* 0x0000007e007e7220 */ /* 0x040fe40000410000 */
[C---:B------:R-:W-:Y:S02]  /*8830*/  FMUL.FTZ R127, R0.reuse, R127 ;  /* 0x0000007f007f7220 */ /* 0x040fe40000410000 */
[C---:B------:R-:W-:Y:S02]  /*8840*/  FMUL.FTZ R130, R0.reuse, R130 ;  /* 0x0000008200827220 */ /* 0x040fe40000410000 */
[C---:B------:R-:W-:Y:S03]  /*8850*/  FMUL.FTZ R131, R0.reuse, R131 ;  /* 0x0000008300837220 */ /* 0x040fe60000410000 */
[----:B------:R-:W5:Y:S10]  /*8860*/  MUFU.EX2 R178, R172 ;  /* 0x000000ac00b27308 */ /* 0x000f740000000800 */
[----:B------:R-:W1:Y:S01]  /*8870*/  MUFU.EX2 R172, R152 ;  /* 0x0000009800ac7308 */ /* 0x000e620000000800 */
[----:B--2---:R-:W-:Y:S01]  /*8880*/  FFMA.FTZ R148, R0, R148, R169 ;  /* 0x0000009400947223 */ /* 0x004fe200000100a9 */
[----:B------:R-:W-:Y:S01]  /*8890*/  F2FP.BF16.PACK_AB R169, R156, R169 ;  /* 0x000000a99ca9723e */ /* 0x000fe200000010ff */
[----:B---3--:R-:W-:Y:S01]  /*88a0*/  FADD.FTZ R0, R133, R155 ;  /* 0x0000009b85007221 */ /* 0x008fe20000010000 */
[----:B------:R-:W-:Y:S03]  /*88b0*/  MOV R155, R145 ;  /* 0x00000091009b7202 */ /* 0x000fe60000000f00 */
[----:B----4-:R-:W-:Y:S02]  /*88c0*/  FADD.FTZ R0, R2, R0 ;  /* 0x0000000002007221 */ /* 0x010fe40000010000 */
[C---:B-1----:R-:W-:Y:S05]  /*88d0*/  HMMA.16816.F32.BF16 R4, R168.reuse, R136, R4 ;  /* 0x00000088a804723c */ /* 0x042fea0000041804 */
[----:B------:R-:W-:Y:S03]  /*88e0*/  FADD.FTZ R0, R144, R0 ;  /* 0x0000000090007221 */ /* 0x000fe60000010000 */
[C---:B------:R-:W-:Y:S01]  /*88f0*/  HMMA.16816.F32.BF16 R8, R168.reuse, R138, R8 ;  /* 0x0000008aa808723c */ /* 0x040fe20000041808 */
[----:B------:R-:W1:Y:S03]  /*8900*/  LDSM.16.MT88.4 R136, [R240] ;  /* 0x00000000f088783b */ /* 0x000e660000004200 */
[C---:B------:R-:W-:Y:S04]  /*8910*/  FADD.FTZ R0, R135.reuse, R0 ;  /* 0x0000000087007221 */ /* 0x040fe80000010000 */
        /* <DEDUP_REMOVED lines=46> */
[----:B-----5:R-:W-:Y:S03]  /*8c00*/  F2FP.BF16.PACK_AB R137, R178, R179 ;  /* 0x000000b3b289723e */ /* 0x020fe600000010ff */
[----:B------:R-:W-:Y:S02]  /*8c10*/  F2FP.BF16.PACK_AB R138, R135, R144 ;  /* 0x00000090878a723e */ /* 0x000fe400000010ff */
[----:B------:R-:W2:Y:S02]  /*8c20*/  LDSM.16.MT88.4 R144, [R240+0x800] ;  /* 0x00080000f090783b */ /* 0x000ea40000004200 */
[----:B------:R-:W3:Y:S01]  /*8c30*/  MUFU.EX2 R2, R154 ;  /* 0x0000009a00027308 */ /* 0x000ee20000000800 */
[----:B------:R-:W-:Y:S02]  /*8c40*/  F2FP.BF16.PACK_AB R139, R176, R177 ;  /* 0x000000b1b08b723e */ /* 0x000fe400000010ff */
[----:B------:R-:W-:Y:S02]  /*8c50*/  F2FP.BF16.PACK_AB R169, R175, R174 ;  /* 0x000000aeafa9723e */ /* 0x000fe400000010ff */
[----:B------:R-:W-:Y:S03]  /*8c60*/  F2FP.BF16.PACK_AB R171, R173, R172 ;  /* 0x000000acadab723e */ /* 0x000fe600000010ff */
[C---:B------:R-:W-:Y:S02]  /*8c70*/  HMMA.16816.F32.BF16 R4, R136.reuse, R140, R4 ;  /* 0x0000008c8804723c */ /* 0x040fe40000041804 */
[----:B------:R-:W4:Y:S03]  /*8c80*/  MUFU.EX2 R135, R159 ;  /* 0x0000009f00877308 */ /* 0x000f260000000800 */
[----:B-1----:R-:W-:Y:S03]  /*8c90*/  FADD.FTZ R0, R133, R0 ;  /* 0x0000000085007221 */ /* 0x002fe60000010000 */
[C---:B------:R-:W-:Y:S01]  /*8ca0*/  HMMA.16816.F32.BF16 R8, R136.reuse, R142, R8 ;  /* 0x0000008e8808723c */ /* 0x040fe20000041808 */
[----:B------:R-:W1:Y:S03]  /*8cb0*/  LDSM.16.MT88.4 R140, [R239+0x800] ;  /* 0x00080000ef8c783b */ /* 0x000e660000004200 */
[C---:B---3--:R-:W-:Y:S05]  /*8cc0*/  F2FP.BF16.PACK_AB R168, R2.reuse, R133 ;  /* 0x0000008502a8723e */ /* 0x048fea00000010ff */
[----:B------:R-:W-:Y:S03]  /*8cd0*/  LDSM.16.MT88.4 R152, [R238+0x1000] ;  /* 0x00100000ee98783b */ /* 0x000fe60000004200 */
[----:B------:R-:W-:Y:S02]  /*8ce0*/  FADD.FTZ R0, R2, R0 ;  /* 0x0000000002007221 */ /* 0x000fe40000010000 */
[----:B------:R-:W-:Y:S03]  /*8cf0*/  FADD.FTZ R2, R156, R148 ;  /* 0x000000949c027221 */ /* 0x000fe60000010000 */
[----:B------:R-:W3:Y:S01]  /*8d00*/  LDL R133, [R1+0xc] ;  /* 0x00000c0001857983 */ /* 0x000ee20000100800 */
[----:B----4-:R-:W-:Y:S01]  /*8d10*/  FADD.FTZ R0, R135, R0 ;  /* 0x0000000087007221 */ /* 0x010fe20000010000 */
[C---:B------:R-:W-:Y:S01]  /*8d20*/  F2FP.BF16.PACK_AB R170, R132.reuse, R135 ;  /* 0x0000008784aa723e */ /* 0x040fe200000010ff */
[C---:B--2---:R-:W-:Y:S03]  /*8d30*/  HMMA.16816.F32.BF16 R12, R136.reuse, R144, R12 ;  /* 0x00000090880c723c */ /* 0x044fe6000004180c */
[----:B------:R-:W-:Y:S01]  /*8d40*/  FADD.FTZ R0, R132, R0 ;  /* 0x0000000084007221 */ /* 0x000fe20000010000 */
[----:B------:R-:W-:Y:S04]  /*8d50*/  MOV R132, R150 ;  /* 0x0000009600847202 */ /* 0x000fe80000000f00 */
[C---:B------:R-:W-:Y:S01]  /*8d60*/  HMMA.16816.F32.BF16 R16, R136.reuse, R146, R16 ;  /* 0x000000928810723c */ /* 0x040fe20000041810 */
[----:B------:R-:W2:Y:S08]  /*8d70*/  LDSM.16.MT88.4 R144, [R241+0x800] ;  /* 0x00080000f190783b */ /* 0x000eb00000004200 */
[----:B------:R4:W-:Y:S01]  /*8d80*/  STL [R1+0x4], R0 ;  /* 0x0000040001007387 */ /* 0x0009e20000100800 */
[C---:B-1----:R-:W-:Y:S08]  /*8d90*/  HMMA.16816.F32.BF16 R20, R136.reuse, R140, R20 ;  /* 0x0000008c8814723c */ /* 0x042ff00000041814 */
[C---:B------:R-:W-:Y:S01]  /*8da0*/  HMMA.16816.F32.BF16 R24, R136.reuse, R142, R24 ;  /* 0x0000008e8818723c */ /* 0x040fe20000041818 */
[----:B------:R-:W1:Y:S03]  /*8db0*/  LDSM.16.MT88.4 R140, [R238+0x2000] ;  /* 0x00200000ee8c783b */ /* 0x000e660000004200 */
[----:B----4-:R-:W-:Y:S04]  /*8dc0*/  FADD.FTZ R0, R149, R2 ;  /* 0x0000000295007221 */ /* 0x010fe80000010000 */
[----:B------:R-:W-:Y:S01]  /*8dd0*/  FADD.FTZ R0, R132, R0 ;  /* 0x0000000084007221 */ /* 0x000fe20000010000 */
[C---:B--2---:R-:W-:Y:S03]  /*8de0*/  HMMA.16816.F32.BF16 R28, R136.reuse, R144, R28 ;  /* 0x00000090881c723c */ /* 0x044fe6000004181c */
[----:B------:R-:W-:Y:S04]  /*8df0*/  FADD.FTZ R0, R179, R0 ;  /* 0x00000000b3007221 */ /* 0x000fe80000010000 */
[----:B------:R-:W-:Y:S01]  /*8e00*/  FADD.FTZ R0, R178, R0 ;  /* 0x00000000b2007221 */ /* 0x000fe20000010000 */
        /* <DEDUP_REMOVED lines=9> */
[----:B------:R-:W-:Y:S01]  /*8ea0*/  FADD.FTZ R2, R172, R0 ;  /* 0x00000000ac027221 */ /* 0x000fe20000010000 */
[C---:B------:R-:W-:Y:S03]  /*8eb0*/  IADD3 R0, R252.reuse, -0x1, RZ ;  /* 0xfffffffffc007810 */ /* 0x040fe60007ffe0ff */
[----:B------:R-:W-:Y:S05]  /*8ec0*/  FADD.FTZ R2, R173, R2 ;  /* 0x00000002ad027221 */ /* 0x000fea0000010000 */
[----:B------:R-:W-:Y:S01]  /*8ed0*/  STL [R1+0x8], R2 ;  /* 0x0000080201007387 */ /* 0x000fe20000100800 */
        /* <DEDUP_REMOVED lines=24> */
[C---:B--2---:R-:W-:Y:S03]  /*9060*/  HMMA.16816.F32.BF16 R108, R136.reuse, R144, R108 ;  /* 0x00000090886c723c */ /* 0x044fe6000004186c */
[----:B---3--:R-:W-:Y:S02]  /*9070*/  ISETP.GT.AND P1, PT, R252, R133, PT ;  /* 0x00000085fc00720c */ /* 0x008fe40003f24270 */
[----:B------:R-:W-:Y:S02]  /*9080*/  MOV R252, R0 ;  /* 0x0000000000fc7202 */ /* 0x000fe40000000f00 */
[----:B------:R-:W-:Y:S01]  /*9090*/  MOV R133, R3 ;  /* 0x0000000300857202 */ /* 0x000fe20000000f00 */
        /* <DEDUP_REMOVED lines=55> */
.L_x_3300:
        /* <DEDUP_REMOVED lines=10> */
.L_x_3389:
[----:B------:R-:W-:Y:S01]  /*94b0*/  FSETP.NE.FTZ.AND P1, PT, R4, RZ, PT ;  /* 0x000000ff0400720b */ /* 0x000fe20003f35000 */
[----:B---3--:R-:W-:Y:S01]  /*94c0*/  FADD.FTZ R3, R3, R5 ;  /* 0x0000000503037221 */ /* 0x008fe20000010000 */
[----:B------:R-:W-:Y:S02]  /*94d0*/  MOV R18, 0xff800000 ;  /* 0xff80000000127802 */ /* 0x000fe40000000f00 */
[----:B------:R-:W-:Y:S02]  /*94e0*/  MOV R19, 0xff800000 ;  /* 0xff80000000137802 */ /* 0x000fe40000000f00 */
[----:B------:R-:W-:-:S07]  /*94f0*/  FSETP.NE.FTZ.AND P0, PT, R3, RZ, PT ;  /* 0x000000ff0300720b */ /* 0x000fce0003f15000 */
[----:B------:R-:W1:Y:S01]  /*9500*/  @P1 MUFU.LG2 R0, R4 ;  /* 0x0000000400001308 */ /* 0x000e620000000c00 */
[----:B------:R-:W-:-:S05]  /*9510*/  @P1 MOV R2, 0x3f317218 ;  /* 0x3f31721800021802 */ /* 0x000fca0000000f00 */
[----:B------:R-:W-:Y:S02]  /*9520*/  @P1 FMUL.FTZ R2, R2, c[0x0][0x2d0] ;  /* 0x0000b40002021a20 */ /* 0x000fe40000410000 */
[----:B-1----:R-:W-:-:S04]  /*9530*/  @P1 FMUL.FTZ R0, R0, 0.69314718246459960938 ;  /* 0x3f31721800001820 */ /* 0x002fc80000410000 */
[----:B------:R-:W-:Y:S01]  /*9540*/  @P1 FFMA.FTZ R18, R2, R134, R0 ;  /* 0x0000008602121223 */ /* 0x000fe20000010000 */
[----:B------:R-:W-:Y:S01]  /*9550*/  MOV R2, RZ ;  /* 0x000000ff00027202 */ /* 0x000fe20000000f00 */
[----:B------:R-:W1:Y:S08]  /*9560*/  @P0 MUFU.LG2 R0, R3 ;  /* 0x0000000300000308 */ /* 0x000e700000000c00 */
[----:B------:R3:W4:Y:S01]  /*9570*/  @P1 MUFU.RCP R2, R4 ;  /* 0x0000000400021308 */ /* 0x0007220000001000 */
[----:B-1----:R-:W-:Y:S01]  /*9580*/  @P0 FMUL.FTZ R0, R0, 0.69314718246459960938 ;  /* 0x3f31721800000820 */ /* 0x002fe20000410000 */
[----:B---3--:R-:W-:Y:S01]  /*9590*/  @P0 MOV R4, 0x3f317218 ;  /* 0x3f31721800040802 */ /* 0x008fe20000000f00 */
[----:B----4-:R-:W-:-:S02]  /*95a0*/  FMUL.FTZ R134, R2, R144 ;  /* 0x0000009002867220 */ /* 0x010fc40000410000 */
[----:B------:R-:W-:Y:S02]  /*95b0*/  FMUL.FTZ R135, R2, R145 ;  /* 0x0000009102877220 */ /* 0x000fe40000410000 */
[----:B------:R-:W-:Y:S02]  /*95c0*/  @P0 FMUL.FTZ R4, R4, c[0x0][0x2d0] ;  /* 0x0000b40004040a20 */ /* 0x000fe40000410000 */
[----:B------:R-:W-:Y:S02]  /*95d0*/  FMUL.FTZ R24, R2, R156 ;  /* 0x0000009c02187220 */ /* 0x000fe40000410000 */
[----:B------:R-:W-:Y:S01]  /*95e0*/  @P0 FFMA.FTZ R19, R4, R133, R0 ;  /* 0x0000008504130223 */ /* 0x000fe20000010000 */
[----:B------:R-:W-:Y:S01]  /*95f0*/  MOV R0, RZ ;  /* 0x000000ff00007202 */ /* 0x000fe20000000f00 */
[C---:B------:R-:W-:Y:S02]  /*9600*/  FMUL.FTZ R25, R2.reuse, R157 ;  /* 0x0000009d02197220 */ /* 0x040fe40000410000 */
[----:B------:R-:W-:-:S02]  /*9610*/  FMUL.FTZ R132, R2, R148 ;  /* 0x0000009402847220 */ /* 0x000fc40000410000 */
[C---:B------:R-:W-:Y:S01]  /*9620*/  FMUL.FTZ R133, R2.reuse, R149 ;  /* 0x0000009502857220 */ /* 0x040fe20000410000 */
[----:B------:R-:W1:Y:S01]  /*9630*/  @P0 MUFU.RCP R0, R3 ;  /* 0x0000000300000308 */ /* 0x000e620000001000 */
        /* <DEDUP_REMOVED lines=10> */
[----:B-1----:R-:W-:-:S02]  /*96e0*/  FMUL.FTZ R156, R0, R34 ;  /* 0x00000022009c7220 */ /* 0x002fc40000410000 */
[----:B------:R-:W-:Y:S02]  /*96f0*/  FMUL.FTZ R157, R0, R35 ;  /* 0x00000023009d7220 */ /* 0x000fe40000410000 */
[C---:B------:R-:W-:Y:S02]  /*9700*/  FMUL.FTZ R104, R2.reuse, R108 ;  /* 0x0000006c02687220 */ /* 0x040fe40000410000 */
[C---:B------:R-:W-:Y:S02]  /*9710*/  FMUL.FTZ R105, R2.reuse, R109 ;  /* 0x0000006d02697220 */ /* 0x040fe40000410000 */
[C---:B------:R-:W-:Y:S02]  /*9720*/  FMUL.FTZ R152, R2.reuse, R116 ;  /* 0x0000007402987220 */ /* 0x040fe40000410000 */
[----:B------:R-:W-:Y:S02]  /*9730*/  FMUL.FTZ R153, R2, R117 ;  /* 0x0000007502997220 */ /* 0x000fe40000410000 */
[----:B------:R-:W-:-:S02]  /*9740*/  FMUL.FTZ R128, R0, R150 ;  /* 0x0000009600807220 */ /* 0x000fc40000410000 */
[C---:B------:R-:W-:Y:S02]  /*9750*/  FMUL.FTZ R129, R0.reuse, R151 ;  /* 0x0000009700817220 */ /* 0x040fe40000410000 */
[C---:B------:R-:W-:Y:S02]  /*9760*/  FMUL.FTZ R120, R0.reuse, R146 ;  /* 0x0000009200787220 */ /* 0x040fe40000410000 */
[C---:B------:R-:W-:Y:S02]  /*9770*/  FMUL.FTZ R121, R0.reuse, R147 ;  /* 0x0000009300797220 */ /* 0x040fe40000410000 */
[C---:B------:R-:W-:Y:S02]  /*9780*/  FMUL.FTZ R34, R0.reuse, R42 ;  /* 0x0000002a00227220 */ /* 0x040fe40000410000 */
[----:B------:R-:W-:Y:S02]  /*9790*/  FMUL.FTZ R35, R0, R43 ;  /* 0x0000002b00237220 */ /* 0x000fe40000410000 */
[----:B------:R-:W-:-:S02]  /*97a0*/  FMUL.FTZ R108, R2, R112 ;  /* 0x00000070026c7220 */ /* 0x000fc40000410000 */
[----:B------:R-:W-:Y:S02]  /*97b0*/  FMUL.FTZ R109, R2, R113 ;  /* 0x00000071026d7220 */ /* 0x000fe40000410000 */
        /* <DEDUP_REMOVED lines=8> */
[C---:B------:R-:W-:Y:S02]  /*9840*/  FMUL.FTZ R112, R2.reuse, R124 ;  /* 0x0000007c02707220 */ /* 0x040fe40000410000 */
[----:B------:R-:W-:Y:S02]  /*9850*/  FMUL.FTZ R113, R2, R125 ;  /* 0x0000007d02717220 */ /* 0x000fe40000410000 */
        /* <DEDUP_REMOVED lines=89> */
.L_x_3287:
[----:B-1----:R1:W5:Y:S04]  /*9df0*/  LDL R6, [R1+0x48] ;  /* 0x0000480001067983 */ /* 0x0023680000100800 */
[----:B------:R-:W3:Y:S01]  /*9e00*/  S2R R2, SR_TID.X ;  /* 0x0000000000027919 */ /* 0x000ee20000002100 */
[----:B------:R-:W-:Y:S01]  /*9e10*/  BSSY B0, `(.L_x_3314) ;  /* 0x0000011000007945 */ /* 0x000fe20003800000 */
[----:B---3--:R-:W-:-:S13]  /*9e20*/  LOP3.LUT P0, RZ, R2, 0xff, RZ, 0xc0, !PT ;  /* 0x000000ff02ff7812 */ /* 0x008fda000780c0ff */
[----:B------:R-:W-:Y:S05]  /*9e30*/  @P0 BRA `(.L_x_3315) ;  /* 0x000000e000000947 */ /* 0x000fea0003800000 */
[----:B-1----:R-:W1:Y:S01]  /*9e40*/  S2R R2, SR_LANEID ;  /* 0x0000000000027919 */ /* 0x002e620000000000 */
[----:B------:R-:W-:Y:S01]  /*9e50*/  VOTEU.ANY UR4, UPT, PT ;  /* 0x0000000000047886 */ /* 0x000fe200038e0100 */
[----:B------:R-:W-:Y:S01]  /*9e60*/  IMAD.MOV.U32 R4, RZ, RZ, c[0x0][0x560] ;  /* 0x00015800ff047624 */ /* 0x000fe200078e00ff */
[----:B------:R-:W1:Y:S01]  /*9e70*/  FLO.U32 R3, UR4 ;  /* 0x0000000400037d00 */ /* 0x000e6200080e0000 */
[----:B--2---:R-:W-:Y:S01]  /*9e80*/  IMAD.MOV.U32 R5, RZ, RZ, c[0x0][0x564] ;  /* 0x00015900ff057624 */ /* 0x004fe200078e00ff */
        /* <DEDUP_REMOVED lines=9> */
.L_x_3315:
[----:B-1----:R-:W-:Y:S05]  /*9f20*/  BSYNC B0 ;  /* 0x0000000000007941 */ /* 0x002fea0003800000 */
.L_x_3314:
[----:B------:R-:W-:Y:S01]  /*9f30*/  PRMT R0, R0, 0x9910, RZ ;  /* 0x0000991000007816 */ /* 0x000fe200000000ff */
[----:B------:R-:W-:Y:S01]  /*9f40*/  BSSY B1, `(.L_x_3316) ;  /* 0x000046d000017945 */ /* 0x000fe20003800000 */
[----:B-----5:R-:W-:Y:S02]  /*9f50*/  IMAD.MOV.U32 R102, RZ, RZ, R6 ;  /* 0x000000ffff667224 */ /* 0x020fe400078e0006 */
[----:B------:R-:W-:-:S13]  /*9f60*/  ISETP.NE.AND P0, PT, R0, RZ, PT ;  /* 0x000000ff0000720c */ /* 0x000fda0003f05270 */
[----:B------:R-:W-:Y:S05]  /*9f70*/  @!P0 BRA `(.L_x_3317) ;  /* 0x000035d000008947 */ /* 0x000fea0003800000 */
[----:B--2---:R-:W2:Y:S04]  /*9f80*/  LDL R5, [R1+0x5c] ;  /* 0x00005c0001057983 */ /* 0x004ea80000100800 */
        /* <DEDUP_REMOVED lines=160> */
.L_x_3318:
        /* <DEDUP_REMOVED lines=131> */
.L_x_3390:
[----:B------:R-:W-:Y:S05]  /*b1c0*/  BRA.DIV ~URZ, `(.L_x_3321) ;  /* 0x00004d927f007947 */ /* 0x000fea000b800000 */
[----:B------:R4:W2:Y:S02]  /*b1d0*/  SHFL.IDX PT, R0, R14, RZ, 0x181f ;  /* 0x00181fff0e007589 */ /* 0x0008a400000e0000 */
.L_x_3391:
        /* <DEDUP_REMOVED lines=35> */
.L_x_3323:
[----:B------:R-:W-:Y:S05]  /*b410*/  BSYNC B0 ;  /* 0x0000000000007941 */ /* 0x000fea0003800000 */
.L_x_3322:
[----:B------:R-:W-:Y:S05]  /*b420*/  BRA.DIV ~URZ, `(.L_x_3324) ;  /* 0x00004b927f007947 */ /* 0x000fea000b800000 */
[----:B---3--:R3:W4:Y:S04]  /*b430*/  SHFL.IDX PT, R4, R5, 0x1, 0x181f ;  /* 0x00381f0005047f89 */ /* 0x00872800000e0000 */
[----:B--2---:R3:W2:Y:S02]  /*b440*/  SHFL.IDX PT, R0, R14, 0x1, 0x181f ;  /* 0x00381f000e007f89 */ /* 0x0046a400000e0000 */
.L_x_3392:
        /* <DEDUP_REMOVED lines=30> */
.L_x_3326:
[----:B------:R-:W-:Y:S05]  /*b630*/  BSYNC B0 ;  /* 0x0000000000007941 */ /* 0x000fea0003800000 */
.L_x_3325:
[----:B------:R-:W-:Y:S05]  /*b640*/  BRA.DIV ~URZ, `(.L_x_3327) ;  /* 0x00004a327f007947 */ /* 0x000fea000b800000 */
[----:B----4-:R4:W3:Y:S02]  /*b650*/  SHFL.IDX PT, R4, R5, 0x2, 0x181f ;  /* 0x00581f0005047f89 */ /* 0x0108e400000e0000 */
.L_x_3393:
[----:B------:R-:W-:Y:S05]  /*b660*/  BRA.DIV ~URZ, `(.L_x_3328) ;  /* 0x00004a827f007947 */ /* 0x000fea000b800000 */
[----:B--2---:R2:W4:Y:S02]  /*b670*/  SHFL.IDX PT, R0, R14, 0x2, 0x181f ;  /* 0x00581f000e007f89 */ /* 0x00452400000e0000 */
.L_x_3394:
        /* <DEDUP_REMOVED lines=30> */
.L_x_3330:
[----:B------:R-:W-:Y:S05]  /*b860*/  BSYNC B0 ;  /* 0x0000000000007941 */ /* 0x000fea0003800000 */
.L_x_3329:
[----:B------:R-:W-:Y:S05]  /*b870*/  BRA.DIV ~URZ, `(.L_x_3331) ;  /* 0x000048d27f007947 */ /* 0x000fea000b800000 */
[----:B---3--:R3:W1:Y:S04]  /*b880*/  SHFL.IDX PT, R4, R5, 0x3, 0x181f ;  /* 0x00781f0005047f89 */ /* 0x00866800000e0000 */
[----:B----4-:R3:W4:Y:S02]  /*b890*/  SHFL.IDX PT, R0, R14, 0x3, 0x181f ;  /* 0x00781f000e007f89 */ /* 0x01072400000e0000 */
.L_x_3395:
        /* <DEDUP_REMOVED lines=31> */
.L_x_3319:
        /* <DEDUP_REMOVED lines=33> */
.L_x_3396:
[----:B------:R-:W-:Y:S05]  /*bca0*/  BRA.DIV ~URZ, `(.L_x_3334) ;  /* 0x000045d27f007947 */ /* 0x000fea000b800000 */
[----:B------:R3:W4:Y:S02]  /*bcb0*/  SHFL.IDX PT, R0, R12, RZ, 0x1c1f ;  /* 0x001c1fff0c007589 */ /* 0x00072400000e0000 */
.L_x_3397:
        /* <DEDUP_REMOVED lines=30> */
[----:B------:R-:W5:Y:S01]  /*bea0*/  LDL R15, [R1+0x164] ;  /* 0x00016400010f7983 */ /* 0x000f620000100800 */
[----:B------:R-:W-:Y:S02]  /*beb0*/  ISETP.GE.AND P1, PT, R10, c[0x0][0x3c8], PT ;  /* 0x0000f2000a007a0c */ /* 0x000fe40003f26270 */
[----:B------:R-:W-:Y:S01]  /*bec0*/  ISETP.GE.AND P6, PT, R9, c[0x0][0x3c8], PT ;  /* 0x0000f20009007a0c */ /* 0x000fe20003fc6270 */
[----:B------:R1:W-:Y:S04]  /*bed0*/  @!P3 ST.E.64 [R2.64], R26 ;  /* 0x0000001a0200b985 */ /* 0x0003e8000c101b06 */
[----:B------:R-:W4:Y:S01]  /*bee0*/  LDL R11, [R1+0xd8] ;  /* 0x0000d800010b7983 */ /* 0x000f220000100800 */
[----:B------:R-:W-:-:S02]  /*bef0*/  ISETP.GE.AND P5, PT, R14, c[0x0][0x3c8], PT ;  /* 0x0000f2000e007a0c */ /* 0x000fc40003fa6270 */
[C---:B-1----:R-:W-:Y:S01]  /*bf00*/  @!P4 LEA R2, P2, R6.reuse, R0, 0x2 ;  /* 0x000000000602c211 */ /* 0x042fe200078410ff */
[----:B------:R-:W4:Y:S03]  /*bf10*/  LDL R26, [R1+0x150] ;  /* 0x00015000011a7983 */ /* 0x000f260000100800 */
[----:B------:R-:W-:Y:S01]  /*bf20*/  @!P4 LEA.HI.X R3, R6, R4, R7, 0x2, P2 ;  /* 0x000000040603c211 */ /* 0x000fe200010f1407 */
[----:B------:R-:W4:Y:S01]  /*bf30*/  LDL R27, [R1+0xa4] ;  /* 0x0000a400011b7983 */ /* 0x000f220000100800 */
[----:B------:R-:W-:Y:S02]  /*bf40*/  ISETP.GE.AND P2, PT, R16, c[0x0][0x3c8], PT ;  /* 0x0000f20010007a0c */ /* 0x000fe40003f46270 */
[C---:B------:R-:W-:Y:S01]  /*bf50*/  @!P1 LEA R6, P3, R10.reuse, R0, 0x2 ;  /* 0x000000000a069211 */ /* 0x040fe200078610ff */
[----:B------:R1:W-:Y:S03]  /*bf60*/  @!P4 ST.E.64 [R2.64], R132 ;  /* 0x000000840200c985 */ /* 0x0003e6000c101b06 */
[----:B------:R-:W-:-:S02]  /*bf70*/  @!P1 LEA.HI.X R7, R10, R4, R103, 0x2, P3 ;  /* 0x000000040a079211 */ /* 0x000fc400018f1467 */
[----:B------:R-:W4:Y:S04]  /*bf80*/  LDL R10, [R1+0x15c] ;  /* 0x00015c00010a7983 */ /* 0x000f280000100800 */
        /* <DEDUP_REMOVED lines=24> */
[----:B---3--:R-:W-:-:S03]  /*c110*/  @!P6 LEA.HI.X R3, R18, R4, R24, 0x2, P4 ;  /* 0x000000041203e211 */ /* 0x008fc600020f1418 */
[----:B------:R-:W3:Y:S01]  /*c120*/  LDL R18, [R1+0x144] ;  /* 0x0001440001127983 */ /* 0x000ee20000100800 */
[----:B--2---:R-:W-:Y:S02]  /*c130*/  ISETP.GE.AND P2, PT, R8, c[0x0][0x3c8], PT ;  /* 0x0000f20008007a0c */ /* 0x004fe40003f46270 */
[----:B------:R-:W-:Y:S01]  /*c140*/  ISETP.GE.AND P5, PT, R17, c[0x0][0x3c8], PT ;  /* 0x0000f20011007a0c */ /* 0x000fe20003fa6270 */
[----:B------:R1:W-:Y:S01]  /*c150*/  @!P1 ST.E.64 [R6.64], R32 ;  /* 0x0000002006009985 */ /* 0x0003e2000c101b06 */
[----:B----4-:R-:W-:-:S03]  /*c160*/  ISETP.GE.AND P1, PT, R11, c[0x0][0x3c8], PT ;  /* 0x0000f2000b007a0c */ /* 0x010fc60003f26270 */
[----:B------:R-:W2:Y:S04]  /*c170*/  LDL R15, [R1+0xc0] ;  /* 0x0000c000010f7983 */ /* 0x000ea80000100800 */
[----:B------:R-:W4:Y:S04]  /*c180*/  LDL R24, [R1+0x148] ;  /* 0x0001480001187983 */ /* 0x000f280000100800 */
[----:B------:R1:W-:Y:S01]  /*c190*/  @!P6 ST.E.64 [R2.64], R36 ;  /* 0x000000240200e985 */ /* 0x0003e2000c101b06 */
[----:B------:R-:W-:Y:S02]  /*c1a0*/  ISETP.GE.AND P6, PT, R25, c[0x0][0x3c8], PT ;  /* 0x0000f20019007a0c */ /* 0x000fe40003fc6270 */
[C---:B-1----:R-:W-:Y:S01]  /*c1b0*/  @!P2 LEA R6, P3, R8.reuse, R0, 0x2 ;  /* 0x000000000806a211 */ /* 0x042fe200078610ff */
[----:B------:R-:W2:Y:S04]  /*c1c0*/  LDL R33, [R1+0xac] ;  /* 0x0000ac0001217983 */ /* 0x000ea80000100800 */
[----:B------:R-:W2:Y:S01]  /*c1d0*/  LDL R32, [R1+0x124] ;  /* 0x0001240001207983 */ /* 0x000ea20000100800 */
[----:B------:R-:W-:-:S03]  /*c1e0*/  @!P2 LEA.HI.X R7, R8, R4, R10, 0x2, P3 ;  /* 0x000000040807a211 */ /* 0x000fc600018f140a */
[----:B------:R-:W2:Y:S04]  /*c1f0*/  LDL R10, [R1+0xbc] ;  /* 0x0000bc00010a7983 */ /* 0x000ea80000100800 */
[----:B------:R1:W-:Y:S01]  /*c200*/  @!P2 ST.E.64 [R6.64], R40 ;  /* 0x000000280600a985 */ /* 0x0003e2000c101b06 */
[----:B------:R-:W-:-:S03]  /*c210*/  @!P5 LEA R2, P4, R17, R0, 0x2 ;  /* 0x000000001102d211 */ /* 0x000fc600078810ff */
[----:B------:R-:W4:Y:S04]  /*c220*/  LDL R8, [R1+0xb8] ;  /* 0x0000b80001087983 */ /* 0x000f280000100800 */
[----:B------:R-:W4:Y:S01]  /*c230*/  LDL R36, [R1+0x128] ;  /* 0x0001280001247983 */ /* 0x000f220000100800 */
[----:B------:R-:W-:Y:S02]  /*c240*/  ISETP.GE.AND P2, PT, R9, c[0x0][0x3c8], PT ;  /* 0x0000f20009007a0c */ /* 0x000fe40003f46270 */
[----:B-1----:R-:W-:Y:S02]  /*c250*/  @!P1 LEA R6, P3, R11, R0, 0x2 ;  /* 0x000000000b069211 */ /* 0x002fe400078610ff */
[-C--:B------:R-:W-:Y:S02]  /*c260*/  @!P5 LEA.HI.X R3, R17, R4.reuse, R22, 0x2, P4 ;  /* 0x000000041103d211 */ /* 0x080fe400020f1416 */
[----:B------:R-:W4:Y:S01]  /*c270*/  LDL R22, [R1+0x140] ;  /* 0x0001400001167983 */ /* 0x000f220000100800 */
[----:B------:R-:W-:-:S03]  /*c280*/  @!P1 LEA.HI.X R7, R11, R4, R16, 0x2, P3 ;  /* 0x000000040b079211 */ /* 0x000fc600018f1410 */
[----:B------:R1:W-:Y:S04]  /*c290*/  @!P5 ST.E.64 [R2.64], R44 ;  /* 0x0000002c0200d985 */ /* 0x0003e8000c101b06 */
[----:B------:R-:W4:Y:S04]  /*c2a0*/  LDL R17, [R1+0x13c] ;  /* 0x00013c0001117983 */ /* 0x000f280000100800 */
[----:B------:R1:W-:Y:S04]  /*c2b0*/  @!P1 ST.E.64 [R6.64], R48 ;  /* 0x0000003006009985 */ /* 0x0003e8000c101b06 */
[----:B------:R-:W4:Y:S04]  /*c2c0*/  LDL R11, [R1+0xb0] ;  /* 0x0000b000010b7983 */ /* 0x000f280000100800 */
[----:B------:R-:W4:Y:S01]  /*c2d0*/  LDL R16, [R1+0xb4] ;  /* 0x0000b40001107983 */ /* 0x000f220000100800 */
[----:B-1----:R-:W-:-:S02]  /*c2e0*/  @!P6 LEA R2, P4, R25, R0, 0x2 ;  /* 0x000000001902e211 */ /* 0x002fc400078810ff */
[----:B------:R-:W-:Y:S02]  /*c2f0*/  @!P2 LEA R6, P3, R9, R0, 0x2 ;  /* 0x000000000906a211 */ /* 0x000fe400078610ff */
[----:B------:R-:W-:Y:S02]  /*c300*/  ISETP.GE.AND P1, PT, R14, c[0x0][0x3c8], PT ;  /* 0x0000f2000e007a0c */ /* 0x000fe40003f26270 */
[-C--:B------:R-:W-:Y:S02]  /*c310*/  @!P6 LEA.HI.X R3, R25, R4.reuse, R26, 0x2, P4 ;  /* 0x000000041903e211 */ /* 0x080fe400020f141a */
[----:B------:R-:W-:Y:S01]  /*c320*/  ISETP.GE.AND P5, PT, R23, c[0x0][0x3c8], PT ;  /* 0x0000f20017007a0c */ /* 0x000fe20003fa6270 */
[----:B------:R-:W4:Y:S04]  /*c330*/  LDL R25, [R1+0xa0] ;  /* 0x0000a00001197983 */ /* 0x000f280000100800 */
[----:B------:R-:W-:Y:S01]  /*c340*/  @!P6 ST.E.64 [R2.64], R52 ;  /* 0x000000340200e985 */ /* 0x000fe2000c101b06 */
[----:B-----5:R-:W-:-:S03]  /*c350*/  @!P2 LEA.HI.X R7, R9, R4, R13, 0x2, P3 ;  /* 0x000000040907a211 */ /* 0x020fc600018f140d */
[----:B------:R-:W5:Y:S04]  /*c360*/  LDL R26, [R1+0x11c] ;  /* 0x00011c00011a7983 */ /* 0x000f680000100800 */
[----:B------:R-:W5:Y:S04]  /*c370*/  LDL R13, [R1+0x138] ;  /* 0x00013800010d7983 */ /* 0x000f680000100800 */
[----:B------:R1:W-:Y:S04]  /*c380*/  @!P2 ST.E.64 [R6.64], R56 ;  /* 0x000000380600a985 */ /* 0x0003e8000c101b06 */
[----:B------:R-:W5:Y:S01]  /*c390*/  LDL R9, [R1+0x134] ;  /* 0x0001340001097983 */ /* 0x000f620000100800 */
[----:B-1----:R-:W-:-:S04]  /*c3a0*/  @!P1 LEA R6, P3, R14, R0, 0x2 ;  /* 0x000000000e069211 */ /* 0x002fc800078610ff */
[----:B---3--:R-:W-:Y:S02]  /*c3b0*/  @!P1 LEA.HI.X R7, R14, R4, R18, 0x2, P3 ;  /* 0x000000040e079211 */ /* 0x008fe400018f1412 */
[----:B------:R-:W3:Y:S04]  /*c3c0*/  LDL R14, [R1+0x12c] ;  /* 0x00012c00010e7983 */ /* 0x000ee80000100800 */
[----:B------:R-:W3:Y:S01]  /*c3d0*/  LDL R18, [R1+0x130] ;  /* 0x0001300001127983 */ /* 0x000ee20000100800 */
[----:B------:R-:W-:Y:S02]  /*c3e0*/  ISETP.GE.AND P6, PT, R19, c[0x0][0x3c8], PT ;  /* 0x0000f20013007a0c */ /* 0x000fe40003fc6270 */
[----:B------:R-:W-:Y:S02]  /*c3f0*/  @!P5 LEA R2, P4, R23, R0, 0x2 ;  /* 0x000000001702d211 */ /* 0x000fe400078810ff */
[----:B--2---:R-:W-:-:S02]  /*c400*/  ISETP.GE.AND P2, PT, R15, c[0x0][0x3c8], PT ;  /* 0x0000f2000f007a0c */ /* 0x004fc40003f46270 */
[----:B----4-:R-:W-:Y:S02]  /*c410*/  @!P5 LEA.HI.X R3, R23, R4, R24, 0x2, P4 ;  /* 0x000000041703d211 */ /* 0x010fe400020f1418 */
[----:B------:R-:W2:Y:S04]  /*c420*/  LDL R23, [R1+0x9c] ;  /* 0x00009c0001177983 */ /* 0x000ea80000100800 */
[----:B------:R1:W-:Y:S01]  /*c430*/  @!P5 ST.E.64 [R2.64], R60 ;  /* 0x0000003c0200d985 */ /* 0x0003e2000c101b06 */
[----:B------:R-:W-:-:S03]  /*c440*/  ISETP.GE.AND P5, PT, R10, c[0x0][0x3c8], PT ;  /* 0x0000f2000a007a0c */ /* 0x000fc60003fa6270 */
[----:B------:R4:W-:Y:S01]  /*c450*/  @!P1 ST.E.64 [R6.64], R64 ;  /* 0x0000004006009985 */ /* 0x0009e2000c101b06 */
[----:B------:R-:W-:-:S03]  /*c460*/  ISETP.GE.AND P1, PT, R8, c[0x0][0x3c8], PT ;  /* 0x0000f20008007a0c */ /* 0x000fc60003f26270 */
[----:B------:R-:W2:Y:S01]  /*c470*/  LDL R24, [R1+0x118] ;  /* 0x0001180001187983 */ /* 0x000ea20000100800 */
[-C--:B-1----:R-:W-:Y:S02]  /*c480*/  @!P6 LEA R2, P4, R19, R0.reuse, 0x2 ;  /* 0x000000001302e211 */ /* 0x082fe400078810ff */
[----:B----4-:R-:W-:Y:S02]  /*c490*/  @!P2 LEA R6, P3, R15, R0, 0x2 ;  /* 0x000000000f06a211 */ /* 0x010fe400078610ff */
[-C--:B------:R-:W-:Y:S02]  /*c4a0*/  @!P6 LEA.HI.X R3, R19, R4.reuse, R22, 0x2, P4 ;  /* 0x000000041303e211 */ /* 0x080fe400020f1416 */
[----:B------:R-:W-:Y:S01]  /*c4b0*/  @!P2 LEA.HI.X R7, R15, R4, R17, 0x2, P3 ;  /* 0x000000040f07a211 */ /* 0x000fe200018f1411 */
[----:B------:R-:W4:Y:S04]  /*c4c0*/  LDL R19, [R1+0x94] ;  /* 0x0000940001137983 */ /* 0x000f280000100800 */
[----:B------:R1:W-:Y:S04]  /*c4d0*/  @!P6 ST.E.64 [R2.64], R68 ;  /* 0x000000440200e985 */ /* 0x0003e8000c101b06 */
[----:B------:R1:W-:Y:S01]  /*c4e0*/  @!P2 ST.E.64 [R6.64], R72 ;  /* 0x000000480600a985 */ /* 0x0003e2000c101b06 */
[----:B------:R-:W-:-:S02]  /*c4f0*/  ISETP.GE.AND P2, PT, R11, c[0x0][0x3c8], PT ;  /* 0x0000f2000b007a0c */ /* 0x000fc40003f46270 */
[----:B------:R-:W-:Y:S01]  /*c500*/  ISETP.GE.AND P6, PT, R16, c[0x0][0x3c8], PT ;  /* 0x0000f20010007a0c */ /* 0x000fe20003fc6270 */
[----:B------:R-:W4:Y:S04]  /*c510*/  LDL R17, [R1+0x90] ;  /* 0x0000900001117983 */ /* 0x000f280000100800 */
[----:B------:R-:W4:Y:S04]  /*c520*/  LDL R15, [R1+0x8c] ;  /* 0x00008c00010f7983 */ /* 0x000f280000100800 */
[----:B------:R-:W4:Y:S01]  /*c530*/  LDL R22, [R1+0x110] ;  /* 0x0001100001167983 */ /* 0x000f220000100800 */
[----:B-1----:R-:W-:-:S02]  /*c540*/  @!P5 LEA R2, P4, R10, R0, 0x2 ;  /* 0x000000000a02d211 */ /* 0x002fc400078810ff */
[----:B------:R-:W-:Y:S02]  /*c550*/  @!P1 LEA R6, P3, R8, R0, 0x2 ;  /* 0x0000000008069211 */ /* 0x000fe400078610ff */
[-C--:B-----5:R-:W-:Y:S02]  /*c560*/  @!P5 LEA.HI.X R3, R10, R4.reuse, R13, 0x2, P4 ;  /* 0x000000040a03d211 */ /* 0x0a0fe400020f140d */
[----:B------:R-:W5:Y:S04]  /*c570*/  LDL R10, [R1+0x98] ;  /* 0x00009800010a7983 */ /* 0x000f680000100800 */
[----:B------:R-:W5:Y:S01]  /*c580*/  LDL R13, [R1+0x88] ;  /* 0x00008800010d7983 */ /* 0x000f620000100800 */
[----:B------:R-:W-:Y:S02]  /*c590*/  @!P1 LEA.HI.X R7, R8, R4, R9, 0x2, P3 ;  /* 0x0000000408079211 */ /* 0x000fe400018f1409 */
[C---:B------:R-:W-:Y:S01]  /*c5a0*/  @!P2 LEA R8, P3, R11.reuse, R0, 0x2 ;  /* 0x000000000b08a211 */ /* 0x040fe200078610ff */
[----:B------:R1:W-:Y:S03]  /*c5b0*/  @!P5 ST.E.64 [R2.64], R76 ;  /* 0x0000004c0200d985 */ /* 0x0003e6000c101b06 */
[----:B---3--:R-:W-:-:S02]  /*c5c0*/  @!P2 LEA.HI.X R9, R11, R4, R14, 0x2, P3 ;  /* 0x000000040b09a211 */ /* 0x008fc400018f140e */
[----:B------:R-:W3:Y:S01]  /*c5d0*/  LDL R11, [R1+0x114] ;  /* 0x00011400010b7983 */ /* 0x000ee20000100800 */
[----:B-1----:R-:W-:-:S03]  /*c5e0*/  @!P6 LEA R2, P4, R16, R0, 0x2 ;  /* 0x000000001002e211 */ /* 0x002fc600078810ff */
[----:B------:R-:W3:Y:S01]  /*c5f0*/  LDL R14, [R1+0x104] ;  /* 0x00010400010e7983 */ /* 0x000ee20000100800 */
[----:B------:R-:W-:-:S03]  /*c600*/  @!P6 LEA.HI.X R3, R16, R4, R18, 0x2, P4 ;  /* 0x000000041003e211 */ /* 0x000fc600020f1412 */
[----:B------:R-:W3:Y:S04]  /*c610*/  LDL R18, [R1+0x10c] ;  /* 0x00010c0001127983 */ /* 0x000ee80000100800 */
[----:B------:R-:W3:Y:S01]  /*c620*/  LDL R16, [R1+0x108] ;  /* 0x0001080001107983 */ /* 0x000ee20000100800 */
        /* <DEDUP_REMOVED lines=8> */
[----:B--2---:R-:W-:Y:S02]  /*c6b0*/  @!P1 LEA R2, P2, R29, R0, 0x2 ;  /* 0x000000001d029211 */ /* 0x004fe400078410ff */
        /* <DEDUP_REMOVED lines=9> */
[-C--:B-1----:R-:W-:Y:S02]  /*c750*/  @!P3 LEA R6, P2, R23, R0.reuse, 0x2 ;  /* 0x000000001706b211 */ /* 0x082fe400078410ff */
[----:B--2---:R-:W-:Y:S02]  /*c760*/  @!P4 LEA R2, P5, R25, R0, 0x2 ;  /* 0x000000001902c211 */ /* 0x004fe400078a10ff */
        /* <DEDUP_REMOVED lines=9> */
[----:B---3--:R-:W-:Y:S02]  /*c800*/  @!P1 LEA.HI.X R3, R10, R4, R11, 0x2, P2 ;  /* 0x000000040a039211 */ /* 0x008fe400010f140b */
[----:B------:R-:W-:-:S03]  /*c810*/  @!P6 LEA R10, P2, R19, R0, 0x2 ;  /* 0x00000000130ae211 */ /* 0x000fc600078410ff */
[----:B------:R1:W-:Y:S01]  /*c820*/  @!P1 ST.E.64 [R2.64], R108 ;  /* 0x0000006c02009985 */ /* 0x0003e2000c101b06 */
[----:B------:R-:W-:Y:S02]  /*c830*/  @!P5 LEA R8, P1, R17, R0, 0x2 ;  /* 0x000000001108d211 */ /* 0x000fe400078210ff */
[----:B------:R-:W-:Y:S02]  /*c840*/  @!P6 LEA.HI.X R11, R19, R4, R22, 0x2, P2 ;  /* 0x00000004130be211 */ /* 0x000fe400010f1416 */
[----:B--2---:R-:W-:Y:S02]  /*c850*/  @!P4 LEA R6, P2, R15, R0, 0x2 ;  /* 0x000000000f06c211 */ /* 0x004fe400078410ff */
        /* <DEDUP_REMOVED lines=8> */
.L_x_3336:
[----:B------:R-:W-:Y:S05]  /*c8e0*/  BSYNC B0 ;  /* 0x0000000000007941 */ /* 0x000fea0003800000 */
.L_x_3335:
[----:B------:R-:W-:Y:S05]  /*c8f0*/  BRA.DIV ~URZ, `(.L_x_3337) ;  /* 0x000039e27f007947 */ /* 0x000fea000b800000 */
[----:B--2---:R2:W1:Y:S04]  /*c900*/  SHFL.IDX PT, R4, R5, 0x1, 0x1c1f ;  /* 0x003c1f0005047f89 */ /* 0x00446800000e0000 */
[----:B----4-:R2:W4:Y:S02]  /*c910*/  SHFL.IDX PT, R0, R12, 0x1, 0x1c1f ;  /* 0x003c1f000c007f89 */ /* 0x01052400000e0000 */
.L_x_3398:
        /* <DEDUP_REMOVED lines=109> */
[----:B------:R-:W-:Y:S01]  /*cff0*/  @!P5 LEA R8, P1, R22, R0, 0x2 ;  /* 0x000000001608d211 */ /* 0x000fe200078210ff */
        /* <DEDUP_REMOVED lines=85> */
.L_x_3317:
[----:B------:R-:W3:Y:S04]  /*d550*/  LDL.LU R4, [R1+0x40] ;  /* 0x0000400001047983 */ /* 0x000ee80000300800 */
[----:B------:R-:W4:Y:S01]  /*d560*/  LDL.LU R6, [R1+0x44] ;  /* 0x0000440001067983 */ /* 0x000f220000300800 */
[----:B------:R-:W-:Y:S02]  /*d570*/  ISETP.NE.U32.AND P1, PT, RZ, c[0x0][0x508], PT ;  /* 0x00014200ff007a0c */ /* 0x000fe40003f25070 */
[----:B------:R-:W-:Y:S01]  /*d580*/  ISETP.NE.U32.AND P3, PT, RZ, c[0x0][0x500], PT ;  /* 0x00014000ff007a0c */ /* 0x000fe20003f65070 */
[----:B--2---:R-:W2:Y:S01]  /*d590*/  LDL.LU R0, [R1+0x58] ;  /* 0x0000580001007983 */ /* 0x004ea20000300800 */
[----:B------:R-:W-:Y:S01]  /*d5a0*/  ISETP.NE.AND.EX P1, PT, RZ, c[0x0][0x50c], PT, P1 ;  /* 0x00014300ff007a0c */ /* 0x000fe20003f25310 */
[----:B------:R-:W-:Y:S01]  /*d5b0*/  IMAD.MOV.U32 R8, RZ, RZ, RZ ;  /* 0x000000ffff087224 */ /* 0x000fe200078e00ff */
[----:B------:R-:W-:Y:S01]  /*d5c0*/  ISETP.NE.AND.EX P3, PT, RZ, c[0x0][0x504], PT, P3 ;  /* 0x00014100ff007a0c */ /* 0x000fe20003f65330 */
[----:B------:R-:W-:Y:S01]  /*d5d0*/  IMAD.MOV.U32 R20, RZ, RZ, c[0x0][0x388] ;  /* 0x0000e200ff147624 */ /* 0x000fe200078e00ff */
[----:B---3--:R-:W-:-:S09]  /*d5e0*/  IADD3 R2, P2, R4, c[0x0][0x500], RZ ;  /* 0x0001400004027a10 */ /* 0x008fd20007f5e0ff */
        /* <DEDUP_REMOVED lines=12> */
.L_x_3338:
        /* <DEDUP_REMOVED lines=60> */
.L_x_3340:
[----:B------:R-:W-:Y:S05]  /*da70*/  BSYNC B0 ;  /* 0x0000000000007941 */ /* 0x000fea0003800000 */
.L_x_3339:
        /* <DEDUP_REMOVED lines=45> */
.L_x_3399:
[----:B------:R-:W-:Y:S05]  /*dd50*/  BRA.DIV ~URZ, `(.L_x_3342) ;  /* 0x000026b27f007947 */ /* 0x000fea000b800000 */
[----:B------:R3:W4:Y:S02]  /*dd60*/  SHFL.IDX PT, R0, R14, RZ, 0x181f ;  /* 0x00181fff0e007589 */ /* 0x00072400000e0000 */
.L_x_3400:
        /* <DEDUP_REMOVED lines=36> */
.L_x_3344:
[----:B------:R-:W-:Y:S05]  /*dfb0*/  BSYNC B0 ;  /* 0x0000000000007941 */ /* 0x000fea0003800000 */
.L_x_3343:
[----:B------:R-:W-:Y:S05]  /*dfc0*/  BRA.DIV ~URZ, `(.L_x_3345) ;  /* 0x000024a27f007947 */ /* 0x000fea000b800000 */
[----:B--2---:R2:W1:Y:S04]  /*dfd0*/  SHFL.IDX PT, R4, R5, 0x1, 0x181f ;  /* 0x00381f0005047f89 */ /* 0x00446800000e0000 */
[----:B----4-:R2:W4:Y:S02]  /*dfe0*/  SHFL.IDX PT, R0, R14, 0x1, 0x181f ;  /* 0x00381f000e007f89 */ /* 0x01052400000e0000 */
.L_x_3401:
        /* <DEDUP_REMOVED lines=30> */
.L_x_3347:
[----:B------:R-:W-:Y:S05]  /*e1d0*/  BSYNC B0 ;  /* 0x0000000000007941 */ /* 0x000fea0003800000 */
.L_x_3346:
[----:B------:R-:W-:Y:S05]  /*e1e0*/  BRA.DIV ~URZ, `(.L_x_3348) ;  /* 0x000023427f007947 */ /* 0x000fea000b800000 */
[----:B-1----:R1:W2:Y:S02]  /*e1f0*/  SHFL.IDX PT, R4, R5, 0x2, 0x181f ;  /* 0x00581f0005047f89 */ /* 0x0022a400000e0000 */
.L_x_3402:
[----:B------:R-:W-:Y:S05]  /*e200*/  BRA.DIV ~URZ, `(.L_x_3349) ;  /* 0x000023927f007947 */ /* 0x000fea000b800000 */
[----:B----4-:R4:W1:Y:S02]  /*e210*/  SHFL.IDX PT, R0, R14, 0x2, 0x181f ;  /* 0x00581f000e007f89 */ /* 0x01086400000e0000 */
.L_x_3403:
        /* <DEDUP_REMOVED lines=30> */
.L_x_3351:
[----:B------:R-:W-:Y:S05]  /*e400*/  BSYNC B0 ;  /* 0x0000000000007941 */ /* 0x000fea0003800000 */
.L_x_3350:
[----:B------:R-:W-:Y:S05]  /*e410*/  BRA.DIV ~URZ, `(.L_x_3352) ;  /* 0x000021e27f007947 */ /* 0x000fea000b800000 */
[----:B--2---:R2:W3:Y:S04]  /*e420*/  SHFL.IDX PT, R4, R5, 0x3, 0x181f ;  /* 0x00781f0005047f89 */ /* 0x0044e800000e0000 */
[----:B-1----:R2:W1:Y:S02]  /*e430*/  SHFL.IDX PT, R0, R14, 0x3, 0x181f ;  /* 0x00781f000e007f89 */ /* 0x00246400000e0000 */
.L_x_3404:
        /* <DEDUP_REMOVED lines=29> */
.L_x_3332:
[----:B------:R-:W-:Y:S05]  /*e610*/  BSYNC B1 ;  /* 0x0000000000017941 */ /* 0x000fea0003800000 */
.L_x_3316:
        /* <DEDUP_REMOVED lines=15> */
.L_x_3405:
[----:B------:R-:W-:Y:S05]  /*e710*/  BRA.DIV ~URZ, `(.L_x_3355) ;  /* 0x000020127f007947 */ /* 0x000fea000b800000 */
[----:B------:R3:W4:Y:S02]  /*e720*/  SHFL.IDX PT, R8, R102, 0x1, 0x1f ;  /* 0x00201f0066087f89 */ /* 0x00072400000e0000 */
.L_x_3406:
        /* <DEDUP_REMOVED lines=19> */
.L_x_3407:
        /* <DEDUP_REMOVED lines=16> */
.L_x_3408:
[----:B---3--:R-:W-:Y:S01]  /*e960*/  IMAD R0, R0, c[0x0][0x538], RZ ;  /* 0x00014e0000007a24 */ /* 0x008fe200078e02ff */
[----:B------:R-:W-:Y:S04]  /*e970*/  BSSY B1, `(.L_x_3358) ;  /* 0x0000083000017945 */ /* 0x000fe80003800000 */
[----:B----4-:R-:W-:-:S04]  /*e980*/  IADD3 R8, R0, R8, RZ ;  /* 0x0000000800087210 */ /* 0x010fc80007ffe0ff */
[----:B--2---:R-:W-:-:S13]  /*e990*/  ISETP.GT.AND P6, PT, R8, R9, PT ;  /* 0x000000090800720c */ /* 0x004fda0003fc4270 */
[----:B------:R-:W-:Y:S05]  /*e9a0*/  @P6 BRA `(.L_x_3359) ;  /* 0x0000025000006947 */ /* 0x000fea0003800000 */
.L_x_3363:
        /* <DEDUP_REMOVED lines=17> */
.L_x_3409:
        /* <DEDUP_REMOVED lines=16> */
.L_x_3410:
[----:B--2---:R-:W-:-:S05]  /*ebc0*/  IMAD R0, R0, c[0x0][0x538], RZ ;  /* 0x00014e0000007a24 */ /* 0x004fca00078e02ff */
[----:B------:R-:W-:-:S04]  /*ebd0*/  IADD3 R8, R0, R8, RZ ;  /* 0x0000000800087210 */ /* 0x000fc80007ffe0ff */
[----:B------:R-:W-:-:S13]  /*ebe0*/  ISETP.GT.AND P6, PT, R8, R9, PT ;  /* 0x000000090800720c */ /* 0x000fda0003fc4270 */
[----:B-1----:R-:W-:Y:S05]  /*ebf0*/  @!P6 BRA `(.L_x_3363) ;  /* 0xfffffdb00000e947 */ /* 0x002fea000383ffff */
.L_x_3359:
[----:B------:R-:W-:-:S05]  /*ec00*/  IADD3 R8, -R0, R8, RZ ;  /* 0x0000000800087210 */ /* 0x000fca0007ffe1ff */
[----:B------:R-:W-:-:S05]  /*ec10*/  IMAD R0, R4, c[0x0][0x538], R8 ;  /* 0x00014e0004007a24 */ /* 0x000fca00078e0208 */
[----:B------:R-:W-:Y:S01]  /*ec20*/  ISETP.GT.AND P0, PT, R0, R9, PT ;  /* 0x000000090000720c */ /* 0x000fe20003f04270 */
[----:B------:R-:W-:-:S12]  /*ec30*/  BRA.DIV ~URZ, `(.L_x_3364) ;  /* 0x00001f327f007947 */ /* 0x000fd8000b800000 */
[----:B------:R-:W-:-:S04]  /*ec40*/  VOTE.ANY R5, PT, !P0 ;  /* 0x0000000000057806 */ /* 0x000fc800040e0100 */
.L_x_3411:
[----:B------:R2:W3:Y:S01]  /*ec50*/  POPC R11, R5 ;  /* 0x00000005000b7309 */ /* 0x0004e20000000000 */
[----:B------:R-:W-:Y:S05]  /*ec60*/  BRA.DIV ~URZ, `(.L_x_3365) ;  /* 0x00001f527f007947 */ /* 0x000fea000b800000 */
[----:B---3--:R3:W4:Y:S04]  /*ec70*/  SHFL.IDX PT, R6, R6, R11, 0x1f ;  /* 0x00001f0b06067589 */ /* 0x00872800000e0000 */
[----:B------:R3:W1:Y:S02]  /*ec80*/  SHFL.IDX PT, R7, R7, R11, 0x1f ;  /* 0x00001f0b07077589 */ /* 0x00066400000e0000 */
.L_x_3412:
[----:B------:R-:W-:Y:S01]  /*ec90*/  ISETP.NE.AND P0, PT, R5, RZ, PT ;  /* 0x000000ff0500720c */ /* 0x000fe20003f05270 */
[----:B------:R-:W-:-:S12]  /*eca0*/  BSSY B0, `(.L_x_3366) ;  /* 0x0000005000007945 */ /* 0x000fd80003800000 */
[----:B------:R-:W-:Y:S05]  /*ecb0*/  @!P0 BRA `(.L_x_3367) ;  /* 0x0000003000008947 */ /* 0x000fea0003800000 */
[----:B------:R-:W-:Y:S01]  /*ecc0*/  IADD3 R0, R11, -0x1, RZ ;  /* 0xffffffff0b007810 */ /* 0x000fe20007ffe0ff */
[----:B------:R-:W-:Y:S05]  /*ecd0*/  BRA.DIV ~URZ, `(.L_x_3368) ;  /* 0x00001fb27f007947 */ /* 0x000fea000b800000 */
[----:B------:R2:W3:Y:S02]  /*ece0*/  SHFL.IDX PT, R10, R4, R0, 0x1f ;  /* 0x00001f00040a7589 */ /* 0x0004e400000e0000 */
.L_x_3367:
[----:B------:R-:W-:Y:S05]  /*ecf0*/  BSYNC B0 ;  /* 0x0000000000007941 */ /* 0x000fea0003800000 */
.L_x_3366:
        /* <DEDUP_REMOVED lines=69> */
.L_x_3360:
[----:B------:R-:W-:Y:S01]  /*f150*/  MOV R0, c[0x0][0x53c] ;  /* 0x00014f0000007a02 */ /* 0x000fe20000000f00 */
[----:B------:R2:W-:Y:S04]  /*f160*/  STL [R1+0x48], R9 ;  /* 0x0000480901007387 */ /* 0x0005e80000100800 */
[----:B------:R2:W-:Y:S04]  /*f170*/  STL [R1+0x4c], RZ ;  /* 0x00004cff01007387 */ /* 0x0005e80000100800 */
[----:B------:R2:W-:Y:S04]  /*f180*/  STL [R1+0x50], RZ ;  /* 0x000050ff01007387 */ /* 0x0005e80000100800 */
[----:B------:R2:W-:Y:S02]  /*f190*/  STL [R1+0x54], R0 ;  /* 0x0000540001007387 */ /* 0x0005e40000100800 */
.L_x_3369:
[----:B------:R-:W-:Y:S05]  /*f1a0*/  BSYNC B1 ;  /* 0x0000000000017941 */ /* 0x000fea0003800000 */
.L_x_3358:
        /* <DEDUP_REMOVED lines=9> */
.L_x_3353:
[----:B--2---:R-:W2:Y:S02]  /*f240*/  LDL R0, [R1+0x54] ;  /* 0x0000540001007983 */ /* 0x004ea40000100800 */
[----:B--2---:R-:W-:-:S13]  /*f250*/  ISETP.GE.AND P0, PT, R0, c[0x0][0x53c], PT ;  /* 0x00014f0000007a0c */ /* 0x004fda0003f06270 */
[----:B-1----:R-:W-:Y:S01]  /*f260*/  @P0 CALL.REL.NOINC `(.L_x_3370) ;  /* 0x0000001000000944 */ /* 0x002fe20003c00000 */
[----:B------:R-:W-:Y:S05]  /*f270*/  BRA `(.L_x_3371) ;  /* 0xffff296000007947 */ /* 0x000fea000383ffff */
.L_x_3370:
[----:B------:R-:W-:Y:S05]  /*f280*/  EXIT ;  /* 0x000000000000794d */ /* 0x000fea0003800000 */
.L_x_3273:
[----:B------:R-:W-:Y:S01]  /*f290*/  IMAD.MOV.U32 R0, RZ, RZ, R5 ;  /* 0x000000ffff007224 */ /* 0x000fe200078e0005 */
[----:B------:R-:W-:Y:S02]  /*f2a0*/  MOV R3, 0x1 ;  /* 0x0000000100037802 */ /* 0x000fe40000000f00 */
[----:B------:R-:W-:Y:S02]  /*f2b0*/  MOV R2, 0xf2d0 ;  /* 0x0000f2d000027802 */ /* 0x000fe40000000f00 */
[----:B------:R-:W-:Y:S05]  /*f2c0*/  CALL.REL.NOINC `($__internal_55_$__cuda_sm70_shflsync_up_p) ;  /* 0x00001b3000007944 */ /* 0x000fea0003c00000 */
[----:B------:R-:W-:Y:S01]  /*f2d0*/  MOV R0, R4 ;  /* 0x0000000400007202 */ /* 0x000fe20000000f00 */
[----:B------:R-:W-:Y:S05]  /*f2e0*/  BRA `(.L_x_3372) ;  /* 0xffff118000007947 */ /* 0x000fea000383ffff */
.L_x_3274:
[----:B------:R-:W-:Y:S01]  /*f2f0*/  IMAD.MOV.U32 R0, RZ, RZ, R5 ;  /* 0x000000ffff007224 */ /* 0x000fe200078e0005 */
[----:B------:R-:W-:Y:S02]  /*f300*/  MOV R3, 0x2 ;  /* 0x0000000200037802 */ /* 0x000fe40000000f00 */
[----:B------:R-:W-:Y:S02]  /*f310*/  MOV R2, 0xf330 ;  /* 0x0000f33000027802 */ /* 0x000fe40000000f00 */
[----:B------:R-:W-:Y:S05]  /*f320*/  CALL.REL.NOINC `($__internal_55_$__cuda_sm70_shflsync_up_p) ;  /* 0x00001ad000007944 */ /* 0x000fea0003c00000 */
[----:B------:R-:W-:Y:S01]  /*f330*/  SEL R4, R4, RZ, P4 ;  /* 0x000000ff04047207 */ /* 0x000fe20002000000 */
[----:B------:R-:W-:Y:S01]  /*f340*/  IMAD.MOV.U32 R3, RZ, RZ, 0x4 ;  /* 0x00000004ff037424 */ /* 0x000fe200078e00ff */
[----:B------:R-:W-:-:S03]  /*f350*/  MOV R2, 0xf380 ;  /* 0x0000f38000027802 */ /* 0x000fc60000000f00 */
[----:B------:R-:W-:Y:S02]  /*f360*/  IMAD.IADD R0, R5, 0x1, R4 ;  /* 0x0000000105007824 */ /* 0x000fe400078e0204 */
        /* <DEDUP_REMOVED lines=11> */
[----:B------:R-:W-:Y:S02]  /*f420*/  SEL R4, R4, RZ, P1 ;  /* 0x000000ff04047207 */ /* 0x000fe40000800000 */
[----:B------:R-:W-:Y:S02]  /*f430*/  MOV R3, 0x1f ;  /* 0x0000001f00037802 */ /* 0x000fe40000000f00 */
[----:B------:R-:W-:Y:S01]  /*f440*/  MOV R2, 0xf490 ;  /* 0x0000f49000027802 */ /* 0x000fe20000000f00 */
[----:B------:R-:W-:Y:S02]  /*f450*/  IMAD.IADD R4, R0, 0x1, R4 ;  /* 0x0000000100047824 */ /* 0x000fe400078e0204 */
[----:B------:R-:W-:-:S03]  /*f460*/  IMAD.MOV.U32 R0, RZ, RZ, 0x1f ;  /* 0x0000001fff007424 */ /* 0x000fc600078e00ff */
[----:B------:R1:W-:Y:S04]  /*f470*/  STL [R1], R4 ;  /* 0x0000000401007387 */ /* 0x0003e80000100800 */
[----:B-1----:R-:W-:Y:S05]  /*f480*/  CALL.REL.NOINC `($__internal_54_$__cuda_sm70_shflsync_idx_p) ;  /* 0x000018d000007944 */ /* 0x002fea0003c00000 */
[----:B-1---5:R-:W-:Y:S05]  /*f490*/  BRA `(.L_x_3373) ;  /* 0xffff10d000007947 */ /* 0x022fea000383ffff */
.L_x_3276:
[----:B------:R-:W-:Y:S02]  /*f4a0*/  SEL R0, RZ, 0x1, P0 ;  /* 0x00000001ff007807 */ /* 0x000fe40000000000 */
[----:B------:R-:W-:Y:S02]  /*f4b0*/  MOV R2, 0xf4d0 ;  /* 0x0000f4d000027802 */ /* 0x000fe40000000f00 */
[----:B------:R-:W-:Y:S05]  /*f4c0*/  CALL.REL.NOINC `($__internal_56_$__cuda_sm70_votesync_ballot) ;  /* 0x0000199000007944 */ /* 0x000fea0003c00000 */
[----:B------:R-:W-:Y:S01]  /*f4d0*/  MOV R5, R0 ;  /* 0x0000000000057202 */ /* 0x000fe20000000f00 */
[----:B------:R-:W-:Y:S05]  /*f4e0*/  BRA `(.L_x_3374) ;  /* 0xffff111000007947 */ /* 0x000fea000383ffff */
.L_x_3277:
[----:B------:R3:W-:Y:S01]  /*f4f0*/  STL [R1], R8 ;  /* 0x0000000801007387 */ /* 0x0007e20000100800 */
[----:B--2---:R-:W-:Y:S01]  /*f500*/  IMAD.MOV.U32 R3, RZ, RZ, R13 ;  /* 0x000000ffff037224 */ /* 0x004fe200078e000d */
[----:B------:R-:W-:Y:S02]  /*f510*/  MOV R0, 0x1f ;  /* 0x0000001f00007802 */ /* 0x000fe40000000f00 */
[----:B------:R-:W-:Y:S02]  /*f520*/  MOV R2, 0xf540 ;  /* 0x0000f54000027802 */ /* 0x000fe40000000f00 */
[----:B-1-3--:R-:W-:Y:S05]  /*f530*/  CALL.REL.NOINC `($__internal_54_$__cuda_sm70_shflsync_idx_p) ;  /* 0x0000182000007944 */ /* 0x00afea0003c00000 */
[----:B------:R2:W-:Y:S01]  /*f540*/  STL [R1], R7 ;  /* 0x0000000701007387 */ /* 0x0005e20000100800 */
[----:B------:R-:W-:Y:S01]  /*f550*/  IMAD.MOV.U32 R11, RZ, RZ, R0 ;  /* 0x000000ffff0b7224 */ /* 0x000fe200078e0000 */
[----:B------:R-:W-:Y:S01]  /*f560*/  MOV R3, R13 ;  /* 0x0000000d00037202 */ /* 0x000fe20000000f00 */
[----:B------:R-:W-:Y:S01]  /*f570*/  IMAD.MOV.U32 R6, RZ, RZ, RZ ;  /* 0x000000ffff067224 */ /* 0x000fe200078e00ff */
[----:B------:R-:W-:-:S02]  /*f580*/  MOV R0, 0x1f ;  /* 0x0000001f00007802 */ /* 0x000fc40000000f00 */
[----:B------:R-:W-:Y:S02]  /*f590*/  MOV R2, 0xf5b0 ;  /* 0x0000f5b000027802 */ /* 0x000fe40000000f00 */
[----:B-12--5:R-:W-:Y:S05]  /*f5a0*/  CALL.REL.NOINC `($__internal_54_$__cuda_sm70_shflsync_idx_p) ;  /* 0x000017b000007944 */ /* 0x026fea0003c00000 */
[----:B------:R-:W-:Y:S01]  /*f5b0*/  MOV R10, R0 ;  /* 0x00000000000a7202 */ /* 0x000fe20000000f00 */
[----:B-1---5:R-:W-:Y:S05]  /*f5c0*/  BRA `(.L_x_3375) ;  /* 0xffff108000007947 */ /* 0x022fea000383ffff */
.L_x_3280:
[----:B------:R1:W-:Y:S01]  /*f5d0*/  STL [R1], R4 ;  /* 0x0000000401007387 */ /* 0x0003e20000100800 */
[----:B------:R-:W-:Y:S02]  /*f5e0*/  MOV R0, 0x1f ;  /* 0x0000001f00007802 */ /* 0x000fe40000000f00 */
[----:B------:R-:W-:Y:S02]  /*f5f0*/  MOV R2, 0xf610 ;  /* 0x0000f61000027802 */ /* 0x000fe40000000f00 */
[----:B-1234-:R-:W-:Y:S05]  /*f600*/  CALL.REL.NOINC `($__internal_54_$__cuda_sm70_shflsync_idx_p) ;  /* 0x0000175000007944 */ /* 0x01efea0003c00000 */
[----:B------:R-:W-:Y:S01]  /*f610*/  MOV R6, R0 ;  /* 0x0000000000067202 */ /* 0x000fe20000000f00 */
[----:B-1---5:R-:W-:Y:S05]  /*f620*/  BRA `(.L_x_3279) ;  /* 0xffff108000007947 */ /* 0x022fea000383ffff */
.L_x_3290:
[----:B------:R1:W-:Y:S01]  /*f630*/  STL [R1], R10 ;  /* 0x0000000a01007387 */ /* 0x0003e20000100800 */
[----:B--2---:R-:W-:Y:S01]  /*f640*/  IMAD.MOV.U32 R3, RZ, RZ, 0x1 ;  /* 0x00000001ff037424 */ /* 0x004fe200078e00ff */
[----:B------:R-:W-:Y:S02]  /*f650*/  MOV R0, 0x181f ;  /* 0x0000181f00007802 */ /* 0x000fe40000000f00 */
[----:B------:R-:W-:Y:S02]  /*f660*/  MOV R2, 0xf680 ;  /* 0x0000f68000027802 */ /* 0x000fe40000000f00 */
[----:B-1----:R-:W-:Y:S05]  /*f670*/  CALL.REL.NOINC `($__internal_54_$__cuda_sm70_shflsync_idx_p) ;  /* 0x000016e000007944 */ /* 0x002fea0003c00000 */
[----:B------:R2:W-:Y:S01]  /*f680*/  STL [R1], R11 ;  /* 0x0000000b01007387 */ /* 0x0005e20000100800 */
[----:B-----5:R-:W-:Y:S01]  /*f690*/  IMAD.MOV.U32 R5, RZ, RZ, R0 ;  /* 0x000000ffff057224 */ /* 0x020fe200078e0000 */
[----:B------:R-:W-:Y:S01]  /*f6a0*/  MOV R3, 0x1 ;  /* 0x0000000100037802 */ /* 0x000fe20000000f00 */
[----:B------:R-:W-:Y:S01]  /*f6b0*/  IMAD.MOV.U32 R0, RZ, RZ, 0x181f ;  /* 0x0000181fff007424 */ /* 0x000fe200078e00ff */
[----:B------:R-:W-:-:S02]  /*f6c0*/  MOV R2, 0xf6e0 ;  /* 0x0000f6e000027802 */ /* 0x000fc40000000f00 */
[----:B-12---:R-:W-:Y:S05]  /*f6d0*/  CALL.REL.NOINC `($__internal_54_$__cuda_sm70_shflsync_idx_p) ;  /* 0x0000168000007944 */ /* 0x006fea0003c00000 */
[----:B-1---5:R-:W-:Y:S05]  /*f6e0*/  BRA `(.L_x_3376) ;  /* 0xffff420000007947 */ /* 0x022fea000383ffff */
.L_x_3293:
[----:B------:R1:W-:Y:S01]  /*f6f0*/  STL [R1], R5 ;  /* 0x0000000501007387 */ /* 0x0003e20000100800 */
[----:B------:R-:W-:Y:S01]  /*f700*/  IMAD.MOV.U32 R3, RZ, RZ, RZ ;  /* 0x000000ffff037224 */ /* 0x000fe200078e00ff */
[----:B------:R-:W-:-:S02]  /*f710*/  MOV R0, 0x181f ;  /* 0x0000181f00007802 */ /* 0x000fc40000000f00 */
[----:B------:R-:W-:Y:S02]  /*f720*/  MOV R2, 0xf740 ;  /* 0x0000f74000027802 */ /* 0x000fe40000000f00 */
[----:B-1----:R-:W-:Y:S05]  /*f730*/  CALL.REL.NOINC `($__internal_54_$__cuda_sm70_shflsync_idx_p) ;  /* 0x0000162000007944 */ /* 0x002fea0003c00000 */
[----:B-----5:R-:W-:Y:S01]  /*f740*/  MOV R4, R0 ;  /* 0x0000000000047202 */ /* 0x020fe20000000f00 */
[----:B-1----:R-:W-:Y:S05]  /*f750*/  BRA `(.L_x_3377) ;  /* 0xffff501000007947 */ /* 0x002fea000383ffff */
.L_x_3294:
[----:B------:R3:W-:Y:S01]  /*f760*/  STL [R1], R12 ;  /* 0x0000000c01007387 */ /* 0x0007e20000100800 */
[----:B------:R-:W-:Y:S01]  /*f770*/  IMAD.MOV.U32 R3, RZ, RZ, RZ ;  /* 0x000000ffff037224 */ /* 0x000fe200078e00ff */
[----:B------:R-:W-:Y:S02]  /*f780*/  MOV R0, 0x181f ;  /* 0x0000181f00007802 */ /* 0x000fe40000000f00 */
[----:B------:R-:W-:Y:S02]  /*f790*/  MOV R2, 0xf7b0 ;  /* 0x0000f7b000027802 */ /* 0x000fe40000000f00 */
[----:B-123--:R-:W-:Y:S05]  /*f7a0*/  CALL.REL.NOINC `($__internal_54_$__cuda_sm70_shflsync_idx_p) ;  /* 0x000015b000007944 */ /* 0x00efea0003c00000 */
[----:B-1---5:R-:W-:Y:S05]  /*f7b0*/  BRA `(.L_x_3378) ;  /* 0xffff4fd000007947 */ /* 0x022fea000383ffff */
.L_x_3297:
[----:B------:R1:W-:Y:S01]  /*f7c0*/  STL [R1], R5 ;  /* 0x0000000501007387 */ /* 0x0003e20000100800 */
[----:B--2---:R-:W-:Y:S01]  /*f7d0*/  IMAD.MOV.U32 R3, RZ, RZ, 0x1 ;  /* 0x00000001ff037424 */ /* 0x004fe200078e00ff */
[----:B----4-:R-:W-:Y:S02]  /*f7e0*/  MOV R0, 0x181f ;  /* 0x0000181f00007802 */ /* 0x010fe40000000f00 */
[----:B------:R-:W-:Y:S02]  /*f7f0*/  MOV R2, 0xf810 ;  /* 0x0000f81000027802 */ /* 0x000fe40000000f00 */
[----:B-1-3--:R-:W-:Y:S05]  /*f800*/  CALL.REL.NOINC `($__internal_54_$__cuda_sm70_shflsync_idx_p) ;  /* 0x0000155000007944 */ /* 0x00afea0003c00000 */
[----:B------:R2:W-:Y:S01]  /*f810*/  STL [R1], R12 ;  /* 0x0000000c01007387 */ /* 0x0005e20000100800 */
[----:B-----5:R-:W-:Y:S01]  /*f820*/  IMAD.MOV.U32 R4, RZ, RZ, R0 ;  /* 0x000000ffff047224 */ /* 0x020fe200078e0000 */
[----:B------:R-:W-:Y:S01]  /*f830*/  MOV R3, 0x1 ;  /* 0x0000000100037802 */ /* 0x000fe20000000f00 */
[----:B------:R-:W-:Y:S01]  /*f840*/  IMAD.MOV.U32 R0, RZ, RZ, 0x181f ;  /* 0x0000181fff007424 */ /* 0x000fe200078e00ff */
[----:B------:R-:W-:-:S02]  /*f850*/  MOV R2, 0xf870 ;  /* 0x0000f87000027802 */ /* 0x000fc40000000f00 */
[----:B-12---:R-:W-:Y:S05]  /*f860*/  CALL.REL.NOINC `($__internal_54_$__cuda_sm70_shflsync_idx_p) ;  /* 0x000014f000007944 */ /* 0x006fea0003c00000 */
[----:B-1---5:R-:W-:Y:S05]  /*f870*/  BRA `(.L_x_3379) ;  /* 0xffff511000007947 */ /* 0x022fea000383ffff */
.L_x_3298:
[----:B------:R-:W-:Y:S01]  /*f880*/  IMAD.MOV.U32 R132, RZ, RZ, R4 ;  /* 0x000000ffff847224 */ /* 0x000fe200078e0004 */
[----:B------:R-:W-:-:S02]  /*f890*/  MOV R0, 0x2 ;  /* 0x0000000200007802 */ /* 0x000fc40000000f00 */
[----:B------:R-:W-:Y:S02]  /*f8a0*/  MOV R2, 0xf8c0 ;  /* 0x0000f8c000027802 */ /* 0x000fe40000000f00 */
[----:B------:R-:W-:Y:S05]  /*f8b0*/  CALL.REL.NOINC `($__internal_53_$__cuda_sm70_shflsync_bfly_p) ;  /* 0x0000144000007944 */ /* 0x000fea0003c00000 */
[----:B------:R-:W-:Y:S05]  /*f8c0*/  BRA `(.L_x_3380) ;  /* 0xffff566000007947 */ /* 0x000fea000383ffff */
.L_x_3299:
[----:B------:R-:W-:Y:S01]  /*f8d0*/  IMAD.MOV.U32 R132, RZ, RZ, R4 ;  /* 0x000000ffff847224 */ /* 0x000fe200078e0004 */
[----:B------:R-:W-:Y:S02]  /*f8e0*/  MOV R0, 0x1 ;  /* 0x0000000100007802 */ /* 0x000fe40000000f00 */
[----:B------:R-:W-:Y:S02]  /*f8f0*/  MOV R2, 0xf910 ;  /* 0x0000f91000027802 */ /* 0x000fe40000000f00 */
[----:B------:R-:W-:Y:S05]  /*f900*/  CALL.REL.NOINC `($__internal_53_$__cuda_sm70_shflsync_bfly_p) ;  /* 0x000013f000007944 */ /* 0x000fea0003c00000 */
[----:B------:R-:W-:Y:S01]  /*f910*/  FMNMX.FTZ R134, R4, R0, !PT ;  /* 0x0000000004867209 */ /* 0x000fe20007810000 */
[----:B------:R-:W-:Y:S01]  /*f920*/  IMAD.MOV.U32 R132, RZ, RZ, R5 ;  /* 0x000000ffff847224 */ /* 0x000fe200078e0005 */
[----:B------:R-:W-:Y:S01]  /*f930*/  MOV R2, 0xf960 ;  /* 0x0000f96000027802 */ /* 0x000fe20000000f00 */
[----:B------:R-:W-:Y:S02]  /*f940*/  IMAD.MOV.U32 R0, RZ, RZ, 0x2 ;  /* 0x00000002ff007424 */ /* 0x000fe400078e00ff */
[----:B------:R-:W-:Y:S05]  /*f950*/  CALL.REL.NOINC `($__internal_53_$__cuda_sm70_shflsync_bfly_p) ;  /* 0x000013a000007944 */ /* 0x000fea0003c00000 */
[----:B------:R-:W-:Y:S01]  /*f960*/  FMNMX.FTZ R5, R5, R0, !PT ;  /* 0x0000000005057209 */ /* 0x000fe20007810000 */
[----:B------:R-:W-:Y:S01]  /*f970*/  IMAD.MOV.U32 R0, RZ, RZ, 0x1 ;  /* 0x00000001ff007424 */ /* 0x000fe200078e00ff */
[----:B------:R-:W-:-:S03]  /*f980*/  MOV R2, 0xf9b0 ;  /* 0x0000f9b000027802 */ /* 0x000fc60000000f00 */
[----:B------:R-:W-:Y:S02]  /*f990*/  IMAD.MOV.U32 R132, RZ, RZ, R5 ;  /* 0x000000ffff847224 */ /* 0x000fe400078e0005 */
[----:B------:R-:W-:Y:S05]  /*f9a0*/  CALL.REL.NOINC `($__internal_53_$__cuda_sm70_shflsync_bfly_p) ;  /* 0x0000135000007944 */ /* 0x000fea0003c00000 */
[----:B------:R-:W-:Y:S01]  /*f9b0*/  MOV R3, R0 ;  /* 0x0000000000037202 */ /* 0x000fe20000000f00 */
[----:B------:R-:W-:Y:S05]  /*f9c0*/  BRA `(.L_x_3381) ;  /* 0xffff55d000007947 */ /* 0x000fea000383ffff */
.L_x_3301:
[----:B-1--4-:R-:W-:Y:S01]  /*f9d0*/  MOV R0, 0x181f ;  /* 0x0000181f00007802 */ /* 0x012fe20000000f00 */
[----:B------:R1:W-:Y:S01]  /*f9e0*/  STL [R1], R6 ;  /* 0x0000000601007387 */ /* 0x0003e20000100800 */
[----:B------:R-:W-:Y:S01]  /*f9f0*/  MOV R2, 0xfa20 ;  /* 0x0000fa2000027802 */ /* 0x000fe20000000f00 */
[----:B------:R-:W-:Y:S02]  /*fa00*/  IMAD.MOV.U32 R3, RZ, RZ, RZ ;  /* 0x000000ffff037224 */ /* 0x000fe400078e00ff */
[----:B-1----:R-:W-:Y:S05]  /*fa10*/  CALL.REL.NOINC `($__internal_54_$__cuda_sm70_shflsync_idx_p) ;  /* 0x0000134000007944 */ /* 0x002fea0003c00000 */
[----:B-1---5:R-:W-:-:S05]  /*fa20*/  BRA `(.L_x_3382) ;  /* 0xffff6bb000007947 */ /* 0x022fca000383ffff */
.L_x_3304:
[----:B------:R-:W-:Y:S01]  /*fa30*/  MOV R0, 0x181f ;  /* 0x0000181f00007802 */ /* 0x000fe20000000f00 */
[----:B------:R2:W-:Y:S01]  /*fa40*/  STL [R1], R6 ;  /* 0x0000000601007387 */ /* 0x0005e20000100800 */
[----:B------:R-:W-:Y:S01]  /*fa50*/  MOV R2, 0xfa80 ;  /* 0x0000fa8000027802 */ /* 0x000fe20000000f00 */
[----:B------:R-:W-:Y:S02]  /*fa60*/  IMAD.MOV.U32 R3, RZ, RZ, 0x1 ;  /* 0x00000001ff037424 */ /* 0x000fe400078e00ff */
[----:B-12---:R-:W-:Y:S05]  /*fa70*/  CALL.REL.NOINC `($__internal_54_$__cuda_sm70_shflsync_idx_p) ;  /* 0x000012e000007944 */ /* 0x006fea0003c00000 */
[----:B------:R-:W-:Y:S01]  /*fa80*/  MOV R3, 0x1 ;  /* 0x0000000100037802 */ /* 0x000fe20000000f00 */
[----:B------:R2:W-:Y:S01]  /*fa90*/  STL [R1], R7 ;  /* 0x0000000701007387 */ /* 0x0005e20000100800 */
[----:B-----5:R-:W-:Y:S01]  /*faa0*/  IMAD.MOV.U32 R4, RZ, RZ, R0 ;  /* 0x000000ffff047224 */ /* 0x020fe200078e0000 */
[----:B------:R-:W-:Y:S01]  /*fab0*/  MOV R2, 0xfae0 ;  /* 0x0000fae000027802 */ /* 0x000fe20000000f00 */
[----:B------:R-:W-:Y:S02]  /*fac0*/  IMAD.MOV.U32 R0, RZ, RZ, 0x181f ;  /* 0x0000181fff007424 */ /* 0x000fe400078e00ff */
[----:B-12---:R-:W-:Y:S05]  /*fad0*/  CALL.REL.NOINC `($__internal_54_$__cuda_sm70_shflsync_idx_p) ;  /* 0x0000128000007944 */ /* 0x006fea0003c00000 */
[----:B-1---5:R-:W-:-:S05]  /*fae0*/  BRA `(.L_x_3383) ;  /* 0xffff6d0000007947 */ /* 0x022fca000383ffff */
.L_x_3307:
[----:B------:R-:W-:Y:S01]  /*faf0*/  MOV R0, 0x181f ;  /* 0x0000181f00007802 */ /* 0x000fe20000000f00 */
[----:B------:R1:W-:Y:S01]  /*fb00*/  STL [R1], R169 ;  /* 0x000000a901007387 */ /* 0x0003e20000100800 */
[----:B------:R-:W-:Y:S01]  /*fb10*/  MOV R2, 0xfb40 ;  /* 0x0000fb4000027802 */ /* 0x000fe20000000f00 */
[----:B------:R-:W-:Y:S02]  /*fb20*/  IMAD.MOV.U32 R3, RZ, RZ, RZ ;  /* 0x000000ffff037224 */ /* 0x000fe400078e00ff */
[----:B-1----:R-:W-:Y:S05]  /*fb30*/  CALL.REL.NOINC `($__internal_54_$__cuda_sm70_shflsync_idx_p) ;  /* 0x0000122000007944 */ /* 0x002fea0003c00000 */
[----:B------:R-:W-:Y:S01]  /*fb40*/  MOV R132, R0 ;  /* 0x0000000000847202 */ /* 0x000fe20000000f00 */
[----:B-1---5:R-:W-:-:S05]  /*fb50*/  BRA `(.L_x_3384) ;  /* 0xffff7a8000007947 */ /* 0x022fca000383ffff */
.L_x_3308:
[----:B------:R-:W-:Y:S01]  /*fb60*/  MOV R0, 0x181f ;  /* 0x0000181f00007802 */ /* 0x000fe20000000f00 */
[----:B------:R3:W-:Y:S01]  /*fb70*/  STL [R1], R172 ;  /* 0x000000ac01007387 */ /* 0x0007e20000100800 */
[----:B------:R-:W-:Y:S01]  /*fb80*/  MOV R2, 0xfbb0 ;  /* 0x0000fbb000027802 */ /* 0x000fe20000000f00 */
[----:B------:R-:W-:Y:S02]  /*fb90*/  IMAD.MOV.U32 R3, RZ, RZ, RZ ;  /* 0x000000ffff037224 */ /* 0x000fe400078e00ff */
[----:B-123--:R-:W-:Y:S05]  /*fba0*/  CALL.REL.NOINC `($__internal_54_$__cuda_sm70_shflsync_idx_p) ;  /* 0x000011b000007944 */ /* 0x00efea0003c00000 */
[----:B-1---5:R-:W-:-:S05]  /*fbb0*/  BRA `(.L_x_3385) ;  /* 0xffff7a4000007947 */ /* 0x022fca000383ffff */
.L_x_3309:
[----:B------:R-:W-:Y:S01]  /*fbc0*/  MOV R0, 0x181f ;  /* 0x0000181f00007802 */ /* 0x000fe20000000f00 */
[----:B------:R2:W-:Y:S01]  /*fbd0*/  STL [R1], R169 ;  /* 0x000000a901007387 */ /* 0x0005e20000100800 */
[----:B----4-:R-:W-:Y:S01]  /*fbe0*/  MOV R2, 0xfc10 ;  /* 0x0000fc1000027802 */ /* 0x010fe20000000f00 */
[----:B------:R-:W-:Y:S03]  /*fbf0*/  IMAD.MOV.U32 R3, RZ, RZ, 0x1 ;  /* 0x00000001ff037424 */ /* 0x000fe600078e00ff */
[----:B-123--:R-:W-:Y:S05]  /*fc00*/  CALL.REL.NOINC `($__internal_54_$__cuda_sm70_shflsync_idx_p) ;  /* 0x0000115000007944 */ /* 0x00efea0003c00000 */
[----:B------:R-:W-:Y:S01]  /*fc10*/  MOV R3, 0x1 ;  /* 0x0000000100037802 */ /* 0x000fe20000000f00 */
[----:B------:R2:W-:Y:S01]  /*fc20*/  STL [R1], R172 ;  /* 0x000000ac01007387 */ /* 0x0005e20000100800 */
[----:B------:R-:W-:Y:S01]  /*fc30*/  IMAD.MOV.U32 R132, RZ, RZ, R0 ;  /* 0x000000ffff847224 */ /* 0x000fe200078e0000 */
[----:B------:R-:W-:Y:S01]  /*fc40*/  MOV R2, 0xfc70 ;  /* 0x0000fc7000027802 */ /* 0x000fe20000000f00 */
[----:B------:R-:W-:Y:S02]  /*fc50*/  IMAD.MOV.U32 R0, RZ, RZ, 0x181f ;  /* 0x0000181fff007424 */ /* 0x000fe400078e00ff */
[----:B-12--5:R-:W-:Y:S05]  /*fc60*/  CALL.REL.NOINC `($__internal_54_$__cuda_sm70_shflsync_idx_p) ;  /* 0x000010f000007944 */ /* 0x026fea0003c00000 */
[----:B-1---5:R-:W-:-:S05]  /*fc70*/  BRA `(.L_x_3386) ;  /* 0xffff7b5000007947 */ /* 0x022fca000383ffff */
.L_x_3310:
[----:B------:R-:W-:Y:S02]  /*fc80*/  MOV R0, 0x2 ;  /* 0x0000000200007802 */ /* 0x000fe40000000f00 */
[----:B------:R-:W-:Y:S02]  /*fc90*/  MOV R2, 0xfcb0 ;  /* 0x0000fcb000027802 */ /* 0x000fe40000000f00 */
[----:B------:R-:W-:Y:S05]  /*fca0*/  CALL.REL.NOINC `($__internal_53_$__cuda_sm70_shflsync_bfly_p) ;  /* 0x0000105000007944 */ /* 0x000fea0003c00000 */
[----:B------:R-:W-:-:S05]  /*fcb0*/  BRA `(.L_x_3387) ;  /* 0xffff7e6000007947 */ /* 0x000fca000383ffff */
.L_x_3311:
        /* <DEDUP_REMOVED lines=10> */
[----:B------:R-:W-:Y:S02]  /*fd60*/  MOV R2, 0xfd80 ;  /* 0x0000fd8000027802 */ /* 0x000fe40000000f00 */
[----:B------:R-:W-:Y:S05]  /*fd70*/  CALL.REL.NOINC `($__internal_53_$__cuda_sm70_shflsync_bfly_p) ;  /* 0x00000f8000007944 */ /* 0x000fea0003c00000 */
[----:B------:R-:W-:-:S05]  /*fd80*/  BRA `(.L_x_3388) ;  /* 0xffff7e0000007947 */ /* 0x000fca000383ffff */
.L_x_3313:
[----:B------:R1:W5:Y:S01]  /*fd90*/  LDL R132, [R1+0x4] ;  /* 0x0000040001847983 */ /* 0x0003620000100800 */
[----:B------:R-:W-:-:S02]  /*fda0*/  MOV R0, 0x2 ;  /* 0x0000000200007802 */ /* 0x000fc40000000f00 */
[----:B------:R-:W-:Y:S02]  /*fdb0*/  MOV R2, 0xfdd0 ;  /* 0x0000fdd000027802 */ /* 0x000fe40000000f00 */
[----:B-1---5:R-:W-:Y:S05]  /*fdc0*/  CALL.REL.NOINC `($__internal_53_$__cuda_sm70_shflsync_bfly_p) ;  /* 0x00000f3000007944 */ /* 0x022fea0003c00000 */
[----:B------:R-:W2:Y:S02]  /*fdd0*/  LDL.LU R2, [R1+0x4] ;  /* 0x0000040001027983 */ /* 0x000ea40000300800 */
[----:B--2---:R-:W-:Y:S01]  /*fde0*/  FADD.FTZ R132, R2, R0 ;  /* 0x0000000002847221 */ /* 0x004fe20000010000 */
[----:B------:R-:W-:Y:S02]  /*fdf0*/  MOV R0, 0x1 ;  /* 0x0000000100007802 */ /* 0x000fe40000000f00 */
[----:B------:R-:W-:Y:S02]  /*fe00*/  MOV R2, 0xfe20 ;  /* 0x0000fe2000027802 */ /* 0x000fe40000000f00 */
[----:B------:R-:W-:Y:S05]  /*fe10*/  CALL.REL.NOINC `($__internal_53_$__cuda_sm70_shflsync_bfly_p) ;  /* 0x00000ee000007944 */ /* 0x000fea0003c00000 */
[----:B------:R-:W-:Y:S02]  /*fe20*/  FADD.FTZ R4, R132, R0 ;  /* 0x0000000084047221 */ /* 0x000fe40000010000 */
[----:B------:R1:W5:Y:S01]  /*fe30*/  LDL R132, [R1+0x8] ;  /* 0x0000080001847983 */ /* 0x0003620000100800 */
[----:B------:R-:W-:Y:S02]  /*fe40*/  MOV R0, 0x2 ;  /* 0x0000000200007802 */ /* 0x000fe40000000f00 */
[----:B------:R-:W-:-:S02]  /*fe50*/  MOV R2, 0xfe70 ;  /* 0x0000fe7000027802 */ /* 0x000fc40000000f00 */
[----:B-1---5:R-:W-:Y:S05]  /*fe60*/  CALL.REL.NOINC `($__internal_53_$__cuda_sm70_shflsync_bfly_p) ;  /* 0x00000e9000007944 */ /* 0x022fea0003c00000 */
[----:B------:R-:W2:Y:S02]  /*fe70*/  LDL.LU R2, [R1+0x8] ;  /* 0x0000080001027983 */ /* 0x000ea40000300800 */
[----:B--2---:R-:W-:Y:S01]  /*fe80*/  FADD.FTZ R5, R2, R0 ;  /* 0x0000000002057221 */ /* 0x004fe20000010000 */
[----:B------:R-:W-:-:S02]  /*fe90*/  MOV R0, 0x1 ;  /* 0x0000000100007802 */ /* 0x000fc40000000f00 */
[----:B------:R-:W-:Y:S02]  /*fea0*/  MOV R2, 0xfed0 ;  /* 0x0000fed000027802 */ /* 0x000fe40000000f00 */
[----:B------:R-:W-:Y:S02]  /*feb0*/  MOV R132, R5 ;  /* 0x0000000500847202 */ /* 0x000fe40000000f00 */
[----:B------:R-:W-:Y:S05]  /*fec0*/  CALL.REL.NOINC `($__internal_53_$__cuda_sm70_shflsync_bfly_p) ;  /* 0x00000e3000007944 */ /* 0x000fea0003c00000 */
[----:B------:R-:W-:Y:S01]  /*fed0*/  MOV R3, R0 ;  /* 0x0000000000037202 */ /* 0x000fe20000000f00 */
[----:B------:R-:W-:Y:S05]  /*fee0*/  BRA `(.L_x_3389) ;  /* 0xffff95c000007947 */ /* 0x000fea000383ffff */
.L_x_3320:
[----:B--234-:R2:W-:Y:S01]  /*fef0*/  STL [R1], R5 ;  /* 0x0000000501007387 */ /* 0x01c5e20000100800 */
[----:B------:R-:W-:Y:S01]  /*ff00*/  IMAD.MOV.U32 R3, RZ, RZ, RZ ;  /* 0x000000ffff037224 */ /* 0x000fe200078e00ff */
[----:B------:R-:W-:Y:S02]  /*ff10*/  MOV R0, 0x181f ;  /* 0x0000181f00007802 */ /* 0x000fe40000000f00 */
[----:B------:R-:W-:Y:S02]  /*ff20*/  MOV R2, 0xff40 ;  /* 0x0000ff4000027802 */ /* 0x000fe40000000f00 */
[----:B-12---:R-:W-:Y:S05]  /*ff30*/  CALL.REL.NOINC `($__internal_54_$__cuda_sm70_shflsync_idx_p) ;  /* 0x00000e2000007944 */ /* 0x006fea0003c00000 */
[----:B-----5:R-:W-:Y:S01]  /*ff40*/  MOV R4, R0 ;  /* 0x0000000000047202 */ /* 0x020fe20000000f00 */
[----:B-1----:R-:W-:Y:S05]  /*ff50*/  BRA `(.L_x_3390) ;  /* 0xffffb26000007947 */ /* 0x002fea000383ffff */
.L_x_3321:
[----:B------:R4:W-:Y:S01]  /*ff60*/  STL [R1], R14 ;  /* 0x0000000e01007387 */ /* 0x0009e20000100800 */
[----:B------:R-:W-:Y:S01]  /*ff70*/  IMAD.MOV.U32 R3, RZ, RZ, RZ ;  /* 0x000000ffff037224 */ /* 0x000fe200078e00ff */
[----:B------:R-:W-:-:S02]  /*ff80*/  MOV R0, 0x181f ;  /* 0x0000181f00007802 */ /* 0x000fc40000000f00 */
[----:B------:R-:W-:Y:S02]  /*ff90*/  MOV R2, 0xffb0 ;  /* 0x0000ffb000027802 */ /* 0x000fe40000000f00 */
[----:B-1234-:R-:W-:Y:S05]  /*ffa0*/  CALL.REL.NOINC `($__internal_54_$__cuda_sm70_shflsync_idx_p) ;  /* 0x00000db000007944 */ /* 0x01efea0003c00000 */
[----:B-1---5:R-:W-:Y:S05]  /*ffb0*/  BRA `(.L_x_3391) ;  /* 0xffffb22000007947 */ /* 0x022fea000383ffff */
.L_x_3324:
[----:B------:R4:W-:Y:S01]  /*ffc0*/  STL [R1], R5 ;  /* 0x0000000501007387 */ /* 0x0009e20000100800 */
[----:B--2---:R-:W-:Y:S01]  /*ffd0*/  IMAD.MOV.U32 R3, RZ, RZ, 0x1 ;  /* 0x00000001ff037424 */ /* 0x004fe200078e00ff */
[----:B------:R-:W-:Y:S02]  /*ffe0*/  MOV R0, 0x181f ;  /* 0x0000181f00007802 */ /* 0x000fe40000000f00 */
[----:B------:R-:W-:Y:S02]  /*fff0*/  MOV R2, 0x10010 ;  /* 0x0001001000027802 */ /* 0x000fe40000000f00 */
[----:B-1-34-:R-:W-:Y:S05]  /*10000*/  CALL.REL.NOINC `($__internal_54_$__cuda_sm70_shflsync_idx_p) ;  /* 0x00000d5000007944 */ /* 0x01afea0003c00000 */
[----:B------:R2:W-:Y:S01]  /*10010*/  STL [R1], R14 ;  /* 0x0000000e01007387 */ /* 0x0005e20000100800 */
[----:B-----5:R-:W-:Y:S01]  /*10020*/  IMAD.MOV.U32 R4, RZ, RZ, R0 ;  /* 0x000000ffff047224 */ /* 0x020fe200078e0000 */
[----:B------:R-:W-:Y:S01]  /*10030*/  MOV R3, 0x1 ;  /* 0x0000000100037802 */ /* 0x000fe20000000f00 */
[----:B------:R-:W-:Y:S01]  /*10040*/  IMAD.MOV.U32 R0, RZ, RZ, 0x181f ;  /* 0x0000181fff007424 */ /* 0x000fe200078e00ff */
[----:B------:R-:W-:Y:S02]  /*10050*/  MOV R2, 0x10070 ;  /* 0x0001007000027802 */ /* 0x000fe40000000f00 */
[----:B-12---:R-:W-:Y:S05]  /*10060*/  CALL.REL.NOINC `($__internal_54_$__cuda_sm70_shflsync_idx_p) ;  /* 0x00000cf000007944 */ /* 0x006fea0003c00000 */
[----:B-1---5:R-:W-:Y:S05]  /*10070*/  BRA `(.L_x_3392) ;  /* 0xffffb3d000007947 */ /* 0x022fea000383ffff */
.L_x_3327:
[----:B------:R3:W-:Y:S01]  /*10080*/  STL [R1], R5 ;  /* 0x0000000501007387 */ /* 0x0007e20000100800 */
[----:B-1----:R-:W-:Y:S01]  /*10090*/  IMAD.MOV.U32 R3, RZ, RZ, 0x2 ;  /* 0x00000002ff037424 */ /* 0x002fe200078e00ff */
[----:B--2---:R-:W-:-:S02]  /*100a0*/  MOV R0, 0x181f ;  /* 0x0000181f00007802 */ /* 0x004fc40000000f00 */
[----:B------:R-:W-:Y:S02]  /*100b0*/  MOV R2, 0x100d0 ;  /* 0x000100d000027802 */ /* 0x000fe40000000f00 */
[----:B---34-:R-:W-:Y:S05]  /*100c0*/  CALL.REL.NOINC `($__internal_54_$__cuda_sm70_shflsync_idx_p) ;  /* 0x00000c9000007944 */ /* 0x018fea0003c00000 */
[----:B-----5:R-:W-:Y:S01]  /*100d0*/  MOV R4, R0 ;  /* 0x0000000000047202 */ /* 0x020fe20000000f00 */
[----:B-1----:R-:W-:Y:S05]  /*100e0*/  BRA `(.L_x_3393) ;  /* 0xffffb57000007947 */ /* 0x002fea000383ffff */
.L_x_3328:
[----:B------:R4:W-:Y:S01]  /*100f0*/  STL [R1], R14 ;  /* 0x0000000e01007387 */ /* 0x0009e20000100800 */
[----:B-1----:R-:W-:Y:S01]  /*10100*/  IMAD.MOV.U32 R3, RZ, RZ, 0x2 ;  /* 0x00000002ff037424 */ /* 0x002fe200078e00ff */
[----:B--2---:R-:W-:Y:S02]  /*10110*/  MOV R0, 0x181f ;  /* 0x0000181f00007802 */ /* 0x004fe40000000f00 */
[----:B------:R-:W-:Y:S02]  /*10120*/  MOV R2, 0x10140 ;  /* 0x0001014000027802 */ /* 0x000fe40000000f00 */
[----:B---34-:R-:W-:Y:S05]  /*10130*/  CALL.REL.NOINC `($__internal_54_$__cuda_sm70_shflsync_idx_p) ;  /* 0x00000c2000007944 */ /* 0x018fea0003c00000 */
[----:B-1---5:R-:W-:Y:S05]  /*10140*/  BRA `(.L_x_3394) ;  /* 0xffffb53000007947 */ /* 0x022fea000383ffff */
.L_x_3331:
[----:B------:R1:W-:Y:S02]  /*10150*/  STL [R1], R5 ;  /* 0x0000000501007387 */ /* 0x0003e40000100800 */
[----:B-1----:R-:W-:Y:S01]  /*10160*/  IMAD.MOV.U32 R3, RZ, RZ, 0x3 ;  /* 0x00000003ff037424 */ /* 0x002fe200078e00ff */
[----:B----4-:R-:W-:Y:S02]  /*10170*/  MOV R0, 0x181f ;  /* 0x0000181f00007802 */ /* 0x010fe40000000f00 */
[----:B------:R-:W-:-:S02]  /*10180*/  MOV R2, 0x101a0 ;  /* 0x000101a000027802 */ /* 0x000fc40000000f00 */
[----:B--23--:R-:W-:Y:S05]  /*10190*/  CALL.REL.NOINC `($__internal_54_$__cuda_sm70_shflsync_idx_p) ;  /* 0x00000bc000007944 */ /* 0x00cfea0003c00000 */
[----:B------:R2:W-:Y:S01]  /*101a0*/  STL [R1], R14 ;  /* 0x0000000e01007387 */ /* 0x0005e20000100800 */
[----:B-----5:R-:W-:Y:S01]  /*101b0*/  IMAD.MOV.U32 R4, RZ, RZ, R0 ;  /* 0x000000ffff047224 */ /* 0x020fe200078e0000 */
[----:B------:R-:W-:Y:S01]  /*101c0*/  MOV R3, 0x3 ;  /* 0x0000000300037802 */ /* 0x000fe20000000f00 */
[----:B------:R-:W-:Y:S01]  /*101d0*/  IMAD.MOV.U32 R0, RZ, RZ, 0x181f ;  /* 0x0000181fff007424 */ /* 0x000fe200078e00ff */
[----:B------:R-:W-:-:S02]  /*101e0*/  MOV R2, 0x10200 ;  /* 0x0001020000027802 */ /* 0x000fc40000000f00 */
[----:B-12---:R-:W-:Y:S05]  /*101f0*/  CALL.REL.NOINC `($__internal_54_$__cuda_sm70_shflsync_idx_p) ;  /* 0x00000b6000007944 */ /* 0x006fea0003c00000 */
[----:B-1---5:R-:W-:Y:S05]  /*10200*/  BRA `(.L_x_3395) ;  /* 0xffffb69000007947 */ /* 0x022fea000383ffff */
.L_x_3333:
[----:B------:R1:W-:Y:S01]  /*10210*/  STL [R1], R5 ;  /* 0x0000000501007387 */ /* 0x0003e20000100800 */
[----:B------:R-:W-:Y:S01]  /*10220*/  IMAD.MOV.U32 R3, RZ, RZ, RZ ;  /* 0x000000ffff037224 */ /* 0x000fe200078e00ff */
[----:B------:R-:W-:-:S02]  /*10230*/  MOV R0, 0x1c1f ;  /* 0x00001c1f00007802 */ /* 0x000fc40000000f00 */
[----:B------:R-:W-:Y:S02]  /*10240*/  MOV R2, 0x10260 ;  /* 0x0001026000027802 */ /* 0x000fe40000000f00 */
[----:B-1----:R-:W-:Y:S05]  /*10250*/  CALL.REL.NOINC `($__internal_54_$__cuda_sm70_shflsync_idx_p) ;  /* 0x00000b0000007944 */ /* 0x002fea0003c00000 */
[----:B-----5:R-:W-:Y:S01]  /*10260*/  MOV R4, R0 ;  /* 0x0000000000047202 */ /* 0x020fe20000000f00 */
[----:B-1----:R-:W-:Y:S05]  /*10270*/  BRA `(.L_x_3396) ;  /* 0xffffba2000007947 */ /* 0x002fea000383ffff */
.L_x_3334:
[----:B------:R3:W-:Y:S01]  /*10280*/  STL [R1], R12 ;  /* 0x0000000c01007387 */ /* 0x0007e20000100800 */
[----:B------:R-:W-:Y:S01]  /*10290*/  IMAD.MOV.U32 R3, RZ, RZ, RZ ;  /* 0x000000ffff037224 */ /* 0x000fe200078e00ff */
[----:B------:R-:W-:Y:S02]  /*102a0*/  MOV R0, 0x1c1f ;  /* 0x00001c1f00007802 */ /* 0x000fe40000000f00 */
[----:B------:R-:W-:Y:S02]  /*102b0*/  MOV R2, 0x102d0 ;  /* 0x000102d000027802 */ /* 0x000fe40000000f00 */
[----:B-123--:R-:W-:Y:S05]  /*102c0*/  CALL.REL.NOINC `($__internal_54_$__cuda_sm70_shflsync_idx_p) ;  /* 0x00000a9000007944 */ /* 0x00efea0003c00000 */
[----:B-1---5:R-:W-:Y:S05]  /*102d0*/  BRA `(.L_x_3397) ;  /* 0xffffb9e000007947 */ /* 0x022fea000383ffff */
.L_x_3337:
        /* <DEDUP_REMOVED lines=12> */
.L_x_3341:
[----:B------:R1:W-:Y:S01]  /*103a0*/  STL [R1], R5 ;  /* 0x0000000501007387 */ /* 0x0003e20000100800 */
[----:B------:R-:W-:Y:S01]  /*103b0*/  IMAD.MOV.U32 R3, RZ, RZ, RZ ;  /* 0x000000ffff037224 */ /* 0x000fe200078e00ff */
[----:B------:R-:W-:-:S02]  /*103c0*/  MOV R0, 0x181f ;  /* 0x0000181f00007802 */ /* 0x000fc40000000f00 */
[----:B------:R-:W-:Y:S02]  /*103d0*/  MOV R2, 0x103f0 ;  /* 0x000103f000027802 */ /* 0x000fe40000000f00 */
[----:B-1----:R-:W-:Y:S05]  /*103e0*/  CALL.REL.NOINC `($__internal_54_$__cuda_sm70_shflsync_idx_p) ;  /* 0x0000097000007944 */ /* 0x002fea0003c00000 */
[----:B-----5:R-:W-:Y:S01]  /*103f0*/  MOV R4, R0 ;  /* 0x0000000000047202 */ /* 0x020fe20000000f00 */
[----:B-1----:R-:W-:Y:S05]  /*10400*/  BRA `(.L_x_3399) ;  /* 0xffffd94000007947 */ /* 0x002fea000383ffff */
.L_x_3342:
[----:B------:R3:W-:Y:S01]  /*10410*/  STL [R1], R14 ;  /* 0x0000000e01007387 */ /* 0x0007e20000100800 */
[----:B------:R-:W-:Y:S01]  /*10420*/  IMAD.MOV.U32 R3, RZ, RZ, RZ ;  /* 0x000000ffff037224 */ /* 0x000fe200078e00ff */
[----:B------:R-:W-:Y:S02]  /*10430*/  MOV R0, 0x181f ;  /* 0x0000181f00007802 */ /* 0x000fe40000000f00 */
[----:B------:R-:W-:Y:S02]  /*10440*/  MOV R2, 0x10460 ;  /* 0x0001046000027802 */ /* 0x000fe40000000f00 */
[----:B-123--:R-:W-:Y:S05]  /*10450*/  CALL.REL.NOINC `($__internal_54_$__cuda_sm70_shflsync_idx_p) ;  /* 0x0000090000007944 */ /* 0x00efea0003c00000 */
[----:B-1---5:R-:W-:Y:S05]  /*10460*/  BRA `(.L_x_3400) ;  /* 0xffffd90000007947 */ /* 0x022fea000383ffff */
.L_x_3345:
        /* <DEDUP_REMOVED lines=12> */
.L_x_3348:
[----:B------:R2:W-:Y:S01]  /*10530*/  STL [R1], R5 ;  /* 0x0000000501007387 */ /* 0x0005e20000100800 */
[----:B-1----:R-:W-:Y:S01]  /*10540*/  IMAD.MOV.U32 R3, RZ, RZ, 0x2 ;  /* 0x00000002ff037424 */ /* 0x002fe200078e00ff */
[----:B----4-:R-:W-:-:S02]  /*10550*/  MOV R0, 0x181f ;  /* 0x0000181f00007802 */ /* 0x010fc40000000f00 */
[----:B------:R-:W-:Y:S02]  /*10560*/  MOV R2, 0x10580 ;  /* 0x0001058000027802 */ /* 0x000fe40000000f00 */
[----:B--23--:R-:W-:Y:S05]  /*10570*/  CALL.REL.NOINC `($__internal_54_$__cuda_sm70_shflsync_idx_p) ;  /* 0x000007e000007944 */ /* 0x00cfea0003c00000 */
[----:B-----5:R-:W-:Y:S01]  /*10580*/  MOV R4, R0 ;  /* 0x0000000000047202 */ /* 0x020fe20000000f00 */
[----:B-1----:R-:W-:Y:S05]  /*10590*/  BRA `(.L_x_3402) ;  /* 0xffffdc6000007947 */ /* 0x002fea000383ffff */
.L_x_3349:
[----:B------:R1:W-:Y:S01]  /*105a0*/  STL [R1], R14 ;  /* 0x0000000e01007387 */ /* 0x0003e20000100800 */
[----:B------:R-:W-:Y:S01]  /*105b0*/  IMAD.MOV.U32 R3, RZ, RZ, 0x2 ;  /* 0x00000002ff037424 */ /* 0x000fe200078e00ff */
[----:B----4-:R-:W-:Y:S02]  /*105c0*/  MOV R0, 0x181f ;  /* 0x0000181f00007802 */ /* 0x010fe40000000f00 */
[----:B------:R-:W-:Y:S02]  /*105d0*/  MOV R2, 0x105f0 ;  /* 0x000105f000027802 */ /* 0x000fe40000000f00 */
[----:B-123--:R-:W-:Y:S05]  /*105e0*/  CALL.REL.NOINC `($__internal_54_$__cuda_sm70_shflsync_idx_p) ;  /* 0x0000077000007944 */ /* 0x00efea0003c00000 */
[----:B-1---5:R-:W-:Y:S05]  /*105f0*/  BRA `(.L_x_3403) ;  /* 0xffffdc2000007947 */ /* 0x022fea000383ffff */
.L_x_3352:
[----:B------:R3:W-:Y:S01]  /*10600*/  STL [R1], R5 ;  /* 0x0000000501007387 */ /* 0x0007e20000100800 */
[----:B-1----:R-:W-:Y:S01]  /*10610*/  IMAD.MOV.U32 R3, RZ, RZ, 0x3 ;  /* 0x00000003ff037424 */ /* 0x002fe200078e00ff */
[----:B------:R-:W-:Y:S02]  /*10620*/  MOV R0, 0x181f ;  /* 0x0000181f00007802 */ /* 0x000fe40000000f00 */
[----:B------:R-:W-:Y:S02]  /*10630*/  MOV R2, 0x10650 ;  /* 0x0001065000027802 */ /* 0x000fe40000000f00 */
[----:B--234-:R-:W-:Y:S05]  /*10640*/  CALL.REL.NOINC `($__internal_54_$__cuda_sm70_shflsync_idx_p) ;  /* 0x0000071000007944 */ /* 0x01cfea0003c00000 */
[----:B------:R2:W-:Y:S01]  /*10650*/  STL [R1], R14 ;  /* 0x0000000e01007387 */ /* 0x0005e20000100800 */
[----:B-----5:R-:W-:Y:S01]  /*10660*/  IMAD.MOV.U32 R4, RZ, RZ, R0 ;  /* 0x000000ffff047224 */ /* 0x020fe200078e0000 */
[----:B------:R-:W-:Y:S01]  /*10670*/  MOV R3, 0x3 ;  /* 0x0000000300037802 */ /* 0x000fe20000000f00 */
[----:B------:R-:W-:Y:S01]  /*10680*/  IMAD.MOV.U32 R0, RZ, RZ, 0x181f ;  /* 0x0000181fff007424 */ /* 0x000fe200078e00ff */
[----:B------:R-:W-:-:S02]  /*10690*/  MOV R2, 0x106b0 ;  /* 0x000106b000027802 */ /* 0x000fc40000000f00 */
[----:B-12---:R-:W-:Y:S05]  /*106a0*/  CALL.REL.NOINC `($__internal_54_$__cuda_sm70_shflsync_idx_p) ;  /* 0x000006b000007944 */ /* 0x006fea0003c00000 */
[----:B-1---5:R-:W-:Y:S05]  /*106b0*/  BRA `(.L_x_3404) ;  /* 0xffffdd8000007947 */ /* 0x022fea000383ffff */
.L_x_3354:
[----:B------:R1:W-:Y:S01]  /*106c0*/  STL [R1], R102 ;  /* 0x0000006601007387 */ /* 0x0003e20000100800 */
[----:B------:R-:W-:Y:S01]  /*106d0*/  IMAD.MOV.U32 R3, RZ, RZ, RZ ;  /* 0x000000ffff037224 */ /* 0x000fe200078e00ff */
[----:B------:R-:W-:-:S02]  /*106e0*/  MOV R0, 0x1f ;  /* 0x0000001f00007802 */ /* 0x000fc40000000f00 */
[----:B------:R-:W-:Y:S02]  /*106f0*/  MOV R2, 0x10710 ;  /* 0x0001071000027802 */ /* 0x000fe40000000f00 */
[----:B-1----:R-:W-:Y:S05]  /*10700*/  CALL.REL.NOINC `($__internal_54_$__cuda_sm70_shflsync_idx_p) ;  /* 0x0000065000007944 */ /* 0x002fea0003c00000 */
[----:B------:R-:W-:Y:S01]  /*10710*/  MOV R9, R0 ;  /* 0x0000000000097202 */ /* 0x000fe20000000f00 */
[----:B-1---5:R-:W-:Y:S05]  /*10720*/  BRA `(.L_x_3405) ;  /* 0xffffdfe000007947 */ /* 0x022fea000383ffff */
.L_x_3355:
[----:B------:R3:W-:Y:S01]  /*10730*/  STL [R1], R102 ;  /* 0x0000006601007387 */ /* 0x0007e20000100800 */
[----:B------:R-:W-:Y:S01]  /*10740*/  IMAD.MOV.U32 R3, RZ, RZ, 0x1 ;  /* 0x00000001ff037424 */ /* 0x000fe200078e00ff */
[----:B------:R-:W-:Y:S02]  /*10750*/  MOV R0, 0x1f ;  /* 0x0000001f00007802 */ /* 0x000fe40000000f00 */
[----:B------:R-:W-:Y:S02]  /*10760*/  MOV R2, 0x10780 ;  /* 0x0001078000027802 */ /* 0x000fe40000000f00 */
[----:B-123--:R-:W-:Y:S05]  /*10770*/  CALL.REL.NOINC `($__internal_54_$__cuda_sm70_shflsync_idx_p) ;  /* 0x000005e000007944 */ /* 0x00efea0003c00000 */
[----:B------:R-:W-:Y:S01]  /*10780*/  MOV R8, R0 ;  /* 0x0000000000087202 */ /* 0x000fe20000000f00 */
[----:B-1---5:R-:W-:Y:S05]  /*10790*/  BRA `(.L_x_3406) ;  /* 0xffffdf9000007947 */ /* 0x022fea000383ffff */
.L_x_3356:
[----:B------:R-:W-:Y:S02]  /*107a0*/  MOV R3, 0x1 ;  /* 0x0000000100037802 */ /* 0x000fe40000000f00 */
[----:B------:R-:W-:Y:S02]  /*107b0*/  MOV R2, 0x107d0 ;  /* 0x000107d000027802 */ /* 0x000fe40000000f00 */
[----:B-1234-:R-:W-:Y:S05]  /*107c0*/  CALL.REL.NOINC `($__internal_55_$__cuda_sm70_shflsync_up_p) ;  /* 0x0000063000007944 */ /* 0x01efea0003c00000 */
[----:B------:R-:W-:Y:S05]  /*107d0*/  BRA `(.L_x_3407) ;  /* 0xffffe08000007947 */ /* 0x000fea000383ffff */
.L_x_3357:
[----:B------:R-:W-:Y:S02]  /*107e0*/  MOV R3, 0x2 ;  /* 0x0000000200037802 */ /* 0x000fe40000000f00 */
[----:B------:R-:W-:-:S02]  /*107f0*/  MOV R2, 0x10810 ;  /* 0x0001081000027802 */ /* 0x000fc40000000f00 */
[----:B--2-4-:R-:W-:Y:S05]  /*10800*/  CALL.REL.NOINC `($__internal_55_$__cuda_sm70_shflsync_up_p) ;  /* 0x000005f000007944 */ /* 0x014fea0003c00000 */
        /* <DEDUP_REMOVED lines=23> */
.L_x_3361:
[----:B------:R-:W-:Y:S02]  /*10980*/  MOV R3, 0x1 ;  /* 0x0000000100037802 */ /* 0x000fe40000000f00 */
[----:B------:R-:W-:Y:S02]  /*10990*/  MOV R2, 0x109b0 ;  /* 0x000109b000027802 */ /* 0x000fe40000000f00 */
[----:B------:R-:W-:Y:S05]  /*109a0*/  CALL.REL.NOINC `($__internal_55_$__cuda_sm70_shflsync_up_p) ;  /* 0x0000045000007944 */ /* 0x000fea0003c00000 */
[----:B------:R-:W-:Y:S01]  /*109b0*/  MOV R2, R4 ;  /* 0x0000000400027202 */ /* 0x000fe20000000f00 */
[----:B------:R-:W-:Y:S05]  /*109c0*/  BRA `(.L_x_3409) ;  /* 0xffffe0f000007947 */ /* 0x000fea000383ffff */
.L_x_3362:
        /* <DEDUP_REMOVED lines=26> */
.L_x_3364:
[----:B------:R-:W-:Y:S02]  /*10b70*/  SEL R0, RZ, 0x1, P0 ;  /* 0x00000001ff007807 */ /* 0x000fe40000000000 */
[----:B------:R-:W-:Y:S02]  /*10b80*/  MOV R2, 0x10ba0 ;  /* 0x00010ba000027802 */ /* 0x000fe40000000f00 */
[----:B-1----:R-:W-:Y:S05]  /*10b90*/  CALL.REL.NOINC `($__internal_56_$__cuda_sm70_votesync_ballot) ;  /* 0x000002c000007944 */ /* 0x002fea0003c00000 */
[----:B------:R-:W-:Y:S01]  /*10ba0*/  MOV R5, R0 ;  /* 0x0000000000057202 */ /* 0x000fe20000000f00 */
[----:B------:R-:W-:Y:S05]  /*10bb0*/  BRA `(.L_x_3411) ;  /* 0xffffe09000007947 */ /* 0x000fea000383ffff */
.L_x_3365:
[----:B------:R4:W-:Y:S01]  /*10bc0*/  STL [R1], R6 ;  /* 0x0000000601007387 */ /* 0x0009e20000100800 */
[----:B---3--:R-:W-:Y:S01]  /*10bd0*/  IMAD.MOV.U32 R3, RZ, RZ, R11 ;  /* 0x000000ffff037224 */ /* 0x008fe200078e000b */
[----:B------:R-:W-:Y:S02]  /*10be0*/  MOV R0, 0x1f ;  /* 0x0000001f00007802 */ /* 0x000fe40000000f00 */
[----:B------:R-:W-:Y:S02]  /*10bf0*/  MOV R2, 0x10c10 ;  /* 0x00010c1000027802 */ /* 0x000fe40000000f00 */
[----:B-12-4-:R-:W-:Y:S05]  /*10c00*/  CALL.REL.NOINC `($__internal_54_$__cuda_sm70_shflsync_idx_p) ;  /* 0x0000015000007944 */ /* 0x016fea0003c00000 */
[----:B------:R2:W-:Y:S01]  /*10c10*/  STL [R1], R7 ;  /* 0x0000000701007387 */ /* 0x0005e20000100800 */
[----:B------:R-:W-:Y:S01]  /*10c20*/  IMAD.MOV.U32 R6, RZ, RZ, R0 ;  /* 0x000000ffff067224 */ /* 0x000fe200078e0000 */
[----:B------:R-:W-:Y:S01]  /*10c30*/  MOV R3, R11 ;  /* 0x0000000b00037202 */ /* 0x000fe20000000f00 */
[----:B------:R-:W-:Y:S01]  /*10c40*/  IMAD.MOV.U32 R0, RZ, RZ, 0x1f ;  /* 0x0000001fff007424 */ /* 0x000fe200078e00ff */
[----:B------:R-:W-:-:S02]  /*10c50*/  MOV R2, 0x10c70 ;  /* 0x00010c7000027802 */ /* 0x000fc40000000f00 */
[----:B-12--5:R-:W-:Y:S05]  /*10c60*/  CALL.REL.NOINC `($__internal_54_$__cuda_sm70_shflsync_idx_p) ;  /* 0x000000f000007944 */ /* 0x026fea0003c00000 */
[----:B------:R-:W-:Y:S01]  /*10c70*/  MOV R7, R0 ;  /* 0x0000000000077202 */ /* 0x000fe20000000f00 */
[----:B-1---5:R-:W-:Y:S05]  /*10c80*/  BRA `(.L_x_3412) ;  /* 0xffffe00000007947 */ /* 0x022fea000383ffff */
.L_x_3368:
[----:B------:R2:W-:Y:S01]  /*10c90*/  STL [R1], R4 ;  /* 0x0000000401007387 */ /* 0x0005e20000100800 */
[----:B------:R-:W-:Y:S01]  /*10ca0*/  IMAD.MOV.U32 R3, RZ, RZ, R0 ;  /* 0x000000ffff037224 */ /* 0x000fe200078e0000 */
[----:B------:R-:W-:-:S02]  /*10cb0*/  MOV R0, 0x1f ;  /* 0x0000001f00007802 */ /* 0x000fc40000000f00 */
[----:B------:R-:W-:Y:S02]  /*10cc0*/  MOV R2, 0x10ce0 ;  /* 0x00010ce000027802 */ /* 0x000fe40000000f00 */
[----:B-1234-:R-:W-:Y:S05]  /*10cd0*/  CALL.REL.NOINC `($__internal_54_$__cuda_sm70_shflsync_idx_p) ;  /* 0x0000008000007944 */ /* 0x01efea0003c00000 */
[----:B------:R-:W-:Y:S01]  /*10ce0*/  MOV R10, R0 ;  /* 0x00000000000a7202 */ /* 0x000fe20000000f00 */
[----:B-1---5:R-:W-:Y:S05]  /*10cf0*/  BRA `(.L_x_3367) ;  /* 0xffffdff000007947 */ /* 0x022fea000383ffff */
        .weak           $__internal_53_$__cuda_sm70_shflsync_bfly_p
        .type           $__internal_53_$__cuda_sm70_shflsync_bfly_p,@function
        .size           $__internal_53_$__cuda_sm70_shflsync_bfly_p,($__internal_54_$__cuda_sm70_shflsync_idx_p - $__internal_53_$__cuda_sm70_shflsync_bfly_p)
$__internal_53_$__cuda_sm70_shflsync_bfly_p:
[----:B------:R-:W-:Y:S02]  /*10d00*/  MOV R169, 0xffffffff ;  /* 0xffffffff00a97802 */ /* 0x000fe40000000f00 */
[----:B------:R-:W-:Y:S02]  /*10d10*/  MOV R3, 0x1f ;  /* 0x0000001f00037802 */ /* 0x000fe40000000f00 */
[----:B------:R-:W-:Y:S04]  /*10d20*/  WARPSYNC R169 ;  /* 0x000000a900007348 */ /* 0x000fe80003800000 */
[----:B------:R1:W2:Y:S02]  /*10d30*/  SHFL.BFLY PT, R0, R132, R0, R3 ;  /* 0x0c00000084007389 */ /* 0x0002a400000e0003 */
[----:B-1----:R-:W-:-:S04]  /*10d40*/  MOV R3, 0x0 ;  /* 0x0000000000037802 */ /* 0x002fc80000000f00 */
[----:B--2---:R-:W-:Y:S05]  /*10d50*/  RET.REL.NODEC R2 `(_ZN7cutlass13device_kernelIN5flash19enable_sm80_to_sm89INS1_16FlashAttnFwdSm80INS1_25CollectiveMainloopFwdSm80ILi8ELi1ELb1EN4cute5tupleIJNS5_1CILi128EEENS7_ILi48EEENS7_ILi256EEEEEELi256ENS_10bfloat16_tEfNS_4arch4Sm80ELb0ELb0ELb0ELb1ELb1ELb0ELb1ELb1EEENS1_21CollectiveEpilogueFwdINS6_IJS8_SA_S9_EEENS6_IJNS7_ILi1EEESI_SI_EEESC_SE_Li256ELb1ELb1ELb1ELb0EEENS1_36VarlenDynamicPersistentTileSchedulerILi128ELi48ELi256ELi256ELb1ELb1ELb0ELb0ELb1ELb1EEEEEEEEEvNT_6ParamsE) ;  /* 0xfffef2a002007950 */ /* 0x004fea0003c3ffff */
        .weak           $__internal_54_$__cuda_sm70_shflsync_idx_p
        .type           $__internal_54_$__cuda_sm70_shflsync_idx_p,@function
        .size           $__internal_54_$__cuda_sm70_shflsync_idx_p,($__internal_55_$__cuda_sm70_shflsync_up_p - $__internal_54_$__cuda_sm70_shflsync_idx_p)
$__internal_54_$__cuda_sm70_shflsync_idx_p:
[----:B------:R1:W-:Y:S04]  /*10d60*/  STL [R1+0x190], R5 ;  /* 0x0001900501007387 */ /* 0x0003e80000100800 */
[----:B------:R2:W-:Y:S01]  /*10d70*/  STL [R1+0x18c], R4 ;  /* 0x00018c0401007387 */ /* 0x0005e20000100800 */
[----:B-1----:R-:W-:-:S03]  /*10d80*/  MOV R5, 0xffffffff ;  /* 0xffffffff00057802 */ /* 0x002fc60000000f00 */
[----:B--2---:R-:W2:Y:S01]  /*10d90*/  LDL.LU R4, [R1] ;  /* 0x0000000001047983 */ /* 0x004ea20000300800 */
[----:B------:R-:W-:Y:S04]  /*10da0*/  WARPSYNC R5 ;  /* 0x0000000500007348 */ /* 0x000fe80003800000 */
[----:B--2---:R1:W2:Y:S04]  /*10db0*/  SHFL.IDX PT, R0, R4, R3, R0 ;  /* 0x0000000304007389 */ /* 0x0042a800000e0000 */
[----:B-1----:R1:W5:Y:S04]  /*10dc0*/  LDL.LU R5, [R1+0x190] ;  /* 0x0001900001057983 */ /* 0x0023680000300800 */
[----:B------:R1:W5:Y:S01]  /*10dd0*/  LDL.LU R4, [R1+0x18c] ;  /* 0x00018c0001047983 */ /* 0x0003620000300800 */
[----:B------:R-:W-:-:S04]  /*10de0*/  MOV R3, 0x0 ;  /* 0x0000000000037802 */ /* 0x000fc80000000f00 */
[----:B--2---:R-:W-:Y:S05]  /*10df0*/  RET.REL.NODEC R2 `(_ZN7cutlass13device_kernelIN5flash19enable_sm80_to_sm89INS1_16FlashAttnFwdSm80INS1_25CollectiveMainloopFwdSm80ILi8ELi1ELb1EN4cute5tupleIJNS5_1CILi128EEENS7_ILi48EEENS7_ILi256EEEEEELi256ENS_10bfloat16_tEfNS_4arch4Sm80ELb0ELb0ELb0ELb1ELb1ELb0ELb1ELb1EEENS1_21CollectiveEpilogueFwdINS6_IJS8_SA_S9_EEENS6_IJNS7_ILi1EEESI_SI_EEESC_SE_Li256ELb1ELb1ELb1ELb0EEENS1_36VarlenDynamicPersistentTileSchedulerILi128ELi48ELi256ELi256ELb1ELb1ELb0ELb0ELb1ELb1EEEEEEEEEvNT_6ParamsE) ;  /* 0xfffef20002007950 */ /* 0x004fea0003c3ffff */
        .weak           $__internal_55_$__cuda_sm70_shflsync_up_p
        .type           $__internal_55_$__cuda_sm70_shflsync_up_p,@function
        .size           $__internal_55_$__cuda_sm70_shflsync_up_p,($__internal_56_$__cuda_sm70_votesync_ballot - $__internal_55_$__cuda_sm70_shflsync_up_p)
$__internal_55_$__cuda_sm70_shflsync_up_p:
[----:B------:R-:W-:Y:S02]  /*10e00*/  MOV R4, RZ ;  /* 0x000000ff00047202 */ /* 0x000fe40000000f00 */
[----:B------:R-:W-:-:S04]  /*10e10*/  MOV R11, 0xffffffff ;  /* 0xffffffff000b7802 */ /* 0x000fc80000000f00 */
[----:B------:R-:W-:Y:S04]  /*10e20*/  WARPSYNC R11 ;  /* 0x0000000b00007348 */ /* 0x000fe80003800000 */
[----:B------:R1:W2:Y:S02]  /*10e30*/  SHFL.UP PT, R4, R0, R3, R4 ;  /* 0x0400000300047389 */ /* 0x0002a400000e0004 */
[----:B-1----:R-:W-:-:S04]  /*10e40*/  MOV R3, 0x0 ;  /* 0x0000000000037802 */ /* 0x002fc80000000f00 */
[----:B--2---:R-:W-:Y:S05]  /*10e50*/  RET.REL.NODEC R2 `(_ZN7cutlass13device_kernelIN5flash19enable_sm80_to_sm89INS1_16FlashAttnFwdSm80INS1_25CollectiveMainloopFwdSm80ILi8ELi1ELb1EN4cute5tupleIJNS5_1CILi128EEENS7_ILi48EEENS7_ILi256EEEEEELi256ENS_10bfloat16_tEfNS_4arch4Sm80ELb0ELb0ELb0ELb1ELb1ELb0ELb1ELb1EEENS1_21CollectiveEpilogueFwdINS6_IJS8_SA_S9_EEENS6_IJNS7_ILi1EEESI_SI_EEESC_SE_Li256ELb1ELb1ELb1ELb0EEENS1_36VarlenDynamicPersistentTileSchedulerILi128ELi48ELi256ELi256ELb1ELb1ELb0ELb0ELb1ELb1EEEEEEEEEvNT_6ParamsE) ;  /* 0xfffef1a002007950 */ /* 0x004fea0003c3ffff */
        .weak           $__internal_56_$__cuda_sm70_votesync_ballot
        .type           $__internal_56_$__cuda_sm70_votesync_ballot,@function
        .size           $__internal_56_$__cuda_sm70_votesync_ballot,(.L_x_6559 - $__internal_56_$__cuda_sm70_votesync_ballot)
$__internal_56_$__cuda_sm70_votesync_ballot:
[----:B------:R-:W-:Y:S01]  /*10e60*/  ISETP.NE.U32.AND P0, PT, R0, 0x1, PT ;  /* 0x000000010000780c */ /* 0x000fe20003f05070 */
[----:B------:R-:W-:-:S04]  /*10e70*/  IMAD.MOV.U32 R3, RZ, RZ, -0x1 ;  /* 0xffffffffff037424 */ /* 0x000fc800078e00ff */
[----:B------:R-:W-:Y:S08]  /*10e80*/  WARPSYNC R3 ;  /* 0x0000000300007348 */ /* 0x000ff00003800000 */
[----:B------:R-:W-:-:S04]  /*10e90*/  VOTE.ANY R0, PT, !P0 ;  /* 0x0000000000007806 */ /* 0x000fc800040e0100 */
[----:B------:R-:W-:Y:S01]  /*10ea0*/  LOP3.LUT R0, R0, R3, RZ, 0xc0, !PT ;  /* 0x0000000300007212 */ /* 0x000fe200078ec0ff */
[----:B------:R-:W-:-:S04]  /*10eb0*/  IMAD.MOV.U32 R3, RZ, RZ, 0x0 ;  /* 0x00000000ff037424 */ /* 0x000fc800078e00ff */
[----:B------:R-:W-:Y:S05]  /*10ec0*/  RET.REL.NODEC R2 `(_ZN7cutlass13device_kernelIN5flash19enable_sm80_to_sm89INS1_16FlashAttnFwdSm80INS1_25CollectiveMainloopFwdSm80ILi8ELi1ELb1EN4cute5tupleIJNS5_1CILi128EEENS7_ILi48EEENS7_ILi256EEEEEELi256ENS_10bfloat16_tEfNS_4arch4Sm80ELb0ELb0ELb0ELb1ELb1ELb0ELb1ELb1EEENS1_21CollectiveEpilogueFwdINS6_IJS8_SA_S9_EEENS6_IJNS7_ILi1EEESI_SI_EEESC_SE_Li256ELb1ELb1ELb1ELb0EEENS1_36VarlenDynamicPersistentTileSchedulerILi128ELi48ELi256ELi256ELb1ELb1ELb0ELb0ELb1ELb1EEEEEEEEEvNT_6ParamsE) ;  /* 0xfffef13002007950 */ /* 0x000fea0003c3ffff */
.L_x_3413:
        /* <DEDUP_REMOVED lines=11> */
.L_x_6559:


//--------------------- .text._ZN7cutlass13device_kernelIN5flash19enable_sm80_to_sm89INS1_16FlashAttnFwdSm80INS1_25CollectiveMainloopFwdSm80ILi8ELi1ELb0EN4cute5tupleIJNS5_1CILi128EEENS7_ILi32EEENS7_ILi256EEEEEELi256ENS_10bfloat16_tEfNS_4arch4Sm80ELb0ELb0ELb0ELb1ELb1ELb1ELb1ELb1EEENS1_21CollectiveEpilogueFwdINS6_IJS8_SA_S9_EEENS6_IJNS7_ILi1EEESI_SI_EEESC_SE_Li256ELb1ELb1ELb1ELb0EEENS1_36VarlenDynamicPersistentTileSchedulerILi128ELi32ELi256ELi256ELb1ELb1ELb0ELb0ELb1ELb1EEEEEEEEEvNT_6ParamsE --------------------------
	.section	.text._ZN7cutlass13device_kernelIN5flash19enable_sm80_to_sm89INS1_16FlashAttnFwdSm80INS1_25CollectiveMainloopFwdSm80ILi8ELi1ELb0EN4cute5tupleIJNS5_1CILi128EEENS7_ILi32EEENS7_ILi256EEEEEELi256ENS_10bfloat16_tEfNS_4arch4Sm80ELb0ELb0ELb0ELb1ELb1ELb1ELb1ELb1EEENS1_21CollectiveEpilogueFwdINS6_IJS8_SA_S9_EEENS6_IJNS7_ILi1EEESI_SI_EEESC_SE_Li256ELb1ELb1ELb1ELb0EEENS1_36VarlenDynamicPersistentTileSchedulerILi128ELi32ELi256ELi256ELb1ELb1ELb0ELb0ELb1ELb1EEEEEEEEEvNT_6ParamsE,"ax",@progbits
	.sectioninfo	@"SHI_REGISTERS=255"
	.align	128
.text._ZN7cutlass13device_kernelIN5flash19enable_sm80_to_sm89INS1_16FlashAttnFwdSm80INS1_25CollectiveMainloopFwdSm80ILi8ELi1ELb0EN4cute5tupleIJNS5_1CILi128EEENS7_ILi32EEENS7_ILi256EEEEEELi256ENS_10bfloat16_tEfNS_4arch4Sm80ELb0ELb0ELb0ELb1ELb1ELb1ELb1ELb1EEENS1_21CollectiveEpilogueFwdINS6_IJS8_SA_S9_EEENS6_IJNS7_ILi1EEESI_SI_EEESC_SE_Li256ELb1ELb1ELb1ELb0EEENS1_36VarlenDynamicPersistentTileSchedulerILi128ELi32ELi256ELi256ELb1ELb1ELb0ELb0ELb1ELb1EEEEEEEEEvNT_6ParamsE:
        .type           _ZN7cutlass13device_kernelIN5flash19enable_sm80_to_sm89INS1_16FlashAttnFwdSm80INS1_25CollectiveMainloopFwdSm80ILi8ELi1ELb0EN4cute5tupleIJNS5_1CILi128EEENS7_ILi32EEENS7_ILi256EEEEEELi256ENS_10bfloat16_tEfNS_4arch4Sm80ELb0ELb0ELb0ELb1ELb1ELb1ELb1ELb1EEENS1_21CollectiveEpilogueFwdINS6_IJS8_SA_S9_EEENS6_IJNS7_ILi1EEESI_SI_EEESC_SE_Li256ELb1ELb1ELb1ELb0EEENS1_36VarlenDynamicPersistentTileSchedulerILi128ELi32ELi256ELi256ELb1ELb1ELb0ELb0ELb1ELb1EEEEEEEEEvNT_6ParamsE,@function
        .size           _ZN7cutlass13device_kernelIN5flash19enable_sm80_to_sm89INS1_16FlashAttnFwdSm80INS1_25CollectiveMainloopFwdSm80ILi8ELi1ELb0EN4cute5tupleIJNS5_1CILi128EEENS7_ILi32EEENS7_ILi256EEEEEELi256ENS_10bfloat16_tEfNS_4arch4Sm80ELb0ELb0ELb0ELb1ELb1ELb1ELb1ELb1EEENS1_21CollectiveEpilogueFwdINS6_IJS8_SA_S9_EEENS6_IJNS7_ILi1EEESI_SI_EEESC_SE_Li256ELb1ELb1ELb1ELb0EEENS1_36VarlenDynamicPersistentTileSchedulerILi128ELi32ELi256ELi256ELb1ELb1ELb0ELb0ELb1ELb1EEEEEEEEEvNT_6ParamsE,(.L_x_6564 - _ZN7cutlass13device_kernelIN5flash19enable_sm80_to_sm89INS1_16FlashAttnFwdSm80INS1_25CollectiveMainloopFwdSm80ILi8ELi1ELb0EN4cute5tupleIJNS5_1CILi128EEENS7_ILi32EEENS7_ILi256EEEEEELi256ENS_10bfloat16_tEfNS_4arch4Sm80ELb0ELb0ELb0ELb1ELb1ELb1ELb1ELb1EEENS1_21CollectiveEpilogueFwdINS6_IJS8_SA_S9_EEENS6_IJNS7_ILi1EEESI_SI_EEESC_SE_Li256ELb1ELb1ELb1ELb0EEENS1_36VarlenDynamicPersistentTileSchedulerILi128ELi32ELi256ELi256ELb1ELb1ELb0ELb0ELb1ELb1EEEEEEEEEvNT_6ParamsE)
        .other          _ZN7cutlass13device_kernelIN5flash19enable_sm80_to_sm89INS1_16FlashAttnFwdSm80INS1_25CollectiveMainloopFwdSm80ILi8ELi1ELb0EN4cute5tupleIJNS5_1CILi128EEENS7_ILi32EEENS7_ILi256EEEEEELi256ENS_10bfloat16_tEfNS_4arch4Sm80ELb0ELb0ELb0ELb1ELb1ELb1ELb1ELb1EEENS1_21CollectiveEpilogueFwdINS6_IJS8_SA_S9_EEENS6_IJNS7_ILi1EEESI_SI_EEESC_SE_Li256ELb1ELb1ELb1ELb0EEENS1_36VarlenDynamicPersistentTileSchedulerILi128ELi32ELi256ELi256ELb1ELb1ELb0ELb0ELb1ELb1EEEEEEEEEvNT_6ParamsE,@"STO_CUDA_ENTRY STV_DEFAULT"
_ZN7cutlass13device_kernelIN5flash19enable_sm80_to_sm89INS1_16FlashAttnFwdSm80INS1_25CollectiveMainloopFwdSm80ILi8ELi1ELb0EN4cute5tupleIJNS5_1CILi128EEENS7_ILi32EEENS7_ILi256EEEEEELi256ENS_10bfloat16_tEfNS_4arch4Sm80ELb0ELb0ELb0ELb1ELb1ELb1ELb1ELb1EEENS1_21CollectiveEpilogueFwdINS6_IJS8_SA_S9_EEENS6_IJNS7_ILi1EEESI_SI_EEESC_SE_Li256ELb1ELb1ELb1ELb0EEENS1_36VarlenDynamicPersistentTileSchedulerILi128ELi32ELi256ELi256ELb1ELb1ELb0ELb0ELb1ELb1EEEEEEEEEvNT_6ParamsE:
        /* <DEDUP_REMOVED lines=52> */
.L_x_3419:
        /* <DEDUP_REMOVED lines=17> */
.L_x_3591:
        /* <DEDUP_REMOVED lines=16> */
.L_x_3592:
[----:B---3--:R-:W-:-:S05]  /*0550*/  IMAD R0, R0, c[0x0][0x538], RZ ;  /* 0x00014e0000007a24 */ /* 0x008fca00078e02ff */
[----:B------:R-:W-:-:S04]  /*0560*/  IADD3 R6, R0, R6, RZ ;  /* 0x0000000600067210 */ /* 0x000fc80007ffe0ff */
[----:B------:R-:W-:-:S13]  /*0570*/  ISETP.GT.AND P0, PT, R6, UR4, PT ;  /* 0x0000000406007c0c */ /* 0x000fda000bf04270 */
[----:B-12---:R-:W-:Y:S05]  /*0580*/  @!P0 BRA `(.L_x_3419) ;  /* 0xfffffdb000008947 */ /* 0x006fea000383ffff */
.L_x_3415:
[----:B------:R-:W-:-:S05]  /*0590*/  IADD3 R12, -R0, R6, RZ ;  /* 0x00000006000c7210 */ /* 0x000fca0007ffe1ff */
[----:B------:R-:W-:-:S05]  /*05a0*/  IMAD R0, R4, c[0x0][0x538], R12 ;  /* 0x00014e0004007a24 */ /* 0x000fca00078e020c */
[----:B------:R-:W-:Y:S01]  /*05b0*/  ISETP.GT.AND P0, PT, R0, UR4, PT ;  /* 0x0000000400007c0c */ /* 0x000fe2000bf04270 */
[----:B------:R-:W-:-:S12]  /*05c0*/  BRA.DIV ~URZ, `(.L_x_3420) ;  /* 0x00016be27f007947 */ /* 0x000fd8000b800000 */
[----:B------:R-:W-:-:S04]  /*05d0*/  VOTE.ANY R0, PT, !P0 ;  /* 0x0000000000007806 */ /* 0x000fc800040e0100 */
.L_x_3593:
[----:B------:R1:W3:Y:S01]  /*05e0*/  POPC R13, R0 ;  /* 0x00000000000d7309 */ /* 0x0002e20000000000 */
[----:B------:R-:W-:Y:S05]  /*05f0*/  BRA.DIV ~URZ, `(.L_x_3421) ;  /* 0x00016bf27f007947 */ /* 0x000fea000b800000 */
[----:B---3--:R3:W4:Y:S01]  /*0600*/  SHFL.IDX PT, R11, R8, R13, 0x1f ;  /* 0x00001f0d080b7589 */ /* 0x00872200000e0000 */
[----:B------:R-:W-:-:S03]  /*0610*/  MOV R6, RZ ;  /* 0x000000ff00067202 */ /* 0x000fc60000000f00 */
[----:B------:R3:W1:Y:S04]  /*0620*/  SHFL.IDX PT, R10, R7, R13, 0x1f ;  /* 0x00001f0d070a7589 */ /* 0x00066800000e0000 */
.L_x_3594:
[----:B------:R-:W-:Y:S01]  /*0630*/  ISETP.NE.AND P0, PT, R0, RZ, PT ;  /* 0x000000ff0000720c */ /* 0x000fe20003f05270 */
[----:B------:R-:W-:-:S12]  /*0640*/  BSSY B0, `(.L_x_3422) ;  /* 0x0000005000007945 */ /* 0x000fd80003800000 */
[----:B------:R-:W-:Y:S05]  /*0650*/  @!P0 BRA `(.L_x_3423) ;  /* 0x0000003000008947 */ /* 0x000fea0003800000 */
[----:B------:R-:W-:Y:S01]  /*0660*/  IADD3 R202, R13, -0x1, RZ ;  /* 0xffffffff0dca7810 */ /* 0x000fe20007ffe0ff */
[----:B------:R-:W-:Y:S05]  /*0670*/  BRA.DIV ~URZ, `(.L_x_3424) ;  /* 0x00016c527f007947 */ /* 0x000fea000b800000 */
[----:B------:R3:W4:Y:S02]  /*0680*/  SHFL.IDX PT, R6, R4, R202, 0x1f ;  /* 0x00001fca04067589 */ /* 0x00072400000e0000 */
.L_x_3423:
[----:B------:R-:W-:Y:S05]  /*0690*/  BSYNC B0 ;  /* 0x0000000000007941 */ /* 0x000fea0003800000 */
.L_x_3422:
        /* <DEDUP_REMOVED lines=65> */
.L_x_3416:
[----:B--2---:R-:W-:Y:S01]  /*0ab0*/  IMAD.MOV.U32 R229, RZ, RZ, RZ ;  /* 0x000000ffffe57224 */ /* 0x004fe200078e00ff */
[----:B------:R-:W-:Y:S01]  /*0ac0*/  MOV R230, RZ ;  /* 0x000000ff00e67202 */ /* 0x000fe20000000f00 */
[----:B------:R-:W-:Y:S01]  /*0ad0*/  IMAD.U32 R228, RZ, RZ, UR4 ;  /* 0x00000004ffe47e24 */ /* 0x000fe2000f8e00ff */
[----:B------:R-:W-:Y:S02]  /*0ae0*/  MOV R231, c[0x0][0x53c] ;  /* 0x00014f0000e77a02 */ /* 0x000fe40000000f00 */
.L_x_3425:
[----:B------:R-:W-:Y:S01]  /*0af0*/  ISETP.NE.AND P0, PT, R14, RZ, PT ;  /* 0x000000ff0e00720c */ /* 0x000fe20003f05270 */
[----:B------:R-:W-:-:S12]  /*0b00*/  WARPSYNC 0xffffffff ;  /* 0xffffffff00007948 */ /* 0x000fd80003800000 */
[----:B------:R1:W-:Y:S04]  /*0b10*/  @!P0 STS.128 [0x20080], R228 ;  /* 0x020080e4ff008388 */ /* 0x0003e80000000c00 */
[----:B------:R-:W-:Y:S06]  /*0b20*/  BAR.ARV 0x5, 0x100 ;  /* 0x0144000000007b1d */ /* 0x000fec0000002000 */
.L_x_3414:
        /* <DEDUP_REMOVED lines=34> */
[C---:B------:R-:W-:Y:S01]  /*0d50*/  IMAD.SHL.U32 R8, R213.reuse, 0x40, RZ ;  /* 0x00000040d5087824 */ /* 0x040fe200078e00ff */
[----:B------:R-:W-:Y:S01]  /*0d60*/  LEA.HI R0, R2, R4, RZ, 0x3 ;  /* 0x0000000402007211 */ /* 0x000fe200078f18ff */
[C---:B------:R-:W-:Y:S01]  /*0d70*/  IMAD.SHL.U32 R140, R213.reuse, 0x4, RZ ;  /* 0x00000004d58c7824 */ /* 0x040fe200078e00ff */
        /* <DEDUP_REMOVED lines=109> */
[----:B------:R-:W-:Y:S01]  /*1450*/  STL [R1+0x38], R30 ;  /* 0x0000381e01007387 */ /* 0x000fe20000100800 */
[----:B------:R-:W-:Y:S01]  /*1460*/  SHF.R.S32.HI R6, RZ, 0x1f, R139 ;  /* 0x0000001fff067819 */ /* 0x000fe2000001148b */
[----:B------:R-:W-:Y:S01]  /*1470*/  IMAD.SHL.U32 R249, R8, 0x2, RZ ;  /* 0x0000000208f97824 */ /* 0x000fe200078e00ff */
[----:B------:R-:W-:Y:S01]  /*1480*/  LOP3.LUT R11, R29, 0x38, R134, 0xf8, !PT ;  /* 0x000000381d0b7812 */ /* 0x000fe200078ef886 */
        /* <DEDUP_REMOVED lines=12> */
[----:B------:R-:W-:Y:S02]  /*1550*/  LOP3.LUT R205, R5, 0xfffffff8, RZ, 0xc0, !PT ;  /* 0xfffffff805cd7812 */ /* 0x000fe400078ec0ff */
[----:B------:R-:W-:-:S02]  /*1560*/  LEA R9, R9, 0x10080, 0x1 ;  /* 0x0001008009097811 */ /* 0x000fc400078e08ff */
[C---:B------:R-:W-:Y:S02]  /*1570*/  IADD3 R35, R249.reuse, 0x18, RZ ;  /* 0x00000018f9237810 */ /* 0x040fe40007ffe0ff */
[C---:B------:R-:W-:Y:S02]  /*1580*/  IADD3 R34, R249.reuse, 0x30, RZ ;  /* 0x00000030f9227810 */ /* 0x040fe40007ffe0ff */
[----:B------:R-:W-:Y:S02]  /*1590*/  IADD3 R31, R249, 0x48, RZ ;  /* 0x00000048f91f7810 */ /* 0x000fe40007ffe0ff */
[----:B-1----:R-:W-:Y:S02]  /*15a0*/  SHF.L.U64.HI R16, R143, 0x1, R7 ;  /* 0x000000018f107819 */ /* 0x002fe40000010207 */
[----:B------:R-:W-:Y:S02]  /*15b0*/  SHF.L.U64.HI R7, R139, 0x1, R6 ;  /* 0x000000018b077819 */ /* 0x000fe40000010206 */
[C---:B------:R-:W-:Y:S01]  /*15c0*/  IADD3 R28, R249.reuse, 0x60, RZ ;  /* 0x00000060f91c7810 */ /* 0x040fe20007ffe0ff */
[----:B------:R-:W-:Y:S01]  /*15d0*/  STL [R1+0x34], R16 ;  /* 0x0000341001007387 */ /* 0x000fe20000100800 */
[----:B------:R-:W-:-:S02]  /*15e0*/  IADD3 R25, R249, 0x78, RZ ;  /* 0x00000078f9197810 */ /* 0x000fc40007ffe0ff */
[C---:B------:R-:W-:Y:S01]  /*15f0*/  IADD3 R22, R249.reuse, 0x90, RZ ;  /* 0x00000090f9167810 */ /* 0x040fe20007ffe0ff */
[----:B------:R1:W-:Y:S01]  /*1600*/  STL [R1+0x30], R7 ;  /* 0x0000300701007387 */ /* 0x0003e20000100800 */
[C---:B------:R-:W-:Y:S02]  /*1610*/  IADD3 R250, R249.reuse, 0xf8, RZ ;  /* 0x000000f8f9fa7810 */ /* 0x040fe40007ffe0ff */
[----:B------:R-:W-:Y:S01]  /*1620*/  SEL R6, R12, 0xffffffe0, !P1 ;  /* 0xffffffe00c067807 */ /* 0x000fe20004800000 */
[----:B------:R2:W-:Y:S01]  /*1630*/  STL [R1+0x2c], R2 ;  /* 0x00002c0201007387 */ /* 0x0005e20000100800 */
[C---:B------:R-:W-:Y:S02]  /*1640*/  IADD3 R252, R249.reuse, 0xe8, RZ ;  /* 0x000000e8f9fc7810 */ /* 0x040fe40007ffe0ff */
[----:B------:R-:W-:Y:S01]  /*1650*/  IADD3 R251, R249, 0xf0, RZ ;  /* 0x000000f0f9fb7810 */ /* 0x000fe20007ffe0ff */
[----:B------:R3:W-:Y:S01]  /*1660*/  STL [R1+0x50], R8 ;  /* 0x0000500801007387 */ /* 0x0007e20000100800 */
[----:B------:R-:W-:Y:S01]  /*1670*/  LEA R194, R3, 0x10080, 0x1 ;  /* 0x0001008003c27811 */ /* 0x000fe200078e08ff */
[----:B------:R-:W-:Y:S01]  /*1680*/  IMAD.IADD R241, R237, 0x1, R6 ;  /* 0x00000001edf17824 */ /* 0x000fe200078e0206 */
[----:B------:R-:W-:Y:S01]  /*1690*/  LEA R186, R4, 0x8080, 0x1 ;  /* 0x0000808004ba7811 */ /* 0x000fe200078e08ff */
[----:B------:R4:W-:Y:S01]  /*16a0*/  STL [R1], R0 ;  /* 0x0000000001007387 */ /* 0x0009e20000100800 */
[C---:B------:R-:W-:Y:S01]  /*16b0*/  IADD3 R37, R249.reuse, 0x8, RZ ;  /* 0x00000008f9257810 */ /* 0x040fe20007ffe0ff */
[----:B------:R-:W-:Y:S01]  /*16c0*/  IMAD.IADD R240, R6, 0x1, R238 ;  /* 0x0000000106f07824 */ /* 0x000fe200078e02ee */
[----:B------:R-:W-:Y:S01]  /*16d0*/  IADD3 R36, R249, 0x10, RZ ;  /* 0x00000010f9247810 */ /* 0x000fe20007ffe0ff */
[----:B------:R-:W-:Y:S01]  /*16e0*/  STL [R1+0x28], R10 ;  /* 0x0000280a01007387 */ /* 0x000fe20000100800 */
[----:B------:R-:W-:-:S02]  /*16f0*/  IADD3 R199, R134, 0x80, RZ ;  /* 0x0000008086c77810 */ /* 0x000fc40007ffe0ff */
[----:B------:R-:W-:Y:S01]  /*1700*/  IADD3 R200, R134, 0xc0, RZ ;  /* 0x000000c086c87810 */ /* 0x000fe20007ffe0ff */
[----:B------:R5:W-:Y:S01]  /*1710*/  STL [R1+0x24], R9 ;  /* 0x0000240901007387 */ /* 0x000be20000100800 */
[C---:B------:R-:W-:Y:S02]  /*1720*/  IADD3 R248, R249.reuse, 0x20, RZ ;  /* 0x00000020f9f87810 */ /* 0x040fe40007ffe0ff */
[----:B------:R-:W-:Y:S02]  /*1730*/  IADD3 R247, R249, 0x28, RZ ;  /* 0x00000028f9f77810 */ /* 0x000fe40007ffe0ff */
        /* <DEDUP_REMOVED lines=8> */
[----:B------:R-:W-:Y:S01]  /*17c0*/  LEA R235, R2, 0x10080, 0x1 ;  /* 0x0001008002eb7811 */ /* 0x000fe200078e08ff */
[----:B------:R-:W-:Y:S01]  /*17d0*/  IMAD.IADD R242, R240, 0x1, R7 ;  /* 0x00000001f0f27824 */ /* 0x000fe200078e0207 */
[----:B------:R-:W-:-:S02]  /*17e0*/  LEA R5, R8, 0x10080, 0x1 ;  /* 0x0001008008057811 */ /* 0x000fc400078e08ff */
[----:B------:R-:W-:Y:S02]  /*17f0*/  SHF.R.S32.HI R8, RZ, 0x1f, R35 ;  /* 0x0000001fff087819 */ /* 0x000fe40000011423 */
[----:B----4-:R-:W-:Y:S01]  /*1800*/  SEL R0, R19, 0xffffffc0, !P3 ;  /* 0xffffffc013007807 */ /* 0x010fe20005800000 */
[----:B------:R1:W-:Y:S01]  /*1810*/  STL [R1+0x20], R5 ;  /* 0x0000200501007387 */ /* 0x0003e20000100800 */
[----:B------:R-:W-:Y:S02]  /*1820*/  SHF.R.S32.HI R8, RZ, 0x1f, R34 ;  /* 0x0000001fff087819 */ /* 0x000fe40000011422 */
[----:B------:R-:W-:Y:S01]  /*1830*/  SEL R2, R12, 0xffffffe0, !P4 ;  /* 0xffffffe00c027807 */ /* 0x000fe20006000000 */
[----:B------:R-:W-:Y:S01]  /*1840*/  IMAD.IADD R197, R194, 0x1, R0 ;  /* 0x00000001c2c57824 */ /* 0x000fe200078e0200 */
[C---:B------:R-:W-:Y:S01]  /*1850*/  IADD3 R19, R249.reuse, 0xa8, RZ ;  /* 0x000000a8f9137810 */ /* 0x040fe20007ffe0ff */
[----:B------:R-:W-:Y:S01]  /*1860*/  IMAD.IADD R189, R0, 0x1, R186 ;  /* 0x0000000100bd7824 */ /* 0x000fe200078e02ba */
[----:B------:R-:W-:Y:S01]  /*1870*/  SHF.R.S32.HI R8, RZ, 0x1f, R31 ;  /* 0x0000001fff087819 */ /* 0x000fe2000001141f */
[----:B------:R-:W-:Y:S01]  /*1880*/  IMAD.IADD R195, R194, 0x1, R2 ;  /* 0x00000001c2c37824 */ /* 0x000fe200078e0202 */
[----:B------:R-:W-:Y:S01]  /*1890*/  IADD3 R12, R249, 0xc0, RZ ;  /* 0x000000c0f90c7810 */ /* 0x000fe20007ffe0ff */
[----:B------:R-:W-:Y:S01]  /*18a0*/  IMAD.IADD R187, R2, 0x1, R186 ;  /* 0x0000000102bb7824 */ /* 0x000fe200078e02ba */
[----:B------:R-:W-:Y:S01]  /*18b0*/  SHF.R.S32.HI R8, RZ, 0x1f, R28 ;  /* 0x0000001fff087819 */ /* 0x000fe2000001141c */
[----:B------:R-:W-:Y:S01]  /*18c0*/  IMAD.IADD R196, R195, 0x1, R0 ;  /* 0x00000001c3c47824 */ /* 0x000fe200078e0200 */
[----:B-----5:R-:W-:Y:S01]  /*18d0*/  IADD3 R9, R249, 0xd8, RZ ;  /* 0x000000d8f9097810 */ /* 0x020fe20007ffe0ff */
[----:B------:R-:W-:Y:S01]  /*18e0*/  IMAD.IADD R188, R0, 0x1, R187 ;  /* 0x0000000100bc7824 */ /* 0x000fe200078e02bb */
[----:B------:R-:W-:-:S02]  /*18f0*/  SHF.R.S32.HI R8, RZ, 0x1f, R25 ;  /* 0x0000001fff087819 */ /* 0x000fc40000011419 */
[----:B------:R-:W-:Y:S02]  /*1900*/  SHF.R.S32.HI R8, RZ, 0x1f, R22 ;  /* 0x0000001fff087819 */ /* 0x000fe40000011416 */
[----:B------:R-:W-:Y:S02]  /*1910*/  SHF.R.S32.HI R8, RZ, 0x1f, R19 ;  /* 0x0000001fff087819 */ /* 0x000fe40000011413 */
[----:B------:R-:W-:Y:S02]  /*1920*/  SHF.R.S32.HI R8, RZ, 0x1f, R12 ;  /* 0x0000001fff087819 */ /* 0x000fe4000001140c */
[----:B------:R-:W-:Y:S02]  /*1930*/  SHF.R.S32.HI R8, RZ, 0x1f, R9 ;  /* 0x0000001fff087819 */ /* 0x000fe40000011409 */
[----:B-1----:R-:W-:Y:S02]  /*1940*/  IADD3 R5, R249, 0xe0, RZ ;  /* 0x000000e0f9057810 */ /* 0x002fe40007ffe0ff */
[----:B------:R-:W-:-:S02]  /*1950*/  SHF.R.S32.HI R9, RZ, 0x1f, R252 ;  /* 0x0000001fff097819 */ /* 0x000fc400000114fc */
[----:B------:R-:W-:Y:S02]  /*1960*/  SHF.R.S32.HI R5, RZ, 0x1f, R5 ;  /* 0x0000001fff057819 */ /* 0x000fe40000011405 */
[----:B------:R-:W-:Y:S02]  /*1970*/  SHF.R.S32.HI R5, RZ, 0x1f, R250 ;  /* 0x0000001fff057819 */ /* 0x000fe400000114fa */
[----:B------:R-:W-:Y:S02]  /*1980*/  LEA R5, R17, 0x10080, 0x1 ;  /* 0x0001008011057811 */ /* 0x000fe400078e08ff */
[----:B------:R-:W-:Y:S02]  /*1990*/  SHF.R.S32.HI R8, RZ, 0x1f, R251 ;  /* 0x0000001fff087819 */ /* 0x000fe400000114fb */
[----:B------:R-:W-:Y:S01]  /*19a0*/  LEA R9, R15, 0x10080, 0x1 ;  /* 0x000100800f097811 */ /* 0x000fe200078e08ff */
[----:B------:R1:W-:Y:S01]  /*19b0*/  STL [R1+0x1c], R5 ;  /* 0x00001c0501007387 */ /* 0x0003e20000100800 */
[----:B------:R-:W-:-:S02]  /*19c0*/  LEA R8, R14, 0x10080, 0x1 ;  /* 0x000100800e087811 */ /* 0x000fc400078e08ff */
[C---:B------:R-:W-:Y:S01]  /*19d0*/  IADD3 R30, R249.reuse, 0x50, RZ ;  /* 0x00000050f91e7810 */ /* 0x040fe20007ffe0ff */
[----:B------:R2:W-:Y:S01]  /*19e0*/  STL [R1+0x18], R9 ;  /* 0x0000180901007387 */ /* 0x0005e20000100800 */
[C---:B------:R-:W-:Y:S02]  /*19f0*/  IADD3 R29, R249.reuse, 0x58, RZ ;  /* 0x00000058f91d7810 */ /* 0x040fe40007ffe0ff */
[C---:B------:R-:W-:Y:S01]  /*1a00*/  IADD3 R27, R249.reuse, 0x68, RZ ;  /* 0x00000068f91b7810 */ /* 0x040fe20007ffe0ff */
[----:B------:R2:W-:Y:S01]  /*1a10*/  STL [R1+0x14], R8 ;  /* 0x0000140801007387 */ /* 0x0005e20000100800 */
        /* <DEDUP_REMOVED lines=8> */
[----:B-1----:R-:W-:-:S02]  /*1aa0*/  LEA R5, R13, 0x10080, 0x1 ;  /* 0x000100800d057811 */ /* 0x002fc400078e08ff */
[----:B------:R-:W-:Y:S02]  /*1ab0*/  IADD3 R10, R249, 0xd0, RZ ;  /* 0x000000d0f90a7810 */ /* 0x000fe40007ffe0ff */
[----:B------:R-:W-:Y:S01]  /*1ac0*/  SHF.R.S32.HI R38, RZ, 0x1f, R37 ;  /* 0x0000001fff267819 */ /* 0x000fe20000011425 */
[----:B------:R2:W-:Y:S01]  /*1ad0*/  STL [R1+0x10], R5 ;  /* 0x0000100501007387 */ /* 0x0005e20000100800 */
        /* <DEDUP_REMOVED lines=21> */
.L_x_3590:
        /* <DEDUP_REMOVED lines=42> */
.L_x_3426:
[----:B------:R-:W-:-:S04]  /*1ed0*/  ISETP.NE.U32.AND P0, PT, RZ, c[0x0][0x368], PT ;  /* 0x0000da00ff007a0c */ /* 0x000fc80003f05070 */
[----:B------:R-:W-:-:S13]  /*1ee0*/  ISETP.NE.AND.EX P0, PT, RZ, c[0x0][0x36c], PT, P0 ;  /* 0x0000db00ff007a0c */ /* 0x000fda0003f05300 */
[----:B------:R-:W-:Y:S05]  /*1ef0*/  @!P0 BRA `(.L_x_3427) ;  /* 0x0000004000008947 */ /* 0x000fea0003800000 */
[----:B---3--:R-:W-:-:S04]  /*1f00*/  IADD3 R4, P0, R232, c[0x0][0x368], RZ ;  /* 0x0000da00e8047a10 */ /* 0x008fc80007f1e0ff */
[----:B------:R-:W-:-:S05]  /*1f10*/  IADD3.X R5, R233, c[0x0][0x36c], RZ, P0, !PT ;  /* 0x0000db00e9057a10 */ /* 0x000fca00007fe4ff */
[----:B------:R1:W5:Y:S01]  /*1f20*/  LDG.E R10, [R4.64] ;  /* 0x00000008040a7981 */ /* 0x000362000c1e1900 */
[----:B------:R-:W-:Y:S05]  /*1f30*/  BRA `(.L_x_3428) ;  /* 0x0000005000007947 */ /* 0x000fea0003800000 */
.L_x_3427:
[----:B------:R-:W-:Y:S01]  /*1f40*/  MOV R10, UR6 ;  /* 0x00000006000a7c02 */ /* 0x000fe20008000f00 */
[----:B------:R-:W-:Y:S05]  /*1f50*/  @!P5 BRA `(.L_x_3428) ;  /* 0x000000300000d947 */ /* 0x000fea0003800000 */
[----:B---3--:R-:W2:Y:S04]  /*1f60*/  LDG.E R6, [R4.64] ;  /* 0x0000000804067981 */ /* 0x008ea8000c1e1900 */
[----:B------:R-:W2:Y:S02]  /*1f70*/  LDG.E R0, [R4.64+0x4] ;  /* 0x0000040804007981 */ /* 0x000ea4000c1e1900 */
[----:B--2---:R-:W-:Y:S02]  /*1f80*/  IADD3 R10, -R6, R0, RZ ;  /* 0x00000000060a7210 */ /* 0x004fe40007ffe1ff */
.L_x_3428:
        /* <DEDUP_REMOVED lines=57> */
.L_x_3430:
[----:B------:R-:W-:Y:S05]  /*2320*/  BSYNC B0 ;  /* 0x0000000000007941 */ /* 0x000fea0003800000 */
.L_x_3429:
        /* <DEDUP_REMOVED lines=46> */
[C---:B------:R-:W-:Y:S01]  /*2610*/  IMAD R4, R11.reuse, c[0x0][0x24c], R0 ;  /* 0x000093000b047a24 */ /* 0x040fe200078e0200 */
        /* <DEDUP_REMOVED lines=34> */
[----:B-1----:R-:W-:Y:S01]  /*2840*/  IMAD.WIDE.U32 R2, R20, c[0x0][0x260], R134 ;  /* 0x0000980014027a25 */ /* 0x002fe200078e0086 */
        /* <DEDUP_REMOVED lines=89> */
.L_x_3450:
        /* <DEDUP_REMOVED lines=10> */
[----:B-1----:R-:W-:Y:S01]  /*2e80*/  IMAD.MOV.U32 R4, RZ, RZ, R0 ;  /* 0x000000ffff047224 */ /* 0x002fe200078e0000 */
[----:B------:R-:W-:Y:S05]  /*2e90*/  ISETP.GT.OR P0, PT, R219, 0x1f, P0 ;  /* 0x0000001fdb00780c */ /* 0x000fea0000704670 */
[----:B------:R-:W-:Y:S05]  /*2ea0*/  @P1 IMAD.HI.U32 R2, R0, c[0x0][0x2bc], RZ ;  /* 0x0000af0000021a27 */ /* 0x000fea00078e00ff */
[----:B------:R-:W-:Y:S04]  /*2eb0*/  @P1 SHF.R.U32.HI R4, RZ, c[0x0][0x2c0], R2 ;  /* 0x0000b000ff041a19 */ /* 0x000fe80000011602 */
[C---:B------:R-:W-:Y:S04]  /*2ec0*/  @!P0 IADD3 R3, P1, R4.reuse, R66, RZ ;  /* 0x0000004204038210 */ /* 0x040fe80007f3e0ff */
[----:B------:R-:W-:Y:S02]  /*2ed0*/  @!P0 LEA.HI.X.SX32 R5, R4, R85, 0x1, P1 ;  /* 0x0000005504058211 */ /* 0x000fe400008f0eff */
[C---:B------:R-:W-:Y:S04]  /*2ee0*/  @!P0 LEA R2, P1, R3.reuse, c[0x0][0x2a0], 0x2 ;  /* 0x0000a80003028a11 */ /* 0x040fe800078210ff */
[----:B------:R-:W-:Y:S05]  /*2ef0*/  @!P0 LEA.HI.X R3, R3, c[0x0][0x2a4], R5, 0x2, P1 ;  /* 0x0000a90003038a11 */ /* 0x000fea00008f1405 */
[----:B------:R1:W2:Y:S04]  /*2f00*/  @!P0 LDG.E R43, [R2.64] ;  /* 0x00000008022b8981 */ /* 0x0002a8000c1e1900 */
[----:B------:R-:W-:Y:S01]  /*2f10*/  BAR.SYNC.DEFER_BLOCKING 0x0 ;  /* 0x0000000000007b1d */ /* 0x000fe20000010000 */
[----:B-1----:R-:W-:Y:S04]  /*2f20*/  IMAD.MOV R2, RZ, RZ, -R4 ;  /* 0x000000ffff027224 */ /* 0x002fe800078e0a04 */
[----:B------:R-:W-:Y:S04]  /*2f30*/  IMAD R44, R2, c[0x0][0x2b8], R0 ;  /* 0x0000ae00022c7a24 */ /* 0x000fe800078e0200 */
[C---:B------:R-:W-:Y:S01]  /*2f40*/  IMAD.WIDE.U32 R2, R44.reuse, c[0x0][0x1e0], RZ ;  /* 0x000078002c027a25 */ /* 0x040fe200078e00ff */
[----:B------:R-:W-:Y:S05]  /*2f50*/  SHF.R.S32.HI R47, RZ, 0x1f, R44 ;  /* 0x0000001fff2f7819 */ /* 0x000fea000001142c */
        /* <DEDUP_REMOVED lines=68> */
.L_x_3436:
[----:B------:R-:W-:Y:S05]  /*33a0*/  BSYNC B0 ;  /* 0x0000000000007941 */ /* 0x000fea0003800000 */
.L_x_3435:
        /* <DEDUP_REMOVED lines=82> */
.L_x_3439:
[----:B------:R-:W-:Y:S05]  /*38d0*/  BSYNC B0 ;  /* 0x0000000000007941 */ /* 0x000fea0003800000 */
.L_x_3438:
        /* <DEDUP_REMOVED lines=58> */
.L_x_3441:
[----:B------:R-:W-:Y:S05]  /*3c80*/  BSYNC B0 ;  /* 0x0000000000007941 */ /* 0x000fea0003800000 */
.L_x_3440:
        /* <DEDUP_REMOVED lines=58> */
.L_x_3443:
[----:B------:R-:W-:Y:S05]  /*4030*/  BSYNC B0 ;  /* 0x0000000000007941 */ /* 0x000fea0003800000 */
.L_x_3442:
        /* <DEDUP_REMOVED lines=58> */
.L_x_3434:
        /* <DEDUP_REMOVED lines=31> */
.L_x_3445:
[----:B------:R-:W-:Y:S05]  /*45d0*/  BSYNC B0 ;  /* 0x0000000000007941 */ /* 0x000fea0003800000 */
.L_x_3444:
        /* <DEDUP_REMOVED lines=47> */
[--C-:B------:R-:W-:Y:S01]  /*48d0*/  IMAD.MOV.U32 R5, RZ, RZ, R7.reuse ;  /* 0x000000ffff057224 */ /* 0x100fe200078e0007 */
        /* <DEDUP_REMOVED lines=99> */
.L_x_3447:
[----:B------:R-:W-:Y:S05]  /*4f10*/  BSYNC B0 ;  /* 0x0000000000007941 */ /* 0x000fea0003800000 */
.L_x_3446:
        /* <DEDUP_REMOVED lines=126> */
.L_x_3433:
        /* <DEDUP_REMOVED lines=27> */
.L_x_3437:
[----:B------:R-:W-:Y:S05]  /*58b0*/  BSYNC B1 ;  /* 0x0000000000017941 */ /* 0x000fea0003800000 */
.L_x_3432:
        /* <DEDUP_REMOVED lines=59> */
.L_x_3449:
[----:B-123--:R-:W-:Y:S05]  /*5c70*/  BSYNC B0 ;  /* 0x0000000000007941 */ /* 0x00efea0003800000 */
.L_x_3448:
        /* <DEDUP_REMOVED lines=23> */
.L_x_3431:
        /* <DEDUP_REMOVED lines=33> */
.L_x_3452:
[----:B------:R-:W-:Y:S05]  /*6000*/  BSYNC B0 ;  /* 0x0000000000007941 */ /* 0x000fea0003800000 */
.L_x_3451:
        /* <DEDUP_REMOVED lines=122> */
.L_x_3595:
[----:B------:R-:W-:Y:S05]  /*67b0*/  BRA.DIV ~URZ, `(.L_x_3455) ;  /* 0x00010be27f007947 */ /* 0x000fea000b800000 */
[----:B------:R3:W4:Y:S02]  /*67c0*/  SHFL.IDX PT, R0, R13, RZ, 0x181f ;  /* 0x00181fff0d007589 */ /* 0x00072400000e0000 */
.L_x_3596:
[----:B------:R-:W-:Y:S01]  /*67d0*/  IMAD R37, R110, c[0x0][0x2c4], RZ ;  /* 0x0000b1006e257a24 */ /* 0x000fe200078e02ff */
[----:B------:R-:W-:Y:S01]  /*67e0*/  LOP3.LUT R212, R212, 0xfffffffe, RZ, 0xc0, !PT ;  /* 0xfffffffed4d47812 */ /* 0x000fe200078ec0ff */
[----:B------:R-:W-:Y:S03]  /*67f0*/  BSSY B0, `(.L_x_3456) ;  /* 0x0000013000007945 */ /* 0x000fe60003800000 */
[----:B------:R-:W-:-:S13]  /*6800*/  ISETP.GE.AND P0, PT, R12, R37, PT ;  /* 0x000000250c00720c */ /* 0x000fda0003f06270 */
[----:B------:R-:W-:Y:S01]  /*6810*/  @P0 LOP3.LUT R212, R212, 0x1, RZ, 0xfc, !PT ;  /* 0x00000001d4d40812 */ /* 0x000fe200078efcff */
[----:B------:R-:W-:Y:S05]  /*6820*/  @P0 BRA `(.L_x_3457) ;  /* 0x000000f000000947 */ /* 0x000fea0003800000 */
[CC--:B----4-:R-:W-:Y:S02]  /*6830*/  LEA R10, P0, R134.reuse, R0.reuse, 0x1 ;  /* 0x00000000860a7211 */ /* 0x0d0fe400078008ff */
        /* <DEDUP_REMOVED lines=14> */
.L_x_3457:
[----:B------:R-:W-:Y:S05]  /*6920*/  BSYNC B0 ;  /* 0x0000000000007941 */ /* 0x000fea0003800000 */
.L_x_3456:
[----:B------:R-:W-:Y:S05]  /*6930*/  BRA.DIV ~URZ, `(.L_x_3458) ;  /* 0x00010ad27f007947 */ /* 0x000fea000b800000 */
[----:B--2---:R2:W1:Y:S04]  /*6940*/  SHFL.IDX PT, R4, R5, 0x1, 0x181f ;  /* 0x00381f0005047f89 */ /* 0x00446800000e0000 */
[----:B----4-:R2:W4:Y:S02]  /*6950*/  SHFL.IDX PT, R0, R13, 0x1, 0x181f ;  /* 0x00381f000d007f89 */ /* 0x01052400000e0000 */
.L_x_3597:
[----:B------:R-:W-:Y:S01]  /*6960*/  IADD3 R2, R12, 0x20, RZ ;  /* 0x000000200c027810 */ /* 0x000fe20007ffe0ff */
[----:B------:R-:W-:Y:S03]  /*6970*/  BSSY B0, `(.L_x_3459) ;  /* 0x0000012000007945 */ /* 0x000fe60003800000 */
[----:B------:R-:W-:-:S13]  /*6980*/  ISETP.GE.AND P0, PT, R2, R37, PT ;  /* 0x000000250200720c */ /* 0x000fda0003f06270 */
[----:B------:R-:W-:Y:S05]  /*6990*/  @P0 BRA `(.L_x_3460) ;  /* 0x000000f000000947 */ /* 0x000fea0003800000 */
[CC--:B----4-:R-:W-:Y:S02]  /*69a0*/  LEA R10, P0, R134.reuse, R0.reuse, 0x1 ;  /* 0x00000000860a7211 */ /* 0x0d0fe400078008ff */
        /* <DEDUP_REMOVED lines=14> */
.L_x_3460:
[----:B------:R-:W-:Y:S05]  /*6a90*/  BSYNC B0 ;  /* 0x0000000000007941 */ /* 0x000fea0003800000 */
.L_x_3459:
[----:B------:R-:W-:Y:S05]  /*6aa0*/  BRA.DIV ~URZ, `(.L_x_3461) ;  /* 0x00010a327f007947 */ /* 0x000fea000b800000 */
[----:B-1----:R1:W2:Y:S02]  /*6ab0*/  SHFL.IDX PT, R4, R5, 0x2, 0x181f ;  /* 0x00581f0005047f89 */ /* 0x0022a400000e0000 */
.L_x_3598:
[----:B------:R-:W-:Y:S05]  /*6ac0*/  BRA.DIV ~URZ, `(.L_x_3462) ;  /* 0x00010a827f007947 */ /* 0x000fea000b800000 */
[----:B----4-:R4:W1:Y:S02]  /*6ad0*/  SHFL.IDX PT, R0, R13, 0x2, 0x181f ;  /* 0x00581f000d007f89 */ /* 0x01086400000e0000 */
.L_x_3599:
[----:B------:R-:W-:Y:S01]  /*6ae0*/  IADD3 R2, R12, 0x40, RZ ;  /* 0x000000400c027810 */ /* 0x000fe20007ffe0ff */
[----:B------:R-:W-:Y:S03]  /*6af0*/  BSSY B0, `(.L_x_3463) ;  /* 0x0000012000007945 */ /* 0x000fe60003800000 */
[----:B------:R-:W-:-:S13]  /*6b00*/  ISETP.GE.AND P0, PT, R2, R37, PT ;  /* 0x000000250200720c */ /* 0x000fda0003f06270 */
[----:B------:R-:W-:Y:S05]  /*6b10*/  @P0 BRA `(.L_x_3464) ;  /* 0x000000f000000947 */ /* 0x000fea0003800000 */
[CC--:B-1----:R-:W-:Y:S02]  /*6b20*/  LEA R10, P0, R134.reuse, R0.reuse, 0x1 ;  /* 0x00000000860a7211 */ /* 0x0c2fe400078008ff */
        /* <DEDUP_REMOVED lines=14> */
.L_x_3464:
[----:B------:R-:W-:Y:S05]  /*6c10*/  BSYNC B0 ;  /* 0x0000000000007941 */ /* 0x000fea0003800000 */
.L_x_3463:
[----:B------:R-:W-:Y:S05]  /*6c20*/  BRA.DIV ~URZ, `(.L_x_3465) ;  /* 0x000109927f007947 */ /* 0x000fea000b800000 */
[----:B--2---:R2:W3:Y:S04]  /*6c30*/  SHFL.IDX PT, R4, R5, 0x3, 0x181f ;  /* 0x00781f0005047f89 */ /* 0x0044e800000e0000 */
[----:B-1----:R2:W1:Y:S02]  /*6c40*/  SHFL.IDX PT, R0, R13, 0x3, 0x181f ;  /* 0x00781f000d007f89 */ /* 0x00246400000e0000 */
.L_x_3600:
        /* <DEDUP_REMOVED lines=11> */
[C---:B------:R-:W-:Y:S02]  /*6d00*/  @!P0 LEA R6, P1, R199.reuse, R0, 0x1 ;  /* 0x00000000c7068211 */ /* 0x040fe400078208ff */
[----:B------:R-:W-:Y:S01]  /*6d10*/  ISETP.GE.AND P6, PT, R134, c[0x0][0x1d4], PT ;  /* 0x0000750086007a0c */ /* 0x000fe20003fc6270 */
[----:B------:R1:W-:Y:S01]  /*6d20*/  @!P0 LDGSTS.E.BYPASS.LTC128B.128 [R235+0x7000], [R8.64], !P5 ;  /* 0x0700000008eb8fae */ /* 0x0003e2000e901d48 */
[----:B------:R-:W-:Y:S02]  /*6d30*/  @!P0 LEA.HI.X R7, R199, R4, R211, 0x1, P1 ;  /* 0x00000004c7078211 */ /* 0x000fe400008f0cd3 */
[C---:B------:R-:W-:Y:S02]  /*6d40*/  @!P0 LEA R2, P1, R200.reuse, R0, 0x1 ;  /* 0x00000000c8028211 */ /* 0x040fe400078208ff */
[----:B------:R-:W-:Y:S01]  /*6d50*/  SHF.R.S32.HI R0, RZ, 0x1f, R14 ;  /* 0x0000001fff007819 */ /* 0x000fe2000001140e */
[----:B------:R1:W-:Y:S01]  /*6d60*/  @!P0 LDGSTS.E.BYPASS.LTC128B.128 [R235+0xb000], [R6.64], !P4 ;  /* 0x0b00000006eb8fae */ /* 0x0003e2000e101d48 */
[----:B------:R-:W-:-:S02]  /*6d70*/  @!P0 LEA.HI.X R3, R200, R4, R210, 0x1, P1 ;  /* 0x00000004c8038211 */ /* 0x000fc400008f0cd2 */
[----:B------:R-:W-:Y:S01]  /*6d80*/  ISETP.GE.AND P5, PT, R136, c[0x0][0x1d4], PT ;  /* 0x0000750088007a0c */ /* 0x000fe20003fa6270 */
[----:B------:R-:W-:Y:S01]  /*6d90*/  IMAD R0, R0, c[0x0][0x2b0], RZ ;  /* 0x0000ac0000007a24 */ /* 0x000fe200078e02ff */
[----:B------:R-:W-:Y:S01]  /*6da0*/  ISETP.GE.AND P4, PT, R199, c[0x0][0x1d4], PT ;  /* 0x00007500c7007a0c */ /* 0x000fe20003f86270 */
[----:B------:R1:W-:Y:S01]  /*6db0*/  @!P0 LDGSTS.E.BYPASS.LTC128B.128 [R235+0xf000], [R2.64], !P3 ;  /* 0x0f00000002eb8fae */ /* 0x0003e2000d901d48 */
[----:B------:R-:W-:Y:S01]  /*6dc0*/  ISETP.GE.AND P3, PT, R200, c[0x0][0x1d4], PT ;  /* 0x00007500c8007a0c */ /* 0x000fe20003f66270 */
        /* <DEDUP_REMOVED lines=60> */
.L_x_3466:
        /* <DEDUP_REMOVED lines=72> */
.L_x_3470:
[----:B-123--:R-:W-:Y:S05]  /*7610*/  BSYNC B0 ;  /* 0x0000000000007941 */ /* 0x00efea0003800000 */
.L_x_3469:
        /* <DEDUP_REMOVED lines=87> */
[C---:B------:R-:W-:Y:S01]  /*7b90*/  FFMA.FTZ R8, R12.reuse, R4, -R8 ;  /* 0x000000040c087223 */ /* 0x040fe20000010808 */
        /* <DEDUP_REMOVED lines=8> */
.L_x_3474:
[----:B------:R-:W-:Y:S05]  /*7c20*/  BSYNC B0 ;  /* 0x0000000000007941 */ /* 0x000fea0003800000 */
.L_x_3473:
        /* <DEDUP_REMOVED lines=41> */
.L_x_3476:
[----:B------:R-:W-:Y:S05]  /*7ec0*/  BSYNC B0 ;  /* 0x0000000000007941 */ /* 0x000fea0003800000 */
.L_x_3475:
        /* <DEDUP_REMOVED lines=41> */
.L_x_3478:
[----:B------:R-:W-:Y:S05]  /*8160*/  BSYNC B0 ;  /* 0x0000000000007941 */ /* 0x000fea0003800000 */
.L_x_3477:
        /* <DEDUP_REMOVED lines=40> */
.L_x_3472:
[----:B------:R-:W-:Y:S05]  /*83f0*/  BSYNC B1 ;  /* 0x0000000000017941 */ /* 0x000fea0003800000 */
.L_x_3471:
        /* <DEDUP_REMOVED lines=45> */
.L_x_3482:
[----:B------:R-:W-:Y:S05]  /*86d0*/  BSYNC B0 ;  /* 0x0000000000007941 */ /* 0x000fea0003800000 */
.L_x_3481:
        /* <DEDUP_REMOVED lines=41> */
.L_x_3484:
[----:B------:R-:W-:Y:S05]  /*8970*/  BSYNC B0 ;  /* 0x0000000000007941 */ /* 0x000fea0003800000 */
.L_x_3483:
        /* <DEDUP_REMOVED lines=41> */
.L_x_3486:
[----:B------:R-:W-:Y:S05]  /*8c10*/  BSYNC B0 ;  /* 0x0000000000007941 */ /* 0x000fea0003800000 */
.L_x_3485:
        /* <DEDUP_REMOVED lines=40> */
.L_x_3480:
[----:B------:R-:W-:Y:S05]  /*8ea0*/  BSYNC B1 ;  /* 0x0000000000017941 */ /* 0x000fea0003800000 */
.L_x_3479:
        /* <DEDUP_REMOVED lines=45> */
.L_x_3490:
[----:B------:R-:W-:Y:S05]  /*9180*/  BSYNC B0 ;  /* 0x0000000000007941 */ /* 0x000fea0003800000 */
.L_x_3489:
        /* <DEDUP_REMOVED lines=41> */
.L_x_3492:
[----:B------:R-:W-:Y:S05]  /*9420*/  BSYNC B0 ;  /* 0x0000000000007941 */ /* 0x000fea0003800000 */
.L_x_3491:
        /* <DEDUP_REMOVED lines=41> */
.L_x_3494:
[----:B------:R-:W-:Y:S05]  /*96c0*/  BSYNC B0 ;  /* 0x0000000000007941 */ /* 0x000fea0003800000 */
.L_x_3493:
        /* <DEDUP_REMOVED lines=40> */
.L_x_3488:
[----:B------:R-:W-:Y:S05]  /*9950*/  BSYNC B1 ;  /* 0x0000000000017941 */ /* 0x000fea0003800000 */
.L_x_3487:
        /* <DEDUP_REMOVED lines=44> */
.L_x_3497:
[----:B------:R-:W-:Y:S05]  /*9c20*/  BSYNC B0 ;  /* 0x0000000000007941 */ /* 0x000fea0003800000 */
.L_x_3496:
        /* <DEDUP_REMOVED lines=41> */
.L_x_3499:
[----:B------:R-:W-:Y:S05]  /*9ec0*/  BSYNC B0 ;  /* 0x0000000000007941 */ /* 0x000fea0003800000 */
.L_x_3498:
        /* <DEDUP_REMOVED lines=41> */
.L_x_3501:
[----:B------:R-:W-:Y:S05]  /*a160*/  BSYNC B0 ;  /* 0x0000000000007941 */ /* 0x000fea0003800000 */
.L_x_3500:
        /* <DEDUP_REMOVED lines=41> */
.L_x_3468:
        /* <DEDUP_REMOVED lines=37> */
.L_x_3503:
[----:B-123--:R-:W-:Y:S05]  /*a650*/  BSYNC B0 ;  /* 0x0000000000007941 */ /* 0x00efea0003800000 */
.L_x_3502:
        /* <DEDUP_REMOVED lines=146> */
.L_x_3507:
[----:B------:R-:W-:Y:S05]  /*af80*/  BSYNC B0 ;  /* 0x0000000000007941 */ /* 0x000fea0003800000 */
.L_x_3506:
        /* <DEDUP_REMOVED lines=91> */
.L_x_3505:
[----:B------:R-:W-:Y:S05]  /*b540*/  BSYNC B1 ;  /* 0x0000000000017941 */ /* 0x000fea0003800000 */
.L_x_3504:
        /* <DEDUP_REMOVED lines=103> */
.L_x_3511:
[----:B------:R-:W-:Y:S05]  /*bbc0*/  BSYNC B0 ;  /* 0x0000000000007941 */ /* 0x000fea0003800000 */
.L_x_3510:
        /* <DEDUP_REMOVED lines=91> */
.L_x_3509:
[----:B------:R-:W-:Y:S05]  /*c180*/  BSYNC B1 ;  /* 0x0000000000017941 */ /* 0x000fea0003800000 */
.L_x_3508:
        /* <DEDUP_REMOVED lines=103> */
.L_x_3515:
[----:B------:R-:W-:Y:S05]  /*c800*/  BSYNC B0 ;  /* 0x0000000000007941 */ /* 0x000fea0003800000 */
.L_x_3514:
        /* <DEDUP_REMOVED lines=91> */
.L_x_3513:
[----:B------:R-:W-:Y:S05]  /*cdc0*/  BSYNC B1 ;  /* 0x0000000000017941 */ /* 0x000fea0003800000 */
.L_x_3512:
        /* <DEDUP_REMOVED lines=102> */
.L_x_3517:
[----:B------:R-:W-:Y:S05]  /*d430*/  BSYNC B0 ;  /* 0x0000000000007941 */ /* 0x000fea0003800000 */
.L_x_3516:
        /* <DEDUP_REMOVED lines=91> */
.L_x_3495:
[----:B------:R-:W-:Y:S05]  /*d9f0*/  BSYNC B2 ;  /* 0x0000000000027941 */ /* 0x000fea0003800000 */
.L_x_3467:
[----:B------:R-:W-:Y:S01]  /*da00*/  IMAD R0, R47, c[0x0][0x208], RZ ;  /* 0x000082002f007a24 */ /* 0x000fe200078e02ff */
[----:B------:R-:W-:-:S04]  /*da10*/  DEPBAR.LE SB0, 0x0 ;  /* 0x000080000000791a */ /* 0x000fc80000000000 */
[C---:B------:R-:W-:Y:S01]  /*da20*/  IMAD.WIDE.U32 R2, R204.reuse, c[0x0][0x208], RZ ;  /* 0x00008200cc027a25 */ /* 0x040fe200078e00ff */
[----:B------:R-:W-:Y:S03]  /*da30*/  BAR.SYNC.DEFER_BLOCKING 0x0 ;  /* 0x0000000000007b1d */ /* 0x000fe60000010000 */
[----:B------:R-:W-:Y:S02]  /*da40*/  IMAD R0, R204, c[0x0][0x20c], R0 ;  /* 0x00008300cc007a24 */ /* 0x000fe400078e0200 */
[----:B------:R-:W-:Y:S01]  /*da50*/  IMAD.WIDE.U32 R216, R215, c[0x0][0x210], RZ ;  /* 0x00008400d7d87a25 */ /* 0x000fe200078e00ff */
[----:B------:R-:W-:Y:S03]  /*da60*/  BSSY B0, `(.L_x_3518) ;  /* 0x00000cd000007945 */ /* 0x000fe60003800000 */
[----:B------:R-:W-:-:S02]  /*da70*/  IMAD.IADD R3, R3, 0x1, R0 ;  /* 0x0000000103037824 */ /* 0x000fc400078e0200 */
[----:B------:R-:W-:Y:S02]  /*da80*/  IMAD R0, R48, c[0x0][0x218], RZ ;  /* 0x0000860030007a24 */ /* 0x000fe400078e02ff */
[----:B------:R-:W-:-:S04]  /*da90*/  IMAD.WIDE.U32 R2, R203, c[0x0][0x218], R2 ;  /* 0x00008600cb027a25 */ /* 0x000fc800078e0002 */
[----:B-12-4-:R-:W-:Y:S01]  /*daa0*/  IMAD R4, R203, c[0x0][0x21c], R0 ;  /* 0x00008700cb047a24 */ /* 0x016fe200078e0200 */
[----:B------:R-:W-:Y:S01]  /*dab0*/  IADD3 R0, P0, R2, R216, RZ ;  /* 0x000000d802007210 */ /* 0x000fe20007f1e0ff */
[----:B------:R-:W-:-:S05]  /*dac0*/  IMAD R215, R215, c[0x0][0x214], R217 ;  /* 0x00008500d7d77a24 */ /* 0x000fca00078e02d9 */
[----:B------:R-:W-:Y:S01]  /*dad0*/  IADD3.X R2, R215, R3, R4, P0, !PT ;  /* 0x00000003d7027210 */ /* 0x000fe200007fe404 */
[----:B------:R-:W-:Y:S01]  /*dae0*/  LDSM.16.M88.4 R20, [R184] ;  /* 0x00000000b814783b */ /* 0x000fe20000000200 */
[----:B------:R-:W-:-:S03]  /*daf0*/  LEA R3, P0, R0, c[0x0][0x1f8], 0x1 ;  /* 0x00007e0000037a11 */ /* 0x000fc600078008ff */
[----:B------:R-:W-:Y:S01]  /*db00*/  LDSM.16.M88.4 R4, [R194] ;  /* 0x00000000c204783b */ /* 0x000fe20000000200 */
[----:B------:R-:W-:Y:S02]  /*db10*/  LEA.HI.X R2, R0, c[0x0][0x1fc], R2, 0x1, P0 ;  /* 0x00007f0000027a11 */ /* 0x000fe400000f0c02 */
[----:B------:R-:W-:Y:S01]  /*db20*/  R2P PR, R213, 0x6 ;  /* 0x00000006d5007804 */ /* 0x000fe20000000000 */
[----:B------:R1:W2:Y:S04]  /*db30*/  SHFL.IDX PT, R0, R3, RZ, 0x181f ;  /* 0x00181fff03007589 */ /* 0x0002a800000e0000 */
[----:B------:R-:W4:Y:S04]  /*db40*/  SHFL.IDX PT, R2, R2, RZ, 0x181f ;  /* 0x00181fff02027589 */ /* 0x000f2800000e0000 */
[----:B------:R-:W3:Y:S04]  /*db50*/  LDSM.16.M88.4 R24, [R184+0x800] ;  /* 0x00080000b818783b */ /* 0x000ee80000000200 */
[----:B------:R-:W-:Y:S01]  /*db60*/  LDSM.16.M88.4 R8, [R195] ;  /* 0x00000000c308783b */ /* 0x000fe20000000200 */
[----:B-1----:R-:W-:-:S02]  /*db70*/  IADD3 R3, R184, 0x20, RZ ;  /* 0x00000020b8037810 */ /* 0x002fc40007ffe0ff */
[----:B--2---:R-:W-:Y:S02]  /*db80*/  LEA R12, P0, R134, R0, 0x1 ;  /* 0x00000000860c7211 */ /* 0x004fe400078008ff */
[----:B------:R-:W-:Y:S02]  /*db90*/  @P1 IADD3 R3, R184, -0x20, RZ ;  /* 0xffffffe0b8031810 */ /* 0x000fe40007ffe0ff */
[----:B----4-:R-:W-:Y:S02]  /*dba0*/  LEA.HI.X R13, R134, R2, R135, 0x1, P0 ;  /* 0x00000002860d7211 */ /* 0x010fe400000f0c87 */
[C---:B------:R-:W-:Y:S01]  /*dbb0*/  LEA R14, P0, R205.reuse, R0, 0x1 ;  /* 0x00000000cd0e7211 */ /* 0x040fe200078008ff */
[----:B------:R-:W1:Y:S03]  /*dbc0*/  LDSM.16.M88.4 R40, [R3] ;  /* 0x000000000328783b */ /* 0x000e660000000200 */
[----:B------:R-:W-:Y:S01]  /*dbd0*/  LEA.HI.X R15, R205, R2, R209, 0x1, P0 ;  /* 0x00000002cd0f7211 */ /* 0x000fe200000f0cd1 */
[----:B-----5:R-:W2:Y:S01]  /*dbe0*/  LDSM.16.M88.4 R48, [R3+0x800] ;  /* 0x000800000330783b */ /* 0x020ea20000000200 */
        /* <DEDUP_REMOVED lines=10> */
[----:B------:R3:W-:Y:S02]  /*dc90*/  LDGSTS.E.BYPASS.LTC128B.128 [R198+0x8080], [R12.64], !P1 ;  /* 0x080800000cc67fae */ /* 0x0007e4000c901d48 */
[----:B------:R-:W-:Y:S08]  /*dca0*/  HMMA.16816.F32.BF16 R20, R4, R26, RZ ;  /* 0x0000001a0414723c */ /* 0x000ff000000418ff */
[C---:B-1----:R-:W-:Y:S08]  /*dcb0*/  HMMA.16816.F32.BF16 R24, R8.reuse, R40, R28 ;  /* 0x000000280818723c */ /* 0x042ff0000004181c */
[----:B------:R-:W-:Y:S01]  /*dcc0*/  HMMA.16816.F32.BF16 R28, R8, R42, R32 ;  /* 0x0000002a081c723c */ /* 0x000fe20000041820 */
[----:B---3--:R-:W-:Y:S01]  /*dcd0*/  LEA R12, P1, R200, R0, 0x1 ;  /* 0x00000000c80c7211 */ /* 0x008fe200078208ff */
[----:B------:R-:W-:-:S06]  /*dce0*/  IMAD.MOV.U32 R0, RZ, RZ, 0x40 ;  /* 0x00000040ff007424 */ /* 0x000fcc00078e00ff */
[----:B--2---:R-:W-:Y:S01]  /*dcf0*/  HMMA.16816.F32.BF16 R32, R8, R48, R36 ;  /* 0x000000300820723c */ /* 0x004fe20000041824 */
[----:B------:R-:W-:Y:S02]  /*dd00*/  LEA.HI.X R13, R200, R2, R210, 0x1, P1 ;  /* 0x00000002c80d7211 */ /* 0x000fe400008f0cd2 */
[----:B------:R-:W-:Y:S02]  /*dd10*/  ISETP.GE.OR P1, PT, R136, c[0x0][0x1d4], !P0 ;  /* 0x0000750088007a0c */ /* 0x000fe40004726670 */
[----:B------:R-:W-:Y:S02]  /*dd20*/  SEL R0, R0, 0xffffffc0, !P2 ;  /* 0xffffffc000007807 */ /* 0x000fe40005000000 */
[----:B------:R-:W-:-:S03]  /*dd30*/  IADD3 R2, R3, 0x3000, RZ ;  /* 0x0000300003027810 */ /* 0x000fc60007ffe0ff */
[--C-:B------:R-:W-:Y:S02]  /*dd40*/  IMAD.IADD R16, R184, 0x1, R0.reuse ;  /* 0x00000001b8107824 */ /* 0x100fe400078e0200 */
[----:B------:R-:W-:-:S04]  /*dd50*/  IMAD.IADD R185, R2, 0x1, R0 ;  /* 0x0000000102b97824 */ /* 0x000fc800078e0200 */
[----:B------:R1:W-:Y:S01]  /*dd60*/  LDGSTS.E.BYPASS.LTC128B.128 [R198+0x9080], [R14.64], !P1 ;  /* 0x090800000ec67fae */ /* 0x0003e2000c901d48 */
[----:B------:R-:W-:Y:S02]  /*dd70*/  ISETP.GE.OR P1, PT, R199, c[0x0][0x1d4], !P0 ;  /* 0x00007500c7007a0c */ /* 0x000fe40004726670 */
[----:B------:R-:W-:-:S11]  /*dd80*/  ISETP.GE.OR P0, PT, R200, c[0x0][0x1d4], !P0 ;  /* 0x00007500c8007a0c */ /* 0x000fd60004706670 */
[----:B------:R2:W-:Y:S04]  /*dd90*/  LDGSTS.E.BYPASS.LTC128B.128 [R198+0xa080], [R18.64], !P1 ;  /* 0x0a08000012c67fae */ /* 0x0005e8000c901d48 */
[----:B------:R1:W-:Y:S01]  /*dda0*/  LDGSTS.E.BYPASS.LTC128B.128 [R198+0xb080], [R12.64], !P0 ;  /* 0x0b0800000cc67fae */ /* 0x0003e2000c101d48 */
[----:B------:R-:W-:-:S03]  /*ddb0*/  ISETP.GT.AND P0, PT, R56, R214, PT ;  /* 0x000000d63800720c */ /* 0x000fc60003f04270 */
[----:B------:R-:W-:Y:S04]  /*ddc0*/  LDSM.16.M88.4 R4, [R197] ;  /* 0x00000000c504783b */ /* 0x000fe80000000200 */
[----:B------:R-:W3:Y:S04]  /*ddd0*/  LDSM.16.M88.4 R44, [R16] ;  /* 0x00000000102c783b */ /* 0x000ee80000000200 */
[----:B------:R-:W4:Y:S04]  /*dde0*/  LDSM.16.M88.4 R52, [R16+0x800] ;  /* 0x000800001034783b */ /* 0x000f280000000200 */
[----:B------:R-:W-:Y:S04]  /*ddf0*/  LDSM.16.M88.4 R36, [R185+-0x3000] ;  /* 0xffd00000b924783b */ /* 0x000fe80000000200 */
[----:B------:R-:W-:Y:S04]  /*de00*/  LDSM.16.M88.4 R40, [R184+0x1000] ;  /* 0x00100000b828783b */ /* 0x000fe80000000200 */
[----:B------:R-:W0:Y:S01]  /*de10*/  LDGDEPBAR ;  /* 0x00000000000079af */ /* 0x000e220000000000 */
[----:B-1----:R-:W-:Y:S03]  /*de20*/  HMMA.16816.F32.BF16 R12, R8, R50, R20 ;  /* 0x00000032080c723c */ /* 0x002fe60000041814 */
[----:B------:R-:W1:Y:S04]  /*de30*/  LDSM.16.M88.4 R8, [R196] ;  /* 0x00000000c408783b */ /* 0x000e680000000200 */
[----:B------:R-:W1:Y:S01]  /*de40*/  LDSM.16.M88.4 R48, [R185+-0x2800] ;  /* 0xffd80000b930783b */ /* 0x000e620000000200 */
[C---:B---3--:R-:W-:Y:S03]  /*de50*/  HMMA.16816.F32.BF16 R20, R4.reuse, R44, R24 ;  /* 0x0000002c0414723c */ /* 0x048fe60000041818 */
[----:B------:R-:W-:Y:S05]  /*de60*/  LDSM.16.M88.4 R24, [R3+0x1000] ;  /* 0x001000000318783b */ /* 0x000fea0000000200 */
[C---:B------:R-:W-:Y:S01]  /*de70*/  HMMA.16816.F32.BF16 R28, R4.reuse, R46, R28 ;  /* 0x0000002e041c723c */ /* 0x040fe2000004181c */
[----:B------:R-:W-:Y:S07]  /*de80*/  LDSM.16.M88.4 R44, [R3+0x1800] ;  /* 0x00180000032c783b */ /* 0x000fee0000000200 */
[C---:B----4-:R-:W-:Y:S08]  /*de90*/  HMMA.16816.F32.BF16 R32, R4.reuse, R52, R32 ;  /* 0x000000340420723c */ /* 0x050ff00000041820 */
[----:B------:R-:W-:Y:S01]  /*dea0*/  HMMA.16816.F32.BF16 R12, R4, R54, R12 ;  /* 0x00000036040c723c */ /* 0x000fe2000004180c */
[----:B------:R-:W3:Y:S04]  /*deb0*/  LDSM.16.M88.4 R4, [R194+0x4000] ;  /* 0x00400000c204783b */ /* 0x000ee80000000200 */
[----:B------:R-:W4:Y:S03]  /*dec0*/  LDSM.16.M88.4 R52, [R184+0x1800] ;  /* 0x00180000b834783b */ /* 0x000f260000000200 */
[C---:B-1----:R-:W-:Y:S08]  /*ded0*/  HMMA.16816.F32.BF16 R20, R8.reuse, R36, R20 ;  /* 0x000000240814723c */ /* 0x042ff00000041814 */
[C---:B------:R-:W-:Y:S01]  /*dee0*/  HMMA.16816.F32.BF16 R28, R8.reuse, R38, R28 ;  /* 0x00000026081c723c */ /* 0x040fe2000004181c */
[----:B------:R-:W-:Y:S07]  /*def0*/  LDSM.16.M88.4 R36, [R16+0x1000] ;  /* 0x001000001024783b */ /* 0x000fee0000000200 */
[C---:B------:R-:W-:Y:S08]  /*df00*/  HMMA.16816.F32.BF16 R32, R8.reuse, R48, R32 ;  /* 0x000000300820723c */ /* 0x040ff00000041820 */
[----:B------:R-:W-:Y:S01]  /*df10*/  HMMA.16816.F32.BF16 R12, R8, R50, R12 ;  /* 0x00000032080c723c */ /* 0x000fe2000004180c */
[----:B------:R-:W1:Y:S04]  /*df20*/  LDSM.16.M88.4 R8, [R195+0x4000] ;  /* 0x00400000c308783b */ /* 0x000e680000000200 */
[----:B------:R-:W-:Y:S03]  /*df30*/  LDSM.16.M88.4 R48, [R16+0x1800] ;  /* 0x001800001030783b */ /* 0x000fe60000000200 */
[C---:B---3--:R-:W-:Y:S08]  /*df40*/  HMMA.16816.F32.BF16 R20, R4.reuse, R40, R20 ;  /* 0x000000280414723c */ /* 0x048ff00000041814 */
[C---:B------:R-:W-:Y:S01]  /*df50*/  HMMA.16816.F32.BF16 R28, R4.reuse, R42, R28 ;  /* 0x0000002a041c723c */ /* 0x040fe2000004181c */
[----:B------:R-:W-:Y:S07]  /*df60*/  LDSM.16.M88.4 R40, [R185+-0x1800] ;  /* 0xffe80000b928783b */ /* 0x000fee0000000200 */
[C---:B----4-:R-:W-:Y:S08]  /*df70*/  HMMA.16816.F32.BF16 R32, R4.reuse, R52, R32 ;  /* 0x000000340420723c */ /* 0x050ff00000041820 */
[----:B------:R-:W-:Y:S01]  /*df80*/  HMMA.16816.F32.BF16 R12, R4, R54, R12 ;  /* 0x00000036040c723c */ /* 0x000fe2000004180c */
[----:B------:R-:W3:Y:S04]  /*df90*/  LDSM.16.M88.4 R4, [R197+0x4000] ;  /* 0x00400000c504783b */ /* 0x000ee80000000200 */
[----:B------:R-:W-:Y:S03]  /*dfa0*/  LDSM.16.M88.4 R52, [R184+0x3800] ;  /* 0x00380000b834783b */ /* 0x000fe60000000200 */
[C---:B-1----:R-:W-:Y:S08]  /*dfb0*/  HMMA.16816.F32.BF16 R20, R8.reuse, R24, R20 ;  /* 0x000000180814723c */ /* 0x042ff00000041814 */
[C---:B------:R-:W-:Y:S01]  /*dfc0*/  HMMA.16816.F32.BF16 R28, R8.reuse, R26, R28 ;  /* 0x0000001a081c723c */ /* 0x040fe2000004181c */
[----:B------:R-:W-:Y:S07]  /*dfd0*/  LDSM.16.M88.4 R24, [R185+-0x2000] ;  /* 0xffe00000b918783b */ /* 0x000fee0000000200 */
[C---:B------:R-:W-:Y:S08]  /*dfe0*/  HMMA.16816.F32.BF16 R32, R8.reuse, R44, R32 ;  /* 0x0000002c0820723c */ /* 0x040ff00000041820 */
[----:B------:R-:W-:Y:S01]  /*dff0*/  HMMA.16816.F32.BF16 R12, R8, R46, R12 ;  /* 0x0000002e080c723c */ /* 0x000fe2000004180c */
[----:B------:R-:W1:Y:S04]  /*e000*/  LDSM.16.M88.4 R8, [R196+0x4000] ;  /* 0x00400000c408783b */ /* 0x000e680000000200 */
[----:B------:R-:W-:Y:S03]  /*e010*/  LDSM.16.M88.4 R44, [R3+0x2800] ;  /* 0x00280000032c783b */ /* 0x000fe60000000200 */
[C---:B---3--:R-:W-:Y:S08]  /*e020*/  HMMA.16816.F32.BF16 R20, R4.reuse, R36, R20 ;  /* 0x000000240414723c */ /* 0x048ff00000041814 */
[C---:B------:R-:W-:Y:S01]  /*e030*/  HMMA.16816.F32.BF16 R28, R4.reuse, R38, R28 ;  /* 0x00000026041c723c */ /* 0x040fe2000004181c */
[----:B------:R-:W-:Y:S07]  /*e040*/  LDSM.16.M88.4 R36, [R184+0x2000] ;  /* 0x00200000b824783b */ /* 0x000fee0000000200 */
[C---:B------:R-:W-:Y:S08]  /*e050*/  HMMA.16816.F32.BF16 R32, R4.reuse, R48, R32 ;  /* 0x000000300420723c */ /* 0x040ff00000041820 */
        /* <DEDUP_REMOVED lines=16> */
[----:B------:R-:W4:Y:S03]  /*e160*/  LDSM.16.M88.4 R48, [R16+0x2800] ;  /* 0x002800001030783b */ /* 0x000f260000000200 */
[C---:B-1----:R-:W-:Y:S08]  /*e170*/  HMMA.16816.F32.BF16 R20, R8.reuse, R24, R20 ;  /* 0x000000180814723c */ /* 0x042ff00000041814 */
[C---:B------:R-:W-:Y:S08]  /*e180*/  HMMA.16816.F32.BF16 R28, R8.reuse, R26, R28 ;  /* 0x0000001a081c723c */ /* 0x040ff0000004181c */
[C---:B------:R-:W-:Y:S08]  /*e190*/  HMMA.16816.F32.BF16 R32, R8.reuse, R44, R32 ;  /* 0x0000002c0820723c */ /* 0x040ff00000041820 */
[----:B------:R-:W-:Y:S01]  /*e1a0*/  HMMA.16816.F32.BF16 R12, R8, R46, R12 ;  /* 0x0000002e080c723c */ /* 0x000fe2000004180c */
[----:B------:R-:W1:Y:S04]  /*e1b0*/  LDSM.16.M88.4 R8, [R196+0x8000] ;  /* 0x00800000c408783b */ /* 0x000e680000000200 */
[----:B------:R-:W2:Y:S03]  /*e1c0*/  LDSM.16.M88.4 R44, [R185+-0x800] ;  /* 0xfff80000b92c783b */ /* 0x000ea60000000200 */
[C---:B---3--:R-:W-:Y:S08]  /*e1d0*/  HMMA.16816.F32.BF16 R20, R4.reuse, R40, R20 ;  /* 0x000000280414723c */ /* 0x048ff00000041814 */
[C---:B------:R-:W-:Y:S01]  /*e1e0*/  HMMA.16816.F32.BF16 R28, R4.reuse, R42, R28 ;  /* 0x0000002a041c723c */ /* 0x040fe2000004181c */
[----:B------:R-:W-:Y:S07]  /*e1f0*/  LDSM.16.M88.4 R40, [R184+0x3000] ;  /* 0x00300000b828783b */ /* 0x000fee0000000200 */
[C---:B----4-:R-:W-:Y:S08]  /*e200*/  HMMA.16816.F32.BF16 R32, R4.reuse, R48, R32 ;  /* 0x000000300420723c */ /* 0x050ff00000041820 */
[----:B------:R-:W-:Y:S01]  /*e210*/  HMMA.16816.F32.BF16 R12, R4, R50, R12 ;  /* 0x00000032040c723c */ /* 0x000fe2000004180c */
[----:B------:R-:W3:Y:S04]  /*e220*/  LDSM.16.M88.4 R4, [R194+0xc000] ;  /* 0x00c00000c204783b */ /* 0x000ee80000000200 */
[----:B------:R-:W-:Y:S03]  /*e230*/  LDSM.16.M88.4 R48, [R3+0x3800] ;  /* 0x003800000330783b */ /* 0x000fe60000000200 */
[C---:B-1----:R-:W-:Y:S08]  /*e240*/  HMMA.16816.F32.BF16 R24, R8.reuse, R36, R20 ;  /* 0x000000240818723c */ /* 0x042ff00000041814 */
[C---:B------:R-:W-:Y:S01]  /*e250*/  HMMA.16816.F32.BF16 R20, R8.reuse, R38, R28 ;  /* 0x000000260814723c */ /* 0x040fe2000004181c */
[----:B------:R-:W-:Y:S07]  /*e260*/  LDSM.16.M88.4 R36, [R3+0x3000] ;  /* 0x003000000324783b */ /* 0x000fee0000000200 */
[C---:B--2---:R-:W-:Y:S08]  /*e270*/  HMMA.16816.F32.BF16 R32, R8.reuse, R44, R32 ;  /* 0x0000002c0820723c */ /* 0x044ff00000041820 */
[----:B------:R-:W-:Y:S01]  /*e280*/  HMMA.16816.F32.BF16 R8, R8, R46, R12 ;  /* 0x0000002e0808723c */ /* 0x000fe2000004180c */
[----:B------:R-:W1:Y:S04]  /*e290*/  LDSM.16.M88.4 R12, [R195+0xc000] ;  /* 0x00c00000c30c783b */ /* 0x000e680000000200 */
[----:B------:R-:W-:Y:S03]  /*e2a0*/  LDSM.16.M88.4 R44, [R16+0x3000] ;  /* 0x00300000102c783b */ /* 0x000fe60000000200 */
[C---:B---3--:R-:W-:Y:S08]  /*e2b0*/  HMMA.16816.F32.BF16 R28, R4.reuse, R40, R24 ;  /* 0x00000028041c723c */ /* 0x048ff00000041818 */
[C---:B------:R-:W-:Y:S08]  /*e2c0*/  HMMA.16816.F32.BF16 R24, R4.reuse, R42, R20 ;  /* 0x0000002a0418723c */ /* 0x040ff00000041814 */
[C---:B------:R-:W-:Y:S01]  /*e2d0*/  HMMA.16816.F32.BF16 R20, R4.reuse, R52, R32 ;  /* 0x000000340414723c */ /* 0x040fe20000041820 */
[----:B------:R-:W-:Y:S07]  /*e2e0*/  LDSM.16.M88.4 R32, [R185] ;  /* 0x00000000b920783b */ /* 0x000fee0000000200 */
[----:B------:R-:W-:Y:S01]  /*e2f0*/  HMMA.16816.F32.BF16 R4, R4, R54, R8 ;  /* 0x000000360404723c */ /* 0x000fe20000041808 */
[----:B------:R-:W2:Y:S04]  /*e300*/  LDSM.16.M88.4 R8, [R197+0xc000] ;  /* 0x00c00000c508783b */ /* 0x000ea80000000200 */
[----:B------:R3:W4:Y:S03]  /*e310*/  LDSM.16.M88.4 R52, [R16+0x3800] ;  /* 0x003800001034783b */ /* 0x0007260000000200 */
[C---:B-1----:R-:W-:Y:S01]  /*e320*/  HMMA.16816.F32.BF16 R40, R12.reuse, R36, R28 ;  /* 0x000000240c28723c */ /* 0x042fe2000004181c */
[----:B------:R-:W-:Y:S07]  /*e330*/  LDSM.16.M88.4 R28, [R185+0x800] ;  /* 0x00080000b91c783b */ /* 0x000fee0000000200 */
[C---:B------:R-:W-:Y:S08]  /*e340*/  HMMA.16816.F32.BF16 R36, R12.reuse, R38, R24 ;  /* 0x000000260c24723c */ /* 0x040ff00000041818 */
[C---:B---3--:R-:W-:Y:S08]  /*e350*/  HMMA.16816.F32.BF16 R16, R12.reuse, R48, R20 ;  /* 0x000000300c10723c */ /* 0x048ff00000041814 */
[----:B------:R-:W-:Y:S01]  /*e360*/  HMMA.16816.F32.BF16 R12, R12, R50, R4 ;  /* 0x000000320c0c723c */ /* 0x000fe20000041804 */
[----:B------:R-:W1:Y:S01]  /*e370*/  LDSM.16.M88.4 R4, [R196+0xc000] ;  /* 0x00c00000c404783b */ /* 0x000e620000000200 */
[----:B------:R-:W-:-:S06]  /*e380*/  DEPBAR.LE SB0, 0x0 ;  /* 0x000080000000791a */ /* 0x000fcc0000000000 */
[C---:B--2---:R-:W-:Y:S08]  /*e390*/  HMMA.16816.F32.BF16 R24, R8.reuse, R44, R40 ;  /* 0x0000002c0818723c */ /* 0x044ff00000041828 */
[C---:B------:R-:W-:Y:S08]  /*e3a0*/  HMMA.16816.F32.BF16 R20, R8.reuse, R46, R36 ;  /* 0x0000002e0814723c */ /* 0x040ff00000041824 */
[C---:B----4-:R-:W-:Y:S08]  /*e3b0*/  HMMA.16816.F32.BF16 R16, R8.reuse, R52, R16 ;  /* 0x000000340810723c */ /* 0x050ff00000041810 */
[----:B------:R-:W-:Y:S08]  /*e3c0*/  HMMA.16816.F32.BF16 R8, R8, R54, R12 ;  /* 0x000000360808723c */ /* 0x000ff0000004180c */
[C---:B-1----:R-:W-:Y:S08]  /*e3d0*/  HMMA.16816.F32.BF16 R24, R4.reuse, R32, R24 ;  /* 0x000000200418723c */ /* 0x042ff00000041818 */
[C---:B------:R-:W-:Y:S08]  /*e3e0*/  HMMA.16816.F32.BF16 R32, R4.reuse, R34, R20 ;  /* 0x000000220420723c */ /* 0x040ff00000041814 */
[C---:B------:R-:W-:Y:S08]  /*e3f0*/  HMMA.16816.F32.BF16 R36, R4.reuse, R28, R16 ;  /* 0x0000001c0424723c */ /* 0x040ff00000041810 */
[----:B------:R-:W-:Y:S01]  /*e400*/  HMMA.16816.F32.BF16 R12, R4, R30, R8 ;  /* 0x0000001e040c723c */ /* 0x000fe20000041808 */
[----:B------:R-:W-:Y:S06]  /*e410*/  BAR.SYNC.DEFER_BLOCKING 0x0 ;  /* 0x0000000000007b1d */ /* 0x000fec0000010000 */
[----:B------:R-:W-:Y:S01]  /*e420*/  @!UPT UIADD3 URZ, URZ, URZ, URZ ;  /* 0x0000003f3f3ff290 */ /* 0x000fe2000fffe03f */
[----:B------:R-:W-:Y:S11]  /*e430*/  @!P0 BRA `(.L_x_3519) ;  /* 0x000002f000008947 */ /* 0x000ff60003800000 */
[----:B------:R-:W-:Y:S01]  /*e440*/  ISETP.NE.AND P2, PT, R57, 0x1, PT ;  /* 0x000000013900780c */ /* 0x000fe20003f45270 */
[----:B------:R-:W-:Y:S01]  /*e450*/  IMAD R2, R56, 0x20, R227 ;  /* 0x0000002038027824 */ /* 0x000fe200078e02e3 */
[----:B------:R-:W-:Y:S01]  /*e460*/  ISETP.GT.AND P0, PT, R219, 0x1f, PT ;  /* 0x0000001fdb00780c */ /* 0x000fe20003f04270 */
        /* <DEDUP_REMOVED lines=27> */
.L_x_3601:
[----:B------:R-:W-:Y:S05]  /*e620*/  BRA.DIV ~URZ, `(.L_x_3521) ;  /* 0x000090d27f007947 */ /* 0x000fea000b800000 */
[----:B-1----:R1:W3:Y:S02]  /*e630*/  SHFL.IDX PT, R0, R5, RZ, 0x181f ;  /* 0x00181fff05007589 */ /* 0x0022e400000e0000 */
.L_x_3602:
[CC--:B---3--:R-:W-:Y:S02]  /*e640*/  LEA R10, P0, R134.reuse, R0.reuse, 0x1 ;  /* 0x00000000860a7211 */ /* 0x0c8fe400078008ff */
[-C--:B------:R-:W-:Y:S02]  /*e650*/  LEA R8, P2, R205, R0.reuse, 0x1 ;  /* 0x00000000cd087211 */ /* 0x080fe400078408ff */
[----:B------:R-:W-:Y:S02]  /*e660*/  LEA R6, P1, R199, R0, 0x1 ;  /* 0x00000000c7067211 */ /* 0x000fe400078208ff */
[----:B--2---:R-:W-:Y:S02]  /*e670*/  LEA.HI.X R11, R134, R4, R135, 0x1, P0 ;  /* 0x00000004860b7211 */ /* 0x004fe400000f0c87 */
        /* <DEDUP_REMOVED lines=11> */
.L_x_3519:
[----:B------:R-:W-:Y:S05]  /*e730*/  BSYNC B0 ;  /* 0x0000000000007941 */ /* 0x000fea0003800000 */
.L_x_3518:
[----:B------:R-:W-:Y:S01]  /*e740*/  IMAD.IADD R0, R106, 0x1, -R249 ;  /* 0x000000016a007824 */ /* 0x000fe200078e0af9 */
[----:B------:R-:W0:Y:S04]  /*e750*/  LDGDEPBAR ;  /* 0x00000000000079af */ /* 0x000e280000000000 */
[----:B------:R-:W-:-:S02]  /*e760*/  ISETP.GT.AND P1, PT, R0, RZ, PT ;  /* 0x000000ff0000720c */ /* 0x000fc40003f24270 */
[----:B------:R-:W-:Y:S02]  /*e770*/  ISETP.GT.AND P0, PT, R0, 0x1, PT ;  /* 0x000000010000780c */ /* 0x000fe40003f04270 */
[----:B--2---:R-:W-:Y:S02]  /*e780*/  FSEL R11, R26, -INF , P1 ;  /* 0xff8000001a0b7808 */ /* 0x004fe40000800000 */
[----:B------:R-:W-:Y:S02]  /*e790*/  FSEL R6, R24, -INF , P1 ;  /* 0xff80000018067808 */ /* 0x000fe40000800000 */
[----:B------:R-:W-:Y:S02]  /*e7a0*/  FSEL R18, R27, -INF , P0 ;  /* 0xff8000001b127808 */ /* 0x000fe40000000000 */
[----:B------:R-:W-:Y:S02]  /*e7b0*/  FSEL R7, R25, -INF , P0 ;  /* 0xff80000019077808 */ /* 0x000fe40000000000 */
[----:B------:R-:W-:-:S02]  /*e7c0*/  ISETP.GT.AND P5, PT, R0, 0x8, PT ;  /* 0x000000080000780c */ /* 0x000fc40003fa4270 */
        /* <DEDUP_REMOVED lines=30> */
[----:B-1----:R-:W-:Y:S01]  /*e9b0*/  FMNMX.FTZ R5, R29, R2, !PT ;  /* 0x000000021d057209 */ /* 0x002fe20007810000 */
        /* <DEDUP_REMOVED lines=8> */
.L_x_3603:
        /* <DEDUP_REMOVED lines=167> */
.L_x_3530:
        /* <DEDUP_REMOVED lines=45> */
.L_x_3604:
[----:B------:R-:W5:Y:S01]  /*f780*/  SHFL.IDX PT, R2, R4, RZ, 0x181f ;  /* 0x00181fff04027589 */ /* 0x000f6200000e0000 */
[----:B------:R-:W-:Y:S01]  /*f790*/  BSSY B0, `(.L_x_3525) ;  /* 0x00000af000007945 */ /* 0x000fe20003800000 */
[CC--:B-----5:R-:W-:Y:S04]  /*f7a0*/  LEA R12, P0, R134.reuse, R2.reuse, 0x1 ;  /* 0x00000002860c7211 */ /* 0x0e0fe800078008ff */
[-C--:B--2---:R-:W-:Y:S02]  /*f7b0*/  LEA.HI.X R13, R134, R3.reuse, R135, 0x1, P0 ;  /* 0x00000003860d7211 */ /* 0x084fe400000f0c87 */
[CC--:B------:R-:W-:Y:S03]  /*f7c0*/  LEA R4, P0, R205.reuse, R2.reuse, 0x1 ;  /* 0x00000002cd047211 */ /* 0x0c0fe600078008ff */
        /* <DEDUP_REMOVED lines=11> */
[----:B------:R4:W-:Y:S04]  /*f880*/  LDGSTS.E.BYPASS.LTC128B.128 [R198+0xb080], [R2.64], !P5 ;  /* 0x0b08000002c67fae */ /* 0x0009e8000e901d48 */
        /* <DEDUP_REMOVED lines=11> */
[----:B------:R-:W1:Y:S04]  /*f940*/  LDSM.16.M88.4 R164, [R132] ;  /* 0x0000000084a4783b */ /* 0x000e680000000200 */
[----:B------:R-:W-:Y:S03]  /*f950*/  LDSM.16.M88.4 R172, [R185+-0x3000] ;  /* 0xffd00000b9ac783b */ /* 0x000fe60000000200 */
[C---:B-1----:R-:W-:Y:S08]  /*f960*/  HMMA.16816.F32.BF16 R4, R160.reuse, R164, R4 ;  /* 0x000000a4a004723c */ /* 0x042ff00000041804 */
[C---:B------:R-:W-:Y:S01]  /*f970*/  HMMA.16816.F32.BF16 R8, R160.reuse, R166, R8 ;  /* 0x000000a6a008723c */ /* 0x040fe20000041808 */
[----:B------:R-:W1:Y:S07]  /*f980*/  LDSM.16.M88.4 R164, [R196] ;  /* 0x00000000c4a4783b */ /* 0x000e6e0000000200 */
[C---:B------:R-:W-:Y:S08]  /*f990*/  HMMA.16816.F32.BF16 R12, R160.reuse, R168, R12 ;  /* 0x000000a8a00c723c */ /* 0x040ff0000004180c */
[----:B------:R-:W-:Y:S01]  /*f9a0*/  HMMA.16816.F32.BF16 R16, R160, R170, R16 ;  /* 0x000000aaa010723c */ /* 0x000fe20000041810 */
[----:B------:R-:W2:Y:S04]  /*f9b0*/  LDSM.16.M88.4 R160, [R185+-0x2800] ;  /* 0xffd80000b9a0783b */ /* 0x000ea80000000200 */
[----:B------:R-:W-:Y:S03]  /*f9c0*/  LDSM.16.M88.4 R168, [R194+0x4000] ;  /* 0x00400000c2a8783b */ /* 0x000fe60000000200 */
[C---:B-1----:R-:W-:Y:S08]  /*f9d0*/  HMMA.16816.F32.BF16 R4, R164.reuse, R172, R4 ;  /* 0x000000aca404723c */ /* 0x042ff00000041804 */
[C---:B------:R-:W-:Y:S01]  /*f9e0*/  HMMA.16816.F32.BF16 R8, R164.reuse, R174, R8 ;  /* 0x000000aea408723c */ /* 0x040fe20000041808 */
[----:B------:R-:W1:Y:S07]  /*f9f0*/  LDSM.16.M88.4 R172, [R184+0x1000] ;  /* 0x00100000b8ac783b */ /* 0x000e6e0000000200 */
[C---:B--2---:R-:W-:Y:S08]  /*fa00*/  HMMA.16816.F32.BF16 R12, R164.reuse, R160, R12 ;  /* 0x000000a0a40c723c */ /* 0x044ff0000004180c */
[----:B------:R-:W-:Y:S01]  /*fa10*/  HMMA.16816.F32.BF16 R16, R164, R162, R16 ;  /* 0x000000a2a410723c */ /* 0x000fe20000041810 */
[----:B------:R-:W2:Y:S04]  /*fa20*/  LDSM.16.M88.4 R160, [R184+0x1800] ;  /* 0x00180000b8a0783b */ /* 0x000ea80000000200 */
[----:B------:R-:W-:Y:S03]  /*fa30*/  LDSM.16.M88.4 R164, [R195+0x4000] ;  /* 0x00400000c3a4783b */ /* 0x000fe60000000200 */
[C---:B-1----:R-:W-:Y:S08]  /*fa40*/  HMMA.16816.F32.BF16 R4, R168.reuse, R172, R4 ;  /* 0x000000aca804723c */ /* 0x042ff00000041804 */
[C---:B------:R-:W-:Y:S01]  /*fa50*/  HMMA.16816.F32.BF16 R8, R168.reuse, R174, R8 ;  /* 0x000000aea808723c */ /* 0x040fe20000041808 */
[----:B------:R-:W1:Y:S07]  /*fa60*/  LDSM.16.M88.4 R172, [R133] ;  /* 0x0000000085ac783b */ /* 0x000e6e0000000200 */
[C---:B--2---:R-:W-:Y:S08]  /*fa70*/  HMMA.16816.F32.BF16 R12, R168.reuse, R160, R12 ;  /* 0x000000a0a80c723c */ /* 0x044ff0000004180c */
[----:B------:R-:W-:Y:S01]  /*fa80*/  HMMA.16816.F32.BF16 R16, R168, R162, R16 ;  /* 0x000000a2a810723c */ /* 0x000fe20000041810 */
[----:B------:R-:W2:Y:S04]  /*fa90*/  LDSM.16.M88.4 R160, [R176] ;  /* 0x00000000b0a0783b */ /* 0x000ea80000000200 */
[----:B------:R-:W-:Y:S03]  /*faa0*/  LDSM.16.M88.4 R168, [R197+0x4000] ;  /* 0x00400000c5a8783b */ /* 0x000fe60000000200 */
[C---:B-1----:R-:W-:Y:S08]  /*fab0*/  HMMA.16816.F32.BF16 R4, R164.reuse, R172, R4 ;  /* 0x000000aca404723c */ /* 0x042ff00000041804 */
[C---:B------:R-:W-:Y:S01]  /*fac0*/  HMMA.16816.F32.BF16 R8, R164.reuse, R174, R8 ;  /* 0x000000aea408723c */ /* 0x040fe20000041808 */
[----:B------:R-:W1:Y:S04]  /*fad0*/  LDSM.16.M88.4 R172, [R177] ;  /* 0x00000000b1ac783b */ /* 0x000e680000000200 */
[----:B------:R-:W3:Y:S03]  /*fae0*/  LDSM.16.M88.4 R176, [R178] ;  /* 0x00000000b2b0783b */ /* 0x000ee60000000200 */
[C---:B--2---:R-:W-:Y:S08]  /*faf0*/  HMMA.16816.F32.BF16 R12, R164.reuse, R160, R12 ;  /* 0x000000a0a40c723c */ /* 0x044ff0000004180c */
[----:B------:R-:W-:Y:S01]  /*fb00*/  HMMA.16816.F32.BF16 R16, R164, R162, R16 ;  /* 0x000000a2a410723c */ /* 0x000fe20000041810 */
[----:B------:R-:W-:Y:S04]  /*fb10*/  LDSM.16.M88.4 R160, [R196+0x4000] ;  /* 0x00400000c4a0783b */ /* 0x000fe80000000200 */
[----:B------:R-:W2:Y:S03]  /*fb20*/  LDSM.16.M88.4 R164, [R185+-0x2000] ;  /* 0xffe00000b9a4783b */ /* 0x000ea60000000200 */
[C---:B-1----:R-:W-:Y:S08]  /*fb30*/  HMMA.16816.F32.BF16 R4, R168.reuse, R172, R4 ;  /* 0x000000aca804723c */ /* 0x042ff00000041804 */
[C---:B------:R-:W-:Y:S01]  /*fb40*/  HMMA.16816.F32.BF16 R8, R168.reuse, R174, R8 ;  /* 0x000000aea808723c */ /* 0x040fe20000041808 */
[----:B------:R-:W1:Y:S07]  /*fb50*/  LDSM.16.M88.4 R172, [R185+-0x1800] ;  /* 0xffe80000b9ac783b */ /* 0x000e6e0000000200 */
[C---:B---3--:R-:W-:Y:S08]  /*fb60*/  HMMA.16816.F32.BF16 R12, R168.reuse, R176, R12 ;  /* 0x000000b0a80c723c */ /* 0x048ff0000004180c */
[----:B------:R-:W-:Y:S01]  /*fb70*/  HMMA.16816.F32.BF16 R16, R168, R178, R16 ;  /* 0x000000b2a810723c */ /* 0x000fe20000041810 */
[----:B------:R-:W-:Y:S04]  /*fb80*/  LDSM.16.M88.4 R168, [R194+0x8000] ;  /* 0x00800000c2a8783b */ /* 0x000fe80000000200 */
[----:B------:R-:W3:Y:S03]  /*fb90*/  LDSM.16.M88.4 R176, [R184+0x2000] ;  /* 0x00200000b8b0783b */ /* 0x000ee60000000200 */
[C---:B--2---:R-:W-:Y:S08]  /*fba0*/  HMMA.16816.F32.BF16 R4, R160.reuse, R164, R4 ;  /* 0x000000a4a004723c */ /* 0x044ff00000041804 */
[C---:B------:R-:W-:Y:S01]  /*fbb0*/  HMMA.16816.F32.BF16 R8, R160.reuse, R166, R8 ;  /* 0x000000a6a008723c */ /* 0x040fe20000041808 */
[----:B------:R-:W2:Y:S07]  /*fbc0*/  LDSM.16.M88.4 R164, [R184+0x2800] ;  /* 0x00280000b8a4783b */ /* 0x000eae0000000200 */
[C---:B-1----:R-:W-:Y:S08]  /*fbd0*/  HMMA.16816.F32.BF16 R12, R160.reuse, R172, R12 ;  /* 0x000000aca00c723c */ /* 0x042ff0000004180c */
[----:B------:R-:W-:Y:S01]  /*fbe0*/  HMMA.16816.F32.BF16 R16, R160, R174, R16 ;  /* 0x000000aea010723c */ /* 0x000fe20000041810 */
[----:B------:R-:W-:Y:S04]  /*fbf0*/  LDSM.16.M88.4 R172, [R180] ;  /* 0x00000000b4ac783b */ /* 0x000fe80000000200 */
[----:B------:R-:W1:Y:S03]  /*fc00*/  LDSM.16.M88.4 R160, [R195+0x8000] ;  /* 0x00800000c3a0783b */ /* 0x000e660000000200 */
[C---:B---3--:R-:W-:Y:S08]  /*fc10*/  HMMA.16816.F32.BF16 R4, R168.reuse, R176, R4 ;  /* 0x000000b0a804723c */ /* 0x048ff00000041804 */
[C---:B------:R-:W-:Y:S01]  /*fc20*/  HMMA.16816.F32.BF16 R8, R168.reuse, R178, R8 ;  /* 0x000000b2a808723c */ /* 0x040fe20000041808 */
[----:B------:R-:W3:Y:S07]  /*fc30*/  LDSM.16.M88.4 R176, [R181] ;  /* 0x00000000b5b0783b */ /* 0x000eee0000000200 */
[C---:B--2---:R-:W-:Y:S08]  /*fc40*/  HMMA.16816.F32.BF16 R12, R168.reuse, R164, R12 ;  /* 0x000000a4a80c723c */ /* 0x044ff0000004180c */
[----:B------:R-:W-:Y:S01]  /*fc50*/  HMMA.16816.F32.BF16 R16, R168, R166, R16 ;  /* 0x000000a6a810723c */ /* 0x000fe20000041810 */
[----:B------:R-:W-:Y:S04]  /*fc60*/  LDSM.16.M88.4 R168, [R182] ;  /* 0x00000000b6a8783b */ /* 0x000fe80000000200 */
[----:B------:R-:W2:Y:S03]  /*fc70*/  LDSM.16.M88.4 R164, [R197+0x8000] ;  /* 0x00800000c5a4783b */ /* 0x000ea60000000200 */
[C---:B-1----:R-:W-:Y:S01]  /*fc80*/  HMMA.16816.F32.BF16 R4, R160.reuse, R172, R4 ;  /* 0x000000aca004723c */ /* 0x042fe20000041804 */
[----:B------:R-:W1:Y:S07]  /*fc90*/  LDSM.16.M88.4 R180, [R183] ;  /* 0x00000000b7b4783b */ /* 0x000e6e0000000200 */
[C---:B------:R-:W-:Y:S01]  /*fca0*/  HMMA.16816.F32.BF16 R8, R160.reuse, R174, R8 ;  /* 0x000000aea008723c */ /* 0x040fe20000041808 */
[----:B------:R-:W-:Y:S07]  /*fcb0*/  LDSM.16.M88.4 R172, [R185+-0x1000] ;  /* 0xfff00000b9ac783b */ /* 0x000fee0000000200 */
[C---:B---3--:R-:W-:Y:S08]  /*fcc0*/  HMMA.16816.F32.BF16 R12, R160.reuse, R176, R12 ;  /* 0x000000b0a00c723c */ /* 0x048ff0000004180c */
[----:B------:R-:W-:Y:S01]  /*fcd0*/  HMMA.16816.F32.BF16 R16, R160, R178, R16 ;  /* 0x000000b2a010723c */ /* 0x000fe20000041810 */
[----:B------:R-:W3:Y:S04]  /*fce0*/  LDSM.16.M88.4 R160, [R196+0x8000] ;  /* 0x00800000c4a0783b */ /* 0x000ee80000000200 */
[----:B------:R-:W4:Y:S03]  /*fcf0*/  LDSM.16.M88.4 R176, [R185+-0x800] ;  /* 0xfff80000b9b0783b */ /* 0x000f260000000200 */
[C---:B--2---:R-:W-:Y:S08]  /*fd00*/  HMMA.16816.F32.BF16 R4, R164.reuse, R168, R4 ;  /* 0x000000a8a404723c */ /* 0x044ff00000041804 */
[C---:B------:R-:W-:Y:S01]  /*fd10*/  HMMA.16816.F32.BF16 R8, R164.reuse, R170, R8 ;  /* 0x000000aaa408723c */ /* 0x040fe20000041808 */
[----:B------:R-:W-:Y:S07]  /*fd20*/  LDSM.16.M88.4 R168, [R184+0x3000] ;  /* 0x00300000b8a8783b */ /* 0x000fee0000000200 */
[C---:B-1----:R-:W-:Y:S08]  /*fd30*/  HMMA.16816.F32.BF16 R12, R164.reuse, R180, R12 ;  /* 0x000000b4a40c723c */ /* 0x042ff0000004180c */
[----:B------:R-:W-:Y:S01]  /*fd40*/  HMMA.16816.F32.BF16 R16, R164, R182, R16 ;  /* 0x000000b6a410723c */ /* 0x000fe20000041810 */
[----:B------:R-:W1:Y:S04]  /*fd50*/  LDSM.16.M88.4 R164, [R194+0xc000] ;  /* 0x00c00000c2a4783b */ /* 0x000e680000000200 */
[----:B------:R-:W2:Y:S03]  /*fd60*/  LDSM.16.M88.4 R180, [R184+0x3800] ;  /* 0x00380000b8b4783b */ /* 0x000ea60000000200 */
[C---:B---3--:R-:W-:Y:S08]  /*fd70*/  HMMA.16816.F32.BF16 R4, R160.reuse, R172, R4 ;  /* 0x000000aca004723c */ /* 0x048ff00000041804 */
[C---:B------:R-:W-:Y:S01]  /*fd80*/  HMMA.16816.F32.BF16 R8, R160.reuse, R174, R8 ;  /* 0x000000aea008723c */ /* 0x040fe20000041808 */
[----:B------:R-:W-:Y:S07]  /*fd90*/  LDSM.16.M88.4 R172, [R190] ;  /* 0x00000000beac783b */ /* 0x000fee0000000200 */
[C---:B----4-:R-:W-:Y:S08]  /*fda0*/  HMMA.16816.F32.BF16 R12, R160.reuse, R176, R12 ;  /* 0x000000b0a00c723c */ /* 0x050ff0000004180c */
[----:B------:R-:W-:Y:S01]  /*fdb0*/  HMMA.16816.F32.BF16 R16, R160, R178, R16 ;  /* 0x000000b2a010723c */ /* 0x000fe20000041810 */
[----:B------:R-:W3:Y:S04]  /*fdc0*/  LDSM.16.M88.4 R160, [R195+0xc000] ;  /* 0x00c00000c3a0783b */ /* 0x000ee80000000200 */
[----:B------:R-:W4:Y:S03]  /*fdd0*/  LDSM.16.M88.4 R176, [R191] ;  /* 0x00000000bfb0783b */ /* 0x000f260000000200 */
[C---:B-1----:R-:W-:Y:S08]  /*fde0*/  HMMA.16816.F32.BF16 R4, R164.reuse, R168, R4 ;  /* 0x000000a8a404723c */ /* 0x042ff00000041804 */
[C---:B------:R-:W-:Y:S01]  /*fdf0*/  HMMA.16816.F32.BF16 R8, R164.reuse, R170, R8 ;  /* 0x000000aaa408723c */ /* 0x040fe20000041808 */
[----:B------:R-:W-:Y:S07]  /*fe00*/  LDSM.16.M88.4 R168, [R192] ;  /* 0x00000000c0a8783b */ /* 0x000fee0000000200 */
[C---:B--2---:R-:W-:Y:S08]  /*fe10*/  HMMA.16816.F32.BF16 R12, R164.reuse, R180, R12 ;  /* 0x000000b4a40c723c */ /* 0x044ff0000004180c */
[----:B------:R-:W-:Y:S01]  /*fe20*/  HMMA.16816.F32.BF16 R16, R164, R182, R16 ;  /* 0x000000b6a410723c */ /* 0x000fe20000041810 */
[----:B------:R-:W1:Y:S04]  /*fe30*/  LDSM.16.M88.4 R164, [R197+0xc000] ;  /* 0x00c00000c5a4783b */ /* 0x000e680000000200 */
[----:B------:R-:W2:Y:S03]  /*fe40*/  LDSM.16.M88.4 R180, [R193] ;  /* 0x00000000c1b4783b */ /* 0x000ea60000000200 */
[C---:B---3--:R-:W-:Y:S08]  /*fe50*/  HMMA.16816.F32.BF16 R4, R160.reuse, R172, R4 ;  /* 0x000000aca004723c */ /* 0x048ff00000041804 */
[C---:B------:R-:W-:Y:S01]  /*fe60*/  HMMA.16816.F32.BF16 R8, R160.reuse, R174, R8 ;  /* 0x000000aea008723c */ /* 0x040fe20000041808 */
[----:B------:R-:W-:Y:S07]  /*fe70*/  LDSM.16.M88.4 R172, [R185] ;  /* 0x00000000b9ac783b */ /* 0x000fee0000000200 */
[C---:B----4-:R-:W-:Y:S08]  /*fe80*/  HMMA.16816.F32.BF16 R12, R160.reuse, R176, R12 ;  /* 0x000000b0a00c723c */ /* 0x050ff0000004180c */
[----:B------:R-:W-:Y:S01]  /*fe90*/  HMMA.16816.F32.BF16 R16, R160, R178, R16 ;  /* 0x000000b2a010723c */ /* 0x000fe20000041810 */
[----:B------:R-:W3:Y:S04]  /*fea0*/  LDSM.16.M88.4 R160, [R196+0xc000] ;  /* 0x00c00000c4a0783b */ /* 0x000ee80000000200 */
[----:B------:R-:W4:Y:S03]  /*feb0*/  LDSM.16.M88.4 R176, [R185+0x800] ;  /* 0x00080000b9b0783b */ /* 0x000f260000000200 */
[----:B------:R-:W-:Y:S04]  /*fec0*/  DEPBAR.LE SB0, 0x0 ;  /* 0x000080000000791a */ /* 0x000fe80000000000 */
[C---:B-1----:R-:W-:Y:S01]  /*fed0*/  HMMA.16816.F32.BF16 R4, R164.reuse, R168, R4 ;  /* 0x000000a8a404723c */ /* 0x042fe20000041804 */
[----:B------:R-:W-:Y:S07]  /*fee0*/  BAR.SYNC.DEFER_BLOCKING 0x0 ;  /* 0x0000000000007b1d */ /* 0x000fee0000010000 */
[C---:B------:R-:W-:Y:S08]  /*fef0*/  HMMA.16816.F32.BF16 R8, R164.reuse, R170, R8 ;  /* 0x000000aaa408723c */ /* 0x040ff00000041808 */
[C---:B--2---:R-:W-:Y:S08]  /*ff00*/  HMMA.16816.F32.BF16 R12, R164.reuse, R180, R12 ;  /* 0x000000b4a40c723c */ /* 0x044ff0000004180c */
[----:B------:R-:W-:Y:S08]  /*ff10*/  HMMA.16816.F32.BF16 R16, R164, R182, R16 ;  /* 0x000000b6a410723c */ /* 0x000ff00000041810 */
[C---:B---3--:R-:W-:Y:S08]  /*ff20*/  HMMA.16816.F32.BF16 R4, R160.reuse, R172, R4 ;  /* 0x000000aca004723c */ /* 0x048ff00000041804 */
[C---:B------:R-:W-:Y:S08]  /*ff30*/  HMMA.16816.F32.BF16 R8, R160.reuse, R174, R8 ;  /* 0x000000aea008723c */ /* 0x040ff00000041808 */
[C---:B----4-:R-:W-:Y:S08]  /*ff40*/  HMMA.16816.F32.BF16 R12, R160.reuse, R176, R12 ;  /* 0x000000b0a00c723c */ /* 0x050ff0000004180c */
[----:B------:R-:W-:Y:S01]  /*ff50*/  HMMA.16816.F32.BF16 R16, R160, R178, R16 ;  /* 0x000000b2a010723c */ /* 0x000fe20000041810 */
[----:B------:R-:W-:Y:S07]  /*ff60*/  @!UPT UIADD3 URZ, URZ, URZ, URZ ;  /* 0x0000003f3f3ff290 */ /* 0x000fee000fffe03f */
[----:B------:R-:W-:-:S11]  /*ff70*/  @!P0 BRA `(.L_x_3526) ;  /* 0x0000030000008947 */ /* 0x000fd60003800000 */
[----:B------:R-:W-:Y:S01]  /*ff80*/  IMAD.MOV.U32 R0, RZ, RZ, 0x1 ;  /* 0x00000001ff007424 */ /* 0x000fe200078e00ff */
        /* <DEDUP_REMOVED lines=30> */
.L_x_3605:
[----:B------:R-:W-:-:S05]  /*10170*/  BRA.DIV ~URZ, `(.L_x_3528) ;  /* 0x000078127f007947 */ /* 0x000fca000b800000 */
[----:B-1----:R1:W3:Y:S02]  /*10180*/  SHFL.IDX PT, R0, R133, RZ, 0x181f ;  /* 0x00181fff85007589 */ /* 0x0022e400000e0000 */
.L_x_3606:
        /* <DEDUP_REMOVED lines=15> */
.L_x_3526:
[----:B------:R-:W-:Y:S05]  /*10280*/  BSYNC B0 ;  /* 0x0000000000007941 */ /* 0x000fea0003800000 */
.L_x_3525:
[----:B---3--:R-:W-:Y:S01]  /*10290*/  FMNMX.FTZ R2, R4, R137, !PT ;  /* 0x0000008904027209 */ /* 0x008fe20007810000 */
        /* <DEDUP_REMOVED lines=17> */
[----:B------:R-:W2:Y:S02]  /*103b0*/  SHFL.BFLY PT, R0, R132, 0x2, 0x1f ;  /* 0x0c401f0084007f89 */ /* 0x000ea400000e0000 */
[----:B--2---:R-:W-:Y:S05]  /*103c0*/  FMNMX.FTZ R0, R132, R0, !PT ;  /* 0x0000000084007209 */ /* 0x004fea0007810000 */
[----:B------:R-:W2:Y:S02]  /*103d0*/  SHFL.BFLY PT, R2, R0, 0x1, 0x1f ;  /* 0x0c201f0000027f89 */ /* 0x000ea400000e0000 */
[----:B-12---:R-:W-:Y:S02]  /*103e0*/  FMNMX.FTZ R133, R0, R2, !PT ;  /* 0x0000000200857209 */ /* 0x006fe40007810000 */
[----:B------:R-:W1:Y:S02]  /*103f0*/  SHFL.BFLY PT, R0, R160, 0x2, 0x1f ;  /* 0x0c401f00a0007f89 */ /* 0x000e6400000e0000 */
[----:B-1----:R-:W-:Y:S05]  /*10400*/  FMNMX.FTZ R132, R160, R0, !PT ;  /* 0x00000000a0847209 */ /* 0x002fea0007810000 */
[----:B------:R1:W2:Y:S02]  /*10410*/  SHFL.BFLY PT, R0, R132, 0x1, 0x1f ;  /* 0x0c201f0084007f89 */ /* 0x0002a400000e0000 */
.L_x_3607:
        /* <DEDUP_REMOVED lines=13> */
[----:B------:R-:W-:Y:S10]  /*104f0*/  MUFU.EX2 R13, R4 ;  /* 0x00000004000d7308 */ /* 0x000ff40000000800 */
[----:B------:R-:W-:Y:S01]  /*10500*/  MUFU.EX2 R8, R5 ;  /* 0x0000000500087308 */ /* 0x000fe20000000800 */
[--C-:B-1----:R-:W-:Y:S02]  /*10510*/  FFMA.FTZ R0, R9, c[0x0][0x2d0], -R132.reuse ;  /* 0x0000b40009007a23 */ /* 0x102fe40000010884 */
[----:B------:R-:W-:Y:S07]  /*10520*/  FFMA.FTZ R132, R17, c[0x0][0x2d0], -R132 ;  /* 0x0000b40011847a23 */ /* 0x000fee0000010884 */
[----:B------:R1:W-:Y:S10]  /*10530*/  MUFU.EX2 R12, R0 ;  /* 0x00000000000c7308 */ /* 0x0003f40000000800 */
[----:B------:R-:W-:Y:S10]  /*10540*/  MUFU.EX2 R9, R137 ;  /* 0x0000008900097308 */ /* 0x000ff40000000800 */
[----:B------:R-:W-:Y:S01]  /*10550*/  MUFU.EX2 R132, R132 ;  /* 0x0000008400847308 */ /* 0x000fe20000000800 */
[C---:B-1----:R-:W-:Y:S04]  /*10560*/  FADD.FTZ R0, -R3.reuse, R138 ;  /* 0x0000008a03007221 */ /* 0x042fe80000010100 */
[----:B------:R-:W-:Y:S06]  /*10570*/  FMUL.FTZ R0, R0, c[0x0][0x2d0] ;  /* 0x0000b40000007a20 */ /* 0x000fec0000410000 */
[----:B------:R-:W1:Y:S02]  /*10580*/  MUFU.EX2 R0, R0 ;  /* 0x0000000000007308 */ /* 0x000e640000000800 */
[----:B-1----:R-:W-:Y:S01]  /*10590*/  FMUL.FTZ R22, R0, R22 ;  /* 0x0000001600167220 */ /* 0x002fe20000410000 */
[----:B------:R-:W-:Y:S01]  /*105a0*/  F2FP.BF16.PACK_AB R162, R12, R13 ;  /* 0x0000000d0ca2723e */ /* 0x000fe200000010ff */
[----:B------:R-:W-:Y:S01]  /*105b0*/  FFMA.FTZ R4, R2, R207, R9 ;  /* 0x000000cf02047223 */ /* 0x000fe20000010009 */
[----:B------:R-:W-:Y:S01]  /*105c0*/  F2FP.BF16.PACK_AB R160, R8, R9 ;  /* 0x0000000908a0723e */ /* 0x000fe200000010ff */
[----:B------:R-:W-:Y:S02]  /*105d0*/  FMUL.FTZ R16, R2, R144 ;  /* 0x0000009002107220 */ /* 0x000fe40000410000 */
[----:B------:R-:W-:Y:S02]  /*105e0*/  FADD.FTZ R5, R8, R4 ;  /* 0x0000000408057221 */ /* 0x000fe40000010000 */
[----:B------:R-:W-:Y:S02]  /*105f0*/  FMUL.FTZ R4, R3, c[0x0][0x2d0] ;  /* 0x0000b40003047a20 */ /* 0x000fe40000410000 */
[----:B------:R-:W-:Y:S02]  /*10600*/  FMUL.FTZ R17, R2, R145 ;  /* 0x0000009102117220 */ /* 0x000fe40000410000 */
[--C-:B------:R-:W-:Y:S02]  /*10610*/  FFMA.FTZ R166, R18, c[0x0][0x2d0], -R4.reuse ;  /* 0x0000b40012a67a23 */ /* 0x100fe40000010804 */
[C---:B------:R-:W-:Y:S02]  /*10620*/  FMUL.FTZ R18, R0.reuse, R146 ;  /* 0x0000009200127220 */ /* 0x040fe40000410000 */
[--C-:B------:R-:W-:Y:S02]  /*10630*/  FFMA.FTZ R167, R19, c[0x0][0x2d0], -R4.reuse ;  /* 0x0000b40013a77a23 */ /* 0x100fe40000010804 */
        /* <DEDUP_REMOVED lines=8> */
[----:B------:R-:W-:Y:S02]  /*106c0*/  FADD.FTZ R5, R13, R5 ;  /* 0x000000050d057221 */ /* 0x000fe40000010000 */
[C---:B------:R-:W-:Y:S02]  /*106d0*/  FMUL.FTZ R13, R2.reuse, R149 ;  /* 0x00000095020d7220 */ /* 0x040fe40000410000 */
[----:B------:R-:W-:Y:S02]  /*106e0*/  FFMA.FTZ R164, R15, c[0x0][0x2d0], -R4 ;  /* 0x0000b4000fa47a23 */ /* 0x000fe40000010804 */
[----:B------:R-:W-:Y:S01]  /*106f0*/  FMUL.FTZ R4, R2, R156 ;  /* 0x0000009c02047220 */ /* 0x000fe20000410000 */
[----:B------:R2:W3:Y:S01]  /*10700*/  MUFU.EX2 R161, R6 ;  /* 0x0000000600a17308 */ /* 0x0004e20000000800 */
[----:B------:R-:W-:Y:S02]  /*10710*/  FADD.FTZ R171, R12, R5 ;  /* 0x000000050cab7221 */ /* 0x000fe40000010000 */
[C---:B------:R-:W-:Y:S02]  /*10720*/  FMUL.FTZ R5, R2.reuse, R157 ;  /* 0x0000009d02057220 */ /* 0x040fe40000410000 */
[C---:B------:R-:W-:Y:S02]  /*10730*/  FMUL.FTZ R12, R2.reuse, R148 ;  /* 0x00000094020c7220 */ /* 0x040fe40000410000 */
[C---:B------:R-:W-:Y:S02]  /*10740*/  FMUL.FTZ R8, R2.reuse, R152 ;  /* 0x0000009802087220 */ /* 0x040fe40000410000 */
[----:B------:R-:W-:Y:S01]  /*10750*/  FMUL.FTZ R9, R2, R153 ;  /* 0x0000009902097220 */ /* 0x000fe20000410000 */
[----:B------:R-:W4:Y:S01]  /*10760*/  MUFU.EX2 R156, R7 ;  /* 0x00000007009c7308 */ /* 0x000f220000000800 */
[C---:B------:R-:W-:Y:S02]  /*10770*/  FMUL.FTZ R10, R0.reuse, R154 ;  /* 0x0000009a000a7220 */ /* 0x040fe40000410000 */
[C---:B------:R-:W-:Y:S02]  /*10780*/  FMUL.FTZ R11, R0.reuse, R155 ;  /* 0x0000009b000b7220 */ /* 0x040fe40000410000 */
[C---:B------:R-:W-:Y:S01]  /*10790*/  FMUL.FTZ R14, R0.reuse, R150 ;  /* 0x00000096000e7220 */ /* 0x040fe20000410000 */
[----:B------:R-:W-:Y:S01]  /*107a0*/  LDSM.16.MT88.4 R152, [R186+0x800] ;  /* 0x00080000ba98783b */ /* 0x000fe20000004200 */
[----:B------:R-:W-:Y:S02]  /*107b0*/  FMUL.FTZ R15, R0, R151 ;  /* 0x00000097000f7220 */ /* 0x000fe40000410000 */
[C---:B------:R-:W-:Y:S01]  /*107c0*/  FMUL.FTZ R20, R2.reuse, R20 ;  /* 0x0000001402147220 */ /* 0x040fe20000410000 */
[----:B------:R-:W5:Y:S01]  /*107d0*/  MUFU.EX2 R149, R137 ;  /* 0x0000008900957308 */ /* 0x000f620000000800 */
[----:B------:R-:W-:Y:S02]  /*107e0*/  FMUL.FTZ R21, R2, R21 ;  /* 0x0000001502157220 */ /* 0x000fe40000410000 */
[C---:B------:R-:W-:Y:S02]  /*107f0*/  FMUL.FTZ R23, R0.reuse, R23 ;  /* 0x0000001700177220 */ /* 0x040fe40000410000 */
[C---:B--2---:R-:W-:Y:S02]  /*10800*/  FMUL.FTZ R6, R0.reuse, R158 ;  /* 0x0000009e00067220 */ /* 0x044fe40000410000 */
[----:B---3--:R-:W-:Y:S02]  /*10810*/  FFMA.FTZ R148, R0, R206, R161 ;  /* 0x000000ce00947223 */ /* 0x008fe400000100a1 */
[C---:B------:R-:W-:Y:S01]  /*10820*/  FMUL.FTZ R24, R2.reuse, R24 ;  /* 0x0000001802187220 */ /* 0x040fe20000410000 */
[----:B------:R-:W2:Y:S01]  /*10830*/  MUFU.EX2 R137, R170 ;  /* 0x000000aa00897308 */ /* 0x000ea20000000800 */
[----:B------:R-:W-:Y:S02]  /*10840*/  FMUL.FTZ R25, R2, R25 ;  /* 0x0000001902197220 */ /* 0x000fe40000410000 */
[----:B------:R-:W-:Y:S01]  /*10850*/  FMUL.FTZ R26, R0, R26 ;  /* 0x0000001a001a7220 */ /* 0x000fe20000410000 */
[----:B----4-:R-:W-:Y:S01]  /*10860*/  F2FP.BF16.PACK_AB R161, R156, R161 ;  /* 0x000000a19ca1723e */ /* 0x010fe200000010ff */
[C---:B------:R-:W-:Y:S02]  /*10870*/  FMUL.FTZ R7, R0.reuse, R159 ;  /* 0x0000009f00077220 */ /* 0x040fe40000410000 */
[----:B------:R-:W-:Y:S02]  /*10880*/  FMUL.FTZ R27, R0, R27 ;  /* 0x0000001b001b7220 */ /* 0x000fe40000410000 */
[C---:B------:R-:W-:Y:S01]  /*10890*/  FMUL.FTZ R28, R2.reuse, R28 ;  /* 0x0000001c021c7220 */ /* 0x040fe20000410000 */
[----:B------:R-:W-:Y:S01]  /*108a0*/  MUFU.EX2 R138, R168 ;  /* 0x000000a8008a7308 */ /* 0x000fe20000000800 */
[----:B------:R-:W-:Y:S02]  /*108b0*/  FMUL.FTZ R29, R2, R29 ;  /* 0x0000001d021d7220 */ /* 0x000fe40000410000 */
[----:B------:R-:W-:Y:S01]  /*108c0*/  FMUL.FTZ R30, R0, R30 ;  /* 0x0000001e001e7220 */ /* 0x000fe20000410000 */
[----:B-----5:R-:W-:Y:S01]  /*108d0*/  F2FP.BF16.PACK_AB R163, R172, R149 ;  /* 0x00000095aca3723e */ /* 0x020fe200000010ff */
[----:B------:R-:W-:Y:S02]  /*108e0*/  FMUL.FTZ R31, R0, R31 ;  /* 0x0000001f001f7220 */ /* 0x000fe40000410000 */
[C---:B------:R-:W-:Y:S02]  /*108f0*/  FMUL.FTZ R32, R2.reuse, R32 ;  /* 0x0000002002207220 */ /* 0x040fe40000410000 */
[----:B------:R-:W-:Y:S01]  /*10900*/  FMUL.FTZ R33, R2, R33 ;  /* 0x0000002102217220 */ /* 0x000fe20000410000 */
[----:B------:R-:W-:Y:S01]  /*10910*/  MUFU.EX2 R168, R164 ;  /* 0x000000a400a87308 */ /* 0x000fe20000000800 */
[C---:B-1----:R-:W-:Y:S05]  /*10920*/  HMMA.16816.F32.BF16 R4, R160.reuse, R144, R4 ;  /* 0x00000090a004723c */ /* 0x042fea0000041804 */
        /* <DEDUP_REMOVED lines=105> */
[C---:B------:R-:W-:Y:S02]  /*10fc0*/  FMUL.FTZ R125, R2.reuse, R125 ;  /* 0x0000007d027d7220 */ /* 0x040fe40000410000 */
[C---:B------:R-:W-:Y:S02]  /*10fd0*/  FMUL.FTZ R128, R2.reuse, R128 ;  /* 0x0000008002807220 */ /* 0x040fe40000410000 */
[----:B------:R-:W-:Y:S02]  /*10fe0*/  FMUL.FTZ R129, R2, R129 ;  /* 0x0000008102817220 */ /* 0x000fe40000410000 */
[C---:B------:R-:W-:Y:S01]  /*10ff0*/  FMUL.FTZ R126, R0.reuse, R126 ;  /* 0x0000007e007e7220 */ /* 0x040fe20000410000 */
[----:B------:R-:W3:Y:S01]  /*11000*/  MUFU.EX2 R2, R169 ;  /* 0x000000a900027308 */ /* 0x000ee20000000800 */
[C---:B------:R-:W-:Y:S02]  /*11010*/  FMUL.FTZ R127, R0.reuse, R127 ;  /* 0x0000007f007f7220 */ /* 0x040fe40000410000 */
[C---:B------:R-:W-:Y:S02]  /*11020*/  FMUL.FTZ R130, R0.reuse, R130 ;  /* 0x0000008200827220 */ /* 0x040fe40000410000 */
[----:B------:R-:W-:Y:S02]  /*11030*/  FMUL.FTZ R131, R0, R131 ;  /* 0x0000008300837220 */ /* 0x000fe40000410000 */
[----:B--2---:R-:W-:Y:S03]  /*11040*/  FADD.FTZ R0, R137, R171 ;  /* 0x000000ab89007221 */ /* 0x004fe60000010000 */
[----:B------:R-:W2:Y:S01]  /*11050*/  MUFU.EX2 R169, R165 ;  /* 0x000000a500a97308 */ /* 0x000ea20000000800 */
[C---:B-1----:R-:W-:Y:S03]  /*11060*/  HMMA.16816.F32.BF16 R44, R160.reuse, R144, R44 ;  /* 0x00000090a02c723c */ /* 0x042fe6000004182c */
[C---:B---3--:R-:W-:Y:S01]  /*11070*/  F2FP.BF16.PACK_AB R164, R2.reuse, R137 ;  /* 0x0000008902a4723e */ /* 0x048fe200000010ff */
[----:B------:R-:W-:Y:S04]  /*11080*/  FADD.FTZ R0, R2, R0 ;  /* 0x0000000002007221 */ /* 0x000fe80000010000 */
[C---:B------:R-:W-:Y:S01]  /*11090*/  HMMA.16816.F32.BF16 R48, R160.reuse, R146, R48 ;  /* 0x00000092a030723c */ /* 0x040fe20000041830 */
[----:B------:R-:W1:Y:S01]  /*110a0*/  LDSM.16.MT88.4 R144, [R189+0x1000] ;  /* 0x00100000bd90783b */ /* 0x000e620000004200 */
[----:B------:R-:W-:Y:S02]  /*110b0*/  MUFU.EX2 R137, R167 ;  /* 0x000000a700897308 */ /* 0x000fe40000000800 */
[----:B------:R-:W-:Y:S02]  /*110c0*/  FADD.FTZ R2, R156, R148 ;  /* 0x000000949c027221 */ /* 0x000fe40000010000 */
[----:B------:R-:W-:Y:S01]  /*110d0*/  FADD.FTZ R0, R138, R0 ;  /* 0x000000008a007221 */ /* 0x000fe20000010000 */
[----:B--2---:R-:W-:Y:S05]  /*110e0*/  F2FP.BF16.PACK_AB R165, R168, R169 ;  /* 0x000000a9a8a5723e */ /* 0x004fea00000010ff */
        /* <DEDUP_REMOVED lines=93> */
.L_x_3523:
[----:B------:R-:W-:Y:S05]  /*116c0*/  BRA.DIV ~URZ, `(.L_x_3531) ;  /* 0x000064427f007947 */ /* 0x000fea000b800000 */
[----:B------:R1:W2:Y:S02]  /*116d0*/  SHFL.BFLY PT, R0, R207, 0x2, 0x1f ;  /* 0x0c401f00cf007f89 */ /* 0x0002a400000e0000 */
.L_x_3608:
[----:B--2---:R-:W-:Y:S01]  /*116e0*/  FADD.FTZ R4, R0, R207 ;  /* 0x000000cf00047221 */ /* 0x004fe20000010000 */
[----:B------:R-:W-:Y:S05]  /*116f0*/  BRA.DIV ~URZ, `(.L_x_3532) ;  /* 0x000064627f007947 */ /* 0x000fea000b800000 */
[----:B------:R-:W2:Y:S02]  /*11700*/  SHFL.BFLY PT, R0, R4, 0x1, 0x1f ;  /* 0x0c201f0004007f89 */ /* 0x000ea400000e0000 */
[----:B--2---:R-:W-:-:S02]  /*11710*/  FADD.FTZ R4, R4, R0 ;  /* 0x0000000004047221 */ /* 0x004fc40000010000 */
[----:B------:R-:W2:Y:S02]  /*11720*/  SHFL.BFLY PT, R0, R206, 0x2, 0x1f ;  /* 0x0c401f00ce007f89 */ /* 0x000ea400000e0000 */
[----:B--2---:R-:W-:-:S05]  /*11730*/  FADD.FTZ R5, R0, R206 ;  /* 0x000000ce00057221 */ /* 0x004fca0000010000 */
[----:B------:R2:W3:Y:S02]  /*11740*/  SHFL.BFLY PT, R3, R5, 0x1, 0x1f ;  /* 0x0c201f0005037f89 */ /* 0x0004e400000e0000 */
.L_x_3609:
[----:B------:R-:W-:Y:S01]  /*11750*/  FSETP.NE.FTZ.AND P0, PT, R4, RZ, PT ;  /* 0x000000ff0400720b */ /* 0x000fe20003f15000 */
[----:B---3--:R-:W-:Y:S01]  /*11760*/  FADD.FTZ R3, R3, R5 ;  /* 0x0000000503037221 */ /* 0x008fe20000010000 */
[----:B------:R-:W-:Y:S02]  /*11770*/  MOV R2, RZ ;  /* 0x000000ff00027202 */ /* 0x000fe40000000f00 */
[----:B------:R-:W-:Y:S02]  /*11780*/  MOV R18, 0xff800000 ;  /* 0xff80000000127802 */ /* 0x000fe40000000f00 */
[----:B------:R-:W-:-:S07]  /*11790*/  MOV R17, 0xff800000 ;  /* 0xff80000000117802 */ /* 0x000fce0000000f00 */
[----:B------:R-:W3:Y:S01]  /*117a0*/  @P0 MUFU.LG2 R0, R4 ;  /* 0x0000000400000308 */ /* 0x000ee20000000c00 */
[----:B--2---:R-:W-:-:S07]  /*117b0*/  @P0 MOV R5, 0x3f317218 ;  /* 0x3f31721800050802 */ /* 0x004fce0000000f00 */
[----:B------:R3:W2:Y:S02]  /*117c0*/  @P0 MUFU.RCP R2, R4 ;  /* 0x0000000400020308 */ /* 0x0006a40000001000 */
[----:B---3--:R-:W-:Y:S02]  /*117d0*/  @P0 FMUL.FTZ R4, R0, 0.69314718246459960938 ;  /* 0x3f31721800040820 */ /* 0x008fe40000410000 */
[----:B------:R-:W-:Y:S02]  /*117e0*/  @P0 FMUL.FTZ R0, R5, c[0x0][0x2d0] ;  /* 0x0000b40005000a20 */ /* 0x000fe40000410000 */
[----:B--2---:R-:W-:Y:S02]  /*117f0*/  FMUL.FTZ R162, R2, R100 ;  /* 0x0000006402a27220 */ /* 0x004fe40000410000 */
        /* <DEDUP_REMOVED lines=137> */
.L_x_3453:
        /* <DEDUP_REMOVED lines=17> */
.L_x_3534:
[----:B------:R-:W-:Y:S05]  /*121a0*/  BSYNC B0 ;  /* 0x0000000000007941 */ /* 0x000fea0003800000 */
.L_x_3533:
        /* <DEDUP_REMOVED lines=155> */
.L_x_3537:
        /* <DEDUP_REMOVED lines=120> */
.L_x_3610:
[----:B------:R-:W-:Y:S05]  /*132e0*/  BRA.DIV ~URZ, `(.L_x_3540) ;  /* 0x000049e27f007947 */ /* 0x000fea000b800000 */
[----:B------:R4:W2:Y:S02]  /*132f0*/  SHFL.IDX PT, R0, R14, RZ, 0x181f ;  /* 0x00181fff0e007589 */ /* 0x0008a400000e0000 */
.L_x_3611:
        /* <DEDUP_REMOVED lines=19> */
.L_x_3542:
[----:B------:R-:W-:Y:S05]  /*13430*/  BSYNC B0 ;  /* 0x0000000000007941 */ /* 0x000fea0003800000 */
.L_x_3541:
[----:B------:R-:W-:Y:S05]  /*13440*/  BRA.DIV ~URZ, `(.L_x_3543) ;  /* 0x000048f27f007947 */ /* 0x000fea000b800000 */
[----:B---3--:R3:W4:Y:S04]  /*13450*/  SHFL.IDX PT, R4, R13, 0x1, 0x181f ;  /* 0x00381f000d047f89 */ /* 0x00872800000e0000 */
[----:B--2---:R3:W2:Y:S02]  /*13460*/  SHFL.IDX PT, R0, R14, 0x1, 0x181f ;  /* 0x00381f000e007f89 */ /* 0x0046a400000e0000 */
.L_x_3612:
        /* <DEDUP_REMOVED lines=20> */
.L_x_3545:
[----:B------:R-:W-:Y:S05]  /*135b0*/  BSYNC B0 ;  /* 0x0000000000007941 */ /* 0x000fea0003800000 */
.L_x_3544:
[----:B------:R-:W-:Y:S05]  /*135c0*/  BRA.DIV ~URZ, `(.L_x_3546) ;  /* 0x000048427f007947 */ /* 0x000fea000b800000 */
[----:B----4-:R4:W3:Y:S02]  /*135d0*/  SHFL.IDX PT, R4, R13, 0x2, 0x181f ;  /* 0x00581f000d047f89 */ /* 0x0108e400000e0000 */
.L_x_3613:
[----:B------:R-:W-:Y:S05]  /*135e0*/  BRA.DIV ~URZ, `(.L_x_3547) ;  /* 0x000048927f007947 */ /* 0x000fea000b800000 */
[----:B--2---:R2:W4:Y:S02]  /*135f0*/  SHFL.IDX PT, R0, R14, 0x2, 0x181f ;  /* 0x00581f000e007f89 */ /* 0x00452400000e0000 */
.L_x_3614:
        /* <DEDUP_REMOVED lines=20> */
.L_x_3549:
[----:B------:R-:W-:Y:S05]  /*13740*/  BSYNC B0 ;  /* 0x0000000000007941 */ /* 0x000fea0003800000 */
.L_x_3548:
[----:B------:R-:W-:Y:S05]  /*13750*/  BRA.DIV ~URZ, `(.L_x_3550) ;  /* 0x000047927f007947 */ /* 0x000fea000b800000 */
[----:B---3--:R3:W2:Y:S04]  /*13760*/  SHFL.IDX PT, R4, R13, 0x3, 0x181f ;  /* 0x00781f000d047f89 */ /* 0x0086a800000e0000 */
[----:B----4-:R3:W4:Y:S02]  /*13770*/  SHFL.IDX PT, R0, R14, 0x3, 0x181f ;  /* 0x00781f000e007f89 */ /* 0x01072400000e0000 */
.L_x_3615:
        /* <DEDUP_REMOVED lines=21> */
.L_x_3538:
        /* <DEDUP_REMOVED lines=33> */
.L_x_3616:
[----:B------:R-:W-:Y:S05]  /*13ae0*/  BRA.DIV ~URZ, `(.L_x_3553) ;  /* 0x000045427f007947 */ /* 0x000fea000b800000 */
[----:B------:R3:W4:Y:S02]  /*13af0*/  SHFL.IDX PT, R0, R12, RZ, 0x1c1f ;  /* 0x001c1fff0c007589 */ /* 0x00072400000e0000 */
.L_x_3617:
        /* <DEDUP_REMOVED lines=23> */
[----:B------:R-:W-:Y:S02]  /*13c70*/  SHF.R.S32.HI R16, RZ, 0x1f, R16 ;  /* 0x0000001fff107819 */ /* 0x000fe40000011410 */
[----:B------:R-:W-:-:S04]  /*13c80*/  IADD3 R17, R249, 0xc8, RZ ;  /* 0x000000c8f9117810 */ /* 0x000fc80007ffe0ff */
        /* <DEDUP_REMOVED lines=80> */
[C---:B------:R-:W-:Y:S02]  /*14190*/  IADD3 R9, R249.reuse, 0x88, RZ ;  /* 0x00000088f9097810 */ /* 0x040fe40007ffe0ff */
[C---:B----4-:R-:W-:Y:S01]  /*141a0*/  @!P4 LEA R6, P5, R10.reuse, R0, 0x2 ;  /* 0x000000000a06c211 */ /* 0x050fe200078a10ff */
[----:B------:R2:W-:Y:S01]  /*141b0*/  @!P1 ST.E.64 [R2.64], R56 ;  /* 0x0000003802009985 */ /* 0x0005e2000c101b08 */
        /* <DEDUP_REMOVED lines=9> */
[----:B--2---:R-:W-:-:S04]  /*14250*/  @!P2 LEA R2, P0, R8, R0, 0x2 ;  /* 0x000000000802a211 */ /* 0x004fc800078010ff */
[----:B------:R-:W-:Y:S02]  /*14260*/  @!P2 LEA.HI.X R3, R8, R4, R11, 0x2, P0 ;  /* 0x000000040803a211 */ /* 0x000fe400000f140b */
[C---:B------:R-:W-:Y:S02]  /*14270*/  IADD3 R8, R249.reuse, 0x98, RZ ;  /* 0x00000098f9087810 */ /* 0x040fe40007ffe0ff */
[----:B------:R-:W-:Y:S01]  /*14280*/  IADD3 R11, R249, 0x88, RZ ;  /* 0x00000088f90b7810 */ /* 0x000fe20007ffe0ff */
[----:B------:R2:W-:Y:S01]  /*14290*/  @!P2 ST.E.64 [R2.64], R64 ;  /* 0x000000400200a985 */ /* 0x0005e2000c101b08 */
[----:B----4-:R-:W-:Y:S02]  /*142a0*/  @!P3 LEA R6, P5, R14, R0, 0x2 ;  /* 0x000000000e06b211 */ /* 0x010fe400078a10ff */
        /* <DEDUP_REMOVED lines=13> */
[C---:B----4-:R-:W-:Y:S02]  /*14380*/  @!P4 LEA R6, P5, R10.reuse, R0, 0x2 ;  /* 0x000000000a06c211 */ /* 0x050fe400078a10ff */
[----:B------:R-:W-:Y:S02]  /*14390*/  ISETP.GE.AND P1, PT, R9, c[0x0][0x3c8], PT ;  /* 0x0000f20009007a0c */ /* 0x000fe40003f26270 */
[----:B------:R-:W-:-:S02]  /*143a0*/  @!P4 LEA.HI.X R7, R10, R4, R14, 0x2, P5 ;  /* 0x000000040a07c211 */ /* 0x000fc400028f140e */
[----:B------:R-:W-:Y:S02]  /*143b0*/  SHF.R.S32.HI R11, RZ, 0x1f, R11 ;  /* 0x0000001fff0b7819 */ /* 0x000fe4000001140b */
[C---:B------:R-:W-:Y:S01]  /*143c0*/  IADD3 R10, R249.reuse, 0xb0, RZ ;  /* 0x000000b0f90a7810 */ /* 0x040fe20007ffe0ff */
[----:B------:R4:W-:Y:S01]  /*143d0*/  @!P4 ST.E.64 [R6.64], R76 ;  /* 0x0000004c0600c985 */ /* 0x0009e2000c101b08 */
[----:B------:R-:W-:Y:S02]  /*143e0*/  IADD3 R14, R249, 0xc0, RZ ;  /* 0x000000c0f90e7810 */ /* 0x000fe40007ffe0ff */
[----:B------:R-:W-:Y:S02]  /*143f0*/  ISETP.GE.AND P4, PT, R10, c[0x0][0x3c8], PT ;  /* 0x0000f2000a007a0c */ /* 0x000fe40003f86270 */
        /* <DEDUP_REMOVED lines=11> */
[----:B------:R-:W-:Y:S02]  /*144b0*/  ISETP.GE.AND P3, PT, R14, c[0x0][0x3c8], PT ;  /* 0x0000f2000e007a0c */ /* 0x000fe40003f66270 */
[----:B------:R-:W-:Y:S02]  /*144c0*/  IADD3 R16, R249, 0xc8, RZ ;  /* 0x000000c8f9107810 */ /* 0x000fe40007ffe0ff */
        /* <DEDUP_REMOVED lines=24> */
[----:B----4-:R-:W-:Y:S02]  /*14650*/  @!P6 LEA R6, P0, R11, R0, 0x2 ;  /* 0x000000000b06e211 */ /* 0x010fe400078010ff */
[----:B------:R-:W-:Y:S02]  /*14660*/  SHF.R.S32.HI R15, RZ, 0x1f, R15 ;  /* 0x0000001fff0f7819 */ /* 0x000fe4000001140f */
[----:B------:R-:W-:-:S02]  /*14670*/  ISETP.GE.AND P4, PT, R14, c[0x0][0x3c8], PT ;  /* 0x0000f2000e007a0c */ /* 0x000fc40003f86270 */
[----:B------:R-:W-:Y:S02]  /*14680*/  @!P6 LEA.HI.X R7, R11, R4, R15, 0x2, P0 ;  /* 0x000000040b07e211 */ /* 0x000fe400000f140f */
[C---:B------:R-:W-:Y:S02]  /*14690*/  IADD3 R11, R249.reuse, 0xd8, RZ ;  /* 0x000000d8f90b7810 */ /* 0x040fe40007ffe0ff */
[----:B------:R-:W-:Y:S02]  /*146a0*/  ISETP.GE.AND P0, PT, R250, c[0x0][0x3c8], PT ;  /* 0x0000f200fa007a0c */ /* 0x000fe40003f06270 */
[----:B------:R-:W-:Y:S02]  /*146b0*/  SHF.R.S32.HI R11, RZ, 0x1f, R11 ;  /* 0x0000001fff0b7819 */ /* 0x000fe4000001140b */
[----:B------:R-:W-:-:S04]  /*146c0*/  IADD3 R15, R249, 0xe0, RZ ;  /* 0x000000e0f90f7810 */ /* 0x000fc80007ffe0ff */
        /* <DEDUP_REMOVED lines=25> */
.L_x_3555:
[----:B------:R-:W-:Y:S05]  /*14860*/  BSYNC B0 ;  /* 0x0000000000007941 */ /* 0x000fea0003800000 */
.L_x_3554:
[----:B------:R-:W-:Y:S05]  /*14870*/  BRA.DIV ~URZ, `(.L_x_3556) ;  /* 0x000038227f007947 */ /* 0x000fea000b800000 */
[----:B--2---:R2:W1:Y:S04]  /*14880*/  SHFL.IDX PT, R4, R5, 0x1, 0x1c1f ;  /* 0x003c1f0005047f89 */ /* 0x00446800000e0000 */
[----:B----4-:R2:W4:Y:S02]  /*14890*/  SHFL.IDX PT, R0, R12, 0x1, 0x1c1f ;  /* 0x003c1f000c007f89 */ /* 0x01052400000e0000 */
.L_x_3618:
        /* <DEDUP_REMOVED lines=42> */
[C---:B------:R-:W-:Y:S02]  /*14b40*/  ISETP.GE.AND P0, PT, R247.reuse, c[0x0][0x3c8], PT ;  /* 0x0000f200f7007a0c */ /* 0x040fe40003f06270 */
        /* <DEDUP_REMOVED lines=189> */
.L_x_3536:
        /* <DEDUP_REMOVED lines=19> */
.L_x_3557:
        /* <DEDUP_REMOVED lines=55> */
.L_x_3559:
[----:B------:R-:W-:Y:S05]  /*15bc0*/  BSYNC B0 ;  /* 0x0000000000007941 */ /* 0x000fea0003800000 */
.L_x_3558:
        /* <DEDUP_REMOVED lines=35> */
.L_x_3619:
[----:B------:R-:W-:Y:S05]  /*15e00*/  BRA.DIV ~URZ, `(.L_x_3561) ;  /* 0x000023d27f007947 */ /* 0x000fea000b800000 */
[----:B------:R3:W4:Y:S02]  /*15e10*/  SHFL.IDX PT, R0, R14, RZ, 0x181f ;  /* 0x00181fff0e007589 */ /* 0x00072400000e0000 */
.L_x_3620:
        /* <DEDUP_REMOVED lines=20> */
.L_x_3563:
[----:B------:R-:W-:Y:S05]  /*15f60*/  BSYNC B0 ;  /* 0x0000000000007941 */ /* 0x000fea0003800000 */
.L_x_3562:
[----:B------:R-:W-:Y:S05]  /*15f70*/  BRA.DIV ~URZ, `(.L_x_3564) ;  /* 0x000022d27f007947 */ /* 0x000fea000b800000 */
[----:B--2---:R2:W1:Y:S04]  /*15f80*/  SHFL.IDX PT, R4, R5, 0x1, 0x181f ;  /* 0x00381f0005047f89 */ /* 0x00446800000e0000 */
[----:B----4-:R2:W4:Y:S02]  /*15f90*/  SHFL.IDX PT, R0, R14, 0x1, 0x181f ;  /* 0x00381f000e007f89 */ /* 0x01052400000e0000 */
.L_x_3621:
        /* <DEDUP_REMOVED lines=20> */
.L_x_3566:
[----:B------:R-:W-:Y:S05]  /*160e0*/  BSYNC B0 ;  /* 0x0000000000007941 */ /* 0x000fea0003800000 */
.L_x_3565:
[----:B------:R-:W-:Y:S05]  /*160f0*/  BRA.DIV ~URZ, `(.L_x_3567) ;  /* 0x000022227f007947 */ /* 0x000fea000b800000 */
[----:B-1----:R1:W2:Y:S02]  /*16100*/  SHFL.IDX PT, R4, R5, 0x2, 0x181f ;  /* 0x00581f0005047f89 */ /* 0x0022a400000e0000 */
.L_x_3622:
[----:B------:R-:W-:Y:S05]  /*16110*/  BRA.DIV ~URZ, `(.L_x_3568) ;  /* 0x000022727f007947 */ /* 0x000fea000b800000 */
[----:B----4-:R4:W1:Y:S02]  /*16120*/  SHFL.IDX PT, R0, R14, 0x2, 0x181f ;  /* 0x00581f000e007f89 */ /* 0x01086400000e0000 */
.L_x_3623:
        /* <DEDUP_REMOVED lines=20> */
.L_x_3570:
[----:B------:R-:W-:Y:S05]  /*16270*/  BSYNC B0 ;  /* 0x0000000000007941 */ /* 0x000fea0003800000 */
.L_x_3569:
[----:B------:R-:W-:Y:S05]  /*16280*/  BRA.DIV ~URZ, `(.L_x_3571) ;  /* 0x000021727f007947 */ /* 0x000fea000b800000 */
[----:B--2---:R2:W3:Y:S04]  /*16290*/  SHFL.IDX PT, R4, R5, 0x3, 0x181f ;  /* 0x00781f0005047f89 */ /* 0x0044e800000e0000 */
[----:B-1----:R2:W1:Y:S02]  /*162a0*/  SHFL.IDX PT, R0, R14, 0x3, 0x181f ;  /* 0x00781f000e007f89 */ /* 0x00246400000e0000 */
.L_x_3624:
        /* <DEDUP_REMOVED lines=19> */
.L_x_3551:
[----:B------:R-:W-:Y:S05]  /*163e0*/  BSYNC B1 ;  /* 0x0000000000017941 */ /* 0x000fea0003800000 */
.L_x_3535:
        /* <DEDUP_REMOVED lines=13> */
.L_x_3625:
[----:B------:R-:W-:Y:S05]  /*164c0*/  BRA.DIV ~URZ, `(.L_x_3574) ;  /* 0x000020727f007947 */ /* 0x000fea000b800000 */
[----:B------:R3:W4:Y:S02]  /*164d0*/  SHFL.IDX PT, R6, R92, 0x1, 0x1f ;  /* 0x00201f005c067f89 */ /* 0x00072400000e0000 */
.L_x_3626:
        /* <DEDUP_REMOVED lines=18> */
.L_x_3627:
        /* <DEDUP_REMOVED lines=16> */
.L_x_3628:
[----:B--2---:R-:W-:Y:S01]  /*16700*/  IMAD R0, R0, c[0x0][0x538], RZ ;  /* 0x00014e0000007a24 */ /* 0x004fe200078e02ff */
[----:B------:R-:W-:Y:S04]  /*16710*/  BSSY B1, `(.L_x_3577) ;  /* 0x000007e000017945 */ /* 0x000fe80003800000 */
[----:B----4-:R-:W-:-:S04]  /*16720*/  IADD3 R6, R0, R6, RZ ;  /* 0x0000000600067210 */ /* 0x010fc80007ffe0ff */
[----:B------:R-:W-:-:S13]  /*16730*/  ISETP.GT.AND P0, PT, R6, R9, PT ;  /* 0x000000090600720c */ /* 0x000fda0003f04270 */
[----:B------:R-:W-:Y:S05]  /*16740*/  @P0 BRA `(.L_x_3578) ;  /* 0x0000025000000947 */ /* 0x000fea0003800000 */
.L_x_3582:
        /* <DEDUP_REMOVED lines=17> */
.L_x_3629:
        /* <DEDUP_REMOVED lines=16> */
.L_x_3630:
[----:B--2---:R-:W-:-:S05]  /*16960*/  IMAD R0, R0, c[0x0][0x538], RZ ;  /* 0x00014e0000007a24 */ /* 0x004fca00078e02ff */
[----:B------:R-:W-:-:S04]  /*16970*/  IADD3 R6, R0, R6, RZ ;  /* 0x0000000600067210 */ /* 0x000fc80007ffe0ff */
[----:B------:R-:W-:-:S13]  /*16980*/  ISETP.GT.AND P0, PT, R6, R9, PT ;  /* 0x000000090600720c */ /* 0x000fda0003f04270 */
[----:B-1-3--:R-:W-:Y:S05]  /*16990*/  @!P0 BRA `(.L_x_3582) ;  /* 0xfffffdb000008947 */ /* 0x00afea000383ffff */
.L_x_3578:
[----:B------:R-:W-:-:S05]  /*169a0*/  IADD3 R6, -R0, R6, RZ ;  /* 0x0000000600067210 */ /* 0x000fca0007ffe1ff */
[----:B------:R-:W-:-:S05]  /*169b0*/  IMAD R0, R4, c[0x0][0x538], R6 ;  /* 0x00014e0004007a24 */ /* 0x000fca00078e0206 */
[----:B------:R-:W-:Y:S01]  /*169c0*/  ISETP.GT.AND P0, PT, R0, R9, PT ;  /* 0x000000090000720c */ /* 0x000fe20003f04270 */
[----:B------:R-:W-:-:S12]  /*169d0*/  BRA.DIV ~URZ, `(.L_x_3583) ;  /* 0x00001fc27f007947 */ /* 0x000fd8000b800000 */
[----:B------:R-:W-:-:S04]  /*169e0*/  VOTE.ANY R0, PT, !P0 ;  /* 0x0000000000007806 */ /* 0x000fc800040e0100 */
.L_x_3631:
[----:B------:R2:W4:Y:S01]  /*169f0*/  POPC R10, R0 ;  /* 0x00000000000a7309 */ /* 0x0005220000000000 */
[----:B------:R-:W-:Y:S05]  /*16a00*/  BRA.DIV ~URZ, `(.L_x_3584) ;  /* 0x00001fd27f007947 */ /* 0x000fea000b800000 */
[----:B----4-:R4:W1:Y:S04]  /*16a10*/  SHFL.IDX PT, R7, R7, R10, 0x1f ;  /* 0x00001f0a07077589 */ /* 0x01086800000e0000 */
[----:B------:R4:W2:Y:S02]  /*16a20*/  SHFL.IDX PT, R5, R8, R10, 0x1f ;  /* 0x00001f0a08057589 */ /* 0x0008a400000e0000 */
.L_x_3632:
[----:B------:R-:W-:Y:S01]  /*16a30*/  ISETP.NE.AND P0, PT, R0, RZ, PT ;  /* 0x000000ff0000720c */ /* 0x000fe20003f05270 */
[----:B------:R-:W-:-:S12]  /*16a40*/  BSSY B0, `(.L_x_3585) ;  /* 0x0000005000007945 */ /* 0x000fd80003800000 */
[----:B------:R-:W-:Y:S05]  /*16a50*/  @!P0 BRA `(.L_x_3586) ;  /* 0x0000003000008947 */ /* 0x000fea0003800000 */
[----:B--2---:R-:W-:Y:S01]  /*16a60*/  IADD3 R0, R10, -0x1, RZ ;  /* 0xffffffff0a007810 */ /* 0x004fe20007ffe0ff */
[----:B------:R-:W-:Y:S05]  /*16a70*/  BRA.DIV ~URZ, `(.L_x_3587) ;  /* 0x000020327f007947 */ /* 0x000fea000b800000 */
[----:B------:R2:W3:Y:S02]  /*16a80*/  SHFL.IDX PT, R11, R4, R0, 0x1f ;  /* 0x00001f00040b7589 */ /* 0x0004e400000e0000 */
.L_x_3586:
[----:B------:R-:W-:Y:S05]  /*16a90*/  BSYNC B0 ;  /* 0x0000000000007941 */ /* 0x000fea0003800000 */
.L_x_3585:
        /* <DEDUP_REMOVED lines=65> */
.L_x_3579:
[----:B------:R-:W-:Y:S01]  /*16eb0*/  IMAD.MOV.U32 R228, RZ, RZ, R9 ;  /* 0x000000ffffe47224 */ /* 0x000fe200078e0009 */
[----:B------:R-:W-:Y:S01]  /*16ec0*/  MOV R230, RZ ;  /* 0x000000ff00e67202 */ /* 0x000fe20000000f00 */
[----:B------:R-:W-:Y:S01]  /*16ed0*/  IMAD.MOV.U32 R229, RZ, RZ, RZ ;  /* 0x000000ffffe57224 */ /* 0x000fe200078e00ff */
[----:B------:R-:W-:Y:S02]  /*16ee0*/  MOV R231, c[0x0][0x53c] ;  /* 0x00014f0000e77a02 */ /* 0x000fe40000000f00 */
.L_x_3588:
[----:B------:R-:W-:Y:S05]  /*16ef0*/  BSYNC B1 ;  /* 0x0000000000017941 */ /* 0x000fea0003800000 */
.L_x_3577:
[----:B------:R-:W-:Y:S01]  /*16f00*/  WARPSYNC 0xffffffff ;  /* 0xffffffff00007948 */ /* 0x000fe20003800000 */
[----:B------:R-:W-:Y:S01]  /*16f10*/  BAR.SYNC.DEFER_BLOCKING 0x4, 0x100 ;  /* 0x0104000000007b1d */ /* 0x000fe20000010000 */
[----:B------:R-:W-:-:S13]  /*16f20*/  ISETP.NE.AND P0, PT, R13, RZ, PT ;  /* 0x000000ff0d00720c */ /* 0x000fda0003f05270 */
[----:B------:R2:W-:Y:S04]  /*16f30*/  @!P0 STS.128 [0x20080], R228 ;  /* 0x020080e4ff008388 */ /* 0x0005e80000000c00 */
[----:B------:R-:W-:Y:S06]  /*16f40*/  BAR.ARV 0x5, 0x100 ;  /* 0x0144000000007b1d */ /* 0x000fec0000002000 */
.L_x_3572:
[----:B-1----:R-:W-:-:S13]  /*16f50*/  ISETP.GE.AND P0, PT, R231, c[0x0][0x53c], PT ;  /* 0x00014f00e7007a0c */ /* 0x002fda0003f06270 */
[----:B--23--:R-:W-:Y:S01]  /*16f60*/  @P0 CALL.REL.NOINC `(.L_x_3589) ;  /* 0x0000001000000944 */ /* 0x00cfe20003c00000 */
[----:B------:R-:W-:Y:S05]  /*16f70*/  BRA `(.L_x_3590) ;  /* 0xfffeacb000007947 */ /* 0x000fea000383ffff */
.L_x_3589:
[----:B------:R-:W-:Y:S05]  /*16f80*/  EXIT ;  /* 0x000000000000794d */ /* 0x000fea0003800000 */
.L_x_3417:
[----:B------:R-:W-:Y:S01]  /*16f90*/  IMAD.MOV.U32 R0, RZ, RZ, R5 ;  /* 0x000000ffff007224 */ /* 0x000fe200078e0005 */
[----:B------:R-:W-:Y:S02]  /*16fa0*/  MOV R3, 0x1 ;  /* 0x0000000100037802 */ /* 0x000fe40000000f00 */
[----:B------:R-:W-:Y:S02]  /*16fb0*/  MOV R2, 0x16fd0 ;  /* 0x00016fd000027802 */ /* 0x000fe40000000f00 */
[----:B--2---:R-:W-:Y:S05]  /*16fc0*/  CALL.REL.NOINC `($__internal_59_$__cuda_sm70_shflsync_up_p) ;  /* 0x00001c2000007944 */ /* 0x004fea0003c00000 */
[----:B------:R-:W-:Y:S01]  /*16fd0*/  MOV R0, R4 ;  /* 0x0000000400007202 */ /* 0x000fe20000000f00 */
[----:B------:R-:W-:Y:S05]  /*16fe0*/  BRA `(.L_x_3591) ;  /* 0xfffe946000007947 */ /* 0x000fea000383ffff */
.L_x_3418:
[----:B------:R-:W-:Y:S01]  /*16ff0*/  IMAD.MOV.U32 R0, RZ, RZ, R5 ;  /* 0x000000ffff007224 */ /* 0x000fe200078e0005 */
[----:B------:R-:W-:Y:S02]  /*17000*/  MOV R3, 0x2 ;  /* 0x0000000200037802 */ /* 0x000fe40000000f00 */
[----:B------:R-:W-:Y:S02]  /*17010*/  MOV R2, 0x17030 ;  /* 0x0001703000027802 */ /* 0x000fe40000000f00 */
[----:B--2---:R-:W-:Y:S05]  /*17020*/  CALL.REL.NOINC `($__internal_59_$__cuda_sm70_shflsync_up_p) ;  /* 0x00001bc000007944 */ /* 0x004fea0003c00000 */
[----:B------:R-:W-:Y:S01]  /*17030*/  SEL R4, R4, RZ, P4 ;  /* 0x000000ff04047207 */ /* 0x000fe20002000000 */
[----:B------:R-:W-:Y:S01]  /*17040*/  IMAD.MOV.U32 R3, RZ, RZ, 0x4 ;  /* 0x00000004ff037424 */ /* 0x000fe200078e00ff */
[----:B------:R-:W-:-:S03]  /*17050*/  MOV R2, 0x17080 ;  /* 0x0001708000027802 */ /* 0x000fc60000000f00 */
[----:B------:R-:W-:Y:S02]  /*17060*/  IMAD.IADD R0, R5, 0x1, R4 ;  /* 0x0000000105007824 */ /* 0x000fe400078e0204 */
[----:B------:R-:W-:Y:S05]  /*17070*/  CALL.REL.NOINC `($__internal_59_$__cuda_sm70_shflsync_up_p) ;  /* 0x00001b7000007944 */ /* 0x000fea0003c00000 */
        /* <DEDUP_REMOVED lines=12> */
[----:B------:R-:W-:Y:S02]  /*17140*/  MOV R179, 0x1f ;  /* 0x0000001f00b37802 */ /* 0x000fe40000000f00 */
[----:B------:R-:W-:Y:S01]  /*17150*/  MOV R2, 0x17190 ;  /* 0x0001719000027802 */ /* 0x000fe20000000f00 */
[----:B------:R-:W-:-:S04]  /*17160*/  IMAD.IADD R4, R0, 0x1, R4 ;  /* 0x0000000100047824 */ /* 0x000fc800078e0204 */
[----:B------:R-:W-:Y:S02]  /*17170*/  IMAD.MOV.U32 R3, RZ, RZ, R4 ;  /* 0x000000ffff037224 */ /* 0x000fe400078e0004 */
[----:B------:R-:W-:Y:S05]  /*17180*/  CALL.REL.NOINC `($__internal_58_$__cuda_sm70_shflsync_idx_p) ;  /* 0x000019f000007944 */ /* 0x000fea0003c00000 */
[----:B-----5:R-:W-:Y:S01]  /*17190*/  MOV R0, R179 ;  /* 0x000000b300007202 */ /* 0x020fe20000000f00 */
[----:B-1----:R-:W-:Y:S05]  /*171a0*/  BRA `(.L_x_3592) ;  /* 0xfffe93a000007947 */ /* 0x002fea000383ffff */
.L_x_3420:
[----:B------:R-:W-:Y:S02]  /*171b0*/  SEL R0, RZ, 0x1, P0 ;  /* 0x00000001ff007807 */ /* 0x000fe40000000000 */
[----:B------:R-:W-:Y:S02]  /*171c0*/  MOV R2, 0x171e0 ;  /* 0x000171e000027802 */ /* 0x000fe40000000f00 */
[----:B--2---:R-:W-:Y:S05]  /*171d0*/  CALL.REL.NOINC `($__internal_60_$__cuda_sm70_votesync_ballot) ;  /* 0x00001a7000007944 */ /* 0x004fea0003c00000 */
[----:B------:R-:W-:Y:S05]  /*171e0*/  BRA `(.L_x_3593) ;  /* 0xfffe93f000007947 */ /* 0x000fea000383ffff */
.L_x_3421:
[----:B------:R-:W-:Y:S01]  /*171f0*/  IMAD.MOV.U32 R3, RZ, RZ, R8 ;  /* 0x000000ffff037224 */ /* 0x000fe200078e0008 */
[----:B---3--:R-:W-:Y:S01]  /*17200*/  MOV R202, R13 ;  /* 0x0000000d00ca7202 */ /* 0x008fe20000000f00 */
[----:B------:R-:W-:Y:S01]  /*17210*/  IMAD.MOV.U32 R179, RZ, RZ, 0x1f ;  /* 0x0000001fffb37424 */ /* 0x000fe200078e00ff */
[----:B------:R-:W-:Y:S02]  /*17220*/  MOV R2, 0x17240 ;  /* 0x0001724000027802 */ /* 0x000fe40000000f00 */
[----:B-12---:R-:W-:Y:S05]  /*17230*/  CALL.REL.NOINC `($__internal_58_$__cuda_sm70_shflsync_idx_p) ;  /* 0x0000194000007944 */ /* 0x006fea0003c00000 */
[----:B------:R-:W-:Y:S01]  /*17240*/  IMAD.MOV.U32 R11, RZ, RZ, R179 ;  /* 0x000000ffff0b7224 */ /* 0x000fe200078e00b3 */
[----:B------:R-:W-:Y:S01]  /*17250*/  MOV R3, R7 ;  /* 0x0000000700037202 */ /* 0x000fe20000000f00 */
[----:B------:R-:W-:Y:S01]  /*17260*/  IMAD.MOV.U32 R6, RZ, RZ, RZ ;  /* 0x000000ffff067224 */ /* 0x000fe200078e00ff */
[----:B------:R-:W-:Y:S01]  /*17270*/  MOV R202, R13 ;  /* 0x0000000d00ca7202 */ /* 0x000fe20000000f00 */
[----:B------:R-:W-:Y:S01]  /*17280*/  IMAD.MOV.U32 R179, RZ, RZ, 0x1f ;  /* 0x0000001fffb37424 */ /* 0x000fe200078e00ff */
[----:B------:R-:W-:-:S02]  /*17290*/  MOV R2, 0x172b0 ;  /* 0x000172b000027802 */ /* 0x000fc40000000f00 */
[----:B-1---5:R-:W-:Y:S05]  /*172a0*/  CALL.REL.NOINC `($__internal_58_$__cuda_sm70_shflsync_idx_p) ;  /* 0x000018d000007944 */ /* 0x022fea0003c00000 */
[----:B------:R-:W-:Y:S01]  /*172b0*/  MOV R10, R179 ;  /* 0x000000b3000a7202 */ /* 0x000fe20000000f00 */
[----:B-1---5:R-:W-:Y:S05]  /*172c0*/  BRA `(.L_x_3594) ;  /* 0xfffe936000007947 */ /* 0x022fea000383ffff */
.L_x_3424:
[----:B------:R-:W-:Y:S01]  /*172d0*/  IMAD.MOV.U32 R3, RZ, RZ, R4 ;  /* 0x000000ffff037224 */ /* 0x000fe200078e0004 */
[----:B------:R-:W-:-:S02]  /*172e0*/  MOV R179, 0x1f ;  /* 0x0000001f00b37802 */ /* 0x000fc40000000f00 */
[----:B------:R-:W-:Y:S02]  /*172f0*/  MOV R2, 0x17310 ;  /* 0x0001731000027802 */ /* 0x000fe40000000f00 */
[----:B-1234-:R-:W-:Y:S05]  /*17300*/  CALL.REL.NOINC `($__internal_58_$__cuda_sm70_shflsync_idx_p) ;  /* 0x0000187000007944 */ /* 0x01efea0003c00000 */
[----:B------:R-:W-:Y:S01]  /*17310*/  MOV R6, R179 ;  /* 0x000000b300067202 */ /* 0x000fe20000000f00 */
[----:B-1---5:R-:W-:Y:S05]  /*17320*/  BRA `(.L_x_3423) ;  /* 0xfffe936000007947 */ /* 0x022fea000383ffff */
.L_x_3454:
[----:B------:R-:W-:Y:S01]  /*17330*/  IMAD.MOV.U32 R3, RZ, RZ, R5 ;  /* 0x000000ffff037224 */ /* 0x000fe200078e0005 */
[----:B------:R-:W-:Y:S01]  /*17340*/  MOV R202, RZ ;  /* 0x000000ff00ca7202 */ /* 0x000fe20000000f00 */
[----:B------:R-:W-:Y:S01]  /*17350*/  IMAD.MOV.U32 R179, RZ, RZ, 0x181f ;  /* 0x0000181fffb37424 */ /* 0x000fe200078e00ff */
[----:B------:R-:W-:Y:S02]  /*17360*/  MOV R2, 0x17380 ;  /* 0x0001738000027802 */ /* 0x000fe40000000f00 */
[----:B-----5:R-:W-:Y:S05]  /*17370*/  CALL.REL.NOINC `($__internal_58_$__cuda_sm70_shflsync_idx_p) ;  /* 0x0000180000007944 */ /* 0x020fea0003c00000 */
[----:B------:R-:W-:Y:S01]  /*17380*/  MOV R4, R179 ;  /* 0x000000b300047202 */ /* 0x000fe20000000f00 */
[----:B-1---5:R-:W-:Y:S05]  /*17390*/  BRA `(.L_x_3595) ;  /* 0xfffef41000007947 */ /* 0x022fea000383ffff */
.L_x_3455:
[----:B------:R-:W-:Y:S01]  /*173a0*/  IMAD.MOV.U32 R3, RZ, RZ, R13 ;  /* 0x000000ffff037224 */ /* 0x000fe200078e000d */
[----:B------:R-:W-:Y:S01]  /*173b0*/  MOV R202, RZ ;  /* 0x000000ff00ca7202 */ /* 0x000fe20000000f00 */
[----:B------:R-:W-:Y:S01]  /*173c0*/  IMAD.MOV.U32 R179, RZ, RZ, 0x181f ;  /* 0x0000181fffb37424 */ /* 0x000fe200078e00ff */
[----:B------:R-:W-:Y:S02]  /*173d0*/  MOV R2, 0x173f0 ;  /* 0x000173f000027802 */ /* 0x000fe40000000f00 */
[----:B-12--5:R-:W-:Y:S05]  /*173e0*/  CALL.REL.NOINC `($__internal_58_$__cuda_sm70_shflsync_idx_p) ;  /* 0x0000179000007944 */ /* 0x026fea0003c00000 */
[----:B-----5:R-:W-:Y:S01]  /*173f0*/  MOV R0, R179 ;  /* 0x000000b300007202 */ /* 0x020fe20000000f00 */
[----:B-1----:R-:W-:Y:S05]  /*17400*/  BRA `(.L_x_3596) ;  /* 0xfffef3c000007947 */ /* 0x002fea000383ffff */
.L_x_3458:
[----:B--2---:R-:W-:Y:S01]  /*17410*/  IMAD.MOV.U32 R3, RZ, RZ, R5 ;  /* 0x000000ffff037224 */ /* 0x004fe200078e0005 */
[----:B------:R-:W-:Y:S01]  /*17420*/  MOV R202, 0x1 ;  /* 0x0000000100ca7802 */ /* 0x000fe20000000f00 */
[----:B------:R-:W-:Y:S01]  /*17430*/  IMAD.MOV.U32 R179, RZ, RZ, 0x181f ;  /* 0x0000181fffb37424 */ /* 0x000fe200078e00ff */
[----:B------:R-:W-:-:S02]  /*17440*/  MOV R2, 0x17460 ;  /* 0x0001746000027802 */ /* 0x000fc40000000f00 */
[----:B-1-345:R-:W-:Y:S05]  /*17450*/  CALL.REL.NOINC `($__internal_58_$__cuda_sm70_shflsync_idx_p) ;  /* 0x0000172000007944 */ /* 0x03afea0003c00000 */
[----:B------:R-:W-:Y:S01]  /*17460*/  IMAD.MOV.U32 R4, RZ, RZ, R179 ;  /* 0x000000ffff047224 */ /* 0x000fe200078e00b3 */
[----:B------:R-:W-:Y:S01]  /*17470*/  MOV R202, 0x1 ;  /* 0x0000000100ca7802 */ /* 0x000fe20000000f00 */
[----:B------:R-:W-:Y:S01]  /*17480*/  IMAD.MOV.U32 R3, RZ, RZ, R13 ;  /* 0x000000ffff037224 */ /* 0x000fe200078e000d */
[----:B------:R-:W-:-:S02]  /*17490*/  MOV R179, 0x181f ;  /* 0x0000181f00b37802 */ /* 0x000fc40000000f00 */
[----:B------:R-:W-:Y:S02]  /*174a0*/  MOV R2, 0x174c0 ;  /* 0x000174c000027802 */ /* 0x000fe40000000f00 */
[----:B-1---5:R-:W-:Y:S05]  /*174b0*/  CALL.REL.NOINC `($__internal_58_$__cuda_sm70_shflsync_idx_p) ;  /* 0x000016c000007944 */ /* 0x022fea0003c00000 */
[----:B-----5:R-:W-:Y:S01]  /*174c0*/  MOV R0, R179 ;  /* 0x000000b300007202 */ /* 0x020fe20000000f00 */
[----:B-1----:R-:W-:Y:S05]  /*174d0*/  BRA `(.L_x_3597) ;  /* 0xfffef48000007947 */ /* 0x002fea000383ffff */
.L_x_3461:
[----:B-1----:R-:W-:Y:S01]  /*174e0*/  IMAD.MOV.U32 R3, RZ, RZ, R5 ;  /* 0x000000ffff037224 */ /* 0x002fe200078e0005 */
[----:B------:R-:W-:Y:S01]  /*174f0*/  MOV R202, 0x2 ;  /* 0x0000000200ca7802 */ /* 0x000fe20000000f00 */
[----:B------:R-:W-:Y:S01]  /*17500*/  IMAD.MOV.U32 R179, RZ, RZ, 0x181f ;  /* 0x0000181fffb37424 */ /* 0x000fe200078e00ff */
[----:B------:R-:W-:Y:S02]  /*17510*/  MOV R2, 0x17530 ;  /* 0x0001753000027802 */ /* 0x000fe40000000f00 */
[----:B--2345:R-:W-:Y:S05]  /*17520*/  CALL.REL.NOINC `($__internal_58_$__cuda_sm70_shflsync_idx_p) ;  /* 0x0000165000007944 */ /* 0x03cfea0003c00000 */
[----:B------:R-:W-:Y:S01]  /*17530*/  MOV R4, R179 ;  /* 0x000000b300047202 */ /* 0x000fe20000000f00 */
[----:B-1---5:R-:W-:Y:S05]  /*17540*/  BRA `(.L_x_3598) ;  /* 0xfffef57000007947 */ /* 0x022fea000383ffff */
.L_x_3462:
[----:B------:R-:W-:Y:S01]  /*17550*/  IMAD.MOV.U32 R3, RZ, RZ, R13 ;  /* 0x000000ffff037224 */ /* 0x000fe200078e000d */
[----:B------:R-:W-:Y:S01]  /*17560*/  MOV R202, 0x2 ;  /* 0x0000000200ca7802 */ /* 0x000fe20000000f00 */
[----:B------:R-:W-:Y:S01]  /*17570*/  IMAD.MOV.U32 R179, RZ, RZ, 0x181f ;  /* 0x0000181fffb37424 */ /* 0x000fe200078e00ff */
[----:B------:R-:W-:Y:S02]  /*17580*/  MOV R2, 0x175a0 ;  /* 0x000175a000027802 */ /* 0x000fe40000000f00 */
[----:B-12345:R-:W-:Y:S05]  /*17590*/  CALL.REL.NOINC `($__internal_58_$__cuda_sm70_shflsync_idx_p) ;  /* 0x000015e000007944 */ /* 0x03efea0003c00000 */
[----:B-----5:R-:W-:Y:S01]  /*175a0*/  MOV R0, R179 ;  /* 0x000000b300007202 */ /* 0x020fe20000000f00 */
[----:B-1----:R-:W-:Y:S05]  /*175b0*/  BRA `(.L_x_3599) ;  /* 0xfffef52000007947 */ /* 0x002fea000383ffff */
.L_x_3465:
[----:B-1----:R-:W-:Y:S01]  /*175c0*/  IMAD.MOV.U32 R3, RZ, RZ, R5 ;  /* 0x000000ffff037224 */ /* 0x002fe200078e0005 */
[----:B------:R-:W-:Y:S01]  /*175d0*/  MOV R202, 0x3 ;  /* 0x0000000300ca7802 */ /* 0x000fe20000000f00 */
[----:B------:R-:W-:Y:S01]  /*175e0*/  IMAD.MOV.U32 R179, RZ, RZ, 0x181f ;  /* 0x0000181fffb37424 */ /* 0x000fe200078e00ff */
[----:B------:R-:W-:-:S02]  /*175f0*/  MOV R2, 0x17610 ;  /* 0x0001761000027802 */ /* 0x000fc40000000f00 */
[----:B--2345:R-:W-:Y:S05]  /*17600*/  CALL.REL.NOINC `($__internal_58_$__cuda_sm70_shflsync_idx_p) ;  /* 0x0000157000007944 */ /* 0x03cfea0003c00000 */
        /* <DEDUP_REMOVED lines=8> */
.L_x_3520:
[----:B------:R-:W-:Y:S01]  /*17690*/  IMAD.MOV.U32 R3, RZ, RZ, R0 ;  /* 0x000000ffff037224 */ /* 0x000fe200078e0000 */
[----:B------:R-:W-:Y:S01]  /*176a0*/  MOV R202, RZ ;  /* 0x000000ff00ca7202 */ /* 0x000fe20000000f00 */
[----:B------:R-:W-:Y:S01]  /*176b0*/  IMAD.MOV.U32 R179, RZ, RZ, 0x181f ;  /* 0x0000181fffb37424 */ /* 0x000fe200078e00ff */
[----:B------:R-:W-:Y:S02]  /*176c0*/  MOV R2, 0x176e0 ;  /* 0x000176e000027802 */ /* 0x000fe40000000f00 */
[----:B------:R-:W-:Y:S05]  /*176d0*/  CALL.REL.NOINC `($__internal_58_$__cuda_sm70_shflsync_idx_p) ;  /* 0x000014a000007944 */ /* 0x000fea0003c00000 */
[----:B------:R-:W-:Y:S01]  /*176e0*/  MOV R4, R179 ;  /* 0x000000b300047202 */ /* 0x000fe20000000f00 */
[----:B-1---5:R-:W-:Y:S05]  /*176f0*/  BRA `(.L_x_3601) ;  /* 0xffff6f2000007947 */ /* 0x022fea000383ffff */
.L_x_3521:
[----:B------:R-:W-:Y:S01]  /*17700*/  IMAD.MOV.U32 R3, RZ, RZ, R5 ;  /* 0x000000ffff037224 */ /* 0x000fe200078e0005 */
[----:B------:R-:W-:Y:S01]  /*17710*/  MOV R202, RZ ;  /* 0x000000ff00ca7202 */ /* 0x000fe20000000f00 */
[----:B------:R-:W-:Y:S01]  /*17720*/  IMAD.MOV.U32 R179, RZ, RZ, 0x181f ;  /* 0x0000181fffb37424 */ /* 0x000fe200078e00ff */
[----:B------:R-:W-:Y:S02]  /*17730*/  MOV R2, 0x17750 ;  /* 0x0001775000027802 */ /* 0x000fe40000000f00 */
[----:B-12---:R-:W-:Y:S05]  /*17740*/  CALL.REL.NOINC `($__internal_58_$__cuda_sm70_shflsync_idx_p) ;  /* 0x0000143000007944 */ /* 0x006fea0003c00000 */
[----:B-----5:R-:W-:Y:S01]  /*17750*/  MOV R0, R179 ;  /* 0x000000b300007202 */ /* 0x020fe20000000f00 */
[----:B-1----:R-:W-:Y:S05]  /*17760*/  BRA `(.L_x_3602) ;  /* 0xffff6ed000007947 */ /* 0x002fea000383ffff */
.L_x_3522:
[----:B------:R-:W-:Y:S01]  /*17770*/  IMAD.MOV.U32 R132, RZ, RZ, R4 ;  /* 0x000000ffff847224 */ /* 0x000fe200078e0004 */
[----:B------:R-:W-:-:S02]  /*17780*/  MOV R0, 0x2 ;  /* 0x0000000200007802 */ /* 0x000fc40000000f00 */
[----:B------:R-:W-:Y:S02]  /*17790*/  MOV R2, 0x177b0 ;  /* 0x000177b000027802 */ /* 0x000fe40000000f00 */
[----:B------:R-:W-:Y:S05]  /*177a0*/  CALL.REL.NOINC `($__internal_57_$__cuda_sm70_shflsync_bfly_p) ;  /* 0x0000137000007944 */ /* 0x000fea0003c00000 */
[----:B------:R-:W-:Y:S01]  /*177b0*/  FMNMX.FTZ R4, R4, R0, !PT ;  /* 0x0000000004047209 */ /* 0x000fe20007810000 */
[----:B------:R-:W-:Y:S01]  /*177c0*/  IMAD.MOV.U32 R0, RZ, RZ, 0x1 ;  /* 0x00000001ff007424 */ /* 0x000fe200078e00ff */
[----:B------:R-:W-:-:S03]  /*177d0*/  MOV R2, 0x17800 ;  /* 0x0001780000027802 */ /* 0x000fc60000000f00 */
[----:B------:R-:W-:Y:S02]  /*177e0*/  IMAD.MOV.U32 R132, RZ, RZ, R4 ;  /* 0x000000ffff847224 */ /* 0x000fe400078e0004 */
[----:B------:R-:W-:Y:S05]  /*177f0*/  CALL.REL.NOINC `($__internal_57_$__cuda_sm70_shflsync_bfly_p) ;  /* 0x0000132000007944 */ /* 0x000fea0003c00000 */
[----:B------:R-:W-:Y:S01]  /*17800*/  FMNMX.FTZ R133, R4, R0, !PT ;  /* 0x0000000004857209 */ /* 0x000fe20007810000 */
[----:B------:R-:W-:Y:S01]  /*17810*/  IMAD.MOV.U32 R132, RZ, RZ, R5 ;  /* 0x000000ffff847224 */ /* 0x000fe200078e0005 */
[----:B------:R-:W-:Y:S01]  /*17820*/  MOV R2, 0x17850 ;  /* 0x0001785000027802 */ /* 0x000fe20000000f00 */
[----:B------:R-:W-:Y:S02]  /*17830*/  IMAD.MOV.U32 R0, RZ, RZ, 0x2 ;  /* 0x00000002ff007424 */ /* 0x000fe400078e00ff */
[----:B------:R-:W-:Y:S05]  /*17840*/  CALL.REL.NOINC `($__internal_57_$__cuda_sm70_shflsync_bfly_p) ;  /* 0x000012d000007944 */ /* 0x000fea0003c00000 */
[----:B------:R-:W-:Y:S01]  /*17850*/  FMNMX.FTZ R5, R5, R0, !PT ;  /* 0x0000000005057209 */ /* 0x000fe20007810000 */
[----:B------:R-:W-:Y:S01]  /*17860*/  IMAD.MOV.U32 R0, RZ, RZ, 0x1 ;  /* 0x00000001ff007424 */ /* 0x000fe200078e00ff */
[----:B------:R-:W-:-:S03]  /*17870*/  MOV R2, 0x178a0 ;  /* 0x000178a000027802 */ /* 0x000fc60000000f00 */
[----:B------:R-:W-:Y:S02]  /*17880*/  IMAD.MOV.U32 R132, RZ, RZ, R5 ;  /* 0x000000ffff847224 */ /* 0x000fe400078e0005 */
[----:B------:R-:W-:Y:S05]  /*17890*/  CALL.REL.NOINC `($__internal_57_$__cuda_sm70_shflsync_bfly_p) ;  /* 0x0000128000007944 */ /* 0x000fea0003c00000 */
[----:B------:R-:W-:Y:S01]  /*178a0*/  MOV R3, R0 ;  /* 0x0000000000037202 */ /* 0x000fe20000000f00 */
[----:B------:R-:W-:Y:S05]  /*178b0*/  BRA `(.L_x_3603) ;  /* 0xffff718000007947 */ /* 0x000fea000383ffff */
.L_x_3524:
[----:B--2---:R-:W-:Y:S01]  /*178c0*/  MOV R179, 0x181f ;  /* 0x0000181f00b37802 */ /* 0x004fe20000000f00 */
[----:B------:R-:W-:Y:S01]  /*178d0*/  IMAD.MOV.U32 R202, RZ, RZ, RZ ;  /* 0x000000ffffca7224 */ /* 0x000fe200078e00ff */
[----:B------:R-:W-:Y:S02]  /*178e0*/  MOV R2, 0x17900 ;  /* 0x0001790000027802 */ /* 0x000fe40000000f00 */
[----:B-1-34-:R-:W-:Y:S05]  /*178f0*/  CALL.REL.NOINC `($__internal_58_$__cuda_sm70_shflsync_idx_p) ;  /* 0x0000128000007944 */ /* 0x01afea0003c00000 */
[----:B------:R-:W-:Y:S01]  /*17900*/  MOV R3, R179 ;  /* 0x000000b300037202 */ /* 0x000fe20000000f00 */
[----:B-1---5:R-:W-:-:S05]  /*17910*/  BRA `(.L_x_3604) ;  /* 0xffff7e6000007947 */ /* 0x022fca000383ffff */
.L_x_3527:
[----:B------:R-:W-:Y:S01]  /*17920*/  MOV R202, RZ ;  /* 0x000000ff00ca7202 */ /* 0x000fe20000000f00 */
[----:B------:R-:W-:Y:S01]  /*17930*/  IMAD.MOV.U32 R3, RZ, RZ, R0 ;  /* 0x000000ffff037224 */ /* 0x000fe200078e0000 */
[----:B------:R-:W-:Y:S01]  /*17940*/  MOV R2, 0x17970 ;  /* 0x0001797000027802 */ /* 0x000fe20000000f00 */
[----:B------:R-:W-:Y:S02]  /*17950*/  IMAD.MOV.U32 R179, RZ, RZ, 0x181f ;  /* 0x0000181fffb37424 */ /* 0x000fe400078e00ff */
[----:B------:R-:W-:Y:S05]  /*17960*/  CALL.REL.NOINC `($__internal_58_$__cuda_sm70_shflsync_idx_p) ;  /* 0x0000121000007944 */ /* 0x000fea0003c00000 */
[----:B------:R-:W-:Y:S01]  /*17970*/  MOV R132, R179 ;  /* 0x000000b300847202 */ /* 0x000fe20000000f00 */
[----:B-1---5:R-:W-:-:S05]  /*17980*/  BRA `(.L_x_3605) ;  /* 0xffff87e000007947 */ /* 0x022fca000383ffff */
.L_x_3528:
[----:B------:R-:W-:Y:S01]  /*17990*/  MOV R202, RZ ;  /* 0x000000ff00ca7202 */ /* 0x000fe20000000f00 */
[----:B------:R-:W-:Y:S01]  /*179a0*/  IMAD.MOV.U32 R3, RZ, RZ, R133 ;  /* 0x000000ffff037224 */ /* 0x000fe200078e0085 */
[----:B------:R-:W-:Y:S01]  /*179b0*/  MOV R2, 0x179e0 ;  /* 0x000179e000027802 */ /* 0x000fe20000000f00 */
[----:B------:R-:W-:Y:S02]  /*179c0*/  IMAD.MOV.U32 R179, RZ, RZ, 0x181f ;  /* 0x0000181fffb37424 */ /* 0x000fe400078e00ff */
[----:B-12---:R-:W-:Y:S05]  /*179d0*/  CALL.REL.NOINC `($__internal_58_$__cuda_sm70_shflsync_idx_p) ;  /* 0x000011a000007944 */ /* 0x006fea0003c00000 */
[----:B-----5:R-:W-:Y:S01]  /*179e0*/  MOV R0, R179 ;  /* 0x000000b300007202 */ /* 0x020fe20000000f00 */
[----:B-1----:R-:W-:-:S05]  /*179f0*/  BRA `(.L_x_3606) ;  /* 0xffff879000007947 */ /* 0x002fca000383ffff */
.L_x_3529:
[----:B------:R-:W-:Y:S02]  /*17a00*/  MOV R0, 0x2 ;  /* 0x0000000200007802 */ /* 0x000fe40000000f00 */
[----:B------:R-:W-:Y:S02]  /*17a10*/  MOV R2, 0x17a30 ;  /* 0x00017a3000027802 */ /* 0x000fe40000000f00 */
[----:B-1----:R-:W-:Y:S05]  /*17a20*/  CALL.REL.NOINC `($__internal_57_$__cuda_sm70_shflsync_bfly_p) ;  /* 0x000010f000007944 */ /* 0x002fea0003c00000 */
[----:B------:R-:W-:Y:S01]  /*17a30*/  FMNMX.FTZ R132, R132, R0, !PT ;  /* 0x0000000084847209 */ /* 0x000fe20007810000 */
[----:B------:R-:W-:Y:S01]  /*17a40*/  IMAD.MOV.U32 R0, RZ, RZ, 0x1 ;  /* 0x00000001ff007424 */ /* 0x000fe200078e00ff */
[----:B------:R-:W-:Y:S02]  /*17a50*/  MOV R2, 0x17a70 ;  /* 0x00017a7000027802 */ /* 0x000fe40000000f00 */
        /* <DEDUP_REMOVED lines=8> */
[----:B------:R-:W-:Y:S02]  /*17ae0*/  MOV R2, 0x17b00 ;  /* 0x00017b0000027802 */ /* 0x000fe40000000f00 */
[----:B------:R-:W-:Y:S05]  /*17af0*/  CALL.REL.NOINC `($__internal_57_$__cuda_sm70_shflsync_bfly_p) ;  /* 0x0000102000007944 */ /* 0x000fea0003c00000 */
[----:B------:R-:W-:-:S05]  /*17b00*/  BRA `(.L_x_3607) ;  /* 0xffff891000007947 */ /* 0x000fca000383ffff */
.L_x_3531:
[----:B------:R-:W-:Y:S01]  /*17b10*/  IMAD.MOV.U32 R132, RZ, RZ, R207 ;  /* 0x000000ffff847224 */ /* 0x000fe200078e00cf */
[----:B------:R-:W-:-:S02]  /*17b20*/  MOV R0, 0x2 ;  /* 0x0000000200007802 */ /* 0x000fc40000000f00 */
[----:B------:R-:W-:Y:S02]  /*17b30*/  MOV R2, 0x17b50 ;  /* 0x00017b5000027802 */ /* 0x000fe40000000f00 */
[----:B------:R-:W-:Y:S05]  /*17b40*/  CALL.REL.NOINC `($__internal_57_$__cuda_sm70_shflsync_bfly_p) ;  /* 0x00000fd000007944 */ /* 0x000fea0003c00000 */
[----:B------:R-:W-:Y:S05]  /*17b50*/  BRA `(.L_x_3608) ;  /* 0xffff9b8000007947 */ /* 0x000fea000383ffff */
.L_x_3532:
[----:B------:R-:W-:Y:S01]  /*17b60*/  IMAD.MOV.U32 R132, RZ, RZ, R4 ;  /* 0x000000ffff847224 */ /* 0x000fe200078e0004 */
[----:B------:R-:W-:Y:S02]  /*17b70*/  MOV R0, 0x1 ;  /* 0x0000000100007802 */ /* 0x000fe40000000f00 */
[----:B------:R-:W-:Y:S02]  /*17b80*/  MOV R2, 0x17ba0 ;  /* 0x00017ba000027802 */ /* 0x000fe40000000f00 */
[----:B-1----:R-:W-:Y:S05]  /*17b90*/  CALL.REL.NOINC `($__internal_57_$__cuda_sm70_shflsync_bfly_p) ;  /* 0x00000f8000007944 */ /* 0x002fea0003c00000 */
[----:B------:R-:W-:Y:S01]  /*17ba0*/  FADD.FTZ R4, R4, R0 ;  /* 0x0000000004047221 */ /* 0x000fe20000010000 */
[----:B------:R-:W-:Y:S02]  /*17bb0*/  MOV R132, R206 ;  /* 0x000000ce00847202 */ /* 0x000fe40000000f00 */
[----:B------:R-:W-:Y:S02]  /*17bc0*/  MOV R0, 0x2 ;  /* 0x0000000200007802 */ /* 0x000fe40000000f00 */
[----:B------:R-:W-:Y:S02]  /*17bd0*/  MOV R2, 0x17bf0 ;  /* 0x00017bf000027802 */ /* 0x000fe40000000f00 */
[----:B------:R-:W-:Y:S05]  /*17be0*/  CALL.REL.NOINC `($__internal_57_$__cuda_sm70_shflsync_bfly_p) ;  /* 0x00000f3000007944 */ /* 0x000fea0003c00000 */
[----:B------:R-:W-:Y:S01]  /*17bf0*/  FADD.FTZ R5, R206, R0 ;  /* 0x00000000ce057221 */ /* 0x000fe20000010000 */
[----:B------:R-:W-:Y:S02]  /*17c00*/  MOV R0, 0x1 ;  /* 0x0000000100007802 */ /* 0x000fe40000000f00 */
[----:B------:R-:W-:-:S02]  /*17c10*/  MOV R2, 0x17c40 ;  /* 0x00017c4000027802 */ /* 0x000fc40000000f00 */
[----:B------:R-:W-:Y:S02]  /*17c20*/  MOV R132, R5 ;  /* 0x0000000500847202 */ /* 0x000fe40000000f00 */
[----:B------:R-:W-:Y:S05]  /*17c30*/  CALL.REL.NOINC `($__internal_57_$__cuda_sm70_shflsync_bfly_p) ;  /* 0x00000ee000007944 */ /* 0x000fea0003c00000 */
[----:B------:R-:W-:Y:S01]  /*17c40*/  MOV R3, R0 ;  /* 0x0000000000037202 */ /* 0x000fe20000000f00 */
[----:B------:R-:W-:Y:S05]  /*17c50*/  BRA `(.L_x_3609) ;  /* 0xffff9af000007947 */ /* 0x000fea000383ffff */
.L_x_3539:
[----:B--234-:R-:W-:Y:S01]  /*17c60*/  IMAD.MOV.U32 R3, RZ, RZ, R13 ;  /* 0x000000ffff037224 */ /* 0x01cfe200078e000d */
[----:B------:R-:W-:Y:S01]  /*17c70*/  MOV R202, RZ ;  /* 0x000000ff00ca7202 */ /* 0x000fe20000000f00 */
[----:B------:R-:W-:Y:S01]  /*17c80*/  IMAD.MOV.U32 R179, RZ, RZ, 0x181f ;  /* 0x0000181fffb37424 */ /* 0x000fe200078e00ff */
[----:B------:R-:W-:Y:S02]  /*17c90*/  MOV R2, 0x17cb0 ;  /* 0x00017cb000027802 */ /* 0x000fe40000000f00 */
[----:B-1----:R-:W-:Y:S05]  /*17ca0*/  CALL.REL.NOINC `($__internal_58_$__cuda_sm70_shflsync_idx_p) ;  /* 0x00000ed000007944 */ /* 0x002fea0003c00000 */
[----:B------:R-:W-:Y:S01]  /*17cb0*/  MOV R4, R179 ;  /* 0x000000b300047202 */ /* 0x000fe20000000f00 */
[----:B-1---5:R-:W-:Y:S05]  /*17cc0*/  BRA `(.L_x_3610) ;  /* 0xffffb61000007947 */ /* 0x022fea000383ffff */
.L_x_3540:
[----:B------:R-:W-:Y:S01]  /*17cd0*/  IMAD.MOV.U32 R3, RZ, RZ, R14 ;  /* 0x000000ffff037224 */ /* 0x000fe200078e000e */
[----:B------:R-:W-:Y:S01]  /*17ce0*/  MOV R202, RZ ;  /* 0x000000ff00ca7202 */ /* 0x000fe20000000f00 */
[----:B------:R-:W-:Y:S01]  /*17cf0*/  IMAD.MOV.U32 R179, RZ, RZ, 0x181f ;  /* 0x0000181fffb37424 */ /* 0x000fe200078e00ff */
[----:B------:R-:W-:Y:S02]  /*17d00*/  MOV R2, 0x17d20 ;  /* 0x00017d2000027802 */ /* 0x000fe40000000f00 */
[----:B-123--:R-:W-:Y:S05]  /*17d10*/  CALL.REL.NOINC `($__internal_58_$__cuda_sm70_shflsync_idx_p) ;  /* 0x00000e6000007944 */ /* 0x00efea0003c00000 */
[----:B-----5:R-:W-:Y:S01]  /*17d20*/  MOV R0, R179 ;  /* 0x000000b300007202 */ /* 0x020fe20000000f00 */
[----:B-1----:R-:W-:Y:S05]  /*17d30*/  BRA `(.L_x_3611) ;  /* 0xffffb5c000007947 */ /* 0x002fea000383ffff */
.L_x_3543:
[----:B--2---:R-:W-:Y:S01]  /*17d40*/  IMAD.MOV.U32 R3, RZ, RZ, R13 ;  /* 0x000000ffff037224 */ /* 0x004fe200078e000d */
[----:B------:R-:W-:Y:S01]  /*17d50*/  MOV R202, 0x1 ;  /* 0x0000000100ca7802 */ /* 0x000fe20000000f00 */
[----:B------:R-:W-:Y:S01]  /*17d60*/  IMAD.MOV.U32 R179, RZ, RZ, 0x181f ;  /* 0x0000181fffb37424 */ /* 0x000fe200078e00ff */
[----:B------:R-:W-:-:S02]  /*17d70*/  MOV R2, 0x17d90 ;  /* 0x00017d9000027802 */ /* 0x000fc40000000f00 */
[----:B-1-34-:R-:W-:Y:S05]  /*17d80*/  CALL.REL.NOINC `($__internal_58_$__cuda_sm70_shflsync_idx_p) ;  /* 0x00000df000007944 */ /* 0x01afea0003c00000 */
        /* <DEDUP_REMOVED lines=8> */
.L_x_3546:
[----:B--2---:R-:W-:Y:S01]  /*17e10*/  IMAD.MOV.U32 R3, RZ, RZ, R13 ;  /* 0x000000ffff037224 */ /* 0x004fe200078e000d */
[----:B------:R-:W-:Y:S01]  /*17e20*/  MOV R202, 0x2 ;  /* 0x0000000200ca7802 */ /* 0x000fe20000000f00 */
[----:B------:R-:W-:Y:S01]  /*17e30*/  IMAD.MOV.U32 R179, RZ, RZ, 0x181f ;  /* 0x0000181fffb37424 */ /* 0x000fe200078e00ff */
[----:B------:R-:W-:Y:S02]  /*17e40*/  MOV R2, 0x17e60 ;  /* 0x00017e6000027802 */ /* 0x000fe40000000f00 */
[----:B-1-34-:R-:W-:Y:S05]  /*17e50*/  CALL.REL.NOINC `($__internal_58_$__cuda_sm70_shflsync_idx_p) ;  /* 0x00000d2000007944 */ /* 0x01afea0003c00000 */
[----:B------:R-:W-:Y:S01]  /*17e60*/  MOV R4, R179 ;  /* 0x000000b300047202 */ /* 0x000fe20000000f00 */
[----:B-1---5:R-:W-:Y:S05]  /*17e70*/  BRA `(.L_x_3613) ;  /* 0xffffb76000007947 */ /* 0x022fea000383ffff */
.L_x_3547:
[----:B--2---:R-:W-:Y:S01]  /*17e80*/  IMAD.MOV.U32 R3, RZ, RZ, R14 ;  /* 0x000000ffff037224 */ /* 0x004fe200078e000e */
[----:B------:R-:W-:Y:S01]  /*17e90*/  MOV R202, 0x2 ;  /* 0x0000000200ca7802 */ /* 0x000fe20000000f00 */
[----:B------:R-:W-:Y:S01]  /*17ea0*/  IMAD.MOV.U32 R179, RZ, RZ, 0x181f ;  /* 0x0000181fffb37424 */ /* 0x000fe200078e00ff */
[----:B------:R-:W-:Y:S02]  /*17eb0*/  MOV R2, 0x17ed0 ;  /* 0x00017ed000027802 */ /* 0x000fe40000000f00 */
[----:B-1-34-:R-:W-:Y:S05]  /*17ec0*/  CALL.REL.NOINC `($__internal_58_$__cuda_sm70_shflsync_idx_p) ;  /* 0x00000cb000007944 */ /* 0x01afea0003c00000 */
[----:B-----5:R-:W-:Y:S01]  /*17ed0*/  MOV R0, R179 ;  /* 0x000000b300007202 */ /* 0x020fe20000000f00 */
[----:B-1----:R-:W-:Y:S05]  /*17ee0*/  BRA `(.L_x_3614) ;  /* 0xffffb71000007947 */ /* 0x002fea000383ffff */
.L_x_3550:
[----:B---3--:R-:W-:Y:S01]  /*17ef0*/  IMAD.MOV.U32 R3, RZ, RZ, R13 ;  /* 0x000000ffff037224 */ /* 0x008fe200078e000d */
        /* <DEDUP_REMOVED lines=12> */
.L_x_3552:
[----:B------:R-:W-:Y:S01]  /*17fc0*/  IMAD.MOV.U32 R3, RZ, RZ, R5 ;  /* 0x000000ffff037224 */ /* 0x000fe200078e0005 */
[----:B------:R-:W-:Y:S01]  /*17fd0*/  MOV R202, RZ ;  /* 0x000000ff00ca7202 */ /* 0x000fe20000000f00 */
[----:B------:R-:W-:Y:S01]  /*17fe0*/  IMAD.MOV.U32 R179, RZ, RZ, 0x1c1f ;  /* 0x00001c1fffb37424 */ /* 0x000fe200078e00ff */
[----:B------:R-:W-:Y:S02]  /*17ff0*/  MOV R2, 0x18010 ;  /* 0x0001801000027802 */ /* 0x000fe40000000f00 */
[----:B------:R-:W-:Y:S05]  /*18000*/  CALL.REL.NOINC `($__internal_58_$__cuda_sm70_shflsync_idx_p) ;  /* 0x00000b7000007944 */ /* 0x000fea0003c00000 */
[----:B------:R-:W-:Y:S01]  /*18010*/  MOV R4, R179 ;  /* 0x000000b300047202 */ /* 0x000fe20000000f00 */
[----:B-1---5:R-:W-:Y:S05]  /*18020*/  BRA `(.L_x_3616) ;  /* 0xffffbab000007947 */ /* 0x022fea000383ffff */
.L_x_3553:
[----:B------:R-:W-:Y:S01]  /*18030*/  IMAD.MOV.U32 R3, RZ, RZ, R12 ;  /* 0x000000ffff037224 */ /* 0x000fe200078e000c */
[----:B------:R-:W-:Y:S01]  /*18040*/  MOV R202, RZ ;  /* 0x000000ff00ca7202 */ /* 0x000fe20000000f00 */
[----:B------:R-:W-:Y:S01]  /*18050*/  IMAD.MOV.U32 R179, RZ, RZ, 0x1c1f ;  /* 0x00001c1fffb37424 */ /* 0x000fe200078e00ff */
[----:B------:R-:W-:Y:S02]  /*18060*/  MOV R2, 0x18080 ;  /* 0x0001808000027802 */ /* 0x000fe40000000f00 */
[----:B-12---:R-:W-:Y:S05]  /*18070*/  CALL.REL.NOINC `($__internal_58_$__cuda_sm70_shflsync_idx_p) ;  /* 0x00000b0000007944 */ /* 0x006fea0003c00000 */
[----:B-----5:R-:W-:Y:S01]  /*18080*/  MOV R0, R179 ;  /* 0x000000b300007202 */ /* 0x020fe20000000f00 */
[----:B-1----:R-:W-:Y:S05]  /*18090*/  BRA `(.L_x_3617) ;  /* 0xffffba6000007947 */ /* 0x002fea000383ffff */
.L_x_3556:
[----:B----4-:R-:W-:Y:S01]  /*180a0*/  IMAD.MOV.U32 R3, RZ, RZ, R5 ;  /* 0x000000ffff037224 */ /* 0x010fe200078e0005 */
[----:B------:R-:W-:Y:S01]  /*180b0*/  MOV R202, 0x1 ;  /* 0x0000000100ca7802 */ /* 0x000fe20000000f00 */
[----:B------:R-:W-:Y:S01]  /*180c0*/  IMAD.MOV.U32 R179, RZ, RZ, 0x1c1f ;  /* 0x00001c1fffb37424 */ /* 0x000fe200078e00ff */
[----:B------:R-:W-:-:S02]  /*180d0*/  MOV R2, 0x180f0 ;  /* 0x000180f000027802 */ /* 0x000fc40000000f00 */
[----:B-123--:R-:W-:Y:S05]  /*180e0*/  CALL.REL.NOINC `($__internal_58_$__cuda_sm70_shflsync_idx_p) ;  /* 0x00000a9000007944 */ /* 0x00efea0003c00000 */
        /* <DEDUP_REMOVED lines=8> */
.L_x_3560:
[----:B------:R-:W-:Y:S01]  /*18170*/  IMAD.MOV.U32 R3, RZ, RZ, R5 ;  /* 0x000000ffff037224 */ /* 0x000fe200078e0005 */
[----:B------:R-:W-:Y:S01]  /*18180*/  MOV R202, RZ ;  /* 0x000000ff00ca7202 */ /* 0x000fe20000000f00 */
[----:B------:R-:W-:Y:S01]  /*18190*/  IMAD.MOV.U32 R179, RZ, RZ, 0x181f ;  /* 0x0000181fffb37424 */ /* 0x000fe200078e00ff */
[----:B------:R-:W-:Y:S02]  /*181a0*/  MOV R2, 0x181c0 ;  /* 0x000181c000027802 */ /* 0x000fe40000000f00 */
[----:B------:R-:W-:Y:S05]  /*181b0*/  CALL.REL.NOINC `($__internal_58_$__cuda_sm70_shflsync_idx_p) ;  /* 0x000009c000007944 */ /* 0x000fea0003c00000 */
[----:B------:R-:W-:Y:S01]  /*181c0*/  MOV R4, R179 ;  /* 0x000000b300047202 */ /* 0x000fe20000000f00 */
[----:B-1---5:R-:W-:Y:S05]  /*181d0*/  BRA `(.L_x_3619) ;  /* 0xffffdc2000007947 */ /* 0x022fea000383ffff */
.L_x_3561:
[----:B------:R-:W-:Y:S01]  /*181e0*/  IMAD.MOV.U32 R3, RZ, RZ, R14 ;  /* 0x000000ffff037224 */ /* 0x000fe200078e000e */
[----:B------:R-:W-:Y:S01]  /*181f0*/  MOV R202, RZ ;  /* 0x000000ff00ca7202 */ /* 0x000fe20000000f00 */
[----:B------:R-:W-:Y:S01]  /*18200*/  IMAD.MOV.U32 R179, RZ, RZ, 0x181f ;  /* 0x0000181fffb37424 */ /* 0x000fe200078e00ff */
[----:B------:R-:W-:Y:S02]  /*18210*/  MOV R2, 0x18230 ;  /* 0x0001823000027802 */ /* 0x000fe40000000f00 */
[----:B-12---:R-:W-:Y:S05]  /*18220*/  CALL.REL.NOINC `($__internal_58_$__cuda_sm70_shflsync_idx_p) ;  /* 0x0000095000007944 */ /* 0x006fea0003c00000 */
[----:B-----5:R-:W-:Y:S01]  /*18230*/  MOV R0, R179 ;  /* 0x000000b300007202 */ /* 0x020fe20000000f00 */
[----:B-1----:R-:W-:Y:S05]  /*18240*/  BRA `(.L_x_3620) ;  /* 0xffffdbd000007947 */ /* 0x002fea000383ffff */
.L_x_3564:
        /* <DEDUP_REMOVED lines=13> */
.L_x_3567:
[----:B-1----:R-:W-:Y:S01]  /*18320*/  IMAD.MOV.U32 R3, RZ, RZ, R5 ;  /* 0x000000ffff037224 */ /* 0x002fe200078e0005 */
[----:B------:R-:W-:Y:S01]  /*18330*/  MOV R202, 0x2 ;  /* 0x0000000200ca7802 */ /* 0x000fe20000000f00 */
[----:B------:R-:W-:Y:S01]  /*18340*/  IMAD.MOV.U32 R179, RZ, RZ, 0x181f ;  /* 0x0000181fffb37424 */ /* 0x000fe200078e00ff */
[----:B------:R-:W-:Y:S02]  /*18350*/  MOV R2, 0x18370 ;  /* 0x0001837000027802 */ /* 0x000fe40000000f00 */
[----:B--234-:R-:W-:Y:S05]  /*18360*/  CALL.REL.NOINC `($__internal_58_$__cuda_sm70_shflsync_idx_p) ;  /* 0x0000081000007944 */ /* 0x01cfea0003c00000 */
[----:B------:R-:W-:Y:S01]  /*18370*/  MOV R4, R179 ;  /* 0x000000b300047202 */ /* 0x000fe20000000f00 */
[----:B-1---5:R-:W-:Y:S05]  /*18380*/  BRA `(.L_x_3622) ;  /* 0xffffdd8000007947 */ /* 0x022fea000383ffff */
.L_x_3568:
[----:B------:R-:W-:Y:S01]  /*18390*/  IMAD.MOV.U32 R3, RZ, RZ, R14 ;  /* 0x000000ffff037224 */ /* 0x000fe200078e000e */
[----:B------:R-:W-:Y:S01]  /*183a0*/  MOV R202, 0x2 ;  /* 0x0000000200ca7802 */ /* 0x000fe20000000f00 */
[----:B------:R-:W-:Y:S01]  /*183b0*/  IMAD.MOV.U32 R179, RZ, RZ, 0x181f ;  /* 0x0000181fffb37424 */ /* 0x000fe200078e00ff */
[----:B------:R-:W-:Y:S02]  /*183c0*/  MOV R2, 0x183e0 ;  /* 0x000183e000027802 */ /* 0x000fe40000000f00 */
[----:B-1234-:R-:W-:Y:S05]  /*183d0*/  CALL.REL.NOINC `($__internal_58_$__cuda_sm70_shflsync_idx_p) ;  /* 0x000007a000007944 */ /* 0x01efea0003c00000 */
[----:B-----5:R-:W-:Y:S01]  /*183e0*/  MOV R0, R179 ;  /* 0x000000b300007202 */ /* 0x020fe20000000f00 */
[----:B-1----:R-:W-:Y:S05]  /*183f0*/  BRA `(.L_x_3623) ;  /* 0xffffdd3000007947 */ /* 0x002fea000383ffff */
.L_x_3571:
[----:B-1----:R-:W-:Y:S01]  /*18400*/  IMAD.MOV.U32 R3, RZ, RZ, R5 ;  /* 0x000000ffff037224 */ /* 0x002fe200078e0005 */
[----:B------:R-:W-:Y:S01]  /*18410*/  MOV R202, 0x3 ;  /* 0x0000000300ca7802 */ /* 0x000fe20000000f00 */
[----:B------:R-:W-:Y:S01]  /*18420*/  IMAD.MOV.U32 R179, RZ, RZ, 0x181f ;  /* 0x0000181fffb37424 */ /* 0x000fe200078e00ff */
[----:B------:R-:W-:-:S02]  /*18430*/  MOV R2, 0x18450 ;  /* 0x0001845000027802 */ /* 0x000fc40000000f00 */
[----:B--234-:R-:W-:Y:S05]  /*18440*/  CALL.REL.NOINC `($__internal_58_$__cuda_sm70_shflsync_idx_p) ;  /* 0x0000073000007944 */ /* 0x01cfea0003c00000 */
        /* <DEDUP_REMOVED lines=8> */
.L_x_3573:
[----:B------:R-:W-:Y:S01]  /*184d0*/  IMAD.MOV.U32 R3, RZ, RZ, R92 ;  /* 0x000000ffff037224 */ /* 0x000fe200078e005c */
[----:B------:R-:W-:Y:S01]  /*184e0*/  MOV R202, RZ ;  /* 0x000000ff00ca7202 */ /* 0x000fe20000000f00 */
[----:B------:R-:W-:Y:S01]  /*184f0*/  IMAD.MOV.U32 R179, RZ, RZ, 0x1f ;  /* 0x0000001fffb37424 */ /* 0x000fe200078e00ff */
[----:B------:R-:W-:Y:S02]  /*18500*/  MOV R2, 0x18520 ;  /* 0x0001852000027802 */ /* 0x000fe40000000f00 */
[----:B-12---:R-:W-:Y:S05]  /*18510*/  CALL.REL.NOINC `($__internal_58_$__cuda_sm70_shflsync_idx_p) ;  /* 0x0000066000007944 */ /* 0x006fea0003c00000 */
[----:B------:R-:W-:Y:S01]  /*18520*/  MOV R9, R179 ;  /* 0x000000b300097202 */ /* 0x000fe20000000f00 */
[----:B-1---5:R-:W-:Y:S05]  /*18530*/  BRA `(.L_x_3625) ;  /* 0xffffdf8000007947 */ /* 0x022fea000383ffff */
.L_x_3574:
[----:B------:R-:W-:Y:S01]  /*18540*/  IMAD.MOV.U32 R3, RZ, RZ, R92 ;  /* 0x000000ffff037224 */ /* 0x000fe200078e005c */
[----:B------:R-:W-:Y:S01]  /*18550*/  MOV R202, 0x1 ;  /* 0x0000000100ca7802 */ /* 0x000fe20000000f00 */
[----:B------:R-:W-:Y:S01]  /*18560*/  IMAD.MOV.U32 R179, RZ, RZ, 0x1f ;  /* 0x0000001fffb37424 */ /* 0x000fe200078e00ff */
[----:B------:R-:W-:Y:S02]  /*18570*/  MOV R2, 0x18590 ;  /* 0x0001859000027802 */ /* 0x000fe40000000f00 */
[----:B-1234-:R-:W-:Y:S05]  /*18580*/  CALL.REL.NOINC `($__internal_58_$__cuda_sm70_shflsync_idx_p) ;  /* 0x000005f000007944 */ /* 0x01efea0003c00000 */
[----:B------:R-:W-:Y:S01]  /*18590*/  MOV R6, R179 ;  /* 0x000000b300067202 */ /* 0x000fe20000000f00 */
[----:B-1---5:R-:W-:Y:S05]  /*185a0*/  BRA `(.L_x_3626) ;  /* 0xffffdf3000007947 */ /* 0x022fea000383ffff */
.L_x_3575:
[----:B------:R-:W-:Y:S02]  /*185b0*/  MOV R3, 0x1 ;  /* 0x0000000100037802 */ /* 0x000fe40000000f00 */
[----:B------:R-:W-:-:S02]  /*185c0*/  MOV R2, 0x185e0 ;  /* 0x000185e000027802 */ /* 0x000fc40000000f00 */
[----:B---34-:R-:W-:Y:S05]  /*185d0*/  CALL.REL.NOINC `($__internal_59_$__cuda_sm70_shflsync_up_p) ;  /* 0x0000061000007944 */ /* 0x018fea0003c00000 */
[----:B------:R-:W-:Y:S05]  /*185e0*/  BRA `(.L_x_3627) ;  /* 0xffffe01000007947 */ /* 0x000fea000383ffff */
.L_x_3576:
[----:B------:R-:W-:Y:S02]  /*185f0*/  MOV R3, 0x2 ;  /* 0x0000000200037802 */ /* 0x000fe40000000f00 */
[----:B------:R-:W-:-:S02]  /*18600*/  MOV R2, 0x18620 ;  /* 0x0001862000027802 */ /* 0x000fc40000000f00 */
[----:B---34-:R-:W-:Y:S05]  /*18610*/  CALL.REL.NOINC `($__internal_59_$__cuda_sm70_shflsync_up_p) ;  /* 0x000005d000007944 */ /* 0x018fea0003c00000 */
[----:B------:R-:W-:Y:S02]  /*18620*/  SEL R3, R4, RZ, P1 ;  /* 0x000000ff04037207 */ /* 0x000fe40000800000 */
[----:B------:R-:W-:-:S03]  /*18630*/  MOV R2, 0x18670 ;  /* 0x0001867000027802 */ /* 0x000fc60000000f00 */
[----:B------:R-:W-:Y:S02]  /*18640*/  IMAD.IADD R0, R0, 0x1, R3 ;  /* 0x0000000100007824 */ /* 0x000fe400078e0203 */
[----:B------:R-:W-:Y:S02]  /*18650*/  IMAD.MOV.U32 R3, RZ, RZ, 0x4 ;  /* 0x00000004ff037424 */ /* 0x000fe400078e00ff */
        /* <DEDUP_REMOVED lines=20> */
.L_x_3580:
[----:B------:R-:W-:Y:S02]  /*187a0*/  MOV R3, 0x1 ;  /* 0x0000000100037802 */ /* 0x000fe40000000f00 */
[----:B------:R-:W-:Y:S02]  /*187b0*/  MOV R2, 0x187d0 ;  /* 0x000187d000027802 */ /* 0x000fe40000000f00 */
[----:B---3--:R-:W-:Y:S05]  /*187c0*/  CALL.REL.NOINC `($__internal_59_$__cuda_sm70_shflsync_up_p) ;  /* 0x0000042000007944 */ /* 0x008fea0003c00000 */
[----:B------:R-:W-:Y:S01]  /*187d0*/  MOV R2, R4 ;  /* 0x0000000400027202 */ /* 0x000fe20000000f00 */
[----:B------:R-:W-:Y:S05]  /*187e0*/  BRA `(.L_x_3629) ;  /* 0xffffe07000007947 */ /* 0x000fea000383ffff */
.L_x_3581:
[----:B------:R-:W-:Y:S02]  /*187f0*/  MOV R3, 0x2 ;  /* 0x0000000200037802 */ /* 0x000fe40000000f00 */
[----:B------:R-:W-:Y:S02]  /*18800*/  MOV R2, 0x18820 ;  /* 0x0001882000027802 */ /* 0x000fe40000000f00 */
[----:B---3--:R-:W-:Y:S05]  /*18810*/  CALL.REL.NOINC `($__internal_59_$__cuda_sm70_shflsync_up_p) ;  /* 0x000003d000007944 */ /* 0x008fea0003c00000 */
        /* <DEDUP_REMOVED lines=24> */
.L_x_3583:
[----:B------:R-:W-:Y:S02]  /*189a0*/  SEL R0, RZ, 0x1, P0 ;  /* 0x00000001ff007807 */ /* 0x000fe40000000000 */
[----:B------:R-:W-:Y:S02]  /*189b0*/  MOV R2, 0x189d0 ;  /* 0x000189d000027802 */ /* 0x000fe40000000f00 */
[----:B-1-3--:R-:W-:Y:S05]  /*189c0*/  CALL.REL.NOINC `($__internal_60_$__cuda_sm70_votesync_ballot) ;  /* 0x0000028000007944 */ /* 0x00afea0003c00000 */
[----:B------:R-:W-:Y:S05]  /*189d0*/  BRA `(.L_x_3631) ;  /* 0xffffe01000007947 */ /* 0x000fea000383ffff */
.L_x_3584:
[----:B------:R-:W-:Y:S01]  /*189e0*/  IMAD.MOV.U32 R3, RZ, RZ, R7 ;  /* 0x000000ffff037224 */ /* 0x000fe200078e0007 */
[----:B----4-:R-:W-:Y:S01]  /*189f0*/  MOV R202, R10 ;  /* 0x0000000a00ca7202 */ /* 0x010fe20000000f00 */
[----:B------:R-:W-:Y:S01]  /*18a00*/  IMAD.MOV.U32 R179, RZ, RZ, 0x1f ;  /* 0x0000001fffb37424 */ /* 0x000fe200078e00ff */
[----:B------:R-:W-:Y:S02]  /*18a10*/  MOV R2, 0x18a30 ;  /* 0x00018a3000027802 */ /* 0x000fe40000000f00 */
[----:B-123--:R-:W-:Y:S05]  /*18a20*/  CALL.REL.NOINC `($__internal_58_$__cuda_sm70_shflsync_idx_p) ;  /* 0x0000015000007944 */ /* 0x00efea0003c00000 */
[----:B------:R-:W-:Y:S01]  /*18a30*/  IMAD.MOV.U32 R7, RZ, RZ, R179 ;  /* 0x000000ffff077224 */ /* 0x000fe200078e00b3 */
[----:B------:R-:W-:Y:S01]  /*18a40*/  MOV R202, R10 ;  /* 0x0000000a00ca7202 */ /* 0x000fe20000000f00 */
[----:B------:R-:W-:Y:S01]  /*18a50*/  IMAD.MOV.U32 R3, RZ, RZ, R8 ;  /* 0x000000ffff037224 */ /* 0x000fe200078e0008 */
[----:B------:R-:W-:Y:S02]  /*18a60*/  MOV R179, 0x1f ;  /* 0x0000001f00b37802 */ /* 0x000fe40000000f00 */
[----:B------:R-:W-:-:S02]  /*18a70*/  MOV R2, 0x18a90 ;  /* 0x00018a9000027802 */ /* 0x000fc40000000f00 */
[----:B-1---5:R-:W-:Y:S05]  /*18a80*/  CALL.REL.NOINC `($__internal_58_$__cuda_sm70_shflsync_idx_p) ;  /* 0x000000f000007944 */ /* 0x022fea0003c00000 */
[----:B------:R-:W-:Y:S01]  /*18a90*/  MOV R5, R179 ;  /* 0x000000b300057202 */ /* 0x000fe20000000f00 */
[----:B-1---5:R-:W-:Y:S05]  /*18aa0*/  BRA `(.L_x_3632) ;  /* 0xffffdf8000007947 */ /* 0x022fea000383ffff */
.L_x_3587:
[----:B------:R-:W-:Y:S01]  /*18ab0*/  IMAD.MOV.U32 R3, RZ, RZ, R4 ;  /* 0x000000ffff037224 */ /* 0x000fe200078e0004 */
[----:B------:R-:W-:Y:S01]  /*18ac0*/  MOV R202, R0 ;  /* 0x0000000000ca7202 */ /* 0x000fe20000000f00 */
[----:B------:R-:W-:Y:S01]  /*18ad0*/  IMAD.MOV.U32 R179, RZ, RZ, 0x1f ;  /* 0x0000001fffb37424 */ /* 0x000fe200078e00ff */
[----:B------:R-:W-:-:S02]  /*18ae0*/  MOV R2, 0x18b00 ;  /* 0x00018b0000027802 */ /* 0x000fc40000000f00 */
[----:B-1-34-:R-:W-:Y:S05]  /*18af0*/  CALL.REL.NOINC `($__internal_58_$__cuda_sm70_shflsync_idx_p) ;  /* 0x0000008000007944 */ /* 0x01afea0003c00000 */
[----:B------:R-:W-:Y:S01]  /*18b00*/  MOV R11, R179 ;  /* 0x000000b3000b7202 */ /* 0x000fe20000000f00 */
[----:B-1---5:R-:W-:Y:S05]  /*18b10*/  BRA `(.L_x_3586) ;  /* 0xffffdf7000007947 */ /* 0x022fea000383ffff */
        .weak           $__internal_57_$__cuda_sm70_shflsync_bfly_p
        .type           $__internal_57_$__cuda_sm70_shflsync_bfly_p,@function
        .size           $__internal_57_$__cuda_sm70_shflsync_bfly_p,($__internal_58_$__cuda_sm70_shflsync_idx_p - $__internal_57_$__cuda_sm70_shflsync_bfly_p)
$__internal_57_$__cuda_sm70_shflsync_bfly_p:
[----:B------:R-:W-:Y:S02]  /*18b20*/  MOV R161, 0xffffffff ;  /* 0xffffffff00a17802 */ /* 0x000fe40000000f00 */
[----:B------:R-:W-:-:S02]  /*18b30*/  MOV R3, 0x1f ;  /* 0x0000001f00037802 */ /* 0x000fc40000000f00 */
[----:B------:R-:W-:Y:S04]  /*18b40*/  WARPSYNC R161 ;  /* 0x000000a100007348 */ /* 0x000fe80003800000 */
[----:B------:R1:W2:Y:S02]  /*18b50*/  SHFL.BFLY PT, R0, R132, R0, R3 ;  /* 0x0c00000084007389 */ /* 0x0002a400000e0003 */
[----:B-1----:R-:W-:-:S04]  /*18b60*/  MOV R3, 0x0 ;  /* 0x0000000000037802 */ /* 0x002fc80000000f00 */
[----:B--2---:R-:W-:Y:S05]  /*18b70*/  RET.REL.NODEC R2 `(_ZN7cutlass13device_kernelIN5flash19enable_sm80_to_sm89INS1_16FlashAttnFwdSm80INS1_25CollectiveMainloopFwdSm80ILi8ELi1ELb0EN4cute5tupleIJNS5_1CILi128EEENS7_ILi32EEENS7_ILi256EEEEEELi256ENS_10bfloat16_tEfNS_4arch4Sm80ELb0ELb0ELb0ELb1ELb1ELb1ELb1ELb1EEENS1_21CollectiveEpilogueFwdINS6_IJS8_SA_S9_EEENS6_IJNS7_ILi1EEESI_SI_EEESC_SE_Li256ELb1ELb1ELb1ELb0EEENS1_36VarlenDynamicPersistentTileSchedulerILi128ELi32ELi256ELi256ELb1ELb1ELb0ELb0ELb1ELb1EEEEEEEEEvNT_6ParamsE) ;  /* 0xfffe748002007950 */ /* 0x004fea0003c3ffff */
        .weak           $__internal_58_$__cuda_sm70_shflsync_idx_p
        .type           $__internal_58_$__cuda_sm70_shflsync_idx_p,@function
        .size           $__internal_58_$__cuda_sm70_shflsync_idx_p,($__internal_59_$__cuda_sm70_shflsync_up_p - $__internal_58_$__cuda_sm70_shflsync_idx_p)
$__internal_58_$__cuda_sm70_shflsync_idx_p:
[----:B------:R1:W-:Y:S02]  /*18b80*/  STL [R1+0x54], R0 ;  /* 0x0000540001007387 */ /* 0x0003e40000100800 */
[----:B-1----:R-:W-:-:S04]  /*18b90*/  MOV R0, 0xffffffff ;  /* 0xffffffff00007802 */ /* 0x002fc80000000f00 */
[----:B------:R-:W-:Y:S04]  /*18ba0*/  WARPSYNC R0 ;  /* 0x0000000000007348 */ /* 0x000fe80003800000 */
[----:B------:R1:W2:Y:S04]  /*18bb0*/  SHFL.IDX PT, R179, R3, R202, R179 ;  /* 0x000000ca03b37389 */ /* 0x0002a800000e00b3 */
[----:B-1----:R1:W5:Y:S01]  /*18bc0*/  LDL.LU R0, [R1+0x54] ;  /* 0x0000540001007983 */ /* 0x0023620000300800 */
[----:B------:R-:W-:-:S04]  /*18bd0*/  MOV R3, 0x0 ;  /* 0x0000000000037802 */ /* 0x000fc80000000f00 */
[----:B--2---:R-:W-:Y:S05]  /*18be0*/  RET.REL.NODEC R2 `(_ZN7cutlass13device_kernelIN5flash19enable_sm80_to_sm89INS1_16FlashAttnFwdSm80INS1_25CollectiveMainloopFwdSm80ILi8ELi1ELb0EN4cute5tupleIJNS5_1CILi128EEENS7_ILi32EEENS7_ILi256EEEEEELi256ENS_10bfloat16_tEfNS_4arch4Sm80ELb0ELb0ELb0ELb1ELb1ELb1ELb1ELb1EEENS1_21CollectiveEpilogueFwdINS6_IJS8_SA_S9_EEENS6_IJNS7_ILi1EEESI_SI_EEESC_SE_Li256ELb1ELb1ELb1ELb0EEENS1_36VarlenDynamicPersistentTileSchedulerILi128ELi32ELi256ELi256ELb1ELb1ELb0ELb0ELb1ELb1EEEEEEEEEvNT_6ParamsE) ;  /* 0xfffe741002007950 */ /* 0x004fea0003c3ffff */
        .weak           $__internal_59_$__cuda_sm70_shflsync_up_p
        .type           $__internal_59_$__cuda_sm70_shflsync_up_p,@function
        .size           $__internal_59_$__cuda_sm70_shflsync_up_p,($__internal_60_$__cuda_sm70_votesync_ballot - $__internal_59_$__cuda_sm70_shflsync_up_p)
$__internal_59_$__cuda_sm70_shflsync_up_p:
[----:B------:R-:W-:Y:S02]  /*18bf0*/  MOV R4, RZ ;  /* 0x000000ff00047202 */ /* 0x000fe40000000f00 */
[----:B------:R-:W-:-:S04]  /*18c00*/  MOV R10, 0xffffffff ;  /* 0xffffffff000a7802 */ /* 0x000fc80000000f00 */
[----:B------:R-:W-:Y:S04]  /*18c10*/  WARPSYNC R10 ;  /* 0x0000000a00007348 */ /* 0x000fe80003800000 */
[----:B------:R1:W2:Y:S02]  /*18c20*/  SHFL.UP PT, R4, R0, R3, R4 ;  /* 0x0400000300047389 */ /* 0x0002a400000e0004 */
[----:B-1----:R-:W-:-:S04]  /*18c30*/  MOV R3, 0x0 ;  /* 0x0000000000037802 */ /* 0x002fc80000000f00 */
[----:B--2---:R-:W-:Y:S05]  /*18c40*/  RET.REL.NODEC R2 `(_ZN7cutlass13device_kernelIN5flash19enable_sm80_to_sm89INS1_16FlashAttnFwdSm80INS1_25CollectiveMainloopFwdSm80ILi8ELi1ELb0EN4cute5tupleIJNS5_1CILi128EEENS7_ILi32EEENS7_ILi256EEEEEELi256ENS_10bfloat16_tEfNS_4arch4Sm80ELb0ELb0ELb0ELb1ELb1ELb1ELb1ELb1EEENS1_21CollectiveEpilogueFwdINS6_IJS8_SA_S9_EEENS6_IJNS7_ILi1EEESI_SI_EEESC_SE_Li256ELb1ELb1ELb1ELb0EEENS1_36VarlenDynamicPersistentTileSchedulerILi128ELi32ELi256ELi256ELb1ELb1ELb0ELb0ELb1ELb1EEEEEEEEEvNT_6ParamsE) ;  /* 0xfffe73b002007950 */ /* 0x004fea0003c3ffff */
        .weak           $__internal_60_$__cuda_sm70_votesync_ballot
        .type           $__internal_60_$__cuda_sm70_votesync_ballot,@function
        .size           $__internal_60_$__cuda_sm70_votesync_ballot,(.L_x_6564 - $__internal_60_$__cuda_sm70_votesync_ballot)
$__internal_60_$__cuda_sm70_votesync_ballot:
[----:B------:R-:W-:Y:S01]  /*18c50*/  ISETP.NE.U32.AND P0, PT, R0, 0x1, PT ;  /* 0x000000010000780c */ /* 0x000fe20003f05070 */
[----:B------:R-:W-:-:S04]  /*18c60*/  IMAD.MOV.U32 R3, RZ, RZ, -0x1 ;  /* 0xffffffffff037424 */ /* 0x000fc800078e00ff */
[----:B------:R-:W-:Y:S08]  /*18c70*/  WARPSYNC R3 ;  /* 0x0000000300007348 */ /* 0x000ff00003800000 */
[----:B------:R-:W-:-:S04]  /*18c80*/  VOTE.ANY R0, PT, !P0 ;  /* 0x0000000000007806 */ /* 0x000fc800040e0100 */
[----:B------:R-:W-:Y:S01]  /*18c90*/  LOP3.LUT R0, R0, R3, RZ, 0xc0, !PT ;  /* 0x0000000300007212 */ /* 0x000fe200078ec0ff */
[----:B------:R-:W-:-:S04]  /*18ca0*/  IMAD.MOV.U32 R3, RZ, RZ, 0x0 ;  /* 0x00000000ff037424 */ /* 0x000fc800078e00ff */
[----:B------:R-:W-:Y:S05]  /*18cb0*/  RET.REL.NODEC R2 `(_ZN7cutlass13device_kernelIN5flash19enable_sm80_to_sm89INS1_16FlashAttnFwdSm80INS1_25CollectiveMainloopFwdSm80ILi8ELi1ELb0EN4cute5tupleIJNS5_1CILi128EEENS7_ILi32EEENS7_ILi256EEEEEELi256ENS_10bfloat16_tEfNS_4arch4Sm80ELb0ELb0ELb0ELb1ELb1ELb1ELb1ELb1EEENS1_21CollectiveEpilogueFwdINS6_IJS8_SA_S9_EEENS6_IJNS7_ILi1EEESI_SI_EEESC_SE_Li256ELb1ELb1ELb1ELb0EEENS1_36VarlenDynamicPersistentTileSchedulerILi128ELi32ELi256ELi256ELb1ELb1ELb0ELb0ELb1ELb1EEEEEEEEEvNT_6ParamsE) ;  /* 0xfffe734002007950 */ /* 0x000fea0003c3ffff */
.L_x_3633:
        /* <DEDUP_REMOVED lines=12> */
.L_x_6564:


//--------------------- .text._ZN7cutlass13device_kernelIN5flash19enable_sm80_to_sm89INS1_16FlashAttnFwdSm80INS1_25CollectiveMainloopFwdSm80ILi8ELi1ELb1EN4cute5tupleIJNS5_1CILi128EEENS7_ILi48EEENS7_ILi256EEEEEELi256ENS_10bfloat16_tEfNS_4arch4Sm80ELb0ELb1ELb0ELb0ELb1ELb0ELb1ELb1EEENS1_21CollectiveEpilogueFwdINS6_IJS8_SA_S9_EEENS6_IJNS7_ILi1EEESI_SI_EEESC_SE_Li256ELb0ELb1ELb1ELb0EEENS1_19SingleTileSchedulerILb0ELb1ELb1ELi128EEEEEEEEEvNT_6ParamsE --------------------------
	.section	.text._ZN7cutlass13device_kernelIN5flash19enable_sm80_to_sm89INS1_16FlashAttnFwdSm80INS1_25CollectiveMainloopFwdSm80ILi8ELi1ELb1EN4cute5tupleIJNS5_1CILi128EEENS7_ILi48EEENS7_ILi256EEEEEELi256ENS_10bfloat16_tEfNS_4arch4Sm80ELb0ELb1ELb0ELb0ELb1ELb0ELb1ELb1EEENS1_21CollectiveEpilogueFwdINS6_IJS8_SA_S9_EEENS6_IJNS7_ILi1EEESI_SI_EEESC_SE_Li256ELb0ELb1ELb1ELb0EEENS1_19SingleTileSchedulerILb0ELb1ELb1ELi128EEEEEEEEEvNT_6ParamsE,"ax",@progbits
	.sectioninfo	@"SHI_REGISTERS=255"
	.align	128
.text._ZN7cutlass13device_kernelIN5flash19enable_sm80_to_sm89INS1_16FlashAttnFwdSm80INS1_25CollectiveMainloopFwdSm80ILi8ELi1ELb1EN4cute5tupleIJNS5_1CILi128EEENS7_ILi48EEENS7_ILi256EEEEEELi256ENS_10bfloat16_tEfNS_4arch4Sm80ELb0ELb1ELb0ELb0ELb1ELb0ELb1ELb1EEENS1_21CollectiveEpilogueFwdINS6_IJS8_SA_S9_EEENS6_IJNS7_ILi1EEESI_SI_EEESC_SE_Li256ELb0ELb1ELb1ELb0EEENS1_19SingleTileSchedulerILb0ELb1ELb1ELi128EEEEEEEEEvNT_6ParamsE:
        .type           _ZN7cutlass13device_kernelIN5flash19enable_sm80_to_sm89INS1_16FlashAttnFwdSm80INS1_25CollectiveMainloopFwdSm80ILi8ELi1ELb1EN4cute5tupleIJNS5_1CILi128EEENS7_ILi48EEENS7_ILi256EEEEEELi256ENS_10bfloat16_tEfNS_4arch4Sm80ELb0ELb1ELb0ELb0ELb1ELb0ELb1ELb1EEENS1_21CollectiveEpilogueFwdINS6_IJS8_SA_S9_EEENS6_IJNS7_ILi1EEESI_SI_EEESC_SE_Li256ELb0ELb1ELb1ELb0EEENS1_19SingleTileSchedulerILb0ELb1ELb1ELi128EEEEEEEEEvNT_6ParamsE,@function
        .size           _ZN7cutlass13device_kernelIN5flash19enable_sm80_to_sm89INS1_16FlashAttnFwdSm80INS1_25CollectiveMainloopFwdSm80ILi8ELi1ELb1EN4cute5tupleIJNS5_1CILi128EEENS7_ILi48EEENS7_ILi256EEEEEELi256ENS_10bfloat16_tEfNS_4arch4Sm80ELb0ELb1ELb0ELb0ELb1ELb0ELb1ELb1EEENS1_21CollectiveEpilogueFwdINS6_IJS8_SA_S9_EEENS6_IJNS7_ILi1EEESI_SI_EEESC_SE_Li256ELb0ELb1ELb1ELb0EEENS1_19SingleTileSchedulerILb0ELb1ELb1ELi128EEEEEEEEEvNT_6ParamsE,(.L_x_6569 - _ZN7cutlass13device_kernelIN5flash19enable_sm80_to_sm89INS1_16FlashAttnFwdSm80INS1_25CollectiveMainloopFwdSm80ILi8ELi1ELb1EN4cute5tupleIJNS5_1CILi128EEENS7_ILi48EEENS7_ILi256EEEEEELi256ENS_10bfloat16_tEfNS_4arch4Sm80ELb0ELb1ELb0ELb0ELb1ELb0ELb1ELb1EEENS1_21CollectiveEpilogueFwdINS6_IJS8_SA_S9_EEENS6_IJNS7_ILi1EEESI_SI_EEESC_SE_Li256ELb0ELb1ELb1ELb0EEENS1_19SingleTileSchedulerILb0ELb1ELb1ELi128EEEEEEEEEvNT_6ParamsE)
        .other          _ZN7cutlass13device_kernelIN5flash19enable_sm80_to_sm89INS1_16FlashAttnFwdSm80INS1_25CollectiveMainloopFwdSm80ILi8ELi1ELb1EN4cute5tupleIJNS5_1CILi128EEENS7_ILi48EEENS7_ILi256EEEEEELi256ENS_10bfloat16_tEfNS_4arch4Sm80ELb0ELb1ELb0ELb0ELb1ELb0ELb1ELb1EEENS1_21CollectiveEpilogueFwdINS6_IJS8_SA_S9_EEENS6_IJNS7_ILi1EEESI_SI_EEESC_SE_Li256ELb0ELb1ELb1ELb0EEENS1_19SingleTileSchedulerILb0ELb1ELb1ELi128EEEEEEEEEvNT_6ParamsE,@"STO_CUDA_ENTRY STV_DEFAULT"
_ZN7cutlass13device_kernelIN5flash19enable_sm80_to_sm89INS1_16FlashAttnFwdSm80INS1_25CollectiveMainloopFwdSm80ILi8ELi1ELb1EN4cute5tupleIJNS5_1CILi128EEENS7_ILi48EEENS7_ILi256EEEEEELi256ENS_10bfloat16_tEfNS_4arch4Sm80ELb0ELb1ELb0ELb0ELb1ELb0ELb1ELb1EEENS1_21CollectiveEpilogueFwdINS6_IJS8_SA_S9_EEENS6_IJNS7_ILi1EEESI_SI_EEESC_SE_Li256ELb0ELb1ELb1ELb0EEENS1_19SingleTileSchedulerILb0ELb1ELb1ELi128EEEEEEEEEvNT_6ParamsE:
        /* <DEDUP_REMOVED lines=18> */
.L_x_3634:
[----:B------:R-:W-:Y:S02]  /*0120*/  ULDC.64 UR4, c[0x0][0x550] ;  /* 0x0001540000047ab9 */ /* 0x000fe40000000a00 */
[----:B------:R-:W-:Y:S02]  /*0130*/  UISETP.NE.AND UP0, UPT, UR4, 0x1, UPT ;  /* 0x000000010400788c */ /* 0x000fe4000bf05270 */
[----:B------:R-:W-:-:S02]  /*0140*/  UIMAD.WIDE.U32 UR8, UR6, UR5, URZ ;  /* 0x00000005060872a5 */ /* 0x000fc4000f8e003f */
[----:B------:R-:W-:Y:S02]  /*0150*/  ULDC UR4, c[0x0][0x558] ;  /* 0x0001560000047ab9 */ /* 0x000fe40000000800 */
[----:B------:R-:W-:-:S05]  /*0160*/  UMOV UR11, UR6 ;  /* 0x00000006000b7c82 */ /* 0x000fca0008000000 */
[----:B------:R-:W-:-:S03]  /*0170*/  @UP0 USHF.R.U32.HI UR11, URZ, UR4, UR9 ;  /* 0x000000043f0b0299 */ /* 0x000fc60008011609 */
.L_x_3635:
        /* <DEDUP_REMOVED lines=54> */
.L_x_3637:
[----:B------:R-:W-:Y:S02]  /*04e0*/  ULDC UR4, c[0x0][0x32c] ;  /* 0x0000cb0000047ab9 */ /* 0x000fe40000000800 */
[----:B------:R-:W-:-:S03]  /*04f0*/  UISETP.NE.AND UP0, UPT, UR14, UR4, UPT ;  /* 0x000000040e00728c */ /* 0x000fc6000bf05270 */
[----:B------:R-:W-:Y:S02]  /*0500*/  ULDC.64 UR4, c[0x0][0x330] ;  /* 0x0000cc0000047ab9 */ /* 0x000fe40000000a00 */
[----:B------:R-:W-:-:S07]  /*0510*/  UIMAD.WIDE.U32 UR18, UR16, UR4, URZ ;  /* 0x00000004101272a5 */ /* 0x000fce000f8e003f */
[----:B------:R-:W-:Y:S02]  /*0520*/  @UP0 UMOV UR17, UR19 ;  /* 0x0000001300110c82 */ /* 0x000fe40008000000 */
[----:B------:R-:W-:Y:S02]  /*0530*/  @UP0 USHF.R.U32.HI UR16, URZ, UR5, UR17 ;  /* 0x000000053f100299 */ /* 0x000fe40008011611 */
.L_x_3638:
[----:B------:R-:W-:Y:S02]  /*0540*/  ULDC UR4, c[0x0][0x32c] ;  /* 0x0000cb0000047ab9 */ /* 0x000fe40000000800 */
[----:B------:R-:W-:-:S04]  /*0550*/  UIMAD UR4, UR16, UR4, UR4 ;  /* 0x00000004100472a4 */ /* 0x000fc8000f8e0204 */
[----:B------:R-:W-:-:S04]  /*0560*/  UISETP.LT.AND UP0, UPT, UR8, UR4, UPT ;  /* 0x000000040800728c */ /* 0x000fc8000bf01270 */
[----:B------:R-:W-:Y:S02]  /*0570*/  USEL UR8, UR8, UR4, UP0 ;  /* 0x0000000408087287 */ /* 0x000fe40008000000 */
.L_x_3636:
        /* <DEDUP_REMOVED lines=36> */
.L_x_3640:
[----:B------:R-:W-:Y:S02]  /*07c0*/  ULDC UR4, c[0x0][0x32c] ;  /* 0x0000cb0000047ab9 */ /* 0x000fe40000000800 */
[----:B------:R-:W-:-:S03]  /*07d0*/  UISETP.NE.AND UP0, UPT, UR4, 0x1, UPT ;  /* 0x000000010400788c */ /* 0x000fc6000bf05270 */
[----:B------:R-:W-:Y:S02]  /*07e0*/  ULDC.64 UR4, c[0x0][0x330] ;  /* 0x0000cc0000047ab9 */ /* 0x000fe40000000a00 */
[----:B------:R-:W-:-:S06]  /*07f0*/  UIMAD.WIDE.U32 UR16, UR14, UR4, URZ ;  /* 0x000000040e1072a5 */ /* 0x000fcc000f8e003f */
[----:B------:R-:W-:Y:S02]  /*0800*/  @UP0 USHF.R.U32.HI UR14, URZ, UR5, UR17 ;  /* 0x000000053f0e0299 */ /* 0x000fe40008011611 */
.L_x_3641:
[----:B------:R-:W-:Y:S02]  /*0810*/  ULDC UR4, c[0x0][0x32c] ;  /* 0x0000cb0000047ab9 */ /* 0x000fe40000000800 */
[----:B------:R-:W-:-:S04]  /*0820*/  UIMAD UR4, UR14, UR4, URZ ;  /* 0x000000040e0472a4 */ /* 0x000fc8000f8e023f */
[----:B------:R-:W-:-:S04]  /*0830*/  UISETP.LT.AND UP0, UPT, UR8, UR4, UPT ;  /* 0x000000040800728c */ /* 0x000fc8000bf01270 */
[----:B------:R-:W-:-:S04]  /*0840*/  USEL UR8, UR8, UR4, !UP0 ;  /* 0x0000000408087287 */ /* 0x000fc8000c000000 */
.L_x_3639:
        /* <DEDUP_REMOVED lines=13> */
[----:B-1----:R-:W-:Y:S01]  /*0920*/  IMAD.U32 R2, RZ, RZ, UR5 ;  /* 0x00000005ff027e24 */ /* 0x002fe2000f8e00ff */
[----:B------:R-:W-:Y:S02]  /*0930*/  UIADD3 UR18, UR5, -0x1, UR24 ;  /* 0xffffffff05127890 */ /* 0x000fe4000fffe018 */
[----:B------:R-:W-:Y:S02]  /*0940*/  UMOV UR20, URZ ;  /* 0x0000003f00147c82 */ /* 0x000fe40008000000 */
[-C--:B------:R-:W-:Y:S01]  /*0950*/  IABS R0, R2.reuse ;  /* 0x0000000200007213 */ /* 0x080fe20000000000 */
[----:B------:R-:W-:Y:S01]  /*0960*/  UIADD3 UR18, -UR8, UR18, URZ ;  /* 0x0000001208127290 */ /* 0x000fe2000fffe13f */
[----:B------:R-:W-:Y:S02]  /*0970*/  IABS R2, R2 ;  /* 0x0000000200027213 */ /* 0x000fe40000000000 */
[----:B------:R-:W1:Y:S02]  /*0980*/  R2UR UR17, R0 ;  /* 0x00000000001173c2 */ /* 0x000e6400000e0000 */
[----:B-1----:R-:W1:Y:S08]  /*0990*/  I2F.RP R0, UR17 ;  /* 0x0000001100007d06 */ /* 0x002e700008209400 */
[----:B-1----:R-:W1:Y:S02]  /*09a0*/  MUFU.RCP R0, R0 ;  /* 0x0000000000007308 */ /* 0x002e640000001000 */
[----:B-1----:R-:W-:-:S06]  /*09b0*/  IADD3 R0, R0, 0xffffffe, RZ ;  /* 0x0ffffffe00007810 */ /* 0x002fcc0007ffe0ff */
[----:B------:R-:W1:Y:S02]  /*09c0*/  F2I.FTZ.U32.TRUNC.NTZ R0, R0 ;  /* 0x0000000000007305 */ /* 0x000e64000021f000 */
[----:B-1----:R1:W3:Y:S02]  /*09d0*/  R2UR UR21, R0 ;  /* 0x00000000001573c2 */ /* 0x0022e400000e0000 */
[----:B-1----:R-:W-:Y:S01]  /*09e0*/  IMAD.U32 R0, RZ, RZ, UR18 ;  /* 0x00000012ff007e24 */ /* 0x002fe2000f8e00ff */
[----:B---3--:R-:W-:Y:S02]  /*09f0*/  UIADD3 UR4, URZ, -UR21, URZ ;  /* 0x800000153f047290 */ /* 0x008fe4000fffe03f */
[----:B------:R-:W-:Y:S02]  /*0a00*/  ULOP3.LUT UR18, UR18, UR5, URZ, 0x3c, !UPT ;  /* 0x0000000512127292 */ /* 0x000fe4000f8e3c3f */
[----:B------:R-:W-:Y:S01]  /*0a10*/  IABS R0, R0 ;  /* 0x0000000000007213 */ /* 0x000fe20000000000 */
[----:B------:R-:W-:-:S04]  /*0a20*/  UIMAD UR4, UR4, UR17, URZ ;  /* 0x00000011040472a4 */ /* 0x000fc8000f8e023f */
[----:B------:R-:W-:Y:S01]  /*0a30*/  IMAD.MOV.U32 R3, RZ, RZ, R0 ;  /* 0x000000ffff037224 */ /* 0x000fe200078e0000 */
[----:B------:R-:W-:Y:S01]  /*0a40*/  UIMAD.WIDE.U32 UR20, UR21, UR4, UR20 ;  /* 0x00000004151472a5 */ /* 0x000fe2000f8e0014 */
[----:B------:R-:W-:Y:S02]  /*0a50*/  IMAD.MOV R0, RZ, RZ, -R2 ;  /* 0x000000ffff007224 */ /* 0x000fe400078e0a02 */
[----:B------:R-:W1:Y:S04]  /*0a60*/  R2UR UR16, R3 ;  /* 0x00000000031073c2 */ /* 0x000e6800000e0000 */
[----:B------:R-:W-:-:S04]  /*0a70*/  UMOV UR19, UR21 ;  /* 0x0000001500137c82 */ /* 0x000fc80008000000 */
[----:B------:R-:W3:Y:S01]  /*0a80*/  R2UR UR14, R0 ;  /* 0x00000000000e73c2 */ /* 0x000ee200000e0000 */
        /* <DEDUP_REMOVED lines=13> */
.L_x_3642:
[----:B------:R-:W-:Y:S01]  /*0b60*/  ULOP3.LUT UR7, UR7, 0xffff, URZ, 0xc0, !UPT ;  /* 0x0000ffff07077892 */ /* 0x000fe2000f8ec03f */
[----:B------:R-:W-:Y:S01]  /*0b70*/  PLOP3.LUT P2, PT, PT, PT, PT, 0x80, 0x0 ;  /* 0x000000000000781c */ /* 0x000fe20003f4f070 */
[----:B------:R-:W-:Y:S01]  /*0b80*/  CS2R R14, SRZ ;  /* 0x00000000000e7805 */ /* 0x000fe2000001ff00 */
[----:B------:R-:W-:Y:S01]  /*0b90*/  CS2R R130, SRZ ;  /* 0x0000000000827805 */ /* 0x000fe2000001ff00 */
[----:B------:R-:W-:Y:S01]  /*0ba0*/  UIMAD UR8, UR7, UR4, UR8 ;  /* 0x00000004070872a4 */ /* 0x000fe2000f8e0208 */
        /* <DEDUP_REMOVED lines=79> */
[----:B------:R-:W-:Y:S01]  /*10a0*/  SHF.R.S32.HI R66, RZ, 0x1f, R132 ;  /* 0x0000001fff427819 */ /* 0x000fe20000011484 */
[----:B------:R-:W-:Y:S02]  /*10b0*/  UMOV UR14, 0x30 ;  /* 0x00000030000e7882 */ /* 0x000fe40000000000 */
[----:B------:R-:W-:Y:S01]  /*10c0*/  UIMAD UR17, UR24, UR14, -0x30 ;  /* 0xffffffd0181174a4 */ /* 0x000fe2000f8e020e */
[----:B------:R-:W3:Y:S01]  /*10d0*/  @P0 LDG.E R2, [R2.64] ;  /* 0x0000001602020981 */ /* 0x000ee2000c1e1900 */
[----:B------:R-:W-:Y:S01]  /*10e0*/  IMAD.MOV.U32 R4, RZ, RZ, c[0x0][0x2b8] ;  /* 0x0000ae00ff047624 */ /* 0x000fe200078e00ff */
[----:B------:R-:W-:Y:S01]  /*10f0*/  ULDC.64 UR4, c[0x0][0x2b0] ;  /* 0x0000ac0000047ab9 */ /* 0x000fe20000000a00 */
[----:B------:R-:W-:Y:S01]  /*1100*/  IMAD.MOV.U32 R22, RZ, RZ, RZ ;  /* 0x000000ffff167224 */ /* 0x000fe200078e00ff */
[----:B------:R-:W-:Y:S02]  /*1110*/  BAR.SYNC.DEFER_BLOCKING 0x0 ;  /* 0x0000000000007b1d */ /* 0x000fe40000010000 */
[----:B------:R-:W-:Y:S01]  /*1120*/  ISETP.NE.AND P1, PT, R4, 0x1, PT ;  /* 0x000000010400780c */ /* 0x000fe20003f25270 */
[----:B------:R-:W-:-:S03]  /*1130*/  USHF.R.S32.HI UR19, URZ, 0x1f, UR15 ;  /* 0x0000001f3f137899 */ /* 0x000fc6000801140f */
        /* <DEDUP_REMOVED lines=14> */
[C---:B------:R-:W-:Y:S01]  /*1220*/  IADD3 R0, R31.reuse, UR17, RZ ;  /* 0x000000111f007c10 */ /* 0x040fe2000fffe0ff */
[----:B------:R-:W-:Y:S01]  /*1230*/  UIMAD UR18, UR16, UR4, URZ ;  /* 0x00000004101272a4 */ /* 0x000fe2000f8e023f */
[----:B------:R-:W-:Y:S01]  /*1240*/  IADD3 R5, R31, UR26, RZ ;  /* 0x0000001a1f057c10 */ /* 0x000fe2000fffe0ff */
[----:B------:R-:W-:Y:S01]  /*1250*/  UIMAD.WIDE.U32 UR28, UR11, UR4, URZ ;  /* 0x000000040b1c72a5 */ /* 0x000fe2000f8e003f */
[C---:B------:R-:W-:Y:S01]  /*1260*/  ISETP.GE.AND P0, PT, R0.reuse, UR9, PT ;  /* 0x0000000900007c0c */ /* 0x040fe2000bf06270 */
[----:B------:R-:W-:Y:S01]  /*1270*/  IMAD.SHL.U32 R39, R19, 0x8, RZ ;  /* 0x0000000813277824 */ /* 0x000fe200078e00ff */
[----:B--2---:R-:W-:Y:S01]  /*1280*/  IADD3 R10, R0, UR10, RZ ;  /* 0x0000000a000a7c10 */ /* 0x004fe2000fffe0ff */
[----:B------:R-:W-:Y:S01]  /*1290*/  UIMAD UR27, UR24, -0x30, UR14 ;  /* 0xffffffd0181b78a4 */ /* 0x000fe2000f8e020e */
        /* <DEDUP_REMOVED lines=13> */
[--C-:B------:R-:W-:Y:S01]  /*1370*/  IMAD.MOV.U32 R4, RZ, RZ, R5.reuse ;  /* 0x000000ffff047224 */ /* 0x100fe200078e0005 */
[----:B------:R-:W-:Y:S01]  /*1380*/  ULDC.64 UR4, c[0x0][0x1c0] ;  /* 0x0000700000047ab9 */ /* 0x000fe20000000a00 */
[----:B------:R-:W-:Y:S01]  /*1390*/  IADD3 R30, R39, 0x40, RZ ;  /* 0x00000040271e7810 */ /* 0x000fe20007ffe0ff */
[----:B------:R-:W-:Y:S01]  /*13a0*/  UIADD3 UR29, UR29, UR18, URZ ;  /* 0x000000121d1d7290 */ /* 0x000fe2000fffe03f */
[----:B------:R-:W-:Y:S01]  /*13b0*/  IADD3 R17, R21, UR26, RZ ;  /* 0x0000001a15117c10 */ /* 0x000fe2000fffe0ff */
[----:B------:R-:W-:Y:S01]  /*13c0*/  UIMAD UR19, UR19, UR4, URZ ;  /* 0x00000004131372a4 */ /* 0x000fe2000f8e023f */
[C---:B------:R-:W-:Y:S01]  /*13d0*/  IADD3 R29, R39.reuse, 0x80, RZ ;  /* 0x00000080271d7810 */ /* 0x040fe20007ffe0ff */
[----:B------:R-:W-:Y:S01]  /*13e0*/  UIMAD.WIDE.U32 UR28, UR15, UR4, UR28 ;  /* 0x000000040f1c72a5 */ /* 0x000fe2000f8e001c */
[----:B------:R-:W-:Y:S01]  /*13f0*/  ISETP.GE.AND P3, PT, R39, c[0x0][0x198], PT ;  /* 0x0000660027007a0c */ /* 0x000fe20003f66270 */
[----:B------:R-:W-:Y:S01]  /*1400*/  UIMAD UR5, UR15, UR5, UR19 ;  /* 0x000000050f0572a4 */ /* 0x000fe2000f8e0213 */
[----:B------:R-:W-:Y:S01]  /*1410*/  @P1 IMAD.HI.U32 R0, R5, c[0x0][0x2c8], RZ ;  /* 0x0000b20005001a27 */ /* 0x000fe200078e00ff */
[----:B------:R-:W-:Y:S01]  /*1420*/  IADD3 R28, R39, 0xc0, RZ ;  /* 0x000000c0271c7810 */ /* 0x000fe20007ffe0ff */
[----:B------:R-:W-:Y:S01]  /*1430*/  ULDC UR15, c[0x0][0x168] ;  /* 0x00005a00000f7ab9 */ /* 0x000fe20000000800 */
[----:B------:R-:W-:Y:S01]  /*1440*/  ISETP.GE.AND P4, PT, R30, c[0x0][0x198], PT ;  /* 0x000066001e007a0c */ /* 0x000fe20003f86270 */
[----:B------:R-:W-:Y:S01]  /*1450*/  UIADD3 UR5, UR29, UR5, URZ ;  /* 0x000000051d057290 */ /* 0x000fe2000fffe03f */
[----:B------:R-:W-:Y:S01]  /*1460*/  @P0 SHF.R.U32.HI R4, RZ, c[0x0][0x2cc], R0 ;  /* 0x0000b300ff040a19 */ /* 0x000fe20000011600 */
[----:B------:R-:W-:Y:S01]  /*1470*/  UIMAD UR15, UR6, UR15, URZ ;  /* 0x0000000f060f72a4 */ /* 0x000fe2000f8e023f */
[----:B------:R-:W-:Y:S01]  /*1480*/  SHF.R.S32.HI R8, RZ, 0x1f, R28 ;  /* 0x0000001fff087819 */ /* 0x000fe2000001141c */
[----:B------:R-:W-:Y:S01]  /*1490*/  BSSY B0, `(.L_x_3644) ;  /* 0x0000135000007945 */ /* 0x000fe20003800000 */
[--C-:B------:R-:W-:Y:S01]  /*14a0*/  SHF.R.S32.HI R6, RZ, 0x1f, R4.reuse ;  /* 0x0000001fff067819 */ /* 0x100fe20000011404 */
[----:B------:R-:W-:Y:S01]  /*14b0*/  IMAD.MOV R0, RZ, RZ, -R4 ;  /* 0x000000ffff007224 */ /* 0x000fe200078e0a04 */
[----:B------:R-:W-:Y:S01]  /*14c0*/  ISETP.GE.AND P5, PT, R29, c[0x0][0x198], PT ;  /* 0x000066001d007a0c */ /* 0x000fe20003fa6270 */
[----:B-1----:R-:W-:Y:S01]  /*14d0*/  IMAD.U32 R3, RZ, RZ, UR29 ;  /* 0x0000001dff037e24 */ /* 0x002fe2000f8e00ff */
[----:B------:R-:W-:Y:S01]  /*14e0*/  LEA.HI R8, R8, R28, RZ, 0x3 ;  /* 0x0000001c08087211 */ /* 0x000fe200078f18ff */
[----:B------:R-:W-:Y:S01]  /*14f0*/  IMAD.U32 R2, RZ, RZ, UR28 ;  /* 0x0000001cff027e24 */ /* 0x000fe2000f8e00ff */
[----:B------:R-:W-:Y:S01]  /*1500*/  ISETP.GE.AND P6, PT, R28, c[0x0][0x198], PT ;  /* 0x000066001c007a0c */ /* 0x000fe20003fc6270 */
[----:B------:R-:W-:Y:S01]  /*1510*/  IMAD.U32 R3, RZ, RZ, UR5 ;  /* 0x00000005ff037e24 */ /* 0x000fe2000f8e00ff */
[----:B------:R-:W-:Y:S01]  /*1520*/  LOP3.LUT R36, R8, 0xfffffff8, RZ, 0xc0, !PT ;  /* 0xfffffff808247812 */ /* 0x000fe200078ec0ff */
[----:B------:R-:W-:Y:S01]  /*1530*/  IMAD R0, R0, c[0x0][0x2c4], R5 ;  /* 0x0000b10000007a24 */ /* 0x000fe200078e0205 */
[----:B------:R-:W-:Y:S01]  /*1540*/  ULDC.64 UR4, c[0x0][0x1e8] ;  /* 0x00007a0000047ab9 */ /* 0x000fe20000000a00 */
[----:B------:R-:W-:Y:S01]  /*1550*/  IMAD R6, R6, c[0x0][0x1b0], RZ ;  /* 0x00006c0006067a24 */ /* 0x000fe200078e02ff */
[----:B------:R-:W-:Y:S01]  /*1560*/  UIMAD UR6, UR16, UR4, URZ ;  /* 0x00000004100672a4 */ /* 0x000fe2000f8e023f */
[----:B------:R-:W-:Y:S01]  /*1570*/  IMAD.WIDE.U32 R2, R4, c[0x0][0x1b0], R2 ;  /* 0x00006c0004027a25 */ /* 0x000fe200078e0002 */
[----:B------:R-:W-:Y:S01]  /*1580*/  SHF.R.S32.HI R5, RZ, 0x1f, R0 ;  /* 0x0000001fff057819 */ /* 0x000fe20000011400 */
[----:B------:R-:W-:Y:S01]  /*1590*/  UIMAD.WIDE.U32 UR18, UR11, UR4, URZ ;  /* 0x000000040b1272a5 */ /* 0x000fe2000f8e003f */
[----:B------:R-:W-:Y:S01]  /*15a0*/  LEA.HI R65, R66, R132, RZ, 0x5 ;  /* 0x0000008442417211 */ /* 0x000fe200078f28ff */
[----:B------:R-:W-:Y:S01]  /*15b0*/  IMAD R4, R4, c[0x0][0x1b4], R6 ;  /* 0x00006d0004047a24 */ /* 0x000fe200078e0206 */
[----:B------:R-:W-:-:S02]  /*15c0*/  UIMAD UR6, UR11, UR5, UR6 ;  /* 0x000000050b0672a4 */ /* 0x000fc4000f8e0206 */
[----:B------:R-:W-:Y:S01]  /*15d0*/  UIADD3 UR28, UR27, UR9, URZ ;  /* 0x000000091b1c7290 */ /* 0x000fe2000fffe03f */
[----:B------:R-:W-:Y:S01]  /*15e0*/  IMAD.IADD R3, R3, 0x1, R4 ;  /* 0x0000000103037824 */ /* 0x000fe200078e0204 */
[----:B------:R-:W-:Y:S01]  /*15f0*/  UIADD3 UR6, UR19, UR6, URZ ;  /* 0x0000000613067290 */ /* 0x000fe2000fffe03f */
[----:B------:R-:W-:Y:S01]  /*1600*/  IMAD R4, R5, c[0x0][0x1a8], RZ ;  /* 0x00006a0005047a24 */ /* 0x000fe200078e02ff */
[----:B------:R-:W-:Y:S01]  /*1610*/  UISETP.LT.AND UP0, UPT, UR28, 0x30, UPT ;  /* 0x000000301c00788c */ /* 0x000fe2000bf01270 */
[----:B------:R-:W-:Y:S01]  /*1620*/  IMAD.SHL.U32 R5, R21, 0x40, RZ ;  /* 0x0000004015057824 */ /* 0x000fe200078e00ff */
[----:B------:R-:W-:Y:S01]  /*1630*/  SHF.R.S32.HI R64, RZ, 0x5, R65 ;  /* 0x00000005ff407819 */ /* 0x000fe20000011441 */
[C---:B------:R-:W-:Y:S01]  /*1640*/  IMAD R4, R0.reuse, c[0x0][0x1ac], R4 ;  /* 0x00006b0000047a24 */ /* 0x040fe200078e0204 */
[----:B------:R-:W-:Y:S01]  /*1650*/  USEL UR4, UR28, 0x30, UP0 ;  /* 0x000000301c047887 */ /* 0x000fe20008000000 */
[----:B------:R-:W-:Y:S01]  /*1660*/  IMAD.WIDE.U32 R2, R0, c[0x0][0x1a8], R2 ;  /* 0x00006a0000027a25 */ /* 0x000fe200078e0002 */
[----:B------:R-:W-:-:S03]  /*1670*/  LOP3.LUT R0, R5, 0x1c0, RZ, 0xc0, !PT ;  /* 0x000001c005007812 */ /* 0x000fc600078ec0ff */
[----:B------:R-:W-:Y:S01]  /*1680*/  IMAD.IADD R3, R3, 0x1, R4 ;  /* 0x0000000103037824 */ /* 0x000fe200078e0204 */
[C---:B------:R-:W-:Y:S02]  /*1690*/  LEA R14, P0, R2.reuse, c[0x0][0x160], 0x1 ;  /* 0x00005800020e7a11 */ /* 0x040fe400078008ff */
[----:B------:R-:W-:Y:S02]  /*16a0*/  SHF.R.U32.HI R4, RZ, 0x3, R0 ;  /* 0x00000003ff047819 */ /* 0x000fe40000011600 */
[----:B------:R-:W-:Y:S02]  /*16b0*/  LEA.HI.X R15, R2, c[0x0][0x164], R3, 0x1, P0 ;  /* 0x00005900020f7a11 */ /* 0x000fe400000f0c03 */
[----:B------:R-:W-:Y:S02]  /*16c0*/  LOP3.LUT R0, R0, 0x38, R39, 0xf8, !PT ;  /* 0x0000003800007812 */ /* 0x000fe400078ef827 */
[----:B------:R-:W-:Y:S01]  /*16d0*/  LEA.HI R2, R66, R132, RZ, 0x6 ;  /* 0x0000008442027211 */ /* 0x000fe200078f30ff */
[----:B------:R-:W-:Y:S01]  /*16e0*/  SHFL.IDX PT, R3, R15, RZ, 0x181f ;  /* 0x00181fff0f037589 */ /* 0x000fe200000e0000 */
[----:B------:R-:W-:-:S02]  /*16f0*/  LOP3.LUT R0, R0, R4, RZ, 0x3c, !PT ;  /* 0x0000000400007212 */ /* 0x000fc400078e3cff */
[----:B------:R-:W-:Y:S01]  /*1700*/  ISETP.GE.AND P0, PT, R17, UR15, PT ;  /* 0x0000000f11007c0c */ /* 0x000fe2000bf06270 */
[----:B------:R-:W-:Y:S02]  /*1710*/  IMAD.SHL.U32 R4, R2, 0x8, RZ ;  /* 0x0000000802047824 */ /* 0x000fe400078e00ff */
[----:B------:R-:W1:Y:S03]  /*1720*/  SHFL.IDX PT, R2, R14, RZ, 0x181f ;  /* 0x00181fff0e027589 */ /* 0x000e6600000e0000 */
[----:B------:R-:W-:Y:S02]  /*1730*/  LOP3.LUT R5, R0, 0xfffffe00, R4, 0xf8, !PT ;  /* 0xfffffe0000057812 */ /* 0x000fe400078ef804 */
[----:B------:R-:W-:Y:S02]  /*1740*/  SHF.R.S32.HI R4, RZ, 0x1f, R30 ;  /* 0x0000001fff047819 */ /* 0x000fe4000001141e */
[----:B------:R-:W-:Y:S01]  /*1750*/  SHF.R.S32.HI R0, RZ, 0x1f, R29 ;  /* 0x0000001fff007819 */ /* 0x000fe2000001141d */
[----:B------:R-:W-:Y:S01]  /*1760*/  IMAD.SHL.U32 R44, R5, 0x2, RZ ;  /* 0x00000002052c7824 */ /* 0x000fe200078e00ff */
[----:B------:R-:W-:Y:S01]  /*1770*/  LEA.HI R4, R4, R30, RZ, 0x3 ;  /* 0x0000001e04047211 */ /* 0x000fe200078f18ff */
[----:B------:R-:W-:Y:S01]  /*1780*/  SHFL.IDX PT, R5, R15, 0x1, 0x181f ;  /* 0x00381f000f057f89 */ /* 0x000fe200000e0000 */
[----:B------:R-:W-:-:S02]  /*1790*/  LEA.HI R0, R0, R29, RZ, 0x3 ;  /* 0x0000001d00007211 */ /* 0x000fc400078f18ff */
[----:B------:R-:W-:Y:S02]  /*17a0*/  LOP3.LUT R38, R4, 0xfffffff8, RZ, 0xc0, !PT ;  /* 0xfffffff804267812 */ /* 0x000fe400078ec0ff */
[----:B------:R-:W3:Y:S01]  /*17b0*/  SHFL.IDX PT, R4, R14, 0x1, 0x181f ;  /* 0x00381f000e047f89 */ /* 0x000ee200000e0000 */
[----:B------:R-:W-:Y:S01]  /*17c0*/  LOP3.LUT R37, R0, 0xfffffff8, RZ, 0xc0, !PT ;  /* 0xfffffff800257812 */ /* 0x000fe200078ec0ff */
[----:B------:R-:W-:-:S04]  /*17d0*/  IMAD.MOV R0, RZ, RZ, -R7 ;  /* 0x000000ffff007224 */ /* 0x000fc800078e0a07 */
[----:B------:R-:W-:Y:S01]  /*17e0*/  IMAD R23, R0, c[0x0][0x2b8], R10 ;  /* 0x0000ae0000177a24 */ /* 0x000fe200078e020a */
[----:B------:R-:W-:Y:S01]  /*17f0*/  IADD3 R0, R17, 0x20, RZ ;  /* 0x0000002011007810 */ /* 0x000fe20007ffe0ff */
[----:B-1----:R-:W-:-:S03]  /*1800*/  @!P0 IMAD.WIDE R6, R39, 0x2, R2 ;  /* 0x0000000227068825 */ /* 0x002fc600078e0202 */
[----:B------:R-:W-:Y:S01]  /*1810*/  ISETP.GE.AND P1, PT, R0, UR15, PT ;  /* 0x0000000f00007c0c */ /* 0x000fe2000bf26270 */
[----:B------:R-:W-:Y:S01]  /*1820*/  @!P0 IMAD.WIDE R8, R38, 0x2, R2 ;  /* 0x0000000226088825 */ /* 0x000fe200078e0202 */
[----:B------:R1:W-:Y:S01]  /*1830*/  @!P0 LDGSTS.E.BYPASS.LTC128B.128 [R44+0x100], [R6.64], !P3 ;  /* 0x00100000062c8fae */ /* 0x0003e2000d901d56 */
[----:B------:R-:W-:Y:S02]  /*1840*/  SHF.R.S32.HI R18, RZ, 0x1f, R23 ;  /* 0x0000001fff127819 */ /* 0x000fe40000011417 */
[----:B------:R-:W-:Y:S01]  /*1850*/  IADD3 R0, R17, 0x40, RZ ;  /* 0x0000004011007810 */ /* 0x000fe20007ffe0ff */
[----:B------:R4:W-:Y:S07]  /*1860*/  @!P0 LDGSTS.E.BYPASS.LTC128B.128 [R44+0x4100], [R8.64], !P4 ;  /* 0x04100000082c8fae */ /* 0x0009ee000e101d56 */
[----:B---3--:R-:W-:-:S04]  /*1870*/  @!P1 IMAD.WIDE R12, R39, 0x2, R4 ;  /* 0x00000002270c9825 */ /* 0x008fc800078e0204 */
[----:B------:R-:W-:-:S04]  /*1880*/  @!P1 IMAD.WIDE R10, R38, 0x2, R4 ;  /* 0x00000002260a9825 */ /* 0x000fc800078e0204 */
[----:B-1----:R-:W-:-:S04]  /*1890*/  @!P0 IMAD.WIDE R6, R37, 0x2, R2 ;  /* 0x0000000225068825 */ /* 0x002fc800078e0202 */
[----:B------:R-:W-:Y:S01]  /*18a0*/  @!P0 IMAD.WIDE R2, R36, 0x2, R2 ;  /* 0x0000000224028825 */ /* 0x000fe200078e0202 */
[----:B------:R1:W-:Y:S03]  /*18b0*/  @!P0 LDGSTS.E.BYPASS.LTC128B.128 [R44+0x8100], [R6.64], !P5 ;  /* 0x08100000062c8fae */ /* 0x0003e6000e901d56 */
[----:B----4-:R-:W-:Y:S01]  /*18c0*/  @!P1 IMAD.WIDE R8, R37, 0x2, R4 ;  /* 0x0000000225089825 */ /* 0x010fe200078e0204 */
[----:B------:R3:W-:Y:S01]  /*18d0*/  @!P0 LDGSTS.E.BYPASS.LTC128B.128 [R44+0xc100], [R2.64], !P6 ;  /* 0x0c100000022c8fae */ /* 0x0007e2000f101d56 */
[----:B------:R-:W-:-:S03]  /*18e0*/  ISETP.GE.AND P0, PT, R0, UR15, PT ;  /* 0x0000000f00007c0c */ /* 0x000fc6000bf06270 */
[----:B------:R4:W-:Y:S04]  /*18f0*/  @!P1 LDGSTS.E.BYPASS.LTC128B.128 [R44+0x1100], [R12.64], !P3 ;  /* 0x011000000c2c9fae */ /* 0x0009e8000d901d56 */
[----:B------:R5:W-:Y:S04]  /*1900*/  @!P1 LDGSTS.E.BYPASS.LTC128B.128 [R44+0x5100], [R10.64], !P4 ;  /* 0x051000000a2c9fae */ /* 0x000be8000e101d56 */
[----:B------:R4:W-:Y:S01]  /*1910*/  @!P1 LDGSTS.E.BYPASS.LTC128B.128 [R44+0x9100], [R8.64], !P5 ;  /* 0x09100000082c9fae */ /* 0x0009e2000e901d56 */
[----:B-1----:R-:W-:Y:S02]  /*1920*/  IMAD R6, R18, c[0x0][0x1e0], RZ ;  /* 0x0000780012067a24 */ /* 0x002fe400078e02ff */
[----:B---3--:R-:W-:-:S04]  /*1930*/  IMAD.WIDE.U32 R2, R23, c[0x0][0x1e0], RZ ;  /* 0x0000780017027a25 */ /* 0x008fc800078e00ff */
[----:B------:R-:W-:-:S04]  /*1940*/  IMAD R6, R23, c[0x0][0x1e4], R6 ;  /* 0x0000790017067a24 */ /* 0x000fc800078e0206 */
[----:B------:R-:W-:Y:S02]  /*1950*/  IMAD.IADD R7, R3, 0x1, R6 ;  /* 0x0000000103077824 */ /* 0x000fe400078e0206 */
[----:B------:R-:W-:Y:S01]  /*1960*/  IMAD.MOV.U32 R6, RZ, RZ, R2 ;  /* 0x000000ffff067224 */ /* 0x000fe200078e0002 */
[----:B------:R-:W-:Y:S01]  /*1970*/  SHFL.IDX PT, R3, R15, 0x2, 0x181f ;  /* 0x00581f000f037f89 */ /* 0x000fe200000e0000 */
[----:B-----5:R-:W-:-:S03]  /*1980*/  @!P1 IMAD.WIDE R10, R36, 0x2, R4 ;  /* 0x00000002240a9825 */ /* 0x020fc600078e0204 */
[----:B------:R-:W1:Y:S04]  /*1990*/  SHFL.IDX PT, R2, R14, 0x2, 0x181f ;  /* 0x00581f000e027f89 */ /* 0x000e6800000e0000 */
[----:B----4-:R-:W-:Y:S04]  /*19a0*/  SHFL.IDX PT, R8, R14, 0x3, 0x181f ;  /* 0x00781f000e087f89 */ /* 0x010fe800000e0000 */
[----:B------:R3:W4:Y:S04]  /*19b0*/  SHFL.IDX PT, R9, R15, 0x3, 0x181f ;  /* 0x00781f000f097f89 */ /* 0x00072800000e0000 */
[----:B------:R5:W-:Y:S01]  /*19c0*/  @!P1 LDGSTS.E.BYPASS.LTC128B.128 [R44+0xd100], [R10.64], !P6 ;  /* 0x0d1000000a2c9fae */ /* 0x000be2000f101d56 */
[----:B-1----:R-:W-:-:S04]  /*19d0*/  @!P0 IMAD.WIDE R12, R38, 0x2, R2 ;  /* 0x00000002260c8825 */ /* 0x002fc800078e0202 */
[----:B-----5:R-:W-:Y:S01]  /*19e0*/  @!P0 IMAD.WIDE R10, R37, 0x2, R2 ;  /* 0x00000002250a8825 */ /* 0x020fe200078e0202 */
[----:B--2---:R-:W-:-:S03]  /*19f0*/  SHF.R.S32.HI R20, RZ, 0x1f, R22 ;  /* 0x0000001fff147819 */ /* 0x004fc60000011416 */
[----:B------:R-:W-:Y:S01]  /*1a00*/  IMAD.WIDE.U32 R4, R22, c[0x0][0x1f0], R6 ;  /* 0x00007c0016047a25 */ /* 0x000fe200078e0006 */
[----:B------:R-:W-:Y:S03]  /*1a10*/  STL [R1+0x24], R22 ;  /* 0x0000241601007387 */ /* 0x000fe60000100800 */
[----:B------:R-:W-:Y:S01]  /*1a20*/  IMAD R6, R20, c[0x0][0x1f0], RZ ;  /* 0x00007c0014067a24 */ /* 0x000fe200078e02ff */
[----:B------:R-:W-:Y:S01]  /*1a30*/  IADD3 R0, P1, R4, UR18, RZ ;  /* 0x0000001204007c10 */ /* 0x000fe2000ff3e0ff */
[----:B------:R-:W-:Y:S02]  /*1a40*/  STL [R1+0x30], R39 ;  /* 0x0000302701007387 */ /* 0x000fe40000100800 */
[----:B------:R-:W-:Y:S02]  /*1a50*/  IMAD R6, R22, c[0x0][0x1f4], R6 ;  /* 0x00007d0016067a24 */ /* 0x000fe400078e0206 */
[----:B------:R-:W-:Y:S03]  /*1a60*/  STL [R1+0x8], R44 ;  /* 0x0000082c01007387 */ /* 0x000fe60000100800 */
[----:B------:R-:W-:Y:S01]  /*1a70*/  IADD3.X R4, R5, UR6, R6, P1, !PT ;  /* 0x0000000605047c10 */ /* 0x000fe20008ffe406 */
[----:B------:R-:W-:Y:S01]  /*1a80*/  @!P0 IMAD.WIDE R6, R36, 0x2, R2 ;  /* 0x0000000224068825 */ /* 0x000fe200078e0202 */
[----:B------:R-:W-:Y:S01]  /*1a90*/  IADD3 R5, R17, 0x60, RZ ;  /* 0x0000006011057810 */ /* 0x000fe20007ffe0ff */
[----:B------:R-:W-:Y:S01]  /*1aa0*/  STL [R1+0x60], R38 ;  /* 0x0000602601007387 */ /* 0x000fe20000100800 */
[----:B---3--:R-:W-:-:S02]  /*1ab0*/  LEA R15, P1, R0, c[0x0][0x1c8], 0x1 ;  /* 0x00007200000f7a11 */ /* 0x008fc400078208ff */
[----:B------:R-:W-:Y:S01]  /*1ac0*/  ISETP.GE.AND P2, PT, R5, UR15, PT ;  /* 0x0000000f05007c0c */ /* 0x000fe2000bf46270 */
[----:B------:R-:W-:Y:S01]  /*1ad0*/  STL [R1+0x38], R37 ;  /* 0x0000382501007387 */ /* 0x000fe20000100800 */
[----:B------:R-:W-:Y:S01]  /*1ae0*/  LEA.HI.X R14, R0, c[0x0][0x1cc], R4, 0x1, P1 ;  /* 0x00007300000e7a11 */ /* 0x000fe200008f0c04 */
[----:B------:R-:W-:Y:S02]  /*1af0*/  @!P0 IMAD.WIDE R4, R39, 0x2, R2 ;  /* 0x0000000227048825 */ /* 0x000fe400078e0202 */
[----:B------:R-:W-:Y:S02]  /*1b00*/  SHFL.IDX PT, R2, R15, RZ, 0x181f ;  /* 0x00181fff0f027589 */ /* 0x000fe400000e0000 */
[----:B------:R-:W-:Y:S02]  /*1b10*/  IMAD R0, R18, c[0x0][0x208], RZ ;  /* 0x0000820012007a24 */ /* 0x000fe400078e02ff */
[----:B------:R4:W-:Y:S02]  /*1b20*/  @!P0 LDGSTS.E.BYPASS.LTC128B.128 [R44+0x2100], [R4.64], !P3 ;  /* 0x02100000042c8fae */ /* 0x0009e4000d901d56 */
[----:B------:R-:W-:-:S02]  /*1b30*/  IMAD R0, R23, c[0x0][0x20c], R0 ;  /* 0x0000830017007a24 */ /* 0x000fc400078e0200 */
[----:B------:R-:W1:Y:S04]  /*1b40*/  SHFL.IDX PT, R3, R14, RZ, 0x181f ;  /* 0x00181fff0e037589 */ /* 0x000e6800000e0000 */
[----:B------:R2:W-:Y:S04]  /*1b50*/  @!P0 LDGSTS.E.BYPASS.LTC128B.128 [R44+0x6100], [R12.64], !P4 ;  /* 0x061000000c2c8fae */ /* 0x0005e8000e101d56 */
[----:B------:R3:W-:Y:S04]  /*1b60*/  @!P0 LDGSTS.E.BYPASS.LTC128B.128 [R44+0xa100], [R10.64], !P5 ;  /* 0x0a1000000a2c8fae */ /* 0x0007e8000e901d56 */
[----:B------:R5:W-:Y:S01]  /*1b70*/  @!P0 LDGSTS.E.BYPASS.LTC128B.128 [R44+0xe100], [R6.64], !P6 ;  /* 0x0e100000062c8fae */ /* 0x000be2000f101d56 */
[----:B------:R-:W-:-:S03]  /*1b80*/  ISETP.GE.AND P6, PT, R30, c[0x0][0x1d4], PT ;  /* 0x000075001e007a0c */ /* 0x000fc60003fc6270 */
[----:B------:R-:W-:Y:S04]  /*1b90*/  STL [R1+0x34], R36 ;  /* 0x0000342401007387 */ /* 0x000fe80000100800 */
[----:B------:R-:W-:Y:S01]  /*1ba0*/  STL [R1+0x28], R23 ;  /* 0x0000281701007387 */ /* 0x000fe20000100800 */
[----:B----4-:R-:W-:-:S05]  /*1bb0*/  @!P2 IMAD.WIDE R4, R39, 0x2, R8 ;  /* 0x000000022704a825 */ /* 0x010fca00078e0208 */
[----:B------:R4:W-:Y:S01]  /*1bc0*/  @!P2 LDGSTS.E.BYPASS.LTC128B.128 [R44+0x3100], [R4.64], !P3 ;  /* 0x03100000042cafae */ /* 0x0009e2000d901d56 */
[----:B------:R-:W-:Y:S02]  /*1bd0*/  ISETP.GE.AND P3, PT, R39, c[0x0][0x1d4], PT ;  /* 0x0000750027007a0c */ /* 0x000fe40003f66270 */
[----:B--2---:R-:W-:Y:S01]  /*1be0*/  IADD3 R12, -R21, UR4, RZ ;  /* 0x00000004150c7c10 */ /* 0x004fe2000fffe1ff */
[----:B------:R-:W-:Y:S02]  /*1bf0*/  ULDC.64 UR4, c[0x0][0x210] ;  /* 0x0000840000047ab9 */ /* 0x000fe40000000a00 */
[----:B------:R-:W-:Y:S01]  /*1c00*/  UIMAD.WIDE.U32 UR14, UR11, UR4, URZ ;  /* 0x000000040b0e72a5 */ /* 0x000fe2000f8e003f */
[C---:B------:R-:W-:Y:S01]  /*1c10*/  ISETP.GE.AND P1, PT, R12.reuse, 0x1, PT ;  /* 0x000000010c00780c */ /* 0x040fe20003f26270 */
[----:B---3--:R-:W-:Y:S01]  /*1c20*/  @!P2 IMAD.WIDE R10, R37, 0x2, R8 ;  /* 0x00000002250aa825 */ /* 0x008fe200078e0208 */
[----:B------:R-:W-:Y:S01]  /*1c30*/  UIMAD UR4, UR16, UR4, URZ ;  /* 0x00000004100472a4 */ /* 0x000fe2000f8e023f */
[----:B------:R-:W-:-:S02]  /*1c40*/  ISETP.GT.AND P0, PT, R12, 0x20, PT ;  /* 0x000000200c00780c */ /* 0x000fc40003f04270 */
[----:B-----5:R-:W-:Y:S01]  /*1c50*/  @!P2 IMAD.WIDE R6, R38, 0x2, R8 ;  /* 0x000000022606a825 */ /* 0x020fe200078e0208 */
[----:B------:R-:W-:-:S03]  /*1c60*/  UIMAD UR4, UR11, UR5, UR4 ;  /* 0x000000050b0472a4 */ /* 0x000fc6000f8e0204 */
[----:B------:R-:W-:Y:S01]  /*1c70*/  @!P2 IMAD.WIDE R8, R36, 0x2, R8 ;  /* 0x000000022408a825 */ /* 0x000fe200078e0208 */
[----:B------:R1:W-:Y:S01]  /*1c80*/  @!P2 LDGSTS.E.BYPASS.LTC128B.128 [R44+0x7100], [R6.64], !P4 ;  /* 0x07100000062cafae */ /* 0x0003e2000e101d56 */
[----:B------:R-:W-:Y:S01]  /*1c90*/  ISETP.GE.AND P4, PT, R28, c[0x0][0x198], PT ;  /* 0x000066001c007a0c */ /* 0x000fe20003f86270 */
[----:B------:R-:W-:Y:S02]  /*1ca0*/  UIADD3 UR16, UR15, UR4, URZ ;  /* 0x000000040f107290 */ /* 0x000fe4000fffe03f */
[----:B------:R2:W-:Y:S01]  /*1cb0*/  @!P2 LDGSTS.E.BYPASS.LTC128B.128 [R44+0xb100], [R10.64], !P5 ;  /* 0x0b1000000a2cafae */ /* 0x0005e2000e901d56 */
[----:B------:R-:W-:Y:S01]  /*1cc0*/  ISETP.GE.AND P5, PT, R29, c[0x0][0x1d4], PT ;  /* 0x000075001d007a0c */ /* 0x000fe20003fa6270 */
[----:B------:R-:W-:Y:S01]  /*1cd0*/  UIADD3 UR4, UR24, -0x1, URZ ;  /* 0xffffffff18047890 */ /* 0x000fe2000fffe03f */
[----:B----4-:R-:W-:-:S07]  /*1ce0*/  IMAD.WIDE.U32 R4, R23, c[0x0][0x208], RZ ;  /* 0x0000820017047a25 */ /* 0x010fce00078e00ff */
[----:B------:R3:W-:Y:S01]  /*1cf0*/  @!P2 LDGSTS.E.BYPASS.LTC128B.128 [R44+0xf100], [R8.64], !P4 ;  /* 0x0f100000082cafae */ /* 0x0007e2000e101d56 */
[----:B------:R-:W-:Y:S01]  /*1d00*/  ISETP.GE.AND P4, PT, R28, c[0x0][0x1d4], PT ;  /* 0x000075001c007a0c */ /* 0x000fe20003f86270 */
[----:B------:R-:W-:Y:S02]  /*1d10*/  IMAD.IADD R5, R5, 0x1, R0 ;  /* 0x0000000105057824 */ /* 0x000fe400078e0200 */
[----:B------:R-:W0:Y:S02]  /*1d20*/  LDGDEPBAR ;  /* 0x00000000000079af */ /* 0x000e240000000000 */
[----:B------:R-:W-:-:S04]  /*1d30*/  IMAD.WIDE.U32 R4, R22, c[0x0][0x218], R4 ;  /* 0x0000860016047a25 */ /* 0x000fc800078e0004 */
[----:B-1----:R-:W-:Y:S01]  /*1d40*/  @P1 IMAD.WIDE R6, R38, 0x2, R2 ;  /* 0x0000000226061825 */ /* 0x002fe200078e0202 */
[----:B--2---:R-:W-:-:S03]  /*1d50*/  LEA.HI R10, R66, R132, RZ, 0x4 ;  /* 0x00000084420a7211 */ /* 0x004fc600078f20ff */
[----:B------:R-:W-:Y:S01]  /*1d60*/  IMAD.SHL.U32 R11, R21, 0x8, RZ ;  /* 0x00000008150b7824 */ /* 0x000fe200078e00ff */
[----:B------:R-:W-:-:S05]  /*1d70*/  LOP3.LUT R0, R10, 0xfffffff0, RZ, 0xc0, !PT ;  /* 0xfffffff00a007812 */ /* 0x000fca00078ec0ff */
[----:B------:R-:W-:Y:S02]  /*1d80*/  IMAD.IADD R0, R132, 0x1, -R0 ;  /* 0x0000000184007824 */ /* 0x000fe400078e0a00 */
[----:B---3--:R-:W-:-:S05]  /*1d90*/  @P1 IMAD.WIDE R8, R39, 0x2, R2 ;  /* 0x0000000227081825 */ /* 0x008fca00078e0202 */
[----:B------:R1:W-:Y:S04]  /*1da0*/  @P1 LDGSTS.E.BYPASS.LTC128B.128 [R44+0x10100], [R8.64], !P3 ;  /* 0x10100000082c1fae */ /* 0x0003e8000d901d56 */
[----:B------:R2:W-:Y:S01]  /*1db0*/  @P1 LDGSTS.E.BYPASS.LTC128B.128 [R44+0x11900], [R6.64], !P6 ;  /* 0x11900000062c1fae */ /* 0x0005e2000f101d56 */
[----:B-1----:R-:W-:-:S04]  /*1dc0*/  @P1 IMAD.WIDE R8, R37, 0x2, R2 ;  /* 0x0000000225081825 */ /* 0x002fc800078e0202 */
[----:B--2---:R-:W-:Y:S01]  /*1dd0*/  @P1 IMAD.WIDE R6, R36, 0x2, R2 ;  /* 0x0000000224061825 */ /* 0x004fe200078e0202 */
[----:B------:R1:W-:Y:S04]  /*1de0*/  @P1 LDGSTS.E.BYPASS.LTC128B.128 [R44+0x13100], [R8.64], !P5 ;  /* 0x13100000082c1fae */ /* 0x0003e8000e901d56 */
[----:B------:R-:W-:Y:S04]  /*1df0*/  SHFL.IDX PT, R2, R15, 0x1, 0x181f ;  /* 0x00381f000f027f89 */ /* 0x000fe800000e0000 */
[----:B------:R2:W3:Y:S04]  /*1e00*/  SHFL.IDX PT, R3, R14, 0x1, 0x181f ;  /* 0x00381f000e037f89 */ /* 0x0004e800000e0000 */
[----:B------:R4:W-:Y:S01]  /*1e10*/  @P1 LDGSTS.E.BYPASS.LTC128B.128 [R44+0x14900], [R6.64], !P4 ;  /* 0x14900000062c1fae */ /* 0x0009e2000e101d56 */
[----:B-1----:R-:W-:-:S04]  /*1e20*/  SHF.R.S32.HI R9, RZ, 0x4, R10 ;  /* 0x00000004ff097819 */ /* 0x002fc8000001140a */
[----:B------:R-:W-:Y:S01]  /*1e30*/  LEA.HI R8, R10, R9, RZ, 0x1 ;  /* 0x000000090a087211 */ /* 0x000fe200078f08ff */
[----:B------:R-:W-:Y:S01]  /*1e40*/  IMAD.SHL.U32 R10, R19, 0x40, RZ ;  /* 0x00000040130a7824 */ /* 0x000fe200078e00ff */
[----:B--2---:R-:W-:Y:S02]  /*1e50*/  SHF.R.S32.HI R14, RZ, 0x1f, R0 ;  /* 0x0000001fff0e7819 */ /* 0x004fe40000011400 */
[----:B------:R-:W-:Y:S02]  /*1e60*/  LOP3.LUT R8, R8, 0xfffffffe, RZ, 0xc0, !PT ;  /* 0xfffffffe08087812 */ /* 0x000fe400078ec0ff */
[----:B------:R-:W-:Y:S01]  /*1e70*/  LEA.HI R14, R14, R0, RZ, 0x3 ;  /* 0x000000000e0e7211 */ /* 0x000fe200078f18ff */
[----:B----4-:R-:W-:Y:S01]  /*1e80*/  IMAD R6, R20, c[0x0][0x218], RZ ;  /* 0x0000860014067a24 */ /* 0x010fe200078e02ff */
[----:B------:R-:W-:Y:S01]  /*1e90*/  IADD3 R7, P1, R4, UR14, RZ ;  /* 0x0000000e04077c10 */ /* 0x000fe2000ff3e0ff */
[----:B------:R-:W-:Y:S01]  /*1ea0*/  IMAD.IADD R8, R9, 0x1, -R8 ;  /* 0x0000000109087824 */ /* 0x000fe200078e0a08 */
[----:B------:R-:W-:Y:S01]  /*1eb0*/  LOP3.LUT R4, R10, 0x1c0, RZ, 0xc0, !PT ;  /* 0x000001c00a047812 */ /* 0x000fe200078ec0ff */
[----:B------:R-:W-:-:S03]  /*1ec0*/  IMAD R6, R22, c[0x0][0x21c], R6 ;  /* 0x0000870016067a24 */ /* 0x000fc600078e0206 */
[----:B------:R-:W-:Y:S02]  /*1ed0*/  LOP3.LUT R10, R4, 0x8, R11, 0xf8, !PT ;  /* 0x00000008040a7812 */ /* 0x000fe400078ef80b */
[----:B------:R-:W-:Y:S02]  /*1ee0*/  IADD3.X R12, R5, UR16, R6, P1, !PT ;  /* 0x00000010050c7c10 */ /* 0x000fe40008ffe406 */
[----:B------:R-:W-:Y:S01]  /*1ef0*/  SHF.R.U32.HI R6, RZ, 0x3, R4 ;  /* 0x00000003ff067819 */ /* 0x000fe20000011604 */
[----:B---3--:R-:W-:Y:S01]  /*1f00*/  @P0 IMAD.WIDE R4, R39, 0x2, R2 ;  /* 0x0000000227040825 */ /* 0x008fe200078e0202 */
[----:B------:R-:W-:Y:S02]  /*1f10*/  LOP3.LUT R11, R14, 0xfffffff8, RZ, 0xc0, !PT ;  /* 0xfffffff80e0b7812 */ /* 0x000fe400078ec0ff */
[----:B------:R-:W-:Y:S02]  /*1f20*/  LOP3.LUT R6, R10, R6, RZ, 0x3c, !PT ;  /* 0x000000060a067212 */ /* 0x000fe400078e3cff */
[C---:B------:R-:W-:Y:S01]  /*1f30*/  LEA R17, P1, R7.reuse, c[0x0][0x1f8], 0x1 ;  /* 0x00007e0007117a11 */ /* 0x040fe200078208ff */
[----:B------:R-:W-:Y:S01]  /*1f40*/  IMAD.IADD R13, R0, 0x1, -R11 ;  /* 0x00000001000d7824 */ /* 0x000fe200078e0a0b */
[----:B------:R1:W-:Y:S01]  /*1f50*/  @P0 LDGSTS.E.BYPASS.LTC128B.128 [R44+0x11100], [R4.64], !P3 ;  /* 0x11100000042c0fae */ /* 0x0003e2000d901d56 */
[----:B------:R-:W-:Y:S01]  /*1f60*/  IMAD R0, R8, 0x200, R6 ;  /* 0x0000020008007824 */ /* 0x000fe200078e0206 */
[----:B------:R-:W-:Y:S01]  /*1f70*/  LEA.HI.X R12, R7, c[0x0][0x1fc], R12, 0x1, P1 ;  /* 0x00007f00070c7a11 */ /* 0x000fe200008f0c0c */
[----:B------:R-:W-:-:S04]  /*1f80*/  @P0 IMAD.WIDE R6, R38, 0x2, R2 ;  /* 0x0000000226060825 */ /* 0x000fc800078e0202 */
[----:B------:R-:W-:Y:S01]  /*1f90*/  IMAD.SHL.U32 R11, R8, 0x8, RZ ;  /* 0x00000008080b7824 */ /* 0x000fe200078e00ff */
[----:B------:R2:W-:Y:S01]  /*1fa0*/  @P0 LDGSTS.E.BYPASS.LTC128B.128 [R44+0x12900], [R6.64], !P6 ;  /* 0x12900000062c0fae */ /* 0x0005e2000f101d56 */
[----:B------:R-:W-:-:S04]  /*1fb0*/  @P0 IMAD.WIDE R8, R36, 0x2, R2 ;  /* 0x0000000224080825 */ /* 0x000fc800078e0202 */
[----:B------:R-:W-:Y:S02]  /*1fc0*/  IMAD.SHL.U32 R10, R13, 0x40, RZ ;  /* 0x000000400d0a7824 */ /* 0x000fe400078e00ff */
[----:B------:R-:W-:-:S03]  /*1fd0*/  IMAD.SHL.U32 R236, R0, 0x2, RZ ;  /* 0x0000000200ec7824 */ /* 0x000fc600078e00ff */
[----:B------:R-:W-:Y:S02]  /*1fe0*/  LOP3.LUT R10, R10, 0x1c0, RZ, 0xc0, !PT ;  /* 0x000001c00a0a7812 */ /* 0x000fe400078ec0ff */
[C---:B------:R-:W-:Y:S02]  /*1ff0*/  IADD3 R0, R236.reuse, 0x10100, RZ ;  /* 0x00010100ec007810 */ /* 0x040fe40007ffe0ff */
[----:B------:R-:W-:Y:S01]  /*2000*/  IADD3 R243, R236, 0x10120, RZ ;  /* 0x00010120ecf37810 */ /* 0x000fe20007ffe0ff */
[----:B-1----:R-:W-:Y:S01]  /*2010*/  @P0 IMAD.WIDE R4, R37, 0x2, R2 ;  /* 0x0000000225040825 */ /* 0x002fe200078e0202 */
[----:B------:R-:W-:Y:S02]  /*2020*/  LOP3.LUT R3, R10, 0x8, R11, 0xf8, !PT ;  /* 0x000000080a037812 */ /* 0x000fe400078ef80b */
[----:B------:R-:W-:Y:S02]  /*2030*/  SHF.R.U32.HI R2, RZ, 0x3, R10 ;  /* 0x00000003ff027819 */ /* 0x000fe4000001160a */
[----:B------:R1:W-:Y:S02]  /*2040*/  @P0 LDGSTS.E.BYPASS.LTC128B.128 [R44+0x14100], [R4.64], !P5 ;  /* 0x14100000042c0fae */ /* 0x0003e4000e901d56 */
[----:B------:R-:W-:-:S02]  /*2050*/  LOP3.LUT R2, R3, R2, RZ, 0x3c, !PT ;  /* 0x0000000203027212 */ /* 0x000fc400078e3cff */
[----:B------:R3:W-:Y:S01]  /*2060*/  @P0 LDGSTS.E.BYPASS.LTC128B.128 [R44+0x15900], [R8.64], !P4 ;  /* 0x15900000082c0fae */ /* 0x0007e2000e101d56 */
[----:B------:R-:W-:Y:S02]  /*2070*/  LOP3.LUT P0, RZ, R19, 0x2, RZ, 0xc0, !PT ;  /* 0x0000000213ff7812 */ /* 0x000fe4000780c0ff */
[----:B--2---:R-:W-:Y:S01]  /*2080*/  IADD3 R6, -R21, UR28, RZ ;  /* 0x0000001c15067c10 */ /* 0x004fe2000fffe1ff */
[----:B------:R-:W0:Y:S01]  /*2090*/  LDGDEPBAR ;  /* 0x00000000000079af */ /* 0x000e220000000000 */
[----:B------:R-:W-:Y:S02]  /*20a0*/  R2P PR, R13, 0x6 ;  /* 0x000000060d007804 */ /* 0x000fe40000000000 */
[----:B------:R-:W-:Y:S02]  /*20b0*/  ISETP.GE.AND P3, PT, R39, c[0x0][0x1d4], PT ;  /* 0x0000750027007a0c */ /* 0x000fe40003f66270 */
[----:B------:R-:W-:-:S05]  /*20c0*/  SHF.R.S32.HI R7, RZ, 0x1f, R39 ;  /* 0x0000001fff077819 */ /* 0x000fca0000011427 */
[----:B------:R-:W-:Y:S01]  /*20d0*/  @P0 IADD3 R243, R0, -0x20, RZ ;  /* 0xffffffe000f30810 */ /* 0x000fe20007ffe0ff */
[----:B------:R-:W-:Y:S01]  /*20e0*/  IMAD.MOV.U32 R0, RZ, RZ, 0x20 ;  /* 0x00000020ff007424 */ /* 0x000fe200078e00ff */
[----:B------:R-:W-:Y:S01]  /*20f0*/  ISETP.LT.OR P0, PT, R6, 0x1, P3 ;  /* 0x000000010600780c */ /* 0x000fe20001f01670 */
[----:B------:R2:W-:Y:S01]  /*2100*/  STL [R1+0x6c], R7 ;  /* 0x00006c0701007387 */ /* 0x0005e20000100800 */
[----:B------:R-:W-:Y:S02]  /*2110*/  ISETP.GT.AND P3, PT, R31, 0x2f, PT ;  /* 0x0000002f1f00780c */ /* 0x000fe40003f64270 */
[----:B------:R-:W-:Y:S02]  /*2120*/  SEL R0, R0, 0xffffffe0, !P2 ;  /* 0xffffffe000007807 */ /* 0x000fe40005000000 */
[----:B------:R-:W-:Y:S01]  /*2130*/  ISETP.GE.AND P2, PT, R29, c[0x0][0x1d4], PT ;  /* 0x000075001d007a0c */ /* 0x000fe20003f46270 */
[----:B-1----:R-:W-:Y:S02]  /*2140*/  IMAD.SHL.U32 R4, R14, 0x40, RZ ;  /* 0x000000400e047824 */ /* 0x002fe400078e00ff */
[----:B------:R-:W-:Y:S01]  /*2150*/  IMAD.MOV.U32 R5, RZ, RZ, 0x10 ;  /* 0x00000010ff057424 */ /* 0x000fe200078e00ff */
[----:B---3--:R-:W-:Y:S01]  /*2160*/  SHFL.IDX PT, R8, R17, RZ, 0x181f ;  /* 0x00181fff11087589 */ /* 0x008fe200000e0000 */
[----:B------:R-:W-:-:S04]  /*2170*/  DEPBAR.LE SB0, 0x1 ;  /* 0x000080400000791a */ /* 0x000fc80000000000 */
[----:B------:R-:W-:Y:S01]  /*2180*/  LOP3.LUT R4, R2, 0xfffffe00, R4, 0xf8, !PT ;  /* 0xfffffe0002047812 */ /* 0x000fe200078ef804 */
[----:B------:R-:W1:Y:S01]  /*2190*/  SHFL.IDX PT, R9, R12, RZ, 0x181f ;  /* 0x00181fff0c097589 */ /* 0x000e6200000e0000 */
[----:B------:R-:W-:-:S03]  /*21a0*/  SEL R5, R5, 0xfffffff0, !P1 ;  /* 0xfffffff005057807 */ /* 0x000fc60004800000 */
[----:B------:R-:W-:Y:S01]  /*21b0*/  BAR.SYNC.DEFER_BLOCKING 0x0 ;  /* 0x0000000000007b1d */ /* 0x000fe20000010000 */
[----:B------:R-:W-:Y:S01]  /*21c0*/  IMAD R220, R64, 0x400, R4 ;  /* 0x0000040040dc7824 */ /* 0x000fe200078e0204 */
[----:B------:R-:W-:Y:S02]  /*21d0*/  ISETP.GE.AND P1, PT, R30, c[0x0][0x1d4], PT ;  /* 0x000075001e007a0c */ /* 0x000fe40003f26270 */
[----:B--2---:R-:W-:Y:S02]  /*21e0*/  SHF.R.S32.HI R7, RZ, 0x1f, R36 ;  /* 0x0000001fff077819 */ /* 0x004fe40000011424 */
[C---:B------:R-:W-:Y:S01]  /*21f0*/  LEA R228, R220.reuse, 0x100, 0x1 ;  /* 0x00000100dce47811 */ /* 0x040fe200078e08ff */
[----:B------:R-:W-:-:S04]  /*2200*/  IMAD.SHL.U32 R220, R220, 0x2, RZ ;  /* 0x00000002dcdc7824 */ /* 0x000fc800078e00ff */
[--C-:B------:R-:W-:Y:S02]  /*2210*/  IMAD R224, R5, 0x2, R228.reuse ;  /* 0x0000000205e07824 */ /* 0x100fe400078e02e4 */
[C---:B------:R-:W-:Y:S02]  /*2220*/  IMAD R228, R0.reuse, 0x2, R228 ;  /* 0x0000000200e47824 */ /* 0x040fe400078e02e4 */
[----:B------:R-:W-:Y:S02]  /*2230*/  IMAD R232, R0, 0x2, R224 ;  /* 0x0000000200e87824 */ /* 0x000fe400078e02e0 */
[----:B-1----:R-:W-:Y:S01]  /*2240*/  IMAD.WIDE R2, R39, 0x2, R8 ;  /* 0x0000000227027825 */ /* 0x002fe200078e0208 */
[----:B------:R-:W1:Y:S04]  /*2250*/  LDSM.16.M88.4 R160, [R220+0x100] ;  /* 0x00010000dca0783b */ /* 0x000e680000000200 */
[----:B------:R-:W2:Y:S04]  /*2260*/  LDSM.16.M88.4 R188, [R220+0x4100] ;  /* 0x00410000dcbc783b */ /* 0x000ea80000000200 */
[----:B------:R-:W3:Y:S04]  /*2270*/  LDSM.16.M88.4 R204, [R220+0x8100] ;  /* 0x00810000dccc783b */ /* 0x000ee80000000200 */
[----:B------:R-:W4:Y:S04]  /*2280*/  LDSM.16.M88.4 R164, [R224] ;  /* 0x00000000e0a4783b */ /* 0x000f280000000200 */
[----:B------:R-:W1:Y:S04]  /*2290*/  LDSM.16.M88.4 R192, [R224+0x4000] ;  /* 0x00400000e0c0783b */ /* 0x000e680000000200 */
[----:B------:R-:W1:Y:S04]  /*22a0*/  LDSM.16.M88.4 R208, [R224+0x8000] ;  /* 0x00800000e0d0783b */ /* 0x000e680000000200 */
[----:B------:R-:W1:Y:S04]  /*22b0*/  LDSM.16.M88.4 R180, [R228] ;  /* 0x00000000e4b4783b */ /* 0x000e680000000200 */
[----:B------:R-:W1:Y:S04]  /*22c0*/  LDSM.16.M88.4 R196, [R228+0x4000] ;  /* 0x00400000e4c4783b */ /* 0x000e680000000200 */
[----:B------:R-:W1:Y:S04]  /*22d0*/  LDSM.16.M88.4 R212, [R228+0x8000] ;  /* 0x00800000e4d4783b */ /* 0x000e680000000200 */
[----:B------:R-:W1:Y:S04]  /*22e0*/  LDSM.16.M88.4 R184, [R232] ;  /* 0x00000000e8b8783b */ /* 0x000e680000000200 */
[----:B------:R-:W1:Y:S04]  /*22f0*/  LDSM.16.M88.4 R200, [R232+0x4000] ;  /* 0x00400000e8c8783b */ /* 0x000e680000000200 */
[----:B------:R-:W1:Y:S04]  /*2300*/  LDSM.16.M88.4 R216, [R232+0x8000] ;  /* 0x00800000e8d8783b */ /* 0x000e680000000200 */
[----:B------:R-:W1:Y:S04]  /*2310*/  LDSM.16.M88.4 R220, [R220+0xc100] ;  /* 0x00c10000dcdc783b */ /* 0x000e680000000200 */
[----:B------:R-:W1:Y:S04]  /*2320*/  LDSM.16.M88.4 R224, [R224+0xc000] ;  /* 0x00c00000e0e0783b */ /* 0x000e680000000200 */
[----:B------:R-:W1:Y:S04]  /*2330*/  LDSM.16.M88.4 R228, [R228+0xc000] ;  /* 0x00c00000e4e4783b */ /* 0x000e680000000200 */
[----:B------:R-:W1:Y:S04]  /*2340*/  LDSM.16.M88.4 R232, [R232+0xc000] ;  /* 0x00c00000e8e8783b */ /* 0x000e680000000200 */
[----:B------:R-:W-:Y:S06]  /*2350*/  BAR.SYNC.DEFER_BLOCKING 0x0 ;  /* 0x0000000000007b1d */ /* 0x000fec0000010000 */
[----:B------:R-:W-:-:S04]  /*2360*/  DEPBAR.LE SB0, 0x0 ;  /* 0x000080000000791a */ /* 0x000fc80000000000 */
[----:B------:R-:W-:Y:S06]  /*2370*/  BAR.SYNC.DEFER_BLOCKING 0x0 ;  /* 0x0000000000007b1d */ /* 0x000fec0000010000 */
[----:B------:R-:W1:Y:S04]  /*2380*/  LDSM.16.M88.4 R20, [R236+0x10100] ;  /* 0x01010000ec14783b */ /* 0x000e680000000200 */
        /* <DEDUP_REMOVED lines=9> */
[----:B------:R-:W-:-:S02]  /*2420*/  ISETP.LT.OR P0, PT, R6, 0x1, P1 ;  /* 0x000000010600780c */ /* 0x000fc40000f01670 */
[----:B------:R-:W-:Y:S01]  /*2430*/  ISETP.GE.AND P1, PT, R28, c[0x0][0x1d4], PT ;  /* 0x000075001c007a0c */ /* 0x000fe20003f26270 */
[----:B-----5:R-:W-:-:S10]  /*2440*/  IMAD.WIDE R2, R38, 0x2, R8 ;  /* 0x0000000226027825 */ /* 0x020fd400078e0208 */
[----:B------:R5:W-:Y:S01]  /*2450*/  LDGSTS.E.BYPASS.LTC128B.128 [R44+0x1900], [R2.64], !P0 ;  /* 0x01900000022c7fae */ /* 0x000be2000c101d56 */
[----:B------:R-:W-:Y:S01]  /*2460*/  ISETP.LT.OR P0, PT, R6, 0x1, P2 ;  /* 0x000000010600780c */ /* 0x000fe20001701670 */
[----:B-----5:R-:W-:-:S12]  /*2470*/  IMAD.WIDE R2, R37, 0x2, R8 ;  /* 0x0000000225027825 */ /* 0x020fd800078e0208 */
[----:B------:R5:W-:Y:S01]  /*2480*/  LDGSTS.E.BYPASS.LTC128B.128 [R44+0x3100], [R2.64], !P0 ;  /* 0x03100000022c7fae */ /* 0x000be2000c101d56 */
[----:B------:R-:W-:Y:S01]  /*2490*/  ISETP.LT.OR P0, PT, R6, 0x1, P1 ;  /* 0x000000010600780c */ /* 0x000fe20000f01670 */
[----:B-----5:R-:W-:-:S12]  /*24a0*/  IMAD.WIDE R2, R36, 0x2, R8 ;  /* 0x0000000224027825 */ /* 0x020fd800078e0208 */
[----:B------:R5:W-:Y:S01]  /*24b0*/  LDGSTS.E.BYPASS.LTC128B.128 [R44+0x4900], [R2.64], !P0 ;  /* 0x04900000022c7fae */ /* 0x000be2000c101d56 */
[----:B------:R-:W-:Y:S02]  /*24c0*/  ISETP.GT.AND P0, PT, R132, 0x7f, PT ;  /* 0x0000007f8400780c */ /* 0x000fe40003f04270 */
[----:B-----5:R-:W-:Y:S02]  /*24d0*/  SHF.R.S32.HI R3, RZ, 0x1f, R38 ;  /* 0x0000001fff037819 */ /* 0x020fe40000011426 */
[----:B------:R-:W-:-:S03]  /*24e0*/  SHF.R.S32.HI R2, RZ, 0x1f, R37 ;  /* 0x0000001fff027819 */ /* 0x000fc60000011425 */
[----:B------:R5:W-:Y:S04]  /*24f0*/  STL [R1+0x68], R3 ;  /* 0x0000680301007387 */ /* 0x000be80000100800 */
[----:B------:R1:W-:Y:S04]  /*2500*/  STL [R1+0x54], R2 ;  /* 0x0000540201007387 */ /* 0x0003e80000100800 */
[----:B------:R2:W-:Y:S01]  /*2510*/  STL [R1+0x50], R7 ;  /* 0x0000500701007387 */ /* 0x0005e20000100800 */
[C---:B-----5:R-:W-:Y:S02]  /*2520*/  IADD3 R3, R243.reuse, 0x800, RZ ;  /* 0x00000800f3037810 */ /* 0x060fe40007ffe0ff */
[----:B-1----:R-:W-:-:S03]  /*2530*/  IADD3 R2, R243, 0x1000, RZ ;  /* 0x00001000f3027810 */ /* 0x002fc60007ffe0ff */
[----:B------:R1:W-:Y:S04]  /*2540*/  STL [R1+0x4], R3 ;  /* 0x0000040301007387 */ /* 0x0003e80000100800 */
[----:B------:R1:W-:Y:S01]  /*2550*/  STL [R1], R2 ;  /* 0x0000000201007387 */ /* 0x0003e20000100800 */
[----:B------:R-:W-:Y:S05]  /*2560*/  @P0 BRA `(.L_x_3645) ;  /* 0x0000027000000947 */ /* 0x000fea0003800000 */
[----:B--234-:R-:W-:Y:S05]  /*2570*/  BRA.DIV ~URZ, `(.L_x_3646) ;  /* 0x000114227f007947 */ /* 0x01cfea000b800000 */
[----:B------:R2:W3:Y:S04]  /*2580*/  SHFL.IDX PT, R7, R12, 0x1, 0x181f ;  /* 0x00381f000c077f89 */ /* 0x0004e800000e0000 */
[----:B-1----:R2:W1:Y:S02]  /*2590*/  SHFL.IDX PT, R2, R17, 0x1, 0x181f ;  /* 0x00381f0011027f89 */ /* 0x00246400000e0000 */
.L_x_3702:
[----:B------:R-:W4:Y:S04]  /*25a0*/  LDL R8, [R1+0x38] ;  /* 0x0000380001087983 */ /* 0x000f280000100800 */
[----:B------:R-:W5:Y:S04]  /*25b0*/  LDL R9, [R1+0x54] ;  /* 0x0000540001097983 */ /* 0x000f680000100800 */
[----:B--2---:R-:W2:Y:S04]  /*25c0*/  LDL R14, [R1+0x8] ;  /* 0x00000800010e7983 */ /* 0x004ea80000100800 */
[----:B---3--:R-:W3:Y:S04]  /*25d0*/  LDL R15, [R1+0x34] ;  /* 0x00003400010f7983 */ /* 0x008ee80000100800 */
[----:B------:R-:W2:Y:S01]  /*25e0*/  LDL R16, [R1+0x50] ;  /* 0x0000500001107983 */ /* 0x000ea20000100800 */
[----:B------:R-:W-:-:S02]  /*25f0*/  SHF.R.S32.HI R10, RZ, 0x1f, R30 ;  /* 0x0000001fff0a7819 */ /* 0x000fc4000001141e */
[----:B------:R-:W-:Y:S02]  /*2600*/  SHF.R.S32.HI R11, RZ, 0x1f, R30 ;  /* 0x0000001fff0b7819 */ /* 0x000fe4000001141e */
[-C--:B------:R-:W-:Y:S02]  /*2610*/  LEA.HI R10, R10, R30.reuse, RZ, 0x3 ;  /* 0x0000001e0a0a7211 */ /* 0x080fe400078f18ff */
[----:B------:R-:W-:Y:S02]  /*2620*/  LEA.HI R11, R11, R30, RZ, 0x3 ;  /* 0x0000001e0b0b7211 */ /* 0x000fe400078f18ff */
[----:B------:R-:W-:Y:S02]  /*2630*/  LOP3.LUT R10, R10, 0xfffffff8, RZ, 0xc0, !PT ;  /* 0xfffffff80a0a7812 */ /* 0x000fe400078ec0ff */
[----:B------:R-:W-:Y:S02]  /*2640*/  LOP3.LUT R11, R11, 0xfffffff8, RZ, 0xc0, !PT ;  /* 0xfffffff80b0b7812 */ /* 0x000fe400078ec0ff */
[----:B-1----:R-:W-:-:S02]  /*2650*/  LEA R12, P0, R10, R2, 0x1 ;  /* 0x000000020a0c7211 */ /* 0x002fc400078008ff */
[----:B------:R-:W-:Y:S01]  /*2660*/  SHF.R.S32.HI R11, RZ, 0x1f, R11 ;  /* 0x0000001fff0b7819 */ /* 0x000fe2000001140b */
[C---:B------:R-:W-:Y:S02]  /*2670*/  IMAD.SHL.U32 R3, R19.reuse, 0x8, RZ ;  /* 0x0000000813037824 */ /* 0x040fe400078e00ff */
[----:B------:R-:W-:Y:S01]  /*2680*/  IMAD.SHL.U32 R17, R19, 0x8, RZ ;  /* 0x0000000813117824 */ /* 0x000fe200078e00ff */
[----:B------:R-:W-:-:S04]  /*2690*/  LEA.HI.X R13, R10, R7, R11, 0x1, P0 ;  /* 0x000000070a0d7211 */ /* 0x000fc800000f0c0b */
[----:B------:R-:W-:Y:S02]  /*26a0*/  SHF.R.S32.HI R17, RZ, 0x1f, R17 ;  /* 0x0000001fff117819 */ /* 0x000fe40000011411 */
[----:B----4-:R-:W-:-:S04]  /*26b0*/  LEA R10, P0, R8, R2, 0x1 ;  /* 0x00000002080a7211 */ /* 0x010fc800078008ff */
[----:B-----5:R-:W-:Y:S02]  /*26c0*/  LEA.HI.X R11, R8, R7, R9, 0x1, P0 ;  /* 0x00000007080b7211 */ /* 0x020fe400000f0c09 */
[----:B------:R-:W-:-:S04]  /*26d0*/  LEA R8, P0, R3, R2, 0x1 ;  /* 0x0000000203087211 */ /* 0x000fc800078008ff */
[C---:B------:R-:W-:Y:S02]  /*26e0*/  LEA.HI.X R9, R3.reuse, R7, R17, 0x1, P0 ;  /* 0x0000000703097211 */ /* 0x040fe400000f0c11 */
[----:B------:R-:W-:-:S04]  /*26f0*/  ISETP.GE.AND P0, PT, R3, c[0x0][0x1d4], PT ;  /* 0x0000750003007a0c */ /* 0x000fc80003f06270 */
[----:B------:R-:W-:-:S13]  /*2700*/  ISETP.LT.OR P0, PT, R6, 0x21, P0 ;  /* 0x000000210600780c */ /* 0x000fda0000701670 */
[----:B------:R-:W-:Y:S01]  /*2710*/  @!PT LDS RZ, [RZ] ;  /* 0x00000000fffff984 */ /* 0x000fe20000000800 */
[----:B------:R-:W-:Y:S01]  /*2720*/  @!PT LDS RZ, [RZ] ;  /* 0x00000000fffff984 */ /* 0x000fe20000000800 */
[----:B------:R-:W-:Y:S01]  /*2730*/  @!PT LDS RZ, [RZ] ;  /* 0x00000000fffff984 */ /* 0x000fe20000000800 */
[----:B--2---:R1:W-:Y:S01]  /*2740*/  LDGSTS.E.BYPASS.LTC128B.128 [R14+0x1100], [R8.64], !P0 ;  /* 0x01100000080e7fae */ /* 0x0043e2000c101d56 */
[----:B---3--:R-:W-:-:S04]  /*2750*/  LEA R2, P0, R15, R2, 0x1 ;  /* 0x000000020f027211 */ /* 0x008fc800078008ff */
        /* <DEDUP_REMOVED lines=8> */
.L_x_3645:
[----:B--234-:R-:W-:Y:S05]  /*27e0*/  BSYNC B0 ;  /* 0x0000000000007941 */ /* 0x01cfea0003800000 */
.L_x_3644:
[----:B-1----:R-:W-:Y:S01]  /*27f0*/  IMAD.MOV.U32 R2, RZ, RZ, 0x40 ;  /* 0x00000040ff027424 */ /* 0x002fe200078e00ff */
[----:B------:R-:W-:Y:S01]  /*2800*/  LOP3.LUT P0, RZ, R19, 0x4, RZ, 0xc0, !PT ;  /* 0x0000000413ff7812 */ /* 0x000fe2000780c0ff */
[----:B------:R-:W0:Y:S01]  /*2810*/  LDGDEPBAR ;  /* 0x00000000000079af */ /* 0x000e220000000000 */
[----:B------:R-:W-:Y:S01]  /*2820*/  WARPSYNC 0xffffffff ;  /* 0xffffffff00007948 */ /* 0x000fe20003800000 */
[C---:B------:R-:W-:Y:S01]  /*2830*/  HMMA.16816.F32.BF16 R8, R160.reuse, R22, RZ ;  /* 0x00000016a008723c */ /* 0x040fe200000418ff */
[----:B------:R-:W-:Y:S01]  /*2840*/  SEL R2, R2, 0xffffffc0, !P0 ;  /* 0xffffffc002027807 */ /* 0x000fe20004000000 */
[----:B------:R-:W-:Y:S01]  /*2850*/  LDSM.16.M88.4 R60, [R243+0x5800] ;  /* 0x00580000f33c783b */ /* 0x000fe20000000200 */
[----:B------:R-:W-:Y:S01]  /*2860*/  UISETP.GT.AND UP0, UPT, UR4, UR8, UPT ;  /* 0x000000080400728c */ /* 0x000fe2000bf04270 */
[C---:B------:R-:W-:Y:S02]  /*2870*/  IADD3 R252, R243.reuse, 0x1800, RZ ;  /* 0x00001800f3fc7810 */ /* 0x040fe40007ffe0ff */
[--C-:B------:R-:W-:Y:S01]  /*2880*/  IMAD.IADD R242, R236, 0x1, R2.reuse ;  /* 0x00000001ecf27824 */ /* 0x100fe200078e0202 */
[C---:B------:R-:W-:Y:S01]  /*2890*/  IADD3 R251, R243.reuse, 0x2000, RZ ;  /* 0x00002000f3fb7810 */ /* 0x040fe20007ffe0ff */
[----:B------:R-:W-:Y:S01]  /*28a0*/  HMMA.16816.F32.BF16 R12, R160, R20, RZ ;  /* 0x00000014a00c723c */ /* 0x000fe200000418ff */
[C---:B------:R-:W-:Y:S01]  /*28b0*/  IMAD.IADD R239, R243.reuse, 0x1, R2 ;  /* 0x00000001f3ef7824 */ /* 0x040fe200078e0202 */
[----:B------:R-:W-:Y:S01]  /*28c0*/  PLOP3.LUT P0, PT, PT, PT, UP0, 0x40, 0x0 ;  /* 0x000000000000781c */ /* 0x000fe20003f0e808 */
[----:B------:R-:W1:Y:S01]  /*28d0*/  LDSM.16.M88.4 R36, [R242+0x10100] ;  /* 0x01010000f224783b */ /* 0x000e620000000200 */
[----:B------:R-:W-:-:S02]  /*28e0*/  IADD3 R250, R243, 0x2800, RZ ;  /* 0x00002800f3fa7810 */ /* 0x000fc40007ffe0ff */
[C---:B------:R-:W-:Y:S01]  /*28f0*/  IADD3 R249, R243.reuse, 0x3000, RZ ;  /* 0x00003000f3f97810 */ /* 0x040fe20007ffe0ff */
[----:B------:R-:W2:Y:S01]  /*2900*/  LDSM.16.M88.4 R44, [R242+0x10900] ;  /* 0x01090000f22c783b */ /* 0x000ea20000000200 */
[C---:B------:R-:W-:Y:S01]  /*2910*/  HMMA.16816.F32.BF16 R16, R160.reuse, R24, RZ ;  /* 0x00000018a010723c */ /* 0x040fe200000418ff */
[C---:B------:R-:W-:Y:S02]  /*2920*/  IADD3 R248, R243.reuse, 0x3800, RZ ;  /* 0x00003800f3f87810 */ /* 0x040fe40007ffe0ff */
[----:B------:R-:W3:Y:S01]  /*2930*/  LDSM.16.M88.4 R52, [R242+0x11100] ;  /* 0x01110000f234783b */ /* 0x000ee20000000200 */
[C---:B------:R-:W-:Y:S02]  /*2940*/  IADD3 R247, R243.reuse, 0x4000, RZ ;  /* 0x00004000f3f77810 */ /* 0x040fe40007ffe0ff */
[C---:B------:R-:W-:Y:S02]  /*2950*/  IADD3 R246, R243.reuse, 0x4800, RZ ;  /* 0x00004800f3f67810 */ /* 0x040fe40007ffe0ff */
[----:B------:R-:W-:Y:S01]  /*2960*/  HMMA.16816.F32.BF16 R20, R160, R26, RZ ;  /* 0x0000001aa014723c */ /* 0x000fe200000418ff */
[----:B------:R-:W-:-:S02]  /*2970*/  IADD3 R245, R243, 0x5000, RZ ;  /* 0x00005000f3f57810 */ /* 0x000fc40007ffe0ff */
[----:B------:R-:W-:-:S05]  /*2980*/  IADD3 R244, R243, 0x5800, RZ ;  /* 0x00005800f3f47810 */ /* 0x000fca0007ffe0ff */
[C---:B------:R-:W-:Y:S08]  /*2990*/  HMMA.16816.F32.BF16 R24, R160.reuse, R32, RZ ;  /* 0x00000020a018723c */ /* 0x040ff000000418ff */
[----:B------:R-:W-:Y:S08]  /*29a0*/  HMMA.16816.F32.BF16 R32, R160, R34, RZ ;  /* 0x00000022a020723c */ /* 0x000ff000000418ff */
[C---:B------:R-:W-:Y:S08]  /*29b0*/  HMMA.16816.F32.BF16 R8, R164.reuse, R42, R8 ;  /* 0x0000002aa408723c */ /* 0x040ff00000041808 */
[C---:B------:R-:W-:Y:S01]  /*29c0*/  HMMA.16816.F32.BF16 R12, R164.reuse, R40, R12 ;  /* 0x00000028a40c723c */ /* 0x040fe2000004180c */
[----:B------:R-:W4:Y:S07]  /*29d0*/  LDSM.16.M88.4 R40, [R239] ;  /* 0x00000000ef28783b */ /* 0x000f2e0000000200 */
[C---:B------:R-:W-:Y:S08]  /*29e0*/  HMMA.16816.F32.BF16 R16, R164.reuse, R48, R16 ;  /* 0x00000030a410723c */ /* 0x040ff00000041810 */
[C---:B------:R-:W-:Y:S01]  /*29f0*/  HMMA.16816.F32.BF16 R20, R164.reuse, R50, R20 ;  /* 0x00000032a414723c */ /* 0x040fe20000041814 */
[----:B------:R-:W5:Y:S07]  /*2a00*/  LDSM.16.M88.4 R48, [R239+0x800] ;  /* 0x00080000ef30783b */ /* 0x000f6e0000000200 */
[C---:B------:R-:W-:Y:S08]  /*2a10*/  HMMA.16816.F32.BF16 R24, R164.reuse, R56, R24 ;  /* 0x00000038a418723c */ /* 0x040ff00000041818 */
[----:B------:R-:W-:Y:S01]  /*2a20*/  HMMA.16816.F32.BF16 R32, R164, R58, R32 ;  /* 0x0000003aa420723c */ /* 0x000fe20000041820 */
[----:B------:R-:W4:Y:S07]  /*2a30*/  LDSM.16.M88.4 R56, [R239+0x1000] ;  /* 0x00100000ef38783b */ /* 0x000f2e0000000200 */
[C---:B-1----:R-:W-:Y:S08]  /*2a40*/  HMMA.16816.F32.BF16 R8, R180.reuse, R38, R8 ;  /* 0x00000026b408723c */ /* 0x042ff00000041808 */
[C---:B------:R-:W-:Y:S01]  /*2a50*/  HMMA.16816.F32.BF16 R28, R180.reuse, R36, R12 ;  /* 0x00000024b41c723c */ /* 0x040fe2000004180c */
[----:B------:R-:W1:Y:S04]  /*2a60*/  LDSM.16.M88.4 R12, [R236+0x11900] ;  /* 0x01190000ec0c783b */ /* 0x000e680000000200 */
[----:B------:R-:W-:Y:S03]  /*2a70*/  LDSM.16.M88.4 R36, [R243+0x1800] ;  /* 0x00180000f324783b */ /* 0x000fe60000000200 */
        /* <DEDUP_REMOVED lines=8> */
[----:B------:R-:W-:Y:S07]  /*2b00*/  LDSM.16.M88.4 R40, [R242+0x12100] ;  /* 0x01210000f228783b */ /* 0x000fee0000000200 */
[C---:B-----5:R-:W-:Y:S08]  /*2b10*/  HMMA.16816.F32.BF16 R16, R184.reuse, R48, R16 ;  /* 0x00000030b810723c */ /* 0x060ff00000041810 */
[C---:B------:R-:W-:Y:S01]  /*2b20*/  HMMA.16816.F32.BF16 R20, R184.reuse, R50, R20 ;  /* 0x00000032b814723c */ /* 0x040fe20000041814 */
[----:B------:R-:W4:Y:S07]  /*2b30*/  LDSM.16.M88.4 R48, [R243+0x2000] ;  /* 0x00200000f330783b */ /* 0x000f2e0000000200 */
[C---:B------:R-:W-:Y:S08]  /*2b40*/  HMMA.16816.F32.BF16 R24, R184.reuse, R56, R24 ;  /* 0x00000038b818723c */ /* 0x040ff00000041818 */
[----:B------:R-:W-:Y:S01]  /*2b50*/  HMMA.16816.F32.BF16 R32, R184, R58, R32 ;  /* 0x0000003ab820723c */ /* 0x000fe20000041820 */
[----:B------:R-:W5:Y:S07]  /*2b60*/  LDSM.16.M88.4 R56, [R243+0x2800] ;  /* 0x00280000f338783b */ /* 0x000f6e0000000200 */
[C---:B-1----:R-:W-:Y:S08]  /*2b70*/  HMMA.16816.F32.BF16 R8, R188.reuse, R14, R8 ;  /* 0x0000000ebc08723c */ /* 0x042ff00000041808 */
[C---:B------:R-:W-:Y:S01]  /*2b80*/  HMMA.16816.F32.BF16 R28, R188.reuse, R12, R28 ;  /* 0x0000000cbc1c723c */ /* 0x040fe2000004181c */
[----:B------:R-:W1:Y:S07]  /*2b90*/  LDSM.16.M88.4 R12, [R242+0x11900] ;  /* 0x01190000f20c783b */ /* 0x000e6e0000000200 */
[C---:B--2---:R-:W-:Y:S08]  /*2ba0*/  HMMA.16816.F32.BF16 R16, R188.reuse, R44, R16 ;  /* 0x0000002cbc10723c */ /* 0x044ff00000041810 */
[C---:B------:R-:W-:Y:S01]  /*2bb0*/  HMMA.16816.F32.BF16 R20, R188.reuse, R46, R20 ;  /* 0x0000002ebc14723c */ /* 0x040fe20000041814 */
[----:B------:R-:W-:Y:S07]  /*2bc0*/  LDSM.16.M88.4 R44, [R239+0x2000] ;  /* 0x00200000ef2c783b */ /* 0x000fee0000000200 */
[C---:B---3--:R-:W-:Y:S08]  /*2bd0*/  HMMA.16816.F32.BF16 R24, R188.reuse, R52, R24 ;  /* 0x00000034bc18723c */ /* 0x048ff00000041818 */
[----:B------:R-:W-:Y:S01]  /*2be0*/  HMMA.16816.F32.BF16 R32, R188, R54, R32 ;  /* 0x00000036bc20723c */ /* 0x000fe20000041820 */
[----:B------:R-:W2:Y:S07]  /*2bf0*/  LDSM.16.M88.4 R52, [R242+0x12900] ;  /* 0x01290000f234783b */ /* 0x000eae0000000200 */
[C---:B------:R-:W-:Y:S08]  /*2c00*/  HMMA.16816.F32.BF16 R8, R192.reuse, R38, R8 ;  /* 0x00000026c008723c */ /* 0x040ff00000041808 */
[C---:B------:R-:W-:Y:S01]  /*2c10*/  HMMA.16816.F32.BF16 R28, R192.reuse, R36, R28 ;  /* 0x00000024c01c723c */ /* 0x040fe2000004181c */
[----:B------:R-:W3:Y:S07]  /*2c20*/  LDSM.16.M88.4 R36, [R239+0x1800] ;  /* 0x00180000ef24783b */ /* 0x000eee0000000200 */
[C---:B----4-:R-:W-:Y:S08]  /*2c30*/  HMMA.16816.F32.BF16 R16, R192.reuse, R48, R16 ;  /* 0x00000030c010723c */ /* 0x050ff00000041810 */
[C---:B------:R-:W-:Y:S01]  /*2c40*/  HMMA.16816.F32.BF16 R20, R192.reuse, R50, R20 ;  /* 0x00000032c014723c */ /* 0x040fe20000041814 */
[----:B------:R-:W-:Y:S07]  /*2c50*/  LDSM.16.M88.4 R48, [R236+0x14100] ;  /* 0x01410000ec30783b */ /* 0x000fee0000000200 */
[C---:B-----5:R-:W-:Y:S08]  /*2c60*/  HMMA.16816.F32.BF16 R24, R192.reuse, R56, R24 ;  /* 0x00000038c018723c */ /* 0x060ff00000041818 */
[----:B------:R-:W-:Y:S01]  /*2c70*/  HMMA.16816.F32.BF16 R32, R192, R58, R32 ;  /* 0x0000003ac020723c */ /* 0x000fe20000041820 */
[----:B------:R-:W4:Y:S07]  /*2c80*/  LDSM.16.M88.4 R56, [R239+0x2800] ;  /* 0x00280000ef38783b */ /* 0x000f2e0000000200 */
[C---:B-1----:R-:W-:Y:S08]  /*2c90*/  HMMA.16816.F32.BF16 R8, R196.reuse, R14, R8 ;  /* 0x0000000ec408723c */ /* 0x042ff00000041808 */
[C---:B------:R-:W-:Y:S01]  /*2ca0*/  HMMA.16816.F32.BF16 R28, R196.reuse, R12, R28 ;  /* 0x0000000cc41c723c */ /* 0x040fe2000004181c */
[----:B------:R-:W1:Y:S07]  /*2cb0*/  LDSM.16.M88.4 R12, [R236+0x13100] ;  /* 0x01310000ec0c783b */ /* 0x000e6e0000000200 */
[C---:B------:R-:W-:Y:S08]  /*2cc0*/  HMMA.16816.F32.BF16 R16, R196.reuse, R40, R16 ;  /* 0x00000028c410723c */ /* 0x040ff00000041810 */
[C---:B------:R-:W-:Y:S01]  /*2cd0*/  HMMA.16816.F32.BF16 R20, R196.reuse, R42, R20 ;  /* 0x0000002ac414723c */ /* 0x040fe20000041814 */
[----:B------:R-:W5:Y:S07]  /*2ce0*/  LDSM.16.M88.4 R40, [R236+0x13900] ;  /* 0x01390000ec28783b */ /* 0x000f6e0000000200 */
[C---:B--2---:R-:W-:Y:S08]  /*2cf0*/  HMMA.16816.F32.BF16 R24, R196.reuse, R52, R24 ;  /* 0x00000034c418723c */ /* 0x044ff00000041818 */
[----:B------:R-:W-:Y:S01]  /*2d00*/  HMMA.16816.F32.BF16 R32, R196, R54, R32 ;  /* 0x00000036c420723c */ /* 0x000fe20000041820 */
[----:B------:R-:W-:Y:S07]  /*2d10*/  LDSM.16.M88.4 R52, [R243+0x4000] ;  /* 0x00400000f334783b */ /* 0x000fee0000000200 */
[C---:B---3--:R-:W-:Y:S08]  /*2d20*/  HMMA.16816.F32.BF16 R8, R200.reuse, R38, R8 ;  /* 0x00000026c808723c */ /* 0x048ff00000041808 */
[C---:B------:R-:W-:Y:S01]  /*2d30*/  HMMA.16816.F32.BF16 R28, R200.reuse, R36, R28 ;  /* 0x00000024c81c723c */ /* 0x040fe2000004181c */
[----:B------:R-:W2:Y:S07]  /*2d40*/  LDSM.16.M88.4 R36, [R243+0x3000] ;  /* 0x00300000f324783b */ /* 0x000eae0000000200 */
[C---:B------:R-:W-:Y:S08]  /*2d50*/  HMMA.16816.F32.BF16 R16, R200.reuse, R44, R16 ;  /* 0x0000002cc810723c */ /* 0x040ff00000041810 */
        /* <DEDUP_REMOVED lines=13> */
[----:B------:R-:W5:Y:S07]  /*2e30*/  LDSM.16.M88.4 R48, [R242+0x14100] ;  /* 0x01410000f230783b */ /* 0x000f6e0000000200 */
        /* <DEDUP_REMOVED lines=8> */
[----:B------:R-:W-:Y:S07]  /*2ec0*/  LDSM.16.M88.4 R52, [R236+0x15900] ;  /* 0x01590000ec34783b */ /* 0x000fee0000000200 */
[C---:B-1----:R-:W-:Y:S08]  /*2ed0*/  HMMA.16816.F32.BF16 R8, R212.reuse, R14, R8 ;  /* 0x0000000ed408723c */ /* 0x042ff00000041808 */
[C---:B------:R-:W-:Y:S08]  /*2ee0*/  HMMA.16816.F32.BF16 R28, R212.reuse, R12, R28 ;  /* 0x0000000cd41c723c */ /* 0x040ff0000004181c */
[C---:B----4-:R-:W-:Y:S08]  /*2ef0*/  HMMA.16816.F32.BF16 R16, R212.reuse, R40, R16 ;  /* 0x00000028d410723c */ /* 0x050ff00000041810 */
[C---:B------:R-:W-:Y:S01]  /*2f00*/  HMMA.16816.F32.BF16 R20, R212.reuse, R42, R20 ;  /* 0x0000002ad414723c */ /* 0x040fe20000041814 */
[----:B------:R-:W1:Y:S07]  /*2f10*/  LDSM.16.M88.4 R40, [R236+0x14900] ;  /* 0x01490000ec28783b */ /* 0x000e6e0000000200 */
[C---:B-----5:R-:W-:Y:S08]  /*2f20*/  HMMA.16816.F32.BF16 R24, R212.reuse, R48, R24 ;  /* 0x00000030d418723c */ /* 0x060ff00000041818 */
        /* <DEDUP_REMOVED lines=12> */
[C---:B------:R-:W-:Y:S01]  /*2ff0*/  HMMA.16816.F32.BF16 R28, R220.reuse, R40, R28 ;  /* 0x00000028dc1c723c */ /* 0x040fe2000004181c */
[----:B------:R-:W-:Y:S07]  /*3000*/  LDSM.16.M88.4 R40, [R239+0x5000] ;  /* 0x00500000ef28783b */ /* 0x000fee0000000200 */
[C---:B----4-:R-:W-:Y:S08]  /*3010*/  HMMA.16816.F32.BF16 R12, R220.reuse, R48, R8 ;  /* 0x00000030dc0c723c */ /* 0x050ff00000041808 */
[C---:B------:R-:W-:Y:S01]  /*3020*/  HMMA.16816.F32.BF16 R8, R220.reuse, R50, R20 ;  /* 0x00000032dc08723c */ /* 0x040fe20000041814 */
[----:B------:R-:W1:Y:S07]  /*3030*/  LDSM.16.M88.4 R48, [R242+0x14900] ;  /* 0x01490000f230783b */ /* 0x000e6e0000000200 */
[C---:B------:R-:W-:Y:S08]  /*3040*/  HMMA.16816.F32.BF16 R24, R220.reuse, R52, R24 ;  /* 0x00000034dc18723c */ /* 0x040ff00000041818 */
[----:B------:R-:W-:Y:S01]  /*3050*/  HMMA.16816.F32.BF16 R32, R220, R54, R32 ;  /* 0x00000036dc20723c */ /* 0x000fe20000041820 */
[----:B------:R-:W4:Y:S07]  /*3060*/  LDSM.16.M88.4 R52, [R242+0x15100] ;  /* 0x01510000f234783b */ /* 0x000f2e0000000200 */
[C---:B--2---:R-:W-:Y:S08]  /*3070*/  HMMA.16816.F32.BF16 R20, R224.reuse, R38, R16 ;  /* 0x00000026e014723c */ /* 0x044ff00000041810 */
[C---:B------:R-:W-:Y:S01]  /*3080*/  HMMA.16816.F32.BF16 R28, R224.reuse, R36, R28 ;  /* 0x00000024e01c723c */ /* 0x040fe2000004181c */
[----:B------:R-:W-:Y:S07]  /*3090*/  LDSM.16.M88.4 R36, [R239+0x5800] ;  /* 0x00580000ef24783b */ /* 0x000fee0000000200 */
[C---:B---3--:R-:W-:Y:S08]  /*30a0*/  HMMA.16816.F32.BF16 R16, R224.reuse, R44, R12 ;  /* 0x0000002ce010723c */ /* 0x048ff0000004180c */
[----:B------:R-:W-:Y:S01]  /*30b0*/  HMMA.16816.F32.BF16 R12, R224, R46, R8 ;  /* 0x0000002ee00c723c */ /* 0x000fe20000041808 */
[----:B------:R-:W2:Y:S01]  /*30c0*/  LDSM.16.M88.4 R44, [R239+0x4800] ;  /* 0x00480000ef2c783b */ /* 0x000ea20000000200 */
[----:B------:R-:W-:-:S06]  /*30d0*/  DEPBAR.LE SB0, 0x0 ;  /* 0x000080000000791a */ /* 0x000fcc0000000000 */
[C---:B------:R-:W-:Y:S08]  /*30e0*/  HMMA.16816.F32.BF16 R8, R224.reuse, R60, R24 ;  /* 0x0000003ce008723c */ /* 0x040ff00000041818 */
[----:B------:R-:W-:Y:S08]  /*30f0*/  HMMA.16816.F32.BF16 R32, R224, R62, R32 ;  /* 0x0000003ee020723c */ /* 0x000ff00000041820 */
[C---:B-1----:R-:W-:Y:S08]  /*3100*/  HMMA.16816.F32.BF16 R24, R228.reuse, R50, R20 ;  /* 0x00000032e418723c */ /* 0x042ff00000041814 */
[C---:B------:R-:W-:Y:S08]  /*3110*/  HMMA.16816.F32.BF16 R28, R228.reuse, R48, R28 ;  /* 0x00000030e41c723c */ /* 0x040ff0000004181c */
[C---:B----4-:R-:W-:Y:S08]  /*3120*/  HMMA.16816.F32.BF16 R20, R228.reuse, R52, R16 ;  /* 0x00000034e414723c */ /* 0x050ff00000041810 */
[C---:B------:R-:W-:Y:S08]  /*3130*/  HMMA.16816.F32.BF16 R16, R228.reuse, R54, R12 ;  /* 0x00000036e410723c */ /* 0x040ff0000004180c */
[C---:B------:R-:W-:Y:S08]  /*3140*/  HMMA.16816.F32.BF16 R12, R228.reuse, R56, R8 ;  /* 0x00000038e40c723c */ /* 0x040ff00000041808 */
[----:B------:R-:W-:Y:S08]  /*3150*/  HMMA.16816.F32.BF16 R8, R228, R58, R32 ;  /* 0x0000003ae408723c */ /* 0x000ff00000041820 */
[C---:B--2---:R-:W-:Y:S08]  /*3160*/  HMMA.16816.F32.BF16 R32, R232.reuse, R44, R28 ;  /* 0x0000002ce820723c */ /* 0x044ff0000004181c */
[C---:B------:R-:W-:Y:S08]  /*3170*/  HMMA.16816.F32.BF16 R44, R232.reuse, R46, R24 ;  /* 0x0000002ee82c723c */ /* 0x040ff00000041818 */
[C---:B------:R-:W-:Y:S08]  /*3180*/  HMMA.16816.F32.BF16 R28, R232.reuse, R40, R20 ;  /* 0x00000028e81c723c */ /* 0x040ff00000041814 */
[C---:B------:R-:W-:Y:S08]  /*3190*/  HMMA.16816.F32.BF16 R24, R232.reuse, R36, R12 ;  /* 0x00000024e818723c */ /* 0x040ff0000004180c */
[C---:B------:R-:W-:Y:S08]  /*31a0*/  HMMA.16816.F32.BF16 R40, R232.reuse, R42, R16 ;  /* 0x0000002ae828723c */ /* 0x040ff00000041810 */
[----:B------:R-:W-:Y:S01]  /*31b0*/  HMMA.16816.F32.BF16 R36, R232, R38, R8 ;  /* 0x00000026e824723c */ /* 0x000fe20000041808 */
[----:B------:R-:W-:Y:S06]  /*31c0*/  BAR.SYNC.DEFER_BLOCKING 0x0 ;  /* 0x0000000000007b1d */ /* 0x000fec0000010000 */
[----:B------:R-:W-:Y:S05]  /*31d0*/  @P0 BRA `(.L_x_3647) ;  /* 0x0000060000000947 */ /* 0x000fea0003800000 */
[----:B------:R-:W2:Y:S04]  /*31e0*/  LDL R3, [R1+0x6c] ;  /* 0x00006c0001037983 */ /* 0x000ea80000100800 */
[----:B------:R-:W3:Y:S04]  /*31f0*/  LDL R6, [R1+0x68] ;  /* 0x0000680001067983 */ /* 0x000ee80000100800 */
[----:B------:R-:W4:Y:S04]  /*3200*/  LDL R7, [R1+0x60] ;  /* 0x0000600001077983 */ /* 0x000f280000100800 */
[----:B------:R-:W1:Y:S01]  /*3210*/  S2R R75, SR_TID.X ;  /* 0x00000000004b7919 */ /* 0x000e620000002100 */
[----:B------:R-:W-:-:S02]  /*3220*/  IMAD.MOV.U32 R74, RZ, RZ, c[0x0][0x2b8] ;  /* 0x0000ae00ff4a7624 */ /* 0x000fc400078e00ff */
[----:B------:R-:W-:Y:S01]  /*3230*/  IMAD.U32 R2, RZ, RZ, UR10 ;  /* 0x0000000aff027e24 */ /* 0x000fe2000f8e00ff */
[----:B------:R2:W5:Y:S02]  /*3240*/  LDL R71, [R1+0x54] ;  /* 0x0000540001477983 */ /* 0x0005640000100800 */
[----:B------:R-:W-:Y:S02]  /*3250*/  ISETP.NE.AND P1, PT, R74, 0x1, PT ;  /* 0x000000014a00780c */ /* 0x000fe40003f25270 */
[----:B------:R2:W5:Y:S04]  /*3260*/  LDL R67, [R1+0x8] ;  /* 0x0000080001437983 */ /* 0x0005680000100800 */
[----:B------:R2:W5:Y:S04]  /*3270*/  LDL R68, [R1+0x34] ;  /* 0x0000340001447983 */ /* 0x0005680000100800 */
[----:B------:R2:W5:Y:S04]  /*3280*/  LDL R69, [R1+0x50] ;  /* 0x0000500001457983 */ /* 0x0005680000100800 */
[----:B------:R2:W5:Y:S01]  /*3290*/  LDL R70, [R1+0x38] ;  /* 0x0000380001467983 */ /* 0x0005620000100800 */
[----:B-1----:R-:W-:-:S02]  /*32a0*/  LEA.HI R72, R66, R75, RZ, 0x3 ;  /* 0x0000004b42487211 */ /* 0x002fc400078f18ff */
[----:B------:R-:W-:Y:S02]  /*32b0*/  LEA.HI R73, R66, R75, RZ, 0x3 ;  /* 0x0000004b42497211 */ /* 0x000fe400078f18ff */
[----:B------:R-:W-:Y:S02]  /*32c0*/  LOP3.LUT R72, R72, 0xfffffff8, RZ, 0xc0, !PT ;  /* 0xfffffff848487812 */ /* 0x000fe400078ec0ff */
[----:B------:R-:W-:-:S03]  /*32d0*/  SHF.R.S32.HI R73, RZ, 0x3, R73 ;  /* 0x00000003ff497819 */ /* 0x000fc60000011449 */
[----:B------:R-:W-:-:S04]  /*32e0*/  IMAD.IADD R72, R75, 0x1, -R72 ;  /* 0x000000014b487824 */ /* 0x000fc800078e0a48 */
[----:B------:R-:W-:-:S05]  /*32f0*/  IMAD R72, R72, 0x20, R73 ;  /* 0x0000002048487824 */ /* 0x000fca00078e0249 */
[----:B------:R-:W-:Y:S01]  /*3300*/  IADD3 R2, R72, UR17, R2 ;  /* 0x0000001148027c10 */ /* 0x000fe2000fffe002 */
[----:B------:R-:W-:Y:S02]  /*3310*/  IMAD.MOV.U32 R9, RZ, RZ, RZ ;  /* 0x000000ffff097224 */ /* 0x000fe400078e00ff */
[----:B--2---:R-:W-:Y:S01]  /*3320*/  IMAD.MOV.U32 R75, RZ, RZ, R3 ;  /* 0x000000ffff4b7224 */ /* 0x004fe200078e0003 */
[----:B------:R-:W-:Y:S01]  /*3330*/  IADD3 R3, R2, -0x30, RZ ;  /* 0xffffffd002037810 */ /* 0x000fe20007ffe0ff */
[----:B---3--:R-:W-:-:S04]  /*3340*/  IMAD.MOV.U32 R73, RZ, RZ, R6 ;  /* 0x000000ffff497224 */ /* 0x008fc800078e0006 */
[----:B------:R-:W-:-:S04]  /*3350*/  @P1 IMAD.HI.U32 R6, R3, c[0x0][0x2bc], RZ ;  /* 0x0000af0003061a27 */ /* 0x000fc800078e00ff */
[----:B------:R-:W-:Y:S01]  /*3360*/  IMAD.MOV.U32 R2, RZ, RZ, R3 ;  /* 0x000000ffff027224 */ /* 0x000fe200078e0003 */
[----:B------:R-:W-:Y:S01]  /*3370*/  @P1 SHF.R.U32.HI R2, RZ, c[0x0][0x2c0], R6 ;  /* 0x0000b000ff021a19 */ /* 0x000fe20000011606 */
[----:B----4-:R-:W-:-:S03]  /*3380*/  IMAD.MOV.U32 R72, RZ, RZ, R7 ;  /* 0x000000ffff487224 */ /* 0x010fc600078e0007 */
[----:B------:R-:W-:-:S04]  /*3390*/  @!P3 IADD3 R7, P0, R2, UR20, RZ ;  /* 0x000000140207bc10 */ /* 0x000fc8000ff1e0ff */
[----:B------:R-:W-:Y:S02]  /*33a0*/  @!P3 LEA.HI.X.SX32 R8, R2, UR7, 0x1, P0 ;  /* 0x000000070208bc11 */ /* 0x000fe400080f0eff */
[----:B------:R-:W-:-:S04]  /*33b0*/  @!P3 LEA R6, P0, R7, c[0x0][0x2a0], 0x2 ;  /* 0x0000a8000706ba11 */ /* 0x000fc800078010ff */
[----:B------:R-:W-:-:S05]  /*33c0*/  @!P3 LEA.HI.X R7, R7, c[0x0][0x2a4], R8, 0x2, P0 ;  /* 0x0000a9000707ba11 */ /* 0x000fca00000f1408 */
[----:B------:R1:W2:Y:S01]  /*33d0*/  @!P3 LDG.E R9, [R6.64] ;  /* 0x000000160609b981 */ /* 0x0002a2000c1e1900 */
[----:B------:R-:W-:-:S04]  /*33e0*/  IMAD.MOV R2, RZ, RZ, -R2 ;  /* 0x000000ffff027224 */ /* 0x000fc800078e0a02 */
[----:B------:R-:W-:Y:S01]  /*33f0*/  IMAD R10, R2, c[0x0][0x2b8], R3 ;  /* 0x0000ae00020a7a24 */ /* 0x000fe200078e0203 */
[----:B------:R-:W3:Y:S04]  /*3400*/  S2R R76, SR_TID.X ;  /* 0x00000000004c7919 */ /* 0x000ee80000002100 */
[----:B------:R-:W-:-:S05]  /*3410*/  SHF.R.S32.HI R2, RZ, 0x1f, R10 ;  /* 0x0000001fff027819 */ /* 0x000fca000001140a */
[----:B-1----:R-:W-:Y:S02]  /*3420*/  IMAD R6, R2, c[0x0][0x1e0], RZ ;  /* 0x0000780002067a24 */ /* 0x002fe400078e02ff */
[----:B------:R-:W-:-:S04]  /*3430*/  IMAD.WIDE.U32 R2, R10, c[0x0][0x1e0], RZ ;  /* 0x000078000a027a25 */ /* 0x000fc800078e00ff */
[----:B------:R-:W-:-:S04]  /*3440*/  IMAD R6, R10, c[0x0][0x1e4], R6 ;  /* 0x000079000a067a24 */ /* 0x000fc800078e0206 */
[----:B------:R-:W-:Y:S01]  /*3450*/  IMAD.IADD R3, R3, 0x1, R6 ;  /* 0x0000000103037824 */ /* 0x000fe200078e0206 */
[----:B------:R-:W-:Y:S01]  /*3460*/  STL [R1+0x28], R10 ;  /* 0x0000280a01007387 */ /* 0x000fe20000100800 */
[----:B---3--:R-:W-:-:S04]  /*3470*/  LEA.HI R74, R66, R76, RZ, 0x3 ;  /* 0x0000004c424a7211 */ /* 0x008fc800078f18ff */
[----:B------:R-:W-:-:S05]  /*3480*/  LOP3.LUT R74, R74, 0xfffffff8, RZ, 0xc0, !PT ;  /* 0xfffffff84a4a7812 */ /* 0x000fca00078ec0ff */
[----:B------:R-:W-:Y:S01]  /*3490*/  IMAD.IADD R74, R76, 0x1, -R74 ;  /* 0x000000014c4a7824 */ /* 0x000fe200078e0a4a */
[----:B------:R-:W-:Y:S03]  /*34a0*/  BSSY B0, `(.L_x_3648) ;  /* 0x0000020000007945 */ /* 0x000fe60003800000 */
[----:B------:R-:W-:-:S05]  /*34b0*/  IMAD.SHL.U32 R74, R74, 0x8, RZ ;  /* 0x000000084a4a7824 */ /* 0x000fca00078e00ff */
[----:B------:R-:W-:Y:S02]  /*34c0*/  ISETP.GE.AND P1, PT, R74, c[0x0][0x1d4], PT ;  /* 0x000075004a007a0c */ /* 0x000fe40003f26270 */
[----:B--2---:R-:W-:Y:S01]  /*34d0*/  SHF.R.S32.HI R6, RZ, 0x1f, R9 ;  /* 0x0000001fff067819 */ /* 0x004fe20000011409 */
        /* <DEDUP_REMOVED lines=17> */
[----:B------:R-:W-:-:S03]  /*35f0*/  LEA R8, P0, R72, R2, 0x1 ;  /* 0x0000000248087211 */ /* 0x000fc600078008ff */
[----:B------:R-:W-:Y:S01]  /*3600*/  @!PT LDS RZ, [RZ] ;  /* 0x00000000fffff984 */ /* 0x000fe20000000800 */
[----:B-----5:R2:W-:Y:S01]  /*3610*/  LDGSTS.E.BYPASS.LTC128B.128 [R67+0x10100], [R10.64], !P1 ;  /* 0x101000000a437fae */ /* 0x0205e2000c901d56 */
        /* <DEDUP_REMOVED lines=8> */
.L_x_3649:
[----:B------:R-:W-:Y:S05]  /*36a0*/  BSYNC B0 ;  /* 0x0000000000007941 */ /* 0x000fea0003800000 */
.L_x_3648:
[----:B------:R-:W-:Y:S01]  /*36b0*/  ISETP.GE.AND P0, PT, R14, 0x21, PT ;  /* 0x000000210e00780c */ /* 0x000fe20003f06270 */
[----:B--23--:R2:W3:Y:S01]  /*36c0*/  SHFL.IDX PT, R3, R12, 0x1, 0x181f ;  /* 0x00381f000c037f89 */ /* 0x00c4e200000e0000 */
[----:B------:R-:W-:Y:S03]  /*36d0*/  BSSY B0, `(.L_x_3647) ;  /* 0x0000010000007945 */ /* 0x000fe60003800000 */
[----:B------:R2:W4:Y:S08]  /*36e0*/  SHFL.IDX PT, R2, R13, 0x1, 0x181f ;  /* 0x00381f000d027f89 */ /* 0x00053000000e0000 */
[----:B------:R-:W-:Y:S05]  /*36f0*/  @!P0 BRA `(.L_x_3650) ;  /* 0x000000d000008947 */ /* 0x000fea0003800000 */
[----:B----4-:R-:W-:-:S04]  /*3700*/  LEA R10, P0, R74, R2, 0x1 ;  /* 0x000000024a0a7211 */ /* 0x010fc800078008ff */
        /* <DEDUP_REMOVED lines=12> */
.L_x_3650:
[----:B------:R-:W-:Y:S05]  /*37d0*/  BSYNC B0 ;  /* 0x0000000000007941 */ /* 0x000fea0003800000 */
.L_x_3647:
[----:B---3--:R-:W3:Y:S01]  /*37e0*/  S2R R8, SR_TID.X ;  /* 0x0000000000087919 */ /* 0x008ee20000002100 */
[----:B----4-:R-:W-:Y:S01]  /*37f0*/  LOP3.LUT R2, R65, 0xffffffe0, RZ, 0xc0, !PT ;  /* 0xffffffe041027812 */ /* 0x010fe200078ec0ff */
[----:B------:R-:W-:Y:S01]  /*3800*/  UISETP.NE.AND UP1, UPT, UR13, URZ, UPT ;  /* 0x0000003f0d00728c */ /* 0x000fe2000bf25270 */
[----:B------:R-:W-:Y:S01]  /*3810*/  SHF.R.S32.HI R7, RZ, 0x1f, R64 ;  /* 0x0000001fff077819 */ /* 0x000fe20000011440 */
[----:B------:R-:W-:Y:S01]  /*3820*/  UISETP.NE.AND UP0, UPT, UR12, URZ, UPT ;  /* 0x0000003f0c00728c */ /* 0x000fe2000bf05270 */
[----:B------:R-:W0:Y:S01]  /*3830*/  LDGDEPBAR ;  /* 0x00000000000079af */ /* 0x000e220000000000 */
[----:B------:R-:W-:Y:S01]  /*3840*/  ULDC UR17, c[0x0][0x324] ;  /* 0x0000c90000117ab9 */ /* 0x000fe20000000800 */
[----:B------:R-:W-:Y:S01]  /*3850*/  LEA.HI R7, R7, R64, RZ, 0x3 ;  /* 0x0000004007077211 */ /* 0x000fe200078f18ff */
[----:B------:R-:W-:Y:S01]  /*3860*/  ULDC UR5, c[0x0][0x2ac] ;  /* 0x0000ab0000057ab9 */ /* 0x000fe20000000800 */
[----:B------:R-:W-:Y:S01]  /*3870*/  PLOP3.LUT P0, PT, PT, PT, UP1, 0x80, 0x0 ;  /* 0x000000000000781c */ /* 0x000fe20003f0f018 */
[----:B------:R-:W-:Y:S01]  /*3880*/  ULDC UR4, c[0x0][0x1d0] ;  /* 0x0000740000047ab9 */ /* 0x000fe20000000800 */
[----:B------:R-:W-:Y:S01]  /*3890*/  LOP3.LUT R7, R7, 0xffffff8, RZ, 0xc0, !PT ;  /* 0x0ffffff807077812 */ /* 0x000fe200078ec0ff */
[----:B------:R-:W-:-:S02]  /*38a0*/  ULOP3.LUT UR17, URZ, UR17, URZ, 0x33, !UPT ;  /* 0x000000113f117292 */ /* 0x000fc4000f8e333f */
[----:B------:R-:W-:Y:S02]  /*38b0*/  UIMAD UR4, UR5, UR4, UR27 ;  /* 0x00000004050472a4 */ /* 0x000fe4000f8e021b */
[----:B------:R-:W-:Y:S01]  /*38c0*/  IMAD.IADD R9, R64, 0x1, -R7 ;  /* 0x0000000140097824 */ /* 0x000fe200078e0a07 */
[----:B---3--:R-:W-:Y:S01]  /*38d0*/  LEA.HI R3, R66, R8, RZ, 0x2 ;  /* 0x0000000842037211 */ /* 0x008fe200078f10ff */
[----:B------:R-:W-:-:S03]  /*38e0*/  IMAD.IADD R2, R8, 0x1, -R2 ;  /* 0x0000000108027824 */ /* 0x000fc600078e0a02 */
[----:B------:R-:W-:Y:S02]  /*38f0*/  LOP3.LUT R3, R3, 0xfffffffc, RZ, 0xc0, !PT ;  /* 0xfffffffc03037812 */ /* 0x000fe400078ec0ff */
[----:B------:R-:W-:-:S03]  /*3900*/  SHF.R.S32.HI R6, RZ, 0x1f, R2 ;  /* 0x0000001fff067819 */ /* 0x000fc60000011402 */
[----:B------:R-:W-:Y:S01]  /*3910*/  IMAD.IADD R3, R8, 0x1, -R3 ;  /* 0x0000000108037824 */ /* 0x000fe200078e0a03 */
[----:B------:R-:W-:-:S04]  /*3920*/  LEA.HI R6, R6, R2, RZ, 0x2 ;  /* 0x0000000206067211 */ /* 0x000fc800078f10ff */
[----:B------:R-:W-:Y:S02]  /*3930*/  LEA.HI R8, R3, R3, RZ, 0x1 ;  /* 0x0000000303087211 */ /* 0x000fe400078f08ff */
[----:B------:R-:W-:Y:S02]  /*3940*/  LEA.HI.SX32 R7, R6, UR26, 0x1e ;  /* 0x0000001a06077c11 */ /* 0x000fe4000f8ff2ff */
[----:B------:R-:W-:-:S03]  /*3950*/  LOP3.LUT R8, R8, 0x1ffffffe, RZ, 0xc0, !PT ;  /* 0x1ffffffe08087812 */ /* 0x000fc600078ec0ff */
[----:B------:R-:W-:Y:S02]  /*3960*/  IMAD R7, R9, 0x10, R7 ;  /* 0x0000001009077824 */ /* 0x000fe400078e0207 */
[----:B------:R-:W-:-:S04]  /*3970*/  IMAD.IADD R3, R3, 0x1, -R8 ;  /* 0x0000000103037824 */ /* 0x000fc800078e0a08 */
[----:B------:R-:W-:-:S04]  /*3980*/  IMAD R10, R3, 0x8, R7 ;  /* 0x00000008030a7824 */ /* 0x000fc800078e0207 */
[----:B------:R-:W-:Y:S01]  /*3990*/  @P0 IMAD.HI.U32 R3, R10, c[0x0][0x2c8], RZ ;  /* 0x0000b2000a030a27 */ /* 0x000fe200078e00ff */
[----:B------:R-:W-:Y:S01]  /*39a0*/  PLOP3.LUT P0, PT, PT, PT, UP1, 0x80, 0x0 ;  /* 0x000000000000781c */ /* 0x000fe20003f0f018 */
[----:B------:R3:W-:Y:S02]  /*39b0*/  STL [R1+0x5c], R10 ;  /* 0x00005c0a01007387 */ /* 0x0007e40000100800 */
[----:B------:R-:W-:-:S10]  /*39c0*/  IMAD.MOV.U32 R7, RZ, RZ, R10 ;  /* 0x000000ffff077224 */ /* 0x000fd400078e000a */
[----:B------:R-:W-:Y:S02]  /*39d0*/  @P0 SHF.R.U32.HI R7, RZ, c[0x0][0x2cc], R3 ;  /* 0x0000b300ff070a19 */ /* 0x000fe40000011603 */
[----:B------:R-:W-:Y:S02]  /*39e0*/  LOP3.LUT R3, R6, 0x7ffffffc, RZ, 0xc0, !PT ;  /* 0x7ffffffc06037812 */ /* 0x000fe400078ec0ff */
[----:B------:R-:W-:Y:S01]  /*39f0*/  PLOP3.LUT P0, PT, PT, PT, UP0, 0x40, 0x0 ;  /* 0x000000000000781c */ /* 0x000fe20003f0e808 */
[----:B------:R-:W4:Y:S02]  /*3a00*/  SHFL.IDX PT, R6, R7, RZ, 0x1c1f ;  /* 0x001c1fff07067589 */ /* 0x000f2400000e0000 */
[----:B------:R-:W-:Y:S02]  /*3a10*/  IMAD.IADD R3, R2, 0x1, -R3 ;  /* 0x0000000102037824 */ /* 0x000fe400078e0a03 */
[----:B------:R-:W-:Y:S02]  /*3a20*/  IMAD.U32 R2, RZ, RZ, UR28 ;  /* 0x0000001cff027e24 */ /* 0x000fe4000f8e00ff */
[----:B------:R-:W-:-:S05]  /*3a30*/  IMAD.SHL.U32 R11, R3, 0x2, RZ ;  /* 0x00000002030b7824 */ /* 0x000fca00078e00ff */
[C---:B------:R-:W-:Y:S01]  /*3a40*/  IADD3 R2, -R11.reuse, 0x1, R2 ;  /* 0x000000010b027810 */ /* 0x040fe20007ffe102 */
[----:B------:R1:W-:Y:S01]  /*3a50*/  STL [R1+0x58], R11 ;  /* 0x0000580b01007387 */ /* 0x0003e20000100800 */
[----:B------:R-:W-:Y:S02]  /*3a60*/  IADD3 R9, -R11, UR4, RZ ;  /* 0x000000040b097c10 */ /* 0x000fe4000fffe1ff */
[----:B------:R-:W-:-:S04]  /*3a70*/  IADD3 R2, R2, -c[0x0][0x168], RZ ;  /* 0x80005a0002027a10 */ /* 0x000fc80007ffe0ff */
[C---:B------:R-:W-:Y:S02]  /*3a80*/  IADD3 R8, R2.reuse, c[0x0][0x328], RZ ;  /* 0x0000ca0002087a10 */ /* 0x040fe40007ffe0ff */
[----:B---3--:R-:W-:-:S03]  /*3a90*/  IADD3 R10, R2, UR17, RZ ;  /* 0x00000011020a7c10 */ /* 0x008fc6000fffe0ff */
[--C-:B----4-:R-:W-:Y:S02]  /*3aa0*/  IMAD.IADD R3, R8, 0x1, R6.reuse ;  /* 0x0000000108037824 */ /* 0x110fe400078e0206 */
[----:B------:R-:W-:-:S03]  /*3ab0*/  IMAD.IADD R2, R10, 0x1, R6 ;  /* 0x000000010a027824 */ /* 0x000fc600078e0206 */
[----:B------:R-:W-:Y:S02]  /*3ac0*/  IMNMX R3, R3, R9, PT ;  /* 0x0000000903037217 */ /* 0x000fe40003800200 */
[----:B-1----:R-:W-:Y:S01]  /*3ad0*/  IADD3 R11, -R11, UR27, RZ ;  /* 0x0000001b0b0b7c10 */ /* 0x002fe2000fffe1ff */
[----:B------:R-:W-:Y:S05]  /*3ae0*/  @P0 BRA `(.L_x_3651) ;  /* 0x0000015000000947 */ /* 0x000fea0003800000 */
[----:B--2---:R-:W-:Y:S01]  /*3af0*/  IMAD.U32 R12, RZ, RZ, UR9 ;  /* 0x00000009ff0c7e24 */ /* 0x004fe2000f8e00ff */
        /* <DEDUP_REMOVED lines=11> */
.L_x_3653:
[----:B------:R-:W-:-:S04]  /*3bb0*/  MOV R12, c[0x0][0x32c] ;  /* 0x0000cb00000c7a02 */ /* 0x000fc80000000f00 */
[----:B------:R-:W-:-:S13]  /*3bc0*/  ISETP.NE.AND P0, PT, R12, 0x1, PT ;  /* 0x000000010c00780c */ /* 0x000fda0003f05270 */
[----:B------:R-:W-:-:S05]  /*3bd0*/  @P0 IMAD.HI.U32 R12, R6, c[0x0][0x330], RZ ;  /* 0x0000cc00060c0a27 */ /* 0x000fca00078e00ff */
[----:B------:R-:W-:Y:S02]  /*3be0*/  @P0 SHF.R.U32.HI R6, RZ, c[0x0][0x334], R12 ;  /* 0x0000cd00ff060a19 */ /* 0x000fe4000001160c */
.L_x_3654:
[----:B------:R-:W-:Y:S05]  /*3bf0*/  BSYNC B0 ;  /* 0x0000000000007941 */ /* 0x000fea0003800000 */
.L_x_3652:
[----:B------:R-:W-:-:S05]  /*3c00*/  IMAD R6, R6, c[0x0][0x32c], R11 ;  /* 0x0000cb0006067a24 */ /* 0x000fca00078e020b */
[----:B------:R-:W-:Y:S02]  /*3c10*/  IADD3 R12, R6, c[0x0][0x32c], RZ ;  /* 0x0000cb00060c7a10 */ /* 0x000fe40007ffe0ff */
[----:B------:R-:W-:Y:S02]  /*3c20*/  IMNMX R2, R2, R6, !PT ;  /* 0x0000000602027217 */ /* 0x000fe40007800200 */
[----:B------:R-:W-:Y:S02]  /*3c30*/  IMNMX R3, R3, R12, PT ;  /* 0x0000000c03037217 */ /* 0x000fe40003800200 */
.L_x_3651:
[----:B------:R-:W-:Y:S01]  /*3c40*/  UISETP.GE.AND UP0, UPT, UR27, 0x1, UPT ;  /* 0x000000011b00788c */ /* 0x000fe2000bf06270 */
[----:B------:R-:W1:Y:S01]  /*3c50*/  SHFL.IDX PT, R6, R7, 0x1, 0x1c1f ;  /* 0x003c1f0007067f89 */ /* 0x000e6200000e0000 */
[----:B------:R-:W-:Y:S02]  /*3c60*/  UISETP.GE.AND UP6, UPT, UR27, 0x12, UPT ;  /* 0x000000121b00788c */ /* 0x000fe4000bfc6270 */
[----:B------:R-:W-:Y:S02]  /*3c70*/  UP2UR UR30, UPR, URZ, 0x1 ;  /* 0x000000013f1e7883 */ /* 0x000fe40008000000 */
[----:B------:R-:W-:Y:S01]  /*3c80*/  PLOP3.LUT P0, PT, PT, PT, UP0, 0x40, 0x0 ;  /* 0x000000000000781c */ /* 0x000fe20003f0e808 */
[----:B------:R-:W-:-:S02]  /*3c90*/  UISETP.GE.AND UP0, UPT, UR27, 0x2, UPT ;  /* 0x000000021b00788c */ /* 0x000fc4000bf06270 */
[----:B------:R-:W-:Y:S01]  /*3ca0*/  UISETP.GE.AND UP5, UPT, UR27, 0x19, UPT ;  /* 0x000000191b00788c */ /* 0x000fe2000bfa6270 */
[----:B------:R-:W-:Y:S01]  /*3cb0*/  ISETP.GT.AND P0, PT, R2, RZ, P0 ;  /* 0x000000ff0200720c */ /* 0x000fe20000704270 */
[----:B------:R-:W-:Y:S02]  /*3cc0*/  UP2UR UR29, UPR, URZ, 0x1 ;  /* 0x000000013f1d7883 */ /* 0x000fe40008000000 */
[----:B------:R-:W-:Y:S01]  /*3cd0*/  UISETP.GE.AND UP4, UPT, UR27, 0x1a, UPT ;  /* 0x0000001a1b00788c */ /* 0x000fe2000bf86270 */
[----:B------:R-:W-:Y:S01]  /*3ce0*/  ISETP.LT.OR P0, PT, R3, 0x1, P0 ;  /* 0x000000010300780c */ /* 0x000fe20000701670 */
[----:B------:R-:W-:Y:S02]  /*3cf0*/  UISETP.GE.AND UP3, UPT, UR27, 0x21, UPT ;  /* 0x000000211b00788c */ /* 0x000fe4000bf66270 */
[----:B------:R-:W-:Y:S01]  /*3d00*/  UISETP.GE.AND UP2, UPT, UR27, 0x22, UPT ;  /* 0x000000221b00788c */ /* 0x000fe2000bf46270 */
[----:B------:R-:W-:Y:S01]  /*3d10*/  FSEL R16, R32, -INF , !P0 ;  /* 0xff80000020107808 */ /* 0x000fe20004000000 */
[----:B------:R-:W-:Y:S01]  /*3d20*/  UISETP.GE.AND UP1, UPT, UR27, 0x29, UPT ;  /* 0x000000291b00788c */ /* 0x000fe2000bf26270 */
[----:B------:R-:W-:Y:S01]  /*3d30*/  PLOP3.LUT P0, PT, PT, PT, UP0, 0x40, 0x0 ;  /* 0x000000000000781c */ /* 0x000fe20003f0e808 */
[----:B------:R-:W-:-:S02]  /*3d40*/  UISETP.GE.AND UP0, UPT, UR27, 0x9, UPT ;  /* 0x000000091b00788c */ /* 0x000fc4000bf06270 */
[----:B------:R-:W-:Y:S01]  /*3d50*/  UP2UR UR31, UPR, URZ, 0x40 ;  /* 0x000000403f1f7883 */ /* 0x000fe20008000000 */
[----:B------:R-:W-:Y:S01]  /*3d60*/  ISETP.GT.AND P0, PT, R2, 0x1, P0 ;  /* 0x000000010200780c */ /* 0x000fe20000704270 */
[----:B------:R-:W-:-:S03]  /*3d70*/  UP2UR UR28, UPR, URZ, 0x1 ;  /* 0x000000013f1c7883 */ /* 0x000fc60008000000 */
[----:B------:R-:W-:-:S04]  /*3d80*/  ISETP.LT.OR P0, PT, R3, 0x2, P0 ;  /* 0x000000020300780c */ /* 0x000fc80000701670 */
[----:B------:R-:W-:Y:S02]  /*3d90*/  FSEL R15, R33, -INF , !P0 ;  /* 0xff800000210f7808 */ /* 0x000fe40004000000 */
[----:B------:R-:W-:Y:S01]  /*3da0*/  PLOP3.LUT P0, PT, PT, PT, UP0, 0x40, 0x0 ;  /* 0x000000000000781c */ /* 0x000fe20003f0e808 */
[----:B------:R-:W-:-:S03]  /*3db0*/  UISETP.GE.AND UP0, UPT, UR27, 0xa, UPT ;  /* 0x0000000a1b00788c */ /* 0x000fc6000bf06270 */
        /* <DEDUP_REMOVED lines=12> */
[----:B------:R-:W-:-:S04]  /*3e80*/  ISETP.GT.AND P0, PT, R2, 0x10, P0 ;  /* 0x000000100200780c */ /* 0x000fc80000704270 */
[----:B------:R-:W-:-:S04]  /*3e90*/  ISETP.LT.OR P0, PT, R3, 0x11, P0 ;  /* 0x000000110300780c */ /* 0x000fc80000701670 */
[----:B------:R-:W-:Y:S02]  /*3ea0*/  FSEL R19, R28, -INF , !P0 ;  /* 0xff8000001c137808 */ /* 0x000fe40004000000 */
[----:B------:R-:W-:Y:S01]  /*3eb0*/  PLOP3.LUT P0, PT, PT, PT, UP6, 0x40, 0x0 ;  /* 0x000000000000781c */ /* 0x000fe20003f0e868 */
[----:B------:R-:W-:-:S03]  /*3ec0*/  UISETP.NE.AND UP6, UPT, UR12, URZ, UPT ;  /* 0x0000003f0c00728c */ /* 0x000fc6000bfc5270 */
        /* <DEDUP_REMOVED lines=24> */
[----:B------:R-:W-:Y:S01]  /*4050*/  ISETP.GT.AND P0, PT, R2, 0x29, P0 ;  /* 0x000000290200780c */ /* 0x000fe20000704270 */
[----:B-1----:R-:W-:-:S03]  /*4060*/  IMAD.IADD R2, R10, 0x1, R6 ;  /* 0x000000010a027824 */ /* 0x002fc600078e0206 */
[----:B------:R-:W-:Y:S01]  /*4070*/  ISETP.LT.OR P0, PT, R3, 0x2a, P0 ;  /* 0x0000002a0300780c */ /* 0x000fe20000701670 */
[----:B------:R-:W-:-:S03]  /*4080*/  IMAD.IADD R3, R8, 0x1, R6 ;  /* 0x0000000108037824 */ /* 0x000fc600078e0206 */
[----:B------:R-:W-:Y:S02]  /*4090*/  FSEL R87, R37, -INF , !P0 ;  /* 0xff80000025577808 */ /* 0x000fe40004000000 */
[----:B------:R-:W-:Y:S01]  /*40a0*/  PLOP3.LUT P0, PT, PT, PT, UP6, 0x40, 0x0 ;  /* 0x000000000000781c */ /* 0x000fe20003f0e868 */
[----:B------:R-:W-:Y:S01]  /*40b0*/  UISETP.NE.AND UP6, UPT, UR31, URZ, UPT ;  /* 0x0000003f1f00728c */ /* 0x000fe2000bfc5270 */
[----:B------:R-:W-:-:S11]  /*40c0*/  IMNMX R3, R3, R9, PT ;  /* 0x0000000903037217 */ /* 0x000fd60003800200 */
[----:B------:R-:W-:Y:S05]  /*40d0*/  @P0 BRA `(.L_x_3655) ;  /* 0x0000015000000947 */ /* 0x000fea0003800000 */
[----:B------:R-:W-:Y:S01]  /*40e0*/  IMAD.U32 R7, RZ, RZ, UR9 ;  /* 0x00000009ff077e24 */ /* 0x000fe2000f8e00ff */
        /* <DEDUP_REMOVED lines=11> */
.L_x_3657:
[----:B------:R-:W-:-:S04]  /*41a0*/  MOV R7, c[0x0][0x32c] ;  /* 0x0000cb0000077a02 */ /* 0x000fc80000000f00 */
[----:B------:R-:W-:-:S13]  /*41b0*/  ISETP.NE.AND P0, PT, R7, 0x1, PT ;  /* 0x000000010700780c */ /* 0x000fda0003f05270 */
[----:B------:R-:W-:-:S05]  /*41c0*/  @P0 IMAD.HI.U32 R7, R6, c[0x0][0x330], RZ ;  /* 0x0000cc0006070a27 */ /* 0x000fca00078e00ff */
[----:B------:R-:W-:Y:S02]  /*41d0*/  @P0 SHF.R.U32.HI R6, RZ, c[0x0][0x334], R7 ;  /* 0x0000cd00ff060a19 */ /* 0x000fe40000011607 */
.L_x_3658:
[----:B------:R-:W-:Y:S05]  /*41e0*/  BSYNC B0 ;  /* 0x0000000000007941 */ /* 0x000fea0003800000 */
.L_x_3656:
[----:B------:R-:W-:-:S05]  /*41f0*/  IMAD R6, R6, c[0x0][0x32c], R11 ;  /* 0x0000cb0006067a24 */ /* 0x000fca00078e020b */
[----:B------:R-:W-:Y:S02]  /*4200*/  IADD3 R7, R6, c[0x0][0x32c], RZ ;  /* 0x0000cb0006077a10 */ /* 0x000fe40007ffe0ff */
[----:B------:R-:W-:Y:S02]  /*4210*/  IMNMX R2, R2, R6, !PT ;  /* 0x0000000602027217 */ /* 0x000fe40007800200 */
[----:B------:R-:W-:Y:S02]  /*4220*/  IMNMX R3, R3, R7, PT ;  /* 0x0000000703037217 */ /* 0x000fe40003800200 */
.L_x_3655:
[----:B------:R-:W-:Y:S01]  /*4230*/  UP2UR UR27, UPR, URZ, 0x10 ;  /* 0x000000103f1b7883 */ /* 0x000fe20008000000 */
[----:B------:R-:W-:Y:S01]  /*4240*/  FMNMX.FTZ R133, R16, R15, !PT ;  /* 0x0000000f10857209 */ /* 0x000fe20007810000 */
[----:B------:R-:W-:Y:S01]  /*4250*/  UISETP.NE.AND UP4, UPT, UR30, URZ, UPT ;  /* 0x0000003f1e00728c */ /* 0x000fe2000bf85270 */
[----:B------:R-:W-:Y:S01]  /*4260*/  IMAD.SHL.U32 R237, R4, 0x2, RZ ;  /* 0x0000000204ed7824 */ /* 0x000fe200078e00ff */
[----:B------:R-:W-:Y:S01]  /*4270*/  UP2UR UR30, UPR, URZ, 0x8 ;  /* 0x000000083f1e7883 */ /* 0x000fe20008000000 */
[----:B------:R-:W-:Y:S01]  /*4280*/  FMNMX.FTZ R133, R21, R133, !PT ;  /* 0x0000008515857209 */ /* 0x000fe20007810000 */
[----:B------:R-:W-:Y:S01]  /*4290*/  UISETP.NE.AND UP3, UPT, UR29, URZ, UPT ;  /* 0x0000003f1d00728c */ /* 0x000fe2000bf65270 */
[----:B------:R-:W-:Y:S01]  /*42a0*/  IMAD R238, R5, 0x2, R237 ;  /* 0x0000000205ee7824 */ /* 0x000fe200078e02ed */
[----:B------:R-:W-:Y:S01]  /*42b0*/  PLOP3.LUT P0, PT, PT, PT, UP4, 0x40, 0x0 ;  /* 0x000000000000781c */ /* 0x000fe20003f0e848 */
[----:B------:R-:W-:Y:S01]  /*42c0*/  UP2UR UR29, UPR, URZ, 0x4 ;  /* 0x000000043f1d7883 */ /* 0x000fe20008000000 */
[----:B------:R-:W-:Y:S01]  /*42d0*/  FMNMX.FTZ R133, R20, R133, !PT ;  /* 0x0000008514857209 */ /* 0x000fe20007810000 */
[----:B------:R-:W-:Y:S01]  /*42e0*/  UISETP.NE.AND UP2, UPT, UR28, URZ, UPT ;  /* 0x0000003f1c00728c */ /* 0x000fe2000bf45270 */
[----:B------:R-:W-:Y:S01]  /*42f0*/  ISETP.GT.AND P0, PT, R2, RZ, P0 ;  /* 0x000000ff0200720c */ /* 0x000fe20000704270 */
[----:B------:R-:W-:Y:S01]  /*4300*/  UP2UR UR28, UPR, URZ, 0x2 ;  /* 0x000000023f1c7883 */ /* 0x000fe20008000000 */
[----:B------:R-:W-:Y:S01]  /*4310*/  FMNMX.FTZ R133, R19, R133, !PT ;  /* 0x0000008513857209 */ /* 0x000fe20007810000 */
[----:B------:R-:W-:Y:S01]  /*4320*/  UISETP.NE.AND UP1, UPT, UR5, URZ, UPT ;  /* 0x0000003f0500728c */ /* 0x000fe2000bf25270 */
[----:B------:R-:W-:Y:S01]  /*4330*/  ISETP.LT.OR P0, PT, R3, 0x1, P0 ;  /* 0x000000010300780c */ /* 0x000fe20000701670 */
[----:B------:R-:W-:Y:S01]  /*4340*/  UP2UR UR5, UPR, URZ, 0x1 ;  /* 0x000000013f057883 */ /* 0x000fe20008000000 */
[----:B------:R-:W-:Y:S01]  /*4350*/  FMNMX.FTZ R133, R18, R133, !PT ;  /* 0x0000008512857209 */ /* 0x000fe20007810000 */
[----:B------:R-:W-:Y:S01]  /*4360*/  UISETP.NE.AND UP0, UPT, UR4, URZ, UPT ;  /* 0x0000003f0400728c */ /* 0x000fe2000bf05270 */
[----:B------:R-:W-:Y:S01]  /*4370*/  FSEL R8, R34, -INF , !P0 ;  /* 0xff80000022087808 */ /* 0x000fe20004000000 */
[----:B------:R-:W-:Y:S01]  /*4380*/  UISETP.NE.AND UP4, UPT, UR27, URZ, UPT ;  /* 0x0000003f1b00728c */ /* 0x000fe2000bf85270 */
[----:B------:R-:W-:Y:S01]  /*4390*/  PLOP3.LUT P0, PT, PT, PT, UP3, 0x40, 0x0 ;  /* 0x000000000000781c */ /* 0x000fe20003f0e838 */
[----:B------:R-:W-:Y:S01]  /*43a0*/  UISETP.NE.AND UP3, UPT, UR30, URZ, UPT ;  /* 0x0000003f1e00728c */ /* 0x000fe2000bf65270 */
[----:B------:R-:W-:Y:S01]  /*43b0*/  FMNMX.FTZ R133, R17, R133, !PT ;  /* 0x0000008511857209 */ /* 0x000fe20007810000 */
[----:B-----5:R-:W-:Y:S01]  /*43c0*/  LDSM.16.MT88.4 R68, [R238+0x900] ;  /* 0x00090000ee44783b */ /* 0x020fe20000004200 */
[----:B------:R-:W-:Y:S01]  /*43d0*/  ISETP.GT.AND P0, PT, R2, 0x1, P0 ;  /* 0x000000010200780c */ /* 0x000fe20000704270 */
[----:B------:R-:W-:Y:S01]  /*43e0*/  IMAD R240, R0, 0x2, R238 ;  /* 0x0000000200f07824 */ /* 0x000fe200078e02ee */
[----:B------:R-:W-:Y:S01]  /*43f0*/  FMNMX.FTZ R133, R22, R133, !PT ;  /* 0x0000008516857209 */ /* 0x000fe20007810000 */
[----:B------:R-:W-:Y:S01]  /*4400*/  LDSM.16.MT88.4 R72, [R238+0x1900] ;  /* 0x00190000ee48783b */ /* 0x000fe20000004200 */
[----:B------:R-:W-:-:S02]  /*4410*/  ISETP.LT.OR P0, PT, R3, 0x2, P0 ;  /* 0x000000020300780c */ /* 0x000fc40000701670 */
[----:B------:R-:W-:Y:S01]  /*4420*/  FMNMX.FTZ R133, R91, R133, !PT ;  /* 0x000000855b857209 */ /* 0x000fe20007810000 */
[----:B------:R-:W-:Y:S01]  /*4430*/  LDSM.16.MT88.4 R64, [R237+0x1900] ;  /* 0x00190000ed40783b */ /* 0x000fe20000004200 */
[----:B------:R-:W-:Y:S02]  /*4440*/  FSEL R7, R35, -INF , !P0 ;  /* 0xff80000023077808 */ /* 0x000fe40004000000 */
[----:B------:R-:W-:Y:S01]  /*4450*/  PLOP3.LUT P0, PT, PT, PT, UP2, 0x40, 0x0 ;  /* 0x000000000000781c */ /* 0x000fe20003f0e828 */
[----:B------:R-:W-:Y:S01]  /*4460*/  UISETP.NE.AND UP2, UPT, UR29, URZ, UPT ;  /* 0x0000003f1d00728c */ /* 0x000fe2000bf45270 */
[----:B------:R-:W-:Y:S01]  /*4470*/  FMNMX.FTZ R133, R90, R133, !PT ;  /* 0x000000855a857209 */ /* 0x000fe20007810000 */
[----:B------:R-:W-:Y:S01]  /*4480*/  LDSM.16.MT88.4 R32, [R238+0x100] ;  /* 0x00010000ee20783b */ /* 0x000fe20000004200 */
[----:B------:R-:W-:Y:S02]  /*4490*/  ISETP.GT.AND P0, PT, R2, 0x8, P0 ;  /* 0x000000080200780c */ /* 0x000fe40000704270 */
        /* <DEDUP_REMOVED lines=8> */
[----:B------:R-:W-:Y:S01]  /*4520*/  LEA R241, R0, R237, 0x1 ;  /* 0x000000ed00f17211 */ /* 0x000fe200078e08ff */
[----:B------:R-:W-:Y:S01]  /*4530*/  STL [R1+0x74], R161 ;  /* 0x000074a101007387 */ /* 0x000fe20000100800 */
[----:B------:R-:W-:-:S03]  /*4540*/  ISETP.GT.AND P0, PT, R2, 0x9, P0 ;  /* 0x000000090200780c */ /* 0x000fc60000704270 */
[----:B------:R-:W-:Y:S01]  /*4550*/  STL [R1+0x70], R160 ;  /* 0x000070a001007387 */ /* 0x000fe20000100800 */
[----:B------:R-:W-:-:S04]  /*4560*/  ISETP.LT.OR P0, PT, R3, 0xa, P0 ;  /* 0x0000000a0300780c */ /* 0x000fc80000701670 */
[----:B------:R-:W-:Y:S02]  /*4570*/  FSEL R10, R47, -INF , !P0 ;  /* 0xff8000002f0a7808 */ /* 0x000fe40004000000 */
[----:B------:R-:W-:Y:S01]  /*4580*/  PLOP3.LUT P0, PT, PT, PT, UP0, 0x40, 0x0 ;  /* 0x000000000000781c */ /* 0x000fe20003f0e808 */
[----:B------:R-:W-:Y:S01]  /*4590*/  UISETP.NE.AND UP0, UPT, UR5, URZ, UPT ;  /* 0x0000003f0500728c */ /* 0x000fe2000bf05270 */
[----:B------:R-:W-:Y:S02]  /*45a0*/  LDSM.16.MT88.4 R44, [R241+0x900] ;  /* 0x00090000f12c783b */ /* 0x000fe40000004200 */
[----:B------:R-:W-:Y:S01]  /*45b0*/  ISETP.GT.AND P0, PT, R2, 0x10, P0 ;  /* 0x000000100200780c */ /* 0x000fe20000704270 */
[----:B------:R-:W-:-:S03]  /*45c0*/  ULDC.64 UR4, c[0x0][0x2c8] ;  /* 0x0000b20000047ab9 */ /* 0x000fc60000000a00 */
[----:B------:R-:W-:-:S04]  /*45d0*/  ISETP.LT.OR P0, PT, R3, 0x11, P0 ;  /* 0x000000110300780c */ /* 0x000fc80000701670 */
[----:B------:R-:W-:Y:S02]  /*45e0*/  FSEL R9, R30, -INF , !P0 ;  /* 0xff8000001e097808 */ /* 0x000fe40004000000 */
[----:B------:R-:W-:Y:S01]  /*45f0*/  PLOP3.LUT P0, PT, PT, PT, UP6, 0x40, 0x0 ;  /* 0x000000000000781c */ /* 0x000fe20003f0e868 */
[----:B------:R-:W-:-:S03]  /*4600*/  UISETP.NE.AND UP6, UPT, UR12, URZ, UPT ;  /* 0x0000003f0c00728c */ /* 0x000fc6000bfc5270 */
[----:B------:R-:W-:-:S04]  /*4610*/  ISETP.GT.AND P0, PT, R2, 0x11, P0 ;  /* 0x000000110200780c */ /* 0x000fc80000704270 */
[----:B------:R-:W-:-:S04]  /*4620*/  ISETP.LT.OR P0, PT, R3, 0x12, P0 ;  /* 0x000000120300780c */ /* 0x000fc80000701670 */
[----:B--2---:R-:W-:Y:S02]  /*4630*/  FSEL R12, R31, -INF , !P0 ;  /* 0xff8000001f0c7808 */ /* 0x004fe40004000000 */
[----:B------:R-:W-:Y:S01]  /*4640*/  PLOP3.LUT P0, PT, PT, PT, UP5, 0x40, 0x0 ;  /* 0x000000000000781c */ /* 0x000fe20003f0e858 */
[----:B------:R-:W-:Y:S01]  /*4650*/  LDSM.16.MT88.4 R28, [R237+0x900] ;  /* 0x00090000ed1c783b */ /* 0x000fe20000004200 */
[----:B------:R-:W-:Y:S02]  /*4660*/  UISETP.NE.AND UP5, UPT, UR13, URZ, UPT ;  /* 0x0000003f0d00728c */ /* 0x000fe4000bfa5270 */
[----:B------:R-:W-:-:S04]  /*4670*/  ISETP.GT.AND P0, PT, R2, 0x18, P0 ;  /* 0x000000180200780c */ /* 0x000fc80000704270 */
[----:B------:R-:W-:-:S04]  /*4680*/  ISETP.LT.OR P0, PT, R3, 0x19, P0 ;  /* 0x000000190300780c */ /* 0x000fc80000701670 */
[----:B------:R-:W-:Y:S02]  /*4690*/  FSEL R13, R42, -INF , !P0 ;  /* 0xff8000002a0d7808 */ /* 0x000fe40004000000 */
[----:B------:R-:W-:-:S04]  /*46a0*/  PLOP3.LUT P0, PT, PT, PT, UP4, 0x40, 0x0 ;  /* 0x000000000000781c */ /* 0x000fc80003f0e848 */
[----:B------:R-:W-:-:S04]  /*46b0*/  ISETP.GT.AND P0, PT, R2, 0x19, P0 ;  /* 0x000000190200780c */ /* 0x000fc80000704270 */
[----:B------:R-:W-:-:S04]  /*46c0*/  ISETP.LT.OR P0, PT, R3, 0x1a, P0 ;  /* 0x0000001a0300780c */ /* 0x000fc80000701670 */
[----:B------:R-:W-:Y:S02]  /*46d0*/  FSEL R14, R43, -INF , !P0 ;  /* 0xff8000002b0e7808 */ /* 0x000fe40004000000 */
[----:B------:R-:W-:Y:S01]  /*46e0*/  PLOP3.LUT P0, PT, PT, PT, UP3, 0x40, 0x0 ;  /* 0x000000000000781c */ /* 0x000fe20003f0e838 */
[----:B------:R-:W-:Y:S03]  /*46f0*/  LDSM.16.MT88.4 R40, [R240+0x900] ;  /* 0x00090000f028783b */ /* 0x000fe60000004200 */
        /* <DEDUP_REMOVED lines=13> */
[----:B------:R-:W-:Y:S02]  /*47d0*/  ISETP.GT.AND P0, PT, R2, 0x29, P0 ;  /* 0x000000290200780c */ /* 0x000fe40000704270 */
[----:B------:R-:W1:Y:S02]  /*47e0*/  SHFL.BFLY PT, R2, R133, 0x2, 0x1f ;  /* 0x0c401f0085027f89 */ /* 0x000e6400000e0000 */
[----:B------:R-:W-:-:S04]  /*47f0*/  ISETP.LT.OR P0, PT, R3, 0x2a, P0 ;  /* 0x0000002a0300780c */ /* 0x000fc80000701670 */
[----:B------:R-:W-:Y:S02]  /*4800*/  FSEL R85, R39, -INF , !P0 ;  /* 0xff80000027557808 */ /* 0x000fe40004000000 */
[----:B------:R-:W-:Y:S01]  /*4810*/  LDSM.16.MT88.4 R36, [R237+0x2100] ;  /* 0x00210000ed24783b */ /* 0x000fe20000004200 */
[----:B-1----:R-:W-:-:S05]  /*4820*/  FMNMX.FTZ R133, R133, R2, !PT ;  /* 0x0000000285857209 */ /* 0x002fca0007810000 */
[----:B------:R-:W1:Y:S02]  /*4830*/  SHFL.BFLY PT, R2, R133, 0x1, 0x1f ;  /* 0x0c201f0085027f89 */ /* 0x000e6400000e0000 */
[----:B-1----:R-:W-:Y:S02]  /*4840*/  FMNMX.FTZ R133, R133, R2, !PT ;  /* 0x0000000285857209 */ /* 0x002fe40007810000 */
[----:B------:R-:W-:Y:S02]  /*4850*/  FMNMX.FTZ R2, R8, R7, !PT ;  /* 0x0000000708027209 */ /* 0x000fe40007810000 */
[C---:B------:R-:W-:Y:S01]  /*4860*/  FSETP.NEU.FTZ.AND P0, PT, R133.reuse, -INF , PT ;  /* 0xff8000008500780b */ /* 0x040fe20003f1d000 */
[----:B------:R-:W-:Y:S01]  /*4870*/  FMUL.FTZ R3, R133, c[0x0][0x2d0] ;  /* 0x0000b40085037a20 */ /* 0x000fe20000410000 */
[----:B------:R-:W-:-:S04]  /*4880*/  FMNMX.FTZ R2, R6, R2, !PT ;  /* 0x0000000206027209 */ /* 0x000fc80007810000 */
[----:B------:R-:W-:Y:S02]  /*4890*/  FMNMX.FTZ R2, R10, R2, !PT ;  /* 0x000000020a027209 */ /* 0x000fe40007810000 */
[----:B------:R-:W-:Y:S02]  /*48a0*/  FSEL R3, R3, RZ, P0 ;  /* 0x000000ff03037208 */ /* 0x000fe40000000000 */
[----:B------:R-:W-:-:S03]  /*48b0*/  FMNMX.FTZ R2, R9, R2, !PT ;  /* 0x0000000209027209 */ /* 0x000fc60007810000 */
[--C-:B------:R-:W-:Y:S01]  /*48c0*/  FFMA.FTZ R16, R16, c[0x0][0x2d0], -R3.reuse ;  /* 0x0000b40010107a23 */ /* 0x100fe20000010803 */
[----:B------:R-:W-:Y:S01]  /*48d0*/  FMNMX.FTZ R2, R12, R2, !PT ;  /* 0x000000020c027209 */ /* 0x000fe20007810000 */
[--C-:B------:R-:W-:Y:S02]  /*48e0*/  FFMA.FTZ R19, R19, c[0x0][0x2d0], -R3.reuse ;  /* 0x0000b40013137a23 */ /* 0x100fe40000010803 */
[--C-:B------:R-:W-:Y:S01]  /*48f0*/  FFMA.FTZ R18, R18, c[0x0][0x2d0], -R3.reuse ;  /* 0x0000b40012127a23 */ /* 0x100fe20000010803 */
[----:B------:R-:W-:Y:S01]  /*4900*/  FMNMX.FTZ R2, R13, R2, !PT ;  /* 0x000000020d027209 */ /* 0x000fe20007810000 */
[--C-:B------:R-:W-:Y:S01]  /*4910*/  FFMA.FTZ R17, R17, c[0x0][0x2d0], -R3.reuse ;  /* 0x0000b40011117a23 */ /* 0x100fe20000010803 */
[----:B------:R-:W-:Y:S01]  /*4920*/  MUFU.EX2 R110, R16 ;  /* 0x00000010006e7308 */ /* 0x000fe20000000800 */
[--C-:B------:R-:W-:Y:S01]  /*4930*/  FFMA.FTZ R15, R15, c[0x0][0x2d0], -R3.reuse ;  /* 0x0000b4000f0f7a23 */ /* 0x100fe20000010803 */
[----:B------:R-:W-:Y:S01]  /*4940*/  FMNMX.FTZ R2, R14, R2, !PT ;  /* 0x000000020e027209 */ /* 0x000fe20007810000 */
[----:B------:R-:W-:-:S02]  /*4950*/  FFMA.FTZ R21, R21, c[0x0][0x2d0], -R3 ;  /* 0x0000b40015157a23 */ /* 0x000fc40000010803 */
[----:B------:R-:W-:Y:S01]  /*4960*/  FFMA.FTZ R20, R20, c[0x0][0x2d0], -R3 ;  /* 0x0000b40014147a23 */ /* 0x000fe20000010803 */
[----:B------:R-:W-:Y:S02]  /*4970*/  FMNMX.FTZ R2, R84, R2, !PT ;  /* 0x0000000254027209 */ /* 0x000fe40007810000 */
[----:B------:R-:W-:Y:S02]  /*4980*/  MUFU.EX2 R116, R19 ;  /* 0x0000001300747308 */ /* 0x000fe40000000800 */
[----:B------:R-:W-:-:S04]  /*4990*/  FMNMX.FTZ R2, R86, R2, !PT ;  /* 0x0000000256027209 */ /* 0x000fc80007810000 */
[----:B------:R-:W-:Y:S02]  /*49a0*/  FMNMX.FTZ R2, R88, R2, !PT ;  /* 0x0000000258027209 */ /* 0x000fe40007810000 */
[----:B------:R-:W-:Y:S02]  /*49b0*/  MUFU.EX2 R124, R18 ;  /* 0x00000012007c7308 */ /* 0x000fe40000000800 */
[----:B------:R-:W-:-:S05]  /*49c0*/  FMNMX.FTZ R2, R85, R2, !PT ;  /* 0x0000000255027209 */ /* 0x000fca0007810000 */
[----:B------:R-:W1:Y:S01]  /*49d0*/  SHFL.BFLY PT, R11, R2, 0x2, 0x1f ;  /* 0x0c401f00020b7f89 */ /* 0x000e6200000e0000 */
[----:B------:R2:W-:Y:S08]  /*49e0*/  MUFU.EX2 R128, R17 ;  /* 0x0000001100807308 */ /* 0x0005f00000000800 */
[----:B------:R-:W-:Y:S01]  /*49f0*/  MUFU.EX2 R109, R15 ;  /* 0x0000000f006d7308 */ /* 0x000fe20000000800 */
[----:B--2---:R-:W-:Y:S07]  /*4a00*/  LDSM.16.MT88.4 R16, [R237+0x100] ;  /* 0x00010000ed10783b */ /* 0x004fee0000004200 */
[----:B------:R-:W-:Y:S01]  /*4a10*/  MUFU.EX2 R108, R21 ;  /* 0x00000015006c7308 */ /* 0x000fe20000000800 */
[----:B-1----:R-:W-:-:S07]  /*4a20*/  FMNMX.FTZ R2, R2, R11, !PT ;  /* 0x0000000b02027209 */ /* 0x002fce0007810000 */
[----:B------:R-:W1:Y:S01]  /*4a30*/  MUFU.EX2 R117, R20 ;  /* 0x0000001400757308 */ /* 0x000e620000000800 */
[----:B------:R-:W2:Y:S02]  /*4a40*/  SHFL.BFLY PT, R132, R2, 0x1, 0x1f ;  /* 0x0c201f0002847f89 */ /* 0x000ea400000e0000 */
[----:B--2---:R-:W-:-:S04]  /*4a50*/  FMNMX.FTZ R132, R132, R2, !PT ;  /* 0x0000000284847209 */ /* 0x004fc80007810000 */
[C---:B------:R-:W-:Y:S01]  /*4a60*/  FSETP.NEU.FTZ.AND P0, PT, R132.reuse, -INF , PT ;  /* 0xff8000008400780b */ /* 0x040fe20003f1d000 */
[----:B------:R-:W-:-:S05]  /*4a70*/  FMUL.FTZ R2, R132, c[0x0][0x2d0] ;  /* 0x0000b40084027a20 */ /* 0x000fca0000410000 */
[----:B------:R-:W-:-:S05]  /*4a80*/  FSEL R2, R2, RZ, P0 ;  /* 0x000000ff02027208 */ /* 0x000fca0000000000 */
[--C-:B------:R-:W-:Y:S02]  /*4a90*/  FFMA.FTZ R8, R8, c[0x0][0x2d0], -R2.reuse ;  /* 0x0000b40008087a23 */ /* 0x100fe40000010802 */
[--C-:B------:R-:W-:Y:S02]  /*4aa0*/  FFMA.FTZ R7, R7, c[0x0][0x2d0], -R2.reuse ;  /* 0x0000b40007077a23 */ /* 0x100fe40000010802 */
[--C-:B------:R-:W-:Y:S01]  /*4ab0*/  FFMA.FTZ R6, R6, c[0x0][0x2d0], -R2.reuse ;  /* 0x0000b40006067a23 */ /* 0x100fe20000010802 */
[----:B------:R2:W-:Y:S01]  /*4ac0*/  MUFU.EX2 R77, R8 ;  /* 0x00000008004d7308 */ /* 0x0005e20000000800 */
[--C-:B------:R-:W-:Y:S01]  /*4ad0*/  FFMA.FTZ R4, R10, c[0x0][0x2d0], -R2.reuse ;  /* 0x0000b4000a047a23 */ /* 0x100fe20000010802 */
[----:B-1----:R-:W-:Y:S01]  /*4ae0*/  F2FP.BF16.PACK_AB R10, R117, R108 ;  /* 0x0000006c750a723e */ /* 0x002fe200000010ff */
[----:B------:R-:W-:-:S05]  /*4af0*/  FFMA.FTZ R0, R14, c[0x0][0x2d0], -R2 ;  /* 0x0000b4000e007a23 */ /* 0x000fca0000010802 */
[----:B------:R-:W-:Y:S08]  /*4b00*/  MUFU.EX2 R76, R7 ;  /* 0x00000007004c7308 */ /* 0x000ff00000000800 */
[----:B------:R-:W-:Y:S01]  /*4b10*/  MUFU.EX2 R78, R6 ;  /* 0x00000006004e7308 */ /* 0x000fe20000000800 */
[----:B--2---:R-:W-:-:S07]  /*4b20*/  F2FP.BF16.PACK_AB R8, R109, R110 ;  /* 0x0000006e6d08723e */ /* 0x004fce00000010ff */
[----:B------:R1:W2:Y:S08]  /*4b30*/  MUFU.EX2 R79, R4 ;  /* 0x00000004004f7308 */ /* 0x0002b00000000800 */
[----:B------:R-:W-:Y:S01]  /*4b40*/  MUFU.EX2 R82, R0 ;  /* 0x0000000000527308 */ /* 0x000fe20000000800 */
[----:B-1----:R-:W-:Y:S01]  /*4b50*/  FFMA.FTZ R4, R22, c[0x0][0x2d0], -R3 ;  /* 0x0000b40016047a23 */ /* 0x002fe20000010803 */
[----:B--2---:R-:W-:-:S06]  /*4b60*/  F2FP.BF16.PACK_AB R11, R79, R78 ;  /* 0x0000004e4f0b723e */ /* 0x004fcc00000010ff */
[----:B------:R1:W2:Y:S02]  /*4b70*/  MUFU.EX2 R129, R4 ;  /* 0x0000000400817308 */ /* 0x0002a40000000800 */
[----:B-1----:R-:W-:Y:S01]  /*4b80*/  FFMA.FTZ R4, R9, c[0x0][0x2d0], -R2 ;  /* 0x0000b40009047a23 */ /* 0x002fe20000010802 */
[----:B------:R-:W-:Y:S02]  /*4b90*/  F2FP.BF16.PACK_AB R9, R76, R77 ;  /* 0x0000004d4c09723e */ /* 0x000fe400000010ff */
[----:B--2---:R-:W-:-:S03]  /*4ba0*/  F2FP.BF16.PACK_AB R6, R129, R128 ;  /* 0x000000808106723e */ /* 0x004fc600000010ff */
[----:B------:R1:W-:Y:S02]  /*4bb0*/  MUFU.EX2 R80, R4 ;  /* 0x0000000400507308 */ /* 0x0003e40000000800 */
[C---:B------:R-:W-:Y:S08]  /*4bc0*/  HMMA.16816.F32.BF16 R20, R8.reuse, R16, RZ ;  /* 0x000000100814723c */ /* 0x040ff000000418ff */
[----:B------:R-:W-:Y:S01]  /*4bd0*/  HMMA.16816.F32.BF16 R16, R8, R18, RZ ;  /* 0x000000120810723c */ /* 0x000fe200000418ff */
[----:B-1----:R-:W-:-:S04]  /*4be0*/  FFMA.FTZ R4, R12, c[0x0][0x2d0], -R2 ;  /* 0x0000b4000c047a23 */ /* 0x002fc80000010802 */
[----:B------:R1:W2:Y:S03]  /*4bf0*/  MUFU.EX2 R81, R4 ;  /* 0x0000000400517308 */ /* 0x0002a60000000800 */
[----:B------:R-:W-:Y:S01]  /*4c00*/  HMMA.16816.F32.BF16 R60, R8, R34, RZ ;  /* 0x00000022083c723c */ /* 0x000fe200000418ff */
[----:B-1----:R-:W-:Y:S01]  /*4c10*/  FFMA.FTZ R4, R13, c[0x0][0x2d0], -R2 ;  /* 0x0000b4000d047a23 */ /* 0x002fe20000010802 */
[----:B--2---:R-:W-:-:S06]  /*4c20*/  F2FP.BF16.PACK_AB R5, R81, R80 ;  /* 0x000000505105723e */ /* 0x004fcc00000010ff */
[C---:B------:R-:W-:Y:S01]  /*4c30*/  HMMA.16816.F32.BF16 R12, R8.reuse, R32, RZ ;  /* 0x00000020080c723c */ /* 0x040fe200000418ff */
[----:B------:R1:W2:Y:S07]  /*4c40*/  MUFU.EX2 R83, R4 ;  /* 0x0000000400537308 */ /* 0x0002ae0000000800 */
[----:B------:R-:W-:Y:S01]  /*4c50*/  HMMA.16816.F32.BF16 R32, R8, R26, RZ ;  /* 0x0000001a0820723c */ /* 0x000fe200000418ff */
[----:B-1----:R-:W-:Y:S02]  /*4c60*/  F2FP.BF16.PACK_AB R4, R124, R116 ;  /* 0x000000747c04723e */ /* 0x002fe400000010ff */
[----:B--2---:R-:W-:-:S07]  /*4c70*/  F2FP.BF16.PACK_AB R7, R82, R83 ;  /* 0x000000535207723e */ /* 0x004fce00000010ff */
[C---:B------:R-:W-:Y:S08]  /*4c80*/  HMMA.16816.F32.BF16 R48, R4.reuse, R30, R16 ;  /* 0x0000001e0430723c */ /* 0x040ff00000041810 */
[----:B------:R-:W-:Y:S08]  /*4c90*/  HMMA.16816.F32.BF16 R148, R4, R68, R12 ;  /* 0x000000440494723c */ /* 0x000ff0000004180c */
[----:B------:R-:W-:Y:S08]  /*4ca0*/  HMMA.16816.F32.BF16 R12, R8, R72, RZ ;  /* 0x00000048080c723c */ /* 0x000ff000000418ff */
[----:B------:R-:W-:Y:S01]  /*4cb0*/  HMMA.16816.F32.BF16 R156, R4, R28, R20 ;  /* 0x0000001c049c723c */ /* 0x000fe20000041814 */
[----:B------:R-:W-:Y:S01]  /*4cc0*/  IMAD.MOV.U32 R123, RZ, RZ, R50 ;  /* 0x000000ffff7b7224 */ /* 0x000fe200078e0032 */
[----:B------:R-:W-:Y:S01]  /*4cd0*/  MOV R122, R51 ;  /* 0x00000033007a7202 */ /* 0x000fe20000000f00 */
[----:B------:R-:W-:-:S02]  /*4ce0*/  IMAD.MOV.U32 R121, RZ, RZ, R48 ;  /* 0x000000ffff797224 */ /* 0x000fc400078e0030 */
[----:B------:R-:W-:-:S03]  /*4cf0*/  IMAD.MOV.U32 R120, RZ, RZ, R49 ;  /* 0x000000ffff787224 */ /* 0x000fc600078e0031 */
[C---:B------:R-:W-:Y:S08]  /*4d00*/  HMMA.16816.F32.BF16 R20, R8.reuse, R64, RZ ;  /* 0x000000400814723c */ /* 0x040ff000000418ff */
[C---:B------:R-:W-:Y:S08]  /*4d10*/  HMMA.16816.F32.BF16 R48, R8.reuse, R24, RZ ;  /* 0x000000180830723c */ /* 0x040ff000000418ff */
[C---:B------:R-:W-:Y:S08]  /*4d20*/  HMMA.16816.F32.BF16 R28, R8.reuse, R56, RZ ;  /* 0x00000038081c723c */ /* 0x040ff000000418ff */
[----:B------:R-:W-:Y:S08]  /*4d30*/  HMMA.16816.F32.BF16 R24, R8, R58, RZ ;  /* 0x0000003a0818723c */ /* 0x000ff000000418ff */
[----:B------:R-:W-:Y:S08]  /*4d40*/  HMMA.16816.F32.BF16 R12, R4, R52, R12 ;  /* 0x00000034040c723c */ /* 0x000ff0000004180c */
[C---:B------:R-:W-:Y:S08]  /*4d50*/  HMMA.16816.F32.BF16 R56, R8.reuse, R74, RZ ;  /* 0x0000004a0838723c */ /* 0x040ff000000418ff */
[----:B------:R-:W-:Y:S01]  /*4d60*/  HMMA.16816.F32.BF16 R16, R8, R66, RZ ;  /* 0x000000420810723c */ /* 0x000fe200000418ff */
[----:B------:R-:W1:Y:S07]  /*4d70*/  LDSM.16.MT88.4 R64, [R241+0x1900] ;  /* 0x00190000f140783b */ /* 0x000e6e0000004200 */
[----:B------:R-:W-:Y:S01]  /*4d80*/  HMMA.16816.F32.BF16 R20, R4, R36, R20 ;  /* 0x000000240414723c */ /* 0x000fe20000041814 */
[----:B------:R-:W-:Y:S01]  /*4d90*/  IMAD.MOV.U32 R99, RZ, RZ, R13 ;  /* 0x000000ffff637224 */ /* 0x000fe200078e000d */
[----:B------:R-:W-:Y:S01]  /*4da0*/  MOV R98, R12 ;  /* 0x0000000c00627202 */ /* 0x000fe20000000f00 */
[----:B------:R-:W-:-:S02]  /*4db0*/  IMAD.MOV.U32 R161, RZ, RZ, R14 ;  /* 0x000000ffffa17224 */ /* 0x000fc400078e000e */
[----:B------:R-:W-:-:S03]  /*4dc0*/  IMAD.MOV.U32 R160, RZ, RZ, R15 ;  /* 0x000000ffffa07224 */ /* 0x000fc600078e000f */
[C---:B------:R-:W-:Y:S01]  /*4dd0*/  HMMA.16816.F32.BF16 R12, R4.reuse, R54, R56 ;  /* 0x00000036040c723c */ /* 0x040fe20000041838 */
[----:B------:R-:W-:Y:S04]  /*4de0*/  LDSM.16.MT88.4 R52, [R238+0x3100] ;  /* 0x00310000ee34783b */ /* 0x000fe80000004200 */
[----:B------:R-:W-:Y:S03]  /*4df0*/  LDSM.16.MT88.4 R56, [R241+0x3100] ;  /* 0x00310000f138783b */ /* 0x000fe60000004200 */
[C---:B------:R-:W-:Y:S08]  /*4e00*/  HMMA.16816.F32.BF16 R24, R4.reuse, R42, R24 ;  /* 0x0000002a0418723c */ /* 0x040ff00000041818 */
[----:B------:R-:W-:Y:S01]  /*4e10*/  MOV R147, R20 ;  /* 0x0000001400937202 */ /* 0x000fe20000000f00 */
[----:B------:R-:W-:Y:S01]  /*4e20*/  IMAD.MOV.U32 R146, RZ, RZ, R21 ;  /* 0x000000ffff927224 */ /* 0x000fe200078e0015 */
[----:B------:R-:W-:Y:S01]  /*4e30*/  MOV R144, R23 ;  /* 0x0000001700907202 */ /* 0x000fe20000000f00 */
[----:B------:R-:W-:Y:S01]  /*4e40*/  IMAD.MOV.U32 R145, RZ, RZ, R22 ;  /* 0x000000ffff917224 */ /* 0x000fe200078e0016 */
[C---:B------:R-:W-:Y:S01]  /*4e50*/  HMMA.16816.F32.BF16 R16, R4.reuse, R38, R16 ;  /* 0x000000260410723c */ /* 0x040fe20000041810 */
[----:B------:R-:W2:Y:S03]  /*4e60*/  LDSM.16.MT88.4 R20, [R241+0x2100] ;  /* 0x00210000f114783b */ /* 0x000ea60000004200 */
[----:B------:R-:W-:Y:S01]  /*4e70*/  MOV R135, R12 ;  /* 0x0000000c00877202 */ /* 0x000fe20000000f00 */
[----:B------:R-:W-:Y:S01]  /*4e80*/  IMAD.MOV.U32 R134, RZ, RZ, R13 ;  /* 0x000000ffff867224 */ /* 0x000fe200078e000d */
[----:B------:R-:W-:Y:S01]  /*4e90*/  MOV R130, R15 ;  /* 0x0000000f00827202 */ /* 0x000fe20000000f00 */
[----:B------:R-:W-:Y:S01]  /*4ea0*/  IMAD.MOV.U32 R131, RZ, RZ, R14 ;  /* 0x000000ffff837224 */ /* 0x000fe200078e000e */
[----:B------:R-:W-:Y:S01]  /*4eb0*/  HMMA.16816.F32.BF16 R136, R4, R70, R60 ;  /* 0x000000460488723c */ /* 0x000fe2000004183c */
[----:B------:R-:W3:Y:S03]  /*4ec0*/  LDSM.16.MT88.4 R60, [R240+0x1900] ;  /* 0x00190000f03c783b */ /* 0x000ee60000004200 */
[----:B------:R-:W-:Y:S01]  /*4ed0*/  IMAD.MOV.U32 R168, RZ, RZ, R26 ;  /* 0x000000ffffa87224 */ /* 0x000fe200078e001a */
[----:B------:R-:W-:Y:S01]  /*4ee0*/  MOV R127, R27 ;  /* 0x0000001b007f7202 */ /* 0x000fe20000000f00 */
[----:B------:R-:W-:Y:S01]  /*4ef0*/  IMAD.MOV.U32 R126, RZ, RZ, R24 ;  /* 0x000000ffff7e7224 */ /* 0x000fe200078e0018 */
[----:B------:R-:W-:Y:S01]  /*4f00*/  LDSM.16.MT88.4 R36, [R237+0x3900] ;  /* 0x00390000ed24783b */ /* 0x000fe20000004200 */
[----:B-1----:R-:W-:Y:S01]  /*4f10*/  HMMA.16816.F32.BF16 R12, R8, R66, RZ ;  /* 0x00000042080c723c */ /* 0x002fe200000418ff */
[----:B------:R-:W-:-:S02]  /*4f20*/  IMAD.MOV.U32 R125, RZ, RZ, R25 ;  /* 0x000000ffff7d7224 */ /* 0x000fc400078e0019 */
[----:B------:R-:W1:Y:S05]  /*4f30*/  LDSM.16.MT88.4 R24, [R237+0x3100] ;  /* 0x00310000ed18783b */ /* 0x000e6a0000004200 */
[----:B------:R-:W-:Y:S01]  /*4f40*/  IMAD.MOV.U32 R172, RZ, RZ, R18 ;  /* 0x000000ffffac7224 */ /* 0x000fe200078e0012 */
[----:B------:R-:W-:Y:S01]  /*4f50*/  MOV R170, R16 ;  /* 0x0000001000aa7202 */ /* 0x000fe20000000f00 */
[----:B------:R-:W-:Y:S01]  /*4f60*/  IMAD.MOV.U32 R171, RZ, RZ, R19 ;  /* 0x000000ffffab7224 */ /* 0x000fe200078e0013 */
[----:B------:R-:W-:Y:S01]  /*4f70*/  HMMA.16816.F32.BF16 R92, R4, R46, R32 ;  /* 0x0000002e045c723c */ /* 0x000fe20000041820 */
[----:B------:R-:W-:-:S07]  /*4f80*/  IMAD.MOV.U32 R169, RZ, RZ, R17 ;  /* 0x000000ffffa97224 */ /* 0x000fce00078e0011 */
[----:B------:R-:W-:Y:S08]  /*4f90*/  HMMA.16816.F32.BF16 R16, R8, R64, RZ ;  /* 0x000000400810723c */ /* 0x000ff000000418ff */
[C---:B--2---:R-:W-:Y:S08]  /*4fa0*/  HMMA.16816.F32.BF16 R12, R4.reuse, R22, R12 ;  /* 0x00000016040c723c */ /* 0x044ff0000004180c */
[----:B------:R-:W-:Y:S01]  /*4fb0*/  HMMA.16816.F32.BF16 R28, R4, R40, R28 ;  /* 0x00000028041c723c */ /* 0x000fe2000004181c */
[----:B------:R-:W2:Y:S01]  /*4fc0*/  LDSM.16.MT88.4 R40, [R240+0x2100] ;  /* 0x00210000f028783b */ /* 0x000ea20000004200 */
[----:B------:R-:W-:Y:S01]  /*4fd0*/  MOV R155, R92 ;  /* 0x0000005c009b7202 */ /* 0x000fe20000000f00 */
[----:B------:R-:W-:Y:S01]  /*4fe0*/  IMAD.MOV.U32 R154, RZ, RZ, R93 ;  /* 0x000000ffff9a7224 */ /* 0x000fe200078e005d */
[----:B------:R-:W-:Y:S01]  /*4ff0*/  MOV R152, R95 ;  /* 0x0000005f00987202 */ /* 0x000fe20000000f00 */
[----:B------:R-:W-:-:S03]  /*5000*/  IMAD.MOV.U32 R153, RZ, RZ, R94 ;  /* 0x000000ffff997224 */ /* 0x000fc600078e005e */
[C---:B------:R-:W-:Y:S01]  /*5010*/  HMMA.16816.F32.BF16 R140, R4.reuse, R44, R48 ;  /* 0x0000002c048c723c */ /* 0x040fe20000041830 */
[----:B------:R-:W-:Y:S07]  /*5020*/  LDSM.16.MT88.4 R48, [R238+0x3900] ;  /* 0x00390000ee30783b */ /* 0x000fee0000004200 */
[----:B------:R-:W-:Y:S01]  /*5030*/  HMMA.16816.F32.BF16 R44, R4, R20, R16 ;  /* 0x00000014042c723c */ /* 0x000fe20000041810 */
[----:B------:R-:W-:Y:S01]  /*5040*/  IMAD.MOV.U32 R93, RZ, RZ, R14 ;  /* 0x000000ffff5d7224 */ /* 0x000fe200078e000e */
[----:B------:R-:W-:Y:S01]  /*5050*/  MOV R92, R15 ;  /* 0x0000000f005c7202 */ /* 0x000fe20000000f00 */
[----:B------:R-:W-:-:S02]  /*5060*/  IMAD.MOV.U32 R67, RZ, RZ, R13 ;  /* 0x000000ffff437224 */ /* 0x000fc400078e000d */
[----:B------:R-:W-:-:S03]  /*5070*/  IMAD.MOV.U32 R66, RZ, RZ, R12 ;  /* 0x000000ffff427224 */ /* 0x000fc600078e000c */
[----:B---3--:R-:W-:Y:S01]  /*5080*/  HMMA.16816.F32.BF16 R32, R8, R60, RZ ;  /* 0x0000003c0820723c */ /* 0x008fe200000418ff */
[----:B------:R-:W-:Y:S01]  /*5090*/  IMAD.MOV.U32 R119, RZ, RZ, R30 ;  /* 0x000000ffff777224 */ /* 0x000fe200078e001e */
[----:B------:R-:W-:Y:S01]  /*50a0*/  MOV R111, R28 ;  /* 0x0000001c006f7202 */ /* 0x000fe20000000f00 */
[----:B------:R-:W-:Y:S02]  /*50b0*/  IMAD.MOV.U32 R118, RZ, RZ, R31 ;  /* 0x000000ffff767224 */ /* 0x000fe400078e001f */
[----:B------:R-:W-:-:S03]  /*50c0*/  IMAD.MOV.U32 R103, RZ, RZ, R29 ;  /* 0x000000ffff677224 */ /* 0x000fc600078e001d */
[C---:B-1----:R-:W-:Y:S08]  /*50d0*/  HMMA.16816.F32.BF16 R12, R8.reuse, R26, RZ ;  /* 0x0000001a080c723c */ /* 0x042ff000000418ff */
[----:B------:R-:W-:Y:S01]  /*50e0*/  HMMA.16816.F32.BF16 R16, R8, R24, RZ ;  /* 0x000000180810723c */ /* 0x000fe200000418ff */
[----:B------:R-:W-:Y:S01]  /*50f0*/  IMAD.MOV.U32 R97, RZ, RZ, R45 ;  /* 0x000000ffff617224 */ /* 0x000fe200078e002d */
[----:B------:R-:W-:Y:S01]  /*5100*/  MOV R95, R47 ;  /* 0x0000002f005f7202 */ /* 0x000fe20000000f00 */
[----:B------:R-:W-:-:S02]  /*5110*/  IMAD.MOV.U32 R96, RZ, RZ, R46 ;  /* 0x000000ffff607224 */ /* 0x000fc400078e002e */
[----:B------:R-:W-:Y:S02]  /*5120*/  IMAD.MOV.U32 R94, RZ, RZ, R44 ;  /* 0x000000ffff5e7224 */ /* 0x000fe400078e002c */
[----:B------:R-:W-:Y:S01]  /*5130*/  LDSM.16.MT88.4 R44, [R241+0x3900] ;  /* 0x00390000f12c783b */ /* 0x000fe20000004200 */
[----:B------:R-:W-:Y:S03]  /*5140*/  HMMA.16816.F32.BF16 R28, R8, R62, RZ ;  /* 0x0000003e081c723c */ /* 0x000fe600000418ff */
[----:B------:R-:W1:Y:S05]  /*5150*/  LDSM.16.MT88.4 R60, [R240+0x3100] ;  /* 0x00310000f03c783b */ /* 0x000e6a0000004200 */
[----:B--2---:R-:W-:Y:S01]  /*5160*/  HMMA.16816.F32.BF16 R72, R4, R40, R32 ;  /* 0x000000280448723c */ /* 0x004fe20000041820 */
[----:B------:R-:W2:Y:S07]  /*5170*/  LDSM.16.MT88.4 R32, [R237+0x4900] ;  /* 0x00490000ed20783b */ /* 0x000eae0000004200 */
[----:B------:R-:W-:Y:S07]  /*5180*/  HMMA.16816.F32.BF16 R24, R8, R54, RZ ;  /* 0x000000360818723c */ /* 0x000fee00000418ff */
[----:B------:R-:W-:Y:S01]  /*5190*/  MOV R55, R95 ;  /* 0x0000005f00377202 */ /* 0x000fe20000000f00 */
[----:B------:R-:W-:Y:S01]  /*51a0*/  HMMA.16816.F32.BF16 R12, R4, R38, R12 ;  /* 0x00000026040c723c */ /* 0x000fe2000004180c */
[----:B------:R-:W-:-:S06]  /*51b0*/  IMAD.MOV.U32 R54, RZ, RZ, R96 ;  /* 0x000000ffff367224 */ /* 0x000fcc00078e0060 */
[----:B------:R-:W-:Y:S01]  /*51c0*/  IMAD.MOV.U32 R38, RZ, RZ, R121 ;  /* 0x000000ffff267224 */ /* 0x000fe200078e0079 */
[----:B------:R-:W-:Y:S01]  /*51d0*/  HMMA.16816.F32.BF16 R20, R4, R36, R16 ;  /* 0x000000240414723c */ /* 0x000fe20000041810 */
[----:B------:R-:W-:-:S07]  /*51e0*/  MOV R39, R120 ;  /* 0x0000007800277202 */ /* 0x000fce0000000f00 */
[----:B------:R-:W-:Y:S01]  /*51f0*/  HMMA.16816.F32.BF16 R68, R4, R42, R28 ;  /* 0x0000002a0444723c */ /* 0x000fe2000004181c */
[----:B------:R-:W3:Y:S07]  /*5200*/  LDSM.16.MT88.4 R40, [R240+0x3900] ;  /* 0x00390000f028783b */ /* 0x000eee0000004200 */
[----:B------:R-:W-:Y:S01]  /*5210*/  HMMA.16816.F32.BF16 R16, R8, R58, RZ ;  /* 0x0000003a0810723c */ /* 0x000fe200000418ff */
[----:B------:R-:W-:Y:S01]  /*5220*/  IMAD.MOV.U32 R102, RZ, RZ, R14 ;  /* 0x000000ffff667224 */ /* 0x000fe200078e000e */
[----:B------:R-:W-:Y:S01]  /*5230*/  MOV R100, R12 ;  /* 0x0000000c00647202 */ /* 0x000fe20000000f00 */
[----:B------:R-:W-:-:S02]  /*5240*/  IMAD.MOV.U32 R101, RZ, RZ, R15 ;  /* 0x000000ffff657224 */ /* 0x000fc400078e000f */
[----:B------:R-:W-:Y:S02]  /*5250*/  IMAD.MOV.U32 R0, RZ, RZ, R13 ;  /* 0x000000ffff007224 */ /* 0x000fe400078e000d */
[----:B------:R-:W-:Y:S01]  /*5260*/  IMAD.MOV.U32 R58, RZ, RZ, R93 ;  /* 0x000000ffff3a7224 */ /* 0x000fe200078e005d */
[C---:B------:R-:W-:Y:S01]  /*5270*/  HMMA.16816.F32.BF16 R28, R8.reuse, R52, RZ ;  /* 0x00000034081c723c */ /* 0x040fe200000418ff */
[----:B------:R-:W-:Y:S01]  /*5280*/  MOV R59, R92 ;  /* 0x0000005c003b7202 */ /* 0x000fe20000000f00 */
[----:B------:R-:W-:Y:S01]  /*5290*/  IMAD.MOV.U32 R64, RZ, RZ, R23 ;  /* 0x000000ffff407224 */ /* 0x000fe200078e0017 */
[----:B------:R-:W-:Y:S01]  /*52a0*/  MOV R65, R22 ;  /* 0x0000001600417202 */ /* 0x000fe20000000f00 */
[----:B------:R-:W-:Y:S01]  /*52b0*/  IMAD.MOV.U32 R37, RZ, RZ, R21 ;  /* 0x000000ffff257224 */ /* 0x000fe200078e0015 */
[----:B------:R-:W-:Y:S02]  /*52c0*/  MOV R36, R20 ;  /* 0x0000001400247202 */ /* 0x000fe40000000f00 */
[----:B------:R-:W-:Y:S01]  /*52d0*/  IMAD.MOV.U32 R52, RZ, RZ, R94 ;  /* 0x000000ffff347224 */ /* 0x000fe200078e005e */
[----:B-1----:R-:W-:Y:S01]  /*52e0*/  HMMA.16816.F32.BF16 R12, R8, R60, RZ ;  /* 0x0000003c080c723c */ /* 0x002fe200000418ff */
[----:B------:R-:W-:-:S06]  /*52f0*/  IMAD.MOV.U32 R53, RZ, RZ, R97 ;  /* 0x000000ffff357224 */ /* 0x000fcc00078e0061 */
[----:B------:R-:W-:Y:S01]  /*5300*/  IMAD.MOV.U32 R60, RZ, RZ, R66 ;  /* 0x000000ffff3c7224 */ /* 0x000fe200078e0042 */
[----:B------:R-:W-:Y:S01]  /*5310*/  HMMA.16816.F32.BF16 R92, R4, R50, R24 ;  /* 0x00000032045c723c */ /* 0x000fe20000041818 */
[----:B------:R-:W1:Y:S01]  /*5320*/  LDSM.16.MT88.4 R24, [R237+0x5100] ;  /* 0x00510000ed18783b */ /* 0x000e620000004200 */
[----:B------:R-:W-:Y:S01]  /*5330*/  IMAD.MOV.U32 R61, RZ, RZ, R67 ;  /* 0x000000ffff3d7224 */ /* 0x000fe200078e0043 */
[----:B------:R-:W-:Y:S01]  /*5340*/  MOV R66, R111 ;  /* 0x0000006f00427202 */ /* 0x000fe20000000f00 */
[----:B------:R-:W-:-:S03]  /*5350*/  IMAD.MOV.U32 R67, RZ, RZ, R103 ;  /* 0x000000ffff437224 */ /* 0x000fc600078e0067 */
[----:B------:R-:W-:Y:S01]  /*5360*/  IMAD.MOV.U32 R50, RZ, RZ, R168 ;  /* 0x000000ffff327224 */ /* 0x000fe200078e00a8 */
[----:B------:R-:W-:Y:S01]  /*5370*/  HMMA.16816.F32.BF16 R20, R8, R56, RZ ;  /* 0x000000380814723c */ /* 0x000fe200000418ff */
[----:B------:R-:W-:-:S06]  /*5380*/  MOV R51, R127 ;  /* 0x0000007f00337202 */ /* 0x000fcc0000000f00 */
[----:B------:R-:W-:Y:S01]  /*5390*/  IMAD.MOV.U32 R57, RZ, RZ, R99 ;  /* 0x000000ffff397224 */ /* 0x000fe200078e0063 */
[----:B------:R-:W-:Y:S01]  /*53a0*/  MOV R56, R98 ;  /* 0x0000006200387202 */ /* 0x000fe20000000f00 */
[C---:B------:R-:W-:Y:S07]  /*53b0*/  HMMA.16816.F32.BF16 R112, R4.reuse, R46, R16 ;  /* 0x0000002e0470723c */ /* 0x040fee0000041810 */
[----:B------:R-:W-:Y:S01]  /*53c0*/  IMAD.MOV.U32 R46, RZ, RZ, R172 ;  /* 0x000000ffff2e7224 */ /* 0x000fe200078e00ac */
[----:B------:R-:W-:Y:S01]  /*53d0*/  HMMA.16816.F32.BF16 R96, R4, R48, R28 ;  /* 0x000000300460723c */ /* 0x000fe2000004181c */
[----:B------:R-:W4:Y:S01]  /*53e0*/  LDSM.16.MT88.4 R28, [R238+0x4900] ;  /* 0x00490000ee1c783b */ /* 0x000f220000004200 */
[----:B------:R-:W-:-:S05]  /*53f0*/  IMAD.MOV.U32 R47, RZ, RZ, R171 ;  /* 0x000000ffff2f7224 */ /* 0x000fca00078e00ab */
[----:B------:R-:W-:Y:S01]  /*5400*/  IMAD.MOV.U32 R48, RZ, RZ, R126 ;  /* 0x000000ffff307224 */ /* 0x000fe200078e007e */
[----:B--2---:R-:W-:Y:S01]  /*5410*/  HMMA.16816.F32.BF16 R16, R8, R32, RZ ;  /* 0x000000200810723c */ /* 0x004fe200000418ff */
[----:B------:R-:W-:-:S06]  /*5420*/  IMAD.MOV.U32 R49, RZ, RZ, R125 ;  /* 0x000000ffff317224 */ /* 0x000fcc00078e007d */
[----:B------:R-:W-:Y:S01]  /*5430*/  IMAD.MOV.U32 R32, RZ, RZ, R102 ;  /* 0x000000ffff207224 */ /* 0x000fe200078e0066 */
[----:B---3--:R-:W-:Y:S01]  /*5440*/  HMMA.16816.F32.BF16 R104, R4, R40, R12 ;  /* 0x000000280468723c */ /* 0x008fe2000004180c */
[----:B------:R-:W-:-:S06]  /*5450*/  MOV R33, R101 ;  /* 0x0000006500217202 */ /* 0x000fcc0000000f00 */
[----:B------:R-:W-:Y:S01]  /*5460*/  MOV R40, R65 ;  /* 0x0000004100287202 */ /* 0x000fe20000000f00 */
[----:B------:R-:W-:Y:S01]  /*5470*/  HMMA.16816.F32.BF16 R12, R8, R34, RZ ;  /* 0x00000022080c723c */ /* 0x000fe200000418ff */
[----:B------:R-:W-:Y:S02]  /*5480*/  IMAD.MOV.U32 R41, RZ, RZ, R64 ;  /* 0x000000ffff297224 */ /* 0x000fe400078e0040 */
[----:B------:R-:W-:Y:S02]  /*5490*/  IMAD.MOV.U32 R64, RZ, RZ, R119 ;  /* 0x000000ffff407224 */ /* 0x000fe400078e0077 */
[----:B------:R-:W-:Y:S02]  /*54a0*/  IMAD.MOV.U32 R65, RZ, RZ, R118 ;  /* 0x000000ffff417224 */ /* 0x000fe400078e0076 */
[----:B------:R-:W-:Y:S01]  /*54b0*/  IMAD.MOV.U32 R35, RZ, RZ, R0 ;  /* 0x000000ffff237224 */ /* 0x000fe200078e0000 */
[----:B-1----:R-:W-:Y:S01]  /*54c0*/  HMMA.16816.F32.BF16 R172, R4, R24, R16 ;  /* 0x0000001804ac723c */ /* 0x002fe20000041810 */
[----:B------:R-:W1:Y:S01]  /*54d0*/  LDSM.16.MT88.4 R16, [R238+0x5100] ;  /* 0x00510000ee10783b */ /* 0x000e620000004200 */
[----:B------:R-:W-:-:S02]  /*54e0*/  FADD.FTZ R0, R110, R109 ;  /* 0x0000006d6e007221 */ /* 0x000fc40000010000 */
[----:B------:R-:W-:Y:S02]  /*54f0*/  IMAD.MOV.U32 R34, RZ, RZ, R100 ;  /* 0x000000ffff227224 */ /* 0x000fe400078e0064 */
[----:B------:R-:W-:Y:S02]  /*5500*/  FADD.FTZ R0, R108, R0 ;  /* 0x000000006c007221 */ /* 0x000fe40000010000 */
[----:B------:R-:W-:Y:S02]  /*5510*/  HMMA.16816.F32.BF16 R176, R4, R44, R20 ;  /* 0x0000002c04b0723c */ /* 0x000fe40000041814 */
[----:B------:R-:W-:-:S04]  /*5520*/  FADD.FTZ R0, R117, R0 ;  /* 0x0000000075007221 */ /* 0x000fc80000010000 */
[----:B------:R-:W-:Y:S01]  /*5530*/  FADD.FTZ R0, R116, R0 ;  /* 0x0000000074007221 */ /* 0x000fe20000010000 */
[----:B------:R-:W-:Y:S01]  /*5540*/  MOV R44, R170 ;  /* 0x000000aa002c7202 */ /* 0x000fe20000000f00 */
[----:B------:R-:W-:Y:S01]  /*5550*/  HMMA.16816.F32.BF16 R20, R8, R62, RZ ;  /* 0x0000003e0814723c */ /* 0x000fe200000418ff */
[----:B------:R-:W-:Y:S02]  /*5560*/  IMAD.MOV.U32 R45, RZ, RZ, R169 ;  /* 0x000000ffff2d7224 */ /* 0x000fe400078e00a9 */
[----:B------:R-:W-:Y:S02]  /*5570*/  FADD.FTZ R24, R124, R0 ;  /* 0x000000007c187221 */ /* 0x000fe40000010000 */
[----:B------:R-:W-:Y:S01]  /*5580*/  FADD.FTZ R0, R77, R76 ;  /* 0x0000004c4d007221 */ /* 0x000fe20000010000 */
[----:B------:R-:W-:Y:S01]  /*5590*/  MOV R76, R34 ;  /* 0x00000022004c7202 */ /* 0x000fe20000000f00 */
[----:B------:R-:W-:Y:S01]  /*55a0*/  IMAD.MOV.U32 R63, RZ, RZ, R37 ;  /* 0x000000ffff3f7224 */ /* 0x000fe200078e0025 */
[----:B------:R-:W-:Y:S01]  /*55b0*/  MOV R62, R36 ;  /* 0x00000024003e7202 */ /* 0x000fe20000000f00 */
[----:B------:R-:W-:Y:S01]  /*55c0*/  IMAD.MOV.U32 R37, RZ, RZ, R122 ;  /* 0x000000ffff257224 */ /* 0x000fe200078e007a */
[----:B------:R-:W-:Y:S01]  /*55d0*/  MOV R36, R123 ;  /* 0x0000007b00247202 */ /* 0x000fe20000000f00 */
[----:B------:R-:W-:Y:S01]  /*55e0*/  FADD.FTZ R0, R78, R0 ;  /* 0x000000004e007221 */ /* 0x000fe20000010000 */
[----:B------:R-:W-:Y:S01]  /*55f0*/  HMMA.16816.F32.BF16 R120, R4, R26, R12 ;  /* 0x0000001a0478723c */ /* 0x000fe2000004180c */
[----:B------:R-:W-:-:S02]  /*5600*/  IMAD.MOV.U32 R78, RZ, RZ, R32 ;  /* 0x000000ffff4e7224 */ /* 0x000fc400078e0020 */
[----:B------:R-:W-:Y:S01]  /*5610*/  IMAD.MOV.U32 R32, RZ, RZ, R62 ;  /* 0x000000ffff207224 */ /* 0x000fe200078e003e */
[----:B------:R-:W-:Y:S01]  /*5620*/  MOV R62, R40 ;  /* 0x00000028003e7202 */ /* 0x000fe20000000f00 */
[----:B------:R-:W-:Y:S02]  /*5630*/  IMAD.MOV.U32 R77, RZ, RZ, R35 ;  /* 0x000000ffff4d7224 */ /* 0x000fe400078e0023 */
[----:B------:R-:W-:Y:S01]  /*5640*/  FADD.FTZ R24, R128, R24 ;  /* 0x0000001880187221 */ /* 0x000fe20000010000 */
[----:B----4-:R-:W-:Y:S08]  /*5650*/  HMMA.16816.F32.BF16 R12, R8, R28, RZ ;  /* 0x0000001c080c723c */ /* 0x010ff000000418ff */
[----:B------:R-:W-:Y:S01]  /*5660*/  HMMA.16816.F32.BF16 R100, R4, R42, R20 ;  /* 0x0000002a0464723c */ /* 0x000fe20000041814 */
[----:B------:R-:W2:Y:S01]  /*5670*/  LDSM.16.MT88.4 R20, [R241+0x4900] ;  /* 0x00490000f114783b */ /* 0x000ea20000004200 */
[----:B------:R-:W-:-:S02]  /*5680*/  IMAD.MOV.U32 R34, RZ, RZ, R36 ;  /* 0x000000ffff227224 */ /* 0x000fc400078e0024 */
[----:B------:R-:W-:Y:S11]  /*5690*/  IMAD.MOV.U32 R40, RZ, RZ, R58 ;  /* 0x000000ffff287224 */ /* 0x000ff600078e003a */
[----:B------:R-:W-:Y:S01]  /*56a0*/  @!UPT UIADD3 URZ, URZ, URZ, URZ ;  /* 0x0000003f3f3ff290 */ /* 0x000fe2000fffe03f */
[----:B-1----:R-:W-:Y:S01]  /*56b0*/  HMMA.16816.F32.BF16 R108, R4, R16, R12 ;  /* 0x00000010046c723c */ /* 0x002fe2000004180c */
[----:B------:R-:W-:Y:S01]  /*56c0*/  MOV R35, R37 ;  /* 0x0000002500237202 */ /* 0x000fe20000000f00 */
[----:B------:R-:W-:Y:S01]  /*56d0*/  IMAD.MOV.U32 R28, RZ, RZ, R155 ;  /* 0x000000ffff1c7224 */ /* 0x000fe200078e009b */
[----:B------:R-:W-:Y:S02]  /*56e0*/  MOV R36, R147 ;  /* 0x0000009300247202 */ /* 0x000fe40000000f00 */
[----:B------:R-:W-:Y:S01]  /*56f0*/  MOV R29, R154 ;  /* 0x0000009a001d7202 */ /* 0x000fe20000000f00 */
[----:B------:R-:W-:Y:S02]  /*5700*/  IMAD.MOV.U32 R43, RZ, RZ, R65 ;  /* 0x000000ffff2b7224 */ /* 0x000fe400078e0041 */
[----:B------:R-:W-:Y:S01]  /*5710*/  HMMA.16816.F32.BF16 R12, R8, R30, RZ ;  /* 0x0000001e080c723c */ /* 0x000fe200000418ff */
[----:B------:R-:W-:Y:S01]  /*5720*/  MOV R42, R64 ;  /* 0x00000040002a7202 */ /* 0x000fe20000000f00 */
[----:B------:R-:W-:Y:S11]  /*5730*/  IMAD.MOV.U32 R58, RZ, RZ, R161 ;  /* 0x000000ffff3a7224 */ /* 0x000ff600078e00a1 */
[----:B------:R-:W-:Y:S11]  /*5740*/  @!UPT UIADD3 URZ, URZ, URZ, URZ ;  /* 0x0000003f3f3ff290 */ /* 0x000ff6000fffe03f */
[----:B------:R-:W-:Y:S01]  /*5750*/  HMMA.16816.F32.BF16 R116, R4, R18, R12 ;  /* 0x000000120474723c */ /* 0x000fe2000004180c */
[----:B------:R-:W1:Y:S01]  /*5760*/  LDSM.16.MT88.4 R16, [R241+0x5100] ;  /* 0x00510000f110783b */ /* 0x000e620000004200 */
[----:B------:R-:W-:Y:S02]  /*5770*/  IMAD.MOV.U32 R37, RZ, RZ, R146 ;  /* 0x000000ffff257224 */ /* 0x000fe400078e0092 */
[----:B------:R-:W-:Y:S01]  /*5780*/  IMAD.MOV.U32 R30, RZ, RZ, R153 ;  /* 0x000000ffff1e7224 */ /* 0x000fe200078e0099 */
[----:B------:R-:W-:Y:S01]  /*5790*/  MOV R65, R134 ;  /* 0x0000008600417202 */ /* 0x000fe20000000f00 */
[----:B------:R-:W-:Y:S01]  /*57a0*/  IMAD.MOV.U32 R31, RZ, RZ, R152 ;  /* 0x000000ffff1f7224 */ /* 0x000fe200078e0098 */
[----:B------:R3:W5:Y:S01]  /*57b0*/  LDL.LU R161, [R1+0x74] ;  /* 0x0000740001a17983 */ /* 0x0007620000300800 */
[----:B--2---:R-:W-:Y:S03]  /*57c0*/  HMMA.16816.F32.BF16 R12, R8, R20, RZ ;  /* 0x00000014080c723c */ /* 0x004fe600000418ff */
[----:B------:R-:W-:Y:S04]  /*57d0*/  LDSM.16.MT88.4 R152, [R237+0x1100] ;  /* 0x00110000ed98783b */ /* 0x000fe80000004200 */
[----:B------:R-:W-:Y:S01]  /*57e0*/  FADD.FTZ R20, R79, R0 ;  /* 0x000000004f147221 */ /* 0x000fe20000010000 */
[----:B------:R-:W-:Y:S01]  /*57f0*/  MOV R79, R33 ;  /* 0x00000021004f7202 */ /* 0x000fe20000000f00 */
[----:B------:R-:W-:-:S02]  /*5800*/  IMAD.MOV.U32 R33, RZ, RZ, R63 ;  /* 0x000000ffff217224 */ /* 0x000fc400078e003f */
[----:B------:R-:W-:Y:S11]  /*5810*/  FFMA.FTZ R21, R89, c[0x0][0x2d0], -R3 ;  /* 0x0000b40059157a23 */ /* 0x000ff60000010803 */
[----:B------:R-:W-:Y:S02]  /*5820*/  @!UPT UIADD3 URZ, URZ, URZ, URZ ;  /* 0x0000003f3f3ff290 */ /* 0x000fe4000fffe03f */
[----:B-1----:R-:W-:Y:S01]  /*5830*/  HMMA.16816.F32.BF16 R168, R4, R16, R12 ;  /* 0x0000001004a8723c */ /* 0x002fe2000004180c */
[----:B------:R-:W-:Y:S02]  /*5840*/  FFMA.FTZ R0, R84, c[0x0][0x2d0], -R2 ;  /* 0x0000b40054007a23 */ /* 0x000fe40000010802 */
[----:B------:R-:W-:Y:S02]  /*5850*/  IMAD.MOV.U32 R63, RZ, RZ, R41 ;  /* 0x000000ffff3f7224 */ /* 0x000fe400078e0029 */
[----:B------:R-:W-:Y:S01]  /*5860*/  IMAD.MOV.U32 R89, RZ, RZ, R33 ;  /* 0x000000ffff597224 */ /* 0x000fe200078e0021 */
[----:B------:R-:W-:Y:S02]  /*5870*/  MUFU.EX2 R21, R21 ;  /* 0x0000001500157308 */ /* 0x000fe40000000800 */
[----:B------:R-:W-:Y:S01]  /*5880*/  HMMA.16816.F32.BF16 R12, R8, R22, RZ ;  /* 0x00000016080c723c */ /* 0x000fe200000418ff */
[----:B------:R-:W-:Y:S01]  /*5890*/  IMAD.MOV.U32 R33, RZ, RZ, R39 ;  /* 0x000000ffff217224 */ /* 0x000fe200078e0027 */
[----:B------:R-:W-:-:S05]  /*58a0*/  MOV R41, R59 ;  /* 0x0000003b00297202 */ /* 0x000fca0000000f00 */
[--C-:B------:R-:W-:Y:S02]  /*58b0*/  FFMA.FTZ R22, R90, c[0x0][0x2d0], -R3.reuse ;  /* 0x0000b4005a167a23 */ /* 0x100fe40000010803 */
[--C-:B------:R-:W-:Y:S11]  /*58c0*/  FFMA.FTZ R23, R91, c[0x0][0x2d0], -R3.reuse ;  /* 0x0000b4005b177a23 */ /* 0x100ff60000010803 */
[----:B------:R-:W-:Y:S04]  /*58d0*/  @!UPT UIADD3 URZ, URZ, URZ, URZ ;  /* 0x0000003f3f3ff290 */ /* 0x000fe8000fffe03f */
[----:B------:R-:W-:Y:S01]  /*58e0*/  HMMA.16816.F32.BF16 R124, R4, R18, R12 ;  /* 0x00000012047c723c */ /* 0x000fe2000004180c */
[----:B------:R-:W1:Y:S01]  /*58f0*/  LDSM.16.MT88.4 R12, [R240+0x4900] ;  /* 0x00490000f00c783b */ /* 0x000e620000004200 */
[----:B------:R-:W-:Y:S01]  /*5900*/  MOV R39, R144 ;  /* 0x0000009000277202 */ /* 0x000fe20000000f00 */
[----:B------:R-:W-:-:S05]  /*5910*/  FFMA.FTZ R3, R87, c[0x0][0x2d0], -R3 ;  /* 0x0000b40057037a23 */ /* 0x000fca0000010803 */
[C---:B-1----:R-:W-:Y:S08]  /*5920*/  HMMA.16816.F32.BF16 R16, R8.reuse, R12, RZ ;  /* 0x0000000c0810723c */ /* 0x042ff000000418ff */
[----:B------:R-:W-:Y:S01]  /*5930*/  HMMA.16816.F32.BF16 R8, R8, R14, RZ ;  /* 0x0000000e0808723c */ /* 0x000fe200000418ff */
[----:B------:R-:W1:Y:S01]  /*5940*/  LDSM.16.MT88.4 R12, [R240+0x5100] ;  /* 0x00510000f00c783b */ /* 0x000e620000004200 */
[----:B------:R-:W-:Y:S01]  /*5950*/  IMAD.MOV.U32 R90, RZ, RZ, R62 ;  /* 0x000000ffff5a7224 */ /* 0x000fe200078e003e */
[----:B------:R-:W-:Y:S01]  /*5960*/  MOV R91, R63 ;  /* 0x0000003f005b7202 */ /* 0x000fe20000000f00 */
[----:B------:R-:W-:Y:S11]  /*5970*/  IMAD.MOV.U32 R62, RZ, RZ, R40 ;  /* 0x000000ffff3e7224 */ /* 0x000ff600078e0028 */
[----:B------:R-:W-:Y:S01]  /*5980*/  @!UPT UIADD3 URZ, URZ, URZ, URZ ;  /* 0x0000003f3f3ff290 */ /* 0x000fe2000fffe03f */
[C---:B-1----:R-:W-:Y:S08]  /*5990*/  HMMA.16816.F32.BF16 R16, R4.reuse, R12, R16 ;  /* 0x0000000c0410723c */ /* 0x042ff00000041810 */
[----:B------:R-:W-:Y:S07]  /*59a0*/  HMMA.16816.F32.BF16 R12, R4, R14, R8 ;  /* 0x0000000e040c723c */ /* 0x000fee0000041808 */
[----:B------:R-:W-:Y:S01]  /*59b0*/  FFMA.FTZ R4, R88, c[0x0][0x2d0], -R2 ;  /* 0x0000b40058047a23 */ /* 0x000fe20000010802 */
[----:B------:R-:W-:-:S02]  /*59c0*/  MOV R88, R32 ;  /* 0x0000002000587202 */ /* 0x000fc40000000f00 */
[----:B------:R-:W-:Y:S01]  /*59d0*/  MOV R32, R38 ;  /* 0x0000002600207202 */ /* 0x000fe20000000f00 */
[----:B------:R-:W-:Y:S02]  /*59e0*/  IMAD.MOV.U32 R38, RZ, RZ, R145 ;  /* 0x000000ffff267224 */ /* 0x000fe400078e0091 */
[----:B------:R-:W1:Y:S01]  /*59f0*/  LDSM.16.MT88.4 R144, [R238+0x1100] ;  /* 0x00110000ee90783b */ /* 0x000e620000004200 */
[----:B------:R2:W-:Y:S08]  /*5a00*/  MUFU.EX2 R7, R0 ;  /* 0x0000000000077308 */ /* 0x0005f00000000800 */
[----:B------:R-:W-:Y:S01]  /*5a10*/  MUFU.EX2 R8, R22 ;  /* 0x0000001600087308 */ /* 0x000fe20000000800 */
[----:B--2---:R-:W-:-:S02]  /*5a20*/  FFMA.FTZ R0, R86, c[0x0][0x2d0], -R2 ;  /* 0x0000b40056007a23 */ /* 0x004fc40000010802 */
[----:B------:R-:W-:-:S05]  /*5a30*/  FFMA.FTZ R2, R85, c[0x0][0x2d0], -R2 ;  /* 0x0000b40055027a23 */ /* 0x000fca0000010802 */
[----:B------:R-:W-:Y:S08]  /*5a40*/  MUFU.EX2 R5, R4 ;  /* 0x0000000400057308 */ /* 0x000ff00000000800 */
[----:B------:R-:W2:Y:S08]  /*5a50*/  MUFU.EX2 R9, R23 ;  /* 0x0000001700097308 */ /* 0x000eb00000000800 */
[----:B------:R4:W1:Y:S08]  /*5a60*/  MUFU.EX2 R22, R3 ;  /* 0x0000000300167308 */ /* 0x0008700000000800 */
[----:B------:R-:W1:Y:S08]  /*5a70*/  MUFU.EX2 R6, R0 ;  /* 0x0000000000067308 */ /* 0x000e700000000800 */
[----:B------:R-:W3:Y:S01]  /*5a80*/  MUFU.EX2 R4, R2 ;  /* 0x0000000200047308 */ /* 0x000ee20000000800 */
[----:B------:R-:W-:-:S02]  /*5a90*/  IMAD.MOV.U32 R63, RZ, RZ, R41 ;  /* 0x000000ffff3f7224 */ /* 0x000fc400078e0029 */
[----:B------:R-:W-:Y:S02]  /*5aa0*/  IMAD.MOV.U32 R40, RZ, RZ, R66 ;  /* 0x000000ffff287224 */ /* 0x000fe400078e0042 */
[----:B------:R-:W-:Y:S01]  /*5ab0*/  IMAD.MOV.U32 R41, RZ, RZ, R67 ;  /* 0x000000ffff297224 */ /* 0x000fe200078e0043 */
[----:B------:R-:W-:Y:S01]  /*5ac0*/  MOV R67, R130 ;  /* 0x0000008200437202 */ /* 0x000fe20000000f00 */
[----:B------:R-:W-:Y:S01]  /*5ad0*/  IMAD.MOV.U32 R66, RZ, RZ, R131 ;  /* 0x000000ffff427224 */ /* 0x000fe200078e0083 */
[----:B--2---:R-:W-:Y:S01]  /*5ae0*/  F2FP.BF16.PACK_AB R128, R8, R9 ;  /* 0x000000090880723e */ /* 0x004fe200000010ff */
[----:B----4-:R-:W-:Y:S01]  /*5af0*/  FADD.FTZ R3, R129, R24 ;  /* 0x0000001881037221 */ /* 0x010fe20000010000 */
[----:B-1----:R-:W-:Y:S02]  /*5b00*/  F2FP.BF16.PACK_AB R130, R22, R21 ;  /* 0x000000151682723e */ /* 0x002fe400000010ff */
[----:B------:R-:W-:Y:S02]  /*5b10*/  F2FP.BF16.PACK_AB R129, R6, R7 ;  /* 0x000000070681723e */ /* 0x000fe400000010ff */
[----:B---3--:R-:W-:-:S07]  /*5b20*/  F2FP.BF16.PACK_AB R131, R4, R5 ;  /* 0x000000050483723e */ /* 0x008fce00000010ff */
[C---:B------:R-:W-:Y:S08]  /*5b30*/  HMMA.16816.F32.BF16 R148, R128.reuse, R144, R148 ;  /* 0x000000908094723c */ /* 0x040ff00000041894 */
[C---:B------:R-:W-:Y:S01]  /*5b40*/  HMMA.16816.F32.BF16 R144, R128.reuse, R146, R136 ;  /* 0x000000928090723c */ /* 0x040fe20000041888 */
[----:B------:R-:W1:Y:S07]  /*5b50*/  LDSM.16.MT88.4 R136, [R241+0x1100] ;  /* 0x00110000f188783b */ /* 0x000e6e0000004200 */
[C---:B------:R-:W-:Y:S08]  /*5b60*/  HMMA.16816.F32.BF16 R156, R128.reuse, R152, R156 ;  /* 0x00000098809c723c */ /* 0x040ff0000004189c */
[C---:B------:R-:W-:Y:S01]  /*5b70*/  HMMA.16816.F32.BF16 R152, R128.reuse, R154, R32 ;  /* 0x0000009a8098723c */ /* 0x040fe20000041820 */
[----:B------:R-:W2:Y:S07]  /*5b80*/  LDSM.16.MT88.4 R32, [R240+0x1100] ;  /* 0x00110000f020783b */ /* 0x000eae0000004200 */
[C---:B-1----:R-:W-:Y:S08]  /*5b90*/  HMMA.16816.F32.BF16 R140, R128.reuse, R136, R140 ;  /* 0x00000088808c723c */ /* 0x042ff0000004188c */
[C---:B------:R-:W-:Y:S08]  /*5ba0*/  HMMA.16816.F32.BF16 R136, R128.reuse, R138, R28 ;  /* 0x0000008a8088723c */ /* 0x040ff0000004181c */
[C---:B--2---:R-:W-:Y:S01]  /*5bb0*/  HMMA.16816.F32.BF16 R28, R128.reuse, R32, R40 ;  /* 0x00000020801c723c */ /* 0x044fe20000041828 */
[----:B------:R-:W1:Y:S07]  /*5bc0*/  LDSM.16.MT88.4 R40, [R237+0x2900] ;  /* 0x00290000ed28783b */ /* 0x000e6e0000004200 */
[----:B------:R-:W-:Y:S01]  /*5bd0*/  HMMA.16816.F32.BF16 R32, R128, R34, R48 ;  /* 0x000000228020723c */ /* 0x000fe20000041830 */
[----:B------:R-:W2:Y:S01]  /*5be0*/  LDSM.16.MT88.4 R48, [R238+0x2900] ;  /* 0x00290000ee30783b */ /* 0x000ea20000004200 */
[----:B------:R-:W-:-:S02]  /*5bf0*/  IMAD.MOV.U32 R59, RZ, RZ, R160 ;  /* 0x000000ffff3b7224 */ /* 0x000fc400078e00a0 */
[----:B------:R-:W-:Y:S01]  /*5c00*/  IMAD.MOV.U32 R64, RZ, RZ, R135 ;  /* 0x000000ffff407224 */ /* 0x000fe200078e0087 */
[----:B------:R3:W5:Y:S03]  /*5c10*/  LDL.LU R160, [R1+0x70] ;  /* 0x0000700001a07983 */ /* 0x0007660000300800 */
[C---:B-1----:R-:W-:Y:S08]  /*5c20*/  HMMA.16816.F32.BF16 R36, R128.reuse, R40, R36 ;  /* 0x000000288024723c */ /* 0x042ff00000041824 */
[C---:B------:R-:W-:Y:S08]  /*5c30*/  HMMA.16816.F32.BF16 R40, R128.reuse, R42, R44 ;  /* 0x0000002a8028723c */ /* 0x040ff0000004182c */
[C---:B--2---:R-:W-:Y:S01]  /*5c40*/  HMMA.16816.F32.BF16 R44, R128.reuse, R48, R56 ;  /* 0x00000030802c723c */ /* 0x044fe20000041838 */
[----:B------:R-:W1:Y:S07]  /*5c50*/  LDSM.16.MT88.4 R56, [R241+0x2900] ;  /* 0x00290000f138783b */ /* 0x000e6e0000004200 */
[----:B------:R-:W-:Y:S01]  /*5c60*/  HMMA.16816.F32.BF16 R48, R128, R50, R64 ;  /* 0x000000328030723c */ /* 0x000fe20000041840 */
[----:B------:R-:W2:Y:S01]  /*5c70*/  LDSM.16.MT88.4 R64, [R240+0x2900] ;  /* 0x00290000f040783b */ /* 0x000ea20000004200 */
[----:B------:R-:W-:-:S04]  /*5c80*/  FADD.FTZ R0, R80, R20 ;  /* 0x0000001450007221 */ /* 0x000fc80000010000 */
[----:B------:R-:W-:-:S04]  /*5c90*/  FADD.FTZ R0, R81, R0 ;  /* 0x0000000051007221 */ /* 0x000fc80000010000 */
[----:B------:R-:W-:-:S04]  /*5ca0*/  FADD.FTZ R2, R83, R0 ;  /* 0x0000000053027221 */ /* 0x000fc80000010000 */
[----:B------:R-:W-:Y:S02]  /*5cb0*/  FADD.FTZ R2, R82, R2 ;  /* 0x0000000252027221 */ /* 0x000fe40000010000 */
[----:B------:R-:W-:Y:S01]  /*5cc0*/  LDSM.16.MT88.4 R80, [R238+0x4100] ;  /* 0x00410000ee50783b */ /* 0x000fe20000004200 */
[C---:B-1----:R-:W-:Y:S08]  /*5cd0*/  HMMA.16816.F32.BF16 R52, R128.reuse, R56, R52 ;  /* 0x000000388034723c */ /* 0x042ff00000041834 */
[C---:B------:R-:W-:Y:S08]  /*5ce0*/  HMMA.16816.F32.BF16 R56, R128.reuse, R58, R60 ;  /* 0x0000003a8038723c */ /* 0x040ff0000004183c */
[C---:B--2---:R-:W-:Y:S01]  /*5cf0*/  HMMA.16816.F32.BF16 R60, R128.reuse, R64, R72 ;  /* 0x00000040803c723c */ /* 0x044fe20000041848 */
[----:B------:R-:W1:Y:S07]  /*5d00*/  LDSM.16.MT88.4 R72, [R237+0x4100] ;  /* 0x00410000ed48783b */ /* 0x000e6e0000004200 */
[C---:B------:R-:W-:Y:S08]  /*5d10*/  HMMA.16816.F32.BF16 R64, R128.reuse, R66, R68 ;  /* 0x000000428040723c */ /* 0x040ff00000041844 */
[C---:B-1----:R-:W-:Y:S01]  /*5d20*/  HMMA.16816.F32.BF16 R68, R128.reuse, R72, R88 ;  /* 0x000000488044723c */ /* 0x042fe20000041858 */
[----:B------:R-:W-:Y:S07]  /*5d30*/  LDSM.16.MT88.4 R88, [R241+0x4100] ;  /* 0x00410000f158783b */ /* 0x000fee0000004200 */
[C---:B------:R-:W-:Y:S08]  /*5d40*/  HMMA.16816.F32.BF16 R72, R128.reuse, R74, R76 ;  /* 0x0000004a8048723c */ /* 0x040ff0000004184c */
[C---:B------:R-:W-:Y:S01]  /*5d50*/  HMMA.16816.F32.BF16 R76, R128.reuse, R80, R96 ;  /* 0x00000050804c723c */ /* 0x040fe20000041860 */
[----:B------:R-:W1:Y:S07]  /*5d60*/  LDSM.16.MT88.4 R96, [R240+0x4100] ;  /* 0x00410000f060783b */ /* 0x000e6e0000004200 */
[C---:B------:R-:W-:Y:S08]  /*5d70*/  HMMA.16816.F32.BF16 R80, R128.reuse, R82, R92 ;  /* 0x000000528050723c */ /* 0x040ff0000004185c */
[----:B-1----:R-:W-:Y:S01]  /*5d80*/  HMMA.16816.F32.BF16 R92, R128, R96, R104 ;  /* 0x00000060805c723c */ /* 0x002fe20000041868 */
[----:B------:R-:W1:Y:S01]  /*5d90*/  LDSM.16.MT88.4 R104, [R237+0x5900] ;  /* 0x00590000ed68783b */ /* 0x000e620000004200 */
[----:B------:R-:W-:-:S06]  /*5da0*/  FADD.FTZ R0, R9, R3 ;  /* 0x0000000309007221 */ /* 0x000fcc0000010000 */
[C---:B------:R-:W-:Y:S01]  /*5db0*/  HMMA.16816.F32.BF16 R84, R128.reuse, R88, R176 ;  /* 0x000000588054723c */ /* 0x040fe200000418b0 */
[----:B------:R-:W-:Y:S02]  /*5dc0*/  FADD.FTZ R0, R8, R0 ;  /* 0x0000000008007221 */ /* 0x000fe40000010000 */
[----:B------:R-:W-:Y:S05]  /*5dd0*/  LDSM.16.MT88.4 R8, [R240+0x5900] ;  /* 0x00590000f008783b */ /* 0x000fea0000004200 */
[C---:B------:R-:W-:Y:S01]  /*5de0*/  HMMA.16816.F32.BF16 R88, R128.reuse, R90, R112 ;  /* 0x0000005a8058723c */ /* 0x040fe20000041870 */
[----:B------:R-:W2:Y:S07]  /*5df0*/  LDSM.16.MT88.4 R112, [R238+0x5900] ;  /* 0x00590000ee70783b */ /* 0x000eae0000004200 */
[----:B------:R-:W-:Y:S01]  /*5e00*/  HMMA.16816.F32.BF16 R96, R128, R98, R100 ;  /* 0x000000628060723c */ /* 0x000fe20000041864 */
[----:B------:R-:W-:-:S07]  /*5e10*/  FADD.FTZ R7, R7, R2 ;  /* 0x0000000207077221 */ /* 0x000fce0000010000 */
[C---:B-1----:R-:W-:Y:S08]  /*5e20*/  HMMA.16816.F32.BF16 R100, R128.reuse, R104, R172 ;  /* 0x000000688064723c */ /* 0x042ff000000418ac */
[----:B------:R-:W-:Y:S01]  /*5e30*/  HMMA.16816.F32.BF16 R104, R128, R106, R120 ;  /* 0x0000006a8068723c */ /* 0x000fe20000041878 */
[----:B------:R-:W1:Y:S01]  /*5e40*/  LDSM.16.MT88.4 R120, [R241+0x5900] ;  /* 0x00590000f178783b */ /* 0x000e620000004200 */
[----:B------:R-:W-:-:S02]  /*5e50*/  FADD.FTZ R6, R6, R7 ;  /* 0x0000000706067221 */ /* 0x000fc40000010000 */
[----:B------:R-:W-:Y:S02]  /*5e60*/  FADD.FTZ R0, R21, R0 ;  /* 0x0000000015007221 */ /* 0x000fe40000010000 */
[----:B------:R-:W-:Y:S02]  /*5e70*/  FADD.FTZ R5, R5, R6 ;  /* 0x0000000605057221 */ /* 0x000fe40000010000 */
[----:B------:R-:W-:Y:S02]  /*5e80*/  FADD.FTZ R2, R22, R0 ;  /* 0x0000000016027221 */ /* 0x000fe40000010000 */
[----:B------:R-:W-:Y:S01]  /*5e90*/  FADD.FTZ R0, R4, R5 ;  /* 0x0000000504007221 */ /* 0x000fe20000010000 */
[----:B------:R-:W-:Y:S02]  /*5ea0*/  UIMAD.WIDE.U32 UR28, UR26, UR4, URZ ;  /* 0x000000041a1c72a5 */ /* 0x000fe4000f8e003f */
[----:B------:R3:W-:Y:S04]  /*5eb0*/  STL [R1+0x44], R2 ;  /* 0x0000440201007387 */ /* 0x0007e80000100800 */
[----:B------:R3:W-:Y:S01]  /*5ec0*/  STL [R1+0x4c], R0 ;  /* 0x00004c0001007387 */ /* 0x0007e20000100800 */
[----:B------:R-:W-:Y:S01]  /*5ed0*/  PLOP3.LUT P0, PT, PT, PT, UP6, 0x40, 0x0 ;  /* 0x000000000000781c */ /* 0x000fe20003f0e868 */
[----:B------:R-:W-:-:S02]  /*5ee0*/  @UP5 UMOV UR27, UR29 ;  /* 0x0000001d001b5c82 */ /* 0x000fc40008000000 */
[----:B------:R-:W-:Y:S01]  /*5ef0*/  @UP5 USHF.R.U32.HI UR26, URZ, UR5, UR27 ;  /* 0x000000053f1a5299 */ /* 0x000fe2000801161b */
[----:B--2---:R-:W-:Y:S03]  /*5f00*/  HMMA.16816.F32.BF16 R108, R128, R112, R108 ;  /* 0x00000070806c723c */ /* 0x004fe6000004186c */
[----:B------:R-:W-:-:S03]  /*5f10*/  UIADD3 UR4, UR25, UR26, URZ ;  /* 0x0000001a19047290 */ /* 0x000fc6000fffe03f */
[----:B------:R-:W-:Y:S02]  /*5f20*/  ULDC UR25, c[0x0][0x328] ;  /* 0x0000ca0000197ab9 */ /* 0x000fe40000000800 */
[----:B------:R-:W-:Y:S01]  /*5f30*/  HMMA.16816.F32.BF16 R112, R128, R114, R116 ;  /* 0x000000728070723c */ /* 0x000fe20000041874 */
[----:B------:R-:W-:Y:S02]  /*5f40*/  UIADD3 UR24, UR24, -0x2, URZ ;  /* 0xfffffffe18187890 */ /* 0x000fe4000fffe03f */
[----:B------:R-:W-:-:S05]  /*5f50*/  UIADD3 UR25, UR4, UR25, URZ ;  /* 0x0000001904197290 */ /* 0x000fca000fffe03f */
[C---:B-1----:R-:W-:Y:S08]  /*5f60*/  HMMA.16816.F32.BF16 R116, R128.reuse, R120, R168 ;  /* 0x000000788074723c */ /* 0x042ff000000418a8 */
[C---:B------:R-:W-:Y:S08]  /*5f70*/  HMMA.16816.F32.BF16 R120, R128.reuse, R122, R124 ;  /* 0x0000007a8078723c */ /* 0x040ff0000004187c */
[C---:B------:R-:W-:Y:S08]  /*5f80*/  HMMA.16816.F32.BF16 R124, R128.reuse, R8, R16 ;  /* 0x00000008807c723c */ /* 0x040ff00000041810 */
[----:B------:R-:W-:Y:S01]  /*5f90*/  HMMA.16816.F32.BF16 R128, R128, R10, R12 ;  /* 0x0000000a8080723c */ /* 0x000fe2000004180c */
[----:B------:R-:W-:Y:S07]  /*5fa0*/  @P0 BRA `(.L_x_3659) ;  /* 0x0000018000000947 */ /* 0x000fee0003800000 */
[----:B---3--:R-:W-:Y:S01]  /*5fb0*/  ISETP.LT.AND P0, PT, RZ, UR4, PT ;  /* 0x00000004ff007c0c */ /* 0x008fe2000bf01270 */
        /* <DEDUP_REMOVED lines=12> */
.L_x_3660:
[----:B------:R-:W-:Y:S02]  /*6080*/  UMOV UR5, 0x1 ;  /* 0x0000000100057882 */ /* 0x000fe40000000000 */
[----:B------:R-:W-:Y:S02]  /*6090*/  ULDC UR4, c[0x0][0x32c] ;  /* 0x0000cb0000047ab9 */ /* 0x000fe40000000800 */
[----:B------:R-:W-:-:S03]  /*60a0*/  UISETP.NE.AND UP0, UPT, UR5, UR4, UPT ;  /* 0x000000040500728c */ /* 0x000fc6000bf05270 */
[----:B------:R-:W-:Y:S02]  /*60b0*/  ULDC.64 UR4, c[0x0][0x330] ;  /* 0x0000cc0000047ab9 */ /* 0x000fe40000000a00 */
[----:B------:R-:W-:-:S07]  /*60c0*/  UIMAD.WIDE.U32 UR28, UR26, UR4, URZ ;  /* 0x000000041a1c72a5 */ /* 0x000fce000f8e003f */
[----:B------:R-:W-:Y:S02]  /*60d0*/  @UP0 UMOV UR27, UR29 ;  /* 0x0000001d001b0c82 */ /* 0x000fe40008000000 */
[----:B------:R-:W-:Y:S02]  /*60e0*/  @UP0 USHF.R.U32.HI UR26, URZ, UR5, UR27 ;  /* 0x000000053f1a0299 */ /* 0x000fe4000801161b */
.L_x_3661:
[----:B------:R-:W-:Y:S02]  /*60f0*/  ULDC UR4, c[0x0][0x32c] ;  /* 0x0000cb0000047ab9 */ /* 0x000fe40000000800 */
[----:B------:R-:W-:-:S04]  /*6100*/  UIMAD UR4, UR26, UR4, UR4 ;  /* 0x000000041a0472a4 */ /* 0x000fc8000f8e0204 */
[----:B------:R-:W-:-:S04]  /*6110*/  UISETP.LT.AND UP0, UPT, UR25, UR4, UPT ;  /* 0x000000041900728c */ /* 0x000fc8000bf01270 */
[----:B------:R-:W-:-:S04]  /*6120*/  USEL UR25, UR25, UR4, UP0 ;  /* 0x0000000419197287 */ /* 0x000fc80008000000 */
.L_x_3659:
[----:B---3--:R-:W-:-:S04]  /*6130*/  UIMAD.WIDE UR4, UR25, 0x2aaaaaab, URZ ;  /* 0x2aaaaaab190478a5 */ /* 0x008fc8000f8e023f */
        /* <DEDUP_REMOVED lines=9> */
[----:B------:R-:W3:Y:S04]  /*61d0*/  LDL R2, [R1+0x68] ;  /* 0x0000680001027983 */ /* 0x000ee80000100800 */
[----:B------:R-:W3:Y:S01]  /*61e0*/  LDL R0, [R1+0x60] ;  /* 0x0000600001007983 */ /* 0x000ee20000100800 */
[----:B------:R-:W-:-:S02]  /*61f0*/  IMAD.MOV.U32 R135, RZ, RZ, R132 ;  /* 0x000000ffff877224 */ /* 0x000fc400078e0084 */
[----:B------:R-:W-:Y:S01]  /*6200*/  IMAD.MOV.U32 R134, RZ, RZ, R133 ;  /* 0x000000ffff867224 */ /* 0x000fe200078e0085 */
[----:B------:R-:W-:Y:S01]  /*6210*/  UMOV UR5, UR24 ;  /* 0x0000001800057c82 */ /* 0x000fe20008000000 */
[C---:B--2---:R-:W-:Y:S02]  /*6220*/  SHF.L.U64.HI R4, R3.reuse, 0x1, R4 ;  /* 0x0000000103047819 */ /* 0x044fe40000010204 */
[----:B------:R-:W-:-:S03]  /*6230*/  SHF.L.U32 R3, R3, 0x1, RZ ;  /* 0x0000000103037819 */ /* 0x000fc600000006ff */
[----:B------:R1:W-:Y:S01]  /*6240*/  STL [R1+0x1c], R4 ;  /* 0x00001c0401007387 */ /* 0x0003e20000100800 */
[C---:B---3--:R-:W-:Y:S01]  /*6250*/  SHF.L.U64.HI R2, R0.reuse, 0x1, R2 ;  /* 0x0000000100027819 */ /* 0x048fe20000010202 */
[----:B------:R-:W-:Y:S02]  /*6260*/  IMAD.SHL.U32 R0, R0, 0x2, RZ ;  /* 0x0000000200007824 */ /* 0x000fe400078e00ff */
[----:B------:R1:W-:Y:S04]  /*6270*/  STL [R1+0x64], R3 ;  /* 0x0000640301007387 */ /* 0x0003e80000100800 */
[----:B------:R1:W-:Y:S04]  /*6280*/  STL [R1+0x20], R2 ;  /* 0x0000200201007387 */ /* 0x0003e80000100800 */
[----:B------:R1:W-:Y:S02]  /*6290*/  STL [R1+0x2c], R0 ;  /* 0x00002c0001007387 */ /* 0x0003e40000100800 */
.L_x_3675:
[----:B-1----:R-:W2:Y:S01]  /*62a0*/  LDL R2, [R1+0x4] ;  /* 0x0000040001027983 */ /* 0x002ea20000100800 */
[----:B------:R-:W-:Y:S04]  /*62b0*/  DEPBAR.LE SB0, 0x0 ;  /* 0x000080000000791a */ /* 0x000fe80000000000 */
[----:B------:R-:W3:Y:S01]  /*62c0*/  LDL R0, [R1] ;  /* 0x0000000001007983 */ /* 0x000ee20000100800 */
[----:B------:R-:W-:Y:S03]  /*62d0*/  UISETP.GT.AND UP0, UPT, UR8, UR5, UPT ;  /* 0x000000050800728c */ /* 0x000fe6000bf04270 */
[----:B------:R-:W-:Y:S03]  /*62e0*/  BAR.SYNC.DEFER_BLOCKING 0x0 ;  /* 0x0000000000007b1d */ /* 0x000fe60000010000 */
[----:B------:R-:W-:Y:S03]  /*62f0*/  PLOP3.LUT P0, PT, PT, PT, UP0, 0x80, 0x0 ;  /* 0x000000000000781c */ /* 0x000fe60003f0f008 */
[----:B------:R1:W4:Y:S04]  /*6300*/  LDSM.16.M88.4 R8, [R236+0x10100] ;  /* 0x01010000ec08783b */ /* 0x0003280000000200 */
[----:B------:R1:W1:Y:S04]  /*6310*/  LDSM.16.M88.4 R16, [R236+0x10900] ;  /* 0x01090000ec10783b */ /* 0x0002680000000200 */
[----:B------:R1:W1:Y:S04]  /*6320*/  LDSM.16.M88.4 R24, [R236+0x11100] ;  /* 0x01110000ec18783b */ /* 0x0002680000000200 */
[----:B------:R1:W1:Y:S04]  /*6330*/  LDSM.16.M88.4 R168, [R243] ;  /* 0x00000000f3a8783b */ /* 0x0002680000000200 */
[----:B--2---:R2:W1:Y:S04]  /*6340*/  LDSM.16.M88.4 R172, [R2] ;  /* 0x0000000002ac783b */ /* 0x0044680000000200 */
[----:B---3--:R2:W3:Y:S01]  /*6350*/  LDSM.16.M88.4 R176, [R0] ;  /* 0x0000000000b0783b */ /* 0x0084e20000000200 */
[----:B------:R-:W-:-:S05]  /*6360*/  @P0 BRA `(.L_x_3663) ;  /* 0x000004b000000947 */ /* 0x000fca0003800000 */
[----:B----4-:R-:W4:Y:S01]  /*6370*/  LDL R4, [R1+0x28] ;  /* 0x0000280001047983 */ /* 0x010f220000100800 */
[----:B------:R-:W-:Y:S03]  /*6380*/  BSSY B0, `(.L_x_3663) ;  /* 0x0000049000007945 */ /* 0x000fe60003800000 */
[----:B--2---:R-:W2:Y:S04]  /*6390*/  LDL R6, [R1+0x24] ;  /* 0x0000240001067983 */ /* 0x004ea80000100800 */
[----:B---3--:R-:W3:Y:S04]  /*63a0*/  LDL R23, [R1+0x30] ;  /* 0x0000300001177983 */ /* 0x008ee80000100800 */
        /* <DEDUP_REMOVED lines=9> */
[----:B----4-:R-:W-:Y:S01]  /*6440*/  IMAD.WIDE.U32 R2, R4, c[0x0][0x208], RZ ;  /* 0x0000820004027a25 */ /* 0x010fe200078e00ff */
[----:B------:R-:W-:Y:S05]  /*6450*/  SHF.R.S32.HI R0, RZ, 0x1f, R4 ;  /* 0x0000001fff007819 */ /* 0x000fea0000011404 */
[----:B------:R-:W-:Y:S01]  /*6460*/  IMAD R0, R0, c[0x0][0x208], RZ ;  /* 0x0000820000007a24 */ /* 0x000fe200078e02ff */
[----:B---3--:R-:W-:Y:S03]  /*6470*/  ISETP.GE.AND P1, PT, R23, c[0x0][0x1d4], PT ;  /* 0x0000750017007a0c */ /* 0x008fe60003f26270 */
[----:B------:R-:W-:Y:S01]  /*6480*/  IMAD R0, R4, c[0x0][0x20c], R0 ;  /* 0x0000830004007a24 */ /* 0x000fe200078e0200 */
[----:B--2---:R-:W-:Y:S03]  /*6490*/  SHF.R.S32.HI R4, RZ, 0x1f, R6 ;  /* 0x0000001fff047819 */ /* 0x004fe60000011406 */
[----:B------:R-:W-:Y:S02]  /*64a0*/  IMAD.IADD R3, R3, 0x1, R0 ;  /* 0x0000000103037824 */ /* 0x000fe400078e0200 */
[----:B------:R-:W-:Y:S02]  /*64b0*/  IMAD R4, R4, c[0x0][0x218], RZ ;  /* 0x0000860004047a24 */ /* 0x000fe400078e02ff */
[C---:B------:R-:W-:Y:S04]  /*64c0*/  IMAD.WIDE.U32 R2, R6.reuse, c[0x0][0x218], R2 ;  /* 0x0000860006027a25 */ /* 0x040fe800078e0002 */
[----:B------:R-:W-:Y:S01]  /*64d0*/  IMAD R4, R6, c[0x0][0x21c], R4 ;  /* 0x0000870006047a24 */ /* 0x000fe200078e0204 */
[----:B------:R-:W-:Y:S04]  /*64e0*/  IADD3 R0, P0, R2, UR14, RZ ;  /* 0x0000000e02007c10 */ /* 0x000fe8000ff1e0ff */
[----:B------:R-:W-:Y:S02]  /*64f0*/  IADD3.X R3, R3, UR16, R4, P0, !PT ;  /* 0x0000001003037c10 */ /* 0x000fe400087fe404 */
[C---:B------:R-:W-:Y:S04]  /*6500*/  LEA R6, P0, R0.reuse, c[0x0][0x1f8], 0x1 ;  /* 0x00007e0000067a11 */ /* 0x040fe800078008ff */
[----:B------:R-:W-:Y:S02]  /*6510*/  LEA.HI.X R3, R0, c[0x0][0x1fc], R3, 0x1, P0 ;  /* 0x00007f0000037a11 */ /* 0x000fe400000f0c03 */
[----:B------:R-:W2:Y:S01]  /*6520*/  SHFL.IDX PT, R0, R6, RZ, 0x181f ;  /* 0x00181fff06007589 */ /* 0x000ea200000e0000 */
[----:B------:R-:W-:Y:S03]  /*6530*/  SHF.L.U64.HI R13, R12, 0x1, R13 ;  /* 0x000000010c0d7819 */ /* 0x000fe6000001020d */
[----:B------:R-:W3:Y:S01]  /*6540*/  SHFL.IDX PT, R2, R3, RZ, 0x181f ;  /* 0x00181fff03027589 */ /* 0x000ee200000e0000 */
[----:B--2---:R-:W-:Y:S05]  /*6550*/  IADD3 R4, P0, R0, R5, RZ ;  /* 0x0000000500047210 */ /* 0x004fea0007f1e0ff */
[----:B---3--:R-:W-:Y:S05]  /*6560*/  IMAD.X R5, R2, 0x1, R22, P0 ;  /* 0x0000000102057824 */ /* 0x008fea00000e0616 */
[----:B------:R-:W-:Y:S01]  /*6570*/  @!PT LDS RZ, [RZ] ;  /* 0x00000000fffff984 */ /* 0x000fe20000000800 */
[----:B------:R2:W-:Y:S02]  /*6580*/  LDGSTS.E.BYPASS.LTC128B.128 [R15+0x100], [R4.64], !P1 ;  /* 0x00100000040f7fae */ /* 0x0005e4000c901d56 */
[----:B--2---:R-:W-:Y:S02]  /*6590*/  IADD3 R4, P0, R0, R20, RZ ;  /* 0x0000001400047210 */ /* 0x004fe40007f1e0ff */
[----:B------:R-:W2:Y:S03]  /*65a0*/  S2R R20, SR_TID.X ;  /* 0x0000000000147919 */ /* 0x000ea60000002100 */
[----:B------:R-:W-:Y:S02]  /*65b0*/  IMAD.X R5, R2, 0x1, R7, P0 ;  /* 0x0000000102057824 */ /* 0x000fe400000e0607 */
[----:B------:R-:W-:Y:S02]  /*65c0*/  IMAD.SHL.U32 R7, R12, 0x2, RZ ;  /* 0x000000020c077824 */ /* 0x000fe400078e00ff */
[C---:B------:R-:W-:Y:S01]  /*65d0*/  IMAD.SHL.U32 R12, R14.reuse, 0x2, RZ ;  /* 0x000000020e0c7824 */ /* 0x040fe200078e00ff */
[----:B------:R3:W-:Y:S01]  /*65e0*/  LDGSTS.E.BYPASS.LTC128B.128 [R15+0x1900], [R4.64], !P6 ;  /* 0x01900000040f7fae */ /* 0x0007e2000f101d56 */
[----:B------:R-:W-:Y:S02]  /*65f0*/  SHF.L.U64.HI R14, R14, 0x1, R21 ;  /* 0x000000010e0e7819 */ /* 0x000fe40000010215 */
[----:B--2---:R-:W-:Y:S02]  /*6600*/  ISETP.GT.AND P1, PT, R20, 0x7f, PT ;  /* 0x0000007f1400780c */ /* 0x004fe40003f24270 */
[----:B---3--:R-:W-:Y:S05]  /*6610*/  IADD3 R4, P0, R0, R7, RZ ;  /* 0x0000000700047210 */ /* 0x008fea0007f1e0ff */
[----:B------:R-:W-:Y:S05]  /*6620*/  IMAD.X R5, R2, 0x1, R13, P0 ;  /* 0x0000000102057824 */ /* 0x000fea00000e060d */
[----:B------:R2:W-:Y:S02]  /*6630*/  LDGSTS.E.BYPASS.LTC128B.128 [R15+0x3100], [R4.64], !P5 ;  /* 0x03100000040f7fae */ /* 0x0005e4000e901d56 */
[----:B--2---:R-:W-:Y:S05]  /*6640*/  IADD3 R4, P0, R0, R12, RZ ;  /* 0x0000000c00047210 */ /* 0x004fea0007f1e0ff */
[----:B------:R-:W-:Y:S05]  /*6650*/  IMAD.X R5, R2, 0x1, R14, P0 ;  /* 0x0000000102057824 */ /* 0x000fea00000e060e */
[----:B------:R2:W-:Y:S01]  /*6660*/  LDGSTS.E.BYPASS.LTC128B.128 [R15+0x4900], [R4.64], !P4 ;  /* 0x04900000040f7fae */ /* 0x0005e2000e101d56 */
[----:B------:R-:W-:-:S05]  /*6670*/  @P1 BRA `(.L_x_3664) ;  /* 0x0000019000001947 */ /* 0x000fca0003800000 */
[----:B------:R-:W-:-:S05]  /*6680*/  BRA.DIV ~URZ, `(.L_x_3665) ;  /* 0x0000d3c27f007947 */ /* 0x000fca000b800000 */
[----:B--2---:R2:W3:Y:S04]  /*6690*/  SHFL.IDX PT, R4, R3, 0x1, 0x181f ;  /* 0x00381f0003047f89 */ /* 0x0044e800000e0000 */
[----:B------:R2:W4:Y:S02]  /*66a0*/  SHFL.IDX PT, R0, R6, 0x1, 0x181f ;  /* 0x00381f0006007f89 */ /* 0x00052400000e0000 */
.L_x_3703:
[----:B--2---:R-:W2:Y:S04]  /*66b0*/  LDL R3, [R1+0x30] ;  /* 0x0000300001037983 */ /* 0x004ea80000100800 */
[----:B----4-:R-:W4:Y:S04]  /*66c0*/  LDL R2, [R1+0x64] ;  /* 0x0000640001027983 */ /* 0x010f280000100800 */
[----:B---3--:R-:W3:Y:S04]  /*66d0*/  LDL R20, [R1+0x1c] ;  /* 0x00001c0001147983 */ /* 0x008ee80000100800 */
[----:B------:R-:W3:Y:S04]  /*66e0*/  LDL R5, [R1+0x8] ;  /* 0x0000080001057983 */ /* 0x000ee80000100800 */
[----:B------:R-:W3:Y:S04]  /*66f0*/  LDL R15, [R1+0x2c] ;  /* 0x00002c00010f7983 */ /* 0x000ee80000100800 */
[----:B------:R-:W3:Y:S01]  /*6700*/  LDL R6, [R1+0x20] ;  /* 0x0000200001067983 */ /* 0x000ee20000100800 */
[----:B--2---:R-:W-:Y:S02]  /*6710*/  ISETP.GE.AND P1, PT, R3, c[0x0][0x1d4], PT ;  /* 0x0000750003007a0c */ /* 0x004fe40003f26270 */
[----:B----4-:R-:W-:Y:S05]  /*6720*/  IADD3 R2, P0, R0, R2, RZ ;  /* 0x0000000200027210 */ /* 0x010fea0007f1e0ff */
[----:B---3--:R-:W-:Y:S06]  /*6730*/  IMAD.X R3, R4, 0x1, R20, P0 ;  /* 0x0000000104037824 */ /* 0x008fec00000e0614 */
[----:B------:R-:W-:Y:S01]  /*6740*/  @!PT LDS RZ, [RZ] ;  /* 0x00000000fffff984 */ /* 0x000fe20000000800 */
[----:B------:R-:W-:Y:S01]  /*6750*/  @!PT LDS RZ, [RZ] ;  /* 0x00000000fffff984 */ /* 0x000fe20000000800 */
[----:B------:R-:W-:Y:S01]  /*6760*/  @!PT LDS RZ, [RZ] ;  /* 0x00000000fffff984 */ /* 0x000fe20000000800 */
[----:B------:R2:W-:Y:S02]  /*6770*/  LDGSTS.E.BYPASS.LTC128B.128 [R5+0x1100], [R2.64], !P1 ;  /* 0x0110000002057fae */ /* 0x0005e4000c901d56 */
[----:B--2---:R-:W-:Y:S05]  /*6780*/  IADD3 R2, P0, R0, R15, RZ ;  /* 0x0000000f00027210 */ /* 0x004fea0007f1e0ff */
        /* <DEDUP_REMOVED lines=8> */
.L_x_3664:
[----:B------:R-:W-:Y:S05]  /*6810*/  BSYNC B0 ;  /* 0x0000000000007941 */ /* 0x000fea0003800000 */
.L_x_3663:
[----:B----4-:R-:W0:Y:S01]  /*6820*/  LDGDEPBAR ;  /* 0x00000000000079af */ /* 0x010e220000000000 */
[----:B------:R-:W-:Y:S01]  /*6830*/  WARPSYNC 0xffffffff ;  /* 0xffffffff00007948 */ /* 0x000fe20003800000 */
[C---:B--23-5:R-:W-:Y:S01]  /*6840*/  HMMA.16816.F32.BF16 R4, R160.reuse, R8, RZ ;  /* 0x00000008a004723c */ /* 0x06cfe200000418ff */
        /* <DEDUP_REMOVED lines=134> */
[----:B------:R-:W2:Y:S01]  /*70b0*/  LDSM.16.M88.4 R172, [R239+0x5800] ;  /* 0x00580000efac783b */ /* 0x000ea20000000200 */
[----:B------:R-:W-:Y:S06]  /*70c0*/  DEPBAR.LE SB0, 0x0 ;  /* 0x000080000000791a */ /* 0x000fec0000000000 */
[----:B------:R-:W-:Y:S01]  /*70d0*/  BAR.SYNC.DEFER_BLOCKING 0x0 ;  /* 0x0000000000007b1d */ /* 0x000fe20000010000 */
[C---:B-1----:R-:W-:Y:S08]  /*70e0*/  HMMA.16816.F32.BF16 R12, R232.reuse, R168, R12 ;  /* 0x000000a8e80c723c */ /* 0x042ff0000004180c */
[C---:B------:R-:W-:Y:S08]  /*70f0*/  HMMA.16816.F32.BF16 R16, R232.reuse, R170, R16 ;  /* 0x000000aae810723c */ /* 0x040ff00000041810 */
[C---:B--2---:R-:W-:Y:S08]  /*7100*/  HMMA.16816.F32.BF16 R20, R232.reuse, R172, R20 ;  /* 0x000000ace814723c */ /* 0x044ff00000041814 */
[----:B------:R-:W-:Y:S01]  /*7110*/  HMMA.16816.F32.BF16 R24, R232, R174, R24 ;  /* 0x000000aee818723c */ /* 0x000fe20000041818 */
[----:B------:R-:W-:-:S07]  /*7120*/  @P0 BRA `(.L_x_3666) ;  /* 0x0000053000000947 */ /* 0x000fce0003800000 */
[----:B------:R-:W2:Y:S01]  /*7130*/  LDL R0, [R1+0x48] ;  /* 0x0000480001007983 */ /* 0x000ea20000100800 */
[----:B------:R-:W-:Y:S01]  /*7140*/  IMAD.MOV.U32 R2, RZ, RZ, c[0x0][0x2b8] ;  /* 0x0000ae00ff027624 */ /* 0x000fe200078e00ff */
[----:B------:R-:W-:Y:S01]  /*7150*/  UIMAD UR24, UR5, 0x30, UR10 ;  /* 0x00000030051878a4 */ /* 0x000fe2000f8e020a */
[----:B------:R-:W-:Y:S01]  /*7160*/  IMAD.MOV.U32 R168, RZ, RZ, RZ ;  /* 0x000000ffffa87224 */ /* 0x000fe200078e00ff */
[----:B------:R1:W-:Y:S02]  /*7170*/  STL [R1+0x70], R4 ;  /* 0x0000700401007387 */ /* 0x0003e40000100800 */
[----:B------:R-:W-:Y:S02]  /*7180*/  ISETP.NE.AND P1, PT, R2, 0x1, PT ;  /* 0x000000010200780c */ /* 0x000fe40003f25270 */
[----:B------:R-:W3:Y:S01]  /*7190*/  LDL R169, [R1+0x30] ;  /* 0x0000300001a97983 */ /* 0x000ee20000100800 */
[----:B------:R-:W-:Y:S03]  /*71a0*/  IMAD.U32 R2, RZ, RZ, UR24 ;  /* 0x00000018ff027e24 */ /* 0x000fe6000f8e00ff */
[----:B------:R-:W4:Y:S04]  /*71b0*/  LDL R178, [R1+0x1c] ;  /* 0x00001c0001b27983 */ /* 0x000f280000100800 */
[----:B------:R-:W4:Y:S04]  /*71c0*/  LDL R177, [R1+0x8] ;  /* 0x0000080001b17983 */ /* 0x000f280000100800 */
[----:B------:R-:W4:Y:S04]  /*71d0*/  LDL R179, [R1+0x2c] ;  /* 0x00002c0001b37983 */ /* 0x000f280000100800 */
[----:B------:R-:W4:Y:S04]  /*71e0*/  LDL R176, [R1+0x20] ;  /* 0x0000200001b07983 */ /* 0x000f280000100800 */
[----:B-1----:R-:W4:Y:S01]  /*71f0*/  LDL R4, [R1+0x64] ;  /* 0x0000640001047983 */ /* 0x002f220000100800 */
[----:B--2---:R-:W-:Y:S05]  /*7200*/  IADD3 R2, R2, -0x30, R0 ;  /* 0xffffffd002027810 */ /* 0x004fea0007ffe000 */
        /* <DEDUP_REMOVED lines=9> */
[----:B------:R-:W-:Y:S03]  /*72a0*/  @!P3 LEA.HI.X R133, R3, c[0x0][0x2a4], R133, 0x2, P0 ;  /* 0x0000a9000385ba11 */ /* 0x000fe600000f1485 */
[----:B------:R-:W-:Y:S01]  /*72b0*/  IMAD.WIDE.U32 R2, R170, c[0x0][0x1e0], RZ ;  /* 0x00007800aa027a25 */ /* 0x000fe200078e00ff */
[----:B------:R1:W-:Y:S01]  /*72c0*/  STL [R1+0x28], R170 ;  /* 0x000028aa01007387 */ /* 0x0003e20000100800 */
[----:B------:R-:W-:Y:S03]  /*72d0*/  SHF.R.S32.HI R0, RZ, 0x1f, R170 ;  /* 0x0000001fff007819 */ /* 0x000fe600000114aa */
[----:B------:R2:W3:Y:S02]  /*72e0*/  @!P3 LDG.E R168, [R132.64] ;  /* 0x0000001684a8b981 */ /* 0x0004e4000c1e1900 */
[----:B------:R-:W-:Y:S04]  /*72f0*/  IMAD R0, R0, c[0x0][0x1e0], RZ ;  /* 0x0000780000007a24 */ /* 0x000fe800078e02ff */
[----:B------:R-:W-:Y:S04]  /*7300*/  IMAD R0, R170, c[0x0][0x1e4], R0 ;  /* 0x00007900aa007a24 */ /* 0x000fe800078e0200 */
[----:B------:R-:W-:Y:S01]  /*7310*/  IMAD.IADD R3, R3, 0x1, R0 ;  /* 0x0000000103037824 */ /* 0x000fe200078e0200 */
[----:B--2---:R-:W2:Y:S04]  /*7320*/  S2R R133, SR_TID.X ;  /* 0x0000000000857919 */ /* 0x004ea80000002100 */
[----:B---3--:R2:W-:Y:S01]  /*7330*/  STL [R1+0x24], R168 ;  /* 0x000024a801007387 */ /* 0x0085e20000100800 */
[----:B-1----:R-:W-:Y:S01]  /*7340*/  SHF.R.S32.HI R170, RZ, 0x1f, R168 ;  /* 0x0000001fffaa7819 */ /* 0x002fe200000114a8 */
[----:B------:R-:W-:Y:S02]  /*7350*/  IMAD.WIDE.U32 R2, R168, c[0x0][0x1f0], R2 ;  /* 0x00007c00a8027a25 */ /* 0x000fe400078e0002 */
[----:B------:R-:W3:Y:S02]  /*7360*/  LDL R174, [R1+0x38] ;  /* 0x0000380001ae7983 */ /* 0x000ee40000100800 */
[----:B------:R-:W-:Y:S01]  /*7370*/  IMAD R170, R170, c[0x0][0x1f0], RZ ;  /* 0x00007c00aaaa7a24 */ /* 0x000fe200078e02ff */
[----:B------:R-:W-:Y:S01]  /*7380*/  IADD3 R0, P0, R2, UR18, RZ ;  /* 0x0000001202007c10 */ /* 0x000fe2000ff1e0ff */
[----:B------:R-:W3:Y:S02]  /*7390*/  LDL R175, [R1+0x54] ;  /* 0x0000540001af7983 */ /* 0x000ee40000100800 */
[----:B------:R-:W-:Y:S02]  /*73a0*/  IMAD R170, R168, c[0x0][0x1f4], R170 ;  /* 0x00007d00a8aa7a24 */ /* 0x000fe400078e02aa */
[----:B------:R-:W3:Y:S03]  /*73b0*/  LDL R172, [R1+0x34] ;  /* 0x0000340001ac7983 */ /* 0x000ee60000100800 */
[----:B------:R-:W-:Y:S01]  /*73c0*/  IADD3.X R170, R3, UR6, R170, P0, !PT ;  /* 0x0000000603aa7c10 */ /* 0x000fe200087fe4aa */
[----:B------:R-:W3:Y:S01]  /*73d0*/  LDL R173, [R1+0x50] ;  /* 0x0000500001ad7983 */ /* 0x000ee20000100800 */
[C---:B------:R-:W-:Y:S04]  /*73e0*/  LEA R171, P0, R0.reuse, c[0x0][0x1c8], 0x1 ;  /* 0x0000720000ab7a11 */ /* 0x040fe800078008ff */
[----:B------:R-:W-:Y:S02]  /*73f0*/  LEA.HI.X R170, R0, c[0x0][0x1cc], R170, 0x1, P0 ;  /* 0x0000730000aa7a11 */ /* 0x000fe400000f0caa */
[----:B------:R-:W4:Y:S01]  /*7400*/  SHFL.IDX PT, R0, R171, RZ, 0x181f ;  /* 0x00181fffab007589 */ /* 0x000f2200000e0000 */
[----:B--2---:R-:W-:Y:S03]  /*7410*/  SHF.R.S32.HI R168, RZ, 0x1f, R133 ;  /* 0x0000001fffa87819 */ /* 0x004fe60000011485 */
[----:B------:R-:W1:Y:S01]  /*7420*/  SHFL.IDX PT, R2, R170, RZ, 0x181f ;  /* 0x00181fffaa027589 */ /* 0x000e6200000e0000 */
[----:B------:R-:W-:Y:S04]  /*7430*/  LEA.HI R168, R168, R133, RZ, 0x3 ;  /* 0x00000085a8a87211 */ /* 0x000fe800078f18ff */
[----:B------:R-:W-:Y:S04]  /*7440*/  SHF.R.S32.HI R168, RZ, 0x3, R168 ;  /* 0x00000003ffa87819 */ /* 0x000fe800000114a8 */
[----:B------:R-:W-:Y:S04]  /*7450*/  IADD3 R3, -R168, 0x30, RZ ;  /* 0x00000030a8037810 */ /* 0x000fe80007ffe1ff */
[C---:B------:R-:W-:Y:S11]  /*7460*/  ISETP.GE.AND P0, PT, R3.reuse, 0x1, PT ;  /* 0x000000010300780c */ /* 0x040ff60003f06270 */
[----:B------:R-:W-:Y:S02]  /*7470*/  @!UPT UIADD3 URZ, URZ, URZ, URZ ;  /* 0x0000003f3f3ff290 */ /* 0x000fe4000fffe03f */
[----:B----4-:R-:W-:Y:S05]  /*7480*/  @P0 IADD3 R132, P1, R0, R4, RZ ;  /* 0x0000000400840210 */ /* 0x010fea0007f3e0ff */
[----:B-1----:R-:W-:Y:S01]  /*7490*/  @P0 IMAD.X R133, R2, 0x1, R178, P1 ;  /* 0x0000000102850824 */ /* 0x002fe200008e06b2 */
[-C--:B------:R-:W-:Y:S04]  /*74a0*/  @P0 IADD3 R168, P1, R0, R179.reuse, RZ ;  /* 0x000000b300a80210 */ /* 0x080fe80007f3e0ff */
[----:B------:R-:W-:Y:S01]  /*74b0*/  @!PT LDS RZ, [RZ] ;  /* 0x00000000fffff984 */ /* 0x000fe20000000800 */
[----:B------:R3:W-:Y:S01]  /*74c0*/  @P0 LDGSTS.E.BYPASS.LTC128B.128 [R177+0x10100], [R132.64], !P2 ;  /* 0x1010000084b10fae */ /* 0x0007e2000d101d56 */
[----:B------:R-:W-:Y:S05]  /*74d0*/  @P0 IMAD.X R169, R2, 0x1, R176, P1 ;  /* 0x0000000102a90824 */ /* 0x000fea00008e06b0 */
[----:B------:R1:W-:Y:S01]  /*74e0*/  @P0 LDGSTS.E.BYPASS.LTC128B.128 [R177+0x11900], [R168.64], !P6 ;  /* 0x11900000a8b10fae */ /* 0x0003e2000f101d56 */
[C---:B---3--:R-:W-:Y:S04]  /*74f0*/  @P0 LEA R132, P1, R174.reuse, R0, 0x1 ;  /* 0x00000000ae840211 */ /* 0x048fe800078208ff */
[----:B------:R-:W-:Y:S05]  /*7500*/  @P0 LEA.HI.X R133, R174, R2, R175, 0x1, P1 ;  /* 0x00000002ae850211 */ /* 0x000fea00008f0caf */
[----:B------:R2:W-:Y:S02]  /*7510*/  @P0 LDGSTS.E.BYPASS.LTC128B.128 [R177+0x13100], [R132.64], !P5 ;  /* 0x1310000084b10fae */ /* 0x0005e4000e901d56 */
[C---:B--2---:R-:W-:Y:S02]  /*7520*/  @P0 LEA R132, P1, R172.reuse, R0, 0x1 ;  /* 0x00000000ac840211 */ /* 0x044fe400078208ff */
[----:B------:R-:W2:Y:S02]  /*7530*/  SHFL.IDX PT, R0, R171, 0x1, 0x181f ;  /* 0x00381f00ab007f89 */ /* 0x000ea400000e0000 */
[----:B------:R-:W-:Y:S02]  /*7540*/  @P0 LEA.HI.X R133, R172, R2, R173, 0x1, P1 ;  /* 0x00000002ac850211 */ /* 0x000fe400008f0cad */
[----:B------:R-:W3:Y:S04]  /*7550*/  SHFL.IDX PT, R2, R170, 0x1, 0x181f ;  /* 0x00381f00aa027f89 */ /* 0x000ee800000e0000 */
[----:B------:R2:W-:Y:S01]  /*7560*/  @P0 LDGSTS.E.BYPASS.LTC128B.128 [R177+0x14900], [R132.64], !P4 ;  /* 0x1490000084b10fae */ /* 0x0005e2000e101d56 */
[----:B------:R-:W-:Y:S11]  /*7570*/  ISETP.GE.AND P0, PT, R3, 0x21, PT ;  /* 0x000000210300780c */ /* 0x000ff60003f06270 */
[----:B------:R-:W-:Y:S02]  /*7580*/  @!UPT UIADD3 URZ, URZ, URZ, URZ ;  /* 0x0000003f3f3ff290 */ /* 0x000fe4000fffe03f */
[----:B--2---:R-:W-:Y:S02]  /*7590*/  @P0 IADD3 R132, P1, R0, R4, RZ ;  /* 0x0000000400840210 */ /* 0x004fe40007f3e0ff */
[----:B------:R2:W5:Y:S03]  /*75a0*/  LDL.LU R4, [R1+0x70] ;  /* 0x0000700001047983 */ /* 0x0005660000300800 */
[----:B---3--:R-:W-:Y:S05]  /*75b0*/  @P0 IMAD.X R133, R2, 0x1, R178, P1 ;  /* 0x0000000102850824 */ /* 0x008fea00008e06b2 */
[----:B------:R3:W-:Y:S02]  /*75c0*/  @P0 LDGSTS.E.BYPASS.LTC128B.128 [R177+0x11100], [R132.64], !P2 ;  /* 0x1110000084b10fae */ /* 0x0007e4000d101d56 */
[----:B---3--:R-:W-:Y:S05]  /*75d0*/  @P0 IADD3 R132, P1, R0, R179, RZ ;  /* 0x000000b300840210 */ /* 0x008fea0007f3e0ff */
[----:B------:R-:W-:Y:S01]  /*75e0*/  @P0 IMAD.X R133, R2, 0x1, R176, P1 ;  /* 0x0000000102850824 */ /* 0x000fe200008e06b0 */
[C---:B-1----:R-:W-:Y:S04]  /*75f0*/  @P0 LEA R168, P1, R174.reuse, R0, 0x1 ;  /* 0x00000000aea80211 */ /* 0x042fe800078208ff */
[----:B------:R1:W-:Y:S01]  /*7600*/  @P0 LDGSTS.E.BYPASS.LTC128B.128 [R177+0x12900], [R132.64], !P6 ;  /* 0x1290000084b10fae */ /* 0x0003e2000f101d56 */
[----:B------:R-:W-:Y:S05]  /*7610*/  @P0 LEA.HI.X R169, R174, R2, R175, 0x1, P1 ;  /* 0x00000002aea90211 */ /* 0x000fea00008f0caf */
[----:B------:R2:W-:Y:S01]  /*7620*/  @P0 LDGSTS.E.BYPASS.LTC128B.128 [R177+0x14100], [R168.64], !P5 ;  /* 0x14100000a8b10fae */ /* 0x0005e2000e901d56 */
[C---:B-1----:R-:W-:Y:S04]  /*7630*/  @P0 LEA R132, P1, R172.reuse, R0, 0x1 ;  /* 0x00000000ac840211 */ /* 0x042fe800078208ff */
[----:B------:R-:W-:Y:S05]  /*7640*/  @P0 LEA.HI.X R133, R172, R2, R173, 0x1, P1 ;  /* 0x00000002ac850211 */ /* 0x000fea00008f0cad */
[----:B------:R2:W-:Y:S04]  /*7650*/  @P0 LDGSTS.E.BYPASS.LTC128B.128 [R177+0x15900], [R132.64], !P4 ;  /* 0x1590000084b10fae */ /* 0x0005e8000e101d56 */
.L_x_3666:
[----:B------:R-:W3:Y:S01]  /*7660*/  LDL R2, [R1+0x5c] ;  /* 0x00005c0001027983 */ /* 0x000ee20000100800 */
[----:B------:R-:W-:Y:S02]  /*7670*/  UISETP.NE.AND UP1, UPT, UR13, URZ, UPT ;  /* 0x0000003f0d00728c */ /* 0x000fe4000bf25270 */
[----:B------:R-:W-:Y:S01]  /*7680*/  UIMAD UR24, UR5, -0x30, URZ ;  /* 0xffffffd0051878a4 */ /* 0x000fe2000f8e023f */
[----:B------:R-:W4:Y:S01]  /*7690*/  LDL R170, [R1+0x58] ;  /* 0x0000580001aa7983 */ /* 0x000f220000100800 */
[----:B------:R-:W-:Y:S02]  /*76a0*/  UISETP.NE.AND UP0, UPT, UR12, URZ, UPT ;  /* 0x0000003f0c00728c */ /* 0x000fe4000bf05270 */
[----:B------:R-:W-:Y:S01]  /*76b0*/  PLOP3.LUT P0, PT, PT, PT, UP1, 0x80, 0x0 ;  /* 0x000000000000781c */ /* 0x000fe20003f0f018 */
[----:B------:R-:W0:Y:S11]  /*76c0*/  LDGDEPBAR ;  /* 0x00000000000079af */ /* 0x000e360000000000 */
[----:B------:R-:W-:Y:S01]  /*76d0*/  @!UPT UIADD3 URZ, URZ, URZ, URZ ;  /* 0x0000003f3f3ff290 */ /* 0x000fe2000fffe03f */
[----:B---3--:R-:W-:Y:S01]  /*76e0*/  @P0 IMAD.HI.U32 R0, R2, c[0x0][0x2c8], RZ ;  /* 0x0000b20002000a27 */ /* 0x008fe200078e00ff */
[----:B------:R-:W-:Y:S03]  /*76f0*/  PLOP3.LUT P0, PT, PT, PT, UP1, 0x80, 0x0 ;  /* 0x000000000000781c */ /* 0x000fe60003f0f018 */
[----:B--2---:R-:W-:Y:S02]  /*7700*/  IMAD.MOV.U32 R132, RZ, RZ, R2 ;  /* 0x000000ffff847224 */ /* 0x004fe400078e0002 */
[----:B------:R-:W-:Y:S08]  /*7710*/  IMAD.MOV.U32 R2, RZ, RZ, c[0x0][0x2ac] ;  /* 0x0000ab00ff027624 */ /* 0x000ff000078e00ff */
[----:B------:R-:W-:Y:S01]  /*7720*/  @P0 SHF.R.U32.HI R132, RZ, c[0x0][0x2cc], R0 ;  /* 0x0000b300ff840a19 */ /* 0x000fe20000011600 */
[----:B------:R-:W-:Y:S01]  /*7730*/  IMAD.U32 R0, RZ, RZ, UR24 ;  /* 0x00000018ff007e24 */ /* 0x000fe2000f8e00ff */
[----:B------:R-:W-:Y:S03]  /*7740*/  PLOP3.LUT P0, PT, PT, PT, UP0, 0x40, 0x0 ;  /* 0x000000000000781c */ /* 0x000fe60003f0e808 */
[----:B------:R-:W1:Y:S01]  /*7750*/  SHFL.IDX PT, R3, R132, RZ, 0x1c1f ;  /* 0x001c1fff84037589 */ /* 0x000e6200000e0000 */
[----:B----4-:R-:W-:Y:S05]  /*7760*/  IADD3 R0, -R170, 0x1, R0 ;  /* 0x00000001aa007810 */ /* 0x010fea0007ffe100 */
        /* <DEDUP_REMOVED lines=22> */
.L_x_3669:
[----:B------:R-:W-:Y:S04]  /*78d0*/  MOV R168, c[0x0][0x32c] ;  /* 0x0000cb0000a87a02 */ /* 0x000fe80000000f00 */
[----:B------:R-:W-:Y:S11]  /*78e0*/  ISETP.NE.AND P0, PT, R168, 0x1, PT ;  /* 0x00000001a800780c */ /* 0x000ff60003f05270 */
[----:B------:R-:W-:Y:S02]  /*78f0*/  @!UPT UIADD3 URZ, URZ, URZ, URZ ;  /* 0x0000003f3f3ff290 */ /* 0x000fe4000fffe03f */
[----:B------:R-:W-:Y:S05]  /*7900*/  @P0 IMAD.HI.U32 R168, R3, c[0x0][0x330], RZ ;  /* 0x0000cc0003a80a27 */ /* 0x000fea00078e00ff */
[----:B------:R-:W-:Y:S02]  /*7910*/  @P0 SHF.R.U32.HI R3, RZ, c[0x0][0x334], R168 ;  /* 0x0000cd00ff030a19 */ /* 0x000fe400000116a8 */
.L_x_3670:
[----:B------:R-:W-:Y:S05]  /*7920*/  BSYNC B0 ;  /* 0x0000000000007941 */ /* 0x000fea0003800000 */
.L_x_3668:
[----:B------:R-:W-:Y:S05]  /*7930*/  IADD3 R168, -R170, UR24, RZ ;  /* 0x00000018aaa87c10 */ /* 0x000fea000fffe1ff */
[----:B------:R-:W-:Y:S05]  /*7940*/  IMAD R3, R3, c[0x0][0x32c], R168 ;  /* 0x0000cb0003037a24 */ /* 0x000fea00078e02a8 */
[----:B------:R-:W-:Y:S02]  /*7950*/  IMNMX R0, R0, R3, !PT ;  /* 0x0000000300007217 */ /* 0x000fe40007800200 */
[----:B------:R-:W-:Y:S04]  /*7960*/  IADD3 R3, R3, c[0x0][0x32c], RZ ;  /* 0x0000cb0003037a10 */ /* 0x000fe80007ffe0ff */
[----:B------:R-:W-:Y:S02]  /*7970*/  IMNMX R2, R2, R3, PT ;  /* 0x0000000302027217 */ /* 0x000fe40003800200 */
.L_x_3667:
        /* <DEDUP_REMOVED lines=9> */
[----:B------:R-:W-:Y:S01]  /*7a10*/  ISETP.LT.OR P0, PT, R2, 0x1, P0 ;  /* 0x000000010200780c */ /* 0x000fe20000701670 */
[----:B------:R-:W-:Y:S02]  /*7a20*/  UISETP.GE.AND UP3, UPT, UR24, 0x21, UPT ;  /* 0x000000211800788c */ /* 0x000fe4000bf66270 */
[----:B------:R-:W-:Y:S01]  /*7a30*/  UISETP.GE.AND UP2, UPT, UR24, 0x22, UPT ;  /* 0x000000221800788c */ /* 0x000fe2000bf46270 */
[----:B-----5:R-:W-:Y:S01]  /*7a40*/  FSEL R168, R4, -INF , !P0 ;  /* 0xff80000004a87808 */ /* 0x020fe20004000000 */
[----:B------:R-:W-:Y:S01]  /*7a50*/  UISETP.GE.AND UP1, UPT, UR24, 0x29, UPT ;  /* 0x000000291800788c */ /* 0x000fe2000bf26270 */
[----:B------:R-:W-:Y:S01]  /*7a60*/  PLOP3.LUT P0, PT, PT, PT, UP0, 0x40, 0x0 ;  /* 0x000000000000781c */ /* 0x000fe20003f0e808 */
[----:B------:R-:W-:Y:S02]  /*7a70*/  UISETP.GE.AND UP0, UPT, UR24, 0x9, UPT ;  /* 0x000000091800788c */ /* 0x000fe4000bf06270 */
[----:B------:R-:W-:Y:S01]  /*7a80*/  UP2UR UR30, UPR, URZ, 0x40 ;  /* 0x000000403f1e7883 */ /* 0x000fe20008000000 */
[----:B------:R-:W-:Y:S01]  /*7a90*/  ISETP.GT.AND P0, PT, R0, 0x1, P0 ;  /* 0x000000010000780c */ /* 0x000fe20000704270 */
[----:B------:R-:W-:Y:S03]  /*7aa0*/  UP2UR UR27, UPR, URZ, 0x1 ;  /* 0x000000013f1b7883 */ /* 0x000fe60008000000 */
[----:B------:R-:W-:Y:S04]  /*7ab0*/  ISETP.LT.OR P0, PT, R2, 0x2, P0 ;  /* 0x000000020200780c */ /* 0x000fe80000701670 */
[----:B------:R-:W-:Y:S02]  /*7ac0*/  FSEL R5, R5, -INF , !P0 ;  /* 0xff80000005057808 */ /* 0x000fe40004000000 */
[----:B------:R-:W-:Y:S01]  /*7ad0*/  PLOP3.LUT P0, PT, PT, PT, UP0, 0x40, 0x0 ;  /* 0x000000000000781c */ /* 0x000fe20003f0e808 */
[----:B------:R-:W-:Y:S03]  /*7ae0*/  UISETP.GE.AND UP0, UPT, UR24, 0xa, UPT ;  /* 0x0000000a1800788c */ /* 0x000fe6000bf06270 */
        /* <DEDUP_REMOVED lines=12> */
[----:B------:R-:W-:Y:S04]  /*7bb0*/  ISETP.GT.AND P0, PT, R0, 0x10, P0 ;  /* 0x000000100000780c */ /* 0x000fe80000704270 */
[----:B------:R-:W-:Y:S04]  /*7bc0*/  ISETP.LT.OR P0, PT, R2, 0x11, P0 ;  /* 0x000000110200780c */ /* 0x000fe80000701670 */
[----:B------:R-:W-:Y:S02]  /*7bd0*/  FSEL R12, R12, -INF , !P0 ;  /* 0xff8000000c0c7808 */ /* 0x000fe40004000000 */
[----:B------:R-:W-:Y:S01]  /*7be0*/  PLOP3.LUT P0, PT, PT, PT, UP6, 0x40, 0x0 ;  /* 0x000000000000781c */ /* 0x000fe20003f0e868 */
[----:B------:R-:W-:Y:S03]  /*7bf0*/  UISETP.NE.AND UP6, UPT, UR12, URZ, UPT ;  /* 0x0000003f0c00728c */ /* 0x000fe6000bfc5270 */
[----:B------:R-:W-:Y:S04]  /*7c00*/  ISETP.GT.AND P0, PT, R0, 0x11, P0 ;  /* 0x000000110000780c */ /* 0x000fe80000704270 */
[----:B------:R-:W-:Y:S04]  /*7c10*/  ISETP.LT.OR P0, PT, R2, 0x12, P0 ;  /* 0x000000120200780c */ /* 0x000fe80000701670 */
[----:B------:R-:W-:Y:S02]  /*7c20*/  FSEL R13, R13, -INF , !P0 ;  /* 0xff8000000d0d7808 */ /* 0x000fe40004000000 */
[----:B------:R-:W-:Y:S04]  /*7c30*/  PLOP3.LUT P0, PT, PT, PT, UP5, 0x40, 0x0 ;  /* 0x000000000000781c */ /* 0x000fe80003f0e858 */
        /* <DEDUP_REMOVED lines=20> */
[----:B------:R-:W-:Y:S02]  /*7d80*/  ISETP.GT.AND P0, PT, R0, 0x29, P0 ;  /* 0x000000290000780c */ /* 0x000fe40000704270 */
[----:B------:R-:W1:Y:S02]  /*7d90*/  SHFL.IDX PT, R0, R132, 0x1, 0x1c1f ;  /* 0x003c1f0084007f89 */ /* 0x000e6400000e0000 */
[----:B------:R-:W-:Y:S04]  /*7da0*/  ISETP.LT.OR P0, PT, R2, 0x2a, P0 ;  /* 0x0000002a0200780c */ /* 0x000fe80000701670 */
[----:B------:R-:W-:Y:S02]  /*7db0*/  FSEL R25, R25, -INF , !P0 ;  /* 0xff80000019197808 */ /* 0x000fe40004000000 */
[----:B------:R-:W-:Y:S01]  /*7dc0*/  PLOP3.LUT P0, PT, PT, PT, UP6, 0x40, 0x0 ;  /* 0x000000000000781c */ /* 0x000fe20003f0e868 */
[----:B------:R-:W-:Y:S01]  /*7dd0*/  UISETP.NE.AND UP6, UPT, UR30, URZ, UPT ;  /* 0x0000003f1e00728c */ /* 0x000fe2000bfc5270 */
[--C-:B-1----:R-:W-:Y:S02]  /*7de0*/  IMAD.IADD R3, R169, 0x1, R0.reuse ;  /* 0x00000001a9037824 */ /* 0x102fe400078e0200 */
[----:B------:R-:W-:Y:S09]  /*7df0*/  IMAD.IADD R2, R133, 0x1, R0 ;  /* 0x0000000185027824 */ /* 0x000ff200078e0200 */
        /* <DEDUP_REMOVED lines=16> */
.L_x_3673:
[----:B------:R-:W-:Y:S04]  /*7f00*/  MOV R4, 0x1 ;  /* 0x0000000100047802 */ /* 0x000fe80000000f00 */
[----:B------:R-:W-:Y:S11]  /*7f10*/  ISETP.NE.AND P0, PT, R4, c[0x0][0x32c], PT ;  /* 0x0000cb0004007a0c */ /* 0x000ff60003f05270 */
[----:B------:R-:W-:Y:S02]  /*7f20*/  @!UPT UIADD3 URZ, URZ, URZ, URZ ;  /* 0x0000003f3f3ff290 */ /* 0x000fe4000fffe03f */
[----:B------:R-:W-:Y:S05]  /*7f30*/  @P0 IMAD.HI.U32 R4, R0, c[0x0][0x330], RZ ;  /* 0x0000cc0000040a27 */ /* 0x000fea00078e00ff */
[----:B------:R-:W-:Y:S02]  /*7f40*/  @P0 SHF.R.U32.HI R0, RZ, c[0x0][0x334], R4 ;  /* 0x0000cd00ff000a19 */ /* 0x000fe40000011604 */
.L_x_3674:
[----:B------:R-:W-:Y:S05]  /*7f50*/  BSYNC B0 ;  /* 0x0000000000007941 */ /* 0x000fea0003800000 */
.L_x_3672:
[----:B------:R-:W-:Y:S05]  /*7f60*/  IADD3 R4, -R170, UR24, RZ ;  /* 0x00000018aa047c10 */ /* 0x000fea000fffe1ff */
[----:B------:R-:W-:Y:S05]  /*7f70*/  IMAD R0, R0, c[0x0][0x32c], R4 ;  /* 0x0000cb0000007a24 */ /* 0x000fea00078e0204 */
[----:B------:R-:W-:Y:S02]  /*7f80*/  IMNMX R2, R2, R0, !PT ;  /* 0x0000000002027217 */ /* 0x000fe40007800200 */
[----:B------:R-:W-:Y:S04]  /*7f90*/  IADD3 R0, R0, c[0x0][0x32c], RZ ;  /* 0x0000cb0000007a10 */ /* 0x000fe80007ffe0ff */
[----:B------:R-:W-:Y:S02]  /*7fa0*/  IMNMX R3, R3, R0, PT ;  /* 0x0000000003037217 */ /* 0x000fe40003800200 */
.L_x_3671:
        /* <DEDUP_REMOVED lines=31> */
[----:B------:R-:W-:Y:S01]  /*81a0*/  FADD.FTZ R0, -R0, R134 ;  /* 0x0000008600007221 */ /* 0x000fe20000010100 */
[----:B------:R-:W-:Y:S01]  /*81b0*/  UISETP.NE.AND UP4, UPT, UR24, URZ, UPT ;  /* 0x0000003f1800728c */ /* 0x000fe2000bf85270 */
[----:B------:R-:W2:Y:S01]  /*81c0*/  LDL.LU R134, [R1+0x44] ;  /* 0x0000440001867983 */ /* 0x000ea20000300800 */
[----:B------:R-:W-:Y:S01]  /*81d0*/  ISETP.GT.AND P0, PT, R2, RZ, P0 ;  /* 0x000000ff0200720c */ /* 0x000fe20000704270 */
[--C-:B------:R-:W-:Y:S01]  /*81e0*/  FFMA.FTZ R168, R168, c[0x0][0x2d0], -R4.reuse ;  /* 0x0000b400a8a87a23 */ /* 0x100fe20000010804 */
[----:B------:R-:W-:Y:S01]  /*81f0*/  UIADD3 UR24, UR5, -0x1, URZ ;  /* 0xffffffff05187890 */ /* 0x000fe2000fffe03f */
[----:B------:R-:W-:Y:S01]  /*8200*/  FMUL.FTZ R0, R0, c[0x0][0x2d0] ;  /* 0x0000b40000007a20 */ /* 0x000fe20000410000 */
[----:B------:R-:W-:Y:S01]  /*8210*/  ISETP.LT.OR P0, PT, R3, 0x1, P0 ;  /* 0x000000010300780c */ /* 0x000fe20000701670 */
[--C-:B------:R-:W-:Y:S02]  /*8220*/  FFMA.FTZ R5, R5, c[0x0][0x2d0], -R4.reuse ;  /* 0x0000b40005057a23 */ /* 0x100fe40000010804 */
[----:B------:R-:W-:Y:S01]  /*8230*/  MUFU.EX2 R168, R168 ;  /* 0x000000a800a87308 */ /* 0x000fe20000000800 */
[----:B------:R-:W-:Y:S01]  /*8240*/  FSEL R6, R6, -INF , !P0 ;  /* 0xff80000006067808 */ /* 0x000fe20004000000 */
[--C-:B------:R-:W-:Y:S01]  /*8250*/  FFMA.FTZ R8, R8, c[0x0][0x2d0], -R4.reuse ;  /* 0x0000b40008087a23 */ /* 0x100fe20000010804 */
[----:B------:R-:W-:Y:S01]  /*8260*/  PLOP3.LUT P0, PT, PT, PT, UP3, 0x40, 0x0 ;  /* 0x000000000000781c */ /* 0x000fe20003f0e838 */
[----:B------:R-:W-:Y:S01]  /*8270*/  UISETP.NE.AND UP3, UPT, UR29, URZ, UPT ;  /* 0x0000003f1d00728c */ /* 0x000fe2000bf65270 */
[--C-:B------:R-:W-:Y:S02]  /*8280*/  FFMA.FTZ R9, R9, c[0x0][0x2d0], -R4.reuse ;  /* 0x0000b40009097a23 */ /* 0x100fe40000010804 */
[----:B------:R-:W-:Y:S01]  /*8290*/  ISETP.GT.AND P0, PT, R2, 0x1, P0 ;  /* 0x000000010200780c */ /* 0x000fe20000704270 */
[--C-:B------:R-:W-:Y:S02]  /*82a0*/  FFMA.FTZ R17, R17, c[0x0][0x2d0], -R4.reuse ;  /* 0x0000b40011117a23 */ /* 0x100fe40000010804 */
[----:B------:R-:W-:Y:S01]  /*82b0*/  MUFU.EX2 R5, R5 ;  /* 0x0000000500057308 */ /* 0x000fe20000000800 */
[----:B------:R-:W-:Y:S01]  /*82c0*/  ISETP.LT.OR P0, PT, R3, 0x2, P0 ;  /* 0x000000020300780c */ /* 0x000fe20000701670 */
[--C-:B------:R-:W-:Y:S02]  /*82d0*/  FFMA.FTZ R21, R21, c[0x0][0x2d0], -R4.reuse ;  /* 0x0000b40015157a23 */ /* 0x100fe40000010804 */
[--C-:B------:R-:W-:Y:S01]  /*82e0*/  FFMA.FTZ R24, R24, c[0x0][0x2d0], -R4.reuse ;  /* 0x0000b40018187a23 */ /* 0x100fe20000010804 */
[----:B------:R-:W-:Y:S01]  /*82f0*/  FSEL R7, R7, -INF , !P0 ;  /* 0xff80000007077808 */ /* 0x000fe20004000000 */
[--C-:B------:R-:W-:Y:S01]  /*8300*/  FFMA.FTZ R25, R25, c[0x0][0x2d0], -R4.reuse ;  /* 0x0000b40019197a23 */ /* 0x100fe20000010804 */
[----:B------:R-:W-:Y:S01]  /*8310*/  PLOP3.LUT P0, PT, PT, PT, UP2, 0x40, 0x0 ;  /* 0x000000000000781c */ /* 0x000fe20003f0e828 */
[----:B------:R-:W-:Y:S01]  /*8320*/  UISETP.NE.AND UP2, UPT, UR28, URZ, UPT ;  /* 0x0000003f1c00728c */ /* 0x000fe2000bf45270 */
[--C-:B------:R-:W-:Y:S01]  /*8330*/  FFMA.FTZ R170, R12, c[0x0][0x2d0], -R4.reuse ;  /* 0x0000b4000caa7a23 */ /* 0x100fe20000010804 */
[----:B------:R-:W-:Y:S01]  /*8340*/  MUFU.EX2 R8, R8 ;  /* 0x0000000800087308 */ /* 0x000fe20000000800 */
[----:B------:R-:W-:Y:S01]  /*8350*/  ISETP.GT.AND P0, PT, R2, 0x8, P0 ;  /* 0x000000080200780c */ /* 0x000fe20000704270 */
[--C-:B------:R-:W-:Y:S02]  /*8360*/  FFMA.FTZ R179, R13, c[0x0][0x2d0], -R4.reuse ;  /* 0x0000b4000db37a23 */ /* 0x100fe40000010804 */
[--C-:B------:R-:W-:Y:S01]  /*8370*/  FFMA.FTZ R16, R16, c[0x0][0x2d0], -R4.reuse ;  /* 0x0000b40010107a23 */ /* 0x100fe20000010804 */
[C---:B------:R-:W-:Y:S01]  /*8380*/  ISETP.LT.OR P0, PT, R3.reuse, 0x9, P0 ;  /* 0x000000090300780c */ /* 0x040fe20000701670 */
[----:B------:R-:W-:Y:S01]  /*8390*/  FFMA.FTZ R169, R20, c[0x0][0x2d0], -R4 ;  /* 0x0000b40014a97a23 */ /* 0x000fe20000010804 */
[----:B------:R-:W-:Y:S02]  /*83a0*/  MOV R20, R17 ;  /* 0x0000001100147202 */ /* 0x000fe40000000f00 */
[----:B------:R-:W-:Y:S01]  /*83b0*/  FSEL R10, R10, -INF , !P0 ;  /* 0xff8000000a0a7808 */ /* 0x000fe20004000000 */
[----:B------:R-:W1:Y:S01]  /*83c0*/  MUFU.EX2 R9, R9 ;  /* 0x0000000900097308 */ /* 0x000e620000000800 */
[----:B------:R-:W-:Y:S01]  /*83d0*/  PLOP3.LUT P0, PT, PT, PT, UP1, 0x40, 0x0 ;  /* 0x000000000000781c */ /* 0x000fe20003f0e818 */
[----:B------:R-:W-:Y:S03]  /*83e0*/  UISETP.NE.AND UP1, UPT, UR27, URZ, UPT ;  /* 0x0000003f1b00728c */ /* 0x000fe6000bf25270 */
[C---:B------:R-:W-:Y:S04]  /*83f0*/  ISETP.GT.AND P0, PT, R2.reuse, 0x9, P0 ;  /* 0x000000090200780c */ /* 0x040fe80000704270 */
[----:B------:R-:W-:Y:S04]  /*8400*/  ISETP.LT.OR P0, PT, R3, 0xa, P0 ;  /* 0x0000000a0300780c */ /* 0x000fe80000701670 */
[----:B------:R-:W-:Y:S02]  /*8410*/  FSEL R171, R11, -INF , !P0 ;  /* 0xff8000000bab7808 */ /* 0x000fe40004000000 */
[----:B------:R-:W-:Y:S01]  /*8420*/  PLOP3.LUT P0, PT, PT, PT, UP0, 0x40, 0x0 ;  /* 0x000000000000781c */ /* 0x000fe20003f0e808 */
[----:B------:R-:W-:Y:S01]  /*8430*/  UISETP.NE.AND UP0, UPT, UR26, URZ, UPT ;  /* 0x0000003f1a00728c */ /* 0x000fe2000bf05270 */
[----:B------:R-:W-:Y:S02]  /*8440*/  MOV R11, R16 ;  /* 0x00000010000b7202 */ /* 0x000fe40000000f00 */
[----:B------:R-:W-:Y:S04]  /*8450*/  ISETP.GT.AND P0, PT, R2, 0x10, P0 ;  /* 0x000000100200780c */ /* 0x000fe80000704270 */
[C---:B------:R-:W-:Y:S04]  /*8460*/  ISETP.LT.OR P0, PT, R3.reuse, 0x11, P0 ;  /* 0x000000110300780c */ /* 0x040fe80000701670 */
[----:B------:R-:W-:Y:S02]  /*8470*/  FSEL R172, R14, -INF , !P0 ;  /* 0xff8000000eac7808 */ /* 0x000fe40004000000 */
[----:B------:R-:W-:Y:S02]  /*8480*/  PLOP3.LUT P0, PT, PT, PT, UP6, 0x40, 0x0 ;  /* 0x000000000000781c */ /* 0x000fe40003f0e868 */
[----:B------:R-:W-:Y:S02]  /*8490*/  MOV R14, R179 ;  /* 0x000000b3000e7202 */ /* 0x000fe40000000f00 */
[C---:B------:R-:W-:Y:S04]  /*84a0*/  ISETP.GT.AND P0, PT, R2.reuse, 0x11, P0 ;  /* 0x000000110200780c */ /* 0x040fe80000704270 */
[----:B------:R-:W-:Y:S04]  /*84b0*/  ISETP.LT.OR P0, PT, R3, 0x12, P0 ;  /* 0x000000120300780c */ /* 0x000fe80000701670 */
[----:B------:R-:W-:Y:S02]  /*84c0*/  FSEL R173, R15, -INF , !P0 ;  /* 0xff8000000fad7808 */ /* 0x000fe40004000000 */
[----:B------:R-:W-:Y:S02]  /*84d0*/  PLOP3.LUT P0, PT, PT, PT, UP5, 0x40, 0x0 ;  /* 0x000000000000781c */ /* 0x000fe40003f0e858 */
[----:B------:R-:W-:Y:S02]  /*84e0*/  MOV R15, R170 ;  /* 0x000000aa000f7202 */ /* 0x000fe40000000f00 */
[----:B------:R-:W-:Y:S02]  /*84f0*/  ISETP.GT.AND P0, PT, R2, 0x18, P0 ;  /* 0x000000180200780c */ /* 0x000fe40000704270 */
[----:B-1----:R-:W-:Y:S02]  /*8500*/  F2FP.BF16.PACK_AB R170, R9, R8 ;  /* 0x0000000809aa723e */ /* 0x002fe400000010ff */
        /* <DEDUP_REMOVED lines=21> */
[----:B------:R-:W-:Y:S01]  /*8660*/  UMOV UR5, UR24 ;  /* 0x0000001800057c82 */ /* 0x000fe20008000000 */
[----:B------:R-:W1:Y:S02]  /*8670*/  MUFU.EX2 R2, R0 ;  /* 0x0000000000027308 */ /* 0x000e640000000800 */
[----:B------:R-:W-:Y:S04]  /*8680*/  ISETP.LT.OR P0, PT, R3, 0x2a, P0 ;  /* 0x0000002a0300780c */ /* 0x000fe80000701670 */
[----:B------:R-:W-:Y:S01]  /*8690*/  FSEL R132, R27, -INF , !P0 ;  /* 0xff8000001b847808 */ /* 0x000fe20004000000 */
[C---:B-1----:R-:W-:Y:S02]  /*86a0*/  FMUL.FTZ R16, R2.reuse, R144 ;  /* 0x0000009002107220 */ /* 0x042fe40000410000 */
[C---:B------:R-:W-:Y:S01]  /*86b0*/  FMUL.FTZ R12, R2.reuse, R148 ;  /* 0x00000094020c7220 */ /* 0x040fe20000410000 */
[----:B------:R-:W-:Y:S01]  /*86c0*/  MOV R148, R11 ;  /* 0x0000000b00947202 */ /* 0x000fe20000000f00 */
[C---:B------:R-:W-:Y:S01]  /*86d0*/  FMUL.FTZ R13, R2.reuse, R149 ;  /* 0x00000095020d7220 */ /* 0x040fe20000410000 */
[----:B------:R-:W-:Y:S01]  /*86e0*/  MOV R149, R14 ;  /* 0x0000000e00957202 */ /* 0x000fe20000000f00 */
        /* <DEDUP_REMOVED lines=55> */
[C---:B------:R-:W-:Y:S03]  /*8a60*/  F2FP.BF16.PACK_AB R168, R5.reuse, R168 ;  /* 0x000000a805a8723e */ /* 0x040fe600000010ff */
[----:B------:R-:W-:Y:S01]  /*8a70*/  FADD.FTZ R4, R5, R0 ;  /* 0x0000000005047221 */ /* 0x000fe20000010000 */
        /* <DEDUP_REMOVED lines=8> */
[C---:B------:R-:W-:Y:S01]  /*8b00*/  FMUL.FTZ R4, R2.reuse, R156 ;  /* 0x0000009c02047220 */ /* 0x040fe20000410000 */
[----:B------:R-:W-:Y:S01]  /*8b10*/  MOV R156, R20 ;  /* 0x00000014009c7202 */ /* 0x000fe20000000f00 */
[C---:B------:R-:W-:Y:S01]  /*8b20*/  FMUL.FTZ R20, R2.reuse, R140 ;  /* 0x0000008c02147220 */ /* 0x040fe20000410000 */
[----:B------:R-:W-:Y:S01]  /*8b30*/  FMNMX.FTZ R0, R171, R0, !PT ;  /* 0x00000000ab007209 */ /* 0x000fe20007810000 */
[----:B------:R-:W2:Y:S01]  /*8b40*/  LDL.LU R140, [R1+0x4c] ;  /* 0x00004c00018c7983 */ /* 0x000ea20000300800 */
        /* <DEDUP_REMOVED lines=8> */
[----:B------:R-:W-:Y:S03]  /*8bd0*/  MUFU.EX2 R156, R156 ;  /* 0x0000009c009c7308 */ /* 0x000fe60000000800 */
[----:B------:R-:W-:Y:S04]  /*8be0*/  FMNMX.FTZ R0, R174, R0, !PT ;  /* 0x00000000ae007209 */ /* 0x000fe80007810000 */
[----:B------:R-:W-:Y:S03]  /*8bf0*/  FMNMX.FTZ R0, R175, R0, !PT ;  /* 0x00000000af007209 */ /* 0x000fe60007810000 */
[----:B------:R-:W-:Y:S01]  /*8c00*/  MUFU.EX2 R152, R152 ;  /* 0x0000009800987308 */ /* 0x000fe20000000800 */
        /* <DEDUP_REMOVED lines=14> */
[----:B------:R-:W-:Y:S01]  /*8cf0*/  MOV R135, R169 ;  /* 0x000000a900877202 */ /* 0x000fe20000000f00 */
[--C-:B------:R-:W-:Y:S02]  /*8d00*/  FFMA.FTZ R169, R6, c[0x0][0x2d0], -R134.reuse ;  /* 0x0000b40006a97a23 */ /* 0x100fe40000010886 */
[----:B------:R-:W-:Y:S02]  /*8d10*/  FMUL.FTZ R0, R0, c[0x0][0x2d0] ;  /* 0x0000b40000007a20 */ /* 0x000fe40000410000 */
[--C-:B------:R-:W-:Y:S02]  /*8d20*/  FFMA.FTZ R7, R7, c[0x0][0x2d0], -R134.reuse ;  /* 0x0000b40007077a23 */ /* 0x100fe40000010886 */
[----:B------:R-:W-:Y:S01]  /*8d30*/  MUFU.EX2 R169, R169 ;  /* 0x000000a900a97308 */ /* 0x000fe20000000800 */
[--C-:B------:R-:W-:Y:S09]  /*8d40*/  FFMA.FTZ R2, R10, c[0x0][0x2d0], -R134.reuse ;  /* 0x0000b4000a027a23 */ /* 0x100ff20000010886 */
[----:B------:R-:W1:Y:S10]  /*8d50*/  MUFU.EX2 R0, R0 ;  /* 0x0000000000007308 */ /* 0x000e740000000800 */
[----:B------:R3:W4:Y:S01]  /*8d60*/  MUFU.EX2 R144, R7 ;  /* 0x0000000700907308 */ /* 0x0007220000000800 */
[C---:B-1----:R-:W-:Y:S02]  /*8d70*/  FMUL.FTZ R26, R0.reuse, R138 ;  /* 0x0000008a001a7220 */ /* 0x042fe40000410000 */
[C---:B------:R-:W-:Y:S02]  /*8d80*/  FMUL.FTZ R27, R0.reuse, R139 ;  /* 0x0000008b001b7220 */ /* 0x040fe40000410000 */
[----:B------:R-:W1:Y:S01]  /*8d90*/  LDSM.16.MT88.4 R136, [R237+0x100] ;  /* 0x00010000ed88783b */ /* 0x000e620000004200 */
[C---:B------:R-:W-:Y:S02]  /*8da0*/  FMUL.FTZ R10, R0.reuse, R154 ;  /* 0x0000009a000a7220 */ /* 0x040fe40000410000 */
[C---:B------:R-:W-:Y:S02]  /*8db0*/  FMUL.FTZ R11, R0.reuse, R155 ;  /* 0x0000009b000b7220 */ /* 0x040fe40000410000 */
[C---:B------:R-:W-:Y:S02]  /*8dc0*/  FMUL.FTZ R22, R0.reuse, R142 ;  /* 0x0000008e00167220 */ /* 0x040fe40000410000 */
[C---:B------:R-:W-:Y:S02]  /*8dd0*/  FMUL.FTZ R23, R0.reuse, R143 ;  /* 0x0000008f00177220 */ /* 0x040fe40000410000 */
[C---:B------:R-:W-:Y:S01]  /*8de0*/  FMUL.FTZ R6, R0.reuse, R158 ;  /* 0x0000009e00067220 */ /* 0x040fe20000410000 */
[----:B------:R-:W-:Y:S01]  /*8df0*/  MOV R158, R135 ;  /* 0x00000087009e7202 */ /* 0x000fe20000000f00 */
[C---:B---3--:R-:W-:Y:S02]  /*8e00*/  FMUL.FTZ R7, R0.reuse, R159 ;  /* 0x0000009f00077220 */ /* 0x048fe40000410000 */
        /* <DEDUP_REMOVED lines=61> */
[C---:B----4-:R-:W-:Y:S01]  /*91e0*/  F2FP.BF16.PACK_AB R169, R144.reuse, R169 ;  /* 0x000000a990a9723e */ /* 0x050fe200000010ff */
[----:B------:R-:W-:Y:S01]  /*91f0*/  FFMA.FTZ R0, R171, c[0x0][0x2d0], -R134 ;  /* 0x0000b400ab007a23 */ /* 0x000fe20000010886 */
[----:B------:R-:W-:Y:S01]  /*9200*/  LDSM.16.MT88.4 R140, [R237+0x900] ;  /* 0x00090000ed8c783b */ /* 0x000fe20000004200 */
[----:B------:R-:W-:Y:S02]  /*9210*/  FADD.FTZ R144, R144, R150 ;  /* 0x0000009690907221 */ /* 0x000fe40000010000 */
[----:B------:R-:W2:Y:S02]  /*9220*/  MUFU.EX2 R146, R0 ;  /* 0x0000000000927308 */ /* 0x000ea40000000800 */
[----:B--2---:R-:W-:Y:S01]  /*9230*/  F2FP.BF16.PACK_AB R171, R146, R147 ;  /* 0x0000009392ab723e */ /* 0x004fe200000010ff */
[--C-:B------:R-:W-:Y:S07]  /*9240*/  FFMA.FTZ R0, R172, c[0x0][0x2d0], -R134.reuse ;  /* 0x0000b400ac007a23 */ /* 0x100fee0000010886 */
[----:B------:R2:W-:Y:S01]  /*9250*/  MUFU.EX2 R148, R0 ;  /* 0x0000000000947308 */ /* 0x0005e20000000800 */
[C---:B-1----:R-:W-:Y:S08]  /*9260*/  HMMA.16816.F32.BF16 R4, R168.reuse, R136, R4 ;  /* 0x00000088a804723c */ /* 0x042ff00000041804 */
[C---:B------:R-:W-:Y:S01]  /*9270*/  HMMA.16816.F32.BF16 R8, R168.reuse, R138, R8 ;  /* 0x0000008aa808723c */ /* 0x040fe20000041808 */
[----:B------:R-:W1:Y:S03]  /*9280*/  LDSM.16.MT88.4 R136, [R238+0x100] ;  /* 0x00010000ee88783b */ /* 0x000e660000004200 */
[--C-:B--2---:R-:W-:Y:S04]  /*9290*/  FFMA.FTZ R0, R173, c[0x0][0x2d0], -R134.reuse ;  /* 0x0000b400ad007a23 */ /* 0x104fe80000010886 */
[----:B------:R2:W3:Y:S01]  /*92a0*/  MUFU.EX2 R149, R0 ;  /* 0x0000000000957308 */ /* 0x0004e20000000800 */
[C---:B-1----:R-:W-:Y:S03]  /*92b0*/  HMMA.16816.F32.BF16 R12, R168.reuse, R136, R12 ;  /* 0x00000088a80c723c */ /* 0x042fe6000004180c */
[--C-:B--2---:R-:W-:Y:S06]  /*92c0*/  FFMA.FTZ R0, R174, c[0x0][0x2d0], -R134.reuse ;  /* 0x0000b400ae007a23 */ /* 0x104fec0000010886 */
[----:B------:R1:W-:Y:S01]  /*92d0*/  MUFU.EX2 R135, R0 ;  /* 0x0000000000877308 */ /* 0x0003e20000000800 */
[C---:B------:R-:W-:Y:S01]  /*92e0*/  HMMA.16816.F32.BF16 R16, R168.reuse, R138, R16 ;  /* 0x0000008aa810723c */ /* 0x040fe20000041810 */
[----:B------:R-:W2:Y:S02]  /*92f0*/  LDSM.16.MT88.4 R136, [R241+0x100] ;  /* 0x00010000f188783b */ /* 0x000ea40000004200 */
[----:B-1----:R-:W-:Y:S06]  /*9300*/  FFMA.FTZ R0, R175, c[0x0][0x2d0], -R134 ;  /* 0x0000b400af007a23 */ /* 0x002fec0000010886 */
[----:B------:R-:W-:Y:S10]  /*9310*/  MUFU.EX2 R175, R158 ;  /* 0x0000009e00af7308 */ /* 0x000ff40000000800 */
[----:B------:R1:W4:Y:S01]  /*9320*/  MUFU.EX2 R174, R0 ;  /* 0x0000000000ae7308 */ /* 0x0003220000000800 */
[C---:B--2---:R-:W-:Y:S08]  /*9330*/  HMMA.16816.F32.BF16 R20, R168.reuse, R136, R20 ;  /* 0x00000088a814723c */ /* 0x044ff00000041814 */
[C---:B------:R-:W-:Y:S01]  /*9340*/  HMMA.16816.F32.BF16 R24, R168.reuse, R138, R24 ;  /* 0x0000008aa818723c */ /* 0x040fe20000041818 */
[----:B------:R-:W2:Y:S03]  /*9350*/  LDSM.16.MT88.4 R136, [R240+0x100] ;  /* 0x00010000f088783b */ /* 0x000ea60000004200 */
[----:B-1----:R-:W-:Y:S02]  /*9360*/  FADD.FTZ R0, R2, R179 ;  /* 0x000000b302007221 */ /* 0x002fe40000010000 */
[----:B------:R-:W-:Y:S02]  /*9370*/  MUFU.EX2 R179, R153 ;  /* 0x0000009900b37308 */ /* 0x000fe40000000800 */
[----:B------:R-:W-:Y:S04]  /*9380*/  FADD.FTZ R150, R145, R0 ;  /* 0x0000000091967221 */ /* 0x000fe80000010000 */
[----:B------:R-:W-:Y:S04]  /*9390*/  FADD.FTZ R0, R147, R144 ;  /* 0x0000009093007221 */ /* 0x000fe80000010000 */
[----:B------:R-:W1:Y:S01]  /*93a0*/  MUFU.EX2 R153, R157 ;  /* 0x0000009d00997308 */ /* 0x000e620000000800 */
        /* <DEDUP_REMOVED lines=41> */
[----:B------:R-:W-:Y:S01]  /*9640*/  F2FP.BF16.PACK_AB R138, R156, R151 ;  /* 0x000000979c8a723e */ /* 0x000fe200000010ff */
[----:B------:R-:W-:Y:S01]  /*9650*/  LDSM.16.MT88.4 R144, [R240+0x5100] ;  /* 0x00510000f090783b */ /* 0x000fe20000004200 */
[----:B----4-:R-:W-:Y:S03]  /*9660*/  F2FP.BF16.PACK_AB R139, R174, R135 ;  /* 0x00000087ae8b723e */ /* 0x010fe600000010ff */
[----:B------:R-:W-:Y:S01]  /*9670*/  FFMA.FTZ R0, R176, c[0x0][0x2d0], -R134 ;  /* 0x0000b400b0007a23 */ /* 0x000fe20000010886 */
[----:B-1----:R-:W-:Y:S01]  /*9680*/  MOV R176, R153 ;  /* 0x0000009900b07202 */ /* 0x002fe20000000f00 */
[----:B------:R-:W-:Y:S01]  /*9690*/  FADD.FTZ R2, R148, R2 ;  /* 0x0000000294027221 */ /* 0x000fe20000010000 */
[----:B------:R-:W-:Y:S01]  /*96a0*/  F2FP.BF16.PACK_AB R168, R179, R175 ;  /* 0x000000afb3a8723e */ /* 0x000fe200000010ff */
[C---:B------:R-:W-:Y:S01]  /*96b0*/  HMMA.16816.F32.BF16 R4, R136.reuse, R140, R4 ;  /* 0x0000008c8804723c */ /* 0x040fe20000041804 */
[----:B------:R1:W2:Y:S04]  /*96c0*/  MUFU.EX2 R172, R0 ;  /* 0x0000000000ac7308 */ /* 0x0002a80000000800 */
[----:B------:R-:W-:Y:S03]  /*96d0*/  FADD.FTZ R2, R149, R2 ;  /* 0x0000000295027221 */ /* 0x000fe60000010000 */
[C---:B------:R-:W-:Y:S01]  /*96e0*/  HMMA.16816.F32.BF16 R8, R136.reuse, R142, R8 ;  /* 0x0000008e8808723c */ /* 0x040fe20000041808 */
[----:B------:R-:W3:Y:S03]  /*96f0*/  LDSM.16.MT88.4 R140, [R238+0x900] ;  /* 0x00090000ee8c783b */ /* 0x000ee60000004200 */
[----:B------:R-:W-:Y:S01]  /*9700*/  FADD.FTZ R2, R135, R2 ;  /* 0x0000000287027221 */ /* 0x000fe20000010000 */
[----:B------:R-:W-:Y:S03]  /*9710*/  MOV R135, R3 ;  /* 0x0000000300877202 */ /* 0x000fe60000000f00 */
[----:B------:R-:W-:Y:S04]  /*9720*/  FADD.FTZ R2, R174, R2 ;  /* 0x00000002ae027221 */ /* 0x000fe80000010000 */
[----:B-1----:R-:W-:Y:S01]  /*9730*/  FFMA.FTZ R0, R177, c[0x0][0x2d0], -R134 ;  /* 0x0000b400b1007a23 */ /* 0x002fe20000010886 */
[----:B------:R-:W-:Y:S01]  /*9740*/  MOV R177, R152 ;  /* 0x0000009800b17202 */ /* 0x000fe20000000f00 */
[----:B--2---:R-:W-:Y:S01]  /*9750*/  FADD.FTZ R2, R172, R2 ;  /* 0x00000002ac027221 */ /* 0x004fe20000010000 */
[----:B------:R-:W-:Y:S01]  /*9760*/  LDSM.16.MT88.4 R152, [R237+0x1100] ;  /* 0x00110000ed98783b */ /* 0x000fe20000004200 */
[----:B------:R-:W1:Y:S01]  /*9770*/  MUFU.EX2 R173, R0 ;  /* 0x0000000000ad7308 */ /* 0x000e620000000800 */
[----:B------:R-:W-:Y:S01]  /*9780*/  F2FP.BF16.PACK_AB R170, R176, R177 ;  /* 0x000000b1b0aa723e */ /* 0x000fe200000010ff */
[C---:B---3--:R-:W-:Y:S03]  /*9790*/  HMMA.16816.F32.BF16 R12, R136.reuse, R140, R12 ;  /* 0x0000008c880c723c */ /* 0x048fe6000004180c */
[----:B-1----:R-:W-:Y:S01]  /*97a0*/  F2FP.BF16.PACK_AB R169, R173, R172 ;  /* 0x000000acada9723e */ /* 0x002fe200000010ff */
[--C-:B------:R-:W-:Y:S02]  /*97b0*/  FFMA.FTZ R0, R178, c[0x0][0x2d0], -R134.reuse ;  /* 0x0000b400b2007a23 */ /* 0x100fe40000010886 */
[----:B------:R-:W-:Y:S02]  /*97c0*/  FFMA.FTZ R134, R132, c[0x0][0x2d0], -R134 ;  /* 0x0000b40084867a23 */ /* 0x000fe40000010886 */
[C---:B------:R-:W-:Y:S01]  /*97d0*/  HMMA.16816.F32.BF16 R16, R136.reuse, R142, R16 ;  /* 0x0000008e8810723c */ /* 0x040fe20000041810 */
[----:B------:R-:W1:Y:S01]  /*97e0*/  LDSM.16.MT88.4 R140, [R241+0x900] ;  /* 0x00090000f18c783b */ /* 0x000e620000004200 */
[----:B------:R2:W-:Y:S10]  /*97f0*/  MUFU.EX2 R132, R0 ;  /* 0x0000000000847308 */ /* 0x0005f40000000800 */
[----:B------:R-:W3:Y:S01]  /*9800*/  MUFU.EX2 R134, R134 ;  /* 0x0000008600867308 */ /* 0x000ee20000000800 */
[----:B--2---:R-:W-:Y:S04]  /*9810*/  FADD.FTZ R0, R151, R150 ;  /* 0x0000009697007221 */ /* 0x004fe80000010000 */
[----:B------:R-:W-:Y:S04]  /*9820*/  FADD.FTZ R0, R156, R0 ;  /* 0x000000009c007221 */ /* 0x000fe80000010000 */
[----:B------:R-:W-:Y:S01]  /*9830*/  FADD.FTZ R0, R175, R0 ;  /* 0x00000000af007221 */ /* 0x000fe20000010000 */
[----:B---3--:R-:W-:Y:S03]  /*9840*/  F2FP.BF16.PACK_AB R171, R134, R132 ;  /* 0x0000008486ab723e */ /* 0x008fe600000010ff */
        /* <DEDUP_REMOVED lines=39> */
[C---:B------:R-:W-:Y:S08]  /*9ac0*/  HMMA.16816.F32.BF16 R124, R136.reuse, R144, R124 ;  /* 0x00000090887c723c */ /* 0x040ff0000004187c */
        /* <DEDUP_REMOVED lines=46> */
[C---:B--2---:R-:W-:Y:S07]  /*9db0*/  HMMA.16816.F32.BF16 R124, R168.reuse, R4, R124 ;  /* 0x00000004a87c723c */ /* 0x044fee000004187c */
[----:B------:R-:W-:Y:S01]  /*9dc0*/  FADD.FTZ R4, R177, R0 ;  /* 0x00000000b1047221 */ /* 0x000fe20000010000 */
[----:B------:R-:W-:Y:S04]  /*9dd0*/  HMMA.16816.F32.BF16 R128, R168, R6, R128 ;  /* 0x00000006a880723c */ /* 0x000fe80000041880 */
[----:B------:R-:W-:Y:S02]  /*9de0*/  FADD.FTZ R0, R173, R2 ;  /* 0x00000002ad007221 */ /* 0x000fe40000010000 */
[----:B------:R-:W-:Y:S02]  /*9df0*/  FADD.FTZ R2, R176, R4 ;  /* 0x00000004b0027221 */ /* 0x000fe40000010000 */
[----:B------:R-:W-:Y:S01]  /*9e00*/  FADD.FTZ R0, R132, R0 ;  /* 0x0000000084007221 */ /* 0x000fe20000010000 */
[----:B------:R-:W-:Y:S02]  /*9e10*/  MOV R132, R3 ;  /* 0x0000000300847202 */ /* 0x000fe40000000f00 */
[----:B------:R1:W-:Y:S01]  /*9e20*/  STL [R1+0x44], R2 ;  /* 0x0000440201007387 */ /* 0x0003e20000100800 */
[----:B------:R-:W-:Y:S01]  /*9e30*/  FADD.FTZ R0, R134, R0 ;  /* 0x0000000086007221 */ /* 0x000fe20000010000 */
[----:B------:R-:W-:Y:S04]  /*9e40*/  MOV R134, R133 ;  /* 0x0000008500867202 */ /* 0x000fe80000000f00 */
[----:B------:R1:W-:Y:S02]  /*9e50*/  STL [R1+0x4c], R0 ;  /* 0x00004c0001007387 */ /* 0x0003e40000100800 */
[----:B-1----:R-:W-:-:S05]  /*9e60*/  @P0 BRA `(.L_x_3675) ;  /* 0xffffc43000000947 */ /* 0x002fca000383ffff */
.L_x_3662:
[----:B------:R-:W1:Y:S01]  /*9e70*/  S2UR UR28, SR_CTAID.X ;  /* 0x00000000001c79c3 */ /* 0x000e620000002500 */
        /* <DEDUP_REMOVED lines=29> */
.L_x_3677:
[----:B------:R-:W-:Y:S02]  /*a050*/  ULDC UR4, c[0x0][0x32c] ;  /* 0x0000cb0000047ab9 */ /* 0x000fe40000000800 */
[----:B------:R-:W-:-:S03]  /*a060*/  UISETP.NE.AND UP0, UPT, UR27, UR4, UPT ;  /* 0x000000041b00728c */ /* 0x000fc6000bf05270 */
[----:B------:R-:W-:Y:S02]  /*a070*/  ULDC.64 UR4, c[0x0][0x330] ;  /* 0x0000cc0000047ab9 */ /* 0x000fe40000000a00 */
[----:B------:R-:W-:-:S07]  /*a080*/  UIMAD.WIDE.U32 UR28, UR26, UR4, URZ ;  /* 0x000000041a1c72a5 */ /* 0x000fce000f8e003f */
[----:B------:R-:W-:Y:S02]  /*a090*/  @UP0 UMOV UR27, UR29 ;  /* 0x0000001d001b0c82 */ /* 0x000fe40008000000 */
[----:B------:R-:W-:Y:S02]  /*a0a0*/  @UP0 USHF.R.U32.HI UR26, URZ, UR5, UR27 ;  /* 0x000000053f1a0299 */ /* 0x000fe4000801161b */
.L_x_3678:
[----:B------:R-:W-:Y:S02]  /*a0b0*/  ULDC UR4, c[0x0][0x32c] ;  /* 0x0000cb0000047ab9 */ /* 0x000fe40000000800 */
[----:B------:R-:W-:-:S04]  /*a0c0*/  UIMAD UR4, UR26, UR4, URZ ;  /* 0x000000041a0472a4 */ /* 0x000fc8000f8e023f */
[----:B------:R-:W-:-:S04]  /*a0d0*/  UISETP.LT.AND UP0, UPT, UR25, UR4, UPT ;  /* 0x000000041900728c */ /* 0x000fc8000bf01270 */
[----:B------:R-:W-:-:S04]  /*a0e0*/  USEL UR25, UR25, UR4, !UP0 ;  /* 0x0000000419197287 */ /* 0x000fc8000c000000 */
.L_x_3676:
        /* <DEDUP_REMOVED lines=13> */
[C---:B--2---:R-:W-:Y:S01]  /*a1c0*/  SHF.L.U64.HI R4, R3.reuse, 0x1, R4 ;  /* 0x0000000103047819 */ /* 0x044fe20000010204 */
[----:B------:R-:W-:-:S04]  /*a1d0*/  IMAD.SHL.U32 R3, R3, 0x2, RZ ;  /* 0x0000000203037824 */ /* 0x000fc800078e00ff */
[----:B------:R1:W-:Y:S01]  /*a1e0*/  STL [R1+0x1c], R4 ;  /* 0x00001c0401007387 */ /* 0x0003e20000100800 */
[C---:B---3--:R-:W-:Y:S01]  /*a1f0*/  SHF.L.U64.HI R2, R0.reuse, 0x1, R2 ;  /* 0x0000000100027819 */ /* 0x048fe20000010202 */
[----:B------:R-:W-:Y:S02]  /*a200*/  IMAD.SHL.U32 R0, R0, 0x2, RZ ;  /* 0x0000000200007824 */ /* 0x000fe400078e00ff */
[----:B------:R1:W-:Y:S04]  /*a210*/  STL [R1+0x64], R3 ;  /* 0x0000640301007387 */ /* 0x0003e80000100800 */
[----:B------:R1:W-:Y:S04]  /*a220*/  STL [R1+0x14], R0 ;  /* 0x0000140001007387 */ /* 0x0003e80000100800 */
[----:B------:R1:W-:Y:S02]  /*a230*/  STL [R1+0x18], R2 ;  /* 0x0000180201007387 */ /* 0x0003e40000100800 */
.L_x_3684:
[----:B-1----:R-:W2:Y:S01]  /*a240*/  LDL R2, [R1+0x4] ;  /* 0x0000040001027983 */ /* 0x002ea20000100800 */
[----:B------:R-:W-:Y:S04]  /*a250*/  DEPBAR.LE SB0, 0x0 ;  /* 0x000080000000791a */ /* 0x000fe80000000000 */
[----:B------:R-:W3:Y:S01]  /*a260*/  LDL R0, [R1] ;  /* 0x0000000001007983 */ /* 0x000ee20000100800 */
[----:B------:R-:W-:Y:S03]  /*a270*/  UISETP.GT.AND UP0, UPT, UR8, UR24, UPT ;  /* 0x000000180800728c */ /* 0x000fe6000bf04270 */
[----:B------:R-:W-:Y:S03]  /*a280*/  BAR.SYNC.DEFER_BLOCKING 0x0 ;  /* 0x0000000000007b1d */ /* 0x000fe60000010000 */
[----:B------:R-:W-:Y:S03]  /*a290*/  PLOP3.LUT P0, PT, PT, PT, UP0, 0x80, 0x0 ;  /* 0x000000000000781c */ /* 0x000fe60003f0f008 */
[----:B------:R-:W1:Y:S04]  /*a2a0*/  LDSM.16.M88.4 R8, [R236+0x10100] ;  /* 0x01010000ec08783b */ /* 0x000e680000000200 */
[----:B------:R-:W4:Y:S04]  /*a2b0*/  LDSM.16.M88.4 R16, [R236+0x10900] ;  /* 0x01090000ec10783b */ /* 0x000f280000000200 */
[----:B------:R-:W1:Y:S04]  /*a2c0*/  LDSM.16.M88.4 R24, [R236+0x11100] ;  /* 0x01110000ec18783b */ /* 0x000e680000000200 */
[----:B------:R-:W1:Y:S04]  /*a2d0*/  LDSM.16.M88.4 R168, [R243] ;  /* 0x00000000f3a8783b */ /* 0x000e680000000200 */
[----:B--2---:R-:W2:Y:S04]  /*a2e0*/  LDSM.16.M88.4 R172, [R2] ;  /* 0x0000000002ac783b */ /* 0x004ea80000000200 */
[----:B---3--:R3:W1:Y:S02]  /*a2f0*/  LDSM.16.M88.4 R176, [R0] ;  /* 0x0000000000b0783b */ /* 0x0086640000000200 */
[----:B---3--:R-:W-:Y:S01]  /*a300*/  MOV R0, R133 ;  /* 0x0000008500007202 */ /* 0x008fe20000000f00 */
[----:B------:R-:W-:-:S05]  /*a310*/  @P0 BRA `(.L_x_3680) ;  /* 0x000004b000000947 */ /* 0x000fca0003800000 */
[----:B----4-:R-:W3:Y:S01]  /*a320*/  LDL R5, [R1+0x28] ;  /* 0x0000280001057983 */ /* 0x010ee20000100800 */
[----:B------:R-:W-:Y:S03]  /*a330*/  BSSY B0, `(.L_x_3680) ;  /* 0x0000049000007945 */ /* 0x000fe60003800000 */
[----:B------:R-:W4:Y:S04]  /*a340*/  LDL R7, [R1+0x24] ;  /* 0x0000240001077983 */ /* 0x000f280000100800 */
        /* <DEDUP_REMOVED lines=9> */
[----:B---3--:R-:W-:Y:S02]  /*a3e0*/  SHF.R.S32.HI R2, RZ, 0x1f, R5 ;  /* 0x0000001fff027819 */ /* 0x008fe40000011405 */
[----:B----4-:R-:W-:Y:S03]  /*a3f0*/  SHF.R.S32.HI R6, RZ, 0x1f, R7 ;  /* 0x0000001fff067819 */ /* 0x010fe60000011407 */
[----:B------:R-:W-:Y:S02]  /*a400*/  IMAD R4, R2, c[0x0][0x208], RZ ;  /* 0x0000820002047a24 */ /* 0x000fe400078e02ff */
[C---:B------:R-:W-:Y:S01]  /*a410*/  IMAD.WIDE.U32 R2, R5.reuse, c[0x0][0x208], RZ ;  /* 0x0000820005027a25 */ /* 0x040fe200078e00ff */
[----:B--2---:R-:W-:Y:S03]  /*a420*/  ISETP.GE.AND P1, PT, R134, c[0x0][0x1d4], PT ;  /* 0x0000750086007a0c */ /* 0x004fe60003f26270 */
[----:B------:R-:W-:Y:S02]  /*a430*/  IMAD R4, R5, c[0x0][0x20c], R4 ;  /* 0x0000830005047a24 */ /* 0x000fe400078e0204 */
[----:B------:R-:W2:Y:S01]  /*a440*/  LDL R5, [R1+0x64] ;  /* 0x0000640001057983 */ /* 0x000ea20000100800 */
[----:B------:R-:W-:Y:S02]  /*a450*/  IMAD R6, R6, c[0x0][0x218], RZ ;  /* 0x0000860006067a24 */ /* 0x000fe400078e02ff */
[----:B------:R-:W-:Y:S02]  /*a460*/  IMAD.IADD R3, R3, 0x1, R4 ;  /* 0x0000000103037824 */ /* 0x000fe400078e0204 */
[C---:B------:R-:W-:Y:S02]  /*a470*/  IMAD R6, R7.reuse, c[0x0][0x21c], R6 ;  /* 0x0000870007067a24 */ /* 0x040fe400078e0206 */
[----:B------:R-:W-:Y:S05]  /*a480*/  IMAD.WIDE.U32 R2, R7, c[0x0][0x218], R2 ;  /* 0x0000860007027a25 */ /* 0x000fea00078e0002 */
[----:B------:R-:W-:Y:S04]  /*a490*/  IADD3 R2, P0, R2, UR14, RZ ;  /* 0x0000000e02027c10 */ /* 0x000fe8000ff1e0ff */
[----:B------:R-:W-:Y:S02]  /*a4a0*/  IADD3.X R6, R3, UR16, R6, P0, !PT ;  /* 0x0000001003067c10 */ /* 0x000fe400087fe406 */
[C---:B------:R-:W-:Y:S04]  /*a4b0*/  LEA R7, P0, R2.reuse, c[0x0][0x1f8], 0x1 ;  /* 0x00007e0002077a11 */ /* 0x040fe800078008ff */
[----:B------:R-:W-:Y:S02]  /*a4c0*/  LEA.HI.X R6, R2, c[0x0][0x1fc], R6, 0x1, P0 ;  /* 0x00007f0002067a11 */ /* 0x000fe400000f0c06 */
[----:B------:R-:W2:Y:S04]  /*a4d0*/  SHFL.IDX PT, R2, R7, RZ, 0x181f ;  /* 0x00181fff07027589 */ /* 0x000ea800000e0000 */
[----:B------:R-:W3:Y:S01]  /*a4e0*/  SHFL.IDX PT, R3, R6, RZ, 0x181f ;  /* 0x00181fff06037589 */ /* 0x000ee200000e0000 */
[C---:B--2---:R-:W-:Y:S05]  /*a4f0*/  IADD3 R4, P0, R2.reuse, R5, RZ ;  /* 0x0000000502047210 */ /* 0x044fea0007f1e0ff */
[C---:B---3--:R-:W-:Y:S05]  /*a500*/  IMAD.X R5, R3.reuse, 0x1, R23, P0 ;  /* 0x0000000103057824 */ /* 0x048fea00000e0617 */
[----:B------:R-:W-:Y:S01]  /*a510*/  @!PT LDS RZ, [RZ] ;  /* 0x00000000fffff984 */ /* 0x000fe20000000800 */
[----:B------:R2:W-:Y:S02]  /*a520*/  LDGSTS.E.BYPASS.LTC128B.128 [R15+0x100], [R4.64], !P1 ;  /* 0x00100000040f7fae */ /* 0x0005e4000c901d56 */
[C---:B--2---:R-:W-:Y:S05]  /*a530*/  IADD3 R4, P0, R2.reuse, R22, RZ ;  /* 0x0000001602047210 */ /* 0x044fea0007f1e0ff */
[----:B------:R-:W-:Y:S02]  /*a540*/  IMAD.X R5, R3, 0x1, R12, P0 ;  /* 0x0000000103057824 */ /* 0x000fe400000e060c */
[C---:B------:R-:W-:Y:S01]  /*a550*/  IMAD.SHL.U32 R12, R13.reuse, 0x2, RZ ;  /* 0x000000020d0c7824 */ /* 0x040fe200078e00ff */
[----:B------:R-:W-:Y:S02]  /*a560*/  SHF.L.U64.HI R13, R13, 0x1, R20 ;  /* 0x000000010d0d7819 */ /* 0x000fe40000010214 */
[----:B------:R2:W-:Y:S04]  /*a570*/  LDGSTS.E.BYPASS.LTC128B.128 [R15+0x1900], [R4.64], !P6 ;  /* 0x01900000040f7fae */ /* 0x0005e8000f101d56 */
[----:B------:R-:W3:Y:S01]  /*a580*/  S2R R20, SR_TID.X ;  /* 0x0000000000147919 */ /* 0x000ee20000002100 */
[----:B--2---:R-:W-:Y:S02]  /*a590*/  IADD3 R4, P0, R2, R12, RZ ;  /* 0x0000000c02047210 */ /* 0x004fe40007f1e0ff */
[----:B---3--:R-:W-:Y:S03]  /*a5a0*/  ISETP.GT.AND P1, PT, R20, 0x7f, PT ;  /* 0x0000007f1400780c */ /* 0x008fe60003f24270 */
[C---:B------:R-:W-:Y:S05]  /*a5b0*/  IMAD.X R5, R3.reuse, 0x1, R13, P0 ;  /* 0x0000000103057824 */ /* 0x040fea00000e060d */
[----:B------:R2:W-:Y:S02]  /*a5c0*/  LDGSTS.E.BYPASS.LTC128B.128 [R15+0x3100], [R4.64], !P5 ;  /* 0x03100000040f7fae */ /* 0x0005e4000e901d56 */
[C---:B--2---:R-:W-:Y:S01]  /*a5d0*/  IMAD.SHL.U32 R5, R14.reuse, 0x2, RZ ;  /* 0x000000020e057824 */ /* 0x044fe200078e00ff */
        /* <DEDUP_REMOVED lines=8> */
.L_x_3704:
[----:B---3--:R-:W3:Y:S04]  /*a660*/  LDL R7, [R1+0x30] ;  /* 0x0000300001077983 */ /* 0x008ee80000100800 */
[----:B----4-:R-:W4:Y:S04]  /*a670*/  LDL R6, [R1+0x64] ;  /* 0x0000640001067983 */ /* 0x010f280000100800 */
[----:B--2---:R-:W2:Y:S04]  /*a680*/  LDL R21, [R1+0x1c] ;  /* 0x00001c0001157983 */ /* 0x004ea80000100800 */
[----:B------:R-:W2:Y:S04]  /*a690*/  LDL R15, [R1+0x8] ;  /* 0x00000800010f7983 */ /* 0x000ea80000100800 */
[----:B------:R-:W2:Y:S04]  /*a6a0*/  LDL R20, [R1+0x14] ;  /* 0x0000140001147983 */ /* 0x000ea80000100800 */
[----:B------:R-:W2:Y:S01]  /*a6b0*/  LDL R3, [R1+0x18] ;  /* 0x0000180001037983 */ /* 0x000ea20000100800 */
[----:B---3--:R-:W-:Y:S02]  /*a6c0*/  ISETP.GE.AND P1, PT, R7, c[0x0][0x1d4], PT ;  /* 0x0000750007007a0c */ /* 0x008fe40003f26270 */
[----:B----4-:R-:W-:Y:S05]  /*a6d0*/  IADD3 R6, P0, R2, R6, RZ ;  /* 0x0000000602067210 */ /* 0x010fea0007f1e0ff */
[----:B--2---:R-:W-:Y:S06]  /*a6e0*/  IMAD.X R7, R4, 0x1, R21, P0 ;  /* 0x0000000104077824 */ /* 0x004fec00000e0615 */
        /* <DEDUP_REMOVED lines=13> */
.L_x_3681:
[----:B------:R-:W-:Y:S05]  /*a7c0*/  BSYNC B0 ;  /* 0x0000000000007941 */ /* 0x000fea0003800000 */
.L_x_3680:
[----:B----4-:R-:W0:Y:S01]  /*a7d0*/  LDGDEPBAR ;  /* 0x00000000000079af */ /* 0x010e220000000000 */
[----:B------:R-:W-:Y:S01]  /*a7e0*/  WARPSYNC 0xffffffff ;  /* 0xffffffff00007948 */ /* 0x000fe20003800000 */
[C---:B-12--5:R-:W-:Y:S01]  /*a7f0*/  HMMA.16816.F32.BF16 R4, R160.reuse, R8, RZ ;  /* 0x00000008a004723c */ /* 0x066fe200000418ff */
        /* <DEDUP_REMOVED lines=146> */
[----:B------:R-:W3:Y:S02]  /*b120*/  LDL R169, [R1+0x30] ;  /* 0x0000300001a97983 */ /* 0x000ee40000100800 */
[----:B------:R-:W-:Y:S02]  /*b130*/  ISETP.NE.AND P1, PT, R3, 0x1, PT ;  /* 0x000000010300780c */ /* 0x000fe40003f25270 */
[----:B------:R-:W4:Y:S01]  /*b140*/  LDL R175, [R1+0x64] ;  /* 0x0000640001af7983 */ /* 0x000f220000100800 */
[----:B------:R-:W-:Y:S03]  /*b150*/  IMAD.U32 R3, RZ, RZ, UR5 ;  /* 0x00000005ff037e24 */ /* 0x000fe6000f8e00ff */
[----:B------:R-:W5:Y:S04]  /*b160*/  LDL R178, [R1+0x1c] ;  /* 0x00001c0001b27983 */ /* 0x000f680000100800 */
[----:B------:R-:W4:Y:S04]  /*b170*/  LDL R177, [R1+0x8] ;  /* 0x0000080001b17983 */ /* 0x000f280000100800 */
[----:B------:R-:W4:Y:S04]  /*b180*/  LDL R179, [R1+0x14] ;  /* 0x0000140001b37983 */ /* 0x000f280000100800 */
[----:B------:R-:W4:Y:S01]  /*b190*/  LDL R176, [R1+0x18] ;  /* 0x0000180001b07983 */ /* 0x000f220000100800 */
[----:B--2---:R-:W-:Y:S02]  /*b1a0*/  IADD3 R3, R3, -0x30, R2 ;  /* 0xffffffd003037810 */ /* 0x004fe40007ffe002 */
[----:B---3--:R-:W-:Y:S03]  /*b1b0*/  ISETP.GE.AND P2, PT, R169, c[0x0][0x1d4], PT ;  /* 0x00007500a9007a0c */ /* 0x008fe60003f46270 */
[----:B------:R-:W-:Y:S04]  /*b1c0*/  @P1 IMAD.HI.U32 R134, R3, c[0x0][0x2bc], RZ ;  /* 0x0000af0003861a27 */ /* 0x000fe800078e00ff */
[--C-:B------:R-:W-:Y:S01]  /*b1d0*/  IMAD.MOV.U32 R2, RZ, RZ, R3.reuse ;  /* 0x000000ffff027224 */ /* 0x100fe200078e0003 */
        /* <DEDUP_REMOVED lines=9> */
[----:B------:R2:W3:Y:S02]  /*b270*/  @!P3 LDG.E R170, [R134.64] ;  /* 0x0000001686aab981 */ /* 0x0004e4000c1e1900 */
[----:B--2---:R-:W-:Y:S02]  /*b280*/  IMAD R134, R2, c[0x0][0x1e0], RZ ;  /* 0x0000780002867a24 */ /* 0x004fe400078e02ff */
[C---:B------:R-:W-:Y:S04]  /*b290*/  IMAD.WIDE.U32 R2, R171.reuse, c[0x0][0x1e0], RZ ;  /* 0x00007800ab027a25 */ /* 0x040fe800078e00ff */
[----:B------:R-:W-:Y:S04]  /*b2a0*/  IMAD R134, R171, c[0x0][0x1e4], R134 ;  /* 0x00007900ab867a24 */ /* 0x000fe800078e0286 */
[----:B------:R-:W-:Y:S02]  /*b2b0*/  IMAD.IADD R3, R3, 0x1, R134 ;  /* 0x0000000103037824 */ /* 0x000fe400078e0286 */
[----:B------:R-:W2:Y:S02]  /*b2c0*/  S2R R134, SR_TID.X ;  /* 0x0000000000867919 */ /* 0x000ea40000002100 */
[----:B--2---:R-:W-:Y:S04]  /*b2d0*/  SHF.R.S32.HI R168, RZ, 0x1f, R134 ;  /* 0x0000001fffa87819 */ /* 0x004fe80000011486 */
[----:B------:R-:W-:Y:S04]  /*b2e0*/  LEA.HI R168, R168, R134, RZ, 0x3 ;  /* 0x00000086a8a87211 */ /* 0x000fe800078f18ff */
[----:B------:R-:W-:Y:S04]  /*b2f0*/  SHF.R.S32.HI R168, RZ, 0x3, R168 ;  /* 0x00000003ffa87819 */ /* 0x000fe800000114a8 */
[----:B------:R-:W-:Y:S01]  /*b300*/  IADD3 R134, -R168, 0x30, RZ ;  /* 0x00000030a8867810 */ /* 0x000fe20007ffe1ff */
[----:B---3--:R2:W-:Y:S01]  /*b310*/  STL [R1+0x24], R170 ;  /* 0x000024aa01007387 */ /* 0x0085e20000100800 */
[----:B------:R-:W-:Y:S01]  /*b320*/  SHF.R.S32.HI R135, RZ, 0x1f, R170 ;  /* 0x0000001fff877819 */ /* 0x000fe200000114aa */
[----:B------:R-:W-:Y:S02]  /*b330*/  IMAD.WIDE.U32 R2, R170, c[0x0][0x1f0], R2 ;  /* 0x00007c00aa027a25 */ /* 0x000fe400078e0002 */
[----:B------:R-:W3:Y:S02]  /*b340*/  LDL R173, [R1+0x38] ;  /* 0x0000380001ad7983 */ /* 0x000ee40000100800 */
[----:B------:R-:W-:Y:S01]  /*b350*/  IMAD R135, R135, c[0x0][0x1f0], RZ ;  /* 0x00007c0087877a24 */ /* 0x000fe200078e02ff */
[----:B------:R-:W-:Y:S01]  /*b360*/  IADD3 R2, P0, R2, UR18, RZ ;  /* 0x0000001202027c10 */ /* 0x000fe2000ff1e0ff */
[----:B------:R-:W3:Y:S02]  /*b370*/  LDL R174, [R1+0x54] ;  /* 0x0000540001ae7983 */ /* 0x000ee40000100800 */
[----:B------:R-:W-:Y:S02]  /*b380*/  IMAD R135, R170, c[0x0][0x1f4], R135 ;  /* 0x00007d00aa877a24 */ /* 0x000fe400078e0287 */
[----:B-1----:R-:W3:Y:S03]  /*b390*/  LDL R171, [R1+0x34] ;  /* 0x0000340001ab7983 */ /* 0x002ee60000100800 */
[----:B------:R-:W-:Y:S01]  /*b3a0*/  IADD3.X R135, R3, UR6, R135, P0, !PT ;  /* 0x0000000603877c10 */ /* 0x000fe200087fe487 */
[----:B------:R-:W3:Y:S01]  /*b3b0*/  LDL R172, [R1+0x50] ;  /* 0x0000500001ac7983 */ /* 0x000ee20000100800 */
[C---:B--2---:R-:W-:Y:S04]  /*b3c0*/  LEA R170, P0, R2.reuse, c[0x0][0x1c8], 0x1 ;  /* 0x0000720002aa7a11 */ /* 0x044fe800078008ff */
[----:B------:R-:W-:Y:S02]  /*b3d0*/  LEA.HI.X R135, R2, c[0x0][0x1cc], R135, 0x1, P0 ;  /* 0x0000730002877a11 */ /* 0x000fe400000f0c87 */
[----:B------:R-:W4:Y:S01]  /*b3e0*/  SHFL.IDX PT, R2, R170, RZ, 0x181f ;  /* 0x00181fffaa027589 */ /* 0x000f2200000e0000 */
[----:B------:R-:W-:Y:S03]  /*b3f0*/  ISETP.GE.AND P0, PT, R134, 0x1, PT ;  /* 0x000000018600780c */ /* 0x000fe60003f06270 */
[----:B------:R-:W5:Y:S10]  /*b400*/  SHFL.IDX PT, R3, R135, RZ, 0x181f ;  /* 0x00181fff87037589 */ /* 0x000f7400000e0000 */
[C---:B----4-:R-:W-:Y:S05]  /*b410*/  @P0 IADD3 R168, P1, R2.reuse, R175, RZ ;  /* 0x000000af02a80210 */ /* 0x050fea0007f3e0ff */
[C---:B-----5:R-:W-:Y:S05]  /*b420*/  @P0 IMAD.X R169, R3.reuse, 0x1, R178, P1 ;  /* 0x0000000103a90824 */ /* 0x060fea00008e06b2 */
[----:B------:R-:W-:Y:S01]  /*b430*/  @!PT LDS RZ, [RZ] ;  /* 0x00000000fffff984 */ /* 0x000fe20000000800 */
[----:B------:R1:W-:Y:S02]  /*b440*/  @P0 LDGSTS.E.BYPASS.LTC128B.128 [R177+0x10100], [R168.64], !P2 ;  /* 0x10100000a8b10fae */ /* 0x0003e4000d101d56 */
[----:B-1----:R-:W-:Y:S05]  /*b450*/  @P0 IADD3 R168, P1, R2, R179, RZ ;  /* 0x000000b302a80210 */ /* 0x002fea0007f3e0ff */
[----:B------:R-:W-:Y:S05]  /*b460*/  @P0 IMAD.X R169, R3, 0x1, R176, P1 ;  /* 0x0000000103a90824 */ /* 0x000fea00008e06b0 */
[----:B------:R3:W-:Y:S02]  /*b470*/  @P0 LDGSTS.E.BYPASS.LTC128B.128 [R177+0x11900], [R168.64], !P6 ;  /* 0x11900000a8b10fae */ /* 0x0007e4000f101d56 */
[CC--:B---3--:R-:W-:Y:S04]  /*b480*/  @P0 LEA R168, P1, R173.reuse, R2.reuse, 0x1 ;  /* 0x00000002ada80211 */ /* 0x0c8fe800078208ff */
[-C--:B------:R-:W-:Y:S02]  /*b490*/  @P0 LEA.HI.X R169, R173, R3.reuse, R174, 0x1, P1 ;  /* 0x00000003ada90211 */ /* 0x080fe400008f0cae */
[C---:B------:R-:W-:Y:S03]  /*b4a0*/  @P0 LEA R2, P1, R171.reuse, R2, 0x1 ;  /* 0x00000002ab020211 */ /* 0x040fe600078208ff */
[----:B------:R1:W-:Y:S01]  /*b4b0*/  @P0 LDGSTS.E.BYPASS.LTC128B.128 [R177+0x13100], [R168.64], !P5 ;  /* 0x13100000a8b10fae */ /* 0x0003e2000e901d56 */
[----:B------:R-:W-:Y:S05]  /*b4c0*/  @P0 LEA.HI.X R3, R171, R3, R172, 0x1, P1 ;  /* 0x00000003ab030211 */ /* 0x000fea00008f0cac */
[----:B------:R2:W-:Y:S01]  /*b4d0*/  @P0 LDGSTS.E.BYPASS.LTC128B.128 [R177+0x14900], [R2.64], !P4 ;  /* 0x1490000002b10fae */ /* 0x0005e2000e101d56 */
[----:B------:R-:W-:Y:S03]  /*b4e0*/  ISETP.GE.AND P0, PT, R134, 0x21, PT ;  /* 0x000000218600780c */ /* 0x000fe60003f06270 */
[----:B--2---:R-:W2:Y:S04]  /*b4f0*/  SHFL.IDX PT, R2, R170, 0x1, 0x181f ;  /* 0x00381f00aa027f89 */ /* 0x004ea800000e0000 */
[----:B------:R-:W3:Y:S06]  /*b500*/  SHFL.IDX PT, R3, R135, 0x1, 0x181f ;  /* 0x00381f0087037f89 */ /* 0x000eec00000e0000 */
[C---:B--2---:R-:W-:Y:S05]  /*b510*/  @P0 IADD3 R134, P1, R2.reuse, R175, RZ ;  /* 0x000000af02860210 */ /* 0x044fea0007f3e0ff */
[C---:B---3--:R-:W-:Y:S05]  /*b520*/  @P0 IMAD.X R135, R3.reuse, 0x1, R178, P1 ;  /* 0x0000000103870824 */ /* 0x048fea00008e06b2 */
[----:B------:R2:W-:Y:S02]  /*b530*/  @P0 LDGSTS.E.BYPASS.LTC128B.128 [R177+0x11100], [R134.64], !P2 ;  /* 0x1110000086b10fae */ /* 0x0005e4000d101d56 */
[----:B--2---:R-:W-:Y:S05]  /*b540*/  @P0 IADD3 R134, P1, R2, R179, RZ ;  /* 0x000000b302860210 */ /* 0x004fea0007f3e0ff */
[----:B------:R-:W-:Y:S05]  /*b550*/  @P0 IMAD.X R135, R3, 0x1, R176, P1 ;  /* 0x0000000103870824 */ /* 0x000fea00008e06b0 */
[----:B------:R2:W-:Y:S02]  /*b560*/  @P0 LDGSTS.E.BYPASS.LTC128B.128 [R177+0x12900], [R134.64], !P6 ;  /* 0x1290000086b10fae */ /* 0x0005e4000f101d56 */
[CC--:B--2---:R-:W-:Y:S04]  /*b570*/  @P0 LEA R134, P1, R173.reuse, R2.reuse, 0x1 ;  /* 0x00000002ad860211 */ /* 0x0c4fe800078208ff */
[-C--:B------:R-:W-:Y:S02]  /*b580*/  @P0 LEA.HI.X R135, R173, R3.reuse, R174, 0x1, P1 ;  /* 0x00000003ad870211 */ /* 0x080fe400008f0cae */
[C---:B------:R-:W-:Y:S03]  /*b590*/  @P0 LEA R2, P1, R171.reuse, R2, 0x1 ;  /* 0x00000002ab020211 */ /* 0x040fe600078208ff */
[----:B------:R1:W-:Y:S01]  /*b5a0*/  @P0 LDGSTS.E.BYPASS.LTC128B.128 [R177+0x14100], [R134.64], !P5 ;  /* 0x1410000086b10fae */ /* 0x0003e2000e901d56 */
[----:B------:R-:W-:Y:S05]  /*b5b0*/  @P0 LEA.HI.X R3, R171, R3, R172, 0x1, P1 ;  /* 0x00000003ab030211 */ /* 0x000fea00008f0cac */
[----:B------:R1:W-:Y:S04]  /*b5c0*/  @P0 LDGSTS.E.BYPASS.LTC128B.128 [R177+0x15900], [R2.64], !P4 ;  /* 0x1590000002b10fae */ /* 0x0003e8000e101d56 */
.L_x_3683:
[----:B-1----:R-:W2:Y:S01]  /*b5d0*/  LDL.LU R134, [R1+0x44] ;  /* 0x0000440001867983 */ /* 0x002ea20000300800 */
[----:B------:R-:W-:Y:S01]  /*b5e0*/  FMNMX.FTZ R133, R4, R133, !PT ;  /* 0x0000008504857209 */ /* 0x000fe20007810000 */
[----:B------:R-:W-:Y:S02]  /*b5f0*/  UISETP.GT.AND UP0, UPT, UR24, UR4, UPT ;  /* 0x000000041800728c */ /* 0x000fe4000bf04270 */
[----:B------:R-:W3:Y:S01]  /*b600*/  LDL.LU R169, [R1+0x4c] ;  /* 0x00004c0001a97983 */ /* 0x000ee20000300800 */
[----:B------:R-:W-:Y:S01]  /*b610*/  FMNMX.FTZ R133, R5, R133, !PT ;  /* 0x0000008505857209 */ /* 0x000fe20007810000 */
[----:B------:R-:W-:Y:S02]  /*b620*/  UIADD3 UR5, UR24, -0x1, URZ ;  /* 0xffffffff18057890 */ /* 0x000fe4000fffe03f */
[----:B------:R-:W0:Y:S01]  /*b630*/  LDGDEPBAR ;  /* 0x00000000000079af */ /* 0x000e220000000000 */
[----:B------:R-:W-:Y:S02]  /*b640*/  FMNMX.FTZ R133, R8, R133, !PT ;  /* 0x0000008508857209 */ /* 0x000fe40007810000 */
[----:B------:R-:W-:Y:S02]  /*b650*/  PLOP3.LUT P0, PT, PT, PT, UP0, 0x80, 0x0 ;  /* 0x000000000000781c */ /* 0x000fe40003f0f008 */
[----:B------:R-:W-:Y:S01]  /*b660*/  FMNMX.FTZ R133, R9, R133, !PT ;  /* 0x0000008509857209 */ /* 0x000fe20007810000 */
[----:B------:R-:W-:Y:S03]  /*b670*/  UMOV UR24, UR5 ;  /* 0x0000000500187c82 */ /* 0x000fe60008000000 */
        /* <DEDUP_REMOVED lines=29> */
[----:B------:R-:W4:Y:S01]  /*b850*/  MUFU.EX2 R5, R5 ;  /* 0x0000000500057308 */ /* 0x000f220000000800 */
[C---:B-1----:R-:W-:Y:S02]  /*b860*/  FMUL.FTZ R28, R3.reuse, R28 ;  /* 0x0000001c031c7220 */ /* 0x042fe40000410000 */
[C---:B------:R-:W-:Y:S02]  /*b870*/  FMUL.FTZ R29, R3.reuse, R29 ;  /* 0x0000001d031d7220 */ /* 0x040fe40000410000 */
[C---:B------:R-:W-:Y:S05]  /*b880*/  FMUL.FTZ R32, R3.reuse, R32 ;  /* 0x0000002003207220 */ /* 0x040fea0000410000 */
        /* <DEDUP_REMOVED lines=20> */
[----:B------:R-:W-:Y:S01]  /*b9d0*/  FMUL.FTZ R65, R3, R65 ;  /* 0x0000004103417220 */ /* 0x000fe20000410000 */
[----:B-1----:R-:W-:Y:S01]  /*b9e0*/  F2FP.BF16.PACK_AB R170, R9, R8 ;  /* 0x0000000809aa723e */ /* 0x002fe200000010ff */
        /* <DEDUP_REMOVED lines=33> */
[----:B------:R-:W-:Y:S02]  /*bc00*/  FADD.FTZ R0, R5, R0 ;  /* 0x0000000005007221 */ /* 0x000fe40000010000 */
[C---:B------:R-:W-:Y:S02]  /*bc10*/  FMUL.FTZ R5, R3.reuse, R157 ;  /* 0x0000009d03057220 */ /* 0x040fe40000410000 */
[----:B------:R-:W-:Y:S02]  /*bc20*/  FADD.FTZ R0, R8, R0 ;  /* 0x0000000008007221 */ /* 0x000fe40000010000 */
[----:B------:R-:W-:Y:S02]  /*bc30*/  FMUL.FTZ R8, R3, R152 ;  /* 0x0000009803087220 */ /* 0x000fe40000410000 */
[----:B------:R-:W-:Y:S01]  /*bc40*/  FADD.FTZ R179, R9, R0 ;  /* 0x0000000009b37221 */ /* 0x000fe20000010000 */
[----:B------:R-:W-:Y:S01]  /*bc50*/  FMNMX.FTZ R0, R6, R132, !PT ;  /* 0x0000008406007209 */ /* 0x000fe20007810000 */
[----:B------:R-:W-:Y:S03]  /*bc60*/  FMUL.FTZ R9, R3, R153 ;  /* 0x0000009903097220 */ /* 0x000fe60000410000 */
        /* <DEDUP_REMOVED lines=20> */
[----:B------:R-:W1:Y:S01]  /*bdb0*/  MUFU.EX2 R0, R0 ;  /* 0x0000000000007308 */ /* 0x000e620000000800 */
[--C-:B------:R-:W-:Y:S01]  /*bdc0*/  FFMA.FTZ R172, R15, c[0x0][0x2d0], -R4.reuse ;  /* 0x0000b4000fac7a23 */ /* 0x100fe20000010804 */
[----:B------:R-:W-:Y:S01]  /*bdd0*/  MOV R15, R25 ;  /* 0x00000019000f7202 */ /* 0x000fe20000000f00 */
[----:B------:R-:W-:Y:S02]  /*bde0*/  FMUL.FTZ R25, R3, R137 ;  /* 0x0000008903197220 */ /* 0x000fe40000410000 */
[--C-:B------:R-:W-:Y:S02]  /*bdf0*/  FFMA.FTZ R16, R26, c[0x0][0x2d0], -R4.reuse ;  /* 0x0000b4001a107a23 */ /* 0x100fe40000010804 */
[--C-:B------:R-:W-:Y:S02]  /*be00*/  FFMA.FTZ R17, R27, c[0x0][0x2d0], -R4.reuse ;  /* 0x0000b4001b117a23 */ /* 0x100fe40000010804 */
[--C-:B------:R-:W-:Y:S01]  /*be10*/  FFMA.FTZ R171, R10, c[0x0][0x2d0], -R4.reuse ;  /* 0x0000b4000aab7a23 */ /* 0x100fe20000010804 */
[----:B------:R-:W3:Y:S01]  /*be20*/  MUFU.EX2 R6, R6 ;  /* 0x0000000600067308 */ /* 0x000ee20000000800 */
[----:B------:R-:W-:Y:S01]  /*be30*/  MOV R10, R24 ;  /* 0x00000018000a7202 */ /* 0x000fe20000000f00 */
[----:B------:R-:W-:Y:S01]  /*be40*/  FMUL.FTZ R24, R3, R136 ;  /* 0x0000008803187220 */ /* 0x000fe20000410000 */
[----:B------:R-:W-:Y:S01]  /*be50*/  MOV R157, R16 ;  /* 0x00000010009d7202 */ /* 0x000fe20000000f00 */
[--C-:B------:R-:W-:Y:S01]  /*be60*/  FFMA.FTZ R173, R14, c[0x0][0x2d0], -R4.reuse ;  /* 0x0000b4000ead7a23 */ /* 0x100fe20000010804 */
[----:B------:R-:W-:Y:S01]  /*be70*/  MOV R14, R20 ;  /* 0x00000014000e7202 */ /* 0x000fe20000000f00 */
[--C-:B------:R-:W-:Y:S02]  /*be80*/  FFMA.FTZ R174, R18, c[0x0][0x2d0], -R4.reuse ;  /* 0x0000b40012ae7a23 */ /* 0x100fe40000010804 */
[--C-:B------:R-:W-:Y:S02]  /*be90*/  FFMA.FTZ R175, R19, c[0x0][0x2d0], -R4.reuse ;  /* 0x0000b40013af7a23 */ /* 0x100fe40000010804 */
[----:B------:R-:W2:Y:S01]  /*bea0*/  MUFU.EX2 R7, R7 ;  /* 0x0000000700077308 */ /* 0x000ea20000000800 */
[--C-:B------:R-:W-:Y:S02]  /*beb0*/  FFMA.FTZ R12, R22, c[0x0][0x2d0], -R4.reuse ;  /* 0x0000b400160c7a23 */ /* 0x100fe40000010804 */
[--C-:B------:R-:W-:Y:S02]  /*bec0*/  FFMA.FTZ R13, R23, c[0x0][0x2d0], -R4.reuse ;  /* 0x0000b400170d7a23 */ /* 0x100fe40000010804 */
[C---:B-1----:R-:W-:Y:S01]  /*bed0*/  FMUL.FTZ R26, R0.reuse, R138 ;  /* 0x0000008a001a7220 */ /* 0x042fe20000410000 */
[----:B------:R-:W-:Y:S01]  /*bee0*/  MOV R153, R12 ;  /* 0x0000000c00997202 */ /* 0x000fe20000000f00 */
[C---:B------:R-:W-:Y:S01]  /*bef0*/  FMUL.FTZ R27, R0.reuse, R139 ;  /* 0x0000008b001b7220 */ /* 0x040fe20000410000 */
[----:B------:R-:W-:Y:S01]  /*bf00*/  MOV R152, R13 ;  /* 0x0000000d00987202 */ /* 0x000fe20000000f00 */
[----:B------:R-:W1:Y:S01]  /*bf10*/  LDSM.16.MT88.4 R136, [R237+0x100] ;  /* 0x00010000ed88783b */ /* 0x000e620000004200 */
[----:B------:R-:W-:Y:S01]  /*bf20*/  FFMA.FTZ R134, R11, c[0x0][0x2d0], -R4 ;  /* 0x0000b4000b867a23 */ /* 0x000fe20000010804 */
[----:B------:R-:W-:Y:S01]  /*bf30*/  MOV R11, R21 ;  /* 0x00000015000b7202 */ /* 0x000fe20000000f00 */
[----:B------:R-:W4:Y:S01]  /*bf40*/  MUFU.EX2 R171, R171 ;  /* 0x000000ab00ab7308 */ /* 0x000f220000000800 */
[C---:B------:R-:W-:Y:S02]  /*bf50*/  FMUL.FTZ R12, R3.reuse, R148 ;  /* 0x00000094030c7220 */ /* 0x040fe40000410000 */
[C---:B---3--:R-:W-:Y:S02]  /*bf60*/  FFMA.FTZ R4, R0.reuse, R169, R6 ;  /* 0x000000a900047223 */ /* 0x048fe40000010006 */
[C---:B------:R-:W-:Y:S02]  /*bf70*/  FMUL.FTZ R13, R3.reuse, R149 ;  /* 0x00000095030d7220 */ /* 0x040fe40000410000 */
[----:B------:R-:W-:Y:S02]  /*bf80*/  FMUL.FTZ R16, R3, R144 ;  /* 0x0000009003107220 */ /* 0x000fe40000410000 */
[C---:B------:R-:W-:Y:S01]  /*bf90*/  FMUL.FTZ R18, R0.reuse, R146 ;  /* 0x0000009200127220 */ /* 0x040fe20000410000 */
[----:B------:R-:W-:Y:S01]  /*bfa0*/  MUFU.EX2 R149, R173 ;  /* 0x000000ad00957308 */ /* 0x000fe20000000800 */
[C---:B------:R-:W-:Y:S01]  /*bfb0*/  FMUL.FTZ R19, R0.reuse, R147 ;  /* 0x0000009300137220 */ /* 0x040fe20000410000 */
[C---:B--2---:R-:W-:Y:S01]  /*bfc0*/  F2FP.BF16.PACK_AB R169, R7.reuse, R6 ;  /* 0x0000000607a9723e */ /* 0x044fe200000010ff */
[----:B------:R-:W-:Y:S02]  /*bfd0*/  FADD.FTZ R132, R7, R4 ;  /* 0x0000000407847221 */ /* 0x000fe40000010000 */
        /* <DEDUP_REMOVED lines=9> */
[----:B------:R-:W-:Y:S01]  /*c070*/  MOV R156, R17 ;  /* 0x00000011009c7202 */ /* 0x000fe20000000f00 */
[C---:B------:R-:W-:Y:S01]  /*c080*/  FMUL.FTZ R6, R0.reuse, R158 ;  /* 0x0000009e00067220 */ /* 0x040fe20000410000 */
[----:B------:R-:W-:Y:S01]  /*c090*/  MOV R158, R15 ;  /* 0x0000000f009e7202 */ /* 0x000fe20000000f00 */
[----:B----4-:R-:W-:Y:S02]  /*c0a0*/  FADD.FTZ R148, R171, R132 ;  /* 0x00000084ab947221 */ /* 0x010fe40000010000 */
[C---:B------:R-:W-:Y:S02]  /*c0b0*/  FMUL.FTZ R15, R0.reuse, R151 ;  /* 0x00000097000f7220 */ /* 0x040fe40000410000 */
[C---:B------:R-:W-:Y:S01]  /*c0c0*/  FMUL.FTZ R17, R3.reuse, R145 ;  /* 0x0000009103117220 */ /* 0x040fe20000410000 */
[----:B------:R-:W2:Y:S01]  /*c0d0*/  MUFU.EX2 R150, R134 ;  /* 0x0000008600967308 */ /* 0x000ea20000000800 */
[C---:B------:R-:W-:Y:S01]  /*c0e0*/  FMUL.FTZ R20, R3.reuse, R140 ;  /* 0x0000008c03147220 */ /* 0x040fe20000410000 */
[----:B------:R-:W-:Y:S01]  /*c0f0*/  LDSM.16.MT88.4 R144, [R238+0x900] ;  /* 0x00090000ee90783b */ /* 0x000fe20000004200 */
[----:B------:R-:W-:Y:S02]  /*c100*/  FMUL.FTZ R21, R3, R141 ;  /* 0x0000008d03157220 */ /* 0x000fe40000410000 */
        /* <DEDUP_REMOVED lines=8> */
[C---:B------:R-:W-:Y:S02]  /*c190*/  FMUL.FTZ R38, R0.reuse, R38 ;  /* 0x0000002600267220 */ /* 0x040fe40000410000 */
[C---:B------:R-:W-:Y:S02]  /*c1a0*/  FMUL.FTZ R39, R0.reuse, R39 ;  /* 0x0000002700277220 */ /* 0x040fe40000410000 */
[C---:B------:R-:W-:Y:S01]  /*c1b0*/  FMUL.FTZ R42, R0.reuse, R42 ;  /* 0x0000002a002a7220 */ /* 0x040fe20000410000 */
[----:B------:R-:W4:Y:S01]  /*c1c0*/  MUFU.EX2 R3, R177 ;  /* 0x000000b100037308 */ /* 0x000f220000000800 */
[----:B------:R-:W-:Y:S01]  /*c1d0*/  FMUL.FTZ R43, R0, R43 ;  /* 0x0000002b002b7220 */ /* 0x000fe20000410000 */
[----:B--2---:R-:W-:Y:S01]  /*c1e0*/  F2FP.BF16.PACK_AB R171, R150, R171 ;  /* 0x000000ab96ab723e */ /* 0x004fe200000010ff */
[C---:B------:R-:W-:Y:S02]  /*c1f0*/  FMUL.FTZ R46, R0.reuse, R46 ;  /* 0x0000002e002e7220 */ /* 0x040fe40000410000 */
[C---:B------:R-:W-:Y:S02]  /*c200*/  FMUL.FTZ R47, R0.reuse, R47 ;  /* 0x0000002f002f7220 */ /* 0x040fe40000410000 */
[C---:B------:R-:W-:Y:S02]  /*c210*/  FMUL.FTZ R50, R0.reuse, R50 ;  /* 0x0000003200327220 */ /* 0x040fe40000410000 */
[C---:B-1----:R-:W-:Y:S01]  /*c220*/  HMMA.16816.F32.BF16 R4, R168.reuse, R136, R4 ;  /* 0x00000088a804723c */ /* 0x042fe20000041804 */
[----:B------:R-:W1:Y:S04]  /*c230*/  MUFU.EX2 R134, R176 ;  /* 0x000000b000867308 */ /* 0x000e680000000800 */
[C---:B------:R-:W-:Y:S02]  /*c240*/  FMUL.FTZ R51, R0.reuse, R51 ;  /* 0x0000003300337220 */ /* 0x040fe40000410000 */
[C---:B------:R-:W-:Y:S01]  /*c250*/  FMUL.FTZ R54, R0.reuse, R54 ;  /* 0x0000003600367220 */ /* 0x040fe20000410000 */
[C---:B------:R-:W-:Y:S01]  /*c260*/  HMMA.16816.F32.BF16 R8, R168.reuse, R138, R8 ;  /* 0x0000008aa808723c */ /* 0x040fe20000041808 */
[----:B------:R-:W2:Y:S02]  /*c270*/  LDSM.16.MT88.4 R136, [R238+0x100] ;  /* 0x00010000ee88783b */ /* 0x000ea40000004200 */
[----:B------:R-:W5:Y:S01]  /*c280*/  MUFU.EX2 R176, R172 ;  /* 0x000000ac00b07308 */ /* 0x000f620000000800 */
[C---:B------:R-:W-:Y:S02]  /*c290*/  FMUL.FTZ R55, R0.reuse, R55 ;  /* 0x0000003700377220 */ /* 0x040fe40000410000 */
[C---:B------:R-:W-:Y:S02]  /*c2a0*/  FMUL.FTZ R58, R0.reuse, R58 ;  /* 0x0000003a003a7220 */ /* 0x040fe40000410000 */
[C---:B------:R-:W-:Y:S04]  /*c2b0*/  FMUL.FTZ R59, R0.reuse, R59 ;  /* 0x0000003b003b7220 */ /* 0x040fe80000410000 */
        /* <DEDUP_REMOVED lines=17> */
[C---:B------:R-:W-:Y:S01]  /*c3d0*/  FMUL.FTZ R90, R0.reuse, R90 ;  /* 0x0000005a005a7220 */ /* 0x040fe20000410000 */
[C---:B--2---:R-:W-:Y:S03]  /*c3e0*/  HMMA.16816.F32.BF16 R12, R168.reuse, R136, R12 ;  /* 0x00000088a80c723c */ /* 0x044fe6000004180c */
[C---:B------:R-:W-:Y:S02]  /*c3f0*/  FMUL.FTZ R91, R0.reuse, R91 ;  /* 0x0000005b005b7220 */ /* 0x040fe40000410000 */
[C---:B------:R-:W-:Y:S02]  /*c400*/  FMUL.FTZ R94, R0.reuse, R94 ;  /* 0x0000005e005e7220 */ /* 0x040fe40000410000 */
[C---:B------:R-:W-:Y:S01]  /*c410*/  FMUL.FTZ R95, R0.reuse, R95 ;  /* 0x0000005f005f7220 */ /* 0x040fe20000410000 */
[C---:B------:R-:W-:Y:S01]  /*c420*/  HMMA.16816.F32.BF16 R16, R168.reuse, R138, R16 ;  /* 0x0000008aa810723c */ /* 0x040fe20000041810 */
[----:B------:R-:W2:Y:S03]  /*c430*/  LDSM.16.MT88.4 R136, [R241+0x100] ;  /* 0x00010000f188783b */ /* 0x000ea60000004200 */
        /* <DEDUP_REMOVED lines=18> */
[C---:B--2---:R-:W-:Y:S03]  /*c560*/  HMMA.16816.F32.BF16 R20, R168.reuse, R136, R20 ;  /* 0x00000088a814723c */ /* 0x044fe60000041814 */
[----:B---3--:R-:W-:Y:S04]  /*c570*/  FADD.FTZ R0, R132, R179 ;  /* 0x000000b384007221 */ /* 0x008fe80000010000 */
[----:B----4-:R-:W-:Y:S01]  /*c580*/  FADD.FTZ R0, R3, R0 ;  /* 0x0000000003007221 */ /* 0x010fe20000010000 */
[C---:B------:R-:W-:Y:S01]  /*c590*/  HMMA.16816.F32.BF16 R24, R168.reuse, R138, R24 ;  /* 0x0000008aa818723c */ /* 0x040fe20000041818 */
[----:B------:R-:W2:Y:S03]  /*c5a0*/  LDSM.16.MT88.4 R136, [R240+0x100] ;  /* 0x00010000f088783b */ /* 0x000ea60000004200 */
[----:B------:R-:W-:Y:S04]  /*c5b0*/  FADD.FTZ R0, R135, R0 ;  /* 0x0000000087007221 */ /* 0x000fe80000010000 */
[----:B-1----:R-:W-:Y:S01]  /*c5c0*/  FADD.FTZ R0, R134, R0 ;  /* 0x0000000086007221 */ /* 0x002fe20000010000 */
        /* <DEDUP_REMOVED lines=42> */
[----:B------:R-:W-:Y:S02]  /*c870*/  F2FP.BF16.PACK_AB R139, R175, R174 ;  /* 0x000000aeaf8b723e */ /* 0x000fe400000010ff */
[----:B------:R2:W3:Y:S01]  /*c880*/  MUFU.EX2 R168, R154 ;  /* 0x0000009a00a87308 */ /* 0x0004e20000000800 */
[----:B------:R-:W-:Y:S04]  /*c890*/  F2FP.BF16.PACK_AB R169, R173, R172 ;  /* 0x000000acada9723e */ /* 0x000fe800000010ff */
[C---:B------:R-:W-:Y:S05]  /*c8a0*/  HMMA.16816.F32.BF16 R4, R136.reuse, R140, R4 ;  /* 0x0000008c8804723c */ /* 0x040fea0000041804 */
[----:B------:R-:W4:Y:S03]  /*c8b0*/  MUFU.EX2 R132, R159 ;  /* 0x0000009f00847308 */ /* 0x000f260000000800 */
[C---:B------:R-:W-:Y:S01]  /*c8c0*/  HMMA.16816.F32.BF16 R8, R136.reuse, R142, R8 ;  /* 0x0000008e8808723c */ /* 0x040fe20000041808 */
[----:B------:R-:W5:Y:S03]  /*c8d0*/  LDSM.16.MT88.4 R140, [R241+0x900] ;  /* 0x00090000f18c783b */ /* 0x000f660000004200 */
[----:B-1----:R-:W-:Y:S03]  /*c8e0*/  FADD.FTZ R0, R3, R0 ;  /* 0x0000000003007221 */ /* 0x002fe60000010000 */
[----:B------:R-:W-:Y:S01]  /*c8f0*/  MUFU.EX2 R170, R158 ;  /* 0x0000009e00aa7308 */ /* 0x000fe20000000800 */
[C---:B------:R-:W-:Y:S01]  /*c900*/  HMMA.16816.F32.BF16 R12, R136.reuse, R144, R12 ;  /* 0x00000090880c723c */ /* 0x040fe2000004180c */
[----:B--2---:R-:W-:Y:S03]  /*c910*/  LDSM.16.MT88.4 R152, [R237+0x1100] ;  /* 0x00110000ed98783b */ /* 0x004fe60000004200 */
[C---:B---3--:R-:W-:Y:S01]  /*c920*/  FADD.FTZ R0, R168.reuse, R0 ;  /* 0x00000000a8007221 */ /* 0x048fe20000010000 */
[----:B------:R-:W-:Y:S01]  /*c930*/  F2FP.BF16.PACK_AB R168, R168, R3 ;  /* 0x00000003a8a8723e */ /* 0x000fe200000010ff */
[----:B------:R-:W-:Y:S02]  /*c940*/  FADD.FTZ R3, R150, R148 ;  /* 0x0000009496037221 */ /* 0x000fe40000010000 */
[C---:B------:R-:W-:Y:S01]  /*c950*/  HMMA.16816.F32.BF16 R16, R136.reuse, R146, R16 ;  /* 0x000000928810723c */ /* 0x040fe20000041810 */
[----:B------:R-:W-:Y:S01]  /*c960*/  MUFU.EX2 R134, R157 ;  /* 0x0000009d00867308 */ /* 0x000fe20000000800 */
[----:B------:R-:W1:Y:S02]  /*c970*/  LDSM.16.MT88.4 R144, [R240+0x900] ;  /* 0x00090000f090783b */ /* 0x000e640000004200 */
[----:B----4-:R-:W-:Y:S07]  /*c980*/  FADD.FTZ R0, R132, R0 ;  /* 0x0000000084007221 */ /* 0x010fee0000010000 */
[----:B------:R-:W2:Y:S01]  /*c990*/  MUFU.EX2 R135, R156 ;  /* 0x0000009c00877308 */ /* 0x000ea20000000800 */
[C---:B-----5:R-:W-:Y:S08]  /*c9a0*/  HMMA.16816.F32.BF16 R20, R136.reuse, R140, R20 ;  /* 0x0000008c8814723c */ /* 0x060ff00000041814 */
[C---:B------:R-:W-:Y:S01]  /*c9b0*/  HMMA.16816.F32.BF16 R24, R136.reuse, R142, R24 ;  /* 0x0000008e8818723c */ /* 0x040fe20000041818 */
[----:B------:R-:W3:Y:S03]  /*c9c0*/  LDSM.16.MT88.4 R140, [R237+0x2100] ;  /* 0x00210000ed8c783b */ /* 0x000ee60000004200 */
[----:B--2---:R-:W-:Y:S04]  /*c9d0*/  F2FP.BF16.PACK_AB R171, R135, R134 ;  /* 0x0000008687ab723e */ /* 0x004fe800000010ff */
        /* <DEDUP_REMOVED lines=33> */
[C---:B--2---:R-:W-:Y:S07]  /*cbf0*/  HMMA.16816.F32.BF16 R116, R136.reuse, R140, R116 ;  /* 0x0000008c8874723c */ /* 0x044fee0000041874 */
[C---:B------:R-:W-:Y:S01]  /*cc00*/  FADD.FTZ R140, R170.reuse, R0 ;  /* 0x00000000aa8c7221 */ /* 0x040fe20000010000 */
[C---:B------:R-:W-:Y:S04]  /*cc10*/  HMMA.16816.F32.BF16 R120, R136.reuse, R142, R120 ;  /* 0x0000008e8878723c */ /* 0x040fe80000041878 */
[----:B------:R-:W-:Y:S01]  /*cc20*/  STL [R1+0x44], R140 ;  /* 0x0000448c01007387 */ /* 0x000fe20000100800 */
[----:B------:R-:W-:Y:S01]  /*cc30*/  F2FP.BF16.PACK_AB R170, R170, R132 ;  /* 0x00000084aaaa723e */ /* 0x000fe200000010ff */
[----:B------:R-:W-:Y:S01]  /*cc40*/  FADD.FTZ R0, R149, R3 ;  /* 0x0000000395007221 */ /* 0x000fe20000010000 */
[----:B------:R-:W-:Y:S01]  /*cc50*/  MOV R132, R2 ;  /* 0x0000000200847202 */ /* 0x000fe20000000f00 */
[C---:B-1----:R-:W-:Y:S04]  /*cc60*/  HMMA.16816.F32.BF16 R124, R136.reuse, R144, R124 ;  /* 0x00000090887c723c */ /* 0x042fe8000004187c */
[----:B------:R-:W-:Y:S04]  /*cc70*/  FADD.FTZ R0, R176, R0 ;  /* 0x00000000b0007221 */ /* 0x000fe80000010000 */
[----:B------:R-:W-:Y:S01]  /*cc80*/  FADD.FTZ R0, R174, R0 ;  /* 0x00000000ae007221 */ /* 0x000fe20000010000 */
[----:B------:R-:W-:Y:S01]  /*cc90*/  HMMA.16816.F32.BF16 R128, R136, R146, R128 ;  /* 0x000000928880723c */ /* 0x000fe20000041880 */
[----:B------:R-:W1:Y:S02]  /*cca0*/  LDSM.16.MT88.4 R144, [R238+0x1100] ;  /* 0x00110000ee90783b */ /* 0x000e640000004200 */
[----:B------:R-:W-:Y:S05]  /*ccb0*/  FADD.FTZ R0, R175, R0 ;  /* 0x00000000af007221 */ /* 0x000fea0000010000 */
[C---:B------:R-:W-:Y:S01]  /*ccc0*/  HMMA.16816.F32.BF16 R156, R168.reuse, R152, R4 ;  /* 0x00000098a89c723c */ /* 0x040fe20000041804 */
[----:B------:R-:W2:Y:S04]  /*ccd0*/  LDSM.16.MT88.4 R136, [R241+0x1100] ;  /* 0x00110000f188783b */ /* 0x000ea80000004200 */
[----:B------:R-:W-:Y:S03]  /*cce0*/  FADD.FTZ R0, R172, R0 ;  /* 0x00000000ac007221 */ /* 0x000fe60000010000 */
[C---:B------:R-:W-:Y:S01]  /*ccf0*/  HMMA.16816.F32.BF16 R152, R168.reuse, R154, R8 ;  /* 0x0000009aa898723c */ /* 0x040fe20000041808 */
[----:B------:R-:W3:Y:S03]  /*cd00*/  LDSM.16.MT88.4 R4, [R240+0x1100] ;  /* 0x00110000f004783b */ /* 0x000ee60000004200 */
[----:B------:R-:W-:Y:S04]  /*cd10*/  FADD.FTZ R0, R173, R0 ;  /* 0x00000000ad007221 */ /* 0x000fe80000010000 */
[----:B------:R-:W-:Y:S01]  /*cd20*/  FADD.FTZ R0, R134, R0 ;  /* 0x0000000086007221 */ /* 0x000fe20000010000 */
[----:B------:R-:W4:Y:S03]  /*cd30*/  LDSM.16.MT88.4 R8, [R237+0x2900] ;  /* 0x00290000ed08783b */ /* 0x000f260000004200 */
[----:B------:R-:W-:Y:S05]  /*cd40*/  FADD.FTZ R0, R135, R0 ;  /* 0x0000000087007221 */ /* 0x000fea0000010000 */
[----:B------:R-:W-:Y:S01]  /*cd50*/  STL [R1+0x4c], R0 ;  /* 0x00004c0001007387 */ /* 0x000fe20000100800 */
[C---:B-1----:R-:W-:Y:S03]  /*cd60*/  HMMA.16816.F32.BF16 R148, R168.reuse, R144, R12 ;  /* 0x00000090a894723c */ /* 0x042fe6000004180c */
[----:B------:R-:W1:Y:S05]  /*cd70*/  LDSM.16.MT88.4 R12, [R238+0x2900] ;  /* 0x00290000ee0c783b */ /* 0x000e6a0000004200 */
        /* <DEDUP_REMOVED lines=40> */
.L_x_3679:
[----:B------:R-:W-:-:S06]  /*d000*/  UISETP.GE.AND UP0, UPT, UR24, UR8, UPT ;  /* 0x000000081800728c */ /* 0x000fcc000bf06270 */
[----:B------:R-:W-:-:S13]  /*d010*/  PLOP3.LUT P0, PT, PT, PT, UP0, 0x40, 0x0 ;  /* 0x000000000000781c */ /* 0x000fda0003f0e808 */
[----:B------:R-:W-:Y:S05]  /*d020*/  @P0 BRA `(.L_x_3685) ;  /* 0x00003cf000000947 */ /* 0x000fea0003800000 */
[----:B------:R-:W1:Y:S04]  /*d030*/  S2R R0, SR_TID.X ;  /* 0x0000000000007919 */ /* 0x000e680000002100 */
[----:B------:R-:W2:Y:S01]  /*d040*/  LDL.LU R2, [R1+0x6c] ;  /* 0x00006c0001027983 */ /* 0x000ea20000300800 */
[----:B-1----:R-:W-:-:S04]  /*d050*/  SHF.R.S32.HI R3, RZ, 0x1f, R0 ;  /* 0x0000001fff037819 */ /* 0x002fc80000011400 */
[----:B------:R-:W-:Y:S02]  /*d060*/  LEA.HI R3, R3, R0, RZ, 0x3 ;  /* 0x0000000003037211 */ /* 0x000fe400078f18ff */
[----:B------:R-:W2:Y:S02]  /*d070*/  LDL R0, [R1+0x30] ;  /* 0x0000300001007983 */ /* 0x000ea40000100800 */
[----:B------:R-:W-:Y:S01]  /*d080*/  SHF.R.S32.HI R3, RZ, 0x3, R3 ;  /* 0x00000003ff037819 */ /* 0x000fe20000011403 */
[----:B------:R-:W-:Y:S02]  /*d090*/  IMAD.MOV.U32 R135, RZ, RZ, R132 ;  /* 0x000000ffff877224 */ /* 0x000fe400078e0084 */
[----:B------:R-:W-:Y:S01]  /*d0a0*/  IMAD.MOV.U32 R134, RZ, RZ, R133 ;  /* 0x000000ffff867224 */ /* 0x000fe200078e0085 */
[----:B------:R-:W-:Y:S02]  /*d0b0*/  IADD3 R3, -R3, 0x30, RZ ;  /* 0x0000003003037810 */ /* 0x000fe40007ffe1ff */
[C---:B--2---:R-:W-:Y:S01]  /*d0c0*/  SHF.L.U64.HI R2, R0.reuse, 0x1, R2 ;  /* 0x0000000100027819 */ /* 0x044fe20000010202 */
[----:B------:R-:W-:-:S04]  /*d0d0*/  IMAD.SHL.U32 R0, R0, 0x2, RZ ;  /* 0x0000000200007824 */ /* 0x000fc800078e00ff */
[----:B------:R1:W-:Y:S04]  /*d0e0*/  STL [R1+0x3c], R2 ;  /* 0x00003c0201007387 */ /* 0x0003e80000100800 */
[----:B------:R1:W-:Y:S02]  /*d0f0*/  STL [R1+0x40], R0 ;  /* 0x0000400001007387 */ /* 0x0003e40000100800 */
.L_x_3698:
[----:B------:R-:W2:Y:S01]  /*d100*/  LDL R4, [R1+0x28] ;  /* 0x0000280001047983 */ /* 0x000ea20000100800 */
[----:B------:R-:W-:Y:S04]  /*d110*/  DEPBAR.LE SB0, 0x0 ;  /* 0x000080000000791a */ /* 0x000fe80000000000 */
[----:B------:R-:W3:Y:S01]  /*d120*/  LDL R8, [R1+0x3c] ;  /* 0x00003c0001087983 */ /* 0x000ee20000100800 */
[----:B------:R-:W-:Y:S03]  /*d130*/  BSSY B0, `(.L_x_3686) ;  /* 0x000005f000007945 */ /* 0x000fe60003800000 */
[----:B------:R-:W4:Y:S04]  /*d140*/  LDL R6, [R1+0x24] ;  /* 0x0000240001067983 */ /* 0x000f280000100800 */
[----:B------:R-:W2:Y:S04]  /*d150*/  LDL R132, [R1+0x4] ;  /* 0x0000040001847983 */ /* 0x000ea80000100800 */
[----:B------:R-:W3:Y:S04]  /*d160*/  LDL R133, [R1+0x30] ;  /* 0x0000300001857983 */ /* 0x000ee80000100800 */
[----:B------:R-:W4:Y:S04]  /*d170*/  LDL R23, [R1] ;  /* 0x0000000001177983 */ /* 0x000f280000100800 */
        /* <DEDUP_REMOVED lines=9> */
[----:B------:R-:W-:Y:S04]  /*d210*/  LDSM.16.M88.4 R16, [R236+0x10900] ;  /* 0x01090000ec10783b */ /* 0x000fe80000000200 */
[----:B------:R-:W-:Y:S04]  /*d220*/  LDSM.16.M88.4 R24, [R236+0x11100] ;  /* 0x01110000ec18783b */ /* 0x000fe80000000200 */
[----:B------:R-:W-:Y:S04]  /*d230*/  LDSM.16.M88.4 R168, [R243] ;  /* 0x00000000f3a8783b */ /* 0x000fe80000000200 */
[----:B--2---:R-:W-:Y:S01]  /*d240*/  LDSM.16.M88.4 R172, [R132] ;  /* 0x0000000084ac783b */ /* 0x004fe20000000200 */
[----:B-1----:R-:W-:Y:S01]  /*d250*/  SHF.R.S32.HI R0, RZ, 0x1f, R4 ;  /* 0x0000001fff007819 */ /* 0x002fe20000011404 */
[----:B------:R-:W-:Y:S01]  /*d260*/  IMAD.WIDE.U32 R2, R4, c[0x0][0x208], RZ ;  /* 0x0000820004027a25 */ /* 0x000fe200078e00ff */
[----:B---3--:R-:W-:Y:S03]  /*d270*/  ISETP.GE.AND P1, PT, R133, c[0x0][0x1d4], PT ;  /* 0x0000750085007a0c */ /* 0x008fe60003f26270 */
[----:B------:R-:W-:Y:S01]  /*d280*/  IMAD R0, R0, c[0x0][0x208], RZ ;  /* 0x0000820000007a24 */ /* 0x000fe200078e02ff */
[----:B----4-:R-:W-:Y:S03]  /*d290*/  LDSM.16.M88.4 R176, [R23] ;  /* 0x0000000017b0783b */ /* 0x010fe60000000200 */
[----:B------:R-:W-:Y:S01]  /*d2a0*/  IMAD R0, R4, c[0x0][0x20c], R0 ;  /* 0x0000830004007a24 */ /* 0x000fe200078e0200 */
[----:B------:R-:W-:Y:S03]  /*d2b0*/  SHF.R.S32.HI R4, RZ, 0x1f, R6 ;  /* 0x0000001fff047819 */ /* 0x000fe60000011406 */
[----:B------:R-:W-:Y:S02]  /*d2c0*/  IMAD.IADD R3, R3, 0x1, R0 ;  /* 0x0000000103037824 */ /* 0x000fe400078e0200 */
[----:B------:R-:W-:Y:S02]  /*d2d0*/  IMAD R4, R4, c[0x0][0x218], RZ ;  /* 0x0000860004047a24 */ /* 0x000fe400078e02ff */
[C---:B------:R-:W-:Y:S04]  /*d2e0*/  IMAD.WIDE.U32 R2, R6.reuse, c[0x0][0x218], R2 ;  /* 0x0000860006027a25 */ /* 0x040fe800078e0002 */
[----:B------:R-:W-:Y:S01]  /*d2f0*/  IMAD R4, R6, c[0x0][0x21c], R4 ;  /* 0x0000870006047a24 */ /* 0x000fe200078e0204 */
[----:B------:R-:W-:Y:S01]  /*d300*/  IADD3 R0, P0, R2, UR14, RZ ;  /* 0x0000000e02007c10 */ /* 0x000fe2000ff1e0ff */
[C---:B------:R-:W-:Y:S01]  /*d310*/  IMAD.SHL.U32 R21, R14.reuse, 0x2, RZ ;  /* 0x000000020e157824 */ /* 0x040fe200078e00ff */
[----:B------:R-:W-:Y:S02]  /*d320*/  SHF.L.U64.HI R14, R14, 0x1, R22 ;  /* 0x000000010e0e7819 */ /* 0x000fe40000010216 */
[----:B------:R-:W-:Y:S02]  /*d330*/  IADD3.X R3, R3, UR16, R4, P0, !PT ;  /* 0x0000001003037c10 */ /* 0x000fe400087fe404 */
[----:B------:R-:W-:Y:S01]  /*d340*/  STL [R1+0x18], R21 ;  /* 0x0000181501007387 */ /* 0x000fe20000100800 */
[C---:B------:R-:W-:Y:S03]  /*d350*/  LEA R6, P0, R0.reuse, c[0x0][0x1f8], 0x1 ;  /* 0x00007e0000067a11 */ /* 0x040fe600078008ff */
[----:B------:R-:W-:Y:S01]  /*d360*/  STL [R1+0x1c], R14 ;  /* 0x00001c0e01007387 */ /* 0x000fe20000100800 */
[----:B------:R-:W-:Y:S03]  /*d370*/  LEA.HI.X R3, R0, c[0x0][0x1fc], R3, 0x1, P0 ;  /* 0x00007f0000037a11 */ /* 0x000fe600000f0c03 */
[----:B------:R-:W1:Y:S04]  /*d380*/  SHFL.IDX PT, R0, R6, RZ, 0x181f ;  /* 0x00181fff06007589 */ /* 0x000e6800000e0000 */
[----:B------:R-:W2:Y:S01]  /*d390*/  SHFL.IDX PT, R2, R3, RZ, 0x181f ;  /* 0x00181fff03027589 */ /* 0x000ea200000e0000 */
[----:B-1----:R-:W-:Y:S05]  /*d3a0*/  IADD3 R4, P0, R0, R5, RZ ;  /* 0x0000000500047210 */ /* 0x002fea0007f1e0ff */
[----:B--2---:R-:W-:Y:S02]  /*d3b0*/  IMAD.X R5, R2, 0x1, R8, P0 ;  /* 0x0000000102057824 */ /* 0x004fe400000e0608 */
[----:B------:R-:W1:Y:S04]  /*d3c0*/  LDSM.16.M88.4 R8, [R236+0x10100] ;  /* 0x01010000ec08783b */ /* 0x000e680000000200 */
[----:B------:R-:W-:Y:S01]  /*d3d0*/  @!PT LDS RZ, [RZ] ;  /* 0x00000000fffff984 */ /* 0x000fe20000000800 */
[----:B------:R-:W-:Y:S01]  /*d3e0*/  @!PT LDS RZ, [RZ] ;  /* 0x00000000fffff984 */ /* 0x000fe20000000800 */
[----:B------:R-:W-:Y:S01]  /*d3f0*/  @!PT LDS RZ, [RZ] ;  /* 0x00000000fffff984 */ /* 0x000fe20000000800 */
[----:B------:R2:W-:Y:S02]  /*d400*/  LDGSTS.E.BYPASS.LTC128B.128 [R7+0x100], [R4.64], !P1 ;  /* 0x0010000004077fae */ /* 0x0005e4000c901d56 */
[----:B--2---:R-:W-:Y:S05]  /*d410*/  IADD3 R4, P0, R0, R21, RZ ;  /* 0x0000001500047210 */ /* 0x004fea0007f1e0ff */
[----:B------:R-:W-:Y:S02]  /*d420*/  IMAD.X R5, R2, 0x1, R14, P0 ;  /* 0x0000000102057824 */ /* 0x000fe400000e060e */
[C---:B------:R-:W-:Y:S01]  /*d430*/  IMAD.SHL.U32 R14, R13.reuse, 0x2, RZ ;  /* 0x000000020d0e7824 */ /* 0x040fe200078e00ff */
[----:B------:R-:W-:Y:S02]  /*d440*/  SHF.L.U64.HI R13, R13, 0x1, R20 ;  /* 0x000000010d0d7819 */ /* 0x000fe40000010214 */
[----:B------:R2:W-:Y:S04]  /*d450*/  LDGSTS.E.BYPASS.LTC128B.128 [R7+0x1900], [R4.64], !P6 ;  /* 0x0190000004077fae */ /* 0x0005e8000f101d56 */
[----:B------:R3:W-:Y:S04]  /*d460*/  STL [R1+0xc], R14 ;  /* 0x00000c0e01007387 */ /* 0x0007e80000100800 */
[----:B------:R4:W-:Y:S01]  /*d470*/  STL [R1+0x14], R13 ;  /* 0x0000140d01007387 */ /* 0x0009e20000100800 */
[----:B--2---:R-:W-:Y:S01]  /*d480*/  IADD3 R4, P0, R0, R14, RZ ;  /* 0x0000000e00047210 */ /* 0x004fe20007f1e0ff */
[C---:B---3--:R-:W-:Y:S01]  /*d490*/  IMAD.SHL.U32 R14, R12.reuse, 0x2, RZ ;  /* 0x000000020c0e7824 */ /* 0x048fe200078e00ff */
[----:B------:R-:W-:Y:S03]  /*d4a0*/  SHF.L.U64.HI R12, R12, 0x1, R15 ;  /* 0x000000010c0c7819 */ /* 0x000fe6000001020f */
[----:B------:R-:W-:Y:S02]  /*d4b0*/  IMAD.X R5, R2, 0x1, R13, P0 ;  /* 0x0000000102057824 */ /* 0x000fe400000e060d */
[----:B----4-:R-:W2:Y:S04]  /*d4c0*/  S2R R13, SR_TID.X ;  /* 0x00000000000d7919 */ /* 0x010ea80000002100 */
[----:B------:R3:W-:Y:S04]  /*d4d0*/  LDGSTS.E.BYPASS.LTC128B.128 [R7+0x3100], [R4.64], !P5 ;  /* 0x0310000004077fae */ /* 0x0007e8000e901d56 */
[----:B------:R4:W-:Y:S04]  /*d4e0*/  STL [R1+0x10], R14 ;  /* 0x0000100e01007387 */ /* 0x0009e80000100800 */
[----:B------:R4:W-:Y:S01]  /*d4f0*/  STL [R1+0x20], R12 ;  /* 0x0000200c01007387 */ /* 0x0009e20000100800 */
[----:B--2---:R-:W-:Y:S02]  /*d500*/  ISETP.GT.AND P1, PT, R13, 0x7f, PT ;  /* 0x0000007f0d00780c */ /* 0x004fe40003f24270 */
[----:B---3--:R-:W-:Y:S05]  /*d510*/  IADD3 R4, P0, R0, R14, RZ ;  /* 0x0000000e00047210 */ /* 0x008fea0007f1e0ff */
[----:B------:R-:W-:Y:S05]  /*d520*/  IMAD.X R5, R2, 0x1, R12, P0 ;  /* 0x0000000102057824 */ /* 0x000fea00000e060c */
[----:B------:R4:W-:Y:S01]  /*d530*/  LDGSTS.E.BYPASS.LTC128B.128 [R7+0x4900], [R4.64], !P4 ;  /* 0x0490000004077fae */ /* 0x0009e2000e101d56 */
[----:B------:R-:W-:-:S05]  /*d540*/  @P1 BRA `(.L_x_3687) ;  /* 0x000001d000001947 */ /* 0x000fca0003800000 */
[----:B-1----:R-:W-:-:S05]  /*d550*/  BRA.DIV ~URZ, `(.L_x_3688) ;  /* 0x000066427f007947 */ /* 0x002fca000b800000 */
[----:B----4-:R1:W2:Y:S04]  /*d560*/  SHFL.IDX PT, R4, R3, 0x1, 0x181f ;  /* 0x00381f0003047f89 */ /* 0x0102a800000e0000 */
[----:B------:R1:W3:Y:S02]  /*d570*/  SHFL.IDX PT, R0, R6, 0x1, 0x181f ;  /* 0x00381f0006007f89 */ /* 0x0002e400000e0000 */
.L_x_3705:
[----:B------:R-:W4:Y:S04]  /*d580*/  LDL R7, [R1+0x30] ;  /* 0x0000300001077983 */ /* 0x000f280000100800 */
[----:B-1-3--:R-:W3:Y:S04]  /*d590*/  LDL R6, [R1+0x40] ;  /* 0x0000400001067983 */ /* 0x00aee80000100800 */
[----:B--2---:R-:W2:Y:S04]  /*d5a0*/  LDL R3, [R1+0x3c] ;  /* 0x00003c0001037983 */ /* 0x004ea80000100800 */
[----:B------:R-:W2:Y:S04]  /*d5b0*/  LDL R2, [R1+0x18] ;  /* 0x0000180001027983 */ /* 0x000ea80000100800 */
[----:B------:R-:W2:Y:S04]  /*d5c0*/  LDL R20, [R1+0x1c] ;  /* 0x00001c0001147983 */ /* 0x000ea80000100800 */
[----:B------:R-:W2:Y:S04]  /*d5d0*/  LDL R5, [R1+0x8] ;  /* 0x0000080001057983 */ /* 0x000ea80000100800 */
[----:B------:R-:W2:Y:S04]  /*d5e0*/  LDL R15, [R1+0xc] ;  /* 0x00000c00010f7983 */ /* 0x000ea80000100800 */
[----:B------:R-:W2:Y:S04]  /*d5f0*/  LDL R14, [R1+0x14] ;  /* 0x00001400010e7983 */ /* 0x000ea80000100800 */
[----:B------:R-:W2:Y:S04]  /*d600*/  LDL R13, [R1+0x10] ;  /* 0x00001000010d7983 */ /* 0x000ea80000100800 */
[----:B------:R-:W2:Y:S01]  /*d610*/  LDL R12, [R1+0x20] ;  /* 0x00002000010c7983 */ /* 0x000ea20000100800 */
[----:B----4-:R-:W-:Y:S02]  /*d620*/  ISETP.GE.AND P1, PT, R7, c[0x0][0x1d4], PT ;  /* 0x0000750007007a0c */ /* 0x010fe40003f26270 */
[----:B---3--:R-:W-:Y:S05]  /*d630*/  IADD3 R6, P0, R0, R6, RZ ;  /* 0x0000000600067210 */ /* 0x008fea0007f1e0ff */
[----:B--2---:R-:W-:Y:S01]  /*d640*/  IMAD.X R7, R4, 0x1, R3, P0 ;  /* 0x0000000104077824 */ /* 0x004fe200000e0603 */
[----:B------:R-:W-:Y:S05]  /*d650*/  IADD3 R2, P0, R0, R2, RZ ;  /* 0x0000000200027210 */ /* 0x000fea0007f1e0ff */
[----:B------:R-:W-:Y:S01]  /*d660*/  IMAD.X R3, R4, 0x1, R20, P0 ;  /* 0x0000000104037824 */ /* 0x000fe200000e0614 */
[----:B------:R-:W-:Y:S01]  /*d670*/  @!PT LDS RZ, [RZ] ;  /* 0x00000000fffff984 */ /* 0x000fe20000000800 */
[----:B------:R-:W-:Y:S01]  /*d680*/  @!PT LDS RZ, [RZ] ;  /* 0x00000000fffff984 */ /* 0x000fe20000000800 */
[----:B------:R-:W-:Y:S01]  /*d690*/  @!PT LDS RZ, [RZ] ;  /* 0x00000000fffff984 */ /* 0x000fe20000000800 */
[----:B------:R1:W-:Y:S04]  /*d6a0*/  LDGSTS.E.BYPASS.LTC128B.128 [R5+0x1100], [R6.64], !P1 ;  /* 0x0110000006057fae */ /* 0x0003e8000c901d56 */
[----:B------:R2:W-:Y:S02]  /*d6b0*/  LDGSTS.E.BYPASS.LTC128B.128 [R5+0x2900], [R2.64], !P6 ;  /* 0x0290000002057fae */ /* 0x0005e4000f101d56 */
[----:B--2---:R-:W-:Y:S05]  /*d6c0*/  IADD3 R2, P0, R0, R15, RZ ;  /* 0x0000000f00027210 */ /* 0x004fea0007f1e0ff */
[----:B------:R-:W-:Y:S05]  /*d6d0*/  IMAD.X R3, R4, 0x1, R14, P0 ;  /* 0x0000000104037824 */ /* 0x000fea00000e060e */
[----:B------:R2:W-:Y:S02]  /*d6e0*/  LDGSTS.E.BYPASS.LTC128B.128 [R5+0x4100], [R2.64], !P5 ;  /* 0x0410000002057fae */ /* 0x0005e4000e901d56 */
[----:B--2---:R-:W-:Y:S05]  /*d6f0*/  IADD3 R2, P0, R0, R13, RZ ;  /* 0x0000000d00027210 */ /* 0x004fea0007f1e0ff */
[----:B------:R-:W-:Y:S05]  /*d700*/  IMAD.X R3, R4, 0x1, R12, P0 ;  /* 0x0000000104037824 */ /* 0x000fea00000e060c */
[----:B------:R1:W-:Y:S03]  /*d710*/  LDGSTS.E.BYPASS.LTC128B.128 [R5+0x5900], [R2.64], !P4 ;  /* 0x0590000002057fae */ /* 0x0003e6000e101d56 */
.L_x_3687:
[----:B-1----:R-:W-:Y:S05]  /*d720*/  BSYNC B0 ;  /* 0x0000000000007941 */ /* 0x002fea0003800000 */
.L_x_3686:
[----:B------:R-:W0:Y:S01]  /*d730*/  LDGDEPBAR ;  /* 0x00000000000079af */ /* 0x000e220000000000 */
[----:B------:R-:W-:Y:S01]  /*d740*/  WARPSYNC 0xffffffff ;  /* 0xffffffff00007948 */ /* 0x000fe20003800000 */
[C---:B----45:R-:W-:Y:S01]  /*d750*/  HMMA.16816.F32.BF16 R4, R160.reuse, R8, RZ ;  /* 0x00000008a004723c */ /* 0x070fe200000418ff */
        /* <DEDUP_REMOVED lines=146> */
[----:B------:R-:W3:Y:S02]  /*e080*/  LDL.LU R173, [R1+0x18] ;  /* 0x0000180001ad7983 */ /* 0x000ee40000300800 */
[----:B------:R-:W-:Y:S02]  /*e090*/  ISETP.NE.AND P1, PT, R2, 0x1, PT ;  /* 0x000000010200780c */ /* 0x000fe40003f25270 */
[----:B------:R-:W4:Y:S01]  /*e0a0*/  LDL.LU R170, [R1+0x1c] ;  /* 0x00001c0001aa7983 */ /* 0x000f220000300800 */
[----:B------:R-:W-:Y:S03]  /*e0b0*/  IMAD.U32 R2, RZ, RZ, UR4 ;  /* 0x00000004ff027e24 */ /* 0x000fe6000f8e00ff */
[----:B------:R-:W5:Y:S04]  /*e0c0*/  LDL.LU R171, [R1+0xc] ;  /* 0x00000c0001ab7983 */ /* 0x000f680000300800 */
[----:B------:R-:W3:Y:S04]  /*e0d0*/  LDL.LU R174, [R1+0x14] ;  /* 0x0000140001ae7983 */ /* 0x000ee80000300800 */
[----:B------:R-:W3:Y:S04]  /*e0e0*/  LDL R175, [R1+0x30] ;  /* 0x0000300001af7983 */ /* 0x000ee80000100800 */
[----:B------:R-:W4:Y:S04]  /*e0f0*/  LDL R169, [R1+0x40] ;  /* 0x0000400001a97983 */ /* 0x000f280000100800 */
[----:B------:R-:W4:Y:S04]  /*e100*/  LDL R178, [R1+0x3c] ;  /* 0x00003c0001b27983 */ /* 0x000f280000100800 */
[----:B------:R-:W4:Y:S04]  /*e110*/  LDL.LU R179, [R1+0x10] ;  /* 0x0000100001b37983 */ /* 0x000f280000300800 */
[----:B------:R-:W4:Y:S04]  /*e120*/  LDL.LU R176, [R1+0x20] ;  /* 0x0000200001b07983 */ /* 0x000f280000300800 */
[----:B------:R-:W4:Y:S01]  /*e130*/  LDL R177, [R1+0x8] ;  /* 0x0000080001b17983 */ /* 0x000f220000100800 */
[----:B--2---:R-:W-:Y:S05]  /*e140*/  IADD3 R2, R2, -0x30, R0 ;  /* 0xffffffd002027810 */ /* 0x004fea0007ffe000 */
[----:B------:R-:W-:Y:S04]  /*e150*/  @P1 IMAD.HI.U32 R3, R2, c[0x0][0x2bc], RZ ;  /* 0x0000af0002031a27 */ /* 0x000fe800078e00ff */
[----:B------:R-:W-:Y:S01]  /*e160*/  IMAD.MOV.U32 R0, RZ, RZ, R2 ;  /* 0x000000ffff007224 */ /* 0x000fe200078e0002 */
[----:B------:R-:W-:Y:S04]  /*e170*/  @P1 SHF.R.U32.HI R0, RZ, c[0x0][0x2c0], R3 ;  /* 0x0000b000ff001a19 */ /* 0x000fe80000011603 */
[C---:B------:R-:W-:Y:S04]  /*e180*/  @!P3 IADD3 R3, P0, R0.reuse, UR20, RZ ;  /* 0x000000140003bc10 */ /* 0x040fe8000ff1e0ff */
[----:B------:R-:W-:Y:S01]  /*e190*/  @!P3 LEA.HI.X.SX32 R133, R0, UR7, 0x1, P0 ;  /* 0x000000070085bc11 */ /* 0x000fe200080f0eff */
[----:B------:R-:W-:Y:S01]  /*e1a0*/  IMAD.MOV R0, RZ, RZ, -R0 ;  /* 0x000000ffff007224 */ /* 0x000fe200078e0a00 */
[----:B------:R-:W-:Y:S02]  /*e1b0*/  @!P3 LEA R132, P0, R3, c[0x0][0x2a0], 0x2 ;  /* 0x0000a8000384ba11 */ /* 0x000fe400078010ff */
[----:B---3--:R-:W-:Y:S01]  /*e1c0*/  ISETP.GE.AND P2, PT, R175, c[0x0][0x1d4], PT ;  /* 0x00007500af007a0c */ /* 0x008fe20003f46270 */
        /* <DEDUP_REMOVED lines=9> */
[----:B--2---:R-:W1:Y:S02]  /*e260*/  S2R R133, SR_TID.X ;  /* 0x0000000000857919 */ /* 0x004e640000002100 */
[----:B-1----:R-:W-:Y:S04]  /*e270*/  SHF.R.S32.HI R172, RZ, 0x1f, R133 ;  /* 0x0000001fffac7819 */ /* 0x002fe80000011485 */
[----:B------:R-:W-:Y:S04]  /*e280*/  LEA.HI R172, R172, R133, RZ, 0x3 ;  /* 0x00000085acac7211 */ /* 0x000fe800078f18ff */
[----:B------:R-:W-:Y:S04]  /*e290*/  SHF.R.S32.HI R172, RZ, 0x3, R172 ;  /* 0x00000003ffac7819 */ /* 0x000fe800000114ac */
[----:B------:R-:W-:Y:S04]  /*e2a0*/  IADD3 R172, -R172, 0x30, RZ ;  /* 0x00000030acac7810 */ /* 0x000fe80007ffe1ff */
[----:B------:R-:W-:Y:S01]  /*e2b0*/  ISETP.GE.AND P1, PT, R172, 0x1, PT ;  /* 0x00000001ac00780c */ /* 0x000fe20003f26270 */
[----:B---3--:R1:W-:Y:S01]  /*e2c0*/  STL [R1+0x24], R168 ;  /* 0x000024a801007387 */ /* 0x0083e20000100800 */
[----:B------:R-:W-:Y:S01]  /*e2d0*/  SHF.R.S32.HI R132, RZ, 0x1f, R168 ;  /* 0x0000001fff847819 */ /* 0x000fe200000114a8 */
[----:B------:R-:W-:Y:S04]  /*e2e0*/  IMAD.WIDE.U32 R2, R168, c[0x0][0x1f0], R2 ;  /* 0x00007c00a8027a25 */ /* 0x000fe800078e0002 */
[----:B------:R-:W-:Y:S01]  /*e2f0*/  IMAD R132, R132, c[0x0][0x1f0], RZ ;  /* 0x00007c0084847a24 */ /* 0x000fe200078e02ff */
[----:B------:R-:W-:Y:S03]  /*e300*/  IADD3 R0, P0, R2, UR18, RZ ;  /* 0x0000001202007c10 */ /* 0x000fe6000ff1e0ff */
[----:B------:R-:W-:Y:S05]  /*e310*/  IMAD R132, R168, c[0x0][0x1f4], R132 ;  /* 0x00007d00a8847a24 */ /* 0x000fea00078e0284 */
[----:B------:R-:W-:Y:S02]  /*e320*/  IADD3.X R3, R3, UR6, R132, P0, !PT ;  /* 0x0000000603037c10 */ /* 0x000fe400087fe484 */
[C---:B-1----:R-:W-:Y:S04]  /*e330*/  LEA R168, P0, R0.reuse, c[0x0][0x1c8], 0x1 ;  /* 0x0000720000a87a11 */ /* 0x042fe800078008ff */
[----:B------:R-:W-:Y:S02]  /*e340*/  LEA.HI.X R3, R0, c[0x0][0x1cc], R3, 0x1, P0 ;  /* 0x0000730000037a11 */ /* 0x000fe400000f0c03 */
[----:B------:R-:W4:Y:S04]  /*e350*/  SHFL.IDX PT, R0, R168, RZ, 0x181f ;  /* 0x00181fffa8007589 */ /* 0x000f2800000e0000 */
[----:B------:R-:W1:Y:S01]  /*e360*/  SHFL.IDX PT, R2, R3, RZ, 0x181f ;  /* 0x00181fff03027589 */ /* 0x000e6200000e0000 */
[----:B----4-:R-:W-:Y:S05]  /*e370*/  @P1 IADD3 R132, P0, R0, R169, RZ ;  /* 0x000000a900841210 */ /* 0x010fea0007f1e0ff */
[----:B-1----:R-:W-:Y:S05]  /*e380*/  @P1 IMAD.X R133, R2, 0x1, R178, P0 ;  /* 0x0000000102851824 */ /* 0x002fea00000e06b2 */
[----:B------:R-:W-:Y:S01]  /*e390*/  @!PT LDS RZ, [RZ] ;  /* 0x00000000fffff984 */ /* 0x000fe20000000800 */
[----:B------:R1:W-:Y:S02]  /*e3a0*/  @P1 LDGSTS.E.BYPASS.LTC128B.128 [R177+0x10100], [R132.64], !P2 ;  /* 0x1010000084b11fae */ /* 0x0003e4000d101d56 */
[----:B-1----:R-:W-:Y:S05]  /*e3b0*/  @P1 IADD3 R132, P0, R0, R173, RZ ;  /* 0x000000ad00841210 */ /* 0x002fea0007f1e0ff */
[----:B------:R-:W-:Y:S05]  /*e3c0*/  @P1 IMAD.X R133, R2, 0x1, R170, P0 ;  /* 0x0000000102851824 */ /* 0x000fea00000e06aa */
[----:B------:R5:W-:Y:S02]  /*e3d0*/  @P1 LDGSTS.E.BYPASS.LTC128B.128 [R177+0x11900], [R132.64], !P6 ;  /* 0x1190000084b11fae */ /* 0x000be4000f101d56 */
[----:B-----5:R-:W-:Y:S05]  /*e3e0*/  @P1 IADD3 R132, P0, R0, R171, RZ ;  /* 0x000000ab00841210 */ /* 0x020fea0007f1e0ff */
[----:B------:R-:W-:Y:S05]  /*e3f0*/  @P1 IMAD.X R133, R2, 0x1, R174, P0 ;  /* 0x0000000102851824 */ /* 0x000fea00000e06ae */
[----:B------:R1:W-:Y:S02]  /*e400*/  @P1 LDGSTS.E.BYPASS.LTC128B.128 [R177+0x13100], [R132.64], !P5 ;  /* 0x1310000084b11fae */ /* 0x0003e4000e901d56 */
[----:B-1----:R-:W-:Y:S02]  /*e410*/  @P1 IADD3 R132, P0, R0, R179, RZ ;  /* 0x000000b300841210 */ /* 0x002fe40007f1e0ff */
[----:B------:R-:W1:Y:S03]  /*e420*/  SHFL.IDX PT, R0, R168, 0x1, 0x181f ;  /* 0x00381f00a8007f89 */ /* 0x000e6600000e0000 */
[----:B------:R-:W-:Y:S01]  /*e430*/  @P1 IMAD.X R133, R2, 0x1, R176, P0 ;  /* 0x0000000102851824 */ /* 0x000fe200000e06b0 */
[----:B------:R-:W-:Y:S01]  /*e440*/  ISETP.GE.AND P0, PT, R172, 0x21, PT ;  /* 0x00000021ac00780c */ /* 0x000fe20003f06270 */
[----:B------:R-:W2:Y:S04]  /*e450*/  SHFL.IDX PT, R2, R3, 0x1, 0x181f ;  /* 0x00381f0003027f89 */ /* 0x000ea800000e0000 */
[----:B------:R3:W-:Y:S08]  /*e460*/  @P1 LDGSTS.E.BYPASS.LTC128B.128 [R177+0x14900], [R132.64], !P4 ;  /* 0x1490000084b11fae */ /* 0x0007f0000e101d56 */
[C---:B-1----:R-:W-:Y:S02]  /*e470*/  @P0 IADD3 R172, P2, R0.reuse, R173, RZ ;  /* 0x000000ad00ac0210 */ /* 0x042fe40007f5e0ff */
[----:B------:R-:W-:Y:S03]  /*e480*/  @P0 IADD3 R168, P1, R0, R169, RZ ;  /* 0x000000a900a80210 */ /* 0x000fe60007f3e0ff */
[----:B--2---:R-:W-:Y:S01]  /*e490*/  @P0 IMAD.X R173, R2, 0x1, R170, P2 ;  /* 0x0000000102ad0824 */ /* 0x004fe200010e06aa */
[----:B------:R-:W-:Y:S01]  /*e4a0*/  @P0 IADD3 R170, P2, R0, R171, RZ ;  /* 0x000000ab00aa0210 */ /* 0x000fe20007f5e0ff */
[C---:B------:R-:W-:Y:S04]  /*e4b0*/  @P0 IMAD.X R169, R2.reuse, 0x1, R178, P1 ;  /* 0x0000000102a90824 */ /* 0x040fe800008e06b2 */
[----:B------:R-:W-:Y:S01]  /*e4c0*/  @P0 IMAD.X R171, R2, 0x1, R174, P2 ;  /* 0x0000000102ab0824 */ /* 0x000fe200010e06ae */
[----:B------:R-:W-:Y:S02]  /*e4d0*/  ISETP.GE.AND P2, PT, R175, c[0x0][0x1d4], PT ;  /* 0x00007500af007a0c */ /* 0x000fe40003f46270 */
[----:B---3--:R-:W-:Y:S05]  /*e4e0*/  @P0 IADD3 R132, P1, R0, R179, RZ ;  /* 0x000000b300840210 */ /* 0x008fea0007f3e0ff */
[----:B------:R-:W-:Y:S06]  /*e4f0*/  @P0 IMAD.X R133, R2, 0x1, R176, P1 ;  /* 0x0000000102850824 */ /* 0x000fec00008e06b0 */
[----:B------:R1:W-:Y:S04]  /*e500*/  @P0 LDGSTS.E.BYPASS.LTC128B.128 [R177+0x11100], [R168.64], !P2 ;  /* 0x11100000a8b10fae */ /* 0x0003e8000d101d56 */
[----:B------:R1:W-:Y:S04]  /*e510*/  @P0 LDGSTS.E.BYPASS.LTC128B.128 [R177+0x12900], [R172.64], !P6 ;  /* 0x12900000acb10fae */ /* 0x0003e8000f101d56 */
[----:B------:R1:W-:Y:S04]  /*e520*/  @P0 LDGSTS.E.BYPASS.LTC128B.128 [R177+0x14100], [R170.64], !P5 ;  /* 0x14100000aab10fae */ /* 0x0003e8000e901d56 */
[----:B------:R1:W-:Y:S02]  /*e530*/  @P0 LDGSTS.E.BYPASS.LTC128B.128 [R177+0x15900], [R132.64], !P4 ;  /* 0x1590000084b10fae */ /* 0x0003e4000e101d56 */
.L_x_3689:
[----:B------:R-:W2:Y:S01]  /*e540*/  LDL R2, [R1+0x5c] ;  /* 0x00005c0001027983 */ /* 0x000ea20000100800 */
[----:B------:R-:W-:Y:S02]  /*e550*/  UISETP.NE.AND UP1, UPT, UR13, URZ, UPT ;  /* 0x0000003f0d00728c */ /* 0x000fe4000bf25270 */
[----:B------:R-:W-:Y:S01]  /*e560*/  UIMAD UR4, UR24, -0x30, URZ ;  /* 0xffffffd0180478a4 */ /* 0x000fe2000f8e023f */
[----:B-1----:R-:W3:Y:S01]  /*e570*/  LDL R168, [R1+0x58] ;  /* 0x0000580001a87983 */ /* 0x002ee20000100800 */
[----:B------:R-:W-:Y:S02]  /*e580*/  UISETP.NE.AND UP0, UPT, UR12, URZ, UPT ;  /* 0x0000003f0c00728c */ /* 0x000fe4000bf05270 */
[----:B------:R-:W-:Y:S01]  /*e590*/  PLOP3.LUT P0, PT, PT, PT, UP1, 0x80, 0x0 ;  /* 0x000000000000781c */ /* 0x000fe20003f0f018 */
[----:B------:R-:W0:Y:S01]  /*e5a0*/  LDGDEPBAR ;  /* 0x00000000000079af */ /* 0x000e220000000000 */
[----:B---3--:R-:W-:Y:S11]  /*e5b0*/  IADD3 R170, -R168, UR4, RZ ;  /* 0x00000004a8aa7c10 */ /* 0x008ff6000fffe1ff */
[----:B--2---:R-:W-:Y:S01]  /*e5c0*/  @P0 IMAD.HI.U32 R0, R2, c[0x0][0x2c8], RZ ;  /* 0x0000b20002000a27 */ /* 0x004fe200078e00ff */
[----:B------:R-:W-:Y:S03]  /*e5d0*/  PLOP3.LUT P0, PT, PT, PT, UP1, 0x80, 0x0 ;  /* 0x000000000000781c */ /* 0x000fe60003f0f018 */
[----:B------:R-:W-:Y:S02]  /*e5e0*/  IMAD.MOV.U32 R132, RZ, RZ, R2 ;  /* 0x000000ffff847224 */ /* 0x000fe400078e0002 */
[----:B------:R-:W-:Y:S08]  /*e5f0*/  IMAD.U32 R2, RZ, RZ, UR9 ;  /* 0x00000009ff027e24 */ /* 0x000ff0000f8e00ff */
[----:B------:R-:W-:Y:S01]  /*e600*/  @P0 SHF.R.U32.HI R132, RZ, c[0x0][0x2cc], R0 ;  /* 0x0000b300ff840a19 */ /* 0x000fe20000011600 */
[----:B------:R-:W-:Y:S01]  /*e610*/  IMAD.U32 R0, RZ, RZ, UR4 ;  /* 0x00000004ff007e24 */ /* 0x000fe2000f8e00ff */
[----:B------:R-:W-:Y:S03]  /*e620*/  PLOP3.LUT P0, PT, PT, PT, UP0, 0x40, 0x0 ;  /* 0x000000000000781c */ /* 0x000fe60003f0e808 */
[----:B------:R-:W1:Y:S01]  /*e630*/  SHFL.IDX PT, R3, R132, RZ, 0x1c1f ;  /* 0x001c1fff84037589 */ /* 0x000e6200000e0000 */
[----:B------:R-:W-:Y:S04]  /*e640*/  IADD3 R0, -R168, 0x1, R0 ;  /* 0x00000001a8007810 */ /* 0x000fe80007ffe100 */
[----:B------:R-:W-:Y:S04]  /*e650*/  IADD3 R0, R0, -c[0x0][0x168], R2 ;  /* 0x80005a0000007a10 */ /* 0x000fe80007ffe002 */
        /* <DEDUP_REMOVED lines=20> */
.L_x_3692:
[----:B------:R-:W-:Y:S04]  /*e7a0*/  MOV R168, c[0x0][0x32c] ;  /* 0x0000cb0000a87a02 */ /* 0x000fe80000000f00 */
[----:B------:R-:W-:Y:S11]  /*e7b0*/  ISETP.NE.AND P0, PT, R168, 0x1, PT ;  /* 0x00000001a800780c */ /* 0x000ff60003f05270 */
[----:B------:R-:W-:Y:S02]  /*e7c0*/  @!UPT UIADD3 URZ, URZ, URZ, URZ ;  /* 0x0000003f3f3ff290 */ /* 0x000fe4000fffe03f */
[----:B------:R-:W-:Y:S05]  /*e7d0*/  @P0 IMAD.HI.U32 R168, R3, c[0x0][0x330], RZ ;  /* 0x0000cc0003a80a27 */ /* 0x000fea00078e00ff */
[----:B------:R-:W-:Y:S02]  /*e7e0*/  @P0 SHF.R.U32.HI R3, RZ, c[0x0][0x334], R168 ;  /* 0x0000cd00ff030a19 */ /* 0x000fe400000116a8 */
.L_x_3693:
[----:B------:R-:W-:Y:S05]  /*e7f0*/  BSYNC B0 ;  /* 0x0000000000007941 */ /* 0x000fea0003800000 */
.L_x_3691:
[----:B------:R-:W-:Y:S05]  /*e800*/  IMAD R3, R3, c[0x0][0x32c], R170 ;  /* 0x0000cb0003037a24 */ /* 0x000fea00078e02aa */
[----:B------:R-:W-:Y:S02]  /*e810*/  IMNMX R0, R0, R3, !PT ;  /* 0x0000000300007217 */ /* 0x000fe40007800200 */
[----:B------:R-:W-:Y:S04]  /*e820*/  IADD3 R3, R3, c[0x0][0x32c], RZ ;  /* 0x0000cb0003037a10 */ /* 0x000fe80007ffe0ff */
[----:B------:R-:W-:Y:S02]  /*e830*/  IMNMX R2, R2, R3, PT ;  /* 0x0000000302027217 */ /* 0x000fe40003800200 */
.L_x_3690:
        /* <DEDUP_REMOVED lines=88> */
.L_x_3696:
[----:B------:R-:W-:Y:S04]  /*edc0*/  MOV R4, 0x1 ;  /* 0x0000000100047802 */ /* 0x000fe80000000f00 */
[----:B------:R-:W-:Y:S11]  /*edd0*/  ISETP.NE.AND P0, PT, R4, c[0x0][0x32c], PT ;  /* 0x0000cb0004007a0c */ /* 0x000ff60003f05270 */
[----:B------:R-:W-:Y:S02]  /*ede0*/  @!UPT UIADD3 URZ, URZ, URZ, URZ ;  /* 0x0000003f3f3ff290 */ /* 0x000fe4000fffe03f */
[----:B------:R-:W-:Y:S05]  /*edf0*/  @P0 IMAD.HI.U32 R4, R0, c[0x0][0x330], RZ ;  /* 0x0000cc0000040a27 */ /* 0x000fea00078e00ff */
[----:B------:R-:W-:Y:S02]  /*ee00*/  @P0 SHF.R.U32.HI R0, RZ, c[0x0][0x334], R4 ;  /* 0x0000cd00ff000a19 */ /* 0x000fe40000011604 */
.L_x_3697:
[----:B------:R-:W-:Y:S05]  /*ee10*/  BSYNC B0 ;  /* 0x0000000000007941 */ /* 0x000fea0003800000 */
.L_x_3695:
[----:B------:R-:W-:Y:S05]  /*ee20*/  IMAD R0, R0, c[0x0][0x32c], R170 ;  /* 0x0000cb0000007a24 */ /* 0x000fea00078e02aa */
[----:B------:R-:W-:Y:S02]  /*ee30*/  IMNMX R2, R2, R0, !PT ;  /* 0x0000000002027217 */ /* 0x000fe40007800200 */
[----:B------:R-:W-:Y:S04]  /*ee40*/  IADD3 R0, R0, c[0x0][0x32c], RZ ;  /* 0x0000cb0000007a10 */ /* 0x000fe80007ffe0ff */
[----:B------:R-:W-:Y:S02]  /*ee50*/  IMNMX R3, R3, R0, PT ;  /* 0x0000000003037217 */ /* 0x000fe40003800200 */
.L_x_3694:
        /* <DEDUP_REMOVED lines=492> */
.L_x_3685:
[----:B------:R-:W2:Y:S04]  /*10d20*/  LDL.LU R2, [R1+0x44] ;  /* 0x0000440001027983 */ /* 0x000ea80000300800 */
        /* <DEDUP_REMOVED lines=156> */
.L_x_3643:
[----:B------:R-:W-:Y:S05]  /*116f0*/  @P2 BRA `(.L_x_3699) ;  /* 0x00001f8000002947 */ /* 0x000fea0003800000 */
[----:B------:R-:W3:Y:S01]  /*11700*/  S2R R7, SR_TID.X ;  /* 0x0000000000077919 */ /* 0x000ee20000002100 */
[----:B------:R-:W-:Y:S01]  /*11710*/  IMAD R0, RZ, RZ, -UR11 ;  /* 0x8000000bff007e24 */ /* 0x000fe2000f8e02ff */
[----:B------:R-:W-:Y:S01]  /*11720*/  ULDC.64 UR4, c[0x0][0x4d0] ;  /* 0x0001340000047ab9 */ /* 0x000fe20000000a00 */
[----:B------:R-:W-:Y:S01]  /*11730*/  MOV R18, c[0x0][0x4e8] ;  /* 0x00013a0000127a02 */ /* 0x000fe20000000f00 */
[----:B------:R-:W4:Y:S01]  /*11740*/  S2R R9, SR_CTAID.Y ;  /* 0x0000000000097919 */ /* 0x000f220000002600 */
[----:B------:R-:W-:Y:S01]  /*11750*/  UIMAD.WIDE.U32 UR8, UR11, UR4, URZ ;  /* 0x000000040b0872a5 */ /* 0x000fe2000f8e003f */
[----:B------:R-:W-:Y:S01]  /*11760*/  BSSY B0, `(.L_x_3700) ;  /* 0x000012e000007945 */ /* 0x000fe20003800000 */
[----:B------:R-:W-:Y:S01]  /*11770*/  USHF.R.S32.HI UR6, URZ, 0x1f, UR11 ;  /* 0x0000001f3f067899 */ /* 0x000fe2000801140b */
[----:B------:R-:W1:Y:S01]  /*11780*/  S2R R10, SR_CTAID.Z ;  /* 0x00000000000a7919 */ /* 0x000e620000002700 */
[----:B------:R-:W-:-:S02]  /*11790*/  ISETP.NE.AND P1, PT, R18, 0x1, PT ;  /* 0x000000011200780c */ /* 0x000fc40003f25270 */
[----:B-1----:R-:W-:Y:S01]  /*117a0*/  IMAD.U32 R2, RZ, RZ, UR8 ;  /* 0x00000008ff027e24 */ /* 0x002fe2000f8e00ff */
[----:B------:R-:W-:Y:S01]  /*117b0*/  MOV R3, UR9 ;  /* 0x0000000900037c02 */ /* 0x000fe20008000f00 */
[----:B------:R-:W-:Y:S01]  /*117c0*/  UIMAD UR7, UR6, UR4, URZ ;  /* 0x00000004060772a4 */ /* 0x000fe2000f8e023f */
[----:B------:R-:W1:Y:S03]  /*117d0*/  S2R R17, SR_CTAID.X ;  /* 0x0000000000117919 */ /* 0x000e660000002500 */
[----:B------:R-:W-:-:S03]  /*117e0*/  UIMAD UR7, UR11, UR5, UR7 ;  /* 0x000000050b0772a4 */ /* 0x000fc6000f8e0207 */
[----:B------:R-:W-:Y:S02]  /*117f0*/  ULDC.64 UR4, c[0x0][0x438] ;  /* 0x00010e0000047ab9 */ /* 0x000fe40000000a00 */
[----:B------:R-:W-:Y:S01]  /*11800*/  UIMAD.WIDE.U32 UR12, UR11, UR4, URZ ;  /* 0x000000040b0c72a5 */ /* 0x000fe2000f8e003f */
[----:B---3--:R-:W-:Y:S01]  /*11810*/  SHF.R.S32.HI R5, RZ, 0x1f, R7 ;  /* 0x0000001fff057819 */ /* 0x008fe20000011407 */
[----:B------:R-:W-:Y:S02]  /*11820*/  UIMAD UR4, UR6, UR4, URZ ;  /* 0x00000004060472a4 */ /* 0x000fe4000f8e023f */
[----:B------:R-:W-:Y:S01]  /*11830*/  UIADD3 UR7, UR9, UR7, URZ ;  /* 0x0000000709077290 */ /* 0x000fe2000fffe03f */
[----:B----4-:R-:W-:Y:S01]  /*11840*/  IMAD R9, R0, c[0x0][0x550], R9 ;  /* 0x0001540000097a24 */ /* 0x010fe200078e0209 */
        /* <DEDUP_REMOVED lines=15> */
[----:B------:R-:W-:Y:S01]  /*11940*/  IMAD.WIDE.U32 R4, R10, c[0x0][0x4d8], R4 ;  /* 0x000136000a047a25 */ /* 0x000fe200078e0004 */
        /* <DEDUP_REMOVED lines=15> */
[C---:B------:R-:W-:Y:S02]  /*11a40*/  IMAD R7, R10.reuse, c[0x0][0x444], R7 ;  /* 0x000111000a077a24 */ /* 0x040fe400078e0207 */
[----:B-1----:R-:W-:Y:S01]  /*11a50*/  IMAD R6, R17, 0x80, R0 ;  /* 0x0000008011067824 */ /* 0x002fe200078e0200 */
[----:B------:R-:W-:Y:S01]  /*11a60*/  SHF.R.S32.HI R0, RZ, 0x1f, R9 ;  /* 0x0000001fff007819 */ /* 0x000fe20000011409 */
[----:B------:R-:W-:-:S04]  /*11a70*/  IMAD.WIDE.U32 R2, R10, c[0x0][0x440], R2 ;  /* 0x000110000a027a25 */ /* 0x000fc800078e0002 */
[----:B------:R-:W-:Y:S01]  /*11a80*/  @P1 IMAD.HI.U32 R10, R6, c[0x0][0x4ec], RZ ;  /* 0x00013b00060a1a27 */ /* 0x000fe200078e00ff */
[----:B------:R-:W-:-:S03]  /*11a90*/  IADD3 R3, R3, R7, RZ ;  /* 0x0000000703037210 */ /* 0x000fc60007ffe0ff */
[----:B------:R-:W-:Y:S02]  /*11aa0*/  IMAD.IADD R5, R5, 0x1, R8 ;  /* 0x0000000105057824 */ /* 0x000fe400078e0208 */
[----:B------:R-:W-:Y:S01]  /*11ab0*/  IMAD.MOV.U32 R8, RZ, RZ, R6 ;  /* 0x000000ffff087224 */ /* 0x000fe200078e0006 */
[----:B------:R-:W-:Y:S01]  /*11ac0*/  @P1 SHF.R.U32.HI R8, RZ, c[0x0][0x4f0], R10 ;  /* 0x00013c00ff081a19 */ /* 0x000fe2000001160a */
[C---:B------:R-:W-:Y:S02]  /*11ad0*/  IMAD R7, R0.reuse, c[0x0][0x4e0], RZ ;  /* 0x0001380000077a24 */ /* 0x040fe400078e02ff */
[----:B------:R-:W-:Y:S02]  /*11ae0*/  IMAD R0, R0, c[0x0][0x448], RZ ;  /* 0x0001120000007a24 */ /* 0x000fe400078e02ff */
[----:B------:R-:W-:Y:S02]  /*11af0*/  IMAD R11, R9, c[0x0][0x4e4], R7 ;  /* 0x00013900090b7a24 */ /* 0x000fe400078e0207 */
[----:B------:R-:W-:-:S02]  /*11b00*/  IMAD.MOV R7, RZ, RZ, -R8 ;  /* 0x000000ffff077224 */ /* 0x000fc400078e0a08 */
[C---:B------:R-:W-:Y:S01]  /*11b10*/  IMAD R10, R9.reuse, c[0x0][0x44c], R0 ;  /* 0x00011300090a7a24 */ /* 0x040fe200078e0200 */
[----:B------:R-:W-:Y:S01]  /*11b20*/  MOV R0, R6 ;  /* 0x0000000600007202 */ /* 0x000fe20000000f00 */
[----:B------:R-:W-:-:S04]  /*11b30*/  IMAD.WIDE.U32 R2, R9, c[0x0][0x448], R2 ;  /* 0x0001120009027a25 */ /* 0x000fc800078e0002 */
[----:B------:R-:W-:-:S04]  /*11b40*/  IMAD.WIDE.U32 R4, R9, c[0x0][0x4e0], R4 ;  /* 0x0001380009047a25 */ /* 0x000fc800078e0004 */
[----:B------:R-:W-:Y:S01]  /*11b50*/  @P1 IMAD.HI.U32 R9, R6, c[0x0][0x4ec], RZ ;  /* 0x00013b0006091a27 */ /* 0x000fe200078e00ff */
[----:B------:R-:W-:Y:S01]  /*11b60*/  BAR.SYNC.DEFER_BLOCKING 0x1, 0x100 ;  /* 0x0044000000007b1d */ /* 0x000fe20000010000 */
[----:B------:R-:W-:Y:S02]  /*11b70*/  IADD3 R4, P0, R8, R4, RZ ;  /* 0x0000000408047210 */ /* 0x000fe40007f1e0ff */
[----:B------:R-:W-:Y:S01]  /*11b80*/  IMAD R7, R7, c[0x0][0x4e8], R6 ;  /* 0x00013a0007077a24 */ /* 0x000fe200078e0206 */
[----:B------:R-:W-:Y:S01]  /*11b90*/  @P1 SHF.R.U32.HI R0, RZ, c[0x0][0x4f0], R9 ;  /* 0x00013c00ff001a19 */ /* 0x000fe20000011609 */
[----:B------:R-:W-:Y:S01]  /*11ba0*/  IMAD.IADD R3, R3, 0x1, R10 ;  /* 0x0000000103037824 */ /* 0x000fe200078e020a */
[----:B------:R-:W-:Y:S02]  /*11bb0*/  SHF.R.S32.HI R10, RZ, 0x1f, R8 ;  /* 0x0000001fff0a7819 */ /* 0x000fe40000011408 */
[----:B------:R-:W-:Y:S01]  /*11bc0*/  SHF.R.S32.HI R9, RZ, 0x1f, R7 ;  /* 0x0000001fff097819 */ /* 0x000fe20000011407 */
[----:B------:R-:W-:Y:S01]  /*11bd0*/  IMAD.WIDE.U32 R2, R0, c[0x0][0x430], R2 ;  /* 0x00010c0000027a25 */ /* 0x000fe200078e0002 */
[----:B------:R-:W-:-:S02]  /*11be0*/  IADD3.X R5, R10, R5, R11, P0, !PT ;  /* 0x000000050a057210 */ /* 0x000fc400007fe40b */
[----:B------:R-:W-:Y:S01]  /*11bf0*/  IADD3 R8, -R0, RZ, RZ ;  /* 0x000000ff00087210 */ /* 0x000fe20007ffe1ff */
[----:B------:R-:W-:Y:S01]  /*11c00*/  IMAD R9, R9, c[0x0][0x4c8], RZ ;  /* 0x0001320009097a24 */ /* 0x000fe200078e02ff */
[----:B------:R-:W-:Y:S01]  /*11c10*/  SHF.R.S32.HI R10, RZ, 0x1f, R0 ;  /* 0x0000001fff0a7819 */ /* 0x000fe20000011400 */
[----:B------:R-:W-:-:S04]  /*11c20*/  IMAD.WIDE.U32 R4, R7, c[0x0][0x4c8], R4 ;  /* 0x0001320007047a25 */ /* 0x000fc800078e0004 */
[----:B------:R-:W-:Y:S01]  /*11c30*/  IMAD R7, R7, c[0x0][0x4cc], R9 ;  /* 0x0001330007077a24 */ /* 0x000fe200078e0209 */
[----:B------:R-:W-:Y:S01]  /*11c40*/  LEA R9, P0, R4, c[0x0][0x4a8], 0x2 ;  /* 0x00012a0004097a11 */ /* 0x000fe200078010ff */
[----:B------:R-:W-:Y:S02]  /*11c50*/  IMAD R8, R8, c[0x0][0x4e8], R6 ;  /* 0x00013a0008087a24 */ /* 0x000fe400078e0206 */
[----:B------:R-:W-:Y:S01]  /*11c60*/  IMAD R6, R10, c[0x0][0x430], RZ ;  /* 0x00010c000a067a24 */ /* 0x000fe200078e02ff */
[----:B------:R-:W-:Y:S01]  /*11c70*/  LEA R10, R17, R13, 0x7 ;  /* 0x0000000d110a7211 */ /* 0x000fe200078e38ff */
[----:B------:R-:W-:Y:S02]  /*11c80*/  IMAD.IADD R5, R5, 0x1, R7 ;  /* 0x0000000105057824 */ /* 0x000fe400078e0207 */
[----:B------:R-:W-:Y:S01]  /*11c90*/  IMAD R0, R0, c[0x0][0x434], R6 ;  /* 0x00010d0000007a24 */ /* 0x000fe200078e0206 */
[----:B------:R-:W-:Y:S02]  /*11ca0*/  SHF.R.S32.HI R6, RZ, 0x1f, R8 ;  /* 0x0000001fff067819 */ /* 0x000fe40000011408 */
[----:B------:R-:W-:Y:S01]  /*11cb0*/  LEA.HI.X R5, R4, c[0x0][0x4ac], R5, 0x2, P0 ;  /* 0x00012b0004057a11 */ /* 0x000fe200000f1405 */
[----:B------:R-:W-:Y:S01]  /*11cc0*/  IMAD.IADD R3, R3, 0x1, R0 ;  /* 0x0000000103037824 */ /* 0x000fe200078e0200 */
[----:B------:R-:W-:Y:S01]  /*11cd0*/  SHFL.IDX PT, R4, R9, 0x1, 0x1c1f ;  /* 0x003c1f0009047f89 */ /* 0x000fe200000e0000 */
[----:B------:R-:W-:Y:S01]  /*11ce0*/  IMAD R0, R6, c[0x0][0x428], RZ ;  /* 0x00010a0006007a24 */ /* 0x000fe200078e02ff */
[----:B------:R-:W-:Y:S01]  /*11cf0*/  LOP3.LUT P0, RZ, R12, 0x3, RZ, 0xc0, !PT ;  /* 0x000000030cff7812 */ /* 0x000fe2000780c0ff */
[C---:B------:R-:W-:Y:S01]  /*11d00*/  IMAD.WIDE.U32 R2, R8.reuse, c[0x0][0x428], R2 ;  /* 0x00010a0008027a25 */ /* 0x040fe200078e0002 */
[----:B------:R1:W-:Y:S03]  /*11d10*/  SHFL.IDX PT, R6, R9, RZ, 0x1c1f ;  /* 0x001c1fff09067589 */ /* 0x0003e600000e0000 */
[----:B------:R-:W-:Y:S01]  /*11d20*/  IMAD R0, R8, c[0x0][0x42c], R0 ;  /* 0x00010b0008007a24 */ /* 0x000fe200078e0200 */
[----:B------:R-:W3:Y:S01]  /*11d30*/  SHFL.IDX PT, R7, R5, RZ, 0x1c1f ;  /* 0x001c1fff05077589 */ /* 0x000ee200000e0000 */
[----:B------:R-:W-:-:S03]  /*11d40*/  IADD3 R8, R10, 0x8, RZ ;  /* 0x000000080a087810 */ /* 0x000fc60007ffe0ff */
[----:B------:R-:W4:Y:S01]  /*11d50*/  SHFL.IDX PT, R5, R5, 0x1, 0x1c1f ;  /* 0x003c1f0005057f89 */ /* 0x000f2200000e0000 */
[----:B------:R-:W-:Y:S01]  /*11d60*/  IADD3 R0, R3, R0, RZ ;  /* 0x0000000003007210 */ /* 0x000fe20007ffe0ff */
[----:B-1----:R-:W-:Y:S01]  /*11d70*/  IMAD R9, R18, c[0x0][0x388], RZ ;  /* 0x0000e20012097a24 */ /* 0x002fe200078e02ff */
[----:B------:R-:W-:-:S04]  /*11d80*/  LEA R18, P1, R2, c[0x0][0x400], 0x2 ;  /* 0x0001000002127a11 */ /* 0x000fc800078210ff */
[-C--:B------:R-:W-:Y:S02]  /*11d90*/  ISETP.GE.OR P2, PT, R10, R9.reuse, P0 ;  /* 0x000000090a00720c */ /* 0x080fe40000746670 */
[-C--:B------:R-:W-:Y:S02]  /*11da0*/  ISETP.GE.OR P0, PT, R8, R9.reuse, P0 ;  /* 0x000000090800720c */ /* 0x080fe40000706670 */
[----:B------:R-:W-:Y:S02]  /*11db0*/  LEA.HI.X R17, R2, c[0x0][0x404], R0, 0x2, P1 ;  /* 0x0001010002117a11 */ /* 0x000fe400008f1400 */
[----:B------:R-:W-:Y:S01]  /*11dc0*/  LOP3.LUT R0, R16, 0x7ffffffc, RZ, 0xc0, !PT ;  /* 0x7ffffffc10007812 */ /* 0x000fe200078ec0ff */
[----:B------:R1:W2:Y:S01]  /*11dd0*/  SHFL.IDX PT, R2, R18, RZ, 0x1c1f ;  /* 0x001c1fff12027589 */ /* 0x0002a200000e0000 */
[----:B------:R-:W-:-:S03]  /*11de0*/  ISETP.GE.AND P1, PT, R8, R9, PT ;  /* 0x000000090800720c */ /* 0x000fc60003f26270 */
[----:B------:R-:W-:Y:S01]  /*11df0*/  IMAD.IADD R0, R12, 0x1, -R0 ;  /* 0x000000010c007824 */ /* 0x000fe200078e0a00 */
[----:B------:R1:W1:Y:S01]  /*11e00*/  SHFL.IDX PT, R3, R17, RZ, 0x1c1f ;  /* 0x001c1fff11037589 */ /* 0x00026200000e0000 */
[----:B------:R-:W-:-:S03]  /*11e10*/  P2R R16, PR, RZ, 0x2 ;  /* 0x00000002ff107803 */ /* 0x000fc60000000000 */
[----:B---3--:R3:W-:Y:S01]  /*11e20*/  @!P2 ST.E [R6.64], R14 ;  /* 0x0000000e0600a985 */ /* 0x0087e2000c101916 */
[----:B------:R-:W-:-:S03]  /*11e30*/  SHF.L.U32 R0, R0, 0x1, RZ ;  /* 0x0000000100007819 */ /* 0x000fc600000006ff */
[----:B----4-:R3:W-:Y:S01]  /*11e40*/  @!P0 ST.E [R4.64], R15 ;  /* 0x0000000f04008985 */ /* 0x0107e2000c101916 */
[----:B------:R-:W-:-:S13]  /*11e50*/  ISETP.GE.AND P0, PT, R10, R9, PT ;  /* 0x000000090a00720c */ /* 0x000fda0003f06270 */
[----:B------:R-:W-:Y:S05]  /*11e60*/  @P0 BRA `(.L_x_3701) ;  /* 0x00000bd000000947 */ /* 0x000fea0003800000 */
[C---:B--2---:R-:W-:Y:S02]  /*11e70*/  ISETP.GE.AND P0, PT, R0.reuse, c[0x0][0x3c8], PT ;  /* 0x0000f20000007a0c */ /* 0x044fe40003f06270 */
[C---:B---3--:R-:W-:Y:S02]  /*11e80*/  IADD3 R5, R0.reuse, 0x8, RZ ;  /* 0x0000000800057810 */ /* 0x048fe40007ffe0ff */
[----:B------:R-:W-:Y:S02]  /*11e90*/  IADD3 R4, R0, 0x10, RZ ;  /* 0x0000001000047810 */ /* 0x000fe40007ffe0ff */
[----:B------:R-:W-:Y:S02]  /*11ea0*/  ISETP.GE.AND P5, PT, R5, c[0x0][0x3c8], PT ;  /* 0x0000f20005007a0c */ /* 0x000fe40003fa6270 */
[----:B------:R-:W-:Y:S02]  /*11eb0*/  ISETP.GE.AND P4, PT, R4, c[0x0][0x3c8], PT ;  /* 0x0000f20004007a0c */ /* 0x000fe40003f86270 */
[----:B------:R-:W-:-:S02]  /*11ec0*/  IADD3 R8, R0, 0x18, RZ ;  /* 0x0000001800087810 */ /* 0x000fc40007ffe0ff */
[C---:B------:R-:W-:Y:S01]  /*11ed0*/  IADD3 R10, R0.reuse, 0x20, RZ ;  /* 0x00000020000a7810 */ /* 0x040fe20007ffe0ff */
[C---:B-1----:R-:W-:Y:S01]  /*11ee0*/  @!P0 IMAD.WIDE R6, R0.reuse, 0x4, R2 ;  /* 0x0000000400068825 */ /* 0x042fe200078e0202 */
        /* <DEDUP_REMOVED lines=181> */
.L_x_3701:
[----:B--2---:R-:W-:Y:S05]  /*12a40*/  BSYNC B0 ;  /* 0x0000000000007941 */ /* 0x004fea0003800000 */
.L_x_3700:
[----:B------:R-:W-:Y:S01]  /*12a50*/  ISETP.NE.AND P0, PT, R16, RZ, PT ;  /* 0x000000ff1000720c */ /* 0x000fe20003f05270 */
[----:B-1----:R1:W2:Y:S04]  /*12a60*/  SHFL.IDX PT, R3, R17, 0x1, 0x1c1f ;  /* 0x003c1f0011037f89 */ /* 0x0022a800000e0000 */
[----:B------:R1:W4:Y:S08]  /*12a70*/  SHFL.IDX PT, R2, R18, 0x1, 0x1c1f ;  /* 0x003c1f0012027f89 */ /* 0x00033000000e0000 */
[----:B------:R-:W-:Y:S05]  /*12a80*/  @P0 EXIT ;  /* 0x000000000000094d */ /* 0x000fea0003800000 */
[C---:B---3--:R-:W-:Y:S02]  /*12a90*/  IADD3 R5, R0.reuse, 0x8, RZ ;  /* 0x0000000800057810 */ /* 0x048fe40007ffe0ff */
        /* <DEDUP_REMOVED lines=10> */
[--C-:B--2-4-:R-:W-:Y:S01]  /*12b40*/  @!P2 IMAD.WIDE R8, R0, 0x4, R2.reuse ;  /* 0x000000040008a825 */ /* 0x114fe200078e0202 */
[----:B------:R-:W-:Y:S02]  /*12b50*/  @!P1 LOP3.LUT R5, R5, 0xfffffffe, RZ, 0xc0, !PT ;  /* 0xfffffffe05059812 */ /* 0x000fe400078ec0ff */
[----:B------:R-:W-:Y:S02]  /*12b60*/  @!P0 LOP3.LUT R4, R4, 0xfffffffe, RZ, 0xc0, !PT ;  /* 0xfffffffe04048812 */ /* 0x000fe400078ec0ff */
[----:B------:R2:W-:Y:S01]  /*12b70*/  @!P2 ST.E.64 [R8.64], R158 ;  /* 0x0000009e0800a985 */ /* 0x0005e2000c101b16 */
[----:B------:R-:W-:Y:S01]  /*12b80*/  @!P1 IMAD.WIDE R6, R5, 0x4, R2 ;  /* 0x0000000405069825 */ /* 0x000fe200078e0202 */
        /* <DEDUP_REMOVED lines=11> */
[C---:B--2---:R-:W-:Y:S02]  /*12c40*/  IADD3 R8, R0.reuse, 0x28, RZ ;  /* 0x0000002800087810 */ /* 0x044fe40007ffe0ff */
[----:B------:R-:W-:Y:S02]  /*12c50*/  IADD3 R9, R0, 0x30, RZ ;  /* 0x0000003000097810 */ /* 0x000fe40007ffe0ff */
[----:B------:R-:W-:Y:S02]  /*12c60*/  ISETP.GE.AND P4, PT, R8, c[0x0][0x3c8], PT ;  /* 0x0000f20008007a0c */ /* 0x000fe40003f86270 */
[----:B------:R-:W-:Y:S02]  /*12c70*/  ISETP.GE.AND P3, PT, R9, c[0x0][0x3c8], PT ;  /* 0x0000f20009007a0c */ /* 0x000fe40003f66270 */
[----:B---3--:R-:W-:-:S02]  /*12c80*/  @!P6 LEA.HI R4, R11, R11, RZ, 0x1 ;  /* 0x0000000b0b04e211 */ /* 0x008fc400078f08ff */
        /* <DEDUP_REMOVED lines=159> */
.L_x_3699:
        /* <DEDUP_REMOVED lines=50> */
.L_x_3646:
[----:B-1----:R-:W-:Y:S01]  /*139a0*/  IMAD.MOV.U32 R3, RZ, RZ, R12 ;  /* 0x000000ffff037224 */ /* 0x002fe200078e000c */
[----:B------:R-:W-:Y:S02]  /*139b0*/  MOV R15, 0x181f ;  /* 0x0000181f000f7802 */ /* 0x000fe40000000f00 */
[----:B------:R-:W-:Y:S02]  /*139c0*/  MOV R2, 0x139e0 ;  /* 0x000139e000027802 */ /* 0x000fe40000000f00 */
[----:B------:R-:W-:Y:S05]  /*139d0*/  CALL.REL.NOINC `($__internal_61_$__cuda_sm70_shflsync_idx_p) ;  /* 0x0000026000007944 */ /* 0x000fea0003c00000 */
[----:B------:R-:W-:Y:S01]  /*139e0*/  IMAD.MOV.U32 R7, RZ, RZ, R15 ;  /* 0x000000ffff077224 */ /* 0x000fe200078e000f */
[----:B------:R-:W-:Y:S01]  /*139f0*/  MOV R3, R17 ;  /* 0x0000001100037202 */ /* 0x000fe20000000f00 */
[----:B------:R-:W-:Y:S01]  /*13a00*/  IMAD.MOV.U32 R15, RZ, RZ, 0x181f ;  /* 0x0000181fff0f7424 */ /* 0x000fe200078e00ff */
[----:B------:R-:W-:Y:S02]  /*13a10*/  MOV R2, 0x13a30 ;  /* 0x00013a3000027802 */ /* 0x000fe40000000f00 */
[----:B-1---5:R-:W-:Y:S05]  /*13a20*/  CALL.REL.NOINC `($__internal_61_$__cuda_sm70_shflsync_idx_p) ;  /* 0x0000021000007944 */ /* 0x022fea0003c00000 */
[----:B------:R-:W-:Y:S01]  /*13a30*/  MOV R2, R15 ;  /* 0x0000000f00027202 */ /* 0x000fe20000000f00 */
[----:B-1---5:R-:W-:Y:S05]  /*13a40*/  BRA `(.L_x_3702) ;  /* 0xfffeeb5000007947 */ /* 0x022fea000383ffff */
.L_x_3665:
[----:B--2---:R-:W-:Y:S02]  /*13a50*/  MOV R15, 0x181f ;  /* 0x0000181f000f7802 */ /* 0x004fe40000000f00 */
[----:B------:R-:W-:Y:S02]  /*13a60*/  MOV R2, 0x13a80 ;  /* 0x00013a8000027802 */ /* 0x000fe40000000f00 */
[----:B-1---5:R-:W-:Y:S05]  /*13a70*/  CALL.REL.NOINC `($__internal_61_$__cuda_sm70_shflsync_idx_p) ;  /* 0x000001c000007944 */ /* 0x022fea0003c00000 */
[----:B------:R-:W-:Y:S01]  /*13a80*/  MOV R3, R6 ;  /* 0x0000000600037202 */ /* 0x000fe20000000f00 */
[----:B-----5:R-:W-:Y:S01]  /*13a90*/  IMAD.MOV.U32 R4, RZ, RZ, R15 ;  /* 0x000000ffff047224 */ /* 0x020fe200078e000f */
[----:B------:R-:W-:Y:S01]  /*13aa0*/  MOV R2, 0x13ad0 ;  /* 0x00013ad000027802 */ /* 0x000fe20000000f00 */
[----:B------:R-:W-:Y:S02]  /*13ab0*/  IMAD.MOV.U32 R15, RZ, RZ, 0x181f ;  /* 0x0000181fff0f7424 */ /* 0x000fe400078e00ff */
[----:B-1----:R-:W-:Y:S05]  /*13ac0*/  CALL.REL.NOINC `($__internal_61_$__cuda_sm70_shflsync_idx_p) ;  /* 0x0000017000007944 */ /* 0x002fea0003c00000 */
[----:B-----5:R-:W-:Y:S01]  /*13ad0*/  MOV R0, R15 ;  /* 0x0000000f00007202 */ /* 0x020fe20000000f00 */
[----:B-1----:R-:W-:-:S05]  /*13ae0*/  BRA `(.L_x_3703) ;  /* 0xffff2bc000007947 */ /* 0x002fca000383ffff */
.L_x_3682:
[----:B--2---:R-:W-:Y:S01]  /*13af0*/  MOV R15, 0x181f ;  /* 0x0000181f000f7802 */ /* 0x004fe20000000f00 */
[----:B------:R-:W-:Y:S01]  /*13b00*/  IMAD.MOV.U32 R3, RZ, RZ, R6 ;  /* 0x000000ffff037224 */ /* 0x000fe200078e0006 */
[----:B------:R-:W-:Y:S02]  /*13b10*/  MOV R2, 0x13b30 ;  /* 0x00013b3000027802 */ /* 0x000fe40000000f00 */
[----:B-1---5:R-:W-:Y:S05]  /*13b20*/  CALL.REL.NOINC `($__internal_61_$__cuda_sm70_shflsync_idx_p) ;  /* 0x0000011000007944 */ /* 0x022fea0003c00000 */
[----:B------:R-:W-:Y:S01]  /*13b30*/  MOV R3, R7 ;  /* 0x0000000700037202 */ /* 0x000fe20000000f00 */
[----:B-----5:R-:W-:Y:S01]  /*13b40*/  IMAD.MOV.U32 R4, RZ, RZ, R15 ;  /* 0x000000ffff047224 */ /* 0x020fe200078e000f */
[----:B------:R-:W-:Y:S01]  /*13b50*/  MOV R2, 0x13b80 ;  /* 0x00013b8000027802 */ /* 0x000fe20000000f00 */
[----:B------:R-:W-:Y:S02]  /*13b60*/  IMAD.MOV.U32 R15, RZ, RZ, 0x181f ;  /* 0x0000181fff0f7424 */ /* 0x000fe400078e00ff */
[----:B-1----:R-:W-:Y:S05]  /*13b70*/  CALL.REL.NOINC `($__internal_61_$__cuda_sm70_shflsync_idx_p) ;  /* 0x000000c000007944 */ /* 0x002fea0003c00000 */
[----:B------:R-:W-:Y:S01]  /*13b80*/  MOV R2, R15 ;  /* 0x0000000f00027202 */ /* 0x000fe20000000f00 */
[----:B-1---5:R-:W-:-:S05]  /*13b90*/  BRA `(.L_x_3704) ;  /* 0xffff6ac000007947 */ /* 0x022fca000383ffff */
.L_x_3688:
[----:B------:R-:W-:Y:S02]  /*13ba0*/  MOV R15, 0x181f ;  /* 0x0000181f000f7802 */ /* 0x000fe40000000f00 */
[----:B------:R-:W-:Y:S02]  /*13bb0*/  MOV R2, 0x13bd0 ;  /* 0x00013bd000027802 */ /* 0x000fe40000000f00 */
[----:B----45:R-:W-:Y:S05]  /*13bc0*/  CALL.REL.NOINC `($__internal_61_$__cuda_sm70_shflsync_idx_p) ;  /* 0x0000007000007944 */ /* 0x030fea0003c00000 */
[----:B------:R-:W-:Y:S01]  /*13bd0*/  MOV R3, R6 ;  /* 0x0000000600037202 */ /* 0x000fe20000000f00 */
[----:B-----5:R-:W-:Y:S01]  /*13be0*/  IMAD.MOV.U32 R4, RZ, RZ, R15 ;  /* 0x000000ffff047224 */ /* 0x020fe200078e000f */
[----:B------:R-:W-:Y:S01]  /*13bf0*/  MOV R2, 0x13c20 ;  /* 0x00013c2000027802 */ /* 0x000fe20000000f00 */
[----:B------:R-:W-:Y:S02]  /*13c00*/  IMAD.MOV.U32 R15, RZ, RZ, 0x181f ;  /* 0x0000181fff0f7424 */ /* 0x000fe400078e00ff */
[----:B-1----:R-:W-:Y:S05]  /*13c10*/  CALL.REL.NOINC `($__internal_61_$__cuda_sm70_shflsync_idx_p) ;  /* 0x0000002000007944 */ /* 0x002fea0003c00000 */
[----:B-----5:R-:W-:Y:S01]  /*13c20*/  MOV R0, R15 ;  /* 0x0000000f00007202 */ /* 0x020fe20000000f00 */
[----:B-1----:R-:W-:-:S05]  /*13c30*/  BRA `(.L_x_3705) ;  /* 0xffff994000007947 */ /* 0x002fca000383ffff */
        .weak           $__internal_61_$__cuda_sm70_shflsync_idx_p
        .type           $__internal_61_$__cuda_sm70_shflsync_idx_p,@function
        .size           $__internal_61_$__cuda_sm70_shflsync_idx_p,(.L_x_6569 - $__internal_61_$__cuda_sm70_shflsync_idx_p)
$__internal_61_$__cuda_sm70_shflsync_idx_p:
[----:B------:R1:W-:Y:S04]  /*13c40*/  STL [R1+0x74], R4 ;  /* 0x0000740401007387 */ /* 0x0003e80000100800 */
[----:B------:R2:W-:Y:S01]  /*13c50*/  STL [R1+0x70], R0 ;  /* 0x0000700001007387 */ /* 0x0005e20000100800 */
[----:B-1----:R-:W-:-:S02]  /*13c60*/  MOV R4, 0xffffffff ;  /* 0xffffffff00047802 */ /* 0x002fc40000000f00 */
[----:B--2---:R-:W-:Y:S02]  /*13c70*/  MOV R0, 0x1 ;  /* 0x0000000100007802 */ /* 0x004fe40000000f00 */
[----:B------:R-:W-:Y:S04]  /*13c80*/  WARPSYNC R4 ;  /* 0x0000000400007348 */ /* 0x000fe80003800000 */
[----:B------:R1:W2:Y:S04]  /*13c90*/  SHFL.IDX PT, R15, R3, R0, R15 ;  /* 0x00000000030f7389 */ /* 0x0002a800000e000f */
[----:B-1----:R1:W5:Y:S04]  /*13ca0*/  LDL.LU R4, [R1+0x74] ;  /* 0x0000740001047983 */ /* 0x0023680000300800 */
[----:B------:R1:W5:Y:S01]  /*13cb0*/  LDL.LU R0, [R1+0x70] ;  /* 0x0000700001007983 */ /* 0x0003620000300800 */
[----:B------:R-:W-:-:S04]  /*13cc0*/  MOV R3, 0x0 ;  /* 0x0000000000037802 */ /* 0x000fc80000000f00 */
[----:B--2---:R-:W-:Y:S05]  /*13cd0*/  RET.REL.NODEC R2 `(_ZN7cutlass13device_kernelIN5flash19enable_sm80_to_sm89INS1_16FlashAttnFwdSm80INS1_25CollectiveMainloopFwdSm80ILi8ELi1ELb1EN4cute5tupleIJNS5_1CILi128EEENS7_ILi48EEENS7_ILi256EEEEEELi256ENS_10bfloat16_tEfNS_4arch4Sm80ELb0ELb1ELb0ELb0ELb1ELb0ELb1ELb1EEENS1_21CollectiveEpilogueFwdINS6_IJS8_SA_S9_EEENS6_IJNS7_ILi1EEESI_SI_EEESC_SE_Li256ELb0ELb1ELb1ELb0EEENS1_19SingleTileSchedulerILb0ELb1ELb1ELi128EEEEEEEEEvNT_6ParamsE) ;  /* 0xfffec32002007950 */ /* 0x004fea0003c3ffff */
.L_x_3706:
        /* <DEDUP_REMOVED lines=10> */
.L_x_6569:


//--------------------- .text._ZN7cutlass13device_kernelIN5flash19enable_sm80_to_sm89INS1_16FlashAttnFwdSm80INS1_25CollectiveMainloopFwdSm80ILi8ELi1ELb1EN4cute5tupleIJNS5_1CILi128EEENS7_ILi48EEENS7_ILi256EEEEEELi256ENS_10bfloat16_tEfNS_4arch4Sm80ELb0ELb1ELb0ELb1ELb1ELb0ELb1ELb1EEENS1_21CollectiveEpilogueFwdINS6_IJS8_SA_S9_EEENS6_IJNS7_ILi1EEESI_SI_EEESC_SE_Li256ELb1ELb1ELb1ELb0EEENS1_36VarlenDynamicPersistentTileSchedulerILi128ELi48ELi256ELi256ELb1ELb1ELb0ELb1ELb0ELb1EEEEEEEEEvNT_6ParamsE --------------------------
	.section	.text._ZN7cutlass13device_kernelIN5flash19enable_sm80_to_sm89INS1_16FlashAttnFwdSm80INS1_25CollectiveMainloopFwdSm80ILi8ELi1ELb1EN4cute5tupleIJNS5_1CILi128EEENS7_ILi48EEENS7_ILi256EEEEEELi256ENS_10bfloat16_tEfNS_4arch4Sm80ELb0ELb1ELb0ELb1ELb1ELb0ELb1ELb1EEENS1_21CollectiveEpilogueFwdINS6_IJS8_SA_S9_EEENS6_IJNS7_ILi1EEESI_SI_EEESC_SE_Li256ELb1ELb1ELb1ELb0EEENS1_36VarlenDynamicPersistentTileSchedulerILi128ELi48ELi256ELi256ELb1ELb1ELb0ELb1ELb0ELb1EEEEEEEEEvNT_6ParamsE,"ax",@progbits
	.sectioninfo	@"SHI_REGISTERS=255"
	.align	128
.text._ZN7cutlass13device_kernelIN5flash19enable_sm80_to_sm89INS1_16FlashAttnFwdSm80INS1_25CollectiveMainloopFwdSm80ILi8ELi1ELb1EN4cute5tupleIJNS5_1CILi128EEENS7_ILi48EEENS7_ILi256EEEEEELi256ENS_10bfloat16_tEfNS_4arch4Sm80ELb0ELb1ELb0ELb1ELb1ELb0ELb1ELb1EEENS1_21CollectiveEpilogueFwdINS6_IJS8_SA_S9_EEENS6_IJNS7_ILi1EEESI_SI_EEESC_SE_Li256ELb1ELb1ELb1ELb0EEENS1_36VarlenDynamicPersistentTileSchedulerILi128ELi48ELi256ELi256ELb1ELb1ELb0ELb1ELb0ELb1EEEEEEEEEvNT_6ParamsE:
        .type           _ZN7cutlass13device_kernelIN5flash19enable_sm80_to_sm89INS1_16FlashAttnFwdSm80INS1_25CollectiveMainloopFwdSm80ILi8ELi1ELb1EN4cute5tupleIJNS5_1CILi128EEENS7_ILi48EEENS7_ILi256EEEEEELi256ENS_10bfloat16_tEfNS_4arch4Sm80ELb0ELb1ELb0ELb1ELb1ELb0ELb1ELb1EEENS1_21CollectiveEpilogueFwdINS6_IJS8_SA_S9_EEENS6_IJNS7_ILi1EEESI_SI_EEESC_SE_Li256ELb1ELb1ELb1ELb0EEENS1_36VarlenDynamicPersistentTileSchedulerILi128ELi48ELi256ELi256ELb1ELb1ELb0ELb1ELb0ELb1EEEEEEEEEvNT_6ParamsE,@function
        .size           _ZN7cutlass13device_kernelIN5flash19enable_sm80_to_sm89INS1_16FlashAttnFwdSm80INS1_25CollectiveMainloopFwdSm80ILi8ELi1ELb1EN4cute5tupleIJNS5_1CILi128EEENS7_ILi48EEENS7_ILi256EEEEEELi256ENS_10bfloat16_tEfNS_4arch4Sm80ELb0ELb1ELb0ELb1ELb1ELb0ELb1ELb1EEENS1_21CollectiveEpilogueFwdINS6_IJS8_SA_S9_EEENS6_IJNS7_ILi1EEESI_SI_EEESC_SE_Li256ELb1ELb1ELb1ELb0EEENS1_36VarlenDynamicPersistentTileSchedulerILi128ELi48ELi256ELi256ELb1ELb1ELb0ELb1ELb0ELb1EEEEEEEEEvNT_6ParamsE,(.L_x_6571 - _ZN7cutlass13device_kernelIN5flash19enable_sm80_to_sm89INS1_16FlashAttnFwdSm80INS1_25CollectiveMainloopFwdSm80ILi8ELi1ELb1EN4cute5tupleIJNS5_1CILi128EEENS7_ILi48EEENS7_ILi256EEEEEELi256ENS_10bfloat16_tEfNS_4arch4Sm80ELb0ELb1ELb0ELb1ELb1ELb0ELb1ELb1EEENS1_21CollectiveEpilogueFwdINS6_IJS8_SA_S9_EEENS6_IJNS7_ILi1EEESI_SI_EEESC_SE_Li256ELb1ELb1ELb1ELb0EEENS1_36VarlenDynamicPersistentTileSchedulerILi128ELi48ELi256ELi256ELb1ELb1ELb0ELb1ELb0ELb1EEEEEEEEEvNT_6ParamsE)
        .other          _ZN7cutlass13device_kernelIN5flash19enable_sm80_to_sm89INS1_16FlashAttnFwdSm80INS1_25CollectiveMainloopFwdSm80ILi8ELi1ELb1EN4cute5tupleIJNS5_1CILi128EEENS7_ILi48EEENS7_ILi256EEEEEELi256ENS_10bfloat16_tEfNS_4arch4Sm80ELb0ELb1ELb0ELb1ELb1ELb0ELb1ELb1EEENS1_21CollectiveEpilogueFwdINS6_IJS8_SA_S9_EEENS6_IJNS7_ILi1EEESI_SI_EEESC_SE_Li256ELb1ELb1ELb1ELb0EEENS1_36VarlenDynamicPersistentTileSchedulerILi128ELi48ELi256ELi256ELb1ELb1ELb0ELb1ELb0ELb1EEEEEEEEEvNT_6ParamsE,@"STO_CUDA_ENTRY STV_DEFAULT"
_ZN7cutlass13device_kernelIN5flash19enable_sm80_to_sm89INS1_16FlashAttnFwdSm80INS1_25CollectiveMainloopFwdSm80ILi8ELi1ELb1EN4cute5tupleIJNS5_1CILi128EEENS7_ILi48EEENS7_ILi256EEEEEELi256ENS_10bfloat16_tEfNS_4arch4Sm80ELb0ELb1ELb0ELb1ELb1ELb0ELb1ELb1EEENS1_21CollectiveEpilogueFwdINS6_IJS8_SA_S9_EEENS6_IJNS7_ILi1EEESI_SI_EEESC_SE_Li256ELb1ELb1ELb1ELb0EEENS1_36VarlenDynamicPersistentTileSchedulerILi128ELi48ELi256ELi256ELb1ELb1ELb0ELb1ELb0ELb1EEEEEEEEEvNT_6ParamsE:
        /* <DEDUP_REMOVED lines=54> */
.L_x_3712:
        /* <DEDUP_REMOVED lines=16> */
.L_x_3890:
        /* <DEDUP_REMOVED lines=16> */
.L_x_3891:
[----:B--2---:R-:W-:-:S05]  /*0560*/  IMAD R0, R0, c[0x0][0x538], RZ ;  /* 0x00014e0000007a24 */ /* 0x004fca00078e02ff */
[----:B------:R-:W-:-:S04]  /*0570*/  IADD3 R6, R0, R6, RZ ;  /* 0x0000000600067210 */ /* 0x000fc80007ffe0ff */
[----:B------:R-:W-:-:S13]  /*0580*/  ISETP.GT.AND P0, PT, R6, UR4, PT ;  /* 0x0000000406007c0c */ /* 0x000fda000bf04270 */
[----:B-1----:R-:W-:Y:S05]  /*0590*/  @!P0 BRA `(.L_x_3712) ;  /* 0xfffffdc000008947 */ /* 0x002fea000383ffff */
.L_x_3708:
[----:B------:R-:W-:-:S05]  /*05a0*/  IADD3 R10, -R0, R6, RZ ;  /* 0x00000006000a7210 */ /* 0x000fca0007ffe1ff */
[----:B------:R-:W-:-:S05]  /*05b0*/  IMAD R0, R4, c[0x0][0x538], R10 ;  /* 0x00014e0004007a24 */ /* 0x000fca00078e020a */
[----:B------:R-:W-:Y:S01]  /*05c0*/  ISETP.GT.AND P0, PT, R0, UR4, PT ;  /* 0x0000000400007c0c */ /* 0x000fe2000bf04270 */
[----:B------:R-:W-:-:S12]  /*05d0*/  BRA.DIV ~URZ, `(.L_x_3713) ;  /* 0x00018b627f007947 */ /* 0x000fd8000b800000 */
[----:B------:R-:W-:-:S04]  /*05e0*/  VOTE.ANY R6, PT, !P0 ;  /* 0x0000000000067806 */ /* 0x000fc800040e0100 */
.L_x_3892:
[----:B------:R-:W1:Y:S02]  /*05f0*/  POPC R0, R6 ;  /* 0x0000000600007309 */ /* 0x000e640000000000 */
[----:B-1----:R-:W-:-:S05]  /*0600*/  IADD3 R2, R0, R7, RZ ;  /* 0x0000000700027210 */ /* 0x002fca0007ffe0ff */
[----:B------:R1:W-:Y:S01]  /*0610*/  STL [R1+0xbc], R2 ;  /* 0x0000bc0201007387 */ /* 0x0003e20000100800 */
[----:B------:R-:W-:Y:S05]  /*0620*/  BRA.DIV ~URZ, `(.L_x_3714) ;  /* 0x00018b627f007947 */ /* 0x000fea000b800000 */
[----:B------:R2:W3:Y:S01]  /*0630*/  SHFL.IDX PT, R12, R9, R0, 0x1f ;  /* 0x00001f00090c7589 */ /* 0x0004e200000e0000 */
[----:B------:R-:W-:-:S03]  /*0640*/  MOV R5, RZ ;  /* 0x000000ff00057202 */ /* 0x000fc60000000f00 */
[----:B------:R2:W4:Y:S04]  /*0650*/  SHFL.IDX PT, R9, R8, R0, 0x1f ;  /* 0x00001f0008097589 */ /* 0x00052800000e0000 */
.L_x_3893:
[----:B------:R-:W-:Y:S01]  /*0660*/  ISETP.NE.AND P0, PT, R6, RZ, PT ;  /* 0x000000ff0600720c */ /* 0x000fe20003f05270 */
[----:B------:R-:W-:-:S12]  /*0670*/  BSSY B0, `(.L_x_3715) ;  /* 0x0000005000007945 */ /* 0x000fd80003800000 */
[----:B------:R-:W-:Y:S05]  /*0680*/  @!P0 BRA `(.L_x_3716) ;  /* 0x0000003000008947 */ /* 0x000fea0003800000 */
[----:B--2---:R-:W-:Y:S01]  /*0690*/  IADD3 R0, R0, -0x1, RZ ;  /* 0xffffffff00007810 */ /* 0x004fe20007ffe0ff */
[----:B------:R-:W-:Y:S05]  /*06a0*/  BRA.DIV ~URZ, `(.L_x_3717) ;  /* 0x00018c027f007947 */ /* 0x000fea000b800000 */
[----:B------:R2:W1:Y:S02]  /*06b0*/  SHFL.IDX PT, R5, R4, R0, 0x1f ;  /* 0x00001f0004057589 */ /* 0x00046400000e0000 */
.L_x_3716:
[----:B------:R-:W-:Y:S05]  /*06c0*/  BSYNC B0 ;  /* 0x0000000000007941 */ /* 0x000fea0003800000 */
.L_x_3715:
        /* <DEDUP_REMOVED lines=69> */
.L_x_3719:
        /* <DEDUP_REMOVED lines=70> */
.L_x_3720:
[----:B------:R-:W-:Y:S05]  /*0f80*/  BSYNC B0 ;  /* 0x0000000000007941 */ /* 0x000fea0003800000 */
.L_x_3718:
[----:B------:R-:W-:-:S04]  /*0f90*/  LOP3.LUT R0, RZ, R0, RZ, 0x33, !PT ;  /* 0x00000000ff007212 */ /* 0x000fc800078e33ff */
[----:B------:R-:W-:-:S05]  /*0fa0*/  IADD3 R0, R0, R12, RZ ;  /* 0x0000000c00007210 */ /* 0x000fca0007ffe0ff */
[----:B------:R2:W-:Y:S01]  /*0fb0*/  STL [R1+0xb4], R0 ;  /* 0x0000b40001007387 */ /* 0x0005e20000100800 */
[----:B------:R-:W-:Y:S05]  /*0fc0*/  BRA `(.L_x_3721) ;  /* 0x0000006000007947 */ /* 0x000fea0003800000 */
.L_x_3709:
[----:B------:R-:W-:Y:S01]  /*0fd0*/  MOV R0, UR4 ;  /* 0x0000000400007c02 */ /* 0x000fe20008000f00 */
[----:B------:R-:W-:Y:S04]  /*0fe0*/  STL [R1+0xb4], RZ ;  /* 0x0000b4ff01007387 */ /* 0x000fe80000100800 */
[----:B------:R-:W-:Y:S04]  /*0ff0*/  STL [R1+0xb8], RZ ;  /* 0x0000b8ff01007387 */ /* 0x000fe80000100800 */
[----:B------:R1:W-:Y:S02]  /*1000*/  STL [R1+0xb0], R0 ;  /* 0x0000b00001007387 */ /* 0x0003e40000100800 */
[----:B-1----:R-:W-:-:S05]  /*1010*/  MOV R0, c[0x0][0x53c] ;  /* 0x00014f0000007a02 */ /* 0x002fca0000000f00 */
[----:B------:R1:W-:Y:S02]  /*1020*/  STL [R1+0xbc], R0 ;  /* 0x0000bc0001007387 */ /* 0x0003e40000100800 */
.L_x_3721:
        /* <DEDUP_REMOVED lines=8> */
.L_x_3707:
        /* <DEDUP_REMOVED lines=262> */
[----:B------:R1:W-:Y:S04]  /*2110*/  STL [R1+0x10], R3 ;  /* 0x0000100301007387 */ /* 0x0003e80000100800 */
[----:B------:R2:W-:Y:S01]  /*2120*/  STL [R1+0xe4], R4 ;  /* 0x0000e40401007387 */ /* 0x0005e20000100800 */
[--C-:B-1----:R-:W-:Y:S02]  /*2130*/  IMAD.IADD R3, R2, 0x1, R6.reuse ;  /* 0x0000000102037824 */ /* 0x102fe400078e0206 */
[----:B------:R-:W-:-:S02]  /*2140*/  IMAD.IADD R2, R0, 0x1, R6 ;  /* 0x0000000100027824 */ /* 0x000fc400078e0206 */
[----:B------:R-:W-:Y:S01]  /*2150*/  IMAD.IADD R0, R0, 0x1, R3 ;  /* 0x0000000100007824 */ /* 0x000fe200078e0203 */
[----:B------:R2:W-:Y:S04]  /*2160*/  STL [R1+0x1c], R3 ;  /* 0x00001c0301007387 */ /* 0x0005e80000100800 */
[----:B------:R2:W-:Y:S04]  /*2170*/  STL [R1+0x24], R2 ;  /* 0x0000240201007387 */ /* 0x0005e80000100800 */
[----:B------:R2:W-:Y:S02]  /*2180*/  STL [R1+0x20], R0 ;  /* 0x0000200001007387 */ /* 0x0005e40000100800 */
.L_x_3889:
        /* <DEDUP_REMOVED lines=27> */
.L_x_3722:
[----:B------:R-:W-:-:S04]  /*2340*/  ISETP.NE.U32.AND P0, PT, RZ, c[0x0][0x368], PT ;  /* 0x0000da00ff007a0c */ /* 0x000fc80003f05070 */
[----:B------:R-:W-:-:S13]  /*2350*/  ISETP.NE.AND.EX P0, PT, RZ, c[0x0][0x36c], PT, P0 ;  /* 0x0000db00ff007a0c */ /* 0x000fda0003f05300 */
[----:B------:R-:W-:Y:S05]  /*2360*/  @!P0 BRA `(.L_x_3723) ;  /* 0x0000003000008947 */ /* 0x000fea0003800000 */
[----:B-1----:R-:W-:-:S05]  /*2370*/  IMAD.WIDE R2, R106, R13, c[0x0][0x368] ;  /* 0x0000da006a027625 */ /* 0x002fca00078e020d */
[----:B------:R1:W5:Y:S01]  /*2380*/  LDG.E R0, [R2.64] ;  /* 0x0000000602007981 */ /* 0x000362000c1e1900 */
[----:B------:R-:W-:Y:S05]  /*2390*/  BRA `(.L_x_3724) ;  /* 0x0000008000007947 */ /* 0x000fea0003800000 */
.L_x_3723:
        /* <DEDUP_REMOVED lines=8> */
.L_x_3724:
        /* <DEDUP_REMOVED lines=35> */
.L_x_3727:
[----:B------:R-:W-:-:S13]  /*2650*/  ISETP.NE.AND P0, PT, R6, 0x1, PT ;  /* 0x000000010600780c */ /* 0x000fda0003f05270 */
[----:B------:R-:W-:-:S05]  /*2660*/  @P0 IMAD.HI.U32 R0, R2, c[0x0][0x330], RZ ;  /* 0x0000cc0002000a27 */ /* 0x000fca00078e00ff */
[----:B------:R-:W-:Y:S02]  /*2670*/  @P0 SHF.R.U32.HI R2, RZ, c[0x0][0x334], R0 ;  /* 0x0000cd00ff020a19 */ /* 0x000fe40000011600 */
.L_x_3728:
[----:B------:R-:W-:Y:S05]  /*2680*/  BSYNC B0 ;  /* 0x0000000000007941 */ /* 0x000fea0003800000 */
.L_x_3726:
[----:B------:R-:W-:-:S05]  /*2690*/  IMAD R2, R2, R6, c[0x0][0x32c] ;  /* 0x0000cb0002027624 */ /* 0x000fca00078e0206 */
[----:B------:R-:W-:-:S03]  /*26a0*/  IMNMX R3, R3, R2, PT ;  /* 0x0000000203037217 */ /* 0x000fc60003800200 */
.L_x_3725:
        /* <DEDUP_REMOVED lines=26> */
.L_x_3731:
[----:B------:R-:W-:-:S13]  /*2850*/  ISETP.NE.AND P0, PT, R6, 0x1, PT ;  /* 0x000000010600780c */ /* 0x000fda0003f05270 */
[----:B------:R-:W-:-:S05]  /*2860*/  @P0 IMAD.HI.U32 R3, R0, c[0x0][0x330], RZ ;  /* 0x0000cc0000030a27 */ /* 0x000fca00078e00ff */
[----:B------:R-:W-:Y:S02]  /*2870*/  @P0 SHF.R.U32.HI R0, RZ, c[0x0][0x334], R3 ;  /* 0x0000cd00ff000a19 */ /* 0x000fe40000011603 */
.L_x_3732:
[----:B------:R-:W-:Y:S05]  /*2880*/  BSYNC B0 ;  /* 0x0000000000007941 */ /* 0x000fea0003800000 */
.L_x_3730:
[----:B------:R-:W-:-:S05]  /*2890*/  IMAD R0, R0, c[0x0][0x32c], RZ ;  /* 0x0000cb0000007a24 */ /* 0x000fca00078e02ff */
[----:B------:R-:W-:-:S04]  /*28a0*/  IMNMX R2, R2, R0, !PT ;  /* 0x0000000002027217 */ /* 0x000fc80007800200 */
.L_x_3729:
        /* <DEDUP_REMOVED lines=48> */
.L_x_3734:
[----:B------:R-:W-:Y:S05]  /*2bb0*/  BSYNC B0 ;  /* 0x0000000000007941 */ /* 0x000fea0003800000 */
.L_x_3733:
        /* <DEDUP_REMOVED lines=86> */
[----:B------:R-:W-:Y:S02]  /*3120*/  IMAD.MOV.U32 R2, RZ, RZ, c[0x0][0x2b8] ;  /* 0x0000ae00ff027624 */ /* 0x000fe400078e00ff */
[----:B------:R-:W-:Y:S02]  /*3130*/  IMAD R57, R110, R23, -0x30 ;  /* 0xffffffd06e397424 */ /* 0x000fe400078e0217 */
[----:B------:R-:W-:Y:S01]  /*3140*/  IMAD.WIDE.U32 R8, R0, c[0x0][0x2b0], RZ ;  /* 0x0000ac0000087a25 */ /* 0x000fe200078e00ff */
[----:B------:R-:W-:-:S03]  /*3150*/  ISETP.NE.AND P1, PT, R2, 0x1, PT ;  /* 0x000000010200780c */ /* 0x000fc60003f25270 */
[----:B------:R-:W-:Y:S01]  /*3160*/  IMAD.MOV.U32 R106, RZ, RZ, R19 ;  /* 0x000000ffff6a7224 */ /* 0x000fe200078e0013 */
[----:B------:R-:W-:Y:S01]  /*3170*/  STL.64 [R1+0x90], R8 ;  /* 0x0000900801007387 */ /* 0x000fe20000100a00 */
[----:B------:R-:W-:-:S03]  /*3180*/  IMAD.MOV.U32 R27, RZ, RZ, RZ ;  /* 0x000000ffff1b7224 */ /* 0x000fc600078e00ff */
[----:B------:R-:W-:-:S05]  /*3190*/  LOP3.LUT R106, R106, 0xffffff7f, RZ, 0xc0, !PT ;  /* 0xffffff7f6a6a7812 */ /* 0x000fca00078ec0ff */
[----:B------:R-:W-:Y:S02]  /*31a0*/  @P1 LOP3.LUT R106, R106, 0x80, RZ, 0xfc, !PT ;  /* 0x000000806a6a1812 */ /* 0x000fe400078efcff */
        /* <DEDUP_REMOVED lines=10> */
[----:B-1----:R-:W-:Y:S01]  /*3250*/  IMAD.MOV.U32 R19, RZ, RZ, R21 ;  /* 0x000000ffff137224 */ /* 0x002fe200078e0015 */
        /* <DEDUP_REMOVED lines=66> */
[----:B------:R-:W-:Y:S02]  /*3680*/  @!P0 LEA.HI.X R13, R25, R4, R26, 0x1, P1 ;  /* 0x00000004190d8211 */ /* 0x000fe400008f0c1a */
        /* <DEDUP_REMOVED lines=34> */
[----:B------:R-:W-:Y:S02]  /*38b0*/  @!P0 LEA.HI.X R13, R25, R2, R26, 0x1, P2 ;  /* 0x00000002190d8211 */ /* 0x000fe400010f0c1a */
        /* <DEDUP_REMOVED lines=199> */
.L_x_3894:
        /* <DEDUP_REMOVED lines=28> */
.L_x_3737:
[----:B--2-4-:R-:W-:Y:S05]  /*46f0*/  BSYNC B0 ;  /* 0x0000000000007941 */ /* 0x014fea0003800000 */
.L_x_3736:
[----:B-1----:R-:W1:Y:S04]  /*4700*/  S2R R2, SR_TID.X ;  /* 0x0000000000027919 */ /* 0x002e680000002100 */
[----:B------:R-:W0:Y:S01]  /*4710*/  LDGDEPBAR ;  /* 0x00000000000079af */ /* 0x000e220000000000 */
[----:B-1----:R-:W-:-:S04]  /*4720*/  SHF.R.S32.HI R0, RZ, 0x1f, R2 ;  /* 0x0000001fff007819 */ /* 0x002fc80000011402 */
[----:B------:R-:W-:-:S04]  /*4730*/  LEA.HI R0, R0, R2, RZ, 0x3 ;  /* 0x0000000200007211 */ /* 0x000fc800078f18ff */
[----:B------:R-:W-:-:S05]  /*4740*/  LOP3.LUT R0, R0, 0xfffffff8, RZ, 0xc0, !PT ;  /* 0xfffffff800007812 */ /* 0x000fca00078ec0ff */
[----:B------:R-:W-:Y:S01]  /*4750*/  IMAD.IADD R0, R2, 0x1, -R0 ;  /* 0x0000000102007824 */ /* 0x000fe200078e0a00 */
[----:B------:R-:W-:Y:S01]  /*4760*/  WARPSYNC 0xffffffff ;  /* 0xffffffff00007948 */ /* 0x000fe20003800000 */
[----:B------:R-:W2:Y:S03]  /*4770*/  LDL R2, [R1+0x70] ;  /* 0x0000700001027983 */ /* 0x000ea60000100800 */
[----:B------:R-:W-:Y:S01]  /*4780*/  LOP3.LUT P0, RZ, R0, 0x4, RZ, 0xc0, !PT ;  /* 0x0000000400ff7812 */ /* 0x000fe2000780c0ff */
[----:B------:R-:W-:Y:S01]  /*4790*/  IMAD.MOV.U32 R0, RZ, RZ, 0x40 ;  /* 0x00000040ff007424 */ /* 0x000fe200078e00ff */
[----:B------:R-:W-:Y:S04]  /*47a0*/  HMMA.16816.F32.BF16 R4, R164, R16, RZ ;  /* 0x00000010a404723c */ /* 0x000fe800000418ff */
[----:B------:R-:W-:-:S05]  /*47b0*/  SEL R0, R0, 0xffffffc0, !P0 ;  /* 0xffffffc000007807 */ /* 0x000fca0004000000 */
[--C-:B------:R-:W-:Y:S01]  /*47c0*/  IMAD.IADD R242, R240, 0x1, R0.reuse ;  /* 0x00000001f0f27824 */ /* 0x100fe200078e0200 */
[----:B------:R-:W-:Y:S04]  /*47d0*/  HMMA.16816.F32.BF16 R8, R164, R18, RZ ;  /* 0x00000012a408723c */ /* 0x000fe800000418ff */
[----:B------:R-:W1:Y:S10]  /*47e0*/  LDSM.16.M88.4 R20, [R242] ;  /* 0x00000000f214783b */ /* 0x000e740000000200 */
[C---:B------:R-:W-:Y:S01]  /*47f0*/  HMMA.16816.F32.BF16 R4, R168.reuse, R24, R4 ;  /* 0x00000018a804723c */ /* 0x040fe20000041804 */
[C---:B------:R-:W-:Y:S01]  /*4800*/  IMAD.IADD R241, R247.reuse, 0x1, R0 ;  /* 0x00000001f7f17824 */ /* 0x040fe200078e0200 */
[----:B------:R-:W-:Y:S08]  /*4810*/  LDSM.16.M88.4 R52, [R242+0x5800] ;  /* 0x00580000f234783b */ /* 0x000ff00000000200 */
        /* <DEDUP_REMOVED lines=11> */
[----:B------:R-:W-:Y:S01]  /*48d0*/  HMMA.16816.F32.BF16 R36, R184, R22, R4 ;  /* 0x00000016b824723c */ /* 0x000fe20000041804 */
[----:B------:R-:W-:Y:S07]  /*48e0*/  LDSM.16.M88.4 R20, [R241] ;  /* 0x00000000f114783b */ /* 0x000fee0000000200 */
[----:B------:R-:W-:Y:S08]  /*48f0*/  HMMA.16816.F32.BF16 R4, R164, R42, RZ ;  /* 0x0000002aa404723c */ /* 0x000ff000000418ff */
[C---:B------:R-:W-:Y:S01]  /*4900*/  HMMA.16816.F32.BF16 R8, R168.reuse, R48, R16 ;  /* 0x00000030a808723c */ /* 0x040fe20000041810 */
[----:B------:R-:W1:Y:S11]  /*4910*/  LDSM.16.M88.4 R16, [R242+0x1000] ;  /* 0x00100000f210783b */ /* 0x000e760000000200 */
[----:B------:R-:W-:Y:S04]  /*4920*/  @!UPT UIADD3 URZ, URZ, URZ, URZ ;  /* 0x0000003f3f3ff290 */ /* 0x000fe8000fffe03f */
[----:B------:R-:W-:Y:S08]  /*4930*/  HMMA.16816.F32.BF16 R4, R168, R50, R4 ;  /* 0x00000032a804723c */ /* 0x000ff00000041804 */
[C---:B-1----:R-:W-:Y:S11]  /*4940*/  HMMA.16816.F32.BF16 R28, R184.reuse, R16, R8 ;  /* 0x00000010b81c723c */ /* 0x042ff60000041808 */
[----:B------:R-:W-:Y:S05]  /*4950*/  @!UPT UIADD3 URZ, URZ, URZ, URZ ;  /* 0x0000003f3f3ff290 */ /* 0x000fea000fffe03f */
[----:B------:R-:W-:Y:S01]  /*4960*/  HMMA.16816.F32.BF16 R8, R184, R18, R4 ;  /* 0x00000012b808723c */ /* 0x000fe20000041804 */
[----:B------:R-:W1:Y:S04]  /*4970*/  LDSM.16.M88.4 R4, [R241+0x800] ;  /* 0x00080000f104783b */ /* 0x000e680000000200 */
[----:B------:R-:W3:Y:S03]  /*4980*/  LDSM.16.M88.4 R16, [R241+0x1000] ;  /* 0x00100000f110783b */ /* 0x000ee60000000200 */
[C---:B------:R-:W-:Y:S08]  /*4990*/  HMMA.16816.F32.BF16 R24, R188.reuse, R20, R24 ;  /* 0x00000014bc18723c */ /* 0x040ff00000041818 */
[C---:B------:R-:W-:Y:S08]  /*49a0*/  HMMA.16816.F32.BF16 R20, R188.reuse, R22, R32 ;  /* 0x00000016bc14723c */ /* 0x040ff00000041820 */
[C---:B-1----:R-:W-:Y:S08]  /*49b0*/  HMMA.16816.F32.BF16 R44, R188.reuse, R4, R44 ;  /* 0x00000004bc2c723c */ /* 0x042ff0000004182c */
[C---:B------:R-:W-:Y:S01]  /*49c0*/  HMMA.16816.F32.BF16 R36, R188.reuse, R6, R36 ;  /* 0x00000006bc24723c */ /* 0x040fe20000041824 */
[----:B------:R-:W1:Y:S07]  /*49d0*/  LDSM.16.M88.4 R4, [R240+0x1800] ;  /* 0x00180000f004783b */ /* 0x000e6e0000000200 */
[C---:B---3--:R-:W-:Y:S08]  /*49e0*/  HMMA.16816.F32.BF16 R40, R188.reuse, R16, R28 ;  /* 0x00000010bc28723c */ /* 0x048ff0000004181c */
[----:B------:R-:W-:Y:S01]  /*49f0*/  HMMA.16816.F32.BF16 R28, R188, R18, R8 ;  /* 0x00000012bc1c723c */ /* 0x000fe20000041808 */
[----:B------:R-:W3:Y:S04]  /*4a00*/  LDSM.16.M88.4 R8, [R240+0x2000] ;  /* 0x00200000f008783b */ /* 0x000ee80000000200 */
[----:B------:R-:W4:Y:S03]  /*4a10*/  LDSM.16.M88.4 R16, [R240+0x2800] ;  /* 0x00280000f010783b */ /* 0x000f260000000200 */
        /* <DEDUP_REMOVED lines=55> */
[C---:B------:R-:W-:Y:S08]  /*4d90*/  HMMA.16816.F32.BF16 R24, R216.reuse, R22, R24 ;  /* 0x00000016d818723c */ /* 0x040ff00000041818 */
[C---:B---3--:R-:W-:Y:S08]  /*4da0*/  HMMA.16816.F32.BF16 R32, R216.reuse, R8, R32 ;  /* 0x00000008d820723c */ /* 0x048ff00000041820 */
[C---:B------:R-:W-:Y:S01]  /*4db0*/  HMMA.16816.F32.BF16 R4, R216.reuse, R10, R4 ;  /* 0x0000000ad804723c */ /* 0x040fe20000041804 */
[----:B------:R-:W1:Y:S07]  /*4dc0*/  LDSM.16.M88.4 R8, [R241+0x3000] ;  /* 0x00300000f108783b */ /* 0x000e6e0000000200 */
[C---:B----4-:R-:W-:Y:S08]  /*4dd0*/  HMMA.16816.F32.BF16 R20, R216.reuse, R16, R36 ;  /* 0x00000010d814723c */ /* 0x050ff00000041824 */
        /* <DEDUP_REMOVED lines=8> */
[----:B-1----:R-:W-:Y:S08]  /*4e60*/  HMMA.16816.F32.BF16 R36, R220, R4, R20 ;  /* 0x00000004dc24723c */ /* 0x002ff00000041814 */
[----:B---3--:R-:W-:Y:S01]  /*4e70*/  HMMA.16816.F32.BF16 R20, R224, R18, R8 ;  /* 0x00000012e014723c */ /* 0x008fe20000041808 */
[----:B------:R-:W1:Y:S07]  /*4e80*/  LDSM.16.M88.4 R8, [R240+0x5800] ;  /* 0x00580000f008783b */ /* 0x000e6e0000000200 */
[----:B------:R-:W-:Y:S01]  /*4e90*/  HMMA.16816.F32.BF16 R28, R220, R6, R28 ;  /* 0x00000006dc1c723c */ /* 0x000fe2000004181c */
[----:B------:R-:W3:Y:S07]  /*4ea0*/  LDSM.16.M88.4 R4, [R240+0x5000] ;  /* 0x00500000f004783b */ /* 0x000eee0000000200 */
[C---:B------:R-:W-:Y:S01]  /*4eb0*/  HMMA.16816.F32.BF16 R32, R224.reuse, R16, R32 ;  /* 0x00000010e020723c */ /* 0x040fe20000041820 */
[----:B------:R-:W4:Y:S07]  /*4ec0*/  LDSM.16.M88.4 R16, [R247+0x4800] ;  /* 0x00480000f710783b */ /* 0x000f2e0000000200 */
[C---:B-1----:R-:W-:Y:S08]  /*4ed0*/  HMMA.16816.F32.BF16 R48, R224.reuse, R8, R36 ;  /* 0x00000008e030723c */ /* 0x042ff00000041824 */
[C---:B------:R-:W-:Y:S01]  /*4ee0*/  HMMA.16816.F32.BF16 R44, R224.reuse, R10, R28 ;  /* 0x0000000ae02c723c */ /* 0x040fe2000004181c */
[----:B------:R-:W1:Y:S04]  /*4ef0*/  LDSM.16.M88.4 R8, [R247+0x5000] ;  /* 0x00500000f708783b */ /* 0x000e680000000200 */
[----:B------:R-:W5:Y:S03]  /*4f00*/  LDSM.16.M88.4 R28, [R247+0x5800] ;  /* 0x00580000f71c783b */ /* 0x000f660000000200 */
[C---:B---3--:R-:W-:Y:S08]  /*4f10*/  HMMA.16816.F32.BF16 R40, R224.reuse, R4, R40 ;  /* 0x00000004e028723c */ /* 0x048ff00000041828 */
[----:B------:R-:W-:Y:S08]  /*4f20*/  HMMA.16816.F32.BF16 R4, R224, R6, R24 ;  /* 0x00000006e004723c */ /* 0x000ff00000041818 */
[C---:B----4-:R-:W-:Y:S08]  /*4f30*/  HMMA.16816.F32.BF16 R36, R228.reuse, R16, R32 ;  /* 0x00000010e424723c */ /* 0x050ff00000041820 */
[C---:B------:R-:W-:Y:S01]  /*4f40*/  HMMA.16816.F32.BF16 R32, R228.reuse, R18, R20 ;  /* 0x00000012e420723c */ /* 0x040fe20000041814 */
[----:B------:R-:W3:Y:S04]  /*4f50*/  LDSM.16.M88.4 R20, [R242+0x4800] ;  /* 0x00480000f214783b */ /* 0x000ee80000000200 */
[----:B------:R-:W4:Y:S03]  /*4f60*/  LDSM.16.M88.4 R16, [R242+0x5000] ;  /* 0x00500000f210783b */ /* 0x000f260000000200 */
[C---:B-1----:R-:W-:Y:S08]  /*4f70*/  HMMA.16816.F32.BF16 R24, R228.reuse, R8, R40 ;  /* 0x00000008e418723c */ /* 0x042ff00000041828 */
[C---:B------:R-:W-:Y:S08]  /*4f80*/  HMMA.16816.F32.BF16 R8, R228.reuse, R10, R4 ;  /* 0x0000000ae408723c */ /* 0x040ff00000041804 */
[C---:B-----5:R-:W-:Y:S08]  /*4f90*/  HMMA.16816.F32.BF16 R4, R228.reuse, R28, R48 ;  /* 0x0000001ce404723c */ /* 0x060ff00000041830 */
[----:B------:R-:W-:Y:S08]  /*4fa0*/  HMMA.16816.F32.BF16 R44, R228, R30, R44 ;  /* 0x0000001ee42c723c */ /* 0x000ff0000004182c */
[C---:B---3--:R-:W-:Y:S08]  /*4fb0*/  HMMA.16816.F32.BF16 R40, R232.reuse, R20, R36 ;  /* 0x00000014e828723c */ /* 0x048ff00000041824 */
[C---:B------:R-:W-:Y:S01]  /*4fc0*/  HMMA.16816.F32.BF16 R36, R232.reuse, R22, R32 ;  /* 0x00000016e824723c */ /* 0x040fe20000041820 */
[----:B------:R-:W1:Y:S07]  /*4fd0*/  LDSM.16.M88.4 R20, [R241+0x5000] ;  /* 0x00500000f114783b */ /* 0x000e6e0000000200 */
[C---:B----4-:R-:W-:Y:S01]  /*4fe0*/  HMMA.16816.F32.BF16 R32, R232.reuse, R16, R24 ;  /* 0x00000010e820723c */ /* 0x050fe20000041818 */
[----:B------:R-:W3:Y:S07]  /*4ff0*/  LDSM.16.M88.4 R24, [R241+0x4800] ;  /* 0x00480000f118783b */ /* 0x000eee0000000200 */
[----:B------:R-:W-:Y:S01]  /*5000*/  HMMA.16816.F32.BF16 R28, R232, R18, R8 ;  /* 0x00000012e81c723c */ /* 0x000fe20000041808 */
[----:B------:R-:W4:Y:S01]  /*5010*/  LDSM.16.M88.4 R16, [R241+0x5800] ;  /* 0x00580000f110783b */ /* 0x000f220000000200 */
[----:B------:R-:W-:Y:S01]  /*5020*/  IADD3 R0, R247, 0x4800, RZ ;  /* 0x00004800f7007810 */ /* 0x000fe20007ffe0ff */
[----:B------:R-:W-:-:S04]  /*5030*/  DEPBAR.LE SB0, 0x0 ;  /* 0x000080000000791a */ /* 0x000fc80000000000 */
[----:B--2---:R-:W-:Y:S01]  /*5040*/  ISETP.GT.AND P0, PT, R13, R2, PT ;  /* 0x000000020d00720c */ /* 0x004fe20003f04270 */
[----:B------:R-:W-:Y:S01]  /*5050*/  HMMA.16816.F32.BF16 R8, R232, R52, R4 ;  /* 0x00000034e808723c */ /* 0x000fe20000041804 */
[C---:B------:R-:W-:Y:S01]  /*5060*/  IADD3 R3, R247.reuse, 0x5800, RZ ;  /* 0x00005800f7037810 */ /* 0x040fe20007ffe0ff */
[----:B------:R2:W-:Y:S01]  /*5070*/  STL [R1+0xc], R0 ;  /* 0x00000c0001007387 */ /* 0x0005e20000100800 */
[----:B------:R-:W-:-:S05]  /*5080*/  IADD3 R2, R247, 0x5000, RZ ;  /* 0x00005000f7027810 */ /* 0x000fca0007ffe0ff */
[----:B------:R-:W-:Y:S01]  /*5090*/  HMMA.16816.F32.BF16 R4, R232, R54, R44 ;  /* 0x00000036e804723c */ /* 0x000fe2000004182c */
[----:B------:R3:W-:Y:S04]  /*50a0*/  STL [R1+0x8], R3 ;  /* 0x0000080301007387 */ /* 0x0007e80000100800 */
[----:B------:R3:W-:Y:S01]  /*50b0*/  STL [R1+0x4], R2 ;  /* 0x0000040201007387 */ /* 0x0007e20000100800 */
[----:B--2---:R-:W-:-:S05]  /*50c0*/  IADD3 R0, R247, 0x3000, RZ ;  /* 0x00003000f7007810 */ /* 0x004fca0007ffe0ff */
[----:B------:R2:W-:Y:S01]  /*50d0*/  STL [R1], R0 ;  /* 0x0000000001007387 */ /* 0x0005e20000100800 */
[----:B-1----:R-:W-:Y:S01]  /*50e0*/  HMMA.16816.F32.BF16 R32, R236, R20, R32 ;  /* 0x00000014ec20723c */ /* 0x002fe20000041820 */
[----:B------:R-:W-:Y:S01]  /*50f0*/  BSSY B1, `(.L_x_3739) ;  /* 0x0000085000017945 */ /* 0x000fe20003800000 */
[C---:B------:R-:W-:Y:S02]  /*5100*/  IADD3 R252, R247.reuse, 0x4000, RZ ;  /* 0x00004000f7fc7810 */ /* 0x040fe40007ffe0ff */
[----:B------:R-:W-:-:S04]  /*5110*/  IADD3 R251, R247, 0x3800, RZ ;  /* 0x00003800f7fb7810 */ /* 0x000fc80007ffe0ff */
[----:B---3--:R-:W-:Y:S01]  /*5120*/  HMMA.16816.F32.BF16 R40, R236, R24, R40 ;  /* 0x00000018ec28723c */ /* 0x008fe20000041828 */
[C---:B------:R-:W-:Y:S02]  /*5130*/  IADD3 R250, R247.reuse, 0x1800, RZ ;  /* 0x00001800f7fa7810 */ /* 0x040fe40007ffe0ff */
[----:B------:R-:W-:-:S05]  /*5140*/  IADD3 R249, R247, 0x2800, RZ ;  /* 0x00002800f7f97810 */ /* 0x000fca0007ffe0ff */
[----:B------:R-:W-:Y:S01]  /*5150*/  HMMA.16816.F32.BF16 R36, R236, R26, R36 ;  /* 0x0000001aec24723c */ /* 0x000fe20000041824 */
[----:B------:R-:W-:-:S07]  /*5160*/  IADD3 R248, R247, 0x2000, RZ ;  /* 0x00002000f7f87810 */ /* 0x000fce0007ffe0ff */
[C---:B------:R-:W-:Y:S08]  /*5170*/  HMMA.16816.F32.BF16 R20, R236.reuse, R22, R28 ;  /* 0x00000016ec14723c */ /* 0x040ff0000004181c */
[C---:B----4-:R-:W-:Y:S08]  /*5180*/  HMMA.16816.F32.BF16 R24, R236.reuse, R16, R8 ;  /* 0x00000010ec18723c */ /* 0x050ff00000041808 */
[----:B------:R-:W-:Y:S01]  /*5190*/  HMMA.16816.F32.BF16 R28, R236, R18, R4 ;  /* 0x00000012ec1c723c */ /* 0x000fe20000041804 */
[----:B------:R-:W-:Y:S06]  /*51a0*/  BAR.SYNC.DEFER_BLOCKING 0x0 ;  /* 0x0000000000007b1d */ /* 0x000fec0000010000 */
[----:B------:R-:W-:Y:S01]  /*51b0*/  @!UPT UIADD3 URZ, URZ, URZ, URZ ;  /* 0x0000003f3f3ff290 */ /* 0x000fe2000fffe03f */
[----:B------:R-:W-:Y:S11]  /*51c0*/  @!P0 BRA `(.L_x_3740) ;  /* 0x0000077000008947 */ /* 0x000ff60003800000 */
[----:B--2---:R-:W2:Y:S04]  /*51d0*/  LDL R2, [R1+0x84] ;  /* 0x0000840001027983 */ /* 0x004ea80000100800 */
        /* <DEDUP_REMOVED lines=44> */
.L_x_3895:
[----:B------:R-:W-:Y:S05]  /*54a0*/  BRA.DIV ~URZ, `(.L_x_3742) ;  /* 0x000140327f007947 */ /* 0x000fea000b800000 */
[----:B------:R4:W1:Y:S02]  /*54b0*/  SHFL.IDX PT, R0, R6, RZ, 0x181f ;  /* 0x00181fff06007589 */ /* 0x00086400000e0000 */
.L_x_3896:
        /* <DEDUP_REMOVED lines=34> */
.L_x_3744:
[----:B------:R-:W-:Y:S05]  /*56e0*/  BSYNC B0 ;  /* 0x0000000000007941 */ /* 0x000fea0003800000 */
.L_x_3743:
[----:B------:R-:W-:Y:S01]  /*56f0*/  ISETP.GE.AND P0, PT, R7, 0x21, PT ;  /* 0x000000210700780c */ /* 0x000fe20003f06270 */
[----:B------:R-:W-:Y:S06]  /*5700*/  BRA.DIV ~URZ, `(.L_x_3745) ;  /* 0x00013e627f007947 */ /* 0x000fec000b800000 */
[----:B---3--:R3:W2:Y:S04]  /*5710*/  SHFL.IDX PT, R4, R5, 0x1, 0x181f ;  /* 0x00381f0005047f89 */ /* 0x0086a800000e0000 */
[----:B-1----:R3:W1:Y:S02]  /*5720*/  SHFL.IDX PT, R0, R6, 0x1, 0x181f ;  /* 0x00381f0006007f89 */ /* 0x00266400000e0000 */
.L_x_3897:
        /* <DEDUP_REMOVED lines=33> */
.L_x_3740:
[----:B--2---:R-:W-:Y:S05]  /*5940*/  BSYNC B1 ;  /* 0x0000000000017941 */ /* 0x004fea0003800000 */
.L_x_3739:
[----:B-1----:R-:W2:Y:S01]  /*5950*/  LDL R2, [R1+0xac] ;  /* 0x0000ac0001027983 */ /* 0x002ea20000100800 */
[----:B------:R-:W-:-:S03]  /*5960*/  IMAD.MOV.U32 R4, RZ, RZ, c[0x0][0x2c4] ;  /* 0x0000b100ff047624 */ /* 0x000fc600078e00ff */
[----:B------:R-:W2:Y:S04]  /*5970*/  LDL R0, [R1+0xc0] ;  /* 0x0000c00001007983 */ /* 0x000ea80000100800 */
[----:B------:R-:W5:Y:S04]  /*5980*/  LDL R3, [R1+0x7c] ;  /* 0x00007c0001037983 */ /* 0x000f680000100800 */
[----:B---3--:R-:W3:Y:S01]  /*5990*/  LDL R5, [R1+0x74] ;  /* 0x0000740001057983 */ /* 0x008ee20000100800 */
[----:B------:R-:W-:Y:S01]  /*59a0*/  ISETP.NE.AND P0, PT, R4, 0x1, PT ;  /* 0x000000010400780c */ /* 0x000fe20003f05270 */
[----:B------:R-:W-:-:S02]  /*59b0*/  ULDC UR4, c[0x0][0x324] ;  /* 0x0000c90000047ab9 */ /* 0x000fc40000000800 */
[----:B------:R-:W-:Y:S01]  /*59c0*/  ULOP3.LUT UR4, URZ, UR4, URZ, 0x33, !UPT ;  /* 0x000000043f047292 */ /* 0x000fe2000f8e333f */
[----:B------:R-:W0:Y:S01]  /*59d0*/  LDGDEPBAR ;  /* 0x00000000000079af */ /* 0x000e220000000000 */
[----:B--2---:R-:W-:-:S08]  /*59e0*/  IMAD.IADD R0, R0, 0x1, R2 ;  /* 0x0000000100007824 */ /* 0x004fd000078e0202 */
[----:B------:R-:W-:-:S04]  /*59f0*/  @P0 IMAD.HI.U32 R2, R0, c[0x0][0x2c8], RZ ;  /* 0x0000b20000020a27 */ /* 0x000fc800078e00ff */
[----:B------:R-:W-:Y:S01]  /*5a00*/  IMAD.MOV.U32 R4, RZ, RZ, R0 ;  /* 0x000000ffff047224 */ /* 0x000fe200078e0000 */
[----:B-----5:R-:W-:-:S04]  /*5a10*/  IADD3 R0, -R3, 0x1, R56 ;  /* 0x0000000103007810 */ /* 0x020fc80007ffe138 */
[----:B---3--:R-:W-:Y:S01]  /*5a20*/  IADD3 R0, R0, -R5, RZ ;  /* 0x8000000500007210 */ /* 0x008fe20007ffe0ff */
[----:B------:R-:W-:-:S03]  /*5a30*/  IMAD.IADD R7, R56, 0x1, -R3 ;  /* 0x0000000138077824 */ /* 0x000fc600078e0a03 */
[C---:B----4-:R-:W-:Y:S02]  /*5a40*/  IADD3 R6, R0.reuse, UR4, RZ ;  /* 0x0000000400067c10 */ /* 0x050fe4000fffe0ff */
[----:B------:R-:W-:Y:S02]  /*5a50*/  @P0 SHF.R.U32.HI R4, RZ, c[0x0][0x2cc], R2 ;  /* 0x0000b300ff040a19 */ /* 0x000fe40000011602 */
[----:B------:R-:W-:Y:S02]  /*5a60*/  IADD3 R5, R0, c[0x0][0x328], RZ ;  /* 0x0000ca0000057a10 */ /* 0x000fe40007ffe0ff */
[----:B------:R-:W-:Y:S01]  /*5a70*/  IADD3 R8, -R3, R12, RZ ;  /* 0x0000000c03087210 */ /* 0x000fe20007ffe1ff */
[----:B------:R-:W-:Y:S05]  /*5a80*/  BRA.DIV ~URZ, `(.L_x_3746) ;  /* 0x00013bf27f007947 */ /* 0x000fea000b800000 */
[----:B------:R1:W2:Y:S02]  /*5a90*/  SHFL.IDX PT, R3, R4, RZ, 0x1c1f ;  /* 0x001c1fff04037589 */ /* 0x0002a400000e0000 */
.L_x_3898:
        /* <DEDUP_REMOVED lines=19> */
.L_x_3749:
[----:B------:R-:W-:-:S04]  /*5bd0*/  MOV R9, 0x1 ;  /* 0x0000000100097802 */ /* 0x000fc80000000f00 */
[----:B------:R-:W-:-:S13]  /*5be0*/  ISETP.NE.AND P0, PT, R9, c[0x0][0x32c], PT ;  /* 0x0000cb0009007a0c */ /* 0x000fda0003f05270 */
[----:B------:R-:W-:-:S05]  /*5bf0*/  @P0 IMAD.HI.U32 R9, R3, c[0x0][0x330], RZ ;  /* 0x0000cc0003090a27 */ /* 0x000fca00078e00ff */
[----:B------:R-:W-:Y:S02]  /*5c00*/  @P0 SHF.R.U32.HI R3, RZ, c[0x0][0x334], R9 ;  /* 0x0000cd00ff030a19 */ /* 0x000fe40000011609 */
.L_x_3750:
[----:B------:R-:W-:Y:S05]  /*5c10*/  BSYNC B0 ;  /* 0x0000000000007941 */ /* 0x000fea0003800000 */
.L_x_3748:
[----:B------:R-:W-:-:S05]  /*5c20*/  IMAD R3, R3, c[0x0][0x32c], R8 ;  /* 0x0000cb0003037a24 */ /* 0x000fca00078e0208 */
[----:B------:R-:W-:Y:S02]  /*5c30*/  IADD3 R9, R3, c[0x0][0x32c], RZ ;  /* 0x0000cb0003097a10 */ /* 0x000fe40007ffe0ff */
[----:B------:R-:W-:Y:S02]  /*5c40*/  IMNMX R0, R0, R3, !PT ;  /* 0x0000000300007217 */ /* 0x000fe40007800200 */
[----:B------:R-:W-:Y:S02]  /*5c50*/  IMNMX R2, R2, R9, PT ;  /* 0x0000000902027217 */ /* 0x000fe40003800200 */
.L_x_3747:
        /* <DEDUP_REMOVED lines=23> */
[----:B------:R-:W-:Y:S02]  /*5dd0*/  FSEL R17, R37, -INF , !P0 ;  /* 0xff80000025117808 */ /* 0x000fe40004000000 */
[----:B------:R-:W-:Y:S02]  /*5de0*/  ISETP.GT.AND P0, PT, R0, 0x10, !P6 ;  /* 0x000000100000780c */ /* 0x000fe40007704270 */
[----:B------:R-:W-:Y:S02]  /*5df0*/  ISETP.GE.AND P1, PT, R12, 0x22, PT ;  /* 0x000000220c00780c */ /* 0x000fe40003f26270 */
[----:B------:R-:W-:-:S02]  /*5e00*/  ISETP.LT.OR P0, PT, R2, 0x11, P0 ;  /* 0x000000110200780c */ /* 0x000fc40000701670 */
[----:B------:R-:W-:Y:S02]  /*5e10*/  LOP3.LUT R3, R3, 0xfffffff7, RZ, 0xc0, !PT ;  /* 0xfffffff703037812 */ /* 0x000fe400078ec0ff */
        /* <DEDUP_REMOVED lines=16> */
[----:B------:R-:W-:-:S13]  /*5f20*/  ISETP.GE.AND P0, PT, R12, 0x29, PT ;  /* 0x000000290c00780c */ /* 0x000fda0003f06270 */
[----:B------:R-:W-:Y:S02]  /*5f30*/  @P0 LOP3.LUT R3, R3, 0x8, RZ, 0xfc, !PT ;  /* 0x0000000803030812 */ /* 0x000fe400078efcff */
[----:B------:R-:W-:Y:S02]  /*5f40*/  ISETP.GT.AND P0, PT, R0, 0x28, !P0 ;  /* 0x000000280000780c */ /* 0x000fe40004704270 */
[----:B------:R-:W-:Y:S02]  /*5f50*/  LOP3.LUT R3, R3, 0xfffffffb, RZ, 0xc0, !PT ;  /* 0xfffffffb03037812 */ /* 0x000fe400078ec0ff */
[----:B------:R-:W-:-:S04]  /*5f60*/  ISETP.LT.OR P0, PT, R2, 0x29, P0 ;  /* 0x000000290200780c */ /* 0x000fc80000701670 */
[----:B------:R-:W-:Y:S02]  /*5f70*/  FSEL R73, R28, -INF , !P0 ;  /* 0xff8000001c497808 */ /* 0x000fe40004000000 */
[----:B------:R-:W-:-:S13]  /*5f80*/  ISETP.GE.AND P0, PT, R12, 0x1, PT ;  /* 0x000000010c00780c */ /* 0x000fda0003f06270 */
[----:B------:R-:W-:Y:S02]  /*5f90*/  @P0 LOP3.LUT R3, R3, 0x4, RZ, 0xfc, !PT ;  /* 0x0000000403030812 */ /* 0x000fe400078efcff */
[----:B------:R-:W-:Y:S02]  /*5fa0*/  ISETP.GT.AND P0, PT, R0, RZ, !P0 ;  /* 0x000000ff0000720c */ /* 0x000fe40004704270 */
[----:B------:R-:W-:Y:S02]  /*5fb0*/  LOP3.LUT R3, R3, 0xffffffef, RZ, 0xc0, !PT ;  /* 0xffffffef03037812 */ /* 0x000fe400078ec0ff */
        /* <DEDUP_REMOVED lines=10> */
.L_x_3899:
        /* <DEDUP_REMOVED lines=19> */
.L_x_3754:
[----:B------:R-:W-:-:S04]  /*6190*/  MOV R4, 0x1 ;  /* 0x0000000100047802 */ /* 0x000fc80000000f00 */
[----:B------:R-:W-:-:S13]  /*61a0*/  ISETP.NE.AND P0, PT, R4, c[0x0][0x32c], PT ;  /* 0x0000cb0004007a0c */ /* 0x000fda0003f05270 */
[----:B------:R-:W-:-:S05]  /*61b0*/  @P0 IMAD.HI.U32 R4, R3, c[0x0][0x330], RZ ;  /* 0x0000cc0003040a27 */ /* 0x000fca00078e00ff */
[----:B------:R-:W-:Y:S02]  /*61c0*/  @P0 SHF.R.U32.HI R3, RZ, c[0x0][0x334], R4 ;  /* 0x0000cd00ff030a19 */ /* 0x000fe40000011604 */
.L_x_3755:
[----:B------:R-:W-:Y:S05]  /*61d0*/  BSYNC B0 ;  /* 0x0000000000007941 */ /* 0x000fea0003800000 */
.L_x_3753:
[----:B------:R-:W-:-:S05]  /*61e0*/  IMAD R3, R3, c[0x0][0x32c], R8 ;  /* 0x0000cb0003037a24 */ /* 0x000fca00078e0208 */
[----:B------:R-:W-:Y:S02]  /*61f0*/  IADD3 R4, R3, c[0x0][0x32c], RZ ;  /* 0x0000cb0003047a10 */ /* 0x000fe40007ffe0ff */
[----:B------:R-:W-:Y:S02]  /*6200*/  IMNMX R0, R0, R3, !PT ;  /* 0x0000000300007217 */ /* 0x000fe40007800200 */
[----:B------:R-:W-:Y:S02]  /*6210*/  IMNMX R2, R2, R4, PT ;  /* 0x0000000402027217 */ /* 0x000fe40003800200 */
.L_x_3752:
        /* <DEDUP_REMOVED lines=28> */
[C---:B------:R-:W-:Y:S02]  /*63e0*/  ISETP.GT.AND P0, PT, R0.reuse, 0x21, !P1 ;  /* 0x000000210000780c */ /* 0x040fe40004f04270 */
[----:B------:R-:W-:Y:S02]  /*63f0*/  ISETP.GT.AND P1, PT, R0, 0x28, !P5 ;  /* 0x000000280000780c */ /* 0x000fe40006f24270 */
[C---:B------:R-:W-:Y:S02]  /*6400*/  ISETP.LT.OR P0, PT, R2.reuse, 0x22, P0 ;  /* 0x000000220200780c */ /* 0x040fe40000701670 */
[----:B------:R-:W-:Y:S02]  /*6410*/  ISETP.LT.OR P1, PT, R2, 0x29, P1 ;  /* 0x000000290200780c */ /* 0x000fe40000f21670 */
[----:B------:R-:W-:-:S02]  /*6420*/  FSEL R70, R27, -INF , !P0 ;  /* 0xff8000001b467808 */ /* 0x000fc40004000000 */
[----:B------:R-:W-:Y:S02]  /*6430*/  ISETP.GT.AND P0, PT, R0, 0x1, !P3 ;  /* 0x000000010000780c */ /* 0x000fe40005f04270 */
[----:B------:R-:W-:Y:S02]  /*6440*/  FSEL R69, R30, -INF , !P1 ;  /* 0xff8000001e457808 */ /* 0x000fe40004800000 */
[----:B------:R-:W-:-:S04]  /*6450*/  ISETP.LT.OR P0, PT, R2, 0x2, P0 ;  /* 0x000000020200780c */ /* 0x000fc80000701670 */
[----:B------:R-:W-:Y:S02]  /*6460*/  FSEL R6, R43, -INF , !P0 ;  /* 0xff8000002b067808 */ /* 0x000fe40004000000 */
[----:B------:R-:W-:-:S04]  /*6470*/  ISETP.GT.AND P0, PT, R0, RZ, !P4 ;  /* 0x000000ff0000720c */ /* 0x000fc80006704270 */
[----:B------:R-:W-:-:S04]  /*6480*/  ISETP.LT.OR P0, PT, R2, 0x1, P0 ;  /* 0x000000010200780c */ /* 0x000fc80000701670 */
[----:B------:R-:W-:Y:S02]  /*6490*/  FSEL R7, R42, -INF , !P0 ;  /* 0xff8000002a077808 */ /* 0x000fe40004000000 */
[----:B------:R-:W-:Y:S02]  /*64a0*/  ISETP.GT.AND P0, PT, R0, 0x29, !P6 ;  /* 0x000000290000780c */ /* 0x000fe40007704270 */
[----:B------:R-:W-:Y:S02]  /*64b0*/  FMNMX.FTZ R0, R11, R15, !PT ;  /* 0x0000000f0b007209 */ /* 0x000fe40007810000 */
[----:B------:R-:W-:Y:S02]  /*64c0*/  ISETP.LT.OR P0, PT, R2, 0x2a, P0 ;  /* 0x0000002a0200780c */ /* 0x000fe40000701670 */
        /* <DEDUP_REMOVED lines=24> */
.L_x_3900:
[----:B-12---:R-:W-:Y:S01]  /*6650*/  FMNMX.FTZ R4, R4, R0, !PT ;  /* 0x0000000004047209 */ /* 0x006fe20007810000 */
[----:B------:R-:W-:Y:S05]  /*6660*/  BRA.DIV ~URZ, `(.L_x_3757) ;  /* 0x000131827f007947 */ /* 0x000fea000b800000 */
[----:B------:R-:W1:Y:S02]  /*6670*/  SHFL.BFLY PT, R0, R5, 0x2, 0x1f ;  /* 0x0c401f0005007f89 */ /* 0x000e6400000e0000 */
[----:B-1----:R-:W-:Y:S02]  /*6680*/  FMNMX.FTZ R5, R5, R0, !PT ;  /* 0x0000000005057209 */ /* 0x002fe40007810000 */
[----:B------:R-:W1:Y:S04]  /*6690*/  SHFL.BFLY PT, R0, R4, 0x1, 0x1f ;  /* 0x0c201f0004007f89 */ /* 0x000e6800000e0000 */
[----:B------:R2:W3:Y:S01]  /*66a0*/  SHFL.BFLY PT, R3, R5, 0x1, 0x1f ;  /* 0x0c201f0005037f89 */ /* 0x0004e200000e0000 */
[----:B-1----:R-:W-:-:S04]  /*66b0*/  FMNMX.FTZ R134, R4, R0, !PT ;  /* 0x0000000004867209 */ /* 0x002fc80007810000 */
.L_x_3901:
[----:B------:R-:W4:Y:S01]  /*66c0*/  LDL R40, [R1+0x10] ;  /* 0x0000100001287983 */ /* 0x000f220000100800 */
        /* <DEDUP_REMOVED lines=66> */
[C---:B--2---:R-:W-:Y:S08]  /*6af0*/  HMMA.16816.F32.BF16 R40, R4.reuse, R34, R12 ;  /* 0x000000220428723c */ /* 0x044ff0000004180c */
[----:B------:R-:W-:Y:S01]  /*6b00*/  HMMA.16816.F32.BF16 R152, R4, R32, R16 ;  /* 0x000000200498723c */ /* 0x000fe20000041810 */
[----:B------:R-:W2:Y:S07]  /*6b10*/  LDSM.16.MT88.4 R32, [R243+0x2000] ;  /* 0x00200000f320783b */ /* 0x000eae0000004200 */
[C---:B------:R-:W-:Y:S08]  /*6b20*/  HMMA.16816.F32.BF16 R28, R8.reuse, R26, RZ ;  /* 0x0000001a081c723c */ /* 0x040ff000000418ff */
[----:B------:R-:W-:Y:S01]  /*6b30*/  MOV R159, R40 ;  /* 0x00000028009f7202 */ /* 0x000fe20000000f00 */
[----:B------:R-:W-:Y:S01]  /*6b40*/  IMAD.MOV.U32 R157, RZ, RZ, R42 ;  /* 0x000000ffff9d7224 */ /* 0x000fe200078e002a */
[----:B------:R-:W-:Y:S01]  /*6b50*/  MOV R158, R41 ;  /* 0x00000029009e7202 */ /* 0x000fe20000000f00 */
[----:B---3--:R-:W-:Y:S01]  /*6b60*/  HMMA.16816.F32.BF16 R20, R8, R46, RZ ;  /* 0x0000002e0814723c */ /* 0x008fe200000418ff */
[----:B------:R-:W-:-:S07]  /*6b70*/  MOV R156, R43 ;  /* 0x0000002b009c7202 */ /* 0x000fce0000000f00 */
        /* <DEDUP_REMOVED lines=8> */
[C---:B------:R-:W-:Y:S01]  /*6c00*/  HMMA.16816.F32.BF16 R20, R4.reuse, R38, R20 ;  /* 0x000000260414723c */ /* 0x040fe20000041814 */
[----:B------:R-:W1:Y:S07]  /*6c10*/  LDSM.16.MT88.4 R36, [R243+0x3000] ;  /* 0x00300000f324783b */ /* 0x000e6e0000004200 */
[----:B------:R-:W-:Y:S01]  /*6c20*/  HMMA.16816.F32.BF16 R144, R4, R48, R40 ;  /* 0x000000300490723c */ /* 0x000fe20000041828 */
[----:B------:R-:W-:Y:S01]  /*6c30*/  MOV R151, R76 ;  /* 0x0000004c00977202 */ /* 0x000fe20000000f00 */
[----:B------:R-:W-:Y:S01]  /*6c40*/  IMAD.MOV.U32 R150, RZ, RZ, R77 ;  /* 0x000000ffff967224 */ /* 0x000fe200078e004d */
[----:B------:R-:W-:Y:S01]  /*6c50*/  MOV R149, R78 ;  /* 0x0000004e00957202 */ /* 0x000fe20000000f00 */
[----:B------:R-:W5:Y:S01]  /*6c60*/  LDSM.16.MT88.4 R48, [R246+0x2000] ;  /* 0x00200000f630783b */ /* 0x000f620000004200 */
[----:B------:R-:W-:-:S03]  /*6c70*/  MOV R148, R79 ;  /* 0x0000004f00947202 */ /* 0x000fc60000000f00 */
[----:B------:R-:W-:Y:S01]  /*6c80*/  HMMA.16816.F32.BF16 R40, R8, R56, RZ ;  /* 0x000000380828723c */ /* 0x000fe200000418ff */
[----:B------:R-:W-:Y:S01]  /*6c90*/  IMAD.MOV.U32 R81, RZ, RZ, R26 ;  /* 0x000000ffff517224 */ /* 0x000fe200078e001a */
[----:B------:R-:W-:Y:S01]  /*6ca0*/  MOV R80, R27 ;  /* 0x0000001b00507202 */ /* 0x000fe20000000f00 */
[----:B------:R-:W-:Y:S01]  /*6cb0*/  IMAD.MOV.U32 R78, RZ, RZ, R24 ;  /* 0x000000ffff4e7224 */ /* 0x000fe200078e0018 */
[----:B------:R-:W-:-:S04]  /*6cc0*/  MOV R79, R25 ;  /* 0x00000019004f7202 */ /* 0x000fc80000000f00 */
[----:B--2---:R-:W-:Y:S01]  /*6cd0*/  HMMA.16816.F32.BF16 R16, R4, R32, R16 ;  /* 0x000000200410723c */ /* 0x004fe20000041810 */
[----:B------:R-:W-:Y:S01]  /*6ce0*/  MOV R77, R22 ;  /* 0x00000016004d7202 */ /* 0x000fe20000000f00 */
[----:B------:R-:W-:Y:S01]  /*6cf0*/  IMAD.MOV.U32 R92, RZ, RZ, R21 ;  /* 0x000000ffff5c7224 */ /* 0x000fe200078e0015 */
[----:B------:R-:W-:Y:S02]  /*6d00*/  MOV R76, R23 ;  /* 0x00000017004c7202 */ /* 0x000fe40000000f00 */
[----:B------:R-:W-:-:S03]  /*6d10*/  MOV R87, R20 ;  /* 0x0000001400577202 */ /* 0x000fc60000000f00 */
[----:B------:R-:W-:Y:S01]  /*6d20*/  HMMA.16816.F32.BF16 R12, R4, R34, R12 ;  /* 0x00000022040c723c */ /* 0x000fe2000004180c */
[----:B------:R-:W-:Y:S07]  /*6d30*/  LDSM.16.MT88.4 R32, [R245+0x3800] ;  /* 0x00380000f520783b */ /* 0x000fee0000004200 */
[C---:B------:R-:W-:Y:S08]  /*6d40*/  HMMA.16816.F32.BF16 R28, R8.reuse, R58, RZ ;  /* 0x0000003a081c723c */ /* 0x040ff000000418ff */
[----:B---3--:R-:W-:Y:S01]  /*6d50*/  HMMA.16816.F32.BF16 R24, R8, R44, RZ ;  /* 0x0000002c0818723c */ /* 0x008fe200000418ff */
[----:B------:R-:W-:Y:S01]  /*6d60*/  MOV R135, R16 ;  /* 0x0000001000877202 */ /* 0x000fe20000000f00 */
[----:B------:R-:W-:Y:S01]  /*6d70*/  IMAD.MOV.U32 R132, RZ, RZ, R17 ;  /* 0x000000ffff847224 */ /* 0x000fe200078e0011 */
[----:B------:R-:W-:-:S02]  /*6d80*/  MOV R131, R18 ;  /* 0x0000001200837202 */ /* 0x000fc40000000f00 */
[----:B------:R-:W-:-:S03]  /*6d90*/  MOV R130, R19 ;  /* 0x0000001300827202 */ /* 0x000fc60000000f00 */
[----:B------:R-:W-:Y:S01]  /*6da0*/  HMMA.16816.F32.BF16 R20, R8, R46, RZ ;  /* 0x0000002e0814723c */ /* 0x000fe200000418ff */
[----:B------:R-:W2:Y:S01]  /*6db0*/  LDSM.16.MT88.4 R44, [R245+0x3000] ;  /* 0x00300000f52c783b */ /* 0x000ea20000004200 */
[----:B------:R-:W-:Y:S01]  /*6dc0*/  MOV R86, R13 ;  /* 0x0000000d00567202 */ /* 0x000fe20000000f00 */
[----:B------:R-:W-:Y:S01]  /*6dd0*/  IMAD.MOV.U32 R85, RZ, RZ, R14 ;  /* 0x000000ffff557224 */ /* 0x000fe200078e000e */
[----:B------:R-:W-:Y:S02]  /*6de0*/  MOV R84, R15 ;  /* 0x0000000f00547202 */ /* 0x000fe40000000f00 */
[----:B------:R-:W-:Y:S02]  /*6df0*/  MOV R3, R12 ;  /* 0x0000000c00037202 */ /* 0x000fe40000000f00 */
[----:B------:R-:W-:Y:S01]  /*6e00*/  HMMA.16816.F32.BF16 R56, R4, R64, R40 ;  /* 0x000000400438723c */ /* 0x000fe20000041828 */
[----:B------:R-:W3:Y:S07]  /*6e10*/  LDSM.16.MT88.4 R40, [R243+0x3800] ;  /* 0x00380000f328783b */ /* 0x000eee0000004200 */
[C---:B------:R-:W-:Y:S08]  /*6e20*/  HMMA.16816.F32.BF16 R16, R8.reuse, R52, RZ ;  /* 0x000000340810723c */ /* 0x040ff000000418ff */
[----:B------:R-:W-:Y:S01]  /*6e30*/  HMMA.16816.F32.BF16 R12, R8, R54, RZ ;  /* 0x00000036080c723c */ /* 0x000fe200000418ff */
[----:B------:R-:W2:Y:S07]  /*6e40*/  LDSM.16.MT88.4 R52, [R244+0x3000] ;  /* 0x00300000f434783b */ /* 0x000eae0000004200 */
[C---:B------:R-:W-:Y:S08]  /*6e50*/  HMMA.16816.F32.BF16 R180, R4.reuse, R66, R28 ;  /* 0x0000004204b4723c */ /* 0x040ff0000004181c */
[----:B----4-:R-:W-:Y:S08]  /*6e60*/  HMMA.16816.F32.BF16 R64, R4, R60, R24 ;  /* 0x0000003c0440723c */ /* 0x010ff00000041818 */
[C---:B-1----:R-:W-:Y:S08]  /*6e70*/  HMMA.16816.F32.BF16 R28, R8.reuse, R36, RZ ;  /* 0x00000024081c723c */ /* 0x042ff000000418ff */
[----:B------:R-:W-:Y:S01]  /*6e80*/  HMMA.16816.F32.BF16 R24, R8, R38, RZ ;  /* 0x000000260818723c */ /* 0x000fe200000418ff */
[----:B------:R-:W1:Y:S07]  /*6e90*/  LDSM.16.MT88.4 R36, [R246+0x3000] ;  /* 0x00300000f624783b */ /* 0x000e6e0000004200 */
[C---:B------:R-:W-:Y:S08]  /*6ea0*/  HMMA.16816.F32.BF16 R176, R4.reuse, R62, R20 ;  /* 0x0000003e04b0723c */ /* 0x040ff00000041814 */
[C---:B-----5:R-:W-:Y:S08]  /*6eb0*/  HMMA.16816.F32.BF16 R60, R4.reuse, R48, R16 ;  /* 0x00000030043c723c */ /* 0x060ff00000041810 */
[----:B------:R-:W-:Y:S01]  /*6ec0*/  HMMA.16816.F32.BF16 R172, R4, R50, R12 ;  /* 0x0000003204ac723c */ /* 0x000fe2000004180c */
[----:B------:R-:W4:Y:S07]  /*6ed0*/  LDSM.16.MT88.4 R48, [R244+0x3800] ;  /* 0x00380000f430783b */ /* 0x000f2e0000004200 */
[----:B--2---:R-:W-:Y:S07]  /*6ee0*/  HMMA.16816.F32.BF16 R16, R8, R46, RZ ;  /* 0x0000002e0810723c */ /* 0x004fee00000418ff */
[----:B------:R-:W-:Y:S01]  /*6ef0*/  IMAD.MOV.U32 R46, RZ, RZ, R85 ;  /* 0x000000ffff2e7224 */ /* 0x000fe200078e0055 */
[----:B---3--:R-:W-:Y:S01]  /*6f00*/  HMMA.16816.F32.BF16 R88, R4, R42, R24 ;  /* 0x0000002a0458723c */ /* 0x008fe20000041818 */
[----:B------:R-:W2:Y:S01]  /*6f10*/  LDSM.16.MT88.4 R24, [R246+0x3800] ;  /* 0x00380000f618783b */ /* 0x000ea20000004200 */
[----:B------:R-:W-:-:S05]  /*6f20*/  MOV R47, R84 ;  /* 0x00000054002f7202 */ /* 0x000fca0000000f00 */
[----:B------:R-:W-:Y:S01]  /*6f30*/  MOV R42, R77 ;  /* 0x0000004d002a7202 */ /* 0x000fe20000000f00 */
[----:B------:R-:W-:Y:S01]  /*6f40*/  HMMA.16816.F32.BF16 R20, R8, R44, RZ ;  /* 0x0000002c0814723c */ /* 0x000fe200000418ff */
[----:B------:R-:W-:-:S06]  /*6f50*/  IMAD.MOV.U32 R43, RZ, RZ, R76 ;  /* 0x000000ffff2b7224 */ /* 0x000fcc00078e004c */
[----:B------:R-:W-:Y:S01]  /*6f60*/  MOV R45, R86 ;  /* 0x00000056002d7202 */ /* 0x000fe20000000f00 */
[----:B------:R-:W-:Y:S01]  /*6f70*/  HMMA.16816.F32.BF16 R12, R8, R52, RZ ;  /* 0x00000034080c723c */ /* 0x000fe200000418ff */
[----:B------:R-:W-:Y:S01]  /*6f80*/  MOV R44, R3 ;  /* 0x00000003002c7202 */ /* 0x000fe20000000f00 */
[----:B------:R-:W-:-:S04]  /*6f90*/  FADD.FTZ R3, R101, R100 ;  /* 0x0000006465037221 */ /* 0x000fc80000010000 */
[----:B------:R-:W-:Y:S01]  /*6fa0*/  FADD.FTZ R3, R116, R3 ;  /* 0x0000000374037221 */ /* 0x000fe20000010000 */
[----:B------:R-:W-:Y:S01]  /*6fb0*/  MOV R52, R81 ;  /* 0x0000005100347202 */ /* 0x000fe20000000f00 */
[----:B------:R-:W-:Y:S01]  /*6fc0*/  IMAD.MOV.U32 R53, RZ, RZ, R80 ;  /* 0x000000ffff357224 */ /* 0x000fe200078e0050 */
[----:B------:R-:W-:Y:S01]  /*6fd0*/  HMMA.16816.F32.BF16 R96, R4, R34, R16 ;  /* 0x000000220460723c */ /* 0x000fe20000041810 */
[----:B------:R-:W-:-:S06]  /*6fe0*/  FADD.FTZ R3, R111, R3 ;  /* 0x000000036f037221 */ /* 0x000fcc0000010000 */
[----:B------:R-:W-:Y:S01]  /*6ff0*/  MOV R34, R157 ;  /* 0x0000009d00227202 */ /* 0x000fe20000000f00 */
[----:B------:R-:W-:Y:S01]  /*7000*/  HMMA.16816.F32.BF16 R80, R4, R40, R28 ;  /* 0x000000280450723c */ /* 0x000fe2000004181c */
[----:B------:R-:W3:Y:S01]  /*7010*/  LDSM.16.MT88.4 R28, [R243+0x4800] ;  /* 0x00480000f31c783b */ /* 0x000ee20000004200 */
[----:B------:R-:W-:-:S05]  /*7020*/  IMAD.MOV.U32 R35, RZ, RZ, R156 ;  /* 0x000000ffff237224 */ /* 0x000fca00078e009c */
[----:B------:R-:W-:Y:S01]  /*7030*/  MOV R41, R79 ;  /* 0x0000004f00297202 */ /* 0x000fe20000000f00 */
[----:B-1----:R-:W-:Y:S01]  /*7040*/  HMMA.16816.F32.BF16 R16, R8, R36, RZ ;  /* 0x000000240810723c */ /* 0x002fe200000418ff */
[----:B------:R-:W-:-:S07]  /*7050*/  MOV R40, R78 ;  /* 0x0000004e00287202 */ /* 0x000fce0000000f00 */
[----:B------:R-:W-:Y:S07]  /*7060*/  HMMA.16816.F32.BF16 R76, R4, R32, R20 ;  /* 0x00000020044c723c */ /* 0x000fee0000041814 */
[----:B------:R-:W-:Y:S01]  /*7070*/  MOV R32, R87 ;  /* 0x0000005700207202 */ /* 0x000fe20000000f00 */
[----:B------:R-:W-:Y:S01]  /*7080*/  HMMA.16816.F32.BF16 R20, R8, R54, RZ ;  /* 0x000000360814723c */ /* 0x000fe200000418ff */
[----:B------:R-:W-:Y:S02]  /*7090*/  MOV R33, R92 ;  /* 0x0000005c00217202 */ /* 0x000fe40000000f00 */
[----:B------:R-:W-:-:S02]  /*70a0*/  MOV R36, R32 ;  /* 0x0000002000247202 */ /* 0x000fc40000000f00 */
[----:B------:R-:W-:Y:S01]  /*70b0*/  MOV R32, R159 ;  /* 0x0000009f00207202 */ /* 0x000fe20000000f00 */
[----:B------:R-:W-:Y:S01]  /*70c0*/  IMAD.MOV.U32 R37, RZ, RZ, R33 ;  /* 0x000000ffff257224 */ /* 0x000fe200078e0021 */
[----:B------:R-:W-:Y:S01]  /*70d0*/  MOV R54, R131 ;  /* 0x0000008300367202 */ /* 0x000fe20000000f00 */
[----:B----4-:R-:W-:Y:S01]  /*70e0*/  HMMA.16816.F32.BF16 R84, R4, R48, R12 ;  /* 0x000000300454723c */ /* 0x010fe2000004180c */
[----:B------:R-:W-:Y:S01]  /*70f0*/  IMAD.MOV.U32 R55, RZ, RZ, R130 ;  /* 0x000000ffff377224 */ /* 0x000fe200078e0082 */
[----:B------:R-:W-:Y:S02]  /*7100*/  MOV R33, R158 ;  /* 0x0000009e00217202 */ /* 0x000fe40000000f00 */
[----:B------:R-:W-:Y:S03]  /*7110*/  LDSM.16.MT88.4 R156, [R243+0x1000] ;  /* 0x00100000f39c783b */ /* 0x000fe60000004200 */
[----:B------:R-:W-:Y:S01]  /*7120*/  MOV R48, R151 ;  /* 0x0000009700307202 */ /* 0x000fe20000000f00 */
[----:B------:R-:W-:Y:S01]  /*7130*/  HMMA.16816.F32.BF16 R12, R8, R38, RZ ;  /* 0x00000026080c723c */ /* 0x000fe200000418ff */
[----:B------:R-:W-:-:S06]  /*7140*/  MOV R49, R150 ;  /* 0x0000009600317202 */ /* 0x000fcc0000000f00 */
[----:B------:R-:W-:Y:S01]  /*7150*/  MOV R38, R42 ;  /* 0x0000002a00267202 */ /* 0x000fe20000000f00 */
        /* <DEDUP_REMOVED lines=8> */
[----:B------:R-:W2:Y:S01]  /*71e0*/  LDSM.16.MT88.4 R20, [R245+0x4800] ;  /* 0x00480000f514783b */ /* 0x000ea20000004200 */
[----:B------:R-:W-:-:S05]  /*71f0*/  MOV R53, R132 ;  /* 0x0000008400357202 */ /* 0x000fca0000000f00 */
[----:B------:R-:W-:Y:S01]  /*7200*/  MOV R50, R149 ;  /* 0x0000009500327202 */ /* 0x000fe20000000f00 */
[----:B------:R-:W-:Y:S01]  /*7210*/  HMMA.16816.F32.BF16 R112, R4, R26, R12 ;  /* 0x0000001a0470723c */ /* 0x000fe2000004180c */
[----:B------:R-:W-:Y:S02]  /*7220*/  IMAD.MOV.U32 R51, RZ, RZ, R148 ;  /* 0x000000ffff337224 */ /* 0x000fe400078e0094 */
[----:B------:R-:W-:Y:S04]  /*7230*/  LDSM.16.MT88.4 R148, [R245+0x1000] ;  /* 0x00100000f594783b */ /* 0x000fe80000004200 */
[--C-:B------:R-:W-:Y:S01]  /*7240*/  FFMA.FTZ R27, R74, c[0x0][0x2d0], -R2.reuse ;  /* 0x0000b4004a1b7a23 */ /* 0x100fe20000010802 */
[----:B---3--:R-:W-:Y:S01]  /*7250*/  HMMA.16816.F32.BF16 R12, R8, R28, RZ ;  /* 0x0000001c080c723c */ /* 0x008fe200000418ff */
[----:B------:R-:W-:-:S06]  /*7260*/  FFMA.FTZ R26, R73, c[0x0][0x2d0], -R2 ;  /* 0x0000b400491a7a23 */ /* 0x000fcc0000010802 */
[----:B------:R-:W-:Y:S02]  /*7270*/  FFMA.FTZ R28, R75, c[0x0][0x2d0], -R2 ;  /* 0x0000b4004b1c7a23 */ /* 0x000fe40000010802 */
[----:B------:R-:W-:Y:S11]  /*7280*/  FFMA.FTZ R29, R70, c[0x0][0x2d0], -R0 ;  /* 0x0000b400461d7a23 */ /* 0x000ff60000010800 */
[----:B------:R-:W-:Y:S04]  /*7290*/  @!UPT UIADD3 URZ, URZ, URZ, URZ ;  /* 0x0000003f3f3ff290 */ /* 0x000fe8000fffe03f */
[----:B-1----:R-:W-:Y:S07]  /*72a0*/  HMMA.16816.F32.BF16 R100, R4, R16, R12 ;  /* 0x000000100464723c */ /* 0x002fee000004180c */
[----:B------:R-:W-:Y:S01]  /*72b0*/  FADD.FTZ R16, R109, R108 ;  /* 0x0000006c6d107221 */ /* 0x000fe20000010000 */
[----:B------:R-:W-:Y:S03]  /*72c0*/  HMMA.16816.F32.BF16 R12, R8, R30, RZ ;  /* 0x0000001e080c723c */ /* 0x000fe600000418ff */
[----:B------:R-:W-:-:S04]  /*72d0*/  FADD.FTZ R24, R110, R16 ;  /* 0x000000106e187221 */ /* 0x000fc80000010000 */
[----:B------:R-:W-:Y:S02]  /*72e0*/  FADD.FTZ R3, R118, R24 ;  /* 0x0000001876037221 */ /* 0x000fe40000010000 */
[----:B------:R-:W-:Y:S02]  /*72f0*/  FFMA.FTZ R24, R72, c[0x0][0x2d0], -R2 ;  /* 0x0000b40048187a23 */ /* 0x000fe40000010802 */
        /* <DEDUP_REMOVED lines=47> */
[C---:B------:R-:W-:Y:S08]  /*75f0*/  HMMA.16816.F32.BF16 R160, R128.reuse, R156, R160 ;  /* 0x0000009c80a0723c */ /* 0x040ff000000418a0 */
[----:B------:R-:W-:Y:S01]  /*7600*/  HMMA.16816.F32.BF16 R148, R128, R150, R32 ;  /* 0x000000968094723c */ /* 0x000fe20000041820 */
[----:B------:R-:W3:Y:S01]  /*7610*/  LDSM.16.MT88.4 R32, [R246+0x1000] ;  /* 0x00100000f620783b */ /* 0x000ee20000004200 */
[----:B--2---:R-:W-:-:S06]  /*7620*/  FADD.FTZ R0, R22, R2 ;  /* 0x0000000216007221 */ /* 0x004fcc0000010000 */
        /* <DEDUP_REMOVED lines=9> */
[C---:B------:R-:W-:Y:S01]  /*76c0*/  HMMA.16816.F32.BF16 R68, R128.reuse, R72, R80 ;  /* 0x000000488044723c */ /* 0x040fe20000041850 */
[----:B------:R-:W-:Y:S07]  /*76d0*/  LDSM.16.MT88.4 R80, [R245+0x4000] ;  /* 0x00400000f550783b */ /* 0x000fee0000004200 */
[C---:B---3--:R-:W-:Y:S01]  /*76e0*/  HMMA.16816.F32.BF16 R28, R128.reuse, R32, R40 ;  /* 0x00000020801c723c */ /* 0x048fe20000041828 */
[----:B------:R-:W3:Y:S04]  /*76f0*/  LDSM.16.MT88.4 R40, [R243+0x2800] ;  /* 0x00280000f328783b */ /* 0x000ee80000004200 */
[----:B-1----:R-:W5:Y:S03]  /*7700*/  LDL R0, [R1+0xac] ;  /* 0x0000ac0001007983 */ /* 0x002f660000100800 */
[----:B--2---:R-:W-:Y:S08]  /*7710*/  HMMA.16816.F32.BF16 R144, R128, R140, R144 ;  /* 0x0000008c8090723c */ /* 0x004ff00000041890 */
[----:B----4-:R-:W-:Y:S01]  /*7720*/  HMMA.16816.F32.BF16 R16, R4, R8, R16 ;  /* 0x000000080410723c */ /* 0x010fe20000041810 */
[----:B------:R-:W2:Y:S04]  /*7730*/  LDL.LU R8, [R1+0x58] ;  /* 0x0000580001087983 */ /* 0x000ea80000300800 */
[----:B------:R-:W4:Y:S03]  /*7740*/  LDL.LU R3, [R1+0x38] ;  /* 0x0000380001037983 */ /* 0x000f260000300800 */
[C---:B------:R-:W-:Y:S01]  /*7750*/  HMMA.16816.F32.BF16 R72, R128.reuse, R74, R88 ;  /* 0x0000004a8048723c */ /* 0x040fe20000041858 */
[----:B------:R-:W1:Y:S07]  /*7760*/  LDSM.16.MT88.4 R88, [R244+0x4000] ;  /* 0x00400000f458783b */ /* 0x000e6e0000004200 */
[C---:B------:R-:W-:Y:S01]  /*7770*/  HMMA.16816.F32.BF16 R140, R128.reuse, R142, R48 ;  /* 0x0000008e808c723c */ /* 0x040fe20000041830 */
[----:B------:R-:W1:Y:S07]  /*7780*/  LDSM.16.MT88.4 R48, [R245+0x2800] ;  /* 0x00280000f530783b */ /* 0x000e6e0000004200 */
[C---:B------:R-:W-:Y:S08]  /*7790*/  HMMA.16816.F32.BF16 R32, R128.reuse, R34, R36 ;  /* 0x000000228020723c */ /* 0x040ff00000041824 */
[C---:B---3--:R-:W-:Y:S08]  /*77a0*/  HMMA.16816.F32.BF16 R36, R128.reuse, R40, R52 ;  /* 0x000000288024723c */ /* 0x048ff00000041834 */
[C---:B------:R-:W-:Y:S08]  /*77b0*/  HMMA.16816.F32.BF16 R76, R128.reuse, R80, R76 ;  /* 0x00000050804c723c */ /* 0x040ff0000004184c */
[C---:B------:R-:W-:Y:S08]  /*77c0*/  HMMA.16816.F32.BF16 R40, R128.reuse, R42, R44 ;  /* 0x0000002a8028723c */ /* 0x040ff0000004182c */
[C---:B-1----:R-:W-:Y:S08]  /*77d0*/  HMMA.16816.F32.BF16 R84, R128.reuse, R88, R84 ;  /* 0x000000588054723c */ /* 0x042ff00000041854 */
[C---:B------:R-:W-:Y:S01]  /*77e0*/  HMMA.16816.F32.BF16 R88, R128.reuse, R90, R104 ;  /* 0x0000005a8058723c */ /* 0x040fe20000041868 */
[----:B------:R-:W1:Y:S07]  /*77f0*/  LDSM.16.MT88.4 R104, [R243+0x5800] ;  /* 0x00580000f368783b */ /* 0x000e6e0000004200 */
[C---:B------:R-:W-:Y:S01]  /*7800*/  HMMA.16816.F32.BF16 R80, R128.reuse, R82, R96 ;  /* 0x000000528050723c */ /* 0x040fe20000041860 */
[----:B------:R-:W3:Y:S07]  /*7810*/  LDSM.16.MT88.4 R96, [R246+0x4000] ;  /* 0x00400000f660783b */ /* 0x000eee0000004200 */
[----:B------:R-:W-:Y:S01]  /*7820*/  HMMA.16816.F32.BF16 R44, R128, R48, R56 ;  /* 0x00000030802c723c */ /* 0x000fe20000041838 */
[----:B------:R-:W3:Y:S07]  /*7830*/  LDSM.16.MT88.4 R56, [R244+0x2800] ;  /* 0x00280000f438783b */ /* 0x000eee0000004200 */
[----:B------:R-:W-:Y:S01]  /*7840*/  HMMA.16816.F32.BF16 R12, R4, R10, R12 ;  /* 0x0000000a040c723c */ /* 0x000fe2000004180c */
[----:B------:R-:W-:Y:S07]  /*7850*/  LDSM.16.MT88.4 R4, [R246+0x5800] ;  /* 0x00580000f604783b */ /* 0x000fee0000004200 */
[C---:B-1----:R-:W-:Y:S08]  /*7860*/  HMMA.16816.F32.BF16 R100, R128.reuse, R104, R100 ;  /* 0x000000688064723c */ /* 0x042ff00000041864 */
[C---:B------:R-:W-:Y:S01]  /*7870*/  HMMA.16816.F32.BF16 R104, R128.reuse, R106, R120 ;  /* 0x0000006a8068723c */ /* 0x040fe20000041878 */
[----:B------:R-:W1:Y:S07]  /*7880*/  LDSM.16.MT88.4 R120, [R244+0x5800] ;  /* 0x00580000f478783b */ /* 0x000e6e0000004200 */
[C---:B---3--:R-:W-:Y:S08]  /*7890*/  HMMA.16816.F32.BF16 R92, R128.reuse, R96, R92 ;  /* 0x00000060805c723c */ /* 0x048ff0000004185c */
[C---:B------:R-:W-:Y:S01]  /*78a0*/  HMMA.16816.F32.BF16 R52, R128.reuse, R56, R64 ;  /* 0x000000388034723c */ /* 0x040fe20000041840 */
[----:B------:R-:W3:Y:S07]  /*78b0*/  LDSM.16.MT88.4 R64, [R246+0x2800] ;  /* 0x00280000f640783b */ /* 0x000eee0000004200 */
        /* <DEDUP_REMOVED lines=8> */
[C---:B---3--:R-:W-:Y:S08]  /*7940*/  HMMA.16816.F32.BF16 R60, R128.reuse, R64, R60 ;  /* 0x00000040803c723c */ /* 0x048ff0000004183c */
[C---:B------:R-:W-:Y:S08]  /*7950*/  HMMA.16816.F32.BF16 R108, R128.reuse, R112, R108 ;  /* 0x00000070806c723c */ /* 0x040ff0000004186c */
[C---:B------:R-:W-:Y:S08]  /*7960*/  HMMA.16816.F32.BF16 R48, R128.reuse, R50, R180 ;  /* 0x000000328030723c */ /* 0x040ff000000418b4 */
        /* <DEDUP_REMOVED lines=9> */
[----:B--2---:R-:W-:-:S04]  /*7a00*/  IADD3 R0, R8, R0, RZ ;  /* 0x0000000008007210 */ /* 0x004fc80007ffe0ff */
        /* <DEDUP_REMOVED lines=13> */
.L_x_3760:
[----:B------:R-:W-:-:S04]  /*7ae0*/  MOV R0, 0x1 ;  /* 0x0000000100007802 */ /* 0x000fc80000000f00 */
[----:B------:R-:W-:-:S13]  /*7af0*/  ISETP.NE.AND P0, PT, R0, c[0x0][0x32c], PT ;  /* 0x0000cb0000007a0c */ /* 0x000fda0003f05270 */
[----:B------:R-:W-:-:S05]  /*7b00*/  @P0 IMAD.HI.U32 R0, R2, c[0x0][0x330], RZ ;  /* 0x0000cc0002000a27 */ /* 0x000fca00078e00ff */
[----:B------:R-:W-:Y:S02]  /*7b10*/  @P0 SHF.R.U32.HI R2, RZ, c[0x0][0x334], R0 ;  /* 0x0000cd00ff020a19 */ /* 0x000fe40000011600 */
.L_x_3761:
[----:B------:R-:W-:Y:S05]  /*7b20*/  BSYNC B0 ;  /* 0x0000000000007941 */ /* 0x000fea0003800000 */
.L_x_3759:
[----:B------:R-:W-:-:S05]  /*7b30*/  MOV R0, c[0x0][0x32c] ;  /* 0x0000cb0000007a02 */ /* 0x000fca0000000f00 */
[----:B------:R-:W-:-:S05]  /*7b40*/  IMAD R2, R2, R0, c[0x0][0x32c] ;  /* 0x0000cb0002027624 */ /* 0x000fca00078e0200 */
[----:B------:R-:W-:-:S04]  /*7b50*/  IMNMX R3, R3, R2, PT ;  /* 0x0000000203037217 */ /* 0x000fc80003800200 */
.L_x_3758:
        /* <DEDUP_REMOVED lines=12> */
.L_x_3785:
        /* <DEDUP_REMOVED lines=36> */
.L_x_3902:
[----:B------:R-:W-:-:S05]  /*7e60*/  BRA.DIV ~URZ, `(.L_x_3766) ;  /* 0x00011b127f007947 */ /* 0x000fca000b800000 */
[----:B------:R4:W2:Y:S02]  /*7e70*/  SHFL.IDX PT, R0, R12, RZ, 0x181f ;  /* 0x00181fff0c007589 */ /* 0x0008a400000e0000 */
.L_x_3903:
        /* <DEDUP_REMOVED lines=38> */
.L_x_3904:
        /* <DEDUP_REMOVED lines=24> */
.L_x_3764:
[----:B---3--:R-:W-:Y:S05]  /*8260*/  BSYNC B0 ;  /* 0x0000000000007941 */ /* 0x008fea0003800000 */
.L_x_3763:
[----:B------:R-:W0:Y:S01]  /*8270*/  LDGDEPBAR ;  /* 0x00000000000079af */ /* 0x000e220000000000 */
[----:B------:R-:W-:Y:S01]  /*8280*/  WARPSYNC 0xffffffff ;  /* 0xffffffff00007948 */ /* 0x000fe20003800000 */
[C---:B--2-4-:R-:W-:Y:S01]  /*8290*/  HMMA.16816.F32.BF16 R4, R164.reuse, R8, RZ ;  /* 0x00000008a404723c */ /* 0x054fe200000418ff */
[----:B------:R-:W-:Y:S03]  /*82a0*/  BSSY B0, `(.L_x_3768) ;  /* 0x0000110000007945 */ /* 0x000fe60003800000 */
[----:B------:R-:W2:Y:S04]  /*82b0*/  LDL R2, [R1+0x38] ;  /* 0x0000380001027983 */ /* 0x000ea80000100800 */
[C---:B------:R-:W-:Y:S02]  /*82c0*/  HMMA.16816.F32.BF16 R8, R164.reuse, R10, RZ ;  /* 0x0000000aa408723c */ /* 0x040fe400000418ff */
[----:B------:R-:W3:Y:S06]  /*82d0*/  LDL R0, [R1] ;  /* 0x0000000001007983 */ /* 0x000eec0000100800 */
[C---:B-1----:R-:W-:Y:S01]  /*82e0*/  HMMA.16816.F32.BF16 R12, R164.reuse, R16, RZ ;  /* 0x00000010a40c723c */ /* 0x042fe200000418ff */
[----:B------:R-:W4:Y:S06]  /*82f0*/  LDL R132, [R1+0x4] ;  /* 0x0000040001847983 */ /* 0x000f2c0000100800 */
[----:B------:R-:W5:Y:S01]  /*8300*/  LDL R3, [R1+0x8] ;  /* 0x0000080001037983 */ /* 0x000f620000100800 */
        /* <DEDUP_REMOVED lines=35> */
[----:B------:R-:W1:Y:S07]  /*8540*/  LDSM.16.M88.4 R176, [R248] ;  /* 0x00000000f8b0783b */ /* 0x000e6e0000000200 */
[C---:B------:R-:W-:Y:S08]  /*8550*/  HMMA.16816.F32.BF16 R20, R192.reuse, R180, R20 ;  /* 0x000000b4c014723c */ /* 0x040ff00000041814 */
[----:B------:R-:W-:Y:S01]  /*8560*/  HMMA.16816.F32.BF16 R24, R192, R182, R24 ;  /* 0x000000b6c018723c */ /* 0x000fe20000041818 */
[----:B------:R-:W1:Y:S07]  /*8570*/  LDSM.16.M88.4 R180, [R249] ;  /* 0x00000000f9b4783b */ /* 0x000e6e0000000200 */
[C---:B-1----:R-:W-:Y:S08]  /*8580*/  HMMA.16816.F32.BF16 R4, R196.reuse, R172, R4 ;  /* 0x000000acc404723c */ /* 0x042ff00000041804 */
[C---:B------:R-:W-:Y:S01]  /*8590*/  HMMA.16816.F32.BF16 R8, R196.reuse, R174, R8 ;  /* 0x000000aec408723c */ /* 0x040fe20000041808 */
[----:B------:R-:W1:Y:S07]  /*85a0*/  LDSM.16.M88.4 R172, [R242+0x1800] ;  /* 0x00180000f2ac783b */ /* 0x000e6e0000000200 */
        /* <DEDUP_REMOVED lines=26> */
[----:B------:R1:W4:Y:S07]  /*8750*/  LDSM.16.M88.4 R172, [R0] ;  /* 0x0000000000ac783b */ /* 0x00032e0000000200 */
[C---:B--2---:R-:W-:Y:S08]  /*8760*/  HMMA.16816.F32.BF16 R12, R208.reuse, R176, R12 ;  /* 0x000000b0d00c723c */ /* 0x044ff0000004180c */
[C---:B------:R-:W-:Y:S01]  /*8770*/  HMMA.16816.F32.BF16 R16, R208.reuse, R178, R16 ;  /* 0x000000b2d010723c */ /* 0x040fe20000041810 */
[----:B------:R-:W2:Y:S07]  /*8780*/  LDSM.16.M88.4 R176, [R251] ;  /* 0x00000000fbb0783b */ /* 0x000eae0000000200 */
[C---:B---3--:R-:W-:Y:S01]  /*8790*/  HMMA.16816.F32.BF16 R20, R208.reuse, R180, R20 ;  /* 0x000000b4d014723c */ /* 0x048fe20000041814 */
[----:B-1----:R-:W3:Y:S07]  /*87a0*/  LDL R0, [R1+0xc] ;  /* 0x00000c0001007983 */ /* 0x002eee0000100800 */
[----:B------:R-:W-:Y:S01]  /*87b0*/  HMMA.16816.F32.BF16 R24, R208, R182, R24 ;  /* 0x000000b6d018723c */ /* 0x000fe20000041818 */
[----:B------:R-:W1:Y:S07]  /*87c0*/  LDSM.16.M88.4 R180, [R252] ;  /* 0x00000000fcb4783b */ /* 0x000e6e0000000200 */
        /* <DEDUP_REMOVED lines=25> */
[----:B------:R-:W-:Y:S08]  /*8960*/  HMMA.16816.F32.BF16 R24, R220, R182, R24 ;  /* 0x000000b6dc18723c */ /* 0x000ff00000041818 */
[C---:B----4-:R-:W-:Y:S08]  /*8970*/  HMMA.16816.F32.BF16 R4, R224.reuse, R172, R4 ;  /* 0x000000ace004723c */ /* 0x050ff00000041804 */
[C---:B------:R-:W-:Y:S01]  /*8980*/  HMMA.16816.F32.BF16 R8, R224.reuse, R174, R8 ;  /* 0x000000aee008723c */ /* 0x040fe20000041808 */
[----:B------:R-:W1:Y:S07]  /*8990*/  LDSM.16.M88.4 R172, [R240+0x5800] ;  /* 0x00580000f0ac783b */ /* 0x000e6e0000000200 */
[C---:B--2---:R-:W-:Y:S08]  /*89a0*/  HMMA.16816.F32.BF16 R12, R224.reuse, R176, R12 ;  /* 0x000000b0e00c723c */ /* 0x044ff0000004180c */
[C---:B------:R-:W-:Y:S01]  /*89b0*/  HMMA.16816.F32.BF16 R16, R224.reuse, R178, R16 ;  /* 0x000000b2e010723c */ /* 0x040fe20000041810 */
[----:B-----5:R-:W-:Y:S07]  /*89c0*/  LDSM.16.M88.4 R176, [R3] ;  /* 0x0000000003b0783b */ /* 0x020fee0000000200 */
[C---:B-1----:R-:W-:Y:S08]  /*89d0*/  HMMA.16816.F32.BF16 R20, R224.reuse, R172, R20 ;  /* 0x000000ace014723c */ /* 0x042ff00000041814 */
[----:B------:R-:W-:Y:S01]  /*89e0*/  HMMA.16816.F32.BF16 R24, R224, R174, R24 ;  /* 0x000000aee018723c */ /* 0x000fe20000041818 */
[----:B------:R-:W-:Y:S06]  /*89f0*/  LDSM.16.M88.4 R172, [R132] ;  /* 0x0000000084ac783b */ /* 0x000fec0000000200 */
[----:B---3--:R1:W2:Y:S06]  /*8a00*/  LDSM.16.M88.4 R180, [R0] ;  /* 0x0000000000b4783b */ /* 0x0082ac0000000200 */
[----:B-1----:R-:W3:Y:S01]  /*8a10*/  LDL R0, [R1+0x70] ;  /* 0x0000700001007983 */ /* 0x002ee20000100800 */
        /* <DEDUP_REMOVED lines=25> */
[----:B------:R-:W-:Y:S03]  /*8bb0*/  HMMA.16816.F32.BF16 R24, R236, R182, R24 ;  /* 0x000000b6ec18723c */ /* 0x000fe60000041818 */
[----:B---3--:R-:W-:Y:S11]  /*8bc0*/  ISETP.GT.AND P0, PT, R2, R0, PT ;  /* 0x000000000200720c */ /* 0x008ff60003f04270 */
[----:B------:R-:W-:Y:S02]  /*8bd0*/  @!UPT UIADD3 URZ, URZ, URZ, URZ ;  /* 0x0000003f3f3ff290 */ /* 0x000fe4000fffe03f */
        /* <DEDUP_REMOVED lines=12> */
[----:B------:R-:W-:Y:S05]  /*8ca0*/  IADD3 R2, R2, -0x30, R0 ;  /* 0xffffffd002027810 */ /* 0x000fea0007ffe000 */
[----:B------:R-:W-:Y:S04]  /*8cb0*/  @P2 IMAD.HI.U32 R3, R2, c[0x0][0x2bc], RZ ;  /* 0x0000af0002032a27 */ /* 0x000fe800078e00ff */
[----:B------:R-:W-:Y:S01]  /*8cc0*/  IMAD.MOV.U32 R0, RZ, RZ, R2 ;  /* 0x000000ffff007224 */ /* 0x000fe200078e0002 */
        /* <DEDUP_REMOVED lines=18> */
[----:B--2---:R-:W-:Y:S01]  /*8df0*/  IMAD R132, R0, c[0x0][0x1f0], RZ ;  /* 0x00007c0000847a24 */ /* 0x004fe200078e02ff */
[----:B------:R-:W-:Y:S03]  /*8e00*/  IADD3 R0, P0, R138, R2, RZ ;  /* 0x000000028a007210 */ /* 0x000fe60007f1e0ff */
[----:B------:R-:W-:Y:S05]  /*8e10*/  IMAD R132, R133, c[0x0][0x1f4], R132 ;  /* 0x00007d0085847a24 */ /* 0x000fea00078e0284 */
[----:B------:R-:W-:Y:S02]  /*8e20*/  IADD3.X R2, R134, R3, R132, P0, !PT ;  /* 0x0000000386027210 */ /* 0x000fe400007fe484 */
[----:B-1----:R-:W-:Y:S04]  /*8e30*/  SHF.R.S32.HI R133, RZ, 0x1f, R137 ;  /* 0x0000001fff857819 */ /* 0x002fe80000011489 */
[----:B------:R-:W-:Y:S02]  /*8e40*/  LEA.HI R133, R133, R137, RZ, 0x3 ;  /* 0x0000008985857211 */ /* 0x000fe400078f18ff */
[C---:B------:R-:W-:Y:S02]  /*8e50*/  LEA R137, P0, R0.reuse, c[0x0][0x1c8], 0x1 ;  /* 0x0000720000897a11 */ /* 0x040fe400078008ff */
[----:B------:R-:W-:Y:S02]  /*8e60*/  SHF.R.S32.HI R133, RZ, 0x3, R133 ;  /* 0x00000003ff857819 */ /* 0x000fe40000011485 */
[----:B------:R-:W-:Y:S02]  /*8e70*/  LEA.HI.X R134, R0, c[0x0][0x1cc], R2, 0x1, P0 ;  /* 0x0000730000867a11 */ /* 0x000fe400000f0c02 */
[----:B------:R-:W-:Y:S04]  /*8e80*/  IADD3 R133, -R133, 0x30, RZ ;  /* 0x0000003085857810 */ /* 0x000fe80007ffe1ff */
[----:B------:R-:W-:Y:S01]  /*8e90*/  ISETP.GE.AND P0, PT, R133, 0x1, PT ;  /* 0x000000018500780c */ /* 0x000fe20003f06270 */
[----:B------:R-:W-:-:S10]  /*8ea0*/  BRA.DIV ~URZ, `(.L_x_3770) ;  /* 0x00010c727f007947 */ /* 0x000fd4000b800000 */
[----:B------:R1:W2:Y:S02]  /*8eb0*/  SHFL.IDX PT, R132, R134, RZ, 0x181f ;  /* 0x00181fff86847589 */ /* 0x0002a400000e0000 */
.L_x_3905:
[----:B------:R-:W-:-:S05]  /*8ec0*/  BRA.DIV ~URZ, `(.L_x_3771) ;  /* 0x00010ce27f007947 */ /* 0x000fca000b800000 */
[----:B------:R3:W4:Y:S02]  /*8ed0*/  SHFL.IDX PT, R0, R137, RZ, 0x181f ;  /* 0x00181fff89007589 */ /* 0x00072400000e0000 */
.L_x_3906:
        /* <DEDUP_REMOVED lines=40> */
.L_x_3907:
        /* <DEDUP_REMOVED lines=36> */
.L_x_3769:
[----:B------:R-:W-:Y:S05]  /*93a0*/  BSYNC B0 ;  /* 0x0000000000007941 */ /* 0x000fea0003800000 */
.L_x_3768:
        /* <DEDUP_REMOVED lines=19> */
.L_x_3908:
        /* <DEDUP_REMOVED lines=21> */
.L_x_3776:
[----:B------:R-:W-:Y:S04]  /*9630*/  MOV R138, 0x1 ;  /* 0x00000001008a7802 */ /* 0x000fe80000000f00 */
[----:B------:R-:W-:Y:S11]  /*9640*/  ISETP.NE.AND P0, PT, R138, c[0x0][0x32c], PT ;  /* 0x0000cb008a007a0c */ /* 0x000ff60003f05270 */
[----:B------:R-:W-:Y:S02]  /*9650*/  @!UPT UIADD3 URZ, URZ, URZ, URZ ;  /* 0x0000003f3f3ff290 */ /* 0x000fe4000fffe03f */
[----:B------:R-:W-:Y:S05]  /*9660*/  @P0 IMAD.HI.U32 R138, R132, c[0x0][0x330], RZ ;  /* 0x0000cc00848a0a27 */ /* 0x000fea00078e00ff */
[----:B------:R-:W-:Y:S02]  /*9670*/  @P0 SHF.R.U32.HI R132, RZ, c[0x0][0x334], R138 ;  /* 0x0000cd00ff840a19 */ /* 0x000fe4000001168a */
.L_x_3777:
[----:B------:R-:W-:Y:S05]  /*9680*/  BSYNC B0 ;  /* 0x0000000000007941 */ /* 0x000fea0003800000 */
.L_x_3775:
[----:B------:R-:W2:Y:S02]  /*9690*/  LDL R138, [R1+0x7c] ;  /* 0x00007c00018a7983 */ /* 0x000ea40000100800 */
[----:B--2---:R-:W-:Y:S04]  /*96a0*/  IMAD.IADD R138, R0, 0x1, -R138 ;  /* 0x00000001008a7824 */ /* 0x004fe800078e0a8a */
[----:B------:R-:W-:Y:S05]  /*96b0*/  IMAD R132, R132, c[0x0][0x32c], R138 ;  /* 0x0000cb0084847a24 */ /* 0x000fea00078e028a */
[----:B------:R-:W-:Y:S02]  /*96c0*/  IMNMX R2, R2, R132, !PT ;  /* 0x0000008402027217 */ /* 0x000fe40007800200 */
[----:B------:R-:W-:Y:S04]  /*96d0*/  IADD3 R132, R132, c[0x0][0x32c], RZ ;  /* 0x0000cb0084847a10 */ /* 0x000fe80007ffe0ff */
[----:B------:R-:W-:Y:S02]  /*96e0*/  IMNMX R3, R3, R132, PT ;  /* 0x0000008403037217 */ /* 0x000fe40003800200 */
.L_x_3774:
        /* <DEDUP_REMOVED lines=33> */
[C---:B------:R-:W-:Y:S04]  /*9900*/  ISETP.LT.OR P0, PT, R3.reuse, 0x11, P0 ;  /* 0x000000110300780c */ /* 0x040fe80000701670 */
        /* <DEDUP_REMOVED lines=30> */
[----:B------:R3:W4:Y:S02]  /*9af0*/  SHFL.IDX PT, R4, R133, 0x1, 0x1c1f ;  /* 0x003c1f0085047f89 */ /* 0x00072400000e0000 */
.L_x_3909:
[----:B----4-:R-:W-:Y:S01]  /*9b00*/  IADD3 R3, R137, R4, RZ ;  /* 0x0000000489037210 */ /* 0x010fe20007ffe0ff */
[----:B------:R-:W-:Y:S05]  /*9b10*/  IMAD.MOV.U32 R2, RZ, RZ, c[0x0][0x32c] ;  /* 0x0000cb00ff027624 */ /* 0x000fea00078e00ff */
[----:B------:R-:W-:Y:S01]  /*9b20*/  ISETP.GE.AND P0, PT, R2, 0x1, PT ;  /* 0x000000010200780c */ /* 0x000fe20003f06270 */
[----:B------:R-:W-:Y:S11]  /*9b30*/  IMAD.IADD R2, R134, 0x1, R4 ;  /* 0x0000000186027824 */ /* 0x000ff600078e0204 */
[----:B------:R-:W-:Y:S01]  /*9b40*/  @!UPT UIADD3 URZ, URZ, URZ, URZ ;  /* 0x0000003f3f3ff290 */ /* 0x000fe2000fffe03f */
[----:B------:R-:W-:-:S05]  /*9b50*/  @!P0 BRA `(.L_x_3779) ;  /* 0x000001b000008947 */ /* 0x000fca0003800000 */
[----:B------:R-:W4:Y:S01]  /*9b60*/  LDL R8, [R1+0x78] ;  /* 0x0000780001087983 */ /* 0x000f220000100800 */
[----:B------:R-:W-:Y:S03]  /*9b70*/  BSSY B0, `(.L_x_3780) ;  /* 0x0000013000007945 */ /* 0x000fe60003800000 */
[----:B------:R-:W4:Y:S02]  /*9b80*/  LDL R5, [R1+0x74] ;  /* 0x0000740001057983 */ /* 0x000f240000100800 */
[----:B----4-:R-:W-:Y:S04]  /*9b90*/  IADD3 R4, -R5, R8, R4 ;  /* 0x0000000805047210 */ /* 0x010fe80007ffe104 */
        /* <DEDUP_REMOVED lines=11> */
.L_x_3781:
[----:B------:R-:W-:Y:S04]  /*9c50*/  MOV R5, 0x1 ;  /* 0x0000000100057802 */ /* 0x000fe80000000f00 */
[----:B------:R-:W-:Y:S11]  /*9c60*/  ISETP.NE.AND P0, PT, R5, c[0x0][0x32c], PT ;  /* 0x0000cb0005007a0c */ /* 0x000ff60003f05270 */
[----:B------:R-:W-:Y:S02]  /*9c70*/  @!UPT UIADD3 URZ, URZ, URZ, URZ ;  /* 0x0000003f3f3ff290 */ /* 0x000fe4000fffe03f */
[----:B------:R-:W-:Y:S05]  /*9c80*/  @P0 IMAD.HI.U32 R5, R4, c[0x0][0x330], RZ ;  /* 0x0000cc0004050a27 */ /* 0x000fea00078e00ff */
[----:B------:R-:W-:Y:S02]  /*9c90*/  @P0 SHF.R.U32.HI R4, RZ, c[0x0][0x334], R5 ;  /* 0x0000cd00ff040a19 */ /* 0x000fe40000011605 */
.L_x_3782:
[----:B------:R-:W-:Y:S05]  /*9ca0*/  BSYNC B0 ;  /* 0x0000000000007941 */ /* 0x000fea0003800000 */
.L_x_3780:
[----:B------:R-:W4:Y:S02]  /*9cb0*/  LDL R5, [R1+0x7c] ;  /* 0x00007c0001057983 */ /* 0x000f240000100800 */
[----:B----4-:R-:W-:Y:S04]  /*9cc0*/  IMAD.IADD R0, R0, 0x1, -R5 ;  /* 0x0000000100007824 */ /* 0x010fe800078e0a05 */
[----:B------:R-:W-:Y:S05]  /*9cd0*/  IMAD R0, R4, c[0x0][0x32c], R0 ;  /* 0x0000cb0004007a24 */ /* 0x000fea00078e0200 */
[----:B------:R-:W-:Y:S02]  /*9ce0*/  IMNMX R2, R2, R0, !PT ;  /* 0x0000000002027217 */ /* 0x000fe40007800200 */
[----:B------:R-:W-:Y:S04]  /*9cf0*/  IADD3 R0, R0, c[0x0][0x32c], RZ ;  /* 0x0000cb0000007a10 */ /* 0x000fe80007ffe0ff */
[----:B------:R-:W-:Y:S02]  /*9d00*/  IMNMX R3, R3, R0, PT ;  /* 0x0000000003037217 */ /* 0x000fe40003800200 */
.L_x_3779:
[----:B------:R-:W-:Y:S01]  /*9d10*/  ISETP.GT.AND P1, PT, R2, 0x28, !P1 ;  /* 0x000000280200780c */ /* 0x000fe20004f24270 */
[----:B------:R-:W4:Y:S03]  /*9d20*/  LDL R0, [R1+0x28] ;  /* 0x0000280001007983 */ /* 0x000f260000100800 */
[C---:B------:R-:W-:Y:S02]  /*9d30*/  ISETP.LT.OR P1, PT, R3.reuse, 0x29, P1 ;  /* 0x000000290300780c */ /* 0x040fe40000f21670 */
[----:B----4-:R-:W-:Y:S04]  /*9d40*/  LOP3.LUT P0, RZ, R0, 0x10, RZ, 0xc0, !PT ;  /* 0x0000001000ff7812 */ /* 0x010fe8000780c0ff */
[----:B------:R-:W-:Y:S04]  /*9d50*/  ISETP.GT.AND P0, PT, R2, RZ, !P0 ;  /* 0x000000ff0200720c */ /* 0x000fe80004704270 */
[C---:B------:R-:W-:Y:S04]  /*9d60*/  ISETP.LT.OR P0, PT, R3.reuse, 0x1, P0 ;  /* 0x000000010300780c */ /* 0x040fe80000701670 */
[----:B------:R-:W-:Y:S02]  /*9d70*/  FSEL R12, R6, -INF , !P0 ;  /* 0xff800000060c7808 */ /* 0x000fe40004000000 */
[----:B------:R-:W-:Y:S02]  /*9d80*/  LOP3.LUT P0, RZ, R0, 0x8, RZ, 0xc0, !PT ;  /* 0x0000000800ff7812 */ /* 0x000fe4000780c0ff */
[----:B------:R-:W-:Y:S02]  /*9d90*/  FSEL R6, R26, -INF , !P1 ;  /* 0xff8000001a067808 */ /* 0x000fe40004800000 */
[----:B------:R-:W-:Y:S04]  /*9da0*/  ISETP.GT.AND P0, PT, R2, 0x1, !P0 ;  /* 0x000000010200780c */ /* 0x000fe80004704270 */
[----:B------:R-:W-:Y:S04]  /*9db0*/  ISETP.LT.OR P0, PT, R3, 0x2, P0 ;  /* 0x000000020300780c */ /* 0x000fe80000701670 */
[----:B------:R-:W-:Y:S02]  /*9dc0*/  FSEL R17, R7, -INF , !P0 ;  /* 0xff80000007117808 */ /* 0x000fe40004000000 */
[----:B------:R-:W-:Y:S04]  /*9dd0*/  LOP3.LUT P0, RZ, R0, 0x4, RZ, 0xc0, !PT ;  /* 0x0000000400ff7812 */ /* 0x000fe8000780c0ff */
[----:B------:R-:W-:Y:S04]  /*9de0*/  ISETP.GT.AND P0, PT, R2, 0x8, !P0 ;  /* 0x000000080200780c */ /* 0x000fe80004704270 */
[C---:B------:R-:W-:Y:S04]  /*9df0*/  ISETP.LT.OR P0, PT, R3.reuse, 0x9, P0 ;  /* 0x000000090300780c */ /* 0x040fe80000701670 */
[----:B------:R-:W-:Y:S02]  /*9e00*/  FSEL R16, R10, -INF , !P0 ;  /* 0xff8000000a107808 */ /* 0x000fe40004000000 */
[----:B------:R-:W-:Y:S04]  /*9e10*/  LOP3.LUT P0, RZ, R0, 0x2, RZ, 0xc0, !PT ;  /* 0x0000000200ff7812 */ /* 0x000fe8000780c0ff */
[----:B------:R-:W-:Y:S04]  /*9e20*/  ISETP.GT.AND P0, PT, R2, 0x9, !P0 ;  /* 0x000000090200780c */ /* 0x000fe80004704270 */
[----:B------:R-:W-:Y:S04]  /*9e30*/  ISETP.LT.OR P0, PT, R3, 0xa, P0 ;  /* 0x0000000a0300780c */ /* 0x000fe80000701670 */
[----:B------:R-:W-:Y:S02]  /*9e40*/  FSEL R13, R11, -INF , !P0 ;  /* 0xff8000000b0d7808 */ /* 0x000fe40004000000 */
[----:B------:R-:W-:Y:S04]  /*9e50*/  LOP3.LUT P0, RZ, R0, 0x1, RZ, 0xc0, !PT ;  /* 0x0000000100ff7812 */ /* 0x000fe8000780c0ff */
[----:B------:R-:W-:Y:S04]  /*9e60*/  ISETP.GT.AND P0, PT, R2, 0x10, !P0 ;  /* 0x000000100200780c */ /* 0x000fe80004704270 */
[C---:B------:R-:W-:Y:S04]  /*9e70*/  ISETP.LT.OR P0, PT, R3.reuse, 0x11, P0 ;  /* 0x000000110300780c */ /* 0x040fe80000701670 */
        /* <DEDUP_REMOVED lines=18> */
[C---:B------:R-:W-:Y:S02]  /*9fa0*/  ISETP.LT.OR P0, PT, R3.reuse, 0x21, P0 ;  /* 0x000000210300780c */ /* 0x040fe40000701670 */
[----:B------:R-:W-:Y:S02]  /*9fb0*/  FMNMX.FTZ R0, R174, R0, !PT ;  /* 0x00000000ae007209 */ /* 0x000fe40007810000 */
[----:B------:R-:W-:Y:S02]  /*9fc0*/  FSEL R8, R22, -INF , !P0 ;  /* 0xff80000016087808 */ /* 0x000fe40004000000 */
[C---:B------:R-:W-:Y:S04]  /*9fd0*/  ISETP.GT.AND P0, PT, R2.reuse, 0x21, !P2 ;  /* 0x000000210200780c */ /* 0x040fe80005704270 */
        /* <DEDUP_REMOVED lines=8> */
[----:B------:R-:W-:Y:S02]  /*a060*/  FSEL R5, R27, -INF , !P0 ;  /* 0xff8000001b057808 */ /* 0x000fe40004000000 */
[----:B------:R-:W-:Y:S04]  /*a070*/  FMNMX.FTZ R3, R16, R3, !PT ;  /* 0x0000000310037209 */ /* 0x000fe80007810000 */
[----:B------:R-:W-:Y:S04]  /*a080*/  FMNMX.FTZ R3, R13, R3, !PT ;  /* 0x000000030d037209 */ /* 0x000fe80007810000 */
[----:B------:R-:W-:Y:S04]  /*a090*/  FMNMX.FTZ R3, R14, R3, !PT ;  /* 0x000000030e037209 */ /* 0x000fe80007810000 */
[----:B------:R-:W-:Y:S04]  /*a0a0*/  FMNMX.FTZ R3, R11, R3, !PT ;  /* 0x000000030b037209 */ /* 0x000fe80007810000 */
[----:B------:R-:W-:Y:S04]  /*a0b0*/  FMNMX.FTZ R3, R10, R3, !PT ;  /* 0x000000030a037209 */ /* 0x000fe80007810000 */
[----:B------:R-:W-:Y:S02]  /*a0c0*/  FMNMX.FTZ R0, R9, R3, !PT ;  /* 0x0000000309007209 */ /* 0x000fe40007810000 */
[----:B------:R-:W-:Y:S02]  /*a0d0*/  FMNMX.FTZ R3, R138, R2, !PT ;  /* 0x000000028a037209 */ /* 0x000fe40007810000 */
[----:B------:R-:W-:Y:S04]  /*a0e0*/  FMNMX.FTZ R0, R8, R0, !PT ;  /* 0x0000000008007209 */ /* 0x000fe80007810000 */
[----:B------:R-:W-:Y:S02]  /*a0f0*/  FMNMX.FTZ R2, R7, R0, !PT ;  /* 0x0000000007027209 */ /* 0x000fe40007810000 */
[----:B------:R-:W-:Y:S02]  /*a100*/  FMNMX.FTZ R0, R21, R3, !PT ;  /* 0x0000000315007209 */ /* 0x000fe40007810000 */
[----:B------:R-:W-:Y:S02]  /*a110*/  FMNMX.FTZ R2, R6, R2, !PT ;  /* 0x0000000206027209 */ /* 0x000fe40007810000 */
[----:B--2---:R-:W-:Y:S02]  /*a120*/  FMNMX.FTZ R132, R20, R0, !PT ;  /* 0x0000000014847209 */ /* 0x004fe40007810000 */
[----:B------:R-:W-:Y:S01]  /*a130*/  FMNMX.FTZ R4, R5, R2, !PT ;  /* 0x0000000205047209 */ /* 0x000fe20007810000 */
[----:B------:R-:W-:-:S05]  /*a140*/  BRA.DIV ~URZ, `(.L_x_3783) ;  /* 0x0000fd227f007947 */ /* 0x000fca000b800000 */
[----:B------:R2:W4:Y:S02]  /*a150*/  SHFL.BFLY PT, R0, R132, 0x2, 0x1f ;  /* 0x0c401f0084007f89 */ /* 0x00052400000e0000 */
.L_x_3910:
[----:B--2-4-:R-:W-:Y:S01]  /*a160*/  FMNMX.FTZ R132, R132, R0, !PT ;  /* 0x0000000084847209 */ /* 0x014fe20007810000 */
[----:B------:R-:W-:-:S05]  /*a170*/  BRA.DIV ~URZ, `(.L_x_3784) ;  /* 0x0000fd327f007947 */ /* 0x000fca000b800000 */
[----:B------:R-:W2:Y:S02]  /*a180*/  SHFL.BFLY PT, R0, R132, 0x1, 0x1f ;  /* 0x0c201f0084007f89 */ /* 0x000ea400000e0000 */
[----:B--2---:R-:W-:Y:S02]  /*a190*/  FMNMX.FTZ R134, R132, R0, !PT ;  /* 0x0000000084867209 */ /* 0x004fe40007810000 */
[----:B------:R-:W2:Y:S02]  /*a1a0*/  SHFL.BFLY PT, R0, R4, 0x2, 0x1f ;  /* 0x0c401f0004007f89 */ /* 0x000ea400000e0000 */
[----:B--2---:R-:W-:Y:S05]  /*a1b0*/  FMNMX.FTZ R132, R4, R0, !PT ;  /* 0x0000000004847209 */ /* 0x004fea0007810000 */
[----:B------:R2:W4:Y:S02]  /*a1c0*/  SHFL.BFLY PT, R0, R132, 0x1, 0x1f ;  /* 0x0c201f0084007f89 */ /* 0x00052400000e0000 */
.L_x_3911:
[----:B------:R-:W5:Y:S01]  /*a1d0*/  LDL.LU R22, [R1+0x60] ;  /* 0x0000600001167983 */ /* 0x000f620000300800 */
[C---:B------:R-:W-:Y:S01]  /*a1e0*/  FSETP.NEU.FTZ.AND P0, PT, R134.reuse, -INF , PT ;  /* 0xff8000008600780b */ /* 0x040fe20003f1d000 */
[----:B------:R-:W-:Y:S01]  /*a1f0*/  FMUL.FTZ R2, R134, c[0x0][0x2d0] ;  /* 0x0000b40086027a20 */ /* 0x000fe20000410000 */
[----:B----4-:R-:W-:Y:S01]  /*a200*/  FMNMX.FTZ R3, R0, R132, !PT ;  /* 0x0000008400037209 */ /* 0x010fe20007810000 */
        /* <DEDUP_REMOVED lines=18> */
[--C-:B------:R-:W-:Y:S02]  /*a330*/  FFMA.FTZ R181, R172, c[0x0][0x2d0], -R2.reuse ;  /* 0x0000b400acb57a23 */ /* 0x100fe40000010802 */
[----:B------:R-:W-:Y:S03]  /*a340*/  FFMA.FTZ R25, R21, c[0x0][0x2d0], -R2 ;  /* 0x0000b40015197a23 */ /* 0x000fe60000010802 */
[----:B------:R-:W4:Y:S10]  /*a350*/  MUFU.EX2 R4, R15 ;  /* 0x0000000f00047308 */ /* 0x000f340000000800 */
[----:B------:R-:W-:Y:S10]  /*a360*/  MUFU.EX2 R19, R19 ;  /* 0x0000001300137308 */ /* 0x000ff40000000800 */
[----:B------:R-:W-:Y:S01]  /*a370*/  MUFU.EX2 R135, R135 ;  /* 0x0000008700877308 */ /* 0x000fe20000000800 */
[----:B-----5:R-:W-:Y:S01]  /*a380*/  FFMA.FTZ R2, R0, R22, R20 ;  /* 0x0000001600027223 */ /* 0x020fe20000010014 */
[----:B----4-:R-:W-:Y:S01]  /*a390*/  F2FP.BF16.PACK_AB R172, R4, R20 ;  /* 0x0000001404ac723e */ /* 0x010fe200000010ff */
[----:B------:R-:W-:Y:S07]  /*a3a0*/  FMUL.FTZ R21, R0, R145 ;  /* 0x0000009100157220 */ /* 0x000fee0000410000 */
[----:B------:R-:W4:Y:S01]  /*a3b0*/  MUFU.EX2 R20, R18 ;  /* 0x0000001200147308 */ /* 0x000f220000000800 */
[----:B------:R-:W-:Y:S01]  /*a3c0*/  FADD.FTZ R15, R4, R2 ;  /* 0x00000002040f7221 */ /* 0x000fe20000010000 */
[C---:B------:R-:W-:Y:S01]  /*a3d0*/  FSEL R2, R3.reuse, RZ, P0 ;  /* 0x000000ff03027208 */ /* 0x040fe20000000000 */
[----:B------:R-:W-:Y:S01]  /*a3e0*/  FMUL.FTZ R4, R3, c[0x0][0x2d0] ;  /* 0x0000b40003047a20 */ /* 0x000fe20000410000 */
[----:B------:R-:W-:Y:S01]  /*a3f0*/  MOV R145, R24 ;  /* 0x0000001800917202 */ /* 0x000fe20000000f00 */
[----:B------:R-:W-:Y:S01]  /*a400*/  FMUL.FTZ R24, R0, R140 ;  /* 0x0000008c00187220 */ /* 0x000fe20000410000 */
[----:B------:R-:W-:Y:S01]  /*a410*/  MOV R140, R25 ;  /* 0x00000019008c7202 */ /* 0x000fe20000000f00 */
[----:B------:R-:W-:Y:S01]  /*a420*/  FADD.FTZ R2, -R2, R136 ;  /* 0x0000008802027221 */ /* 0x000fe20000010100 */
[----:B------:R-:W-:Y:S01]  /*a430*/  FSEL R4, R4, RZ, P0 ;  /* 0x000000ff04047208 */ /* 0x000fe20000000000 */
[----:B------:R-:W5:Y:S01]  /*a440*/  LDL.LU R136, [R1+0x5c] ;  /* 0x00005c0001887983 */ /* 0x000f620000300800 */
[C---:B------:R-:W-:Y:S01]  /*a450*/  FMUL.FTZ R25, R0.reuse, R141 ;  /* 0x0000008d00197220 */ /* 0x040fe20000410000 */
[----:B------:R-:W-:Y:S01]  /*a460*/  MOV R141, R26 ;  /* 0x0000001a008d7202 */ /* 0x000fe20000000f00 */
[----:B------:R-:W-:Y:S02]  /*a470*/  FMUL.FTZ R28, R0, R28 ;  /* 0x0000001c001c7220 */ /* 0x000fe40000410000 */
[--C-:B------:R-:W-:Y:S02]  /*a480*/  FFMA.FTZ R12, R12, c[0x0][0x2d0], -R4.reuse ;  /* 0x0000b4000c0c7a23 */ /* 0x100fe40000010804 */
[--C-:B--2---:R-:W-:Y:S02]  /*a490*/  FFMA.FTZ R132, R16, c[0x0][0x2d0], -R4.reuse ;  /* 0x0000b40010847a23 */ /* 0x104fe40000010804 */
[----:B------:R2:W-:Y:S01]  /*a4a0*/  MUFU.EX2 R173, R12 ;  /* 0x0000000c00ad7308 */ /* 0x0005e20000000800 */
[--C-:B-1-3--:R-:W-:Y:S02]  /*a4b0*/  FFMA.FTZ R133, R13, c[0x0][0x2d0], -R4.reuse ;  /* 0x0000b4000d857a23 */ /* 0x10afe40000010804 */
[--C-:B------:R-:W-:Y:S02]  /*a4c0*/  FFMA.FTZ R178, R14, c[0x0][0x2d0], -R4.reuse ;  /* 0x0000b4000eb27a23 */ /* 0x100fe40000010804 */
[--C-:B------:R-:W-:Y:S01]  /*a4d0*/  FFMA.FTZ R179, R10, c[0x0][0x2d0], -R4.reuse ;  /* 0x0000b4000ab37a23 */ /* 0x100fe20000010804 */
[----:B----4-:R-:W-:Y:S01]  /*a4e0*/  F2FP.BF16.PACK_AB R174, R19, R20 ;  /* 0x0000001413ae723e */ /* 0x010fe200000010ff */
        /* <DEDUP_REMOVED lines=8> */
[----:B------:R-:W-:Y:S02]  /*a570*/  FADD.FTZ R4, R20, R15 ;  /* 0x0000000f14047221 */ /* 0x000fe40000010000 */
[C---:B------:R-:W-:Y:S01]  /*a580*/  FMUL.FTZ R5, R0.reuse, R161 ;  /* 0x000000a100057220 */ /* 0x040fe20000410000 */
[----:B------:R-:W-:Y:S01]  /*a590*/  MOV R161, R6 ;  /* 0x0000000600a17202 */ /* 0x000fe20000000f00 */
[C---:B------:R-:W-:Y:S01]  /*a5a0*/  FMUL.FTZ R8, R0.reuse, R156 ;  /* 0x0000009c00087220 */ /* 0x040fe20000410000 */
[----:B------:R-:W-:Y:S01]  /*a5b0*/  MOV R156, R7 ;  /* 0x00000007009c7202 */ /* 0x000fe20000000f00 */
[C---:B------:R-:W-:Y:S01]  /*a5c0*/  FMUL.FTZ R9, R0.reuse, R157 ;  /* 0x0000009d00097220 */ /* 0x040fe20000410000 */
[----:B------:R-:W-:Y:S01]  /*a5d0*/  MOV R157, R23 ;  /* 0x00000017009d7202 */ /* 0x000fe20000000f00 */
[C---:B--2---:R-:W-:Y:S02]  /*a5e0*/  FMUL.FTZ R12, R0.reuse, R152 ;  /* 0x00000098000c7220 */ /* 0x044fe40000410000 */
[C---:B------:R-:W-:Y:S01]  /*a5f0*/  FMUL.FTZ R13, R0.reuse, R153 ;  /* 0x00000099000d7220 */ /* 0x040fe20000410000 */
[----:B------:R-:W-:Y:S01]  /*a600*/  MUFU.EX2 R152, R132 ;  /* 0x0000008400987308 */ /* 0x000fe20000000800 */
[C---:B------:R-:W-:Y:S02]  /*a610*/  FMUL.FTZ R16, R0.reuse, R148 ;  /* 0x0000009400107220 */ /* 0x040fe40000410000 */
[C---:B------:R-:W-:Y:S02]  /*a620*/  FMUL.FTZ R17, R0.reuse, R149 ;  /* 0x0000009500117220 */ /* 0x040fe40000410000 */
        /* <DEDUP_REMOVED lines=62> */
[----:B------:R-:W-:Y:S02]  /*aa10*/  FADD.FTZ R177, R19, R4 ;  /* 0x0000000413b17221 */ /* 0x000fe40000010000 */
[----:B------:R-:W-:Y:S01]  /*aa20*/  FMUL.FTZ R4, R0, R160 ;  /* 0x000000a000047220 */ /* 0x000fe20000410000 */
[----:B------:R-:W-:Y:S01]  /*aa30*/  MOV R160, R22 ;  /* 0x0000001600a07202 */ /* 0x000fe20000000f00 */
[----:B------:R-:W2:Y:S01]  /*aa40*/  LDL R0, [R1+0x10] ;  /* 0x0000100001007983 */ /* 0x000ea20000100800 */
[----:B------:R-:W-:Y:S06]  /*aa50*/  FMUL.FTZ R2, R2, c[0x0][0x2d0] ;  /* 0x0000b40002027a20 */ /* 0x000fec0000410000 */
[----:B------:R-:W1:Y:S02]  /*aa60*/  MUFU.EX2 R2, R2 ;  /* 0x0000000200027308 */ /* 0x000e640000000800 */
[C---:B-1----:R-:W-:Y:S01]  /*aa70*/  FMUL.FTZ R6, R2.reuse, R162 ;  /* 0x000000a202067220 */ /* 0x042fe20000410000 */
[----:B------:R-:W-:Y:S01]  /*aa80*/  MOV R162, R141 ;  /* 0x0000008d00a27202 */ /* 0x000fe20000000f00 */
        /* <DEDUP_REMOVED lines=12> */
[C---:B------:R-:W-:Y:S01]  /*ab50*/  FMUL.FTZ R26, R2.reuse, R142 ;  /* 0x0000008e021a7220 */ /* 0x040fe20000410000 */
[----:B------:R-:W-:Y:S01]  /*ab60*/  LDSM.16.MT88.4 R144, [R245+0x800] ;  /* 0x00080000f590783b */ /* 0x000fe20000004200 */
        /* <DEDUP_REMOVED lines=48> */
[C---:B-----5:R-:W-:Y:S01]  /*ae70*/  FFMA.FTZ R148, R2.reuse, R136, R173 ;  /* 0x0000008802947223 */ /* 0x060fe200000100ad */
[----:B------:R-:W-:Y:S01]  /*ae80*/  F2FP.BF16.PACK_AB R173, R149, R173 ;  /* 0x000000ad95ad723e */ /* 0x000fe200000010ff */
[----:B------:R-:W1:Y:S01]  /*ae90*/  LDSM.16.MT88.4 R136, [R243] ;  /* 0x00000000f388783b */ /* 0x000e620000004200 */
[C---:B------:R-:W-:Y:S02]  /*aea0*/  FMUL.FTZ R122, R2.reuse, R122 ;  /* 0x0000007a027a7220 */ /* 0x040fe40000410000 */
[C---:B------:R-:W-:Y:S02]  /*aeb0*/  FMUL.FTZ R123, R2.reuse, R123 ;  /* 0x0000007b027b7220 */ /* 0x040fe40000410000 */
[C---:B------:R-:W-:Y:S02]  /*aec0*/  FMUL.FTZ R126, R2.reuse, R126 ;  /* 0x0000007e027e7220 */ /* 0x040fe40000410000 */
[C---:B------:R-:W-:Y:S02]  /*aed0*/  FMUL.FTZ R127, R2.reuse, R127 ;  /* 0x0000007f027f7220 */ /* 0x040fe40000410000 */
[C---:B------:R-:W-:Y:S02]  /*aee0*/  FMUL.FTZ R130, R2.reuse, R130 ;  /* 0x0000008202827220 */ /* 0x040fe40000410000 */
[----:B------:R-:W-:Y:S02]  /*aef0*/  FMUL.FTZ R131, R2, R131 ;  /* 0x0000008302837220 */ /* 0x000fe40000410000 */
[----:B------:R-:W3:Y:S10]  /*af00*/  MUFU.EX2 R2, R182 ;  /* 0x000000b600027308 */ /* 0x000ef40000000800 */
[----:B------:R-:W4:Y:S10]  /*af10*/  MUFU.EX2 R182, R176 ;  /* 0x000000b000b67308 */ /* 0x000f340000000800 */
[----:B------:R-:W-:Y:S01]  /*af20*/  MUFU.EX2 R176, R161 ;  /* 0x000000a100b07308 */ /* 0x000fe20000000800 */
        /* <DEDUP_REMOVED lines=9> */
[----:B-1----:R-:W-:Y:S02]  /*afc0*/  FADD.FTZ R0, R132, R177 ;  /* 0x000000b184007221 */ /* 0x002fe40000010000 */
[----:B------:R-:W1:Y:S02]  /*afd0*/  MUFU.EX2 R177, R160 ;  /* 0x000000a000b17308 */ /* 0x000e640000000800 */
[C---:B---3--:R-:W-:Y:S04]  /*afe0*/  FADD.FTZ R0, R2.reuse, R0 ;  /* 0x0000000002007221 */ /* 0x048fe80000010000 */
[----:B------:R-:W-:Y:S04]  /*aff0*/  FADD.FTZ R0, R135, R0 ;  /* 0x0000000087007221 */ /* 0x000fe80000010000 */
[C---:B------:R-:W-:Y:S01]  /*b000*/  FADD.FTZ R0, R133.reuse, R0 ;  /* 0x0000000085007221 */ /* 0x040fe20000010000 */
        /* <DEDUP_REMOVED lines=39> */
[----:B------:R-:W2:Y:S03]  /*b280*/  MUFU.EX2 R132, R159 ;  /* 0x0000009f00847308 */ /* 0x000ea60000000800 */
[----:B----4-:R-:W-:Y:S03]  /*b290*/  F2FP.BF16.PACK_AB R137, R182, R183 ;  /* 0x000000b7b689723e */ /* 0x010fe600000010ff */
[----:B------:R-:W-:Y:S02]  /*b2a0*/  F2FP.BF16.PACK_AB R138, R133, R135 ;  /* 0x00000087858a723e */ /* 0x000fe400000010ff */
[----:B------:R-:W-:Y:S02]  /*b2b0*/  F2FP.BF16.PACK_AB R139, R180, R181 ;  /* 0x000000b5b48b723e */ /* 0x000fe400000010ff */
[----:B------:R3:W4:Y:S01]  /*b2c0*/  MUFU.EX2 R2, R158 ;  /* 0x0000009e00027308 */ /* 0x0007220000000800 */
[----:B------:R-:W-:Y:S02]  /*b2d0*/  F2FP.BF16.PACK_AB R173, R179, R178 ;  /* 0x000000b2b3ad723e */ /* 0x000fe400000010ff */
[----:B-1----:R-:W-:Y:S02]  /*b2e0*/  F2FP.BF16.PACK_AB R175, R177, R176 ;  /* 0x000000b0b1af723e */ /* 0x002fe400000010ff */
[C---:B------:R-:W-:Y:S05]  /*b2f0*/  HMMA.16816.F32.BF16 R4, R136.reuse, R140, R4 ;  /* 0x0000008c8804723c */ /* 0x040fea0000041804 */
[----:B------:R-:W1:Y:S03]  /*b300*/  MUFU.EX2 R135, R163 ;  /* 0x000000a300877308 */ /* 0x000e660000000800 */
[C---:B------:R-:W-:Y:S01]  /*b310*/  HMMA.16816.F32.BF16 R8, R136.reuse, R142, R8 ;  /* 0x0000008e8808723c */ /* 0x040fe20000041808 */
[----:B------:R-:W5:Y:S03]  /*b320*/  LDSM.16.MT88.4 R140, [R244+0x800] ;  /* 0x00080000f48c783b */ /* 0x000f660000004200 */
[----:B--2---:R-:W-:Y:S03]  /*b330*/  FADD.FTZ R0, R132, R0 ;  /* 0x0000000084007221 */ /* 0x004fe60000010000 */
[----:B------:R-:W2:Y:S01]  /*b340*/  MUFU.EX2 R133, R162 ;  /* 0x000000a200857308 */ /* 0x000ea20000000800 */
[C---:B------:R-:W-:Y:S01]  /*b350*/  HMMA.16816.F32.BF16 R12, R136.reuse, R144, R12 ;  /* 0x00000090880c723c */ /* 0x040fe2000004180c */
[----:B---3--:R-:W-:Y:S03]  /*b360*/  LDSM.16.MT88.4 R156, [R243+0x1000] ;  /* 0x00100000f39c783b */ /* 0x008fe60000004200 */
[C---:B----4-:R-:W-:Y:S01]  /*b370*/  F2FP.BF16.PACK_AB R172, R2.reuse, R132 ;  /* 0x0000008402ac723e */ /* 0x050fe200000010ff */
[----:B------:R-:W-:Y:S02]  /*b380*/  FADD.FTZ R0, R2, R0 ;  /* 0x0000000002007221 */ /* 0x000fe40000010000 */
[----:B------:R-:W-:Y:S01]  /*b390*/  FADD.FTZ R2, R149, R148 ;  /* 0x0000009495027221 */ /* 0x000fe20000010000 */
[C---:B------:R-:W-:Y:S01]  /*b3a0*/  HMMA.16816.F32.BF16 R16, R136.reuse, R146, R16 ;  /* 0x000000928810723c */ /* 0x040fe20000041810 */
[----:B------:R-:W3:Y:S03]  /*b3b0*/  LDSM.16.MT88.4 R144, [R246+0x800] ;  /* 0x00080000f690783b */ /* 0x000ee60000004200 */
[----:B-1----:R-:W-:Y:S05]  /*b3c0*/  FADD.FTZ R0, R135, R0 ;  /* 0x0000000087007221 */ /* 0x002fea0000010000 */
[----:B------:R-:W-:Y:S03]  /*b3d0*/  LDSM.16.MT88.4 R148, [R245+0x1000] ;  /* 0x00100000f594783b */ /* 0x000fe60000004200 */
[C---:B--2---:R-:W-:Y:S01]  /*b3e0*/  FADD.FTZ R0, R133.reuse, R0 ;  /* 0x0000000085007221 */ /* 0x044fe20000010000 */
[----:B------:R-:W-:Y:S02]  /*b3f0*/  F2FP.BF16.PACK_AB R174, R133, R135 ;  /* 0x0000008785ae723e */ /* 0x000fe400000010ff */
[----:B------:R-:W-:Y:S02]  /*b400*/  MOV R133, R3 ;  /* 0x0000000300857202 */ /* 0x000fe40000000f00 */
[----:B------:R-:W-:Y:S01]  /*b410*/  MOV R135, R134 ;  /* 0x0000008600877202 */ /* 0x000fe20000000f00 */
[C---:B-----5:R-:W-:Y:S08]  /*b420*/  HMMA.16816.F32.BF16 R20, R136.reuse, R140, R20 ;  /* 0x0000008c8814723c */ /* 0x060ff00000041814 */
        /* <DEDUP_REMOVED lines=40> */
[----:B------:R-:W2:Y:S04]  /*b6b0*/  LDL R136, [R1+0x80] ;  /* 0x0000800001887983 */ /* 0x000ea80000100800 */
[----:B------:R3:W-:Y:S02]  /*b6c0*/  STL [R1+0x60], R0 ;  /* 0x0000600001007387 */ /* 0x0007e40000100800 */
[----:B------:R-:W-:Y:S01]  /*b6d0*/  MOV R139, R153 ;  /* 0x00000099008b7202 */ /* 0x000fe20000000f00 */
[C---:B------:R-:W-:Y:S01]  /*b6e0*/  HMMA.16816.F32.BF16 R160, R172.reuse, R156, R4 ;  /* 0x0000009caca0723c */ /* 0x040fe20000041804 */
[----:B------:R-:W4:Y:S04]  /*b6f0*/  LDL.LU R132, [R1+0x38] ;  /* 0x0000380001847983 */ /* 0x000f280000300800 */
[----:B------:R-:W5:Y:S03]  /*b700*/  LDSM.16.MT88.4 R4, [R246+0x1000] ;  /* 0x00100000f604783b */ /* 0x000f660000004200 */
[C---:B------:R-:W-:Y:S05]  /*b710*/  HMMA.16816.F32.BF16 R156, R172.reuse, R158, R8 ;  /* 0x0000009eac9c723c */ /* 0x040fea0000041808 */
[----:B------:R-:W5:Y:S01]  /*b720*/  LDSM.16.MT88.4 R8, [R243+0x2800] ;  /* 0x00280000f308783b */ /* 0x000f620000004200 */
[----:B---3--:R-:W-:Y:S02]  /*b730*/  FADD.FTZ R0, R152, R2 ;  /* 0x0000000298007221 */ /* 0x008fe40000010000 */
[C---:B------:R-:W-:Y:S05]  /*b740*/  HMMA.16816.F32.BF16 R152, R172.reuse, R148, R12 ;  /* 0x00000094ac98723c */ /* 0x040fea000004180c */
[----:B------:R-:W3:Y:S01]  /*b750*/  LDSM.16.MT88.4 R12, [R245+0x2800] ;  /* 0x00280000f50c783b */ /* 0x000ee20000004200 */
[----:B------:R-:W-:Y:S06]  /*b760*/  FADD.FTZ R0, R139, R0 ;  /* 0x000000008b007221 */ /* 0x000fec0000010000 */
[----:B------:R-:W-:Y:S01]  /*b770*/  FADD.FTZ R0, R183, R0 ;  /* 0x00000000b7007221 */ /* 0x000fe20000010000 */
[C---:B------:R-:W-:Y:S03]  /*b780*/  HMMA.16816.F32.BF16 R148, R172.reuse, R150, R16 ;  /* 0x00000096ac94723c */ /* 0x040fe60000041810 */
[----:B------:R-:W-:Y:S05]  /*b790*/  FADD.FTZ R0, R182, R0 ;  /* 0x00000000b6007221 */ /* 0x000fea0000010000 */
[C---:B-1----:R-:W-:Y:S04]  /*b7a0*/  HMMA.16816.F32.BF16 R144, R172.reuse, R140, R20 ;  /* 0x0000008cac90723c */ /* 0x042fe80000041814 */
[----:B------:R-:W-:Y:S04]  /*b7b0*/  FADD.FTZ R0, R181, R0 ;  /* 0x00000000b5007221 */ /* 0x000fe80000010000 */
[C---:B------:R-:W-:Y:S04]  /*b7c0*/  HMMA.16816.F32.BF16 R140, R172.reuse, R142, R24 ;  /* 0x0000008eac8c723c */ /* 0x040fe80000041818 */
[----:B------:R-:W-:Y:S04]  /*b7d0*/  FADD.FTZ R0, R180, R0 ;  /* 0x00000000b4007221 */ /* 0x000fe80000010000 */
[C---:B-----5:R-:W-:Y:S04]  /*b7e0*/  HMMA.16816.F32.BF16 R28, R172.reuse, R4, R28 ;  /* 0x00000004ac1c723c */ /* 0x060fe8000004181c */
[----:B------:R-:W-:Y:S04]  /*b7f0*/  FADD.FTZ R0, R178, R0 ;  /* 0x00000000b2007221 */ /* 0x000fe80000010000 */
[C---:B------:R-:W-:Y:S01]  /*b800*/  HMMA.16816.F32.BF16 R32, R172.reuse, R6, R32 ;  /* 0x00000006ac20723c */ /* 0x040fe20000041820 */
[----:B------:R-:W1:Y:S03]  /*b810*/  LDSM.16.MT88.4 R4, [R244+0x2800] ;  /* 0x00280000f404783b */ /* 0x000e660000004200 */
[----:B------:R-:W-:Y:S04]  /*b820*/  FADD.FTZ R0, R179, R0 ;  /* 0x00000000b3007221 */ /* 0x000fe80000010000 */
[C---:B------:R-:W-:Y:S04]  /*b830*/  HMMA.16816.F32.BF16 R36, R172.reuse, R8, R36 ;  /* 0x00000008ac24723c */ /* 0x040fe80000041824 */
[----:B------:R-:W-:Y:S04]  /*b840*/  FADD.FTZ R0, R176, R0 ;  /* 0x00000000b0007221 */ /* 0x000fe80000010000 */
[C---:B------:R-:W-:Y:S01]  /*b850*/  HMMA.16816.F32.BF16 R40, R172.reuse, R10, R40 ;  /* 0x0000000aac28723c */ /* 0x040fe20000041828 */
[----:B------:R-:W5:Y:S03]  /*b860*/  LDSM.16.MT88.4 R8, [R246+0x2800] ;  /* 0x00280000f608783b */ /* 0x000f660000004200 */
[----:B------:R-:W-:Y:S04]  /*b870*/  FADD.FTZ R0, R177, R0 ;  /* 0x00000000b1007221 */ /* 0x000fe80000010000 */
        /* <DEDUP_REMOVED lines=8> */
[----:B------:R-:W5:Y:S07]  /*b900*/  LDSM.16.MT88.4 R8, [R244+0x4000] ;  /* 0x00400000f408783b */ /* 0x000f6e0000004200 */
        /* <DEDUP_REMOVED lines=16> */
[C---:B------:R-:W-:Y:S08]  /*ba10*/  HMMA.16816.F32.BF16 R112, R172.reuse, R10, R112 ;  /* 0x0000000aac70723c */ /* 0x040ff00000041870 */
[C---:B---3--:R-:W-:Y:S08]  /*ba20*/  HMMA.16816.F32.BF16 R116, R172.reuse, R12, R116 ;  /* 0x0000000cac74723c */ /* 0x048ff00000041874 */
[C---:B------:R-:W-:Y:S08]  /*ba30*/  HMMA.16816.F32.BF16 R120, R172.reuse, R14, R120 ;  /* 0x0000000eac78723c */ /* 0x040ff00000041878 */
[C---:B-1----:R-:W-:Y:S08]  /*ba40*/  HMMA.16816.F32.BF16 R124, R172.reuse, R4, R124 ;  /* 0x00000004ac7c723c */ /* 0x042ff0000004187c */
[----:B------:R-:W-:Y:S04]  /*ba50*/  HMMA.16816.F32.BF16 R128, R172, R6, R128 ;  /* 0x00000006ac80723c */ /* 0x000fe80000041880 */
[C---:B----4-:R-:W-:Y:S02]  /*ba60*/  IADD3 R2, R132.reuse, -0x1, RZ ;  /* 0xffffffff84027810 */ /* 0x050fe40007ffe0ff */
[----:B--2---:R-:W-:Y:S02]  /*ba70*/  ISETP.GT.AND P0, PT, R132, R136, PT ;  /* 0x000000888400720c */ /* 0x004fe40003f04270 */
[----:B------:R-:W-:Y:S01]  /*ba80*/  MOV R136, R3 ;  /* 0x0000000300887202 */ /* 0x000fe20000000f00 */
[----:B------:R-:W-:Y:S04]  /*ba90*/  STL [R1+0x38], R2 ;  /* 0x0000380201007387 */ /* 0x000fe80000100800 */
[----:B------:R1:W-:Y:S02]  /*baa0*/  STL [R1+0x5c], R0 ;  /* 0x00005c0001007387 */ /* 0x0003e40000100800 */
[----:B-1----:R-:W-:Y:S05]  /*bab0*/  MOV R0, R2 ;  /* 0x0000000200007202 */ /* 0x002fea0000000f00 */
[----:B------:R1:W-:Y:S02]  /*bac0*/  STL [R1+0x38], R0 ;  /* 0x0000380001007387 */ /* 0x0003e40000100800 */
[----:B-1----:R-:W-:-:S05]  /*bad0*/  @P0 BRA `(.L_x_3785) ;  /* 0xffffc14000000947 */ /* 0x002fca000383ffff */
.L_x_3762:
        /* <DEDUP_REMOVED lines=24> */
.L_x_3788:
[----:B------:R-:W-:-:S04]  /*bc60*/  MOV R3, 0x1 ;  /* 0x0000000100037802 */ /* 0x000fc80000000f00 */
[----:B------:R-:W-:-:S13]  /*bc70*/  ISETP.NE.AND P0, PT, R3, c[0x0][0x32c], PT ;  /* 0x0000cb0003007a0c */ /* 0x000fda0003f05270 */
[----:B------:R-:W-:-:S05]  /*bc80*/  @P0 IMAD.HI.U32 R3, R0, c[0x0][0x330], RZ ;  /* 0x0000cc0000030a27 */ /* 0x000fca00078e00ff */
[----:B------:R-:W-:Y:S02]  /*bc90*/  @P0 SHF.R.U32.HI R0, RZ, c[0x0][0x334], R3 ;  /* 0x0000cd00ff000a19 */ /* 0x000fe40000011603 */
.L_x_3789:
[----:B------:R-:W-:Y:S05]  /*bca0*/  BSYNC B0 ;  /* 0x0000000000007941 */ /* 0x000fea0003800000 */
.L_x_3787:
[----:B------:R-:W-:-:S05]  /*bcb0*/  IMAD R0, R0, c[0x0][0x32c], RZ ;  /* 0x0000cb0000007a24 */ /* 0x000fca00078e02ff */
[----:B------:R-:W-:Y:S02]  /*bcc0*/  IMNMX R2, R2, R0, !PT ;  /* 0x0000000002027217 */ /* 0x000fe40007800200 */
.L_x_3786:
        /* <DEDUP_REMOVED lines=11> */
.L_x_3803:
        /* <DEDUP_REMOVED lines=37> */
.L_x_3912:
[----:B------:R-:W-:-:S05]  /*bfd0*/  BRA.DIV ~URZ, `(.L_x_3794) ;  /* 0x0000e0327f007947 */ /* 0x000fca000b800000 */
[----:B------:R4:W2:Y:S02]  /*bfe0*/  SHFL.IDX PT, R0, R12, RZ, 0x181f ;  /* 0x00181fff0c007589 */ /* 0x0008a400000e0000 */
.L_x_3913:
        /* <DEDUP_REMOVED lines=38> */
.L_x_3914:
        /* <DEDUP_REMOVED lines=24> */
.L_x_3792:
[----:B------:R-:W-:Y:S05]  /*c3d0*/  BSYNC B0 ;  /* 0x0000000000007941 */ /* 0x000fea0003800000 */
.L_x_3791:
[----:B------:R-:W0:Y:S01]  /*c3e0*/  LDGDEPBAR ;  /* 0x00000000000079af */ /* 0x000e220000000000 */
[----:B------:R-:W-:Y:S01]  /*c3f0*/  WARPSYNC 0xffffffff ;  /* 0xffffffff00007948 */ /* 0x000fe20003800000 */
[C---:B-12---:R-:W-:Y:S01]  /*c400*/  HMMA.16816.F32.BF16 R4, R164.reuse, R8, RZ ;  /* 0x00000008a404723c */ /* 0x046fe200000418ff */
[----:B------:R-:W-:Y:S03]  /*c410*/  BSSY B0, `(.L_x_3796) ;  /* 0x0000110000007945 */ /* 0x000fe60003800000 */
[----:B------:R-:W2:Y:S04]  /*c420*/  LDL R0, [R1] ;  /* 0x0000000001007983 */ /* 0x000ea80000100800 */
[C---:B------:R-:W-:Y:S02]  /*c430*/  HMMA.16816.F32.BF16 R8, R164.reuse, R10, RZ ;  /* 0x0000000aa408723c */ /* 0x040fe400000418ff */
[----:B------:R-:W3:Y:S06]  /*c440*/  LDL R2, [R1+0x4] ;  /* 0x0000040001027983 */ /* 0x000eec0000100800 */
[C---:B------:R-:W-:Y:S01]  /*c450*/  HMMA.16816.F32.BF16 R12, R164.reuse, R16, RZ ;  /* 0x00000010a40c723c */ /* 0x040fe200000418ff */
[----:B------:R-:W5:Y:S07]  /*c460*/  LDL R3, [R1+0x8] ;  /* 0x0000080001037983 */ /* 0x000f6e0000100800 */
        /* <DEDUP_REMOVED lines=8> */
[----:B------:R-:W4:Y:S07]  /*c4f0*/  LDSM.16.M88.4 R172, [R242+0x800] ;  /* 0x00080000f2ac783b */ /* 0x000f2e0000000200 */
[C---:B----4-:R-:W-:Y:S08]  /*c500*/  HMMA.16816.F32.BF16 R20, R168.reuse, R176, R20 ;  /* 0x000000b0a814723c */ /* 0x050ff00000041814 */
[----:B------:R-:W-:Y:S01]  /*c510*/  HMMA.16816.F32.BF16 R24, R168, R178, R24 ;  /* 0x000000b2a818723c */ /* 0x000fe20000041818 */
[----:B------:R-:W4:Y:S07]  /*c520*/  LDSM.16.M88.4 R176, [R242+0x1000] ;  /* 0x00100000f2b0783b */ /* 0x000f2e0000000200 */
[C---:B-1----:R-:W-:Y:S08]  /*c530*/  HMMA.16816.F32.BF16 R4, R184.reuse, R136, R4 ;  /* 0x00000088b804723c */ /* 0x042ff00000041804 */
[C---:B------:R-:W-:Y:S01]  /*c540*/  HMMA.16816.F32.BF16 R8, R184.reuse, R138, R8 ;  /* 0x0000008ab808723c */ /* 0x040fe20000041808 */
[----:B------:R-:W1:Y:S07]  /*c550*/  LDSM.16.M88.4 R136, [R241] ;  /* 0x00000000f188783b */ /* 0x000e6e0000000200 */
[C---:B------:R-:W-:Y:S08]  /*c560*/  HMMA.16816.F32.BF16 R12, R184.reuse, R172, R12 ;  /* 0x000000acb80c723c */ /* 0x040ff0000004180c */
[C---:B------:R-:W-:Y:S01]  /*c570*/  HMMA.16816.F32.BF16 R16, R184.reuse, R174, R16 ;  /* 0x000000aeb810723c */ /* 0x040fe20000041810 */
[----:B------:R-:W1:Y:S07]  /*c580*/  LDSM.16.M88.4 R172, [R241+0x800] ;  /* 0x00080000f1ac783b */ /* 0x000e6e0000000200 */
[C---:B----4-:R-:W-:Y:S08]  /*c590*/  HMMA.16816.F32.BF16 R20, R184.reuse, R176, R20 ;  /* 0x000000b0b814723c */ /* 0x050ff00000041814 */
[----:B------:R-:W-:Y:S01]  /*c5a0*/  HMMA.16816.F32.BF16 R24, R184, R178, R24 ;  /* 0x000000b2b818723c */ /* 0x000fe20000041818 */
[----:B------:R-:W4:Y:S07]  /*c5b0*/  LDSM.16.M88.4 R176, [R241+0x1000] ;  /* 0x00100000f1b0783b */ /* 0x000f2e0000000200 */
[C---:B-1----:R-:W-:Y:S08]  /*c5c0*/  HMMA.16816.F32.BF16 R4, R188.reuse, R136, R4 ;  /* 0x00000088bc04723c */ /* 0x042ff00000041804 */
[C---:B------:R-:W-:Y:S01]  /*c5d0*/  HMMA.16816.F32.BF16 R8, R188.reuse, R138, R8 ;  /* 0x0000008abc08723c */ /* 0x040fe20000041808 */
[----:B------:R-:W1:Y:S07]  /*c5e0*/  LDSM.16.M88.4 R136, [R240+0x1800] ;  /* 0x00180000f088783b */ /* 0x000e6e0000000200 */
        /* <DEDUP_REMOVED lines=11> */
[----:B------:R-:W1:Y:S07]  /*c6a0*/  LDSM.16.M88.4 R172, [R248] ;  /* 0x00000000f8ac783b */ /* 0x000e6e0000000200 */
[C---:B----4-:R-:W-:Y:S08]  /*c6b0*/  HMMA.16816.F32.BF16 R20, R192.reuse, R176, R20 ;  /* 0x000000b0c014723c */ /* 0x050ff00000041814 */
[----:B------:R-:W-:Y:S01]  /*c6c0*/  HMMA.16816.F32.BF16 R24, R192, R178, R24 ;  /* 0x000000b2c018723c */ /* 0x000fe20000041818 */
[----:B------:R-:W4:Y:S07]  /*c6d0*/  LDSM.16.M88.4 R176, [R249] ;  /* 0x00000000f9b0783b */ /* 0x000f2e0000000200 */
[C---:B-1----:R-:W-:Y:S08]  /*c6e0*/  HMMA.16816.F32.BF16 R4, R196.reuse, R136, R4 ;  /* 0x00000088c404723c */ /* 0x042ff00000041804 */
[C---:B------:R-:W-:Y:S01]  /*c6f0*/  HMMA.16816.F32.BF16 R8, R196.reuse, R138, R8 ;  /* 0x0000008ac408723c */ /* 0x040fe20000041808 */
[----:B------:R-:W1:Y:S07]  /*c700*/  LDSM.16.M88.4 R136, [R242+0x1800] ;  /* 0x00180000f288783b */ /* 0x000e6e0000000200 */
[C---:B------:R-:W-:Y:S08]  /*c710*/  HMMA.16816.F32.BF16 R12, R196.reuse, R172, R12 ;  /* 0x000000acc40c723c */ /* 0x040ff0000004180c */
[C---:B------:R-:W-:Y:S01]  /*c720*/  HMMA.16816.F32.BF16 R16, R196.reuse, R174, R16 ;  /* 0x000000aec410723c */ /* 0x040fe20000041810 */
[----:B------:R-:W2:Y:S07]  /*c730*/  LDSM.16.M88.4 R172, [R242+0x2000] ;  /* 0x00200000f2ac783b */ /* 0x000eae0000000200 */
[C---:B----4-:R-:W-:Y:S08]  /*c740*/  HMMA.16816.F32.BF16 R20, R196.reuse, R176, R20 ;  /* 0x000000b0c414723c */ /* 0x050ff00000041814 */
[----:B------:R-:W-:Y:S01]  /*c750*/  HMMA.16816.F32.BF16 R24, R196, R178, R24 ;  /* 0x000000b2c418723c */ /* 0x000fe20000041818 */
[----:B------:R-:W4:Y:S07]  /*c760*/  LDSM.16.M88.4 R176, [R242+0x2800] ;  /* 0x00280000f2b0783b */ /* 0x000f2e0000000200 */
[C---:B-1----:R-:W-:Y:S08]  /*c770*/  HMMA.16816.F32.BF16 R4, R200.reuse, R136, R4 ;  /* 0x00000088c804723c */ /* 0x042ff00000041804 */
[C---:B------:R-:W-:Y:S01]  /*c780*/  HMMA.16816.F32.BF16 R8, R200.reuse, R138, R8 ;  /* 0x0000008ac808723c */ /* 0x040fe20000041808 */
[----:B------:R-:W1:Y:S07]  /*c790*/  LDSM.16.M88.4 R136, [R241+0x1800] ;  /* 0x00180000f188783b */ /* 0x000e6e0000000200 */
[C---:B--2---:R-:W-:Y:S08]  /*c7a0*/  HMMA.16816.F32.BF16 R12, R200.reuse, R172, R12 ;  /* 0x000000acc80c723c */ /* 0x044ff0000004180c */
        /* <DEDUP_REMOVED lines=16> */
[----:B------:R1:W3:Y:S07]  /*c8b0*/  LDSM.16.M88.4 R136, [R0] ;  /* 0x000000000088783b */ /* 0x0002ee0000000200 */
[C---:B--2---:R-:W-:Y:S08]  /*c8c0*/  HMMA.16816.F32.BF16 R12, R208.reuse, R172, R12 ;  /* 0x000000acd00c723c */ /* 0x044ff0000004180c */
[C---:B------:R-:W-:Y:S01]  /*c8d0*/  HMMA.16816.F32.BF16 R16, R208.reuse, R174, R16 ;  /* 0x000000aed010723c */ /* 0x040fe20000041810 */
[----:B------:R-:W2:Y:S07]  /*c8e0*/  LDSM.16.M88.4 R172, [R251] ;  /* 0x00000000fbac783b */ /* 0x000eae0000000200 */
[C---:B----4-:R-:W-:Y:S01]  /*c8f0*/  HMMA.16816.F32.BF16 R20, R208.reuse, R176, R20 ;  /* 0x000000b0d014723c */ /* 0x050fe20000041814 */
[----:B-1----:R-:W4:Y:S07]  /*c900*/  LDL R0, [R1+0xc] ;  /* 0x00000c0001007983 */ /* 0x002f2e0000100800 */
[----:B------:R-:W-:Y:S01]  /*c910*/  HMMA.16816.F32.BF16 R24, R208, R178, R24 ;  /* 0x000000b2d018723c */ /* 0x000fe20000041818 */
[----:B------:R-:W1:Y:S07]  /*c920*/  LDSM.16.M88.4 R176, [R252] ;  /* 0x00000000fcb0783b */ /* 0x000e6e0000000200 */
[C---:B---3--:R-:W-:Y:S08]  /*c930*/  HMMA.16816.F32.BF16 R4, R212.reuse, R136, R4 ;  /* 0x00000088d404723c */ /* 0x048ff00000041804 */
        /* <DEDUP_REMOVED lines=24> */
[----:B------:R-:W-:Y:S08]  /*cac0*/  HMMA.16816.F32.BF16 R24, R220, R178, R24 ;  /* 0x000000b2dc18723c */ /* 0x000ff00000041818 */
[C---:B---3--:R-:W-:Y:S08]  /*cad0*/  HMMA.16816.F32.BF16 R4, R224.reuse, R136, R4 ;  /* 0x00000088e004723c */ /* 0x048ff00000041804 */
[C---:B------:R-:W-:Y:S01]  /*cae0*/  HMMA.16816.F32.BF16 R8, R224.reuse, R138, R8 ;  /* 0x0000008ae008723c */ /* 0x040fe20000041808 */
[----:B------:R-:W1:Y:S07]  /*caf0*/  LDSM.16.M88.4 R136, [R240+0x5800] ;  /* 0x00580000f088783b */ /* 0x000e6e0000000200 */
[C---:B--2---:R-:W-:Y:S08]  /*cb00*/  HMMA.16816.F32.BF16 R12, R224.reuse, R172, R12 ;  /* 0x000000ace00c723c */ /* 0x044ff0000004180c */
[C---:B------:R-:W-:Y:S01]  /*cb10*/  HMMA.16816.F32.BF16 R16, R224.reuse, R174, R16 ;  /* 0x000000aee010723c */ /* 0x040fe20000041810 */
[----:B-----5:R-:W-:Y:S07]  /*cb20*/  LDSM.16.M88.4 R172, [R3] ;  /* 0x0000000003ac783b */ /* 0x020fee0000000200 */
[C---:B-1----:R-:W-:Y:S08]  /*cb30*/  HMMA.16816.F32.BF16 R20, R224.reuse, R136, R20 ;  /* 0x00000088e014723c */ /* 0x042ff00000041814 */
[----:B------:R-:W-:Y:S01]  /*cb40*/  HMMA.16816.F32.BF16 R24, R224, R138, R24 ;  /* 0x0000008ae018723c */ /* 0x000fe20000041818 */
[----:B------:R1:W-:Y:S06]  /*cb50*/  LDSM.16.M88.4 R136, [R2] ;  /* 0x000000000288783b */ /* 0x0003ec0000000200 */
[----:B-1----:R-:W2:Y:S06]  /*cb60*/  LDL R2, [R1+0x38] ;  /* 0x0000380001027983 */ /* 0x002eac0000100800 */
[----:B----4-:R1:W3:Y:S06]  /*cb70*/  LDSM.16.M88.4 R176, [R0] ;  /* 0x0000000000b0783b */ /* 0x0102ec0000000200 */
[----:B-1----:R-:W2:Y:S01]  /*cb80*/  LDL R0, [R1+0x70] ;  /* 0x0000700001007983 */ /* 0x002ea20000100800 */
[C---:B---3--:R-:W-:Y:S08]  /*cb90*/  HMMA.16816.F32.BF16 R4, R228.reuse, R176, R4 ;  /* 0x000000b0e404723c */ /* 0x048ff00000041804 */
        /* <DEDUP_REMOVED lines=25> */
[----:B--2---:R-:W-:Y:S11]  /*cd30*/  ISETP.GT.AND P0, PT, R2, R0, PT ;  /* 0x000000000200720c */ /* 0x004ff60003f04270 */
[----:B------:R-:W-:Y:S02]  /*cd40*/  @!UPT UIADD3 URZ, URZ, URZ, URZ ;  /* 0x0000003f3f3ff290 */ /* 0x000fe4000fffe03f */
        /* <DEDUP_REMOVED lines=32> */
[----:B------:R-:W-:Y:S04]  /*cf50*/  IMAD.WIDE.U32 R2, R136, c[0x0][0x1f0], R2 ;  /* 0x00007c0088027a25 */ /* 0x000fe800078e0002 */
[----:B--2---:R-:W-:Y:S01]  /*cf60*/  IMAD R132, R0, c[0x0][0x1f0], RZ ;  /* 0x00007c0000847a24 */ /* 0x004fe200078e02ff */
[----:B------:R-:W-:Y:S03]  /*cf70*/  IADD3 R0, P0, R172, R2, RZ ;  /* 0x00000002ac007210 */ /* 0x000fe60007f1e0ff */
        /* <DEDUP_REMOVED lines=11> */
.L_x_3915:
[----:B------:R-:W-:-:S05]  /*d030*/  BRA.DIV ~URZ, `(.L_x_3799) ;  /* 0x0000d2027f007947 */ /* 0x000fca000b800000 */
[----:B------:R3:W4:Y:S02]  /*d040*/  SHFL.IDX PT, R0, R172, RZ, 0x181f ;  /* 0x00181fffac007589 */ /* 0x00072400000e0000 */
.L_x_3916:
        /* <DEDUP_REMOVED lines=40> */
.L_x_3917:
        /* <DEDUP_REMOVED lines=13> */
[----:B-1---5:R-:W-:Y:S05]  /*d3a0*/  @P0 IADD3 R136, P1, R0, R136, RZ ;  /* 0x0000008800880210 */ /* 0x022fea0007f3e0ff */
[----:B--2---:R-:W-:Y:S01]  /*d3b0*/  @P0 IMAD.X R137, R132, 0x1, R179, P1 ;  /* 0x0000000184890824 */ /* 0x004fe200008e06b3 */
        /* <DEDUP_REMOVED lines=21> */
.L_x_3797:
[----:B------:R-:W-:Y:S05]  /*d510*/  BSYNC B0 ;  /* 0x0000000000007941 */ /* 0x000fea0003800000 */
.L_x_3796:
        /* <DEDUP_REMOVED lines=27> */
.L_x_3918:
[----:B-12---:R-:W-:Y:S01]  /*d6d0*/  FMNMX.FTZ R132, R132, R0, !PT ;  /* 0x0000000084847209 */ /* 0x006fe20007810000 */
[----:B------:R-:W-:-:S05]  /*d6e0*/  BRA.DIV ~URZ, `(.L_x_3802) ;  /* 0x0000cd327f007947 */ /* 0x000fca000b800000 */
[----:B------:R-:W1:Y:S02]  /*d6f0*/  SHFL.BFLY PT, R0, R132, 0x1, 0x1f ;  /* 0x0c201f0084007f89 */ /* 0x000e6400000e0000 */
[----:B-1----:R-:W-:Y:S02]  /*d700*/  FMNMX.FTZ R134, R132, R0, !PT ;  /* 0x0000000084867209 */ /* 0x002fe40007810000 */
[----:B------:R-:W1:Y:S02]  /*d710*/  SHFL.BFLY PT, R0, R136, 0x2, 0x1f ;  /* 0x0c401f0088007f89 */ /* 0x000e6400000e0000 */
[----:B-1----:R-:W-:Y:S05]  /*d720*/  FMNMX.FTZ R132, R136, R0, !PT ;  /* 0x0000000088847209 */ /* 0x002fea0007810000 */
[----:B------:R1:W2:Y:S02]  /*d730*/  SHFL.BFLY PT, R0, R132, 0x1, 0x1f ;  /* 0x0c201f0084007f89 */ /* 0x0002a400000e0000 */
.L_x_3919:
[----:B------:R-:W3:Y:S01]  /*d740*/  LDL.LU R137, [R1+0x60] ;  /* 0x0000600001897983 */ /* 0x000ee20000300800 */
[----:B--2---:R-:W-:Y:S01]  /*d750*/  FMNMX.FTZ R3, R0, R132, !PT ;  /* 0x0000008400037209 */ /* 0x004fe20007810000 */
[C---:B-1----:R-:W-:Y:S01]  /*d760*/  FMUL.FTZ R132, R134.reuse, c[0x0][0x2d0] ;  /* 0x0000b40086847a20 */ /* 0x042fe20000410000 */
[----:B------:R-:W-:Y:S01]  /*d770*/  WARPSYNC 0xffffffff ;  /* 0xffffffff00007948 */ /* 0x000fe20003800000 */
[----:B------:R-:W2:Y:S01]  /*d780*/  LDL.LU R139, [R1+0x5c] ;  /* 0x00005c00018b7983 */ /* 0x000ea20000300800 */
        /* <DEDUP_REMOVED lines=16> */
[----:B------:R-:W1:Y:S10]  /*d890*/  MUFU.EX2 R8, R135 ;  /* 0x0000008700087308 */ /* 0x000e740000000800 */
[----:B------:R-:W-:Y:S10]  /*d8a0*/  MUFU.EX2 R13, R5 ;  /* 0x00000005000d7308 */ /* 0x000ff40000000800 */
[----:B------:R4:W5:Y:S10]  /*d8b0*/  MUFU.EX2 R12, R4 ;  /* 0x00000004000c7308 */ /* 0x0009740000000800 */
[----:B------:R-:W-:Y:S01]  /*d8c0*/  MUFU.EX2 R132, R132 ;  /* 0x0000008400847308 */ /* 0x000fe20000000800 */
[----:B----4-:R-:W-:Y:S04]  /*d8d0*/  FMUL.FTZ R4, R3, c[0x0][0x2d0] ;  /* 0x0000b40003047a20 */ /* 0x010fe80000410000 */
        /* <DEDUP_REMOVED lines=10> */
[----:B------:R-:W-:Y:S01]  /*d980*/  FFMA.FTZ R182, R22, c[0x0][0x2d0], -R4 ;  /* 0x0000b40016b67a23 */ /* 0x000fe20000010804 */
[----:B-1----:R-:W-:Y:S01]  /*d990*/  F2FP.BF16.PACK_AB R136, R8, R9 ;  /* 0x000000090888723e */ /* 0x002fe200000010ff */
[----:B------:R-:W-:Y:S01]  /*d9a0*/  FMUL.FTZ R25, R2, R141 ;  /* 0x0000008d02197220 */ /* 0x000fe20000410000 */
[----:B-----5:R-:W-:Y:S01]  /*d9b0*/  F2FP.BF16.PACK_AB R138, R12, R13 ;  /* 0x0000000d0c8a723e */ /* 0x020fe200000010ff */
[C---:B------:R-:W-:Y:S02]  /*d9c0*/  FMUL.FTZ R17, R2.reuse, R149 ;  /* 0x0000009502117220 */ /* 0x040fe40000410000 */
        /* <DEDUP_REMOVED lines=53> */
[C---:B---3--:R-:W-:Y:S02]  /*dd20*/  FFMA.FTZ R0, R2.reuse, R137, R9 ;  /* 0x0000008902007223 */ /* 0x048fe40000010009 */
[C---:B------:R-:W-:Y:S01]  /*dd30*/  FMUL.FTZ R9, R2.reuse, R157 ;  /* 0x0000009d02097220 */ /* 0x040fe20000410000 */
[----:B------:R-:W-:Y:S01]  /*dd40*/  MOV R157, R20 ;  /* 0x00000014009d7202 */ /* 0x000fe20000000f00 */
[----:B------:R-:W-:Y:S01]  /*dd50*/  FMUL.FTZ R20, R2, R144 ;  /* 0x0000009002147220 */ /* 0x000fe20000410000 */
[----:B------:R-:W-:Y:S01]  /*dd60*/  MUFU.EX2 R137, R6 ;  /* 0x0000000600897308 */ /* 0x000fe20000000800 */
[----:B------:R-:W3:Y:S01]  /*dd70*/  LDL R144, [R1+0x10] ;  /* 0x0000100001907983 */ /* 0x000ee20000100800 */
[----:B------:R-:W-:Y:S02]  /*dd80*/  FADD.FTZ R5, R8, R0 ;  /* 0x0000000008057221 */ /* 0x000fe40000010000 */
[----:B------:R-:W-:Y:S02]  /*dd90*/  FADD.FTZ R0, -R3, R133 ;  /* 0x0000008503007221 */ /* 0x000fe40000010100 */
[----:B------:R-:W-:Y:S02]  /*dda0*/  FADD.FTZ R5, R13, R5 ;  /* 0x000000050d057221 */ /* 0x000fe40000010000 */
[----:B------:R-:W-:Y:S02]  /*ddb0*/  FMUL.FTZ R0, R0, c[0x0][0x2d0] ;  /* 0x0000b40000007a20 */ /* 0x000fe40000410000 */
[----:B------:R-:W-:Y:S02]  /*ddc0*/  FADD.FTZ R180, R12, R5 ;  /* 0x000000050cb47221 */ /* 0x000fe40000010000 */
[C---:B------:R-:W-:Y:S01]  /*ddd0*/  FMUL.FTZ R5, R2.reuse, R161 ;  /* 0x000000a102057220 */ /* 0x040fe20000410000 */
[----:B------:R-:W-:Y:S01]  /*dde0*/  MOV R161, R24 ;  /* 0x0000001800a17202 */ /* 0x000fe20000000f00 */
[----:B------:R-:W1:Y:S01]  /*ddf0*/  MUFU.EX2 R0, R0 ;  /* 0x0000000000007308 */ /* 0x000e620000000800 */
[----:B------:R-:W-:Y:S02]  /*de00*/  FMUL.FTZ R24, R2, R140 ;  /* 0x0000008c02187220 */ /* 0x000fe40000410000 */
[----:B------:R-:W-:Y:S02]  /*de10*/  FFMA.FTZ R133, R10, c[0x0][0x2d0], -R4 ;  /* 0x0000b4000a857a23 */ /* 0x000fe40000010804 */
[C---:B------:R-:W-:Y:S02]  /*de20*/  FMUL.FTZ R12, R2.reuse, R152 ;  /* 0x00000098020c7220 */ /* 0x040fe40000410000 */
[C---:B------:R-:W-:Y:S02]  /*de30*/  FMUL.FTZ R13, R2.reuse, R153 ;  /* 0x00000099020d7220 */ /* 0x040fe40000410000 */
[C---:B------:R-:W-:Y:S01]  /*de40*/  FMUL.FTZ R4, R2.reuse, R160 ;  /* 0x000000a002047220 */ /* 0x040fe20000410000 */
[----:B------:R-:W-:Y:S01]  /*de50*/  MUFU.EX2 R152, R133 ;  /* 0x0000008500987308 */ /* 0x000fe20000000800 */
[----:B------:R-:W-:Y:S01]  /*de60*/  MOV R160, R16 ;  /* 0x0000001000a07202 */ /* 0x000fe20000000f00 */
[C---:B------:R-:W-:Y:S02]  /*de70*/  FMUL.FTZ R16, R2.reuse, R148 ;  /* 0x0000009402107220 */ /* 0x040fe40000410000 */
[C---:B------:R-:W-:Y:S01]  /*de80*/  FMUL.FTZ R8, R2.reuse, R156 ;  /* 0x0000009c02087220 */ /* 0x040fe20000410000 */
[----:B------:R-:W-:Y:S01]  /*de90*/  MOV R156, R21 ;  /* 0x00000015009c7202 */ /* 0x000fe20000000f00 */
[----:B------:R-:W-:Y:S01]  /*dea0*/  FMUL.FTZ R21, R2, R145 ;  /* 0x0000009102157220 */ /* 0x000fe20000410000 */
[----:B------:R-:W-:Y:S02]  /*deb0*/  MOV R145, R157 ;  /* 0x0000009d00917202 */ /* 0x000fe40000000f00 */
[----:B------:R-:W-:Y:S01]  /*dec0*/  MOV R157, R156 ;  /* 0x0000009c009d7202 */ /* 0x000fe20000000f00 */
[----:B------:R-:W4:Y:S01]  /*ded0*/  MUFU.EX2 R153, R135 ;  /* 0x0000008700997308 */ /* 0x000f220000000800 */
[----:B------:R-:W-:Y:S02]  /*dee0*/  MOV R156, R161 ;  /* 0x000000a1009c7202 */ /* 0x000fe40000000f00 */
[----:B------:R-:W-:Y:S01]  /*def0*/  MOV R161, R160 ;  /* 0x000000a000a17202 */ /* 0x000fe20000000f00 */
[C---:B-1----:R-:W-:Y:S02]  /*df00*/  FMUL.FTZ R26, R0.reuse, R142 ;  /* 0x0000008e001a7220 */ /* 0x042fe40000410000 */
[C---:B------:R-:W-:Y:S02]  /*df10*/  FMUL.FTZ R27, R0.reuse, R143 ;  /* 0x0000008f001b7220 */ /* 0x040fe40000410000 */
[----:B------:R-:W1:Y:S01]  /*df20*/  LDSM.16.MT88.4 R140, [R243] ;  /* 0x00000000f38c783b */ /* 0x000e620000004200 */
[C---:B--2---:R-:W-:Y:S01]  /*df30*/  FFMA.FTZ R148, R0.reuse, R139, R137 ;  /* 0x0000008b00947223 */ /* 0x044fe20000010089 */
[----:B------:R-:W-:Y:S01]  /*df40*/  F2FP.BF16.PACK_AB R137, R149, R137 ;  /* 0x000000899589723e */ /* 0x000fe200000010ff */
        /* <DEDUP_REMOVED lines=9> */
[----:B----4-:R-:W-:Y:S01]  /*dfe0*/  F2FP.BF16.PACK_AB R139, R153, R152 ;  /* 0x00000098998b723e */ /* 0x010fe200000010ff */
        /* <DEDUP_REMOVED lines=15> */
[C---:B-1----:R-:W-:Y:S05]  /*e0e0*/  HMMA.16816.F32.BF16 R4, R136.reuse, R140, R4 ;  /* 0x0000008c8804723c */ /* 0x042fea0000041804 */
[C---:B------:R-:W-:Y:S02]  /*e0f0*/  FMUL.FTZ R47, R0.reuse, R47 ;  /* 0x0000002f002f7220 */ /* 0x040fe40000410000 */
[C---:B------:R-:W-:Y:S01]  /*e100*/  FMUL.FTZ R50, R0.reuse, R50 ;  /* 0x0000003200327220 */ /* 0x040fe20000410000 */
[C---:B------:R-:W-:Y:S01]  /*e110*/  HMMA.16816.F32.BF16 R8, R136.reuse, R142, R8 ;  /* 0x0000008e8808723c */ /* 0x040fe20000041808 */
[----:B------:R-:W1:Y:S01]  /*e120*/  LDSM.16.MT88.4 R140, [R245] ;  /* 0x00000000f58c783b */ /* 0x000e620000004200 */
[----:B------:R-:W-:Y:S02]  /*e130*/  MUFU.EX2 R154, R173 ;  /* 0x000000ad009a7308 */ /* 0x000fe40000000800 */
        /* <DEDUP_REMOVED lines=20> */
[C---:B------:R-:W-:Y:S01]  /*e280*/  FMUL.FTZ R86, R0.reuse, R86 ;  /* 0x0000005600567220 */ /* 0x040fe20000410000 */
[C---:B-1----:R-:W-:Y:S02]  /*e290*/  HMMA.16816.F32.BF16 R12, R136.reuse, R140, R12 ;  /* 0x0000008c880c723c */ /* 0x042fe4000004180c */
[----:B------:R-:W1:Y:S01]  /*e2a0*/  MUFU.EX2 R179, R181 ;  /* 0x000000b500b37308 */ /* 0x000e620000000800 */
[C---:B------:R-:W-:Y:S02]  /*e2b0*/  FMUL.FTZ R87, R0.reuse, R87 ;  /* 0x0000005700577220 */ /* 0x040fe40000410000 */
[C---:B------:R-:W-:Y:S02]  /*e2c0*/  FMUL.FTZ R90, R0.reuse, R90 ;  /* 0x0000005a005a7220 */ /* 0x040fe40000410000 */
[C---:B------:R-:W-:Y:S01]  /*e2d0*/  FMUL.FTZ R91, R0.reuse, R91 ;  /* 0x0000005b005b7220 */ /* 0x040fe20000410000 */
[C---:B------:R-:W-:Y:S01]  /*e2e0*/  HMMA.16816.F32.BF16 R16, R136.reuse, R142, R16 ;  /* 0x0000008e8810723c */ /* 0x040fe20000041810 */
[----:B------:R-:W4:Y:S03]  /*e2f0*/  LDSM.16.MT88.4 R140, [R244] ;  /* 0x00000000f48c783b */ /* 0x000f260000004200 */
[C---:B------:R-:W-:Y:S01]  /*e300*/  FMUL.FTZ R94, R0.reuse, R94 ;  /* 0x0000005e005e7220 */ /* 0x040fe20000410000 */
[----:B------:R5:W-:Y:S01]  /*e310*/  MUFU.EX2 R176, R183 ;  /* 0x000000b700b07308 */ /* 0x000be20000000800 */
[C---:B------:R-:W-:Y:S02]  /*e320*/  FMUL.FTZ R95, R0.reuse, R95 ;  /* 0x0000005f005f7220 */ /* 0x040fe40000410000 */
[C---:B------:R-:W-:Y:S01]  /*e330*/  FMUL.FTZ R98, R0.reuse, R98 ;  /* 0x0000006200627220 */ /* 0x040fe20000410000 */
[----:B--2---:R-:W-:Y:S03]  /*e340*/  MOV R182, R160 ;  /* 0x000000a000b67202 */ /* 0x004fe60000000f00 */
[C---:B------:R-:W-:Y:S02]  /*e350*/  FMUL.FTZ R99, R0.reuse, R99 ;  /* 0x0000006300637220 */ /* 0x040fe40000410000 */
[C---:B------:R-:W-:Y:S02]  /*e360*/  FMUL.FTZ R102, R0.reuse, R102 ;  /* 0x0000006600667220 */ /* 0x040fe40000410000 */
[C---:B------:R-:W-:Y:S02]  /*e370*/  FMUL.FTZ R103, R0.reuse, R103 ;  /* 0x0000006700677220 */ /* 0x040fe40000410000 */
[C---:B------:R-:W-:Y:S01]  /*e380*/  FMUL.FTZ R106, R0.reuse, R106 ;  /* 0x0000006a006a7220 */ /* 0x040fe20000410000 */
[----:B-1----:R-:W-:Y:S01]  /*e390*/  F2FP.BF16.PACK_AB R173, R179, R178 ;  /* 0x000000b2b3ad723e */ /* 0x002fe200000010ff */
[C---:B------:R-:W-:Y:S01]  /*e3a0*/  FMUL.FTZ R107, R0.reuse, R107 ;  /* 0x0000006b006b7220 */ /* 0x040fe20000410000 */
[----:B------:R-:W-:Y:S01]  /*e3b0*/  MOV R181, R155 ;  /* 0x0000009b00b57202 */ /* 0x000fe20000000f00 */
[C---:B------:R-:W-:Y:S02]  /*e3c0*/  FMUL.FTZ R110, R0.reuse, R110 ;  /* 0x0000006e006e7220 */ /* 0x040fe40000410000 */
[C---:B------:R-:W-:Y:S02]  /*e3d0*/  FMUL.FTZ R111, R0.reuse, R111 ;  /* 0x0000006f006f7220 */ /* 0x040fe40000410000 */
[C---:B------:R-:W-:Y:S02]  /*e3e0*/  FMUL.FTZ R114, R0.reuse, R114 ;  /* 0x0000007200727220 */ /* 0x040fe40000410000 */
[C---:B------:R-:W-:Y:S01]  /*e3f0*/  FMUL.FTZ R115, R0.reuse, R115 ;  /* 0x0000007300737220 */ /* 0x040fe20000410000 */
[----:B-----5:R-:W-:Y:S01]  /*e400*/  MOV R183, R154 ;  /* 0x0000009a00b77202 */ /* 0x020fe20000000f00 */
[C---:B------:R-:W-:Y:S02]  /*e410*/  FMUL.FTZ R118, R0.reuse, R118 ;  /* 0x0000007600767220 */ /* 0x040fe40000410000 */
[C---:B------:R-:W-:Y:S02]  /*e420*/  FMUL.FTZ R119, R0.reuse, R119 ;  /* 0x0000007700777220 */ /* 0x040fe40000410000 */
[C---:B------:R-:W-:Y:S02]  /*e430*/  FMUL.FTZ R122, R0.reuse, R122 ;  /* 0x0000007a007a7220 */ /* 0x040fe40000410000 */
[C---:B------:R-:W-:Y:S02]  /*e440*/  FMUL.FTZ R123, R0.reuse, R123 ;  /* 0x0000007b007b7220 */ /* 0x040fe40000410000 */
[C---:B------:R-:W-:Y:S02]  /*e450*/  FMUL.FTZ R126, R0.reuse, R126 ;  /* 0x0000007e007e7220 */ /* 0x040fe40000410000 */
[C---:B------:R-:W-:Y:S01]  /*e460*/  FMUL.FTZ R127, R0.reuse, R127 ;  /* 0x0000007f007f7220 */ /* 0x040fe20000410000 */
[C---:B----4-:R-:W-:Y:S03]  /*e470*/  HMMA.16816.F32.BF16 R20, R136.reuse, R140, R20 ;  /* 0x0000008c8814723c */ /* 0x050fe60000041814 */
[C---:B------:R-:W-:Y:S02]  /*e480*/  FMUL.FTZ R130, R0.reuse, R130 ;  /* 0x0000008200827220 */ /* 0x040fe40000410000 */
[----:B------:R-:W-:Y:S02]  /*e490*/  FMUL.FTZ R131, R0, R131 ;  /* 0x0000008300837220 */ /* 0x000fe40000410000 */
[----:B------:R-:W-:Y:S01]  /*e4a0*/  FADD.FTZ R0, R133, R180 ;  /* 0x000000b485007221 */ /* 0x000fe20000010000 */
[C---:B------:R-:W-:Y:S04]  /*e4b0*/  HMMA.16816.F32.BF16 R24, R136.reuse, R142, R24 ;  /* 0x0000008e8818723c */ /* 0x040fe80000041818 */
[----:B------:R-:W-:Y:S01]  /*e4c0*/  FADD.FTZ R0, R2, R0 ;  /* 0x0000000002007221 */ /* 0x000fe20000010000 */
[----:B------:R-:W-:Y:S01]  /*e4d0*/  MOV R180, R146 ;  /* 0x0000009200b47202 */ /* 0x000fe20000000f00 */
[----:B---3--:R1:W2:Y:S02]  /*e4e0*/  LDSM.16.MT88.4 R140, [R144] ;  /* 0x00000000908c783b */ /* 0x0082a40000004200 */
[----:B-1----:R-:W1:Y:S10]  /*e4f0*/  MUFU.EX2 R144, R177 ;  /* 0x000000b100907308 */ /* 0x002e740000000800 */
[----:B------:R-:W3:Y:S01]  /*e500*/  MUFU.EX2 R177, R161 ;  /* 0x000000a100b17308 */ /* 0x000ee20000000800 */
[C---:B--2---:R-:W-:Y:S03]  /*e510*/  HMMA.16816.F32.BF16 R28, R136.reuse, R140, R28 ;  /* 0x0000008c881c723c */ /* 0x044fe6000004181c */
[----:B-1----:R-:W-:Y:S05]  /*e520*/  FADD.FTZ R0, R144, R0 ;  /* 0x0000000090007221 */ /* 0x002fea0000010000 */
[C---:B------:R-:W-:Y:S01]  /*e530*/  HMMA.16816.F32.BF16 R32, R136.reuse, R142, R32 ;  /* 0x0000008e8820723c */ /* 0x040fe20000041820 */
[----:B------:R-:W1:Y:S03]  /*e540*/  LDSM.16.MT88.4 R140, [R243+0x1800] ;  /* 0x00180000f38c783b */ /* 0x000e660000004200 */
[----:B------:R-:W-:Y:S01]  /*e550*/  FADD.FTZ R0, R135, R0 ;  /* 0x0000000087007221 */ /* 0x000fe20000010000 */
[----:B---3--:R-:W-:Y:S03]  /*e560*/  F2FP.BF16.PACK_AB R175, R177, R176 ;  /* 0x000000b0b1af723e */ /* 0x008fe600000010ff */
        /* <DEDUP_REMOVED lines=35> */
[----:B------:R-:W1:Y:S06]  /*e7a0*/  LDSM.16.MT88.4 R140, [R243+0x800] ;  /* 0x00080000f38c783b */ /* 0x000e6c0000004200 */
[----:B------:R-:W-:Y:S02]  /*e7b0*/  F2FP.BF16.PACK_AB R138, R135, R144 ;  /* 0x00000090878a723e */ /* 0x000fe400000010ff */
[----:B------:R-:W2:Y:S01]  /*e7c0*/  LDSM.16.MT88.4 R144, [R245+0x800] ;  /* 0x00080000f590783b */ /* 0x000ea20000004200 */
[----:B------:R-:W3:Y:S02]  /*e7d0*/  MUFU.EX2 R135, R156 ;  /* 0x0000009c00877308 */ /* 0x000ee40000000800 */
[----:B------:R-:W-:Y:S02]  /*e7e0*/  F2FP.BF16.PACK_AB R136, R2, R133 ;  /* 0x000000850288723e */ /* 0x000fe400000010ff */
[----:B------:R-:W-:Y:S02]  /*e7f0*/  F2FP.BF16.PACK_AB R137, R155, R154 ;  /* 0x0000009a9b89723e */ /* 0x000fe400000010ff */
[----:B------:R-:W-:Y:S04]  /*e800*/  F2FP.BF16.PACK_AB R139, R180, R160 ;  /* 0x000000a0b48b723e */ /* 0x000fe800000010ff */
[----:B------:R-:W4:Y:S10]  /*e810*/  MUFU.EX2 R133, R162 ;  /* 0x000000a200857308 */ /* 0x000f340000000800 */
[----:B------:R-:W5:Y:S01]  /*e820*/  MUFU.EX2 R2, R157 ;  /* 0x0000009d00027308 */ /* 0x000f620000000800 */
[----:B---3--:R-:W-:Y:S01]  /*e830*/  F2FP.BF16.PACK_AB R174, R132, R135 ;  /* 0x0000008784ae723e */ /* 0x008fe200000010ff */
[C---:B-1----:R-:W-:Y:S03]  /*e840*/  HMMA.16816.F32.BF16 R4, R136.reuse, R140, R4 ;  /* 0x0000008c8804723c */ /* 0x042fe60000041804 */
[----:B----4-:R-:W-:Y:S05]  /*e850*/  FADD.FTZ R0, R133, R0 ;  /* 0x0000000085007221 */ /* 0x010fea0000010000 */
[C---:B------:R-:W-:Y:S01]  /*e860*/  HMMA.16816.F32.BF16 R8, R136.reuse, R142, R8 ;  /* 0x0000008e8808723c */ /* 0x040fe20000041808 */
[----:B------:R-:W1:Y:S03]  /*e870*/  LDSM.16.MT88.4 R140, [R244+0x800] ;  /* 0x00080000f48c783b */ /* 0x000e660000004200 */
[C---:B-----5:R-:W-:Y:S01]  /*e880*/  F2FP.BF16.PACK_AB R172, R2.reuse, R133 ;  /* 0x0000008502ac723e */ /* 0x060fe200000010ff */
[----:B------:R-:W-:Y:S03]  /*e890*/  FADD.FTZ R0, R2, R0 ;  /* 0x0000000002007221 */ /* 0x000fe60000010000 */
[C---:B--2---:R-:W-:Y:S01]  /*e8a0*/  HMMA.16816.F32.BF16 R12, R136.reuse, R144, R12 ;  /* 0x00000090880c723c */ /* 0x044fe2000004180c */
[----:B------:R-:W-:Y:S03]  /*e8b0*/  LDSM.16.MT88.4 R156, [R243+0x1000] ;  /* 0x00100000f39c783b */ /* 0x000fe60000004200 */
[----:B------:R-:W-:Y:S02]  /*e8c0*/  FADD.FTZ R2, R149, R148 ;  /* 0x0000009495027221 */ /* 0x000fe40000010000 */
[----:B------:R-:W-:Y:S02]  /*e8d0*/  FADD.FTZ R0, R135, R0 ;  /* 0x0000000087007221 */ /* 0x000fe40000010000 */
[C---:B------:R-:W-:Y:S01]  /*e8e0*/  HMMA.16816.F32.BF16 R16, R136.reuse, R146, R16 ;  /* 0x000000928810723c */ /* 0x040fe20000041810 */
[----:B------:R-:W2:Y:S03]  /*e8f0*/  LDSM.16.MT88.4 R144, [R246+0x800] ;  /* 0x00080000f690783b */ /* 0x000ea60000004200 */
[----:B------:R-:W-:Y:S05]  /*e900*/  FADD.FTZ R0, R132, R0 ;  /* 0x0000000084007221 */ /* 0x000fea0000010000 */
[----:B------:R-:W-:Y:S08]  /*e910*/  LDSM.16.MT88.4 R148, [R245+0x1000] ;  /* 0x00100000f594783b */ /* 0x000ff00000004200 */
[----:B------:R3:W-:Y:S01]  /*e920*/  STL [R1+0x60], R0 ;  /* 0x0000600001007387 */ /* 0x0007e20000100800 */
[C---:B-1----:R-:W-:Y:S08]  /*e930*/  HMMA.16816.F32.BF16 R20, R136.reuse, R140, R20 ;  /* 0x0000008c8814723c */ /* 0x042ff00000041814 */
[C---:B------:R-:W-:Y:S01]  /*e940*/  HMMA.16816.F32.BF16 R24, R136.reuse, R142, R24 ;  /* 0x0000008e8818723c */ /* 0x040fe20000041818 */
[----:B------:R-:W1:Y:S07]  /*e950*/  LDSM.16.MT88.4 R140, [R243+0x2000] ;  /* 0x00200000f38c783b */ /* 0x000e6e0000004200 */
[C---:B--2---:R-:W-:Y:S04]  /*e960*/  HMMA.16816.F32.BF16 R28, R136.reuse, R144, R28 ;  /* 0x00000090881c723c */ /* 0x044fe8000004181c */
[----:B---3--:R-:W-:Y:S04]  /*e970*/  FADD.FTZ R0, R152, R2 ;  /* 0x0000000298007221 */ /* 0x008fe80000010000 */
        /* <DEDUP_REMOVED lines=38> */
[----:B------:R-:W3:Y:S02]  /*ebe0*/  LDL.LU R133, [R1+0x38] ;  /* 0x0000380001857983 */ /* 0x000ee40000300800 */
[----:B------:R-:W-:Y:S01]  /*ebf0*/  MOV R139, R153 ;  /* 0x00000099008b7202 */ /* 0x000fe20000000f00 */
[C---:B------:R-:W-:Y:S01]  /*ec00*/  HMMA.16816.F32.BF16 R160, R172.reuse, R156, R4 ;  /* 0x0000009caca0723c */ /* 0x040fe20000041804 */
[----:B------:R-:W4:Y:S04]  /*ec10*/  LDSM.16.MT88.4 R4, [R246+0x1000] ;  /* 0x00100000f604783b */ /* 0x000f280000004200 */
[----:B------:R-:W-:Y:S03]  /*ec20*/  FADD.FTZ R0, R139, R0 ;  /* 0x000000008b007221 */ /* 0x000fe60000010000 */
[C---:B------:R-:W-:Y:S01]  /*ec30*/  HMMA.16816.F32.BF16 R156, R172.reuse, R158, R8 ;  /* 0x0000009eac9c723c */ /* 0x040fe20000041808 */
[----:B------:R-:W5:Y:S03]  /*ec40*/  LDSM.16.MT88.4 R8, [R243+0x2800] ;  /* 0x00280000f308783b */ /* 0x000f660000004200 */
[----:B------:R-:W-:Y:S04]  /*ec50*/  FADD.FTZ R0, R183, R0 ;  /* 0x00000000b7007221 */ /* 0x000fe80000010000 */
[C---:B------:R-:W-:Y:S01]  /*ec60*/  HMMA.16816.F32.BF16 R152, R172.reuse, R148, R12 ;  /* 0x00000094ac98723c */ /* 0x040fe2000004180c */
[----:B------:R-:W5:Y:S03]  /*ec70*/  LDSM.16.MT88.4 R12, [R245+0x2800] ;  /* 0x00280000f50c783b */ /* 0x000f660000004200 */
[----:B------:R-:W-:Y:S04]  /*ec80*/  FADD.FTZ R0, R181, R0 ;  /* 0x00000000b5007221 */ /* 0x000fe80000010000 */
[C---:B------:R-:W-:Y:S04]  /*ec90*/  HMMA.16816.F32.BF16 R148, R172.reuse, R150, R16 ;  /* 0x00000096ac94723c */ /* 0x040fe80000041810 */
[----:B------:R-:W-:Y:S04]  /*eca0*/  FADD.FTZ R0, R182, R0 ;  /* 0x00000000b6007221 */ /* 0x000fe80000010000 */
[C---:B-1----:R-:W-:Y:S04]  /*ecb0*/  HMMA.16816.F32.BF16 R144, R172.reuse, R140, R20 ;  /* 0x0000008cac90723c */ /* 0x042fe80000041814 */
[----:B------:R-:W-:Y:S04]  /*ecc0*/  FADD.FTZ R0, R180, R0 ;  /* 0x00000000b4007221 */ /* 0x000fe80000010000 */
[C---:B------:R-:W-:Y:S04]  /*ecd0*/  HMMA.16816.F32.BF16 R140, R172.reuse, R142, R24 ;  /* 0x0000008eac8c723c */ /* 0x040fe80000041818 */
[----:B------:R-:W-:Y:S04]  /*ece0*/  FADD.FTZ R0, R178, R0 ;  /* 0x00000000b2007221 */ /* 0x000fe80000010000 */
[C---:B----4-:R-:W-:Y:S04]  /*ecf0*/  HMMA.16816.F32.BF16 R28, R172.reuse, R4, R28 ;  /* 0x00000004ac1c723c */ /* 0x050fe8000004181c */
[----:B------:R-:W-:Y:S04]  /*ed00*/  FADD.FTZ R0, R179, R0 ;  /* 0x00000000b3007221 */ /* 0x000fe80000010000 */
[C---:B------:R-:W-:Y:S01]  /*ed10*/  HMMA.16816.F32.BF16 R32, R172.reuse, R6, R32 ;  /* 0x00000006ac20723c */ /* 0x040fe20000041820 */
[----:B------:R-:W1:Y:S03]  /*ed20*/  LDSM.16.MT88.4 R4, [R244+0x2800] ;  /* 0x00280000f404783b */ /* 0x000e660000004200 */
[----:B------:R-:W-:Y:S04]  /*ed30*/  FADD.FTZ R2, R176, R0 ;  /* 0x00000000b0027221 */ /* 0x000fe80000010000 */
[C---:B-----5:R-:W-:Y:S04]  /*ed40*/  HMMA.16816.F32.BF16 R36, R172.reuse, R8, R36 ;  /* 0x00000008ac24723c */ /* 0x060fe80000041824 */
[----:B------:R-:W-:Y:S04]  /*ed50*/  FADD.FTZ R2, R177, R2 ;  /* 0x00000002b1027221 */ /* 0x000fe80000010000 */
[C---:B------:R-:W-:Y:S01]  /*ed60*/  HMMA.16816.F32.BF16 R40, R172.reuse, R10, R40 ;  /* 0x0000000aac28723c */ /* 0x040fe20000041828 */
[----:B------:R-:W4:Y:S07]  /*ed70*/  LDSM.16.MT88.4 R8, [R246+0x2800] ;  /* 0x00280000f608783b */ /* 0x000f2e0000004200 */
[C---:B------:R-:W-:Y:S08]  /*ed80*/  HMMA.16816.F32.BF16 R44, R172.reuse, R12, R44 ;  /* 0x0000000cac2c723c */ /* 0x040ff0000004182c */
[C---:B------:R-:W-:Y:S01]  /*ed90*/  HMMA.16816.F32.BF16 R48, R172.reuse, R14, R48 ;  /* 0x0000000eac30723c */ /* 0x040fe20000041830 */
[----:B------:R-:W5:Y:S07]  /*eda0*/  LDSM.16.MT88.4 R12, [R243+0x4000] ;  /* 0x00400000f30c783b */ /* 0x000f6e0000004200 */
[C---:B-1----:R-:W-:Y:S08]  /*edb0*/  HMMA.16816.F32.BF16 R52, R172.reuse, R4, R52 ;  /* 0x00000004ac34723c */ /* 0x042ff00000041834 */
[C---:B------:R-:W-:Y:S01]  /*edc0*/  HMMA.16816.F32.BF16 R56, R172.reuse, R6, R56 ;  /* 0x00000006ac38723c */ /* 0x040fe20000041838 */
[----:B------:R-:W1:Y:S07]  /*edd0*/  LDSM.16.MT88.4 R4, [R245+0x4000] ;  /* 0x00400000f504783b */ /* 0x000e6e0000004200 */
[C---:B----4-:R-:W-:Y:S08]  /*ede0*/  HMMA.16816.F32.BF16 R60, R172.reuse, R8, R60 ;  /* 0x00000008ac3c723c */ /* 0x050ff0000004183c */
[C---:B------:R-:W-:Y:S01]  /*edf0*/  HMMA.16816.F32.BF16 R64, R172.reuse, R10, R64 ;  /* 0x0000000aac40723c */ /* 0x040fe20000041840 */
[----:B------:R-:W4:Y:S07]  /*ee00*/  LDSM.16.MT88.4 R8, [R244+0x4000] ;  /* 0x00400000f408783b */ /* 0x000f2e0000004200 */
[C---:B-----5:R-:W-:Y:S08]  /*ee10*/  HMMA.16816.F32.BF16 R68, R172.reuse, R12, R68 ;  /* 0x0000000cac44723c */ /* 0x060ff00000041844 */
        /* <DEDUP_REMOVED lines=15> */
[C---:B------:R-:W-:Y:S08]  /*ef10*/  HMMA.16816.F32.BF16 R112, R172.reuse, R10, R112 ;  /* 0x0000000aac70723c */ /* 0x040ff00000041870 */
[C---:B-----5:R-:W-:Y:S08]  /*ef20*/  HMMA.16816.F32.BF16 R116, R172.reuse, R12, R116 ;  /* 0x0000000cac74723c */ /* 0x060ff00000041874 */
[C---:B------:R-:W-:Y:S08]  /*ef30*/  HMMA.16816.F32.BF16 R120, R172.reuse, R14, R120 ;  /* 0x0000000eac78723c */ /* 0x040ff00000041878 */
[C---:B-1----:R-:W-:Y:S08]  /*ef40*/  HMMA.16816.F32.BF16 R124, R172.reuse, R4, R124 ;  /* 0x00000004ac7c723c */ /* 0x042ff0000004187c */
[----:B------:R-:W-:Y:S04]  /*ef50*/  HMMA.16816.F32.BF16 R128, R172, R6, R128 ;  /* 0x00000006ac80723c */ /* 0x000fe80000041880 */
[C---:B---3--:R-:W-:Y:S02]  /*ef60*/  IADD3 R0, R133.reuse, -0x1, RZ ;  /* 0xffffffff85007810 */ /* 0x048fe40007ffe0ff */
[----:B--2---:R-:W-:Y:S02]  /*ef70*/  ISETP.GT.AND P0, PT, R133, R136, PT ;  /* 0x000000888500720c */ /* 0x004fe40003f04270 */
[----:B------:R-:W-:Y:S01]  /*ef80*/  MOV R133, R3 ;  /* 0x0000000300857202 */ /* 0x000fe20000000f00 */
[----:B------:R1:W-:Y:S04]  /*ef90*/  STL [R1+0x38], R0 ;  /* 0x0000380001007387 */ /* 0x0003e80000100800 */
[----:B------:R1:W-:Y:S06]  /*efa0*/  STL [R1+0x5c], R2 ;  /* 0x00005c0201007387 */ /* 0x0003ec0000100800 */
[----:B-1----:R-:W-:-:S05]  /*efb0*/  @P0 BRA `(.L_x_3803) ;  /* 0xffffcdc000000947 */ /* 0x002fca000383ffff */
.L_x_3790:
[----:B------:R-:W2:Y:S04]  /*efc0*/  LDL R2, [R1+0x70] ;  /* 0x0000700001027983 */ /* 0x000ea80000100800 */
[----:B------:R-:W2:Y:S02]  /*efd0*/  LDL R0, [R1+0x38] ;  /* 0x0000380001007983 */ /* 0x000ea40000100800 */
[----:B--2---:R-:W-:-:S13]  /*efe0*/  ISETP.GE.AND P0, PT, R0, R2, PT ;  /* 0x000000020000720c */ /* 0x004fda0003f06270 */
[----:B------:R-:W-:Y:S05]  /*eff0*/  @!P0 BRA `(.L_x_3804) ;  /* 0x00003cd000008947 */ /* 0x000fea0003800000 */
[----:B------:R-:W-:Y:S02]  /*f000*/  MOV R136, R133 ;  /* 0x0000008500887202 */ /* 0x000fe40000000f00 */
[----:B------:R-:W-:Y:S02]  /*f010*/  MOV R135, R134 ;  /* 0x0000008600877202 */ /* 0x000fe40000000f00 */
.L_x_3826:
        /* <DEDUP_REMOVED lines=30> */
.L_x_3920:
        /* <DEDUP_REMOVED lines=39> */
.L_x_3921:
        /* <DEDUP_REMOVED lines=24> */
.L_x_3807:
[----:B------:R-:W-:Y:S05]  /*f5f0*/  BSYNC B0 ;  /* 0x0000000000007941 */ /* 0x000fea0003800000 */
.L_x_3806:
[----:B------:R-:W0:Y:S01]  /*f600*/  LDGDEPBAR ;  /* 0x00000000000079af */ /* 0x000e220000000000 */
[----:B------:R-:W-:Y:S01]  /*f610*/  WARPSYNC 0xffffffff ;  /* 0xffffffff00007948 */ /* 0x000fe20003800000 */
[C---:B-12---:R-:W-:Y:S01]  /*f620*/  HMMA.16816.F32.BF16 R4, R164.reuse, R8, RZ ;  /* 0x00000008a404723c */ /* 0x046fe200000418ff */
[----:B------:R-:W-:Y:S03]  /*f630*/  BSSY B0, `(.L_x_3809) ;  /* 0x00000f8000007945 */ /* 0x000fe60003800000 */
[----:B------:R-:W2:Y:S04]  /*f640*/  LDL R2, [R1+0x38] ;  /* 0x0000380001027983 */ /* 0x000ea80000100800 */
[C---:B------:R-:W-:Y:S02]  /*f650*/  HMMA.16816.F32.BF16 R8, R164.reuse, R10, RZ ;  /* 0x0000000aa408723c */ /* 0x040fe400000418ff */
[----:B------:R-:W3:Y:S06]  /*f660*/  LDL R0, [R1] ;  /* 0x0000000001007983 */ /* 0x000eec0000100800 */
[C---:B------:R-:W-:Y:S01]  /*f670*/  HMMA.16816.F32.BF16 R12, R164.reuse, R16, RZ ;  /* 0x00000010a40c723c */ /* 0x040fe200000418ff */
        /* <DEDUP_REMOVED lines=157> */
[----:B------:R-:W-:Y:S01]  /*10050*/  IMAD.MOV.U32 R0, RZ, RZ, R2 ;  /* 0x000000ffff007224 */ /* 0x000fe200078e0002 */
[----:B------:R-:W-:Y:S04]  /*10060*/  @P6 SHF.R.U32.HI R0, RZ, c[0x0][0x2c0], R3 ;  /* 0x0000b000ff006a19 */ /* 0x000fe80000011603 */
[C---:B----4-:R-:W-:Y:S04]  /*10070*/  @!P1 IADD3 R3, P0, R0.reuse, R176, RZ ;  /* 0x000000b000039210 */ /* 0x050fe80007f1e0ff */
[----:B-----5:R-:W-:Y:S01]  /*10080*/  @!P1 LEA.HI.X.SX32 R133, R0, R132, 0x1, P0 ;  /* 0x0000008400859211 */ /* 0x020fe200000f0eff */
[----:B------:R-:W-:Y:S01]  /*10090*/  IMAD.MOV R0, RZ, RZ, -R0 ;  /* 0x000000ffff007224 */ /* 0x000fe200078e0a00 */
[C---:B------:R-:W-:Y:S03]  /*100a0*/  @!P1 LEA R132, P0, R3.reuse, c[0x0][0x2a0], 0x2 ;  /* 0x0000a80003849a11 */ /* 0x040fe600078010ff */
[----:B------:R-:W-:Y:S01]  /*100b0*/  IMAD R137, R0, c[0x0][0x2b8], R2 ;  /* 0x0000ae0000897a24 */ /* 0x000fe200078e0202 */
[----:B------:R-:W-:Y:S03]  /*100c0*/  @!P1 LEA.HI.X R133, R3, c[0x0][0x2a4], R133, 0x2, P0 ;  /* 0x0000a90003859a11 */ /* 0x000fe600000f1485 */
[C---:B------:R-:W-:Y:S01]  /*100d0*/  IMAD.WIDE.U32 R2, R137.reuse, c[0x0][0x1e0], RZ ;  /* 0x0000780089027a25 */ /* 0x040fe200078e00ff */
[----:B------:R-:W-:Y:S01]  /*100e0*/  SHF.R.S32.HI R0, RZ, 0x1f, R137 ;  /* 0x0000001fff007819 */ /* 0x000fe20000011489 */
[----:B------:R-:W2:Y:S04]  /*100f0*/  @!P1 LDG.E R172, [R132.64] ;  /* 0x0000000684ac9981 */ /* 0x000ea8000c1e1900 */
[----:B------:R1:W-:Y:S01]  /*10100*/  STL [R1+0x34], R137 ;  /* 0x0000348901007387 */ /* 0x0003e20000100800 */
[----:B------:R-:W-:Y:S04]  /*10110*/  IMAD R0, R0, c[0x0][0x1e0], RZ ;  /* 0x0000780000007a24 */ /* 0x000fe800078e02ff */
[----:B------:R-:W-:Y:S04]  /*10120*/  IMAD R0, R137, c[0x0][0x1e4], R0 ;  /* 0x0000790089007a24 */ /* 0x000fe800078e0200 */
[----:B------:R-:W-:Y:S01]  /*10130*/  IMAD.IADD R3, R3, 0x1, R0 ;  /* 0x0000000103037824 */ /* 0x000fe200078e0200 */
[----:B-1----:R-:W1:Y:S01]  /*10140*/  S2R R137, SR_TID.X ;  /* 0x0000000000897919 */ /* 0x002e620000002100 */
[----:B--2---:R-:W-:Y:S02]  /*10150*/  SHF.R.S32.HI R0, RZ, 0x1f, R172 ;  /* 0x0000001fff007819 */ /* 0x004fe400000114ac */
[----:B------:R-:W-:Y:S01]  /*10160*/  IMAD.WIDE.U32 R2, R172, c[0x0][0x1f0], R2 ;  /* 0x00007c00ac027a25 */ /* 0x000fe200078e0002 */
[----:B------:R2:W-:Y:S03]  /*10170*/  STL [R1+0x30], R172 ;  /* 0x000030ac01007387 */ /* 0x0005e60000100800 */
[----:B------:R-:W-:Y:S01]  /*10180*/  IMAD R132, R0, c[0x0][0x1f0], RZ ;  /* 0x00007c0000847a24 */ /* 0x000fe200078e02ff */
[----:B------:R-:W-:Y:S02]  /*10190*/  IADD3 R0, P0, R138, R2, RZ ;  /* 0x000000028a007210 */ /* 0x000fe40007f1e0ff */
[----:B-1----:R-:W-:Y:S01]  /*101a0*/  SHF.R.S32.HI R138, RZ, 0x1f, R137 ;  /* 0x0000001fff8a7819 */ /* 0x002fe20000011489 */
[----:B------:R-:W-:Y:S03]  /*101b0*/  IMAD R132, R172, c[0x0][0x1f4], R132 ;  /* 0x00007d00ac847a24 */ /* 0x000fe600078e0284 */
[----:B------:R-:W-:Y:S02]  /*101c0*/  LEA.HI R138, R138, R137, RZ, 0x3 ;  /* 0x000000898a8a7211 */ /* 0x000fe400078f18ff */
[----:B------:R-:W-:Y:S02]  /*101d0*/  IADD3.X R2, R134, R3, R132, P0, !PT ;  /* 0x0000000386027210 */ /* 0x000fe400007fe484 */
[----:B------:R-:W-:Y:S02]  /*101e0*/  SHF.R.S32.HI R138, RZ, 0x3, R138 ;  /* 0x00000003ff8a7819 */ /* 0x000fe4000001148a */
[----:B------:R-:W-:Y:S02]  /*101f0*/  LEA R137, P0, R0, c[0x0][0x1c8], 0x1 ;  /* 0x0000720000897a11 */ /* 0x000fe400078008ff */
[----:B------:R-:W-:Y:S02]  /*10200*/  IADD3 R133, -R138, 0x30, RZ ;  /* 0x000000308a857810 */ /* 0x000fe40007ffe1ff */
[----:B------:R-:W-:Y:S02]  /*10210*/  LEA.HI.X R134, R0, c[0x0][0x1cc], R2, 0x1, P0 ;  /* 0x0000730000867a11 */ /* 0x000fe400000f0c02 */
[----:B------:R-:W-:Y:S01]  /*10220*/  ISETP.GE.AND P0, PT, R133, 0x1, PT ;  /* 0x000000018500780c */ /* 0x000fe20003f06270 */
[----:B------:R-:W-:-:S10]  /*10230*/  BRA.DIV ~URZ, `(.L_x_3811) ;  /* 0x0000a4527f007947 */ /* 0x000fd4000b800000 */
[----:B------:R1:W3:Y:S02]  /*10240*/  SHFL.IDX PT, R132, R134, RZ, 0x181f ;  /* 0x00181fff86847589 */ /* 0x0002e400000e0000 */
.L_x_3922:
[----:B------:R-:W-:-:S05]  /*10250*/  BRA.DIV ~URZ, `(.L_x_3812) ;  /* 0x0000a4c27f007947 */ /* 0x000fca000b800000 */
[----:B------:R4:W1:Y:S02]  /*10260*/  SHFL.IDX PT, R0, R137, RZ, 0x181f ;  /* 0x00181fff89007589 */ /* 0x00086400000e0000 */
.L_x_3923:
        /* <DEDUP_REMOVED lines=9> */
[----:B-1---5:R-:W-:Y:S05]  /*10300*/  @P0 IADD3 R138, P1, R0, R138, RZ ;  /* 0x0000008a008a0210 */ /* 0x022fea0007f3e0ff */
[----:B--2---:R-:W-:Y:S01]  /*10310*/  @P0 IMAD.X R139, R132, 0x1, R3, P1 ;  /* 0x00000001848b0824 */ /* 0x004fe200008e0603 */
[----:B----4-:R-:W-:Y:S05]  /*10320*/  @P0 IADD3 R2, P1, R0, R2, RZ ;  /* 0x0000000200020210 */ /* 0x010fea0007f3e0ff */
[----:B---3--:R-:W-:Y:S01]  /*10330*/  @P0 IMAD.X R3, R132, 0x1, R177, P1 ;  /* 0x0000000184030824 */ /* 0x008fe200008e06b1 */
        /* <DEDUP_REMOVED lines=10> */
[----:B------:R1:W-:Y:S01]  /*103e0*/  @P0 LDGSTS.E.BYPASS.LTC128B.128 [R172+0x18880], [R2.64], !P2 ;  /* 0x1888000002ac0fae */ /* 0x0003e2000d101d46 */
[----:B------:R-:W-:Y:S01]  /*103f0*/  ISETP.GE.AND P0, PT, R133, 0x21, PT ;  /* 0x000000218500780c */ /* 0x000fe20003f06270 */
[----:B------:R-:W-:-:S06]  /*10400*/  BRA.DIV ~URZ, `(.L_x_3813) ;  /* 0x0000a3a27f007947 */ /* 0x000fcc000b800000 */
[----:B------:R2:W3:Y:S04]  /*10410*/  SHFL.IDX PT, R132, R134, 0x1, 0x181f ;  /* 0x00381f0086847f89 */ /* 0x0004e800000e0000 */
[----:B------:R2:W4:Y:S02]  /*10420*/  SHFL.IDX PT, R0, R137, 0x1, 0x181f ;  /* 0x00381f0089007f89 */ /* 0x00052400000e0000 */
.L_x_3924:
[----:B-1----:R-:W5:Y:S04]  /*10430*/  LDL R138, [R1+0xc8] ;  /* 0x0000c800018a7983 */ /* 0x002f680000100800 */
        /* <DEDUP_REMOVED lines=8> */
[----:B-----5:R-:W-:Y:S05]  /*104c0*/  @P0 IADD3 R138, P1, R0, R138, RZ ;  /* 0x0000008a008a0210 */ /* 0x020fea0007f3e0ff */
        /* <DEDUP_REMOVED lines=14> */
.L_x_3810:
[----:B------:R-:W-:Y:S05]  /*105b0*/  BSYNC B0 ;  /* 0x0000000000007941 */ /* 0x000fea0003800000 */
.L_x_3809:
        /* <DEDUP_REMOVED lines=19> */
.L_x_3925:
        /* <DEDUP_REMOVED lines=21> */
.L_x_3817:
[----:B------:R-:W-:Y:S04]  /*10840*/  MOV R138, 0x1 ;  /* 0x00000001008a7802 */ /* 0x000fe80000000f00 */
[----:B------:R-:W-:Y:S11]  /*10850*/  ISETP.NE.AND P0, PT, R138, c[0x0][0x32c], PT ;  /* 0x0000cb008a007a0c */ /* 0x000ff60003f05270 */
[----:B------:R-:W-:Y:S02]  /*10860*/  @!UPT UIADD3 URZ, URZ, URZ, URZ ;  /* 0x0000003f3f3ff290 */ /* 0x000fe4000fffe03f */
[----:B------:R-:W-:Y:S05]  /*10870*/  @P0 IMAD.HI.U32 R138, R132, c[0x0][0x330], RZ ;  /* 0x0000cc00848a0a27 */ /* 0x000fea00078e00ff */
[----:B------:R-:W-:Y:S02]  /*10880*/  @P0 SHF.R.U32.HI R132, RZ, c[0x0][0x334], R138 ;  /* 0x0000cd00ff840a19 */ /* 0x000fe4000001168a */
.L_x_3818:
[----:B------:R-:W-:Y:S05]  /*10890*/  BSYNC B0 ;  /* 0x0000000000007941 */ /* 0x000fea0003800000 */
.L_x_3816:
[----:B------:R-:W2:Y:S02]  /*108a0*/  LDL R138, [R1+0x7c] ;  /* 0x00007c00018a7983 */ /* 0x000ea40000100800 */
[----:B--2---:R-:W-:Y:S04]  /*108b0*/  IMAD.IADD R138, R0, 0x1, -R138 ;  /* 0x00000001008a7824 */ /* 0x004fe800078e0a8a */
[----:B------:R-:W-:Y:S05]  /*108c0*/  IMAD R132, R132, c[0x0][0x32c], R138 ;  /* 0x0000cb0084847a24 */ /* 0x000fea00078e028a */
[----:B------:R-:W-:Y:S02]  /*108d0*/  IMNMX R2, R2, R132, !PT ;  /* 0x0000008402027217 */ /* 0x000fe40007800200 */
[----:B------:R-:W-:Y:S04]  /*108e0*/  IADD3 R132, R132, c[0x0][0x32c], RZ ;  /* 0x0000cb0084847a10 */ /* 0x000fe80007ffe0ff */
[----:B------:R-:W-:Y:S02]  /*108f0*/  IMNMX R3, R3, R132, PT ;  /* 0x0000008403037217 */ /* 0x000fe40003800200 */
.L_x_3815:
        /* <DEDUP_REMOVED lines=65> */
.L_x_3926:
        /* <DEDUP_REMOVED lines=21> */
.L_x_3822:
[----:B------:R-:W-:Y:S04]  /*10e60*/  MOV R5, 0x1 ;  /* 0x0000000100057802 */ /* 0x000fe80000000f00 */
[----:B------:R-:W-:Y:S11]  /*10e70*/  ISETP.NE.AND P0, PT, R5, c[0x0][0x32c], PT ;  /* 0x0000cb0005007a0c */ /* 0x000ff60003f05270 */
[----:B------:R-:W-:Y:S02]  /*10e80*/  @!UPT UIADD3 URZ, URZ, URZ, URZ ;  /* 0x0000003f3f3ff290 */ /* 0x000fe4000fffe03f */
[----:B------:R-:W-:Y:S05]  /*10e90*/  @P0 IMAD.HI.U32 R5, R4, c[0x0][0x330], RZ ;  /* 0x0000cc0004050a27 */ /* 0x000fea00078e00ff */
[----:B------:R-:W-:Y:S02]  /*10ea0*/  @P0 SHF.R.U32.HI R4, RZ, c[0x0][0x334], R5 ;  /* 0x0000cd00ff040a19 */ /* 0x000fe40000011605 */
.L_x_3823:
[----:B------:R-:W-:Y:S05]  /*10eb0*/  BSYNC B0 ;  /* 0x0000000000007941 */ /* 0x000fea0003800000 */
.L_x_3821:
[----:B------:R-:W4:Y:S02]  /*10ec0*/  LDL R5, [R1+0x7c] ;  /* 0x00007c0001057983 */ /* 0x000f240000100800 */
[----:B----4-:R-:W-:Y:S04]  /*10ed0*/  IMAD.IADD R0, R0, 0x1, -R5 ;  /* 0x0000000100007824 */ /* 0x010fe800078e0a05 */
[----:B------:R-:W-:Y:S05]  /*10ee0*/  IMAD R0, R4, c[0x0][0x32c], R0 ;  /* 0x0000cb0004007a24 */ /* 0x000fea00078e0200 */
[----:B------:R-:W-:Y:S02]  /*10ef0*/  IMNMX R2, R2, R0, !PT ;  /* 0x0000000002027217 */ /* 0x000fe40007800200 */
[----:B------:R-:W-:Y:S04]  /*10f00*/  IADD3 R0, R0, c[0x0][0x32c], RZ ;  /* 0x0000cb0000007a10 */ /* 0x000fe80007ffe0ff */
[----:B------:R-:W-:Y:S02]  /*10f10*/  IMNMX R3, R3, R0, PT ;  /* 0x0000000003037217 */ /* 0x000fe40003800200 */
.L_x_3820:
        /* <DEDUP_REMOVED lines=69> */
.L_x_3927:
[----:B--2-4-:R-:W-:Y:S01]  /*11370*/  FMNMX.FTZ R132, R132, R0, !PT ;  /* 0x0000000084847209 */ /* 0x014fe20007810000 */
[----:B------:R-:W-:-:S05]  /*11380*/  BRA.DIV ~URZ, `(.L_x_3825) ;  /* 0x000096927f007947 */ /* 0x000fca000b800000 */
[----:B------:R-:W2:Y:S02]  /*11390*/  SHFL.BFLY PT, R0, R132, 0x1, 0x1f ;  /* 0x0c201f0084007f89 */ /* 0x000ea400000e0000 */
[----:B--2---:R-:W-:Y:S02]  /*113a0*/  FMNMX.FTZ R134, R132, R0, !PT ;  /* 0x0000000084867209 */ /* 0x004fe40007810000 */
[----:B------:R-:W2:Y:S02]  /*113b0*/  SHFL.BFLY PT, R0, R4, 0x2, 0x1f ;  /* 0x0c401f0004007f89 */ /* 0x000ea400000e0000 */
[----:B--2---:R-:W-:Y:S05]  /*113c0*/  FMNMX.FTZ R4, R4, R0, !PT ;  /* 0x0000000004047209 */ /* 0x004fea0007810000 */
[----:B------:R2:W4:Y:S02]  /*113d0*/  SHFL.BFLY PT, R0, R4, 0x1, 0x1f ;  /* 0x0c201f0004007f89 */ /* 0x00052400000e0000 */
.L_x_3928:
        /* <DEDUP_REMOVED lines=9> */
[--C-:B--2---:R-:W-:Y:S02]  /*11470*/  FFMA.FTZ R4, R173, c[0x0][0x2d0], -R2.reuse ;  /* 0x0000b400ad047a23 */ /* 0x104fe40000010802 */
        /* <DEDUP_REMOVED lines=14> */
[----:B------:R-:W2:Y:S10]  /*11560*/  MUFU.EX2 R4, R15 ;  /* 0x0000000f00047308 */ /* 0x000eb40000000800 */
[----:B------:R-:W-:Y:S10]  /*11570*/  MUFU.EX2 R19, R19 ;  /* 0x0000001300137308 */ /* 0x000ff40000000800 */
[----:B------:R-:W-:Y:S01]  /*11580*/  MUFU.EX2 R135, R135 ;  /* 0x0000008700877308 */ /* 0x000fe20000000800 */
[----:B-----5:R-:W-:Y:S01]  /*11590*/  FFMA.FTZ R2, R0, R22, R20 ;  /* 0x0000001600027223 */ /* 0x020fe20000010014 */
[----:B--2---:R-:W-:Y:S01]  /*115a0*/  F2FP.BF16.PACK_AB R172, R4, R20 ;  /* 0x0000001404ac723e */ /* 0x004fe200000010ff */
[----:B------:R-:W-:Y:S07]  /*115b0*/  FMUL.FTZ R21, R0, R145 ;  /* 0x0000009100157220 */ /* 0x000fee0000410000 */
[----:B------:R-:W2:Y:S01]  /*115c0*/  MUFU.EX2 R20, R18 ;  /* 0x0000001200147308 */ /* 0x000ea20000000800 */
        /* <DEDUP_REMOVED lines=8> */
[----:B------:R-:W4:Y:S01]  /*11650*/  LDL.LU R136, [R1+0x5c] ;  /* 0x00005c0001887983 */ /* 0x000f220000300800 */
[C---:B------:R-:W-:Y:S01]  /*11660*/  FMUL.FTZ R25, R0.reuse, R141 ;  /* 0x0000008d00197220 */ /* 0x040fe20000410000 */
[----:B------:R-:W-:Y:S01]  /*11670*/  MOV R141, R26 ;  /* 0x0000001a008d7202 */ /* 0x000fe20000000f00 */
[----:B------:R-:W-:Y:S02]  /*11680*/  FMUL.FTZ R28, R0, R28 ;  /* 0x0000001c001c7220 */ /* 0x000fe40000410000 */
[--C-:B------:R-:W-:Y:S02]  /*11690*/  FFMA.FTZ R12, R12, c[0x0][0x2d0], -R4.reuse ;  /* 0x0000b4000c0c7a23 */ /* 0x100fe40000010804 */
[--C-:B------:R-:W-:Y:S02]  /*116a0*/  FFMA.FTZ R132, R16, c[0x0][0x2d0], -R4.reuse ;  /* 0x0000b40010847a23 */ /* 0x100fe40000010804 */
[----:B------:R5:W-:Y:S01]  /*116b0*/  MUFU.EX2 R173, R12 ;  /* 0x0000000c00ad7308 */ /* 0x000be20000000800 */
[--C-:B-1-3--:R-:W-:Y:S02]  /*116c0*/  FFMA.FTZ R133, R13, c[0x0][0x2d0], -R4.reuse ;  /* 0x0000b4000d857a23 */ /* 0x10afe40000010804 */
[--C-:B------:R-:W-:Y:S02]  /*116d0*/  FFMA.FTZ R178, R14, c[0x0][0x2d0], -R4.reuse ;  /* 0x0000b4000eb27a23 */ /* 0x100fe40000010804 */
[--C-:B------:R-:W-:Y:S01]  /*116e0*/  FFMA.FTZ R179, R10, c[0x0][0x2d0], -R4.reuse ;  /* 0x0000b4000ab37a23 */ /* 0x100fe20000010804 */
[----:B--2---:R-:W-:Y:S01]  /*116f0*/  F2FP.BF16.PACK_AB R174, R19, R20 ;  /* 0x0000001413ae723e */ /* 0x004fe200000010ff */
        /* <DEDUP_REMOVED lines=15> */
[C---:B-----5:R-:W-:Y:S02]  /*117f0*/  FMUL.FTZ R12, R0.reuse, R152 ;  /* 0x00000098000c7220 */ /* 0x060fe40000410000 */
        /* <DEDUP_REMOVED lines=136> */
[C---:B----4-:R-:W-:Y:S01]  /*12080*/  FFMA.FTZ R148, R2.reuse, R136, R173 ;  /* 0x0000008802947223 */ /* 0x050fe200000100ad */
        /* <DEDUP_REMOVED lines=193> */
[----:B------:R1:W-:Y:S04]  /*12ca0*/  STL [R1+0x38], R0 ;  /* 0x0000380001007387 */ /* 0x0003e80000100800 */
[----:B------:R1:W-:Y:S06]  /*12cb0*/  STL [R1+0x5c], R2 ;  /* 0x00005c0201007387 */ /* 0x0003ec0000100800 */
[----:B-1----:R-:W-:-:S05]  /*12cc0*/  @P0 BRA `(.L_x_3826) ;  /* 0xffffc35000000947 */ /* 0x002fca000383ffff */
.L_x_3804:
[----:B------:R-:W-:Y:S05]  /*12cd0*/  BRA.DIV ~URZ, `(.L_x_3827) ;  /* 0x00007e227f007947 */ /* 0x000fea000b800000 */
[----:B------:R-:W2:Y:S04]  /*12ce0*/  LDL R2, [R1+0x60] ;  /* 0x0000600001027983 */ /* 0x000ea80000100800 */
[----:B--2---:R2:W3:Y:S02]  /*12cf0*/  SHFL.BFLY PT, R0, R2, 0x2, 0x1f ;  /* 0x0c401f0002007f89 */ /* 0x0044e400000e0000 */
.L_x_3929:
[----:B--2---:R-:W2:Y:S02]  /*12d00*/  LDL.LU R2, [R1+0x60] ;  /* 0x0000600001027983 */ /* 0x004ea40000300800 */
[----:B-123--:R-:W-:Y:S01]  /*12d10*/  FADD.FTZ R4, R0, R2 ;  /* 0x0000000200047221 */ /* 0x00efe20000010000 */
[----:B------:R-:W-:Y:S05]  /*12d20*/  BRA.DIV ~URZ, `(.L_x_3828) ;  /* 0x00007e227f007947 */ /* 0x000fea000b800000 */
[----:B------:R-:W2:Y:S04]  /*12d30*/  LDL.LU R2, [R1+0x5c] ;  /* 0x00005c0001027983 */ /* 0x000ea80000300800 */
[----:B--2---:R-:W1:Y:S02]  /*12d40*/  SHFL.BFLY PT, R0, R2, 0x2, 0x1f ;  /* 0x0c401f0002007f89 */ /* 0x004e6400000e0000 */
[----:B-1----:R-:W-:-:S02]  /*12d50*/  FADD.FTZ R5, R0, R2 ;  /* 0x0000000200057221 */ /* 0x002fc40000010000 */
[----:B------:R-:W1:Y:S04]  /*12d60*/  SHFL.BFLY PT, R0, R4, 0x1, 0x1f ;  /* 0x0c201f0004007f89 */ /* 0x000e6800000e0000 */
[----:B------:R2:W3:Y:S01]  /*12d70*/  SHFL.BFLY PT, R3, R5, 0x1, 0x1f ;  /* 0x0c201f0005037f89 */ /* 0x0004e200000e0000 */
[----:B-1----:R-:W-:-:S05]  /*12d80*/  FADD.FTZ R4, R4, R0 ;  /* 0x0000000004047221 */ /* 0x002fca0000010000 */
.L_x_3930:
        /* <DEDUP_REMOVED lines=33> */
[C---:B-1----:R-:W-:Y:S02]  /*12fa0*/  FMUL.FTZ R128, R0.reuse, R142 ;  /* 0x0000008e00807220 */ /* 0x042fe40000410000 */
[C---:B------:R-:W-:Y:S02]  /*12fb0*/  FMUL.FTZ R129, R0.reuse, R143 ;  /* 0x0000008f00817220 */ /* 0x040fe40000410000 */
[----:B------:R-:W-:-:S02]  /*12fc0*/  FMUL.FTZ R120, R0, R150 ;  /* 0x0000009600787220 */ /* 0x000fc40000410000 */
[C---:B------:R-:W-:Y:S02]  /*12fd0*/  FMUL.FTZ R121, R0.reuse, R151 ;  /* 0x0000009700797220 */ /* 0x040fe40000410000 */
[C---:B------:R-:W-:Y:S02]  /*12fe0*/  FMUL.FTZ R142, R0.reuse, R38 ;  /* 0x00000026008e7220 */ /* 0x040fe40000410000 */
[----:B------:R-:W-:Y:S02]  /*12ff0*/  FMUL.FTZ R143, R0, R39 ;  /* 0x00000027008f7220 */ /* 0x000fe40000410000 */
[C---:B------:R-:W-:Y:S02]  /*13000*/  FMUL.FTZ R26, R2.reuse, R152 ;  /* 0x00000098021a7220 */ /* 0x040fe40000410000 */
        /* <DEDUP_REMOVED lines=108> */
.L_x_3735:
        /* <DEDUP_REMOVED lines=9> */
[----:B--2---:R-:W-:Y:S01]  /*13760*/  IMAD.MOV.U32 R5, RZ, RZ, c[0x0][0x564] ;  /* 0x00015900ff057624 */ /* 0x004fe200078e00ff */
[----:B---3--:R-:W-:-:S06]  /*13770*/  ISETP.EQ.U32.AND P0, PT, R3, R2, PT ;  /* 0x000000020300720c */ /* 0x008fcc0003f02070 */
[----:B------:R-:W2:Y:S07]  /*13780*/  POPC R2, UR4 ;  /* 0x0000000400027d09 */ /* 0x000eae0008000000 */
[----:B--2---:R2:W3:Y:S04]  /*13790*/  @P0 ATOMG.E.ADD.STRONG.GPU PT, R2, [R4.64], R2 ;  /* 0x00000002040209a8 */ /* 0x0044e800081ee1c6 */
[----:B--2---:R-:W2:Y:S04]  /*137a0*/  S2R R4, SR_LTMASK ;  /* 0x0000000000047919 */ /* 0x004ea80000003900 */
[----:B---3--:R2:W3:Y:S02]  /*137b0*/  SHFL.IDX PT, R3, R2, R3, 0x1f ;  /* 0x00001f0302037589 */ /* 0x0084e400000e0000 */
[----:B--2---:R-:W-:-:S06]  /*137c0*/  LOP3.LUT R2, R4, UR4, RZ, 0xc0, !PT ;  /* 0x0000000404027c12 */ /* 0x004fcc000f8ec0ff */
[----:B------:R-:W3:Y:S02]  /*137d0*/  POPC R2, R2 ;  /* 0x0000000200027309 */ /* 0x000ee40000000000 */
[----:B---3-5:R-:W-:-:S05]  /*137e0*/  IADD3 R6, R3, c[0x0][0xc], R2 ;  /* 0x0000030003067a10 */ /* 0x028fca0007ffe002 */
[----:B------:R2:W-:Y:S02]  /*137f0*/  STL [R1+0xb0], R6 ;  /* 0x0000b00601007387 */ /* 0x0005e40000100800 */
.L_x_3830:
[----:B---3--:R-:W-:Y:S05]  /*13800*/  BSYNC B0 ;  /* 0x0000000000007941 */ /* 0x008fea0003800000 */
.L_x_3829:
        /* <DEDUP_REMOVED lines=19> */
[----:B---3--:R-:W-:Y:S02]  /*13940*/  F2FP.BF16.PACK_AB R2, R25, R24 ;  /* 0x000000181902723e */ /* 0x008fe400000010ff */
[----:B-1----:R-:W-:-:S03]  /*13950*/  F2FP.BF16.PACK_AB R0, R149, R148 ;  /* 0x000000949500723e */ /* 0x002fc600000010ff */
        /* <DEDUP_REMOVED lines=143> */
.L_x_3833:
        /* <DEDUP_REMOVED lines=125> */
.L_x_3931:
[----:B------:R-:W-:Y:S05]  /*14a20*/  BRA.DIV ~URZ, `(.L_x_3836) ;  /* 0x000062c27f007947 */ /* 0x000fea000b800000 */
[----:B------:R4:W2:Y:S02]  /*14a30*/  SHFL.IDX PT, R0, R14, RZ, 0x181f ;  /* 0x00181fff0e007589 */ /* 0x0008a400000e0000 */
.L_x_3932:
        /* <DEDUP_REMOVED lines=33> */
.L_x_3838:
[----:B------:R-:W-:Y:S05]  /*14c50*/  BSYNC B0 ;  /* 0x0000000000007941 */ /* 0x000fea0003800000 */
.L_x_3837:
[----:B------:R-:W-:Y:S05]  /*14c60*/  BRA.DIV ~URZ, `(.L_x_3839) ;  /* 0x000061127f007947 */ /* 0x000fea000b800000 */
[----:B---3--:R3:W4:Y:S04]  /*14c70*/  SHFL.IDX PT, R4, R5, 0x1, 0x181f ;  /* 0x00381f0005047f89 */ /* 0x00872800000e0000 */
[----:B--2---:R3:W2:Y:S02]  /*14c80*/  SHFL.IDX PT, R0, R14, 0x1, 0x181f ;  /* 0x00381f000e007f89 */ /* 0x0046a400000e0000 */
.L_x_3933:
        /* <DEDUP_REMOVED lines=28> */
.L_x_3841:
[----:B------:R-:W-:Y:S05]  /*14e50*/  BSYNC B0 ;  /* 0x0000000000007941 */ /* 0x000fea0003800000 */
.L_x_3840:
[----:B------:R-:W-:Y:S05]  /*14e60*/  BRA.DIV ~URZ, `(.L_x_3842) ;  /* 0x000060227f007947 */ /* 0x000fea000b800000 */
[----:B----4-:R4:W3:Y:S02]  /*14e70*/  SHFL.IDX PT, R4, R5, 0x2, 0x181f ;  /* 0x00581f0005047f89 */ /* 0x0108e400000e0000 */
.L_x_3934:
[----:B------:R-:W-:Y:S05]  /*14e80*/  BRA.DIV ~URZ, `(.L_x_3843) ;  /* 0x000060927f007947 */ /* 0x000fea000b800000 */
[----:B--2---:R2:W4:Y:S02]  /*14e90*/  SHFL.IDX PT, R0, R14, 0x2, 0x181f ;  /* 0x00581f000e007f89 */ /* 0x00452400000e0000 */
.L_x_3935:
        /* <DEDUP_REMOVED lines=28> */
.L_x_3845:
[----:B------:R-:W-:Y:S05]  /*15060*/  BSYNC B0 ;  /* 0x0000000000007941 */ /* 0x000fea0003800000 */
.L_x_3844:
[----:B------:R-:W-:Y:S05]  /*15070*/  BRA.DIV ~URZ, `(.L_x_3846) ;  /* 0x00005f327f007947 */ /* 0x000fea000b800000 */
[----:B---3--:R3:W1:Y:S04]  /*15080*/  SHFL.IDX PT, R4, R5, 0x3, 0x181f ;  /* 0x00781f0005047f89 */ /* 0x00866800000e0000 */
[----:B----4-:R3:W4:Y:S02]  /*15090*/  SHFL.IDX PT, R0, R14, 0x3, 0x181f ;  /* 0x00781f000e007f89 */ /* 0x01072400000e0000 */
.L_x_3936:
        /* <DEDUP_REMOVED lines=29> */
.L_x_3834:
        /* <DEDUP_REMOVED lines=33> */
.L_x_3937:
[----:B------:R-:W-:Y:S05]  /*15480*/  BRA.DIV ~URZ, `(.L_x_3849) ;  /* 0x00005cc27f007947 */ /* 0x000fea000b800000 */
[----:B------:R3:W4:Y:S02]  /*15490*/  SHFL.IDX PT, R0, R12, RZ, 0x1c1f ;  /* 0x001c1fff0c007589 */ /* 0x00072400000e0000 */
.L_x_3938:
        /* <DEDUP_REMOVED lines=194> */
.L_x_3851:
[----:B------:R-:W-:Y:S05]  /*160c0*/  BSYNC B0 ;  /* 0x0000000000007941 */ /* 0x000fea0003800000 */
.L_x_3850:
[----:B------:R-:W-:Y:S05]  /*160d0*/  BRA.DIV ~URZ, `(.L_x_3852) ;  /* 0x000051027f007947 */ /* 0x000fea000b800000 */
[----:B--2---:R2:W1:Y:S04]  /*160e0*/  SHFL.IDX PT, R4, R5, 0x1, 0x1c1f ;  /* 0x003c1f0005047f89 */ /* 0x00446800000e0000 */
[----:B----4-:R2:W4:Y:S02]  /*160f0*/  SHFL.IDX PT, R0, R12, 0x1, 0x1c1f ;  /* 0x003c1f000c007f89 */ /* 0x01052400000e0000 */
.L_x_3939:
        /* <DEDUP_REMOVED lines=212> */
.L_x_3832:
        /* <DEDUP_REMOVED lines=14> */
[----:B-1----:R-:W-:Y:S01]  /*16f20*/  SEL R19, R0, c[0x0][0x3d4], P1 ;  /* 0x0000f50000137a07 */ /* 0x002fe20000800000 */
[----:B------:R-:W-:Y:S05]  /*16f30*/  @P0 BRA `(.L_x_3853) ;  /* 0x0000004000000947 */ /* 0x000fea0003800000 */
[----:B------:R-:W-:Y:S05]  /*16f40*/  @!P2 BRA `(.L_x_3853) ;  /* 0x000000300000a947 */ /* 0x000fea0003800000 */
[----:B------:R1:W3:Y:S04]  /*16f50*/  LDG.E R0, [R2.64] ;  /* 0x0000000602007981 */ /* 0x0002e8000c1e1900 */
[----:B-12---:R-:W3:Y:S02]  /*16f60*/  LDG.E R2, [R2.64+0x4] ;  /* 0x0000040602027981 */ /* 0x006ee4000c1e1900 */
[----:B---3-5:R-:W-:Y:S02]  /*16f70*/  IADD3 R20, -R0, R2, RZ ;  /* 0x0000000200147210 */ /* 0x028fe40007ffe1ff */
.L_x_3853:
[----:B--2---:R-:W2:Y:S01]  /*16f80*/  LDL.LU R2, [R1+0xb8] ;  /* 0x0000b80001027983 */ /* 0x004ea20000300800 */
        /* <DEDUP_REMOVED lines=58> */
.L_x_3855:
[----:B------:R-:W-:Y:S05]  /*17330*/  BSYNC B0 ;  /* 0x0000000000007941 */ /* 0x000fea0003800000 */
.L_x_3854:
        /* <DEDUP_REMOVED lines=36> */
.L_x_3940:
[----:B------:R-:W-:Y:S05]  /*17580*/  BRA.DIV ~URZ, `(.L_x_3857) ;  /* 0x00003df27f007947 */ /* 0x000fea000b800000 */
[----:B------:R3:W4:Y:S02]  /*17590*/  SHFL.IDX PT, R0, R14, RZ, 0x181f ;  /* 0x00181fff0e007589 */ /* 0x00072400000e0000 */
.L_x_3941:
        /* <DEDUP_REMOVED lines=34> */
.L_x_3859:
[----:B------:R-:W-:Y:S05]  /*177c0*/  BSYNC B0 ;  /* 0x0000000000007941 */ /* 0x000fea0003800000 */
.L_x_3858:
[----:B------:R-:W-:Y:S05]  /*177d0*/  BRA.DIV ~URZ, `(.L_x_3860) ;  /* 0x00003c327f007947 */ /* 0x000fea000b800000 */
[----:B--2---:R2:W1:Y:S04]  /*177e0*/  SHFL.IDX PT, R4, R5, 0x1, 0x181f ;  /* 0x00381f0005047f89 */ /* 0x00446800000e0000 */
[----:B----4-:R2:W4:Y:S02]  /*177f0*/  SHFL.IDX PT, R0, R14, 0x1, 0x181f ;  /* 0x00381f000e007f89 */ /* 0x01052400000e0000 */
.L_x_3942:
        /* <DEDUP_REMOVED lines=28> */
.L_x_3862:
[----:B------:R-:W-:Y:S05]  /*179c0*/  BSYNC B0 ;  /* 0x0000000000007941 */ /* 0x000fea0003800000 */
.L_x_3861:
[----:B------:R-:W-:Y:S05]  /*179d0*/  BRA.DIV ~URZ, `(.L_x_3863) ;  /* 0x00003b427f007947 */ /* 0x000fea000b800000 */
[----:B------:R1:W2:Y:S02]  /*179e0*/  SHFL.IDX PT, R4, R5, 0x2, 0x181f ;  /* 0x00581f0005047f89 */ /* 0x0002a400000e0000 */
.L_x_3943:
[----:B------:R-:W-:Y:S05]  /*179f0*/  BRA.DIV ~URZ, `(.L_x_3864) ;  /* 0x00003bb27f007947 */ /* 0x000fea000b800000 */
[----:B----4-:R4:W1:Y:S02]  /*17a00*/  SHFL.IDX PT, R0, R14, 0x2, 0x181f ;  /* 0x00581f000e007f89 */ /* 0x01086400000e0000 */
.L_x_3944:
        /* <DEDUP_REMOVED lines=28> */
.L_x_3866:
[----:B------:R-:W-:Y:S05]  /*17bd0*/  BSYNC B0 ;  /* 0x0000000000007941 */ /* 0x000fea0003800000 */
.L_x_3865:
[----:B------:R-:W-:Y:S05]  /*17be0*/  BRA.DIV ~URZ, `(.L_x_3867) ;  /* 0x00003a527f007947 */ /* 0x000fea000b800000 */
[----:B--2---:R2:W1:Y:S04]  /*17bf0*/  SHFL.IDX PT, R4, R5, 0x3, 0x181f ;  /* 0x00781f0005047f89 */ /* 0x00446800000e0000 */
[----:B------:R2:W3:Y:S02]  /*17c00*/  SHFL.IDX PT, R0, R14, 0x3, 0x181f ;  /* 0x00781f000e007f89 */ /* 0x0004e400000e0000 */
.L_x_3945:
        /* <DEDUP_REMOVED lines=27> */
.L_x_3847:
[----:B------:R-:W-:Y:S05]  /*17dc0*/  BSYNC B1 ;  /* 0x0000000000017941 */ /* 0x000fea0003800000 */
.L_x_3831:
        /* <DEDUP_REMOVED lines=15> */
.L_x_3946:
[----:B------:R-:W-:Y:S05]  /*17ec0*/  BRA.DIV ~URZ, `(.L_x_3870) ;  /* 0x000039127f007947 */ /* 0x000fea000b800000 */
[----:B------:R3:W4:Y:S02]  /*17ed0*/  SHFL.IDX PT, R8, R106, 0x1, 0x1f ;  /* 0x00201f006a087f89 */ /* 0x00072400000e0000 */
.L_x_3947:
        /* <DEDUP_REMOVED lines=19> */
.L_x_3948:
        /* <DEDUP_REMOVED lines=16> */
.L_x_3949:
[----:B---3--:R-:W-:Y:S01]  /*18110*/  IMAD R0, R0, c[0x0][0x538], RZ ;  /* 0x00014e0000007a24 */ /* 0x008fe200078e02ff */
[----:B------:R-:W-:Y:S04]  /*18120*/  BSSY B1, `(.L_x_3873) ;  /* 0x00000cf000017945 */ /* 0x000fe80003800000 */
[----:B----4-:R-:W-:-:S04]  /*18130*/  IADD3 R8, R0, R8, RZ ;  /* 0x0000000800087210 */ /* 0x010fc80007ffe0ff */
[----:B--2---:R-:W-:-:S13]  /*18140*/  ISETP.GT.AND P0, PT, R8, R9, PT ;  /* 0x000000090800720c */ /* 0x004fda0003f04270 */
[----:B------:R-:W-:Y:S05]  /*18150*/  @P0 BRA `(.L_x_3874) ;  /* 0x0000025000000947 */ /* 0x000fea0003800000 */
.L_x_3878:
        /* <DEDUP_REMOVED lines=17> */
.L_x_3950:
        /* <DEDUP_REMOVED lines=16> */
.L_x_3951:
[----:B--2---:R-:W-:-:S05]  /*18370*/  IMAD R0, R0, c[0x0][0x538], RZ ;  /* 0x00014e0000007a24 */ /* 0x004fca00078e02ff */
[----:B------:R-:W-:-:S04]  /*18380*/  IADD3 R8, R0, R8, RZ ;  /* 0x0000000800087210 */ /* 0x000fc80007ffe0ff */
[----:B------:R-:W-:-:S13]  /*18390*/  ISETP.GT.AND P0, PT, R8, R9, PT ;  /* 0x000000090800720c */ /* 0x000fda0003f04270 */
[----:B-1----:R-:W-:Y:S05]  /*183a0*/  @!P0 BRA `(.L_x_3878) ;  /* 0xfffffdb000008947 */ /* 0x002fea000383ffff */
.L_x_3874:
[----:B------:R-:W-:-:S05]  /*183b0*/  IADD3 R8, -R0, R8, RZ ;  /* 0x0000000800087210 */ /* 0x000fca0007ffe1ff */
[----:B------:R-:W-:-:S05]  /*183c0*/  IMAD R0, R4, c[0x0][0x538], R8 ;  /* 0x00014e0004007a24 */ /* 0x000fca00078e0208 */
[----:B------:R-:W-:Y:S01]  /*183d0*/  ISETP.GT.AND P0, PT, R0, R9, PT ;  /* 0x000000090000720c */ /* 0x000fe20003f04270 */
[----:B------:R-:W-:-:S12]  /*183e0*/  BRA.DIV ~URZ, `(.L_x_3879) ;  /* 0x000038b27f007947 */ /* 0x000fd8000b800000 */
[----:B------:R-:W-:-:S03]  /*183f0*/  VOTE.ANY R5, PT, !P0 ;  /* 0x0000000000057806 */ /* 0x000fc600040e0100 */
.L_x_3952:
[----:B------:R-:W2:Y:S01]  /*18400*/  LDL.LU R2, [R1+0xbc] ;  /* 0x0000bc0001027983 */ /* 0x000ea20000300800 */
[----:B------:R-:W2:Y:S02]  /*18410*/  POPC R0, R5 ;  /* 0x0000000500007309 */ /* 0x000ea40000000000 */
[----:B--2---:R-:W-:-:S05]  /*18420*/  IADD3 R2, R0, R2, RZ ;  /* 0x0000000200027210 */ /* 0x004fca0007ffe0ff */
[----:B------:R2:W-:Y:S01]  /*18430*/  STL [R1+0xbc], R2 ;  /* 0x0000bc0201007387 */ /* 0x0005e20000100800 */
[----:B------:R-:W-:Y:S05]  /*18440*/  BRA.DIV ~URZ, `(.L_x_3880) ;  /* 0x000038a27f007947 */ /* 0x000fea000b800000 */
[----:B------:R3:W4:Y:S04]  /*18450*/  SHFL.IDX PT, R10, R6, R0, 0x1f ;  /* 0x00001f00060a7589 */ /* 0x00072800000e0000 */
[----:B------:R3:W1:Y:S02]  /*18460*/  SHFL.IDX PT, R7, R7, R0, 0x1f ;  /* 0x00001f0007077589 */ /* 0x00066400000e0000 */
.L_x_3953:
[----:B------:R-:W-:Y:S01]  /*18470*/  ISETP.NE.AND P0, PT, R5, RZ, PT ;  /* 0x000000ff0500720c */ /* 0x000fe20003f05270 */
[----:B------:R-:W-:-:S12]  /*18480*/  BSSY B0, `(.L_x_3881) ;  /* 0x0000005000007945 */ /* 0x000fd80003800000 */
[----:B------:R-:W-:Y:S05]  /*18490*/  @!P0 BRA `(.L_x_3882) ;  /* 0x0000003000008947 */ /* 0x000fea0003800000 */
[----:B---3--:R-:W-:Y:S01]  /*184a0*/  IADD3 R0, R0, -0x1, RZ ;  /* 0xffffffff00007810 */ /* 0x008fe20007ffe0ff */
[----:B------:R-:W-:Y:S05]  /*184b0*/  BRA.DIV ~URZ, `(.L_x_3883) ;  /* 0x000039427f007947 */ /* 0x000fea000b800000 */
[----:B------:R3:W2:Y:S02]  /*184c0*/  SHFL.IDX PT, R11, R4, R0, 0x1f ;  /* 0x00001f00040b7589 */ /* 0x0006a400000e0000 */
.L_x_3882:
[----:B------:R-:W-:Y:S05]  /*184d0*/  BSYNC B0 ;  /* 0x0000000000007941 */ /* 0x000fea0003800000 */
.L_x_3881:
        /* <DEDUP_REMOVED lines=68> */
.L_x_3885:
        /* <DEDUP_REMOVED lines=69> */
.L_x_3886:
[----:B------:R-:W-:Y:S05]  /*18d70*/  BSYNC B0 ;  /* 0x0000000000007941 */ /* 0x000fea0003800000 */
.L_x_3884:
[----:B------:R-:W-:-:S04]  /*18d80*/  LOP3.LUT R2, RZ, R2, RZ, 0x33, !PT ;  /* 0x00000002ff027212 */ /* 0x000fc800078e33ff */
[----:B-1----:R-:W-:-:S05]  /*18d90*/  IADD3 R0, R2, R10, RZ ;  /* 0x0000000a02007210 */ /* 0x002fca0007ffe0ff */
[----:B------:R1:W-:Y:S01]  /*18da0*/  STL [R1+0xb4], R0 ;  /* 0x0000b40001007387 */ /* 0x0003e20000100800 */
[----:B------:R-:W-:Y:S05]  /*18db0*/  BRA `(.L_x_3887) ;  /* 0x0000005000007947 */ /* 0x000fea0003800000 */
.L_x_3875:
[----:B------:R-:W-:Y:S01]  /*18dc0*/  MOV R0, c[0x0][0x53c] ;  /* 0x00014f0000007a02 */ /* 0x000fe20000000f00 */
[----:B------:R2:W-:Y:S04]  /*18dd0*/  STL [R1+0xb0], R9 ;  /* 0x0000b00901007387 */ /* 0x0005e80000100800 */
[----:B------:R2:W-:Y:S04]  /*18de0*/  STL [R1+0xb4], RZ ;  /* 0x0000b4ff01007387 */ /* 0x0005e80000100800 */
[----:B------:R2:W-:Y:S04]  /*18df0*/  STL [R1+0xb8], RZ ;  /* 0x0000b8ff01007387 */ /* 0x0005e80000100800 */
[----:B------:R2:W-:Y:S02]  /*18e00*/  STL [R1+0xbc], R0 ;  /* 0x0000bc0001007387 */ /* 0x0005e40000100800 */
.L_x_3887:
[----:B------:R-:W-:Y:S05]  /*18e10*/  BSYNC B1 ;  /* 0x0000000000017941 */ /* 0x000fea0003800000 */
.L_x_3873:
        /* <DEDUP_REMOVED lines=9> */
.L_x_3868:
[----:B--2---:R-:W2:Y:S02]  /*18eb0*/  LDL R0, [R1+0xbc] ;  /* 0x0000bc0001007983 */ /* 0x004ea40000100800 */
[----:B--2---:R-:W-:-:S13]  /*18ec0*/  ISETP.GE.AND P0, PT, R0, c[0x0][0x53c], PT ;  /* 0x00014f0000007a0c */ /* 0x004fda0003f06270 */
[----:B-1----:R-:W-:Y:S01]  /*18ed0*/  @P0 CALL.REL.NOINC `(.L_x_3888) ;  /* 0x0000001000000944 */ /* 0x002fe20003c00000 */
[----:B------:R-:W-:Y:S05]  /*18ee0*/  BRA `(.L_x_3889) ;  /* 0xfffe92a000007947 */ /* 0x000fea000383ffff */
.L_x_3888:
[----:B------:R-:W-:Y:S05]  /*18ef0*/  EXIT ;  /* 0x000000000000794d */ /* 0x000fea0003800000 */
.L_x_3710:
[----:B------:R-:W-:Y:S01]  /*18f00*/  IMAD.MOV.U32 R0, RZ, RZ, R5 ;  /* 0x000000ffff007224 */ /* 0x000fe200078e0005 */
[----:B------:R-:W-:Y:S02]  /*18f10*/  MOV R3, 0x1 ;  /* 0x0000000100037802 */ /* 0x000fe40000000f00 */
[----:B------:R-:W-:Y:S02]  /*18f20*/  MOV R2, 0x18f40 ;  /* 0x00018f4000027802 */ /* 0x000fe40000000f00 */
[----:B------:R-:W-:Y:S05]  /*18f30*/  CALL.REL.NOINC `($__internal_64_$__cuda_sm70_shflsync_up_p) ;  /* 0x0000308000007944 */ /* 0x000fea0003c00000 */
[----:B------:R-:W-:Y:S01]  /*18f40*/  MOV R0, R4 ;  /* 0x0000000400007202 */ /* 0x000fe20000000f00 */
[----:B------:R-:W-:Y:S05]  /*18f50*/  BRA `(.L_x_3890) ;  /* 0xfffe750000007947 */ /* 0x000fea000383ffff */
.L_x_3711:
[----:B------:R-:W-:Y:S01]  /*18f60*/  IMAD.MOV.U32 R0, RZ, RZ, R5 ;  /* 0x000000ffff007224 */ /* 0x000fe200078e0005 */
[----:B------:R-:W-:Y:S02]  /*18f70*/  MOV R3, 0x2 ;  /* 0x0000000200037802 */ /* 0x000fe40000000f00 */
[----:B------:R-:W-:Y:S02]  /*18f80*/  MOV R2, 0x18fa0 ;  /* 0x00018fa000027802 */ /* 0x000fe40000000f00 */
[----:B------:R-:W-:Y:S05]  /*18f90*/  CALL.REL.NOINC `($__internal_64_$__cuda_sm70_shflsync_up_p) ;  /* 0x0000302000007944 */ /* 0x000fea0003c00000 */
[----:B------:R-:W-:Y:S01]  /*18fa0*/  SEL R4, R4, RZ, P4 ;  /* 0x000000ff04047207 */ /* 0x000fe20002000000 */
[----:B------:R-:W-:Y:S01]  /*18fb0*/  IMAD.MOV.U32 R3, RZ, RZ, 0x4 ;  /* 0x00000004ff037424 */ /* 0x000fe200078e00ff */
[----:B------:R-:W-:-:S03]  /*18fc0*/  MOV R2, 0x18ff0 ;  /* 0x00018ff000027802 */ /* 0x000fc60000000f00 */
[----:B------:R-:W-:Y:S02]  /*18fd0*/  IMAD.IADD R0, R5, 0x1, R4 ;  /* 0x0000000105007824 */ /* 0x000fe400078e0204 */
        /* <DEDUP_REMOVED lines=19> */
[----:B-1----:R-:W-:Y:S05]  /*19110*/  CALL.REL.NOINC `($__internal_63_$__cuda_sm70_shflsync_idx_p) ;  /* 0x00002dd000007944 */ /* 0x002fea0003c00000 */
[----:B-----5:R1:W5:Y:S02]  /*19120*/  LDL.LU R0, [R1+0x54] ;  /* 0x0000540001007983 */ /* 0x0203640000300800 */
[----:B-1---5:R-:W-:Y:S05]  /*19130*/  BRA `(.L_x_3891) ;  /* 0xfffe742000007947 */ /* 0x022fea000383ffff */
.L_x_3713:
[----:B------:R-:W-:Y:S02]  /*19140*/  SEL R0, RZ, 0x1, P0 ;  /* 0x00000001ff007807 */ /* 0x000fe40000000000 */
[----:B------:R-:W-:-:S02]  /*19150*/  MOV R2, 0x19170 ;  /* 0x0001917000027802 */ /* 0x000fc40000000f00 */
[----:B------:R-:W-:Y:S05]  /*19160*/  CALL.REL.NOINC `($__internal_65_$__cuda_sm70_votesync_ballot) ;  /* 0x00002eb000007944 */ /* 0x000fea0003c00000 */
[----:B------:R-:W-:Y:S01]  /*19170*/  MOV R6, R0 ;  /* 0x0000000000067202 */ /* 0x000fe20000000f00 */
[----:B------:R-:W-:Y:S05]  /*19180*/  BRA `(.L_x_3892) ;  /* 0xfffe746000007947 */ /* 0x000fea000383ffff */
.L_x_3714:
[----:B------:R-:W-:Y:S01]  /*19190*/  MOV R5, 0x19200 ;  /* 0x0001920000057802 */ /* 0x000fe20000000f00 */
[----:B------:R-:W-:Y:S01]  /*191a0*/  IMAD.MOV.U32 R7, RZ, RZ, 0x1f ;  /* 0x0000001fff077424 */ /* 0x000fe200078e00ff */
[----:B------:R-:W-:Y:S01]  /*191b0*/  MOV R3, R0 ;  /* 0x0000000000037202 */ /* 0x000fe20000000f00 */
[----:B-1----:R-:W-:-:S02]  /*191c0*/  IMAD.MOV.U32 R2, RZ, RZ, R9 ;  /* 0x000000ffff027224 */ /* 0x002fc400078e0009 */
[----:B------:R1:W-:Y:S04]  /*191d0*/  STL [R1+0x50], R5 ;  /* 0x0000500501007387 */ /* 0x0003e80000100800 */
[----:B------:R1:W-:Y:S02]  /*191e0*/  STL [R1+0x54], R7 ;  /* 0x0000540701007387 */ /* 0x0003e40000100800 */
[----:B-1----:R-:W-:Y:S05]  /*191f0*/  CALL.REL.NOINC `($__internal_63_$__cuda_sm70_shflsync_idx_p) ;  /* 0x00002cf000007944 */ /* 0x002fea0003c00000 */
        /* <DEDUP_REMOVED lines=8> */
[----:B-1----:R-:W-:Y:S05]  /*19280*/  CALL.REL.NOINC `($__internal_63_$__cuda_sm70_shflsync_idx_p) ;  /* 0x00002c6000007944 */ /* 0x002fea0003c00000 */
[----:B------:R1:W5:Y:S02]  /*19290*/  LDL.LU R9, [R1+0x54] ;  /* 0x0000540001097983 */ /* 0x0003640000300800 */
[----:B-1---5:R-:W-:Y:S05]  /*192a0*/  BRA `(.L_x_3893) ;  /* 0xfffe73b000007947 */ /* 0x022fea000383ffff */
.L_x_3717:
[----:B------:R-:W-:Y:S01]  /*192b0*/  MOV R3, R0 ;  /* 0x0000000000037202 */ /* 0x000fe20000000f00 */
[----:B-1----:R-:W-:Y:S01]  /*192c0*/  IMAD.MOV.U32 R2, RZ, RZ, R4 ;  /* 0x000000ffff027224 */ /* 0x002fe200078e0004 */
[----:B------:R-:W-:Y:S01]  /*192d0*/  MOV R0, 0x19320 ;  /* 0x0001932000007802 */ /* 0x000fe20000000f00 */
[----:B------:R-:W-:-:S04]  /*192e0*/  IMAD.MOV.U32 R4, RZ, RZ, 0x1f ;  /* 0x0000001fff047424 */ /* 0x000fc800078e00ff */
[----:B------:R1:W-:Y:S04]  /*192f0*/  STL [R1+0x50], R0 ;  /* 0x0000500001007387 */ /* 0x0003e80000100800 */
[----:B------:R1:W-:Y:S02]  /*19300*/  STL [R1+0x54], R4 ;  /* 0x0000540401007387 */ /* 0x0003e40000100800 */
[----:B-1-34-:R-:W-:Y:S05]  /*19310*/  CALL.REL.NOINC `($__internal_63_$__cuda_sm70_shflsync_idx_p) ;  /* 0x00002bd000007944 */ /* 0x01afea0003c00000 */
[----:B------:R1:W5:Y:S02]  /*19320*/  LDL.LU R5, [R1+0x54] ;  /* 0x0000540001057983 */ /* 0x0003640000300800 */
[----:B-1---5:R-:W-:Y:S05]  /*19330*/  BRA `(.L_x_3716) ;  /* 0xfffe738000007947 */ /* 0x022fea000383ffff */
.L_x_3738:
[----:B------:R-:W-:Y:S01]  /*19340*/  MOV R4, 0x193b0 ;  /* 0x000193b000047802 */ /* 0x000fe20000000f00 */
[----:B------:R-:W-:Y:S01]  /*19350*/  IMAD.MOV.U32 R5, RZ, RZ, 0x181f ;  /* 0x0000181fff057424 */ /* 0x000fe200078e00ff */
[----:B-1----:R-:W-:Y:S01]  /*19360*/  MOV R3, 0x1 ;  /* 0x0000000100037802 */ /* 0x002fe20000000f00 */
[----:B------:R-:W-:Y:S02]  /*19370*/  IMAD.MOV.U32 R2, RZ, RZ, R8 ;  /* 0x000000ffff027224 */ /* 0x000fe400078e0008 */
[----:B------:R1:W-:Y:S04]  /*19380*/  STL [R1+0x50], R4 ;  /* 0x0000500401007387 */ /* 0x0003e80000100800 */
[----:B------:R1:W-:Y:S02]  /*19390*/  STL [R1+0x54], R5 ;  /* 0x0000540501007387 */ /* 0x0003e40000100800 */
[----:B-1----:R-:W-:Y:S05]  /*193a0*/  CALL.REL.NOINC `($__internal_63_$__cuda_sm70_shflsync_idx_p) ;  /* 0x00002b4000007944 */ /* 0x002fea0003c00000 */
[----:B------:R-:W-:Y:S01]  /*193b0*/  MOV R5, 0x19430 ;  /* 0x0001943000057802 */ /* 0x000fe20000000f00 */
[----:B------:R-:W-:Y:S01]  /*193c0*/  IMAD.MOV.U32 R6, RZ, RZ, 0x181f ;  /* 0x0000181fff067424 */ /* 0x000fe200078e00ff */
[----:B-----5:R1:W5:Y:S01]  /*193d0*/  LDL.LU R4, [R1+0x54] ;  /* 0x0000540001047983 */ /* 0x0203620000300800 */
[----:B------:R-:W-:Y:S01]  /*193e0*/  IMAD.MOV.U32 R2, RZ, RZ, R11 ;  /* 0x000000ffff027224 */ /* 0x000fe200078e000b */
[----:B------:R-:W-:-:S02]  /*193f0*/  MOV R3, 0x1 ;  /* 0x0000000100037802 */ /* 0x000fc40000000f00 */
[----:B------:R1:W-:Y:S04]  /*19400*/  STL [R1+0x50], R5 ;  /* 0x0000500501007387 */ /* 0x0003e80000100800 */
[----:B------:R1:W-:Y:S02]  /*19410*/  STL [R1+0x54], R6 ;  /* 0x0000540601007387 */ /* 0x0003e40000100800 */
[----:B-1---5:R-:W-:Y:S05]  /*19420*/  CALL.REL.NOINC `($__internal_63_$__cuda_sm70_shflsync_idx_p) ;  /* 0x00002ac000007944 */ /* 0x022fea0003c00000 */
[----:B------:R1:W5:Y:S02]  /*19430*/  LDL.LU R2, [R1+0x54] ;  /* 0x0000540001027983 */ /* 0x0003640000300800 */
[----:B-1---5:R-:W-:Y:S05]  /*19440*/  BRA `(.L_x_3894) ;  /* 0xfffeb0e000007947 */ /* 0x022fea000383ffff */
.L_x_3741:
[----:B------:R-:W-:Y:S01]  /*19450*/  MOV R0, 0x194c0 ;  /* 0x000194c000007802 */ /* 0x000fe20000000f00 */
[----:B------:R-:W-:Y:S01]  /*19460*/  IMAD.MOV.U32 R4, RZ, RZ, 0x181f ;  /* 0x0000181fff047424 */ /* 0x000fe200078e00ff */
[----:B------:R-:W-:Y:S01]  /*19470*/  MOV R3, RZ ;  /* 0x000000ff00037202 */ /* 0x000fe20000000f00 */
[----:B------:R-:W-:Y:S02]  /*19480*/  IMAD.MOV.U32 R2, RZ, RZ, R5 ;  /* 0x000000ffff027224 */ /* 0x000fe400078e0005 */
[----:B------:R2:W-:Y:S04]  /*19490*/  STL [R1+0x50], R0 ;  /* 0x0000500001007387 */ /* 0x0005e80000100800 */
[----:B------:R2:W-:Y:S02]  /*194a0*/  STL [R1+0x54], R4 ;  /* 0x0000540401007387 */ /* 0x0005e40000100800 */
[----:B-12---:R-:W-:Y:S05]  /*194b0*/  CALL.REL.NOINC `($__internal_63_$__cuda_sm70_shflsync_idx_p) ;  /* 0x00002a3000007944 */ /* 0x006fea0003c00000 */
[----:B-----5:R1:W5:Y:S02]  /*194c0*/  LDL.LU R4, [R1+0x54] ;  /* 0x0000540001047983 */ /* 0x0203640000300800 */
[----:B-1---5:R-:W-:Y:S05]  /*194d0*/  BRA `(.L_x_3895) ;  /* 0xfffebfc000007947 */ /* 0x022fea000383ffff */
.L_x_3742:
[----:B------:R-:W-:Y:S01]  /*194e0*/  MOV R0, 0x19550 ;  /* 0x0001955000007802 */ /* 0x000fe20000000f00 */
[----:B------:R-:W-:Y:S01]  /*194f0*/  IMAD.MOV.U32 R8, RZ, RZ, 0x181f ;  /* 0x0000181fff087424 */ /* 0x000fe200078e00ff */
[----:B------:R-:W-:Y:S01]  /*19500*/  MOV R3, RZ ;  /* 0x000000ff00037202 */ /* 0x000fe20000000f00 */
[----:B------:R-:W-:-:S02]  /*19510*/  IMAD.MOV.U32 R2, RZ, RZ, R6 ;  /* 0x000000ffff027224 */ /* 0x000fc400078e0006 */
[----:B------:R4:W-:Y:S04]  /*19520*/  STL [R1+0x50], R0 ;  /* 0x0000500001007387 */ /* 0x0009e80000100800 */
[----:B------:R4:W-:Y:S02]  /*19530*/  STL [R1+0x54], R8 ;  /* 0x0000540801007387 */ /* 0x0009e40000100800 */
[----:B-1234-:R-:W-:Y:S05]  /*19540*/  CALL.REL.NOINC `($__internal_63_$__cuda_sm70_shflsync_idx_p) ;  /* 0x000029a000007944 */ /* 0x01efea0003c00000 */
[----:B-----5:R1:W5:Y:S02]  /*19550*/  LDL.LU R0, [R1+0x54] ;  /* 0x0000540001007983 */ /* 0x0203640000300800 */
[----:B-1---5:R-:W-:Y:S05]  /*19560*/  BRA `(.L_x_3896) ;  /* 0xfffebf5000007947 */ /* 0x022fea000383ffff */
.L_x_3745:
[----:B-1----:R-:W-:Y:S01]  /*19570*/  MOV R0, 0x195e0 ;  /* 0x000195e000007802 */ /* 0x002fe20000000f00 */
[----:B---3--:R-:W-:Y:S01]  /*19580*/  IMAD.MOV.U32 R4, RZ, RZ, 0x181f ;  /* 0x0000181fff047424 */ /* 0x008fe200078e00ff */
[----:B------:R-:W-:Y:S01]  /*19590*/  MOV R3, 0x1 ;  /* 0x0000000100037802 */ /* 0x000fe20000000f00 */
[----:B------:R-:W-:Y:S02]  /*195a0*/  IMAD.MOV.U32 R2, RZ, RZ, R5 ;  /* 0x000000ffff027224 */ /* 0x000fe400078e0005 */
[----:B------:R1:W-:Y:S04]  /*195b0*/  STL [R1+0x50], R0 ;  /* 0x0000500001007387 */ /* 0x0003e80000100800 */
[----:B------:R1:W-:Y:S02]  /*195c0*/  STL [R1+0x54], R4 ;  /* 0x0000540401007387 */ /* 0x0003e40000100800 */
[----:B-12-4-:R-:W-:Y:S05]  /*195d0*/  CALL.REL.NOINC `($__internal_63_$__cuda_sm70_shflsync_idx_p) ;  /* 0x0000291000007944 */ /* 0x016fea0003c00000 */
[----:B-----5:R-:W-:Y:S01]  /*195e0*/  MOV R0, 0x19660 ;  /* 0x0001966000007802 */ /* 0x020fe20000000f00 */
[----:B------:R-:W-:Y:S01]  /*195f0*/  IMAD.MOV.U32 R5, RZ, RZ, 0x181f ;  /* 0x0000181fff057424 */ /* 0x000fe200078e00ff */
[----:B------:R1:W5:Y:S01]  /*19600*/  LDL.LU R4, [R1+0x54] ;  /* 0x0000540001047983 */ /* 0x0003620000300800 */
[----:B------:R-:W-:Y:S01]  /*19610*/  IMAD.MOV.U32 R2, RZ, RZ, R6 ;  /* 0x000000ffff027224 */ /* 0x000fe200078e0006 */
[----:B------:R-:W-:-:S02]  /*19620*/  MOV R3, 0x1 ;  /* 0x0000000100037802 */ /* 0x000fc40000000f00 */
[----:B------:R1:W-:Y:S04]  /*19630*/  STL [R1+0x50], R0 ;  /* 0x0000500001007387 */ /* 0x0003e80000100800 */
[----:B------:R1:W-:Y:S02]  /*19640*/  STL [R1+0x54], R5 ;  /* 0x0000540501007387 */ /* 0x0003e40000100800 */
[----:B-1---5:R-:W-:Y:S05]  /*19650*/  CALL.REL.NOINC `($__internal_63_$__cuda_sm70_shflsync_idx_p) ;  /* 0x0000289000007944 */ /* 0x022fea0003c00000 */
[----:B-----5:R1:W5:Y:S02]  /*19660*/  LDL.LU R0, [R1+0x54] ;  /* 0x0000540001007983 */ /* 0x0203640000300800 */
[----:B-1---5:R-:W-:Y:S05]  /*19670*/  BRA `(.L_x_3897) ;  /* 0xfffec0b000007947 */ /* 0x022fea000383ffff */
.L_x_3746:
[----:B------:R-:W-:Y:S01]  /*19680*/  MOV R0, 0x196f0 ;  /* 0x000196f000007802 */ /* 0x000fe20000000f00 */
[----:B------:R-:W-:Y:S01]  /*19690*/  IMAD.MOV.U32 R9, RZ, RZ, 0x1c1f ;  /* 0x00001c1fff097424 */ /* 0x000fe200078e00ff */
[----:B------:R-:W-:Y:S01]  /*196a0*/  MOV R3, RZ ;  /* 0x000000ff00037202 */ /* 0x000fe20000000f00 */
[----:B------:R-:W-:Y:S02]  /*196b0*/  IMAD.MOV.U32 R2, RZ, RZ, R4 ;  /* 0x000000ffff027224 */ /* 0x000fe400078e0004 */
[----:B------:R1:W-:Y:S04]  /*196c0*/  STL [R1+0x50], R0 ;  /* 0x0000500001007387 */ /* 0x0003e80000100800 */
[----:B------:R1:W-:Y:S02]  /*196d0*/  STL [R1+0x54], R9 ;  /* 0x0000540901007387 */ /* 0x0003e40000100800 */
[----:B-1----:R-:W-:Y:S05]  /*196e0*/  CALL.REL.NOINC `($__internal_63_$__cuda_sm70_shflsync_idx_p) ;  /* 0x0000280000007944 */ /* 0x002fea0003c00000 */
[----:B------:R1:W5:Y:S02]  /*196f0*/  LDL.LU R3, [R1+0x54] ;  /* 0x0000540001037983 */ /* 0x0003640000300800 */
[----:B-1---5:R-:W-:Y:S05]  /*19700*/  BRA `(.L_x_3898) ;  /* 0xfffec39000007947 */ /* 0x022fea000383ffff */
.L_x_3751:
[----:B------:R-:W-:Y:S01]  /*19710*/  IMAD.MOV.U32 R2, RZ, RZ, R4 ;  /* 0x000000ffff027224 */ /* 0x000fe200078e0004 */
[----:B------:R-:W-:Y:S01]  /*19720*/  MOV R0, 0x19780 ;  /* 0x0001978000007802 */ /* 0x000fe20000000f00 */
[----:B-1----:R-:W-:Y:S01]  /*19730*/  IMAD.MOV.U32 R4, RZ, RZ, 0x1c1f ;  /* 0x00001c1fff047424 */ /* 0x002fe200078e00ff */
[----:B--2---:R-:W-:-:S03]  /*19740*/  MOV R3, 0x1 ;  /* 0x0000000100037802 */ /* 0x004fc60000000f00 */
[----:B------:R1:W-:Y:S04]  /*19750*/  STL [R1+0x50], R0 ;  /* 0x0000500001007387 */ /* 0x0003e80000100800 */
[----:B------:R1:W-:Y:S02]  /*19760*/  STL [R1+0x54], R4 ;  /* 0x0000540401007387 */ /* 0x0003e40000100800 */
[----:B-1----:R-:W-:Y:S05]  /*19770*/  CALL.REL.NOINC `($__internal_63_$__cuda_sm70_shflsync_idx_p) ;  /* 0x0000277000007944 */ /* 0x002fea0003c00000 */
[----:B------:R1:W5:Y:S02]  /*19780*/  LDL.LU R3, [R1+0x54] ;  /* 0x0000540001037983 */ /* 0x0003640000300800 */
[----:B-1---5:R-:W-:Y:S05]  /*19790*/  BRA `(.L_x_3899) ;  /* 0xfffec8c000007947 */ /* 0x022fea000383ffff */
.L_x_3756:
[----:B------:R-:W-:Y:S01]  /*197a0*/  IMAD.MOV.U32 R132, RZ, RZ, R4 ;  /* 0x000000ffff847224 */ /* 0x000fe200078e0004 */
[----:B------:R-:W-:Y:S02]  /*197b0*/  MOV R0, 0x2 ;  /* 0x0000000200007802 */ /* 0x000fe40000000f00 */
[----:B------:R-:W-:Y:S02]  /*197c0*/  MOV R2, 0x197e0 ;  /* 0x000197e000027802 */ /* 0x000fe40000000f00 */
[----:B------:R-:W-:Y:S05]  /*197d0*/  CALL.REL.NOINC `($__internal_62_$__cuda_sm70_shflsync_bfly_p) ;  /* 0x000026b000007944 */ /* 0x000fea0003c00000 */
[----:B------:R-:W-:Y:S05]  /*197e0*/  BRA `(.L_x_3900) ;  /* 0xfffece6000007947 */ /* 0x000fea000383ffff */
.L_x_3757:
[----:B------:R-:W-:Y:S01]  /*197f0*/  IMAD.MOV.U32 R132, RZ, RZ, R4 ;  /* 0x000000ffff847224 */ /* 0x000fe200078e0004 */
[----:B------:R-:W-:-:S02]  /*19800*/  MOV R0, 0x1 ;  /* 0x0000000100007802 */ /* 0x000fc40000000f00 */
[----:B------:R-:W-:Y:S02]  /*19810*/  MOV R2, 0x19830 ;  /* 0x0001983000027802 */ /* 0x000fe40000000f00 */
[----:B------:R-:W-:Y:S05]  /*19820*/  CALL.REL.NOINC `($__internal_62_$__cuda_sm70_shflsync_bfly_p) ;  /* 0x0000266000007944 */ /* 0x000fea0003c00000 */
[----:B------:R-:W-:Y:S01]  /*19830*/  FMNMX.FTZ R134, R4, R0, !PT ;  /* 0x0000000004867209 */ /* 0x000fe20007810000 */
[----:B------:R-:W-:Y:S01]  /*19840*/  IMAD.MOV.U32 R132, RZ, RZ, R5 ;  /* 0x000000ffff847224 */ /* 0x000fe200078e0005 */
[----:B------:R-:W-:Y:S01]  /*19850*/  MOV R2, 0x19880 ;  /* 0x0001988000027802 */ /* 0x000fe20000000f00 */
[----:B------:R-:W-:Y:S02]  /*19860*/  IMAD.MOV.U32 R0, RZ, RZ, 0x2 ;  /* 0x00000002ff007424 */ /* 0x000fe400078e00ff */
[----:B------:R-:W-:Y:S05]  /*19870*/  CALL.REL.NOINC `($__internal_62_$__cuda_sm70_shflsync_bfly_p) ;  /* 0x0000261000007944 */ /* 0x000fea0003c00000 */
[----:B------:R-:W-:Y:S01]  /*19880*/  FMNMX.FTZ R5, R5, R0, !PT ;  /* 0x0000000005057209 */ /* 0x000fe20007810000 */
[----:B------:R-:W-:Y:S01]  /*19890*/  IMAD.MOV.U32 R0, RZ, RZ, 0x1 ;  /* 0x00000001ff007424 */ /* 0x000fe200078e00ff */
[----:B------:R-:W-:-:S03]  /*198a0*/  MOV R2, 0x198d0 ;  /* 0x000198d000027802 */ /* 0x000fc60000000f00 */
[----:B------:R-:W-:Y:S02]  /*198b0*/  IMAD.MOV.U32 R132, RZ, RZ, R5 ;  /* 0x000000ffff847224 */ /* 0x000fe400078e0005 */
[----:B------:R-:W-:Y:S05]  /*198c0*/  CALL.REL.NOINC `($__internal_62_$__cuda_sm70_shflsync_bfly_p) ;  /* 0x000025c000007944 */ /* 0x000fea0003c00000 */
[----:B------:R-:W-:Y:S01]  /*198d0*/  MOV R3, R0 ;  /* 0x0000000000037202 */ /* 0x000fe20000000f00 */
[----:B------:R-:W-:Y:S05]  /*198e0*/  BRA `(.L_x_3901) ;  /* 0xfffecdd000007947 */ /* 0x000fea000383ffff */
.L_x_3765:
        /* <DEDUP_REMOVED lines=8> */
[----:B-1---5:R-:W-:-:S05]  /*19970*/  BRA `(.L_x_3902) ;  /* 0xfffee4e000007947 */ /* 0x022fca000383ffff */
.L_x_3766:
[----:B------:R-:W-:Y:S01]  /*19980*/  MOV R0, 0x199f0 ;  /* 0x000199f000007802 */ /* 0x000fe20000000f00 */
[----:B------:R-:W-:Y:S01]  /*19990*/  IMAD.MOV.U32 R6, RZ, RZ, 0x181f ;  /* 0x0000181fff067424 */ /* 0x000fe200078e00ff */
[----:B------:R-:W-:Y:S01]  /*199a0*/  MOV R3, RZ ;  /* 0x000000ff00037202 */ /* 0x000fe20000000f00 */
[----:B------:R-:W-:Y:S02]  /*199b0*/  IMAD.MOV.U32 R2, RZ, RZ, R12 ;  /* 0x000000ffff027224 */ /* 0x000fe400078e000c */
[----:B------:R4:W-:Y:S04]  /*199c0*/  STL [R1+0x50], R0 ;  /* 0x0000500001007387 */ /* 0x0009e80000100800 */
[----:B------:R4:W-:Y:S02]  /*199d0*/  STL [R1+0x54], R6 ;  /* 0x0000540601007387 */ /* 0x0009e40000100800 */
[----:B-1234-:R-:W-:Y:S05]  /*199e0*/  CALL.REL.NOINC `($__internal_63_$__cuda_sm70_shflsync_idx_p) ;  /* 0x0000250000007944 */ /* 0x01efea0003c00000 */
[----:B-----5:R1:W5:Y:S02]  /*199f0*/  LDL.LU R0, [R1+0x54] ;  /* 0x0000540001007983 */ /* 0x0203640000300800 */
[----:B-1---5:R-:W-:-:S05]  /*19a00*/  BRA `(.L_x_3903) ;  /* 0xfffee47000007947 */ /* 0x022fca000383ffff */
.L_x_3767:
[----:B------:R-:W-:Y:S01]  /*19a10*/  MOV R0, 0x19a80 ;  /* 0x00019a8000007802 */ /* 0x000fe20000000f00 */
[----:B------:R-:W-:Y:S01]  /*19a20*/  IMAD.MOV.U32 R4, RZ, RZ, 0x181f ;  /* 0x0000181fff047424 */ /* 0x000fe200078e00ff */
[----:B--2---:R-:W-:Y:S01]  /*19a30*/  MOV R3, 0x1 ;  /* 0x0000000100037802 */ /* 0x004fe20000000f00 */
[----:B------:R-:W-:Y:S02]  /*19a40*/  IMAD.MOV.U32 R2, RZ, RZ, R5 ;  /* 0x000000ffff027224 */ /* 0x000fe400078e0005 */
[----:B------:R2:W-:Y:S04]  /*19a50*/  STL [R1+0x50], R0 ;  /* 0x0000500001007387 */ /* 0x0005e80000100800 */
[----:B------:R2:W-:Y:S02]  /*19a60*/  STL [R1+0x54], R4 ;  /* 0x0000540401007387 */ /* 0x0005e40000100800 */
[----:B-12---:R-:W-:Y:S05]  /*19a70*/  CALL.REL.NOINC `($__internal_63_$__cuda_sm70_shflsync_idx_p) ;  /* 0x0000247000007944 */ /* 0x006fea0003c00000 */
[----:B-----5:R1:W5:Y:S01]  /*19a80*/  LDL.LU R4, [R1+0x54] ;  /* 0x0000540001047983 */ /* 0x0203620000300800 */
[----:B------:R-:W-:Y:S01]  /*19a90*/  MOV R0, 0x19b00 ;  /* 0x00019b0000007802 */ /* 0x000fe20000000f00 */
[----:B------:R-:W-:Y:S01]  /*19aa0*/  IMAD.MOV.U32 R5, RZ, RZ, 0x181f ;  /* 0x0000181fff057424 */ /* 0x000fe200078e00ff */
[----:B------:R-:W-:Y:S01]  /*19ab0*/  MOV R3, 0x1 ;  /* 0x0000000100037802 */ /* 0x000fe20000000f00 */
[----:B------:R-:W-:Y:S02]  /*19ac0*/  IMAD.MOV.U32 R2, RZ, RZ, R12 ;  /* 0x000000ffff027224 */ /* 0x000fe400078e000c */
[----:B------:R1:W-:Y:S04]  /*19ad0*/  STL [R1+0x50], R0 ;  /* 0x0000500001007387 */ /* 0x0003e80000100800 */
[----:B------:R1:W-:Y:S02]  /*19ae0*/  STL [R1+0x54], R5 ;  /* 0x0000540501007387 */ /* 0x0003e40000100800 */
[----:B-1---5:R-:W-:Y:S05]  /*19af0*/  CALL.REL.NOINC `($__internal_63_$__cuda_sm70_shflsync_idx_p) ;  /* 0x000023f000007944 */ /* 0x022fea0003c00000 */
[----:B-----5:R1:W5:Y:S02]  /*19b00*/  LDL.LU R0, [R1+0x54] ;  /* 0x0000540001007983 */ /* 0x0203640000300800 */
[----:B-1---5:R-:W-:-:S05]  /*19b10*/  BRA `(.L_x_3904) ;  /* 0xfffee5c000007947 */ /* 0x022fca000383ffff */
.L_x_3770:
        /* <DEDUP_REMOVED lines=8> */
[----:B-1---5:R-:W-:-:S05]  /*19ba0*/  BRA `(.L_x_3905) ;  /* 0xfffef31000007947 */ /* 0x022fca000383ffff */
.L_x_3771:
[----:B------:R-:W-:Y:S01]  /*19bb0*/  MOV R0, 0x19c20 ;  /* 0x00019c2000007802 */ /* 0x000fe20000000f00 */
[----:B------:R-:W-:Y:S01]  /*19bc0*/  IMAD.MOV.U32 R138, RZ, RZ, 0x181f ;  /* 0x0000181fff8a7424 */ /* 0x000fe200078e00ff */
[----:B------:R-:W-:Y:S01]  /*19bd0*/  MOV R3, RZ ;  /* 0x000000ff00037202 */ /* 0x000fe20000000f00 */
[----:B------:R-:W-:Y:S02]  /*19be0*/  IMAD.MOV.U32 R2, RZ, RZ, R137 ;  /* 0x000000ffff027224 */ /* 0x000fe400078e0089 */
[----:B------:R3:W-:Y:S04]  /*19bf0*/  STL [R1+0x50], R0 ;  /* 0x0000500001007387 */ /* 0x0007e80000100800 */
[----:B------:R3:W-:Y:S02]  /*19c00*/  STL [R1+0x54], R138 ;  /* 0x0000548a01007387 */ /* 0x0007e40000100800 */
[----:B-123--:R-:W-:Y:S05]  /*19c10*/  CALL.REL.NOINC `($__internal_63_$__cuda_sm70_shflsync_idx_p) ;  /* 0x000022d000007944 */ /* 0x00efea0003c00000 */
[----:B-----5:R1:W5:Y:S02]  /*19c20*/  LDL.LU R0, [R1+0x54] ;  /* 0x0000540001007983 */ /* 0x0203640000300800 */
[----:B-1---5:R-:W-:-:S05]  /*19c30*/  BRA `(.L_x_3906) ;  /* 0xfffef2a000007947 */ /* 0x022fca000383ffff */
.L_x_3772:
[----:B------:R-:W-:Y:S01]  /*19c40*/  MOV R0, 0x19cb0 ;  /* 0x00019cb000007802 */ /* 0x000fe20000000f00 */
[----:B------:R-:W-:Y:S01]  /*19c50*/  IMAD.MOV.U32 R132, RZ, RZ, 0x181f ;  /* 0x0000181fff847424 */ /* 0x000fe200078e00ff */
[----:B--2---:R-:W-:Y:S01]  /*19c60*/  MOV R3, 0x1 ;  /* 0x0000000100037802 */ /* 0x004fe20000000f00 */
[----:B------:R-:W-:Y:S02]  /*19c70*/  IMAD.MOV.U32 R2, RZ, RZ, R134 ;  /* 0x000000ffff027224 */ /* 0x000fe400078e0086 */
[----:B------:R2:W-:Y:S04]  /*19c80*/  STL [R1+0x50], R0 ;  /* 0x0000500001007387 */ /* 0x0005e80000100800 */
[----:B------:R2:W-:Y:S02]  /*19c90*/  STL [R1+0x54], R132 ;  /* 0x0000548401007387 */ /* 0x0005e40000100800 */
[----:B-12---:R-:W-:Y:S05]  /*19ca0*/  CALL.REL.NOINC `($__internal_63_$__cuda_sm70_shflsync_idx_p) ;  /* 0x0000224000007944 */ /* 0x006fea0003c00000 */
[----:B------:R1:W5:Y:S02]  /*19cb0*/  LDL.LU R132, [R1+0x54] ;  /* 0x0000540001847983 */ /* 0x0003640000300800 */
[----:B-----5:R-:W-:Y:S01]  /*19cc0*/  MOV R0, 0x19d30 ;  /* 0x00019d3000007802 */ /* 0x020fe20000000f00 */
[----:B------:R-:W-:Y:S01]  /*19cd0*/  IMAD.MOV.U32 R133, RZ, RZ, 0x181f ;  /* 0x0000181fff857424 */ /* 0x000fe200078e00ff */
[----:B------:R-:W-:Y:S01]  /*19ce0*/  MOV R3, 0x1 ;  /* 0x0000000100037802 */ /* 0x000fe20000000f00 */
[----:B------:R-:W-:Y:S02]  /*19cf0*/  IMAD.MOV.U32 R2, RZ, RZ, R137 ;  /* 0x000000ffff027224 */ /* 0x000fe400078e0089 */
[----:B------:R1:W-:Y:S04]  /*19d00*/  STL [R1+0x50], R0 ;  /* 0x0000500001007387 */ /* 0x0003e80000100800 */
[----:B------:R1:W-:Y:S02]  /*19d10*/  STL [R1+0x54], R133 ;  /* 0x0000548501007387 */ /* 0x0003e40000100800 */
[----:B-1----:R-:W-:Y:S05]  /*19d20*/  CALL.REL.NOINC `($__internal_63_$__cuda_sm70_shflsync_idx_p) ;  /* 0x000021c000007944 */ /* 0x002fea0003c00000 */
[----:B-----5:R1:W5:Y:S02]  /*19d30*/  LDL.LU R0, [R1+0x54] ;  /* 0x0000540001007983 */ /* 0x0203640000300800 */
[----:B-1---5:R-:W-:-:S05]  /*19d40*/  BRA `(.L_x_3907) ;  /* 0xfffef41000007947 */ /* 0x022fca000383ffff */
.L_x_3773:
        /* <DEDUP_REMOVED lines=9> */
.L_x_3778:
[----:B------:R-:W-:Y:S01]  /*19de0*/  MOV R4, 0x19e50 ;  /* 0x00019e5000047802 */ /* 0x000fe20000000f00 */
[----:B------:R-:W-:Y:S01]  /*19df0*/  IMAD.MOV.U32 R5, RZ, RZ, 0x1c1f ;  /* 0x00001c1fff057424 */ /* 0x000fe200078e00ff */
[----:B------:R-:W-:Y:S01]  /*19e00*/  MOV R3, 0x1 ;  /* 0x0000000100037802 */ /* 0x000fe20000000f00 */
[----:B------:R-:W-:Y:S02]  /*19e10*/  IMAD.MOV.U32 R2, RZ, RZ, R133 ;  /* 0x000000ffff027224 */ /* 0x000fe400078e0085 */
[----:B------:R3:W-:Y:S04]  /*19e20*/  STL [R1+0x50], R4 ;  /* 0x0000500401007387 */ /* 0x0007e80000100800 */
[----:B------:R3:W-:Y:S02]  /*19e30*/  STL [R1+0x54], R5 ;  /* 0x0000540501007387 */ /* 0x0007e40000100800 */
[----:B-123--:R-:W-:Y:S05]  /*19e40*/  CALL.REL.NOINC `($__internal_63_$__cuda_sm70_shflsync_idx_p) ;  /* 0x000020a000007944 */ /* 0x00efea0003c00000 */
[----:B-----5:R1:W5:Y:S02]  /*19e50*/  LDL.LU R4, [R1+0x54] ;  /* 0x0000540001047983 */ /* 0x0203640000300800 */
[----:B-1---5:R-:W-:-:S05]  /*19e60*/  BRA `(.L_x_3909) ;  /* 0xfffefc9000007947 */ /* 0x022fca000383ffff */
.L_x_3783:
[----:B------:R-:W-:Y:S02]  /*19e70*/  MOV R0, 0x2 ;  /* 0x0000000200007802 */ /* 0x000fe40000000f00 */
[----:B------:R-:W-:Y:S02]  /*19e80*/  MOV R2, 0x19ea0 ;  /* 0x00019ea000027802 */ /* 0x000fe40000000f00 */
[----:B-1-3--:R-:W-:Y:S05]  /*19e90*/  CALL.REL.NOINC `($__internal_62_$__cuda_sm70_shflsync_bfly_p) ;  /* 0x00001ff000007944 */ /* 0x00afea0003c00000 */
[----:B------:R-:W-:-:S05]  /*19ea0*/  BRA `(.L_x_3910) ;  /* 0xffff02b000007947 */ /* 0x000fca000383ffff */
.L_x_3784:
[----:B------:R-:W-:Y:S02]  /*19eb0*/  MOV R0, 0x1 ;  /* 0x0000000100007802 */ /* 0x000fe40000000f00 */
[----:B------:R-:W-:Y:S02]  /*19ec0*/  MOV R2, 0x19ee0 ;  /* 0x00019ee000027802 */ /* 0x000fe40000000f00 */
[----:B-1-3--:R-:W-:Y:S05]  /*19ed0*/  CALL.REL.NOINC `($__internal_62_$__cuda_sm70_shflsync_bfly_p) ;  /* 0x00001fb000007944 */ /* 0x00afea0003c00000 */
[----:B------:R-:W-:Y:S01]  /*19ee0*/  FMNMX.FTZ R134, R132, R0, !PT ;  /* 0x0000000084867209 */ /* 0x000fe20007810000 */
[----:B------:R-:W-:Y:S01]  /*19ef0*/  IMAD.MOV.U32 R132, RZ, RZ, R4 ;  /* 0x000000ffff847224 */ /* 0x000fe200078e0004 */
[----:B------:R-:W-:Y:S01]  /*19f00*/  MOV R2, 0x19f30 ;  /* 0x00019f3000027802 */ /* 0x000fe20000000f00 */
[----:B------:R-:W-:Y:S02]  /*19f10*/  IMAD.MOV.U32 R0, RZ, RZ, 0x2 ;  /* 0x00000002ff007424 */ /* 0x000fe400078e00ff */
[----:B------:R-:W-:Y:S05]  /*19f20*/  CALL.REL.NOINC `($__internal_62_$__cuda_sm70_shflsync_bfly_p) ;  /* 0x00001f6000007944 */ /* 0x000fea0003c00000 */
[----:B------:R-:W-:Y:S01]  /*19f30*/  FMNMX.FTZ R132, R4, R0, !PT ;  /* 0x0000000004847209 */ /* 0x000fe20007810000 */
[----:B------:R-:W-:Y:S01]  /*19f40*/  IMAD.MOV.U32 R0, RZ, RZ, 0x1 ;  /* 0x00000001ff007424 */ /* 0x000fe200078e00ff */
[----:B------:R-:W-:Y:S02]  /*19f50*/  MOV R2, 0x19f70 ;  /* 0x00019f7000027802 */ /* 0x000fe40000000f00 */
[----:B------:R-:W-:Y:S05]  /*19f60*/  CALL.REL.NOINC `($__internal_62_$__cuda_sm70_shflsync_bfly_p) ;  /* 0x00001f2000007944 */ /* 0x000fea0003c00000 */
[----:B------:R-:W-:-:S05]  /*19f70*/  BRA `(.L_x_3911) ;  /* 0xffff025000007947 */ /* 0x000fca000383ffff */
.L_x_3793:
        /* <DEDUP_REMOVED lines=9> */
.L_x_3794:
        /* <DEDUP_REMOVED lines=9> */
.L_x_3795:
        /* <DEDUP_REMOVED lines=17> */
.L_x_3798:
        /* <DEDUP_REMOVED lines=9> */
.L_x_3799:
        /* <DEDUP_REMOVED lines=9> */
.L_x_3800:
        /* <DEDUP_REMOVED lines=17> */
.L_x_3801:
[----:B------:R-:W-:Y:S02]  /*1a3e0*/  MOV R0, 0x2 ;  /* 0x0000000200007802 */ /* 0x000fe40000000f00 */
[----:B------:R-:W-:Y:S02]  /*1a3f0*/  MOV R2, 0x1a410 ;  /* 0x0001a41000027802 */ /* 0x000fe40000000f00 */
[----:B------:R-:W-:Y:S05]  /*1a400*/  CALL.REL.NOINC `($__internal_62_$__cuda_sm70_shflsync_bfly_p) ;  /* 0x00001a8000007944 */ /* 0x000fea0003c00000 */
[----:B------:R-:W-:-:S05]  /*1a410*/  BRA `(.L_x_3918) ;  /* 0xffff32b000007947 */ /* 0x000fca000383ffff */
.L_x_3802:
[----:B------:R-:W-:Y:S02]  /*1a420*/  MOV R0, 0x1 ;  /* 0x0000000100007802 */ /* 0x000fe40000000f00 */
        /* <DEDUP_REMOVED lines=12> */
.L_x_3805:
        /* <DEDUP_REMOVED lines=9> */
.L_x_3808:
[----:B------:R-:W-:Y:S01]  /*1a580*/  MOV R0, 0x1a5f0 ;  /* 0x0001a5f000007802 */ /* 0x000fe20000000f00 */
[----:B--2---:R-:W-:Y:S01]  /*1a590*/  IMAD.MOV.U32 R4, RZ, RZ, 0x181f ;  /* 0x0000181fff047424 */ /* 0x004fe200078e00ff */
[----:B------:R-:W-:Y:S01]  /*1a5a0*/  MOV R3, 0x1 ;  /* 0x0000000100037802 */ /* 0x000fe20000000f00 */
        /* <DEDUP_REMOVED lines=14> */
.L_x_3811:
[----:B------:R-:W-:Y:S01]  /*1a690*/  MOV R0, 0x1a700 ;  /* 0x0001a70000007802 */ /* 0x000fe20000000f00 */
[----:B------:R-:W-:Y:S01]  /*1a6a0*/  IMAD.MOV.U32 R132, RZ, RZ, 0x181f ;  /* 0x0000181fff847424 */ /* 0x000fe200078e00ff */
[----:B------:R-:W-:Y:S01]  /*1a6b0*/  MOV R3, RZ ;  /* 0x000000ff00037202 */ /* 0x000fe20000000f00 */
[----:B------:R-:W-:Y:S02]  /*1a6c0*/  IMAD.MOV.U32 R2, RZ, RZ, R134 ;  /* 0x000000ffff027224 */ /* 0x000fe400078e0086 */
[----:B------:R1:W-:Y:S04]  /*1a6d0*/  STL [R1+0x50], R0 ;  /* 0x0000500001007387 */ /* 0x0003e80000100800 */
[----:B------:R1:W-:Y:S02]  /*1a6e0*/  STL [R1+0x54], R132 ;  /* 0x0000548401007387 */ /* 0x0003e40000100800 */
[----:B-12---:R-:W-:Y:S05]  /*1a6f0*/  CALL.REL.NOINC `($__internal_63_$__cuda_sm70_shflsync_idx_p) ;  /* 0x000017f000007944 */ /* 0x006fea0003c00000 */
[----:B------:R1:W5:Y:S02]  /*1a700*/  LDL.LU R132, [R1+0x54] ;  /* 0x0000540001847983 */ /* 0x0003640000300800 */
[----:B-1---5:R-:W-:-:S05]  /*1a710*/  BRA `(.L_x_3922) ;  /* 0xffff5b3000007947 */ /* 0x022fca000383ffff */
.L_x_3812:
        /* <DEDUP_REMOVED lines=9> */
.L_x_3813:
[----:B------:R-:W-:Y:S01]  /*1a7b0*/  MOV R0, 0x1a820 ;  /* 0x0001a82000007802 */ /* 0x000fe20000000f00 */
[----:B------:R-:W-:Y:S01]  /*1a7c0*/  IMAD.MOV.U32 R132, RZ, RZ, 0x181f ;  /* 0x0000181fff847424 */ /* 0x000fe200078e00ff */
[----:B-1----:R-:W-:Y:S01]  /*1a7d0*/  MOV R3, 0x1 ;  /* 0x0000000100037802 */ /* 0x002fe20000000f00 */
[----:B------:R-:W-:Y:S02]  /*1a7e0*/  IMAD.MOV.U32 R2, RZ, RZ, R134 ;  /* 0x000000ffff027224 */ /* 0x000fe400078e0086 */
[----:B------:R1:W-:Y:S04]  /*1a7f0*/  STL [R1+0x50], R0 ;  /* 0x0000500001007387 */ /* 0x0003e80000100800 */
[----:B------:R1:W-:Y:S02]  /*1a800*/  STL [R1+0x54], R132 ;  /* 0x0000548401007387 */ /* 0x0003e40000100800 */
[----:B-1----:R-:W-:Y:S05]  /*1a810*/  CALL.REL.NOINC `($__internal_63_$__cuda_sm70_shflsync_idx_p) ;  /* 0x000016d000007944 */ /* 0x002fea0003c00000 */
        /* <DEDUP_REMOVED lines=10> */
.L_x_3814:
        /* <DEDUP_REMOVED lines=9> */
.L_x_3819:
        /* <DEDUP_REMOVED lines=9> */
.L_x_3824:
[----:B------:R-:W-:Y:S02]  /*1a9e0*/  MOV R0, 0x2 ;  /* 0x0000000200007802 */ /* 0x000fe40000000f00 */
[----:B------:R-:W-:Y:S02]  /*1a9f0*/  MOV R2, 0x1aa10 ;  /* 0x0001aa1000027802 */ /* 0x000fe40000000f00 */
[----:B-1-3--:R-:W-:Y:S05]  /*1aa00*/  CALL.REL.NOINC `($__internal_62_$__cuda_sm70_shflsync_bfly_p) ;  /* 0x0000148000007944 */ /* 0x00afea0003c00000 */
[----:B------:R-:W-:-:S05]  /*1aa10*/  BRA `(.L_x_3927) ;  /* 0xffff695000007947 */ /* 0x000fca000383ffff */
.L_x_3825:
        /* <DEDUP_REMOVED lines=10> */
[----:B------:R-:W-:Y:S03]  /*1aac0*/  MOV R2, 0x1aaf0 ;  /* 0x0001aaf000027802 */ /* 0x000fe60000000f00 */
[----:B------:R-:W-:Y:S02]  /*1aad0*/  IMAD.MOV.U32 R132, RZ, RZ, R4 ;  /* 0x000000ffff847224 */ /* 0x000fe400078e0004 */
[----:B------:R-:W-:Y:S05]  /*1aae0*/  CALL.REL.NOINC `($__internal_62_$__cuda_sm70_shflsync_bfly_p) ;  /* 0x000013a000007944 */ /* 0x000fea0003c00000 */
[----:B------:R-:W-:-:S05]  /*1aaf0*/  BRA `(.L_x_3928) ;  /* 0xffff68e000007947 */ /* 0x000fca000383ffff */
.L_x_3827:
[----:B------:R2:W5:Y:S01]  /*1ab00*/  LDL R132, [R1+0x60] ;  /* 0x0000600001847983 */ /* 0x0005620000100800 */
[----:B------:R-:W-:-:S02]  /*1ab10*/  MOV R0, 0x2 ;  /* 0x0000000200007802 */ /* 0x000fc40000000f00 */
[----:B------:R-:W-:Y:S02]  /*1ab20*/  MOV R2, 0x1ab40 ;  /* 0x0001ab4000027802 */ /* 0x000fe40000000f00 */
[----:B-12--5:R-:W-:Y:S05]  /*1ab30*/  CALL.REL.NOINC `($__internal_62_$__cuda_sm70_shflsync_bfly_p) ;  /* 0x0000135000007944 */ /* 0x026fea0003c00000 */
[----:B------:R-:W-:Y:S05]  /*1ab40*/  BRA `(.L_x_3929) ;  /* 0xffff81b000007947 */ /* 0x000fea000383ffff */
.L_x_3828:
[----:B------:R-:W-:Y:S01]  /*1ab50*/  IMAD.MOV.U32 R132, RZ, RZ, R4 ;  /* 0x000000ffff847224 */ /* 0x000fe200078e0004 */
[----:B------:R-:W-:Y:S02]  /*1ab60*/  MOV R0, 0x1 ;  /* 0x0000000100007802 */ /* 0x000fe40000000f00 */
[----:B------:R-:W-:Y:S02]  /*1ab70*/  MOV R2, 0x1ab90 ;  /* 0x0001ab9000027802 */ /* 0x000fe40000000f00 */
[----:B------:R-:W-:Y:S05]  /*1ab80*/  CALL.REL.NOINC `($__internal_62_$__cuda_sm70_shflsync_bfly_p) ;  /* 0x0000130000007944 */ /* 0x000fea0003c00000 */
[----:B------:R1:W5:Y:S01]  /*1ab90*/  LDL R132, [R1+0x5c] ;  /* 0x00005c0001847983 */ /* 0x0003620000100800 */
[----:B------:R-:W-:Y:S01]  /*1aba0*/  FADD.FTZ R4, R4, R0 ;  /* 0x0000000004047221 */ /* 0x000fe20000010000 */
[----:B------:R-:W-:Y:S02]  /*1abb0*/  MOV R0, 0x2 ;  /* 0x0000000200007802 */ /* 0x000fe40000000f00 */
[----:B------:R-:W-:Y:S02]  /*1abc0*/  MOV R2, 0x1abe0 ;  /* 0x0001abe000027802 */ /* 0x000fe40000000f00 */
[----:B-1---5:R-:W-:Y:S05]  /*1abd0*/  CALL.REL.NOINC `($__internal_62_$__cuda_sm70_shflsync_bfly_p) ;  /* 0x000012b000007944 */ /* 0x022fea0003c00000 */
[----:B------:R-:W2:Y:S02]  /*1abe0*/  LDL.LU R2, [R1+0x5c] ;  /* 0x00005c0001027983 */ /* 0x000ea40000300800 */
[----:B--2---:R-:W-:Y:S01]  /*1abf0*/  FADD.FTZ R5, R2, R0 ;  /* 0x0000000002057221 */ /* 0x004fe20000010000 */
[----:B------:R-:W-:-:S02]  /*1ac00*/  MOV R0, 0x1 ;  /* 0x0000000100007802 */ /* 0x000fc40000000f00 */
[----:B------:R-:W-:Y:S02]  /*1ac10*/  MOV R2, 0x1ac40 ;  /* 0x0001ac4000027802 */ /* 0x000fe40000000f00 */
[----:B------:R-:W-:Y:S02]  /*1ac20*/  MOV R132, R5 ;  /* 0x0000000500847202 */ /* 0x000fe40000000f00 */
[----:B------:R-:W-:Y:S05]  /*1ac30*/  CALL.REL.NOINC `($__internal_62_$__cuda_sm70_shflsync_bfly_p) ;  /* 0x0000125000007944 */ /* 0x000fea0003c00000 */
[----:B------:R-:W-:Y:S01]  /*1ac40*/  MOV R3, R0 ;  /* 0x0000000000037202 */ /* 0x000fe20000000f00 */
[----:B------:R-:W-:Y:S05]  /*1ac50*/  BRA `(.L_x_3930) ;  /* 0xffff813000007947 */ /* 0x000fea000383ffff */
.L_x_3835:
[----:B--234-:R-:W-:Y:S01]  /*1ac60*/  MOV R0, 0x1acd0 ;  /* 0x0001acd000007802 */ /* 0x01cfe20000000f00 */
        /* <DEDUP_REMOVED lines=8> */
.L_x_3836:
        /* <DEDUP_REMOVED lines=9> */
.L_x_3839:
[----:B--2---:R-:W-:Y:S01]  /*1ad80*/  MOV R0, 0x1adf0 ;  /* 0x0001adf000007802 */ /* 0x004fe20000000f00 */
[----:B---3--:R-:W-:Y:S01]  /*1ad90*/  IMAD.MOV.U32 R4, RZ, RZ, 0x181f ;  /* 0x0000181fff047424 */ /* 0x008fe200078e00ff */
[----:B------:R-:W-:Y:S01]  /*1ada0*/  MOV R3, 0x1 ;  /* 0x0000000100037802 */ /* 0x000fe20000000f00 */
[----:B------:R-:W-:Y:S02]  /*1adb0*/  IMAD.MOV.U32 R2, RZ, RZ, R5 ;  /* 0x000000ffff027224 */ /* 0x000fe400078e0005 */
[----:B------:R2:W-:Y:S04]  /*1adc0*/  STL [R1+0x50], R0 ;  /* 0x0000500001007387 */ /* 0x0005e80000100800 */
[----:B------:R2:W-:Y:S02]  /*1add0*/  STL [R1+0x54], R4 ;  /* 0x0000540401007387 */ /* 0x0005e40000100800 */
[----:B-12---:R-:W-:Y:S05]  /*1ade0*/  CALL.REL.NOINC `($__internal_63_$__cuda_sm70_shflsync_idx_p) ;  /* 0x0000110000007944 */ /* 0x006fea0003c00000 */
        /* <DEDUP_REMOVED lines=10> */
.L_x_3842:
[----:B--2---:R-:W-:Y:S01]  /*1ae90*/  MOV R0, 0x1af00 ;  /* 0x0001af0000007802 */ /* 0x004fe20000000f00 */
[----:B----4-:R-:W-:Y:S01]  /*1aea0*/  IMAD.MOV.U32 R4, RZ, RZ, 0x181f ;  /* 0x0000181fff047424 */ /* 0x010fe200078e00ff */
[----:B-1----:R-:W-:Y:S01]  /*1aeb0*/  MOV R3, 0x2 ;  /* 0x0000000200037802 */ /* 0x002fe20000000f00 */
[----:B------:R-:W-:Y:S02]  /*1aec0*/  IMAD.MOV.U32 R2, RZ, RZ, R5 ;  /* 0x000000ffff027224 */ /* 0x000fe400078e0005 */
[----:B------:R1:W-:Y:S04]  /*1aed0*/  STL [R1+0x50], R0 ;  /* 0x0000500001007387 */ /* 0x0003e80000100800 */
[----:B------:R1:W-:Y:S02]  /*1aee0*/  STL [R1+0x54], R4 ;  /* 0x0000540401007387 */ /* 0x0003e40000100800 */
[----:B-1-3--:R-:W-:Y:S05]  /*1aef0*/  CALL.REL.NOINC `($__internal_63_$__cuda_sm70_shflsync_idx_p) ;  /* 0x00000ff000007944 */ /* 0x00afea0003c00000 */
[----:B-----5:R1:W5:Y:S02]  /*1af00*/  LDL.LU R4, [R1+0x54] ;  /* 0x0000540001047983 */ /* 0x0203640000300800 */
[----:B-1---5:R-:W-:Y:S05]  /*1af10*/  BRA `(.L_x_3934) ;  /* 0xffff9f6000007947 */ /* 0x022fea000383ffff */
.L_x_3843:
[----:B--2---:R-:W-:Y:S01]  /*1af20*/  MOV R0, 0x1af90 ;  /* 0x0001af9000007802 */ /* 0x004fe20000000f00 */
[----:B-1----:R-:W-:Y:S01]  /*1af30*/  IMAD.MOV.U32 R6, RZ, RZ, 0x181f ;  /* 0x0000181fff067424 */ /* 0x002fe200078e00ff */
[----:B------:R-:W-:Y:S01]  /*1af40*/  MOV R3, 0x2 ;  /* 0x0000000200037802 */ /* 0x000fe20000000f00 */
[----:B------:R-:W-:-:S02]  /*1af50*/  IMAD.MOV.U32 R2, RZ, RZ, R14 ;  /* 0x000000ffff027224 */ /* 0x000fc400078e000e */
[----:B------:R1:W-:Y:S04]  /*1af60*/  STL [R1+0x50], R0 ;  /* 0x0000500001007387 */ /* 0x0003e80000100800 */
[----:B------:R1:W-:Y:S02]  /*1af70*/  STL [R1+0x54], R6 ;  /* 0x0000540601007387 */ /* 0x0003e40000100800 */
[----:B-1-34-:R-:W-:Y:S05]  /*1af80*/  CALL.REL.NOINC `($__internal_63_$__cuda_sm70_shflsync_idx_p) ;  /* 0x00000f6000007944 */ /* 0x01afea0003c00000 */
[----:B-----5:R1:W5:Y:S02]  /*1af90*/  LDL.LU R0, [R1+0x54] ;  /* 0x0000540001007983 */ /* 0x0203640000300800 */
[----:B-1---5:R-:W-:Y:S05]  /*1afa0*/  BRA `(.L_x_3935) ;  /* 0xffff9ef000007947 */ /* 0x022fea000383ffff */
.L_x_3846:
[----:B----4-:R-:W-:Y:S01]  /*1afb0*/  MOV R0, 0x1b020 ;  /* 0x0001b02000007802 */ /* 0x010fe20000000f00 */
[----:B---3--:R-:W-:Y:S01]  /*1afc0*/  IMAD.MOV.U32 R4, RZ, RZ, 0x181f ;  /* 0x0000181fff047424 */ /* 0x008fe200078e00ff */
[----:B-1----:R-:W-:Y:S01]  /*1afd0*/  MOV R3, 0x3 ;  /* 0x0000000300037802 */ /* 0x002fe20000000f00 */
        /* <DEDUP_REMOVED lines=14> */
.L_x_3848:
[----:B------:R-:W-:Y:S01]  /*1b0c0*/  MOV R0, 0x1b130 ;  /* 0x0001b13000007802 */ /* 0x000fe20000000f00 */
[----:B------:R-:W-:Y:S01]  /*1b0d0*/  IMAD.MOV.U32 R4, RZ, RZ, 0x1c1f ;  /* 0x00001c1fff047424 */ /* 0x000fe200078e00ff */
[----:B------:R-:W-:Y:S01]  /*1b0e0*/  MOV R3, RZ ;  /* 0x000000ff00037202 */ /* 0x000fe20000000f00 */
[----:B------:R-:W-:Y:S02]  /*1b0f0*/  IMAD.MOV.U32 R2, RZ, RZ, R5 ;  /* 0x000000ffff027224 */ /* 0x000fe400078e0005 */
[----:B------:R1:W-:Y:S04]  /*1b100*/  STL [R1+0x50], R0 ;  /* 0x0000500001007387 */ /* 0x0003e80000100800 */
[----:B------:R1:W-:Y:S02]  /*1b110*/  STL [R1+0x54], R4 ;  /* 0x0000540401007387 */ /* 0x0003e40000100800 */
[----:B-1----:R-:W-:Y:S05]  /*1b120*/  CALL.REL.NOINC `($__internal_63_$__cuda_sm70_shflsync_idx_p) ;  /* 0x00000dc000007944 */ /* 0x002fea0003c00000 */
[----:B-----5:R1:W5:Y:S02]  /*1b130*/  LDL.LU R4, [R1+0x54] ;  /* 0x0000540001047983 */ /* 0x0203640000300800 */
[----:B-1---5:R-:W-:Y:S05]  /*1b140*/  BRA `(.L_x_3937) ;  /* 0xffffa33000007947 */ /* 0x022fea000383ffff */
.L_x_3849:
[----:B------:R-:W-:Y:S01]  /*1b150*/  MOV R0, 0x1b1c0 ;  /* 0x0001b1c000007802 */ /* 0x000fe20000000f00 */
[----:B------:R-:W-:Y:S01]  /*1b160*/  IMAD.MOV.U32 R6, RZ, RZ, 0x1c1f ;  /* 0x00001c1fff067424 */ /* 0x000fe200078e00ff */
[----:B------:R-:W-:Y:S01]  /*1b170*/  MOV R3, RZ ;  /* 0x000000ff00037202 */ /* 0x000fe20000000f00 */
[----:B------:R-:W-:-:S02]  /*1b180*/  IMAD.MOV.U32 R2, RZ, RZ, R12 ;  /* 0x000000ffff027224 */ /* 0x000fc400078e000c */
[----:B------:R3:W-:Y:S04]  /*1b190*/  STL [R1+0x50], R0 ;  /* 0x0000500001007387 */ /* 0x0007e80000100800 */
[----:B------:R3:W-:Y:S02]  /*1b1a0*/  STL [R1+0x54], R6 ;  /* 0x0000540601007387 */ /* 0x0007e40000100800 */
[----:B-123--:R-:W-:Y:S05]  /*1b1b0*/  CALL.REL.NOINC `($__internal_63_$__cuda_sm70_shflsync_idx_p) ;  /* 0x00000d3000007944 */ /* 0x00efea0003c00000 */
[----:B-----5:R1:W5:Y:S02]  /*1b1c0*/  LDL.LU R0, [R1+0x54] ;  /* 0x0000540001007983 */ /* 0x0203640000300800 */
[----:B-1---5:R-:W-:Y:S05]  /*1b1d0*/  BRA `(.L_x_3938) ;  /* 0xffffa2c000007947 */ /* 0x022fea000383ffff */
.L_x_3852:
[----:B----4-:R-:W-:Y:S01]  /*1b1e0*/  MOV R0, 0x1b250 ;  /* 0x0001b25000007802 */ /* 0x010fe20000000f00 */
[----:B--2---:R-:W-:Y:S01]  /*1b1f0*/  IMAD.MOV.U32 R4, RZ, RZ, 0x1c1f ;  /* 0x00001c1fff047424 */ /* 0x004fe200078e00ff */
[----:B------:R-:W-:Y:S01]  /*1b200*/  MOV R3, 0x1 ;  /* 0x0000000100037802 */ /* 0x000fe20000000f00 */
[----:B------:R-:W-:Y:S02]  /*1b210*/  IMAD.MOV.U32 R2, RZ, RZ, R5 ;  /* 0x000000ffff027224 */ /* 0x000fe400078e0005 */
[----:B------:R2:W-:Y:S04]  /*1b220*/  STL [R1+0x50], R0 ;  /* 0x0000500001007387 */ /* 0x0005e80000100800 */
[----:B------:R2:W-:Y:S02]  /*1b230*/  STL [R1+0x54], R4 ;  /* 0x0000540401007387 */ /* 0x0005e40000100800 */
[----:B-123--:R-:W-:Y:S05]  /*1b240*/  CALL.REL.NOINC `($__internal_63_$__cuda_sm70_shflsync_idx_p) ;  /* 0x00000ca000007944 */ /* 0x00efea0003c00000 */
        /* <DEDUP_REMOVED lines=10> */
.L_x_3856:
        /* <DEDUP_REMOVED lines=9> */
.L_x_3857:
        /* <DEDUP_REMOVED lines=9> */
.L_x_3860:
[----:B----4-:R-:W-:Y:S01]  /*1b410*/  MOV R0, 0x1b480 ;  /* 0x0001b48000007802 */ /* 0x010fe20000000f00 */
[----:B--2---:R-:W-:Y:S01]  /*1b420*/  IMAD.MOV.U32 R4, RZ, RZ, 0x181f ;  /* 0x0000181fff047424 */ /* 0x004fe200078e00ff */
[----:B-1----:R-:W-:Y:S01]  /*1b430*/  MOV R3, 0x1 ;  /* 0x0000000100037802 */ /* 0x002fe20000000f00 */
[----:B------:R-:W-:Y:S02]  /*1b440*/  IMAD.MOV.U32 R2, RZ, RZ, R5 ;  /* 0x000000ffff027224 */ /* 0x000fe400078e0005 */
[----:B------:R1:W-:Y:S04]  /*1b450*/  STL [R1+0x50], R0 ;  /* 0x0000500001007387 */ /* 0x0003e80000100800 */
[----:B------:R1:W-:Y:S02]  /*1b460*/  STL [R1+0x54], R4 ;  /* 0x0000540401007387 */ /* 0x0003e40000100800 */
[----:B-1-3--:R-:W-:Y:S05]  /*1b470*/  CALL.REL.NOINC `($__internal_63_$__cuda_sm70_shflsync_idx_p) ;  /* 0x00000a7000007944 */ /* 0x00afea0003c00000 */
        /* <DEDUP_REMOVED lines=10> */
.L_x_3863:
[----:B----4-:R-:W-:Y:S01]  /*1b520*/  MOV R0, 0x1b590 ;  /* 0x0001b59000007802 */ /* 0x010fe20000000f00 */
[----:B------:R-:W-:Y:S01]  /*1b530*/  IMAD.MOV.U32 R4, RZ, RZ, 0x181f ;  /* 0x0000181fff047424 */ /* 0x000fe200078e00ff */
[----:B-1----:R-:W-:Y:S01]  /*1b540*/  MOV R3, 0x2 ;  /* 0x0000000200037802 */ /* 0x002fe20000000f00 */
[----:B------:R-:W-:Y:S02]  /*1b550*/  IMAD.MOV.U32 R2, RZ, RZ, R5 ;  /* 0x000000ffff027224 */ /* 0x000fe400078e0005 */
[----:B------:R1:W-:Y:S04]  /*1b560*/  STL [R1+0x50], R0 ;  /* 0x0000500001007387 */ /* 0x0003e80000100800 */
[----:B------:R1:W-:Y:S02]  /*1b570*/  STL [R1+0x54], R4 ;  /* 0x0000540401007387 */ /* 0x0003e40000100800 */
[----:B-123--:R-:W-:Y:S05]  /*1b580*/  CALL.REL.NOINC `($__internal_63_$__cuda_sm70_shflsync_idx_p) ;  /* 0x0000096000007944 */ /* 0x00efea0003c00000 */
[----:B-----5:R1:W5:Y:S02]  /*1b590*/  LDL.LU R4, [R1+0x54] ;  /* 0x0000540001047983 */ /* 0x0203640000300800 */
[----:B-1---5:R-:W-:Y:S05]  /*1b5a0*/  BRA `(.L_x_3943) ;  /* 0xffffc44000007947 */ /* 0x022fea000383ffff */
.L_x_3864:
[----:B----4-:R-:W-:Y:S01]  /*1b5b0*/  MOV R0, 0x1b620 ;  /* 0x0001b62000007802 */ /* 0x010fe20000000f00 */
[----:B-1----:R-:W-:Y:S01]  /*1b5c0*/  IMAD.MOV.U32 R6, RZ, RZ, 0x181f ;  /* 0x0000181fff067424 */ /* 0x002fe200078e00ff */
[----:B------:R-:W-:Y:S01]  /*1b5d0*/  MOV R3, 0x2 ;  /* 0x0000000200037802 */ /* 0x000fe20000000f00 */
[----:B------:R-:W-:-:S02]  /*1b5e0*/  IMAD.MOV.U32 R2, RZ, RZ, R14 ;  /* 0x000000ffff027224 */ /* 0x000fc400078e000e */
[----:B------:R1:W-:Y:S04]  /*1b5f0*/  STL [R1+0x50], R0 ;  /* 0x0000500001007387 */ /* 0x0003e80000100800 */
[----:B------:R1:W-:Y:S02]  /*1b600*/  STL [R1+0x54], R6 ;  /* 0x0000540601007387 */ /* 0x0003e40000100800 */
[----:B-123--:R-:W-:Y:S05]  /*1b610*/  CALL.REL.NOINC `($__internal_63_$__cuda_sm70_shflsync_idx_p) ;  /* 0x000008d000007944 */ /* 0x00efea0003c00000 */
[----:B-----5:R1:W5:Y:S02]  /*1b620*/  LDL.LU R0, [R1+0x54] ;  /* 0x0000540001007983 */ /* 0x0203640000300800 */
[----:B-1---5:R-:W-:Y:S05]  /*1b630*/  BRA `(.L_x_3944) ;  /* 0xffffc3d000007947 */ /* 0x022fea000383ffff */
.L_x_3867:
[----:B------:R-:W-:Y:S01]  /*1b640*/  MOV R0, 0x1b6b0 ;  /* 0x0001b6b000007802 */ /* 0x000fe20000000f00 */
[----:B--2---:R-:W-:Y:S01]  /*1b650*/  IMAD.MOV.U32 R4, RZ, RZ, 0x181f ;  /* 0x0000181fff047424 */ /* 0x004fe200078e00ff */
[----:B-1----:R-:W-:Y:S01]  /*1b660*/  MOV R3, 0x3 ;  /* 0x0000000300037802 */ /* 0x002fe20000000f00 */
        /* <DEDUP_REMOVED lines=14> */
.L_x_3869:
        /* <DEDUP_REMOVED lines=9> */
.L_x_3870:
[----:B------:R-:W-:Y:S01]  /*1b7e0*/  MOV R0, 0x1b850 ;  /* 0x0001b85000007802 */ /* 0x000fe20000000f00 */
[----:B------:R-:W-:Y:S01]  /*1b7f0*/  IMAD.MOV.U32 R4, RZ, RZ, 0x1f ;  /* 0x0000001fff047424 */ /* 0x000fe200078e00ff */
[----:B------:R-:W-:Y:S01]  /*1b800*/  MOV R3, 0x1 ;  /* 0x0000000100037802 */ /* 0x000fe20000000f00 */
[----:B------:R-:W-:-:S02]  /*1b810*/  IMAD.MOV.U32 R2, RZ, RZ, R106 ;  /* 0x000000ffff027224 */ /* 0x000fc400078e006a */
[----:B------:R3:W-:Y:S04]  /*1b820*/  STL [R1+0x50], R0 ;  /* 0x0000500001007387 */ /* 0x0007e80000100800 */
[----:B------:R3:W-:Y:S02]  /*1b830*/  STL [R1+0x54], R4 ;  /* 0x0000540401007387 */ /* 0x0007e40000100800 */
[----:B-123--:R-:W-:Y:S05]  /*1b840*/  CALL.REL.NOINC `($__internal_63_$__cuda_sm70_shflsync_idx_p) ;  /* 0x000006a000007944 */ /* 0x00efea0003c00000 */
[----:B------:R1:W5:Y:S02]  /*1b850*/  LDL.LU R8, [R1+0x54] ;  /* 0x0000540001087983 */ /* 0x0003640000300800 */
[----:B-1---5:R-:W-:Y:S05]  /*1b860*/  BRA `(.L_x_3947) ;  /* 0xffffc67000007947 */ /* 0x022fea000383ffff */
.L_x_3871:
[----:B------:R-:W-:Y:S02]  /*1b870*/  MOV R3, 0x1 ;  /* 0x0000000100037802 */ /* 0x000fe40000000f00 */
[----:B------:R-:W-:Y:S02]  /*1b880*/  MOV R2, 0x1b8a0 ;  /* 0x0001b8a000027802 */ /* 0x000fe40000000f00 */
[----:B-1234-:R-:W-:Y:S05]  /*1b890*/  CALL.REL.NOINC `($__internal_64_$__cuda_sm70_shflsync_up_p) ;  /* 0x0000072000007944 */ /* 0x01efea0003c00000 */
[----:B------:R-:W-:Y:S05]  /*1b8a0*/  BRA `(.L_x_3948) ;  /* 0xffffc76000007947 */ /* 0x000fea000383ffff */
.L_x_3872:
[----:B------:R-:W-:Y:S02]  /*1b8b0*/  MOV R3, 0x2 ;  /* 0x0000000200037802 */ /* 0x000fe40000000f00 */
[----:B------:R-:W-:-:S02]  /*1b8c0*/  MOV R2, 0x1b8e0 ;  /* 0x0001b8e000027802 */ /* 0x000fc40000000f00 */
[----:B--2-4-:R-:W-:Y:S05]  /*1b8d0*/  CALL.REL.NOINC `($__internal_64_$__cuda_sm70_shflsync_up_p) ;  /* 0x000006e000007944 */ /* 0x014fea0003c00000 */
[----:B------:R-:W-:Y:S02]  /*1b8e0*/  SEL R3, R4, RZ, P1 ;  /* 0x000000ff04037207 */ /* 0x000fe40000800000 */
[----:B------:R-:W-:-:S03]  /*1b8f0*/  MOV R2, 0x1b930 ;  /* 0x0001b93000027802 */ /* 0x000fc60000000f00 */
[----:B------:R-:W-:Y:S02]  /*1b900*/  IMAD.IADD R0, R0, 0x1, R3 ;  /* 0x0000000100007824 */ /* 0x000fe400078e0203 */
[----:B------:R-:W-:Y:S02]  /*1b910*/  IMAD.MOV.U32 R3, RZ, RZ, 0x4 ;  /* 0x00000004ff037424 */ /* 0x000fe400078e00ff */
        /* <DEDUP_REMOVED lines=22> */
.L_x_3876:
[----:B------:R-:W-:Y:S02]  /*1ba80*/  MOV R3, 0x1 ;  /* 0x0000000100037802 */ /* 0x000fe40000000f00 */
[----:B------:R-:W-:-:S02]  /*1ba90*/  MOV R2, 0x1bab0 ;  /* 0x0001bab000027802 */ /* 0x000fc40000000f00 */
[----:B------:R-:W-:Y:S05]  /*1baa0*/  CALL.REL.NOINC `($__internal_64_$__cuda_sm70_shflsync_up_p) ;  /* 0x0000051000007944 */ /* 0x000fea0003c00000 */
[----:B------:R-:W-:Y:S01]  /*1bab0*/  MOV R2, R4 ;  /* 0x0000000400027202 */ /* 0x000fe20000000f00 */
[----:B------:R-:W-:Y:S05]  /*1bac0*/  BRA `(.L_x_3950) ;  /* 0xffffc7a000007947 */ /* 0x000fea000383ffff */
.L_x_3877:
[----:B------:R-:W-:Y:S02]  /*1bad0*/  MOV R3, 0x2 ;  /* 0x0000000200037802 */ /* 0x000fe40000000f00 */
[----:B------:R-:W-:-:S02]  /*1bae0*/  MOV R2, 0x1bb00 ;  /* 0x0001bb0000027802 */ /* 0x000fc40000000f00 */
        /* <DEDUP_REMOVED lines=27> */
.L_x_3879:
[----:B------:R-:W-:Y:S02]  /*1bca0*/  SEL R0, RZ, 0x1, P0 ;  /* 0x00000001ff007807 */ /* 0x000fe40000000000 */
[----:B------:R-:W-:-:S02]  /*1bcb0*/  MOV R2, 0x1bcd0 ;  /* 0x0001bcd000027802 */ /* 0x000fc40000000f00 */
[----:B-1----:R-:W-:Y:S05]  /*1bcc0*/  CALL.REL.NOINC `($__internal_65_$__cuda_sm70_votesync_ballot) ;  /* 0x0000035000007944 */ /* 0x002fea0003c00000 */
[----:B------:R-:W-:Y:S01]  /*1bcd0*/  MOV R5, R0 ;  /* 0x0000000000057202 */ /* 0x000fe20000000f00 */
[----:B------:R-:W-:Y:S05]  /*1bce0*/  BRA `(.L_x_3952) ;  /* 0xffffc71000007947 */ /* 0x000fea000383ffff */
.L_x_3880:
[----:B--2---:R-:W-:Y:S01]  /*1bcf0*/  IMAD.MOV.U32 R2, RZ, RZ, R6 ;  /* 0x000000ffff027224 */ /* 0x004fe200078e0006 */
[----:B------:R-:W-:Y:S01]  /*1bd00*/  MOV R6, 0x1bd60 ;  /* 0x0001bd6000067802 */ /* 0x000fe20000000f00 */
[----:B------:R-:W-:Y:S01]  /*1bd10*/  IMAD.MOV.U32 R10, RZ, RZ, 0x1f ;  /* 0x0000001fff0a7424 */ /* 0x000fe200078e00ff */
[----:B------:R-:W-:-:S03]  /*1bd20*/  MOV R3, R0 ;  /* 0x0000000000037202 */ /* 0x000fc60000000f00 */
[----:B------:R2:W-:Y:S04]  /*1bd30*/  STL [R1+0x50], R6 ;  /* 0x0000500601007387 */ /* 0x0005e80000100800 */
[----:B------:R2:W-:Y:S02]  /*1bd40*/  STL [R1+0x54], R10 ;  /* 0x0000540a01007387 */ /* 0x0005e40000100800 */
[----:B-12---:R-:W-:Y:S05]  /*1bd50*/  CALL.REL.NOINC `($__internal_63_$__cuda_sm70_shflsync_idx_p) ;  /* 0x0000019000007944 */ /* 0x006fea0003c00000 */
[----:B------:R-:W-:Y:S01]  /*1bd60*/  IMAD.MOV.U32 R2, RZ, RZ, R7 ;  /* 0x000000ffff027224 */ /* 0x000fe200078e0007 */
[----:B------:R-:W-:Y:S01]  /*1bd70*/  MOV R6, 0x1bde0 ;  /* 0x0001bde000067802 */ /* 0x000fe20000000f00 */
[----:B------:R-:W-:Y:S01]  /*1bd80*/  IMAD.MOV.U32 R7, RZ, RZ, 0x1f ;  /* 0x0000001fff077424 */ /* 0x000fe200078e00ff */
[----:B------:R1:W5:Y:S02]  /*1bd90*/  LDL.LU R10, [R1+0x54] ;  /* 0x00005400010a7983 */ /* 0x0003640000300800 */
[----:B-----5:R-:W-:Y:S02]  /*1bda0*/  MOV R3, R0 ;  /* 0x0000000000037202 */ /* 0x020fe40000000f00 */
[----:B------:R1:W-:Y:S04]  /*1bdb0*/  STL [R1+0x50], R6 ;  /* 0x0000500601007387 */ /* 0x0003e80000100800 */
[----:B------:R1:W-:Y:S02]  /*1bdc0*/  STL [R1+0x54], R7 ;  /* 0x0000540701007387 */ /* 0x0003e40000100800 */
[----:B-1----:R-:W-:Y:S05]  /*1bdd0*/  CALL.REL.NOINC `($__internal_63_$__cuda_sm70_shflsync_idx_p) ;  /* 0x0000011000007944 */ /* 0x002fea0003c00000 */
[----:B------:R1:W5:Y:S02]  /*1bde0*/  LDL.LU R7, [R1+0x54] ;  /* 0x0000540001077983 */ /* 0x0003640000300800 */
[----:B-1---5:R-:W-:Y:S05]  /*1bdf0*/  BRA `(.L_x_3953) ;  /* 0xffffc67000007947 */ /* 0x022fea000383ffff */
.L_x_3883:
[----:B------:R-:W-:Y:S01]  /*1be00*/  MOV R3, R0 ;  /* 0x0000000000037202 */ /* 0x000fe20000000f00 */
[----:B--2---:R-:W-:Y:S01]  /*1be10*/  IMAD.MOV.U32 R2, RZ, RZ, R4 ;  /* 0x000000ffff027224 */ /* 0x004fe200078e0004 */
[----:B------:R-:W-:Y:S01]  /*1be20*/  MOV R0, 0x1be70 ;  /* 0x0001be7000007802 */ /* 0x000fe20000000f00 */
[----:B-1----:R-:W-:-:S04]  /*1be30*/  IMAD.MOV.U32 R4, RZ, RZ, 0x1f ;  /* 0x0000001fff047424 */ /* 0x002fc800078e00ff */
[----:B------:R1:W-:Y:S04]  /*1be40*/  STL [R1+0x50], R0 ;  /* 0x0000500001007387 */ /* 0x0003e80000100800 */
[----:B------:R1:W-:Y:S02]  /*1be50*/  STL [R1+0x54], R4 ;  /* 0x0000540401007387 */ /* 0x0003e40000100800 */
[----:B-1--4-:R-:W-:Y:S05]  /*1be60*/  CALL.REL.NOINC `($__internal_63_$__cuda_sm70_shflsync_idx_p) ;  /* 0x0000008000007944 */ /* 0x012fea0003c00000 */
[----:B------:R1:W5:Y:S02]  /*1be70*/  LDL.LU R11, [R1+0x54] ;  /* 0x00005400010b7983 */ /* 0x0003640000300800 */
[----:B-1---5:R-:W-:Y:S05]  /*1be80*/  BRA `(.L_x_3882) ;  /* 0xffffc64000007947 */ /* 0x022fea000383ffff */
        .weak           $__internal_62_$__cuda_sm70_shflsync_bfly_p
        .type           $__internal_62_$__cuda_sm70_shflsync_bfly_p,@function
        .size           $__internal_62_$__cuda_sm70_shflsync_bfly_p,($__internal_63_$__cuda_sm70_shflsync_idx_p - $__internal_62_$__cuda_sm70_shflsync_bfly_p)
$__internal_62_$__cuda_sm70_shflsync_bfly_p:
[----:B------:R-:W-:Y:S02]  /*1be90*/  MOV R137, 0xffffffff ;  /* 0xffffffff00897802 */ /* 0x000fe40000000f00 */
[----:B------:R-:W-:Y:S02]  /*1bea0*/  MOV R3, 0x1f ;  /* 0x0000001f00037802 */ /* 0x000fe40000000f00 */
[----:B------:R-:W-:Y:S04]  /*1beb0*/  WARPSYNC R137 ;  /* 0x0000008900007348 */ /* 0x000fe80003800000 */
[----:B------:R1:W2:Y:S02]  /*1bec0*/  SHFL.BFLY PT, R0, R132, R0, R3 ;  /* 0x0c00000084007389 */ /* 0x0002a400000e0003 */
[----:B-1----:R-:W-:-:S04]  /*1bed0*/  MOV R3, 0x0 ;  /* 0x0000000000037802 */ /* 0x002fc80000000f00 */
[----:B--2---:R-:W-:Y:S05]  /*1bee0*/  RET.REL.NODEC R2 `(_ZN7cutlass13device_kernelIN5flash19enable_sm80_to_sm89INS1_16FlashAttnFwdSm80INS1_25CollectiveMainloopFwdSm80ILi8ELi1ELb1EN4cute5tupleIJNS5_1CILi128EEENS7_ILi48EEENS7_ILi256EEEEEELi256ENS_10bfloat16_tEfNS_4arch4Sm80ELb0ELb1ELb0ELb1ELb1ELb0ELb1ELb1EEENS1_21CollectiveEpilogueFwdINS6_IJS8_SA_S9_EEENS6_IJNS7_ILi1EEESI_SI_EEESC_SE_Li256ELb1ELb1ELb1ELb0EEENS1_36VarlenDynamicPersistentTileSchedulerILi128ELi48ELi256ELi256ELb1ELb1ELb0ELb1ELb0ELb1EEEEEEEEEvNT_6ParamsE) ;  /* 0xfffe411002007950 */ /* 0x004fea0003c3ffff */
        .weak           $__internal_63_$__cuda_sm70_shflsync_idx_p
        .type           $__internal_63_$__cuda_sm70_shflsync_idx_p,@function
        .size           $__internal_63_$__cuda_sm70_shflsync_idx_p,($__internal_64_$__cuda_sm70_shflsync_up_p - $__internal_63_$__cuda_sm70_shflsync_idx_p)
$__internal_63_$__cuda_sm70_shflsync_idx_p:
        /* <DEDUP_REMOVED lines=12> */
[----:B-1----:R-:W-:Y:S05]  /*1bfb0*/  RET.REL.NODEC R2 `(_ZN7cutlass13device_kernelIN5flash19enable_sm80_to_sm89INS1_16FlashAttnFwdSm80INS1_25CollectiveMainloopFwdSm80ILi8ELi1ELb1EN4cute5tupleIJNS5_1CILi128EEENS7_ILi48EEENS7_ILi256EEEEEELi256ENS_10bfloat16_tEfNS_4arch4Sm80ELb0ELb1ELb0ELb1ELb1ELb0ELb1ELb1EEENS1_21CollectiveEpilogueFwdINS6_IJS8_SA_S9_EEENS6_IJNS7_ILi1EEESI_SI_EEESC_SE_Li256ELb1ELb1ELb1ELb0EEENS1_36VarlenDynamicPersistentTileSchedulerILi128ELi48ELi256ELi256ELb1ELb1ELb0ELb1ELb0ELb1EEEEEEEEEvNT_6ParamsE) ;  /* 0xfffe404002007950 */ /* 0x002fea0003c3ffff */
        .weak           $__internal_64_$__cuda_sm70_shflsync_up_p
        .type           $__internal_64_$__cuda_sm70_shflsync_up_p,@function
        .size           $__internal_64_$__cuda_sm70_shflsync_up_p,($__internal_65_$__cuda_sm70_votesync_ballot - $__internal_64_$__cuda_sm70_shflsync_up_p)
$__internal_64_$__cuda_sm70_shflsync_up_p:
[----:B------:R-:W-:Y:S02]  /*1bfc0*/  MOV R4, RZ ;  /* 0x000000ff00047202 */ /* 0x000fe40000000f00 */
[----:B------:R-:W-:-:S04]  /*1bfd0*/  MOV R10, 0xffffffff ;  /* 0xffffffff000a7802 */ /* 0x000fc80000000f00 */
[----:B------:R-:W-:Y:S04]  /*1bfe0*/  WARPSYNC R10 ;  /* 0x0000000a00007348 */ /* 0x000fe80003800000 */
[----:B------:R1:W2:Y:S02]  /*1bff0*/  SHFL.UP PT, R4, R0, R3, R4 ;  /* 0x0400000300047389 */ /* 0x0002a400000e0004 */
[----:B-1----:R-:W-:-:S04]  /*1c000*/  MOV R3, 0x0 ;  /* 0x0000000000037802 */ /* 0x002fc80000000f00 */
[----:B--2---:R-:W-:Y:S05]  /*1c010*/  RET.REL.NODEC R2 `(_ZN7cutlass13device_kernelIN5flash19enable_sm80_to_sm89INS1_16FlashAttnFwdSm80INS1_25CollectiveMainloopFwdSm80ILi8ELi1ELb1EN4cute5tupleIJNS5_1CILi128EEENS7_ILi48EEENS7_ILi256EEEEEELi256ENS_10bfloat16_tEfNS_4arch4Sm80ELb0ELb1ELb0ELb1ELb1ELb0ELb1ELb1EEENS1_21CollectiveEpilogueFwdINS6_IJS8_SA_S9_EEENS6_IJNS7_ILi1EEESI_SI_EEESC_SE_Li256ELb1ELb1ELb1ELb0EEENS1_36VarlenDynamicPersistentTileSchedulerILi128ELi48ELi256ELi256ELb1ELb1ELb0ELb1ELb0ELb1EEEEEEEEEvNT_6ParamsE) ;  /* 0xfffe3fe002007950 */ /* 0x004fea0003c3ffff */
        .weak           $__internal_65_$__cuda_sm70_votesync_ballot
        .type           $__internal_65_$__cuda_sm70_votesync_ballot,@function
        .size           $__internal_65_$__cuda_sm70_votesync_ballot,(.L_x_6571 - $__internal_65_$__cuda_sm70_votesync_ballot)
$__internal_65_$__cuda_sm70_votesync_ballot:
[----:B------:R-:W-:Y:S01]  /*1c020*/  ISETP.NE.U32.AND P0, PT, R0, 0x1, PT ;  /* 0x000000010000780c */ /* 0x000fe20003f05070 */
[----:B------:R-:W-:-:S04]  /*1c030*/  IMAD.MOV.U32 R3, RZ, RZ, -0x1 ;  /* 0xffffffffff037424 */ /* 0x000fc800078e00ff */
[----:B------:R-:W-:Y:S08]  /*1c040*/  WARPSYNC R3 ;  /* 0x0000000300007348 */ /* 0x000ff00003800000 */
[----:B------:R-:W-:-:S04]  /*1c050*/  VOTE.ANY R0, PT, !P0 ;  /* 0x0000000000007806 */ /* 0x000fc800040e0100 */
[----:B------:R-:W-:Y:S01]  /*1c060*/  LOP3.LUT R0, R0, R3, RZ, 0xc0, !PT ;  /* 0x0000000300007212 */ /* 0x000fe200078ec0ff */
[----:B------:R-:W-:-:S04]  /*1c070*/  IMAD.MOV.U32 R3, RZ, RZ, 0x0 ;  /* 0x00000000ff037424 */ /* 0x000fc800078e00ff */
[----:B------:R-:W-:Y:S05]  /*1c080*/  RET.REL.NODEC R2 `(_ZN7cutlass13device_kernelIN5flash19enable_sm80_to_sm89INS1_16FlashAttnFwdSm80INS1_25CollectiveMainloopFwdSm80ILi8ELi1ELb1EN4cute5tupleIJNS5_1CILi128EEENS7_ILi48EEENS7_ILi256EEEEEELi256ENS_10bfloat16_tEfNS_4arch4Sm80ELb0ELb1ELb0ELb1ELb1ELb0ELb1ELb1EEENS1_21CollectiveEpilogueFwdINS6_IJS8_SA_S9_EEENS6_IJNS7_ILi1EEESI_SI_EEESC_SE_Li256ELb1ELb1ELb1ELb0EEENS1_36VarlenDynamicPersistentTileSchedulerILi128ELi48ELi256ELi256ELb1ELb1ELb0ELb1ELb0ELb1EEEEEEEEEvNT_6ParamsE) ;  /* 0xfffe3f7002007950 */ /* 0x000fea0003c3ffff */
.L_x_3954:
        /* <DEDUP_REMOVED lines=15> */
.L_x_6571:


//--------------------- .text._ZN7cutlass13device_kernelIN5flash19enable_sm80_to_sm89INS1_16FlashAttnFwdSm80INS1_25CollectiveMainloopFwdSm80ILi8ELi1ELb0EN4cute5tupleIJNS5_1CILi128EEENS7_ILi32EEENS7_ILi256EEEEEELi256ENS_10bfloat16_tEfNS_4arch4Sm80ELb0ELb1ELb0ELb1ELb1ELb1ELb1ELb1EEENS1_21CollectiveEpilogueFwdINS6_IJS8_SA_S9_EEENS6_IJNS7_ILi1EEESI_SI_EEESC_SE_Li256ELb1ELb1ELb1ELb0EEENS1_36VarlenDynamicPersistentTileSchedulerILi128ELi32ELi256ELi256ELb1ELb1ELb0ELb1ELb0ELb1EEEEEEEEEvNT_6ParamsE --------------------------
	.section	.text._ZN7cutlass13device_kernelIN5flash19enable_sm80_to_sm89INS1_16FlashAttnFwdSm80INS1_25CollectiveMainloopFwdSm80ILi8ELi1ELb0EN4cute5tupleIJNS5_1CILi128EEENS7_ILi32EEENS7_ILi256EEEEEELi256ENS_10bfloat16_tEfNS_4arch4Sm80ELb0ELb1ELb0ELb1ELb1ELb1ELb1ELb1EEENS1_21CollectiveEpilogueFwdINS6_IJS8_SA_S9_EEENS6_IJNS7_ILi1EEESI_SI_EEESC_SE_Li256ELb1ELb1ELb1ELb0EEENS1_36VarlenDynamicPersistentTileSchedulerILi128ELi32ELi256ELi256ELb1ELb1ELb0ELb1ELb0ELb1EEEEEEEEEvNT_6ParamsE,"ax",@progbits
	.sectioninfo	@"SHI_REGISTERS=255"
	.align	128
.text._ZN7cutlass13device_kernelIN5flash19enable_sm80_to_sm89INS1_16FlashAttnFwdSm80INS1_25CollectiveMainloopFwdSm80ILi8ELi1ELb0EN4cute5tupleIJNS5_1CILi128EEENS7_ILi32EEENS7_ILi256EEEEEELi256ENS_10bfloat16_tEfNS_4arch4Sm80ELb0ELb1ELb0ELb1ELb1ELb1ELb1ELb1EEENS1_21CollectiveEpilogueFwdINS6_IJS8_SA_S9_EEENS6_IJNS7_ILi1EEESI_SI_EEESC_SE_Li256ELb1ELb1ELb1ELb0EEENS1_36VarlenDynamicPersistentTileSchedulerILi128ELi32ELi256ELi256ELb1ELb1ELb0ELb1ELb0ELb1EEEEEEEEEvNT_6ParamsE:
        .type           _ZN7cutlass13device_kernelIN5flash19enable_sm80_to_sm89INS1_16FlashAttnFwdSm80INS1_25CollectiveMainloopFwdSm80ILi8ELi1ELb0EN4cute5tupleIJNS5_1CILi128EEENS7_ILi32EEENS7_ILi256EEEEEELi256ENS_10bfloat16_tEfNS_4arch4Sm80ELb0ELb1ELb0ELb1ELb1ELb1ELb1ELb1EEENS1_21CollectiveEpilogueFwdINS6_IJS8_SA_S9_EEENS6_IJNS7_ILi1EEESI_SI_EEESC_SE_Li256ELb1ELb1ELb1ELb0EEENS1_36VarlenDynamicPersistentTileSchedulerILi128ELi32ELi256ELi256ELb1ELb1ELb0ELb1ELb0ELb1EEEEEEEEEvNT_6ParamsE,@function
        .size           _ZN7cutlass13device_kernelIN5flash19enable_sm80_to_sm89INS1_16FlashAttnFwdSm80INS1_25CollectiveMainloopFwdSm80ILi8ELi1ELb0EN4cute5tupleIJNS5_1CILi128EEENS7_ILi32EEENS7_ILi256EEEEEELi256ENS_10bfloat16_tEfNS_4arch4Sm80ELb0ELb1ELb0ELb1ELb1ELb1ELb1ELb1EEENS1_21CollectiveEpilogueFwdINS6_IJS8_SA_S9_EEENS6_IJNS7_ILi1EEESI_SI_EEESC_SE_Li256ELb1ELb1ELb1ELb0EEENS1_36VarlenDynamicPersistentTileSchedulerILi128ELi32ELi256ELi256ELb1ELb1ELb0ELb1ELb0ELb1EEEEEEEEEvNT_6ParamsE,(.L_x_6576 - _ZN7cutlass13device_kernelIN5flash19enable_sm80_to_sm89INS1_16FlashAttnFwdSm80INS1_25CollectiveMainloopFwdSm80ILi8ELi1ELb0EN4cute5tupleIJNS5_1CILi128EEENS7_ILi32EEENS7_ILi256EEEEEELi256ENS_10bfloat16_tEfNS_4arch4Sm80ELb0ELb1ELb0ELb1ELb1ELb1ELb1ELb1EEENS1_21CollectiveEpilogueFwdINS6_IJS8_SA_S9_EEENS6_IJNS7_ILi1EEESI_SI_EEESC_SE_Li256ELb1ELb1ELb1ELb0EEENS1_36VarlenDynamicPersistentTileSchedulerILi128ELi32ELi256ELi256ELb1ELb1ELb0ELb1ELb0ELb1EEEEEEEEEvNT_6ParamsE)
        .other          _ZN7cutlass13device_kernelIN5flash19enable_sm80_to_sm89INS1_16FlashAttnFwdSm80INS1_25CollectiveMainloopFwdSm80ILi8ELi1ELb0EN4cute5tupleIJNS5_1CILi128EEENS7_ILi32EEENS7_ILi256EEEEEELi256ENS_10bfloat16_tEfNS_4arch4Sm80ELb0ELb1ELb0ELb1ELb1ELb1ELb1ELb1EEENS1_21CollectiveEpilogueFwdINS6_IJS8_SA_S9_EEENS6_IJNS7_ILi1EEESI_SI_EEESC_SE_Li256ELb1ELb1ELb1ELb0EEENS1_36VarlenDynamicPersistentTileSchedulerILi128ELi32ELi256ELi256ELb1ELb1ELb0ELb1ELb0ELb1EEEEEEEEEvNT_6ParamsE,@"STO_CUDA_ENTRY STV_DEFAULT"
_ZN7cutlass13device_kernelIN5flash19enable_sm80_to_sm89INS1_16FlashAttnFwdSm80INS1_25CollectiveMainloopFwdSm80ILi8ELi1ELb0EN4cute5tupleIJNS5_1CILi128EEENS7_ILi32EEENS7_ILi256EEEEEELi256ENS_10bfloat16_tEfNS_4arch4Sm80ELb0ELb1ELb0ELb1ELb1ELb1ELb1ELb1EEENS1_21CollectiveEpilogueFwdINS6_IJS8_SA_S9_EEENS6_IJNS7_ILi1EEESI_SI_EEESC_SE_Li256ELb1ELb1ELb1ELb0EEENS1_36VarlenDynamicPersistentTileSchedulerILi128ELi32ELi256ELi256ELb1ELb1ELb0ELb1ELb0ELb1EEEEEEEEEvNT_6ParamsE:
        /* <DEDUP_REMOVED lines=52> */
.L_x_3960:
        /* <DEDUP_REMOVED lines=16> */
.L_x_4230:
        /* <DEDUP_REMOVED lines=16> */
.L_x_4231:
[----:B---3--:R-:W-:-:S05]  /*0540*/  IMAD R0, R0, c[0x0][0x538], RZ ;  /* 0x00014e0000007a24 */ /* 0x008fca00078e02ff */
[----:B------:R-:W-:-:S04]  /*0550*/  IADD3 R6, R0, R6, RZ ;  /* 0x0000000600067210 */ /* 0x000fc80007ffe0ff */
[----:B------:R-:W-:-:S13]  /*0560*/  ISETP.GT.AND P0, PT, R6, UR4, PT ;  /* 0x0000000406007c0c */ /* 0x000fda000bf04270 */
[----:B-12---:R-:W-:Y:S05]  /*0570*/  @!P0 BRA `(.L_x_3960) ;  /* 0xfffffdc000008947 */ /* 0x006fea000383ffff */
.L_x_3956:
[----:B------:R-:W-:-:S05]  /*0580*/  IADD3 R11, -R0, R6, RZ ;  /* 0x00000006000b7210 */ /* 0x000fca0007ffe1ff */
[----:B------:R-:W-:-:S05]  /*0590*/  IMAD R0, R4, c[0x0][0x538], R11 ;  /* 0x00014e0004007a24 */ /* 0x000fca00078e020b */
[----:B------:R-:W-:Y:S01]  /*05a0*/  ISETP.GT.AND P0, PT, R0, UR4, PT ;  /* 0x0000000400007c0c */ /* 0x000fe2000bf04270 */
[----:B------:R-:W-:-:S12]  /*05b0*/  BRA.DIV ~URZ, `(.L_x_3961) ;  /* 0x000206227f007947 */ /* 0x000fd8000b800000 */
[----:B------:R-:W-:-:S04]  /*05c0*/  VOTE.ANY R10, PT, !P0 ;  /* 0x00000000000a7806 */ /* 0x000fc800040e0100 */
.L_x_4232:
[----:B------:R-:W1:Y:S02]  /*05d0*/  POPC R5, R10 ;  /* 0x0000000a00057309 */ /* 0x000e640000000000 */
[----:B-12---:R-:W-:Y:S01]  /*05e0*/  IADD3 R235, R5, R7, RZ ;  /* 0x0000000705eb7210 */ /* 0x006fe20007ffe0ff */
[----:B------:R-:W-:Y:S05]  /*05f0*/  BRA.DIV ~URZ, `(.L_x_3962) ;  /* 0x000206327f007947 */ /* 0x000fea000b800000 */
[----:B------:R1:W2:Y:S01]  /*0600*/  SHFL.IDX PT, R12, R9, R5, 0x1f ;  /* 0x00001f05090c7589 */ /* 0x0002a200000e0000 */
[----:B------:R-:W-:-:S03]  /*0610*/  MOV R6, RZ ;  /* 0x000000ff00067202 */ /* 0x000fc60000000f00 */
[----:B------:R1:W3:Y:S04]  /*0620*/  SHFL.IDX PT, R9, R8, R5, 0x1f ;  /* 0x00001f0508097589 */ /* 0x0002e800000e0000 */
.L_x_4233:
[----:B------:R-:W-:Y:S01]  /*0630*/  ISETP.NE.AND P0, PT, R10, RZ, PT ;  /* 0x000000ff0a00720c */ /* 0x000fe20003f05270 */
[----:B------:R-:W-:-:S12]  /*0640*/  BSSY B0, `(.L_x_3963) ;  /* 0x0000005000007945 */ /* 0x000fd80003800000 */
[----:B------:R-:W-:Y:S05]  /*0650*/  @!P0 BRA `(.L_x_3964) ;  /* 0x0000003000008947 */ /* 0x000fea0003800000 */
[----:B------:R-:W-:Y:S01]  /*0660*/  IADD3 R2, R5, -0x1, RZ ;  /* 0xffffffff05027810 */ /* 0x000fe20007ffe0ff */
[----:B------:R-:W-:Y:S05]  /*0670*/  BRA.DIV ~URZ, `(.L_x_3965) ;  /* 0x000206927f007947 */ /* 0x000fea000b800000 */
[----:B------:R4:W1:Y:S02]  /*0680*/  SHFL.IDX PT, R6, R4, R2, 0x1f ;  /* 0x00001f0204067589 */ /* 0x00086400000e0000 */
.L_x_3964:
[----:B------:R-:W-:Y:S05]  /*0690*/  BSYNC B0 ;  /* 0x0000000000007941 */ /* 0x000fea0003800000 */
.L_x_3963:
        /* <DEDUP_REMOVED lines=67> */
.L_x_3967:
        /* <DEDUP_REMOVED lines=68> */
.L_x_3968:
[----:B------:R-:W-:Y:S05]  /*0f10*/  BSYNC B0 ;  /* 0x0000000000007941 */ /* 0x000fea0003800000 */
.L_x_3966:
[----:B------:R-:W-:-:S04]  /*0f20*/  LOP3.LUT R0, RZ, R0, RZ, 0x33, !PT ;  /* 0x00000000ff007212 */ /* 0x000fc800078e33ff */
[----:B------:R-:W-:Y:S01]  /*0f30*/  IADD3 R233, R0, R12, RZ ;  /* 0x0000000c00e97210 */ /* 0x000fe20007ffe0ff */
[----:B------:R-:W-:Y:S05]  /*0f40*/  BRA `(.L_x_3969) ;  /* 0x0000004000007947 */ /* 0x000fea0003800000 */
.L_x_3957:
[----:B--2---:R-:W-:Y:S01]  /*0f50*/  IMAD.MOV.U32 R233, RZ, RZ, RZ ;  /* 0x000000ffffe97224 */ /* 0x004fe200078e00ff */
[----:B------:R-:W-:Y:S01]  /*0f60*/  MOV R234, RZ ;  /* 0x000000ff00ea7202 */ /* 0x000fe20000000f00 */
[----:B------:R-:W-:Y:S01]  /*0f70*/  IMAD.U32 R232, RZ, RZ, UR4 ;  /* 0x00000004ffe87e24 */ /* 0x000fe2000f8e00ff */
[----:B------:R-:W-:Y:S02]  /*0f80*/  MOV R235, c[0x0][0x53c] ;  /* 0x00014f0000eb7a02 */ /* 0x000fe40000000f00 */
.L_x_3969:
[----:B------:R-:W-:Y:S01]  /*0f90*/  ISETP.NE.AND P0, PT, R13, RZ, PT ;  /* 0x000000ff0d00720c */ /* 0x000fe20003f05270 */
[----:B------:R-:W-:-:S12]  /*0fa0*/  WARPSYNC 0xffffffff ;  /* 0xffffffff00007948 */ /* 0x000fd80003800000 */
[----:B------:R1:W-:Y:S04]  /*0fb0*/  @!P0 STS.128 [0x20080], R232 ;  /* 0x020080e8ff008388 */ /* 0x0003e80000000c00 */
[----:B------:R-:W-:Y:S06]  /*0fc0*/  BAR.ARV 0x5, 0x100 ;  /* 0x0144000000007b1d */ /* 0x000fec0000002000 */
.L_x_3955:
        /* <DEDUP_REMOVED lines=141> */
[CC--:B------:R-:W-:Y:S01]  /*18a0*/  IADD3 R3, R11.reuse, R9.reuse, R12 ;  /* 0x000000090b037210 */ /* 0x0c0fe20007ffe00c */
[----:B------:R-:W-:Y:S01]  /*18b0*/  STL [R1+0x8], R17 ;  /* 0x0000081101007387 */ /* 0x000fe20000100800 */
[----:B------:R-:W-:Y:S01]  /*18c0*/  LOP3.LUT R4, R11, R9, RZ, 0xfc, !PT ;  /* 0x000000090b047212 */ /* 0x000fe200078efcff */
[----:B------:R-:W-:Y:S01]  /*18d0*/  IMAD.MOV.U32 R11, RZ, RZ, 0x20 ;  /* 0x00000020ff0b7424 */ /* 0x000fe200078e00ff */
[--C-:B------:R-:W-:Y:S01]  /*18e0*/  LOP3.LUT R10, R29, 0x38, R134.reuse, 0xf8, !PT ;  /* 0x000000381d0a7812 */ /* 0x100fe200078ef886 */
[----:B------:R1:W-:Y:S01]  /*18f0*/  STL [R1+0x4], R7 ;  /* 0x0000040701007387 */ /* 0x0003e20000100800 */
[----:B------:R-:W-:Y:S01]  /*1900*/  LOP3.LUT R9, R28, 0x38, R134, 0xf8, !PT ;  /* 0x000000381c097812 */ /* 0x000fe200078ef886 */
[----:B------:R-:W-:Y:S01]  /*1910*/  IMAD.MOV.U32 R12, RZ, RZ, 0x40 ;  /* 0x00000040ff0c7424 */ /* 0x000fe200078e00ff */
[----:B------:R-:W-:Y:S01]  /*1920*/  LOP3.LUT R10, R22, R10, R23, 0xf6, !PT ;  /* 0x0000000a160a7212 */ /* 0x000fe200078ef617 */
[----:B------:R2:W-:Y:S01]  /*1930*/  STL [R1], R2 ;  /* 0x0000000201007387 */ /* 0x0005e20000100800 */
[----:B------:R-:W-:-:S02]  /*1940*/  LOP3.LUT R9, R20, R9, R21, 0xf6, !PT ;  /* 0x0000000914097212 */ /* 0x000fc400078ef615 */
[----:B------:R-:W-:Y:S02]  /*1950*/  LEA R178, R0, 0xc080, 0x1 ;  /* 0x0000c08000b27811 */ /* 0x000fe400078e08ff */
[----:B------:R-:W-:Y:S02]  /*1960*/  LOP3.LUT R8, R27, 0x38, R134, 0xf8, !PT ;  /* 0x000000381b087812 */ /* 0x000fe400078ef886 */
[----:B------:R-:W-:Y:S02]  /*1970*/  SHF.R.S32.HI R0, RZ, 0x3, R5 ;  /* 0x00000003ff007819 */ /* 0x000fe40000011405 */
[----:B------:R-:W-:Y:S02]  /*1980*/  LOP3.LUT R202, R5, 0xfffffff8, RZ, 0xc0, !PT ;  /* 0xfffffff805ca7812 */ /* 0x000fe400078ec0ff */
[----:B------:R-:W-:Y:S01]  /*1990*/  LOP3.LUT R220, R25, R231, RZ, 0xfc, !PT ;  /* 0x000000e719dc7212 */ /* 0x000fe200078efcff */
[----:B------:R-:W-:Y:S01]  /*19a0*/  STL [R1+0xc], R0 ;  /* 0x00000c0001007387 */ /* 0x000fe20000100800 */
[----:B------:R-:W-:-:S02]  /*19b0*/  LEA R5, R10, 0x10080, 0x1 ;  /* 0x000100800a057811 */ /* 0x000fc400078e08ff */
[----:B------:R-:W-:Y:S01]  /*19c0*/  LEA R9, R9, 0x10080, 0x1 ;  /* 0x0001008009097811 */ /* 0x000fe200078e08ff */
[----:B------:R-:W-:Y:S01]  /*19d0*/  IMAD.SHL.U32 R220, R220, 0x2, RZ ;  /* 0x00000002dcdc7824 */ /* 0x000fe200078e00ff */
[----:B------:R-:W-:Y:S01]  /*19e0*/  LOP3.LUT R8, R18, R8, R19, 0xf6, !PT ;  /* 0x0000000812087212 */ /* 0x000fe200078ef613 */
[----:B------:R3:W-:Y:S01]  /*19f0*/  STL [R1+0x34], R5 ;  /* 0x0000340501007387 */ /* 0x0007e20000100800 */
[----:B------:R-:W-:Y:S02]  /*1a00*/  LEA R183, R3, 0x10080, 0x1 ;  /* 0x0001008003b77811 */ /* 0x000fe400078e08ff */
[----:B------:R-:W-:Y:S01]  /*1a10*/  LEA R8, R8, 0x10080, 0x1 ;  /* 0x0001008008087811 */ /* 0x000fe200078e08ff */
[----:B------:R4:W-:Y:S01]  /*1a20*/  STL [R1+0x30], R9 ;  /* 0x0000300901007387 */ /* 0x0009e20000100800 */
[----:B-1----:R-:W-:Y:S01]  /*1a30*/  SEL R7, R12, 0xffffffc0, !P2 ;  /* 0xffffffc00c077807 */ /* 0x002fe20005000000 */
[----:B--2---:R-:W-:Y:S01]  /*1a40*/  IMAD.IADD R2, R26, 0x1, -R6 ;  /* 0x000000011a027824 */ /* 0x004fe200078e0a06 */
[C---:B------:R-:W-:Y:S01]  /*1a50*/  SEL R6, R11.reuse, 0xffffffe0, !P1 ;  /* 0xffffffe00b067807 */ /* 0x040fe20004800000 */
[----:B------:R1:W-:Y:S01]  /*1a60*/  STL [R1+0x2c], R8 ;  /* 0x00002c0801007387 */ /* 0x0003e20000100800 */
[----:B------:R-:W-:Y:S01]  /*1a70*/  LEA R179, R4, 0x8080, 0x1 ;  /* 0x0000808004b37811 */ /* 0x000fe200078e08ff */
[----:B------:R-:W-:Y:S01]  /*1a80*/  IMAD.SHL.U32 R216, R2, 0x2, RZ ;  /* 0x0000000202d87824 */ /* 0x000fe200078e00ff */
[----:B------:R-:W-:Y:S01]  /*1a90*/  SEL R2, R11, 0xffffffe0, !P4 ;  /* 0xffffffe00b027807 */ /* 0x000fe20006000000 */
[----:B------:R-:W-:Y:S01]  /*1aa0*/  IMAD.IADD R240, R237, 0x1, R6 ;  /* 0x00000001edf07824 */ /* 0x000fe200078e0206 */
[----:B------:R-:W-:Y:S01]  /*1ab0*/  IADD3 R201, R134, 0x80, RZ ;  /* 0x0000008086c97810 */ /* 0x000fe20007ffe0ff */
[----:B------:R-:W-:Y:S01]  /*1ac0*/  IMAD.IADD R239, R6, 0x1, R238 ;  /* 0x0000000106ef7824 */ /* 0x000fe200078e02ee */
[C---:B------:R-:W-:Y:S01]  /*1ad0*/  IADD3 R34, R216.reuse, 0x8, RZ ;  /* 0x00000008d8227810 */ /* 0x040fe20007ffe0ff */
[----:B------:R-:W-:Y:S01]  /*1ae0*/  IMAD.IADD R184, R183, 0x1, R2 ;  /* 0x00000001b7b87824 */ /* 0x000fe200078e0202 */
[----:B------:R-:W-:Y:S01]  /*1af0*/  IADD3 R33, R216, 0x10, RZ ;  /* 0x00000010d8217810 */ /* 0x000fe20007ffe0ff */
[----:B------:R-:W-:Y:S01]  /*1b00*/  IMAD.IADD R180, R2, 0x1, R179 ;  /* 0x0000000102b47824 */ /* 0x000fe200078e02b3 */
[C---:B------:R-:W-:Y:S01]  /*1b10*/  IADD3 R32, R216.reuse, 0x18, RZ ;  /* 0x00000018d8207810 */ /* 0x040fe20007ffe0ff */
[--C-:B------:R-:W-:Y:S01]  /*1b20*/  IMAD.IADD R244, R237, 0x1, R7.reuse ;  /* 0x00000001edf47824 */ /* 0x100fe200078e0207 */
[C---:B------:R-:W-:Y:S01]  /*1b30*/  IADD3 R31, R216.reuse, 0x30, RZ ;  /* 0x00000030d81f7810 */ /* 0x040fe20007ffe0ff */
[C---:B------:R-:W-:Y:S01]  /*1b40*/  IMAD.IADD R243, R7.reuse, 0x1, R240 ;  /* 0x0000000107f37824 */ /* 0x040fe200078e02f0 */
[C---:B------:R-:W-:Y:S01]  /*1b50*/  IADD3 R29, R216.reuse, 0x40, RZ ;  /* 0x00000040d81d7810 */ /* 0x040fe20007ffe0ff */
[----:B------:R-:W-:Y:S01]  /*1b60*/  IMAD.IADD R242, R7, 0x1, R238 ;  /* 0x0000000107f27824 */ /* 0x000fe200078e02ee */
[----:B------:R-:W-:Y:S01]  /*1b70*/  SHF.R.S32.HI R35, RZ, 0x1f, R34 ;  /* 0x0000001fff237819 */ /* 0x000fe20000011422 */
[----:B------:R-:W-:Y:S01]  /*1b80*/  IMAD.IADD R241, R239, 0x1, R7 ;  /* 0x00000001eff17824 */ /* 0x000fe200078e0207 */
[----:B------:R-:W-:-:S02]  /*1b90*/  IADD3 R27, R216, 0x50, RZ ;  /* 0x00000050d81b7810 */ /* 0x000fc40007ffe0ff */
[----:B------:R-:W-:Y:S02]  /*1ba0*/  SHF.R.S32.HI R34, RZ, 0x1f, R33 ;  /* 0x0000001fff227819 */ /* 0x000fe40000011421 */
[C---:B------:R-:W-:Y:S02]  /*1bb0*/  IADD3 R25, R216.reuse, 0x60, RZ ;  /* 0x00000060d8197810 */ /* 0x040fe40007ffe0ff */
[----:B------:R-:W-:Y:S02]  /*1bc0*/  SHF.R.S32.HI R33, RZ, 0x1f, R32 ;  /* 0x0000001fff217819 */ /* 0x000fe40000011420 */
[C---:B------:R-:W-:Y:S02]  /*1bd0*/  IADD3 R23, R216.reuse, 0x70, RZ ;  /* 0x00000070d8177810 */ /* 0x040fe40007ffe0ff */
[----:B------:R-:W-:Y:S02]  /*1be0*/  SHF.R.S32.HI R33, RZ, 0x1f, R31 ;  /* 0x0000001fff217819 */ /* 0x000fe4000001141f */
[----:B------:R-:W-:-:S02]  /*1bf0*/  IADD3 R247, R216, 0x20, RZ ;  /* 0x00000020d8f77810 */ /* 0x000fc40007ffe0ff */
[C---:B------:R-:W-:Y:S02]  /*1c00*/  IADD3 R21, R216.reuse, 0x80, RZ ;  /* 0x00000080d8157810 */ /* 0x040fe40007ffe0ff */
[----:B------:R-:W-:Y:S02]  /*1c10*/  SHF.R.S32.HI R31, RZ, 0x1f, R29 ;  /* 0x0000001fff1f7819 */ /* 0x000fe4000001141d */
[C---:B------:R-:W-:Y:S02]  /*1c20*/  IADD3 R30, R216.reuse, 0x38, RZ ;  /* 0x00000038d81e7810 */ /* 0x040fe40007ffe0ff */
[C---:B------:R-:W-:Y:S02]  /*1c30*/  IADD3 R19, R216.reuse, 0x90, RZ ;  /* 0x00000090d8137810 */ /* 0x040fe40007ffe0ff */
[----:B------:R-:W-:Y:S02]  /*1c40*/  SHF.R.S32.HI R29, RZ, 0x1f, R27 ;  /* 0x0000001fff1d7819 */ /* 0x000fe4000001141b */
[----:B------:R-:W-:-:S02]  /*1c50*/  IADD3 R28, R216, 0x48, RZ ;  /* 0x00000048d81c7810 */ /* 0x000fc40007ffe0ff */
[C---:B------:R-:W-:Y:S02]  /*1c60*/  IADD3 R17, R216.reuse, 0xa0, RZ ;  /* 0x000000a0d8117810 */ /* 0x040fe40007ffe0ff */
[----:B------:R-:W-:Y:S02]  /*1c70*/  SHF.R.S32.HI R27, RZ, 0x1f, R25 ;  /* 0x0000001fff1b7819 */ /* 0x000fe40000011419 */
[C---:B------:R-:W-:Y:S02]  /*1c80*/  IADD3 R26, R216.reuse, 0x58, RZ ;  /* 0x00000058d81a7810 */ /* 0x040fe40007ffe0ff */
[----:B------:R-:W-:Y:S02]  /*1c90*/  IADD3 R11, R216, 0xb0, RZ ;  /* 0x000000b0d80b7810 */ /* 0x000fe40007ffe0ff */
[----:B------:R-:W-:Y:S02]  /*1ca0*/  SHF.R.S32.HI R25, RZ, 0x1f, R23 ;  /* 0x0000001fff197819 */ /* 0x000fe40000011417 */
[----:B---3--:R-:W-:-:S02]  /*1cb0*/  SHF.R.S32.HI R5, RZ, 0x1f, R216 ;  /* 0x0000001fff057819 */ /* 0x008fc400000114d8 */
[C---:B------:R-:W-:Y:S02]  /*1cc0*/  IADD3 R24, R216.reuse, 0x68, RZ ;  /* 0x00000068d8187810 */ /* 0x040fe40007ffe0ff */
[C---:B----4-:R-:W-:Y:S02]  /*1cd0*/  IADD3 R9, R216.reuse, 0xc0, RZ ;  /* 0x000000c0d8097810 */ /* 0x050fe40007ffe0ff */
[----:B------:R-:W-:Y:S02]  /*1ce0*/  SHF.R.S32.HI R32, RZ, 0x1f, R247 ;  /* 0x0000001fff207819 */ /* 0x000fe400000114f7 */
[----:B------:R-:W-:Y:S02]  /*1cf0*/  SHF.R.S32.HI R23, RZ, 0x1f, R21 ;  /* 0x0000001fff177819 */ /* 0x000fe40000011415 */
[C---:B------:R-:W-:Y:S02]  /*1d00*/  IADD3 R22, R216.reuse, 0x78, RZ ;  /* 0x00000078d8167810 */ /* 0x040fe40007ffe0ff */
[----:B------:R-:W-:-:S02]  /*1d10*/  IADD3 R5, R216, 0xd0, RZ ;  /* 0x000000d0d8057810 */ /* 0x000fc40007ffe0ff */
[----:B------:R-:W-:Y:S02]  /*1d20*/  SHF.R.S32.HI R32, RZ, 0x1f, R30 ;  /* 0x0000001fff207819 */ /* 0x000fe4000001141e */
[----:B------:R-:W-:Y:S02]  /*1d30*/  SHF.R.S32.HI R21, RZ, 0x1f, R19 ;  /* 0x0000001fff157819 */ /* 0x000fe40000011413 */
[C---:B------:R-:W-:Y:S02]  /*1d40*/  IADD3 R20, R216.reuse, 0x88, RZ ;  /* 0x00000088d8147810 */ /* 0x040fe40007ffe0ff */
[----:B------:R-:W-:Y:S02]  /*1d50*/  IADD3 R251, R216, 0xe0, RZ ;  /* 0x000000e0d8fb7810 */ /* 0x000fe40007ffe0ff */
[----:B------:R-:W-:Y:S02]  /*1d60*/  SHF.R.S32.HI R30, RZ, 0x1f, R28 ;  /* 0x0000001fff1e7819 */ /* 0x000fe4000001141c */
[----:B------:R-:W-:-:S02]  /*1d70*/  SHF.R.S32.HI R19, RZ, 0x1f, R17 ;  /* 0x0000001fff137819 */ /* 0x000fc40000011411 */
[----:B------:R-:W-:Y:S02]  /*1d80*/  SEL R0, R12, 0xffffffc0, !P3 ;  /* 0xffffffc00c007807 */ /* 0x000fe40005800000 */
[C---:B------:R-:W-:Y:S02]  /*1d90*/  IADD3 R18, R216.reuse, 0x98, RZ ;  /* 0x00000098d8127810 */ /* 0x040fe40007ffe0ff */
[----:B------:R-:W-:Y:S01]  /*1da0*/  IADD3 R248, R216, 0xf8, RZ ;  /* 0x000000f8d8f87810 */ /* 0x000fe20007ffe0ff */
[----:B------:R-:W-:Y:S01]  /*1db0*/  IMAD.IADD R186, R183, 0x1, R0 ;  /* 0x00000001b7ba7824 */ /* 0x000fe200078e0200 */
[----:B------:R-:W-:Y:S01]  /*1dc0*/  SHF.R.S32.HI R28, RZ, 0x1f, R26 ;  /* 0x0000001fff1c7819 */ /* 0x000fe2000001141a */
[----:B------:R-:W-:Y:S01]  /*1dd0*/  IMAD.IADD R182, R0, 0x1, R179 ;  /* 0x0000000100b67824 */ /* 0x000fe200078e02b3 */
[----:B------:R-:W-:Y:S01]  /*1de0*/  SHF.R.S32.HI R17, RZ, 0x1f, R11 ;  /* 0x0000001fff117819 */ /* 0x000fe2000001140b */
[----:B------:R-:W-:Y:S01]  /*1df0*/  IMAD.IADD R185, R184, 0x1, R0 ;  /* 0x00000001b8b97824 */ /* 0x000fe200078e0200 */
[----:B------:R-:W-:Y:S01]  /*1e00*/  IADD3 R12, R216, 0xa8, RZ ;  /* 0x000000a8d80c7810 */ /* 0x000fe20007ffe0ff */
[----:B------:R-:W-:Y:S01]  /*1e10*/  IMAD.IADD R181, R0, 0x1, R180 ;  /* 0x0000000100b57824 */ /* 0x000fe200078e02b4 */
[----:B------:R-:W-:-:S02]  /*1e20*/  SHF.R.S32.HI R26, RZ, 0x1f, R24 ;  /* 0x0000001fff1a7819 */ /* 0x000fc40000011418 */
[----:B------:R-:W-:Y:S02]  /*1e30*/  SHF.R.S32.HI R11, RZ, 0x1f, R9 ;  /* 0x0000001fff0b7819 */ /* 0x000fe40000011409 */
[C---:B------:R-:W-:Y:S02]  /*1e40*/  IADD3 R10, R216.reuse, 0xb8, RZ ;  /* 0x000000b8d80a7810 */ /* 0x040fe40007ffe0ff */
[----:B------:R-:W-:Y:S02]  /*1e50*/  SHF.R.S32.HI R24, RZ, 0x1f, R22 ;  /* 0x0000001fff187819 */ /* 0x000fe40000011416 */
[----:B------:R-:W-:Y:S02]  /*1e60*/  SHF.R.S32.HI R9, RZ, 0x1f, R5 ;  /* 0x0000001fff097819 */ /* 0x000fe40000011405 */
[----:B-1----:R-:W-:Y:S02]  /*1e70*/  IADD3 R8, R216, 0xc8, RZ ;  /* 0x000000c8d8087810 */ /* 0x002fe40007ffe0ff */
[----:B------:R-:W-:-:S02]  /*1e80*/  SHF.R.S32.HI R22, RZ, 0x1f, R20 ;  /* 0x0000001fff167819 */ /* 0x000fc40000011414 */
[----:B------:R-:W-:Y:S02]  /*1e90*/  SHF.R.S32.HI R5, RZ, 0x1f, R251 ;  /* 0x0000001fff057819 */ /* 0x000fe400000114fb */
[C---:B------:R-:W-:Y:S02]  /*1ea0*/  IADD3 R252, R216.reuse, 0xd8, RZ ;  /* 0x000000d8d8fc7810 */ /* 0x040fe40007ffe0ff */
[C---:B------:R-:W-:Y:S02]  /*1eb0*/  IADD3 R250, R216.reuse, 0xe8, RZ ;  /* 0x000000e8d8fa7810 */ /* 0x040fe40007ffe0ff */
[----:B------:R-:W-:Y:S02]  /*1ec0*/  SHF.R.S32.HI R20, RZ, 0x1f, R18 ;  /* 0x0000001fff147819 */ /* 0x000fe40000011412 */
[----:B------:R-:W-:Y:S02]  /*1ed0*/  SHF.R.S32.HI R5, RZ, 0x1f, R248 ;  /* 0x0000001fff057819 */ /* 0x000fe400000114f8 */
[----:B------:R-:W-:-:S02]  /*1ee0*/  IADD3 R249, R216, 0xf0, RZ ;  /* 0x000000f0d8f97810 */ /* 0x000fc40007ffe0ff */
[----:B------:R-:W-:Y:S02]  /*1ef0*/  SHF.R.S32.HI R18, RZ, 0x1f, R12 ;  /* 0x0000001fff127819 */ /* 0x000fe4000001140c */
[----:B------:R-:W-:Y:S02]  /*1f00*/  LEA R5, R16, 0x10080, 0x1 ;  /* 0x0001008010057811 */ /* 0x000fe400078e08ff */
[----:B------:R-:W-:Y:S02]  /*1f10*/  SHF.R.S32.HI R12, RZ, 0x1f, R10 ;  /* 0x0000001fff0c7819 */ /* 0x000fe4000001140a */
[----:B------:R-:W-:Y:S01]  /*1f20*/  SHF.R.S32.HI R10, RZ, 0x1f, R8 ;  /* 0x0000001fff0a7819 */ /* 0x000fe20000011408 */
[----:B------:R1:W-:Y:S01]  /*1f30*/  STL [R1+0x28], R5 ;  /* 0x0000280501007387 */ /* 0x0003e20000100800 */
[----:B------:R-:W-:Y:S02]  /*1f40*/  SHF.R.S32.HI R8, RZ, 0x1f, R252 ;  /* 0x0000001fff087819 */ /* 0x000fe400000114fc */
[----:B------:R-:W-:-:S02]  /*1f50*/  SHF.R.S32.HI R9, RZ, 0x1f, R250 ;  /* 0x0000001fff097819 */ /* 0x000fc400000114fa */
[----:B------:R-:W-:Y:S02]  /*1f60*/  SHF.R.S32.HI R8, RZ, 0x1f, R249 ;  /* 0x0000001fff087819 */ /* 0x000fe400000114f9 */
[----:B------:R-:W-:Y:S02]  /*1f70*/  LEA R9, R15, 0x10080, 0x1 ;  /* 0x000100800f097811 */ /* 0x000fe400078e08ff */
[----:B------:R-:W-:Y:S02]  /*1f80*/  LEA R8, R14, 0x10080, 0x1 ;  /* 0x000100800e087811 */ /* 0x000fe400078e08ff */
[----:B------:R-:W-:Y:S01]  /*1f90*/  IADD3 R200, R134, 0xc0, RZ ;  /* 0x000000c086c87810 */ /* 0x000fe20007ffe0ff */
[----:B------:R2:W-:Y:S01]  /*1fa0*/  STL [R1+0x24], R9 ;  /* 0x0000240901007387 */ /* 0x0005e20000100800 */
[----:B------:R-:W-:Y:S02]  /*1fb0*/  IADD3 R246, R216, 0x28, RZ ;  /* 0x00000028d8f67810 */ /* 0x000fe40007ffe0ff */
[----:B------:R-:W-:Y:S01]  /*1fc0*/  SHF.R.S32.HI R135, RZ, 0x1f, R134 ;  /* 0x0000001fff877819 */ /* 0x000fe20000011486 */
[----:B------:R2:W-:Y:S01]  /*1fd0*/  STL [R1+0x20], R8 ;  /* 0x0000200801007387 */ /* 0x0005e20000100800 */
[----:B------:R-:W-:-:S02]  /*1fe0*/  SHF.R.S32.HI R157, RZ, 0x1f, R156 ;  /* 0x0000001fff9d7819 */ /* 0x000fc4000001149c */
[----:B------:R-:W-:Y:S02]  /*1ff0*/  SHF.R.S32.HI R208, RZ, 0x1f, R201 ;  /* 0x0000001fffd07819 */ /* 0x000fe400000114c9 */
[----:B------:R-:W-:Y:S02]  /*2000*/  SHF.R.S32.HI R206, RZ, 0x1f, R200 ;  /* 0x0000001fffce7819 */ /* 0x000fe400000114c8 */
[----:B------:R-:W-:Y:S02]  /*2010*/  SHF.R.S32.HI R207, RZ, 0x1f, R202 ;  /* 0x0000001fffcf7819 */ /* 0x000fe400000114ca */
[----:B-1----:R-:W-:Y:S02]  /*2020*/  LEA R5, R13, 0x10080, 0x1 ;  /* 0x000100800d057811 */ /* 0x002fe400078e08ff */
[----:B------:R-:W-:-:S03]  /*2030*/  SHF.R.S32.HI R34, RZ, 0x1f, R246 ;  /* 0x0000001fff227819 */ /* 0x000fc600000114f6 */
[----:B------:R2:W-:Y:S04]  /*2040*/  STL [R1+0x1c], R5 ;  /* 0x00001c0501007387 */ /* 0x0005e80000100800 */
.L_x_4229:
        /* <DEDUP_REMOVED lines=14> */
[CC--:B--2---:R-:W-:Y:S01]  /*2130*/  IMAD.WIDE R4, R235.reuse, R15.reuse, c[0x0][0x350] ;  /* 0x0000d400eb047625 */ /* 0x0c4fe200078e020f */
        /* <DEDUP_REMOVED lines=17> */
.L_x_3970:
[----:B------:R-:W-:-:S04]  /*2250*/  ISETP.NE.U32.AND P0, PT, RZ, c[0x0][0x368], PT ;  /* 0x0000da00ff007a0c */ /* 0x000fc80003f05070 */
[----:B------:R-:W-:-:S13]  /*2260*/  ISETP.NE.AND.EX P0, PT, RZ, c[0x0][0x36c], PT, P0 ;  /* 0x0000db00ff007a0c */ /* 0x000fda0003f05300 */
[----:B------:R-:W-:Y:S05]  /*2270*/  @!P0 BRA `(.L_x_3971) ;  /* 0x0000003000008947 */ /* 0x000fea0003800000 */
[----:B-1----:R-:W-:-:S05]  /*2280*/  IMAD.WIDE R4, R235, R15, c[0x0][0x368] ;  /* 0x0000da00eb047625 */ /* 0x002fca00078e020f */
[----:B------:R1:W5:Y:S01]  /*2290*/  LDG.E R12, [R4.64] ;  /* 0x00000008040c7981 */ /* 0x000362000c1e1900 */
[----:B------:R-:W-:Y:S05]  /*22a0*/  BRA `(.L_x_3972) ;  /* 0x0000005000007947 */ /* 0x000fea0003800000 */
.L_x_3971:
[----:B------:R-:W-:Y:S01]  /*22b0*/  MOV R12, UR6 ;  /* 0x00000006000c7c02 */ /* 0x000fe20008000f00 */
[----:B------:R-:W-:Y:S05]  /*22c0*/  @!P3 BRA `(.L_x_3972) ;  /* 0x000000300000b947 */ /* 0x000fea0003800000 */
[----:B-1----:R-:W2:Y:S04]  /*22d0*/  LDG.E R6, [R4.64] ;  /* 0x0000000804067981 */ /* 0x002ea8000c1e1900 */
[----:B------:R-:W2:Y:S02]  /*22e0*/  LDG.E R0, [R4.64+0x4] ;  /* 0x0000040804007981 */ /* 0x000ea4000c1e1900 */
[----:B--2---:R-:W-:Y:S02]  /*22f0*/  IADD3 R12, -R6, R0, RZ ;  /* 0x00000000060c7210 */ /* 0x004fe40007ffe1ff */
.L_x_3972:
        /* <DEDUP_REMOVED lines=41> */
.L_x_3975:
[----:B------:R-:W-:-:S13]  /*2590*/  ISETP.NE.AND P0, PT, R6, 0x1, PT ;  /* 0x000000010600780c */ /* 0x000fda0003f05270 */
[----:B------:R-:W-:-:S05]  /*25a0*/  @P0 IMAD.HI.U32 R0, R2, c[0x0][0x330], RZ ;  /* 0x0000cc0002000a27 */ /* 0x000fca00078e00ff */
[----:B------:R-:W-:Y:S02]  /*25b0*/  @P0 SHF.R.U32.HI R2, RZ, c[0x0][0x334], R0 ;  /* 0x0000cd00ff020a19 */ /* 0x000fe40000011600 */
.L_x_3976:
[----:B------:R-:W-:Y:S05]  /*25c0*/  BSYNC B0 ;  /* 0x0000000000007941 */ /* 0x000fea0003800000 */
.L_x_3974:
[----:B------:R-:W-:-:S05]  /*25d0*/  IMAD R2, R2, R6, c[0x0][0x32c] ;  /* 0x0000cb0002027624 */ /* 0x000fca00078e0206 */
[----:B------:R-:W-:-:S04]  /*25e0*/  IMNMX R3, R3, R2, PT ;  /* 0x0000000203037217 */ /* 0x000fc80003800200 */
.L_x_3973:
        /* <DEDUP_REMOVED lines=21> */
.L_x_3979:
[----:B------:R-:W-:-:S13]  /*2740*/  ISETP.NE.AND P0, PT, R6, 0x1, PT ;  /* 0x000000010600780c */ /* 0x000fda0003f05270 */
[----:B------:R-:W-:-:S05]  /*2750*/  @P0 IMAD.HI.U32 R3, R0, c[0x0][0x330], RZ ;  /* 0x0000cc0000030a27 */ /* 0x000fca00078e00ff */
[----:B------:R-:W-:Y:S02]  /*2760*/  @P0 SHF.R.U32.HI R0, RZ, c[0x0][0x334], R3 ;  /* 0x0000cd00ff000a19 */ /* 0x000fe40000011603 */
.L_x_3980:
[----:B------:R-:W-:Y:S05]  /*2770*/  BSYNC B0 ;  /* 0x0000000000007941 */ /* 0x000fea0003800000 */
.L_x_3978:
[----:B------:R-:W-:-:S05]  /*2780*/  IMAD R0, R0, c[0x0][0x32c], RZ ;  /* 0x0000cb0000007a24 */ /* 0x000fca00078e02ff */
[----:B------:R-:W-:-:S04]  /*2790*/  IMNMX R2, R2, R0, !PT ;  /* 0x0000000002027217 */ /* 0x000fc80007800200 */
.L_x_3977:
        /* <DEDUP_REMOVED lines=46> */
.L_x_3982:
[----:B------:R-:W-:Y:S05]  /*2a80*/  BSYNC B0 ;  /* 0x0000000000007941 */ /* 0x000fea0003800000 */
.L_x_3981:
        /* <DEDUP_REMOVED lines=99> */
[----:B------:R-:W-:Y:S01]  /*30c0*/  IMAD R0, R212, c[0x0][0x294], R0 ;  /* 0x0000a500d4007a24 */ /* 0x000fe200078e0200 */
[----:B------:R-:W-:Y:S01]  /*30d0*/  MOV R10, R4 ;  /* 0x00000004000a7202 */ /* 0x000fe20000000f00 */
[----:B------:R-:W-:Y:S01]  /*30e0*/  IMAD.IADD R94, R12, 0x1, R14 ;  /* 0x000000010c5e7824 */ /* 0x000fe200078e020e */
[----:B------:R-:W-:Y:S01]  /*30f0*/  LOP3.LUT R215, R215, 0xfffffff7, RZ, 0xc0, !PT ;  /* 0xfffffff7d7d77812 */ /* 0x000fe200078ec0ff */
[----:B------:R-:W-:-:S04]  /*3100*/  IMAD.WIDE.U32 R6, R212, c[0x0][0x280], R134 ;  /* 0x0000a000d4067a25 */ /* 0x000fc800078e0086 */
[C---:B------:R-:W-:Y:S02]  /*3110*/  IMAD R14, R212.reuse, c[0x0][0x284], R9 ;  /* 0x0000a100d40e7a24 */ /* 0x040fe400078e0209 */
        /* <DEDUP_REMOVED lines=32> */
[----:B------:R-:W-:Y:S01]  /*3320*/  IADD3 R15, R13, R15, R231 ;  /* 0x0000000f0d0f7210 */ /* 0x000fe20007ffe0e7 */
        /* <DEDUP_REMOVED lines=32> */
.L_x_4002:
        /* <DEDUP_REMOVED lines=92> */
.L_x_3988:
[----:B------:R-:W-:Y:S05]  /*3af0*/  BSYNC B0 ;  /* 0x0000000000007941 */ /* 0x000fea0003800000 */
.L_x_3987:
        /* <DEDUP_REMOVED lines=82> */
.L_x_3991:
[----:B------:R-:W-:Y:S05]  /*4020*/  BSYNC B0 ;  /* 0x0000000000007941 */ /* 0x000fea0003800000 */
.L_x_3990:
        /* <DEDUP_REMOVED lines=58> */
.L_x_3993:
[----:B------:R-:W-:Y:S05]  /*43d0*/  BSYNC B0 ;  /* 0x0000000000007941 */ /* 0x000fea0003800000 */
.L_x_3992:
        /* <DEDUP_REMOVED lines=58> */
.L_x_3995:
[----:B------:R-:W-:Y:S05]  /*4780*/  BSYNC B0 ;  /* 0x0000000000007941 */ /* 0x000fea0003800000 */
.L_x_3994:
        /* <DEDUP_REMOVED lines=58> */
.L_x_3986:
        /* <DEDUP_REMOVED lines=31> */
.L_x_3997:
[----:B------:R-:W-:Y:S05]  /*4d20*/  BSYNC B0 ;  /* 0x0000000000007941 */ /* 0x000fea0003800000 */
.L_x_3996:
        /* <DEDUP_REMOVED lines=147> */
.L_x_3999:
[----:B------:R-:W-:Y:S05]  /*5660*/  BSYNC B0 ;  /* 0x0000000000007941 */ /* 0x000fea0003800000 */
.L_x_3998:
        /* <DEDUP_REMOVED lines=126> */
.L_x_3985:
        /* <DEDUP_REMOVED lines=9> */
[C---:B------:R-:W-:Y:S09]  /*5ee0*/  ISETP.GE.AND P1, PT, R201.reuse, c[0x0][0x1d4], PT ;  /* 0x00007500c9007a0c */ /* 0x040ff20003f26270 */
        /* <DEDUP_REMOVED lines=17> */
.L_x_3989:
[----:B------:R-:W-:Y:S05]  /*6000*/  BSYNC B1 ;  /* 0x0000000000017941 */ /* 0x000fea0003800000 */
.L_x_3984:
        /* <DEDUP_REMOVED lines=41> */
[C---:B------:R-:W-:Y:S09]  /*62a0*/  ISETP.GE.AND P1, PT, R201.reuse, c[0x0][0x1d4], PT ;  /* 0x00007500c9007a0c */ /* 0x040ff20003f26270 */
        /* <DEDUP_REMOVED lines=17> */
.L_x_4001:
[----:B-123--:R-:W-:Y:S05]  /*63c0*/  BSYNC B0 ;  /* 0x0000000000007941 */ /* 0x00efea0003800000 */
.L_x_4000:
        /* <DEDUP_REMOVED lines=23> */
.L_x_3983:
        /* <DEDUP_REMOVED lines=22> */
.L_x_4005:
[----:B------:R-:W-:-:S13]  /*66a0*/  ISETP.NE.AND P0, PT, R4, 0x1, PT ;  /* 0x000000010400780c */ /* 0x000fda0003f05270 */
[----:B------:R-:W-:-:S05]  /*66b0*/  @P0 IMAD.HI.U32 R0, R2, c[0x0][0x330], RZ ;  /* 0x0000cc0002000a27 */ /* 0x000fca00078e00ff */
[----:B------:R-:W-:Y:S02]  /*66c0*/  @P0 SHF.R.U32.HI R2, RZ, c[0x0][0x334], R0 ;  /* 0x0000cd00ff020a19 */ /* 0x000fe40000011600 */
.L_x_4006:
[----:B------:R-:W-:Y:S05]  /*66d0*/  BSYNC B0 ;  /* 0x0000000000007941 */ /* 0x000fea0003800000 */
.L_x_4004:
[----:B------:R-:W-:-:S05]  /*66e0*/  IMAD R2, R2, R4, c[0x0][0x32c] ;  /* 0x0000cb0002027624 */ /* 0x000fca00078e0204 */
[----:B------:R-:W-:-:S04]  /*66f0*/  IMNMX R3, R3, R2, PT ;  /* 0x0000000203037217 */ /* 0x000fc80003800200 */
.L_x_4003:
        /* <DEDUP_REMOVED lines=21> */
.L_x_4009:
[----:B------:R-:W-:-:S04]  /*6850*/  MOV R3, c[0x0][0x32c] ;  /* 0x0000cb0000037a02 */ /* 0x000fc80000000f00 */
[----:B------:R-:W-:-:S13]  /*6860*/  ISETP.NE.AND P0, PT, R3, 0x1, PT ;  /* 0x000000010300780c */ /* 0x000fda0003f05270 */
[----:B------:R-:W-:-:S05]  /*6870*/  @P0 IMAD.HI.U32 R3, R0, c[0x0][0x330], RZ ;  /* 0x0000cc0000030a27 */ /* 0x000fca00078e00ff */
[----:B------:R-:W-:Y:S02]  /*6880*/  @P0 SHF.R.U32.HI R0, RZ, c[0x0][0x334], R3 ;  /* 0x0000cd00ff000a19 */ /* 0x000fe40000011603 */
.L_x_4010:
[----:B------:R-:W-:Y:S05]  /*6890*/  BSYNC B0 ;  /* 0x0000000000007941 */ /* 0x000fea0003800000 */
.L_x_4008:
[----:B------:R-:W-:-:S05]  /*68a0*/  IMAD R0, R0, c[0x0][0x32c], RZ ;  /* 0x0000cb0000007a24 */ /* 0x000fca00078e02ff */
[----:B------:R-:W-:-:S04]  /*68b0*/  IMNMX R2, R2, R0, !PT ;  /* 0x0000000002027217 */ /* 0x000fc80007800200 */
.L_x_4007:
        /* <DEDUP_REMOVED lines=38> */
.L_x_4012:
[----:B------:R-:W-:Y:S05]  /*6b20*/  BSYNC B0 ;  /* 0x0000000000007941 */ /* 0x000fea0003800000 */
.L_x_4011:
        /* <DEDUP_REMOVED lines=121> */
.L_x_4234:
[----:B------:R-:W-:Y:S05]  /*72c0*/  BRA.DIV ~URZ, `(.L_x_4015) ;  /* 0x00019b127f007947 */ /* 0x000fea000b800000 */
[----:B------:R3:W4:Y:S02]  /*72d0*/  SHFL.IDX PT, R0, R12, RZ, 0x181f ;  /* 0x00181fff0c007589 */ /* 0x00072400000e0000 */
.L_x_4235:
        /* <DEDUP_REMOVED lines=21> */
.L_x_4017:
[----:B------:R-:W-:Y:S05]  /*7430*/  BSYNC B0 ;  /* 0x0000000000007941 */ /* 0x000fea0003800000 */
.L_x_4016:
[----:B------:R-:W-:Y:S05]  /*7440*/  BRA.DIV ~URZ, `(.L_x_4018) ;  /* 0x000199f27f007947 */ /* 0x000fea000b800000 */
[----:B--2---:R2:W1:Y:S04]  /*7450*/  SHFL.IDX PT, R4, R5, 0x1, 0x181f ;  /* 0x00381f0005047f89 */ /* 0x00446800000e0000 */
[----:B----4-:R2:W4:Y:S02]  /*7460*/  SHFL.IDX PT, R0, R12, 0x1, 0x181f ;  /* 0x00381f000c007f89 */ /* 0x01052400000e0000 */
.L_x_4236:
        /* <DEDUP_REMOVED lines=21> */
.L_x_4020:
[----:B------:R-:W-:Y:S05]  /*75c0*/  BSYNC B0 ;  /* 0x0000000000007941 */ /* 0x000fea0003800000 */
.L_x_4019:
[----:B------:R-:W-:Y:S05]  /*75d0*/  BRA.DIV ~URZ, `(.L_x_4021) ;  /* 0x000199227f007947 */ /* 0x000fea000b800000 */
[----:B-1----:R1:W2:Y:S02]  /*75e0*/  SHFL.IDX PT, R4, R5, 0x2, 0x181f ;  /* 0x00581f0005047f89 */ /* 0x0022a400000e0000 */
.L_x_4237:
[----:B------:R-:W-:Y:S05]  /*75f0*/  BRA.DIV ~URZ, `(.L_x_4022) ;  /* 0x000199727f007947 */ /* 0x000fea000b800000 */
[----:B----4-:R4:W1:Y:S02]  /*7600*/  SHFL.IDX PT, R0, R12, 0x2, 0x181f ;  /* 0x00581f000c007f89 */ /* 0x01086400000e0000 */
.L_x_4238:
        /* <DEDUP_REMOVED lines=21> */
.L_x_4024:
[----:B------:R-:W-:Y:S05]  /*7760*/  BSYNC B0 ;  /* 0x0000000000007941 */ /* 0x000fea0003800000 */
.L_x_4023:
[----:B------:R-:W-:Y:S05]  /*7770*/  BRA.DIV ~URZ, `(.L_x_4025) ;  /* 0x000198527f007947 */ /* 0x000fea000b800000 */
[----:B--2---:R2:W3:Y:S04]  /*7780*/  SHFL.IDX PT, R4, R5, 0x3, 0x181f ;  /* 0x00781f0005047f89 */ /* 0x0044e800000e0000 */
[----:B-1----:R2:W1:Y:S02]  /*7790*/  SHFL.IDX PT, R0, R12, 0x3, 0x181f ;  /* 0x00781f000c007f89 */ /* 0x00246400000e0000 */
.L_x_4239:
        /* <DEDUP_REMOVED lines=88> */
.L_x_4026:
        /* <DEDUP_REMOVED lines=62> */
[C---:B-----5:R-:W-:Y:S01]  /*8100*/  @!P2 SHF.L.U64.HI R6, R159.reuse, 0x1, R105 ;  /* 0x000000019f06a819 */ /* 0x060fe20000010269 */
        /* <DEDUP_REMOVED lines=33> */
.L_x_4030:
[----:B------:R-:W-:Y:S05]  /*8320*/  BSYNC B0 ;  /* 0x0000000000007941 */ /* 0x000fea0003800000 */
.L_x_4029:
        /* <DEDUP_REMOVED lines=49> */
[C---:B------:R-:W-:Y:S01]  /*8640*/  @!P2 IMAD.SHL.U32 R5, R159.reuse, 0x2, RZ ;  /* 0x000000029f05a824 */ /* 0x040fe200078e00ff */
        /* <DEDUP_REMOVED lines=33> */
.L_x_4032:
[----:B------:R-:W-:Y:S05]  /*8860*/  BSYNC B0 ;  /* 0x0000000000007941 */ /* 0x000fea0003800000 */
.L_x_4031:
        /* <DEDUP_REMOVED lines=88> */
.L_x_4034:
[----:B--2---:R-:W-:Y:S05]  /*8df0*/  BSYNC B0 ;  /* 0x0000000000007941 */ /* 0x004fea0003800000 */
.L_x_4033:
        /* <DEDUP_REMOVED lines=81> */
.L_x_4036:
[----:B-1-34-:R-:W-:Y:S05]  /*9310*/  BSYNC B0 ;  /* 0x0000000000007941 */ /* 0x01afea0003800000 */
.L_x_4035:
        /* <DEDUP_REMOVED lines=83> */
.L_x_4040:
[----:B------:R-:W-:Y:S05]  /*9850*/  BSYNC B0 ;  /* 0x0000000000007941 */ /* 0x000fea0003800000 */
.L_x_4039:
        /* <DEDUP_REMOVED lines=49> */
.L_x_4042:
[----:B------:R-:W-:Y:S05]  /*9b70*/  BSYNC B0 ;  /* 0x0000000000007941 */ /* 0x000fea0003800000 */
.L_x_4041:
        /* <DEDUP_REMOVED lines=49> */
.L_x_4044:
[----:B------:R-:W-:Y:S05]  /*9e90*/  BSYNC B0 ;  /* 0x0000000000007941 */ /* 0x000fea0003800000 */
.L_x_4043:
        /* <DEDUP_REMOVED lines=48> */
.L_x_4038:
[----:B------:R-:W-:Y:S05]  /*a1a0*/  BSYNC B1 ;  /* 0x0000000000017941 */ /* 0x000fea0003800000 */
.L_x_4037:
        /* <DEDUP_REMOVED lines=53> */
.L_x_4048:
[----:B------:R-:W-:Y:S05]  /*a500*/  BSYNC B0 ;  /* 0x0000000000007941 */ /* 0x000fea0003800000 */
.L_x_4047:
        /* <DEDUP_REMOVED lines=49> */
.L_x_4050:
[----:B------:R-:W-:Y:S05]  /*a820*/  BSYNC B0 ;  /* 0x0000000000007941 */ /* 0x000fea0003800000 */
.L_x_4049:
        /* <DEDUP_REMOVED lines=49> */
.L_x_4052:
[----:B------:R-:W-:Y:S05]  /*ab40*/  BSYNC B0 ;  /* 0x0000000000007941 */ /* 0x000fea0003800000 */
.L_x_4051:
        /* <DEDUP_REMOVED lines=48> */
.L_x_4046:
[----:B------:R-:W-:Y:S05]  /*ae50*/  BSYNC B1 ;  /* 0x0000000000017941 */ /* 0x000fea0003800000 */
.L_x_4045:
        /* <DEDUP_REMOVED lines=53> */
.L_x_4056:
[----:B------:R-:W-:Y:S05]  /*b1b0*/  BSYNC B0 ;  /* 0x0000000000007941 */ /* 0x000fea0003800000 */
.L_x_4055:
        /* <DEDUP_REMOVED lines=49> */
.L_x_4058:
[----:B------:R-:W-:Y:S05]  /*b4d0*/  BSYNC B0 ;  /* 0x0000000000007941 */ /* 0x000fea0003800000 */
.L_x_4057:
        /* <DEDUP_REMOVED lines=49> */
.L_x_4060:
[----:B------:R-:W-:Y:S05]  /*b7f0*/  BSYNC B0 ;  /* 0x0000000000007941 */ /* 0x000fea0003800000 */
.L_x_4059:
        /* <DEDUP_REMOVED lines=48> */
.L_x_4054:
[----:B------:R-:W-:Y:S05]  /*bb00*/  BSYNC B1 ;  /* 0x0000000000017941 */ /* 0x000fea0003800000 */
.L_x_4053:
        /* <DEDUP_REMOVED lines=52> */
.L_x_4063:
[----:B------:R-:W-:Y:S05]  /*be50*/  BSYNC B0 ;  /* 0x0000000000007941 */ /* 0x000fea0003800000 */
.L_x_4062:
        /* <DEDUP_REMOVED lines=49> */
.L_x_4065:
[----:B------:R-:W-:Y:S05]  /*c170*/  BSYNC B0 ;  /* 0x0000000000007941 */ /* 0x000fea0003800000 */
.L_x_4064:
        /* <DEDUP_REMOVED lines=49> */
.L_x_4067:
[----:B------:R-:W-:Y:S05]  /*c490*/  BSYNC B0 ;  /* 0x0000000000007941 */ /* 0x000fea0003800000 */
.L_x_4066:
        /* <DEDUP_REMOVED lines=49> */
.L_x_4028:
        /* <DEDUP_REMOVED lines=61> */
.L_x_4069:
[----:B------:R-:W-:Y:S05]  /*cb80*/  BSYNC B0 ;  /* 0x0000000000007941 */ /* 0x000fea0003800000 */
.L_x_4068:
        /* <DEDUP_REMOVED lines=64> */
.L_x_4071:
[----:B--2-4-:R-:W-:Y:S05]  /*cf90*/  BSYNC B0 ;  /* 0x0000000000007941 */ /* 0x014fea0003800000 */
.L_x_4070:
        /* <DEDUP_REMOVED lines=72> */
.L_x_4073:
[----:B--2-4-:R-:W-:Y:S05]  /*d420*/  BSYNC B0 ;  /* 0x0000000000007941 */ /* 0x014fea0003800000 */
.L_x_4072:
        /* <DEDUP_REMOVED lines=63> */
.L_x_4075:
[----:B-1234-:R-:W-:Y:S05]  /*d820*/  BSYNC B0 ;  /* 0x0000000000007941 */ /* 0x01efea0003800000 */
.L_x_4074:
        /* <DEDUP_REMOVED lines=141> */
.L_x_4079:
[----:B------:R-:W-:Y:S05]  /*e100*/  BSYNC B0 ;  /* 0x0000000000007941 */ /* 0x000fea0003800000 */
.L_x_4078:
        /* <DEDUP_REMOVED lines=107> */
.L_x_4077:
[----:B------:R-:W-:Y:S05]  /*e7c0*/  BSYNC B1 ;  /* 0x0000000000017941 */ /* 0x000fea0003800000 */
.L_x_4076:
        /* <DEDUP_REMOVED lines=119> */
.L_x_4083:
[----:B------:R-:W-:Y:S05]  /*ef40*/  BSYNC B0 ;  /* 0x0000000000007941 */ /* 0x000fea0003800000 */
.L_x_4082:
        /* <DEDUP_REMOVED lines=89> */
[----:B------:R-:W-:Y:S01]  /*f4e0*/  FMUL.FTZ R5, R2, R11 ;  /* 0x0000000b02057220 */ /* 0x000fe20000410000 */
[----:B------:R-:W-:Y:S01]  /*f4f0*/  LOP3.LUT R8, R16, 0xffff0000, RZ, 0xc0, !PT ;  /* 0xffff000010087812 */ /* 0x000fe200078ec0ff */
[----:B------:R-:W-:Y:S02]  /*f500*/  FMUL.FTZ R6, R2, R7 ;  /* 0x0000000702067220 */ /* 0x000fe40000410000 */
[----:B------:R-:W-:-:S02]  /*f510*/  FMUL.FTZ R2, R0, R10 ;  /* 0x0000000a00027220 */ /* 0x000fc40000410000 */
        /* <DEDUP_REMOVED lines=14> */
.L_x_4081:
[----:B------:R-:W-:Y:S05]  /*f600*/  BSYNC B1 ;  /* 0x0000000000017941 */ /* 0x000fea0003800000 */
.L_x_4080:
        /* <DEDUP_REMOVED lines=119> */
.L_x_4087:
[----:B------:R-:W-:Y:S05]  /*fd80*/  BSYNC B0 ;  /* 0x0000000000007941 */ /* 0x000fea0003800000 */
.L_x_4086:
        /* <DEDUP_REMOVED lines=107> */
.L_x_4085:
[----:B------:R-:W-:Y:S05]  /*10440*/  BSYNC B1 ;  /* 0x0000000000017941 */ /* 0x000fea0003800000 */
.L_x_4084:
        /* <DEDUP_REMOVED lines=118> */
.L_x_4089:
[----:B------:R-:W-:Y:S05]  /*10bb0*/  BSYNC B0 ;  /* 0x0000000000007941 */ /* 0x000fea0003800000 */
.L_x_4088:
        /* <DEDUP_REMOVED lines=107> */
.L_x_4061:
[----:B------:R-:W-:Y:S05]  /*11270*/  BSYNC B2 ;  /* 0x0000000000027941 */ /* 0x000fea0003800000 */
.L_x_4027:
        /* <DEDUP_REMOVED lines=20> */
[----:B------:R-:W1:Y:S04]  /*113c0*/  SHFL.IDX PT, R0, R3, RZ, 0x181f ;  /* 0x00181fff03007589 */ /* 0x000e6800000e0000 */
[----:B------:R-:W2:Y:S04]  /*113d0*/  SHFL.IDX PT, R2, R2, RZ, 0x181f ;  /* 0x00181fff02027589 */ /* 0x000ea800000e0000 */
[----:B------:R-:W3:Y:S04]  /*113e0*/  LDSM.16.M88.4 R24, [R178+0x800] ;  /* 0x00080000b218783b */ /* 0x000ee80000000200 */
[----:B------:R-:W-:Y:S01]  /*113f0*/  @P1 IADD3 R187, R178, -0x20, RZ ;  /* 0xffffffe0b2bb1810 */ /* 0x000fe20007ffe0ff */
[----:B------:R-:W-:Y:S03]  /*11400*/  LDSM.16.M88.4 R4, [R184] ;  /* 0x00000000b804783b */ /* 0x000fe60000000200 */
[C---:B------:R-:W-:Y:S01]  /*11410*/  IADD3 R188, R187.reuse, 0x3000, RZ ;  /* 0x00003000bbbc7810 */ /* 0x040fe20007ffe0ff */
[----:B-----5:R-:W-:Y:S01]  /*11420*/  LDSM.16.M88.4 R36, [R187] ;  /* 0x00000000bb24783b */ /* 0x020fe20000000200 */
[----:B------:R-:W-:-:S02]  /*11430*/  IADD3 R190, R187, 0x1000, RZ ;  /* 0x00001000bbbe7810 */ /* 0x000fc40007ffe0ff */
[C---:B------:R-:W-:Y:S01]  /*11440*/  IADD3 R189, R187.reuse, 0x1800, RZ ;  /* 0x00001800bbbd7810 */ /* 0x040fe20007ffe0ff */
[----:B------:R-:W4:Y:S01]  /*11450*/  LDSM.16.M88.4 R44, [R187+0x800] ;  /* 0x00080000bb2c783b */ /* 0x000f220000000200 */
[----:B------:R-:W-:Y:S02]  /*11460*/  IADD3 R192, R187, 0x2000, RZ ;  /* 0x00002000bbc07810 */ /* 0x000fe40007ffe0ff */
[-C--:B-1--4-:R-:W-:Y:S02]  /*11470*/  LEA R12, P0, R202, R0.reuse, 0x1 ;  /* 0x00000000ca0c7211 */ /* 0x092fe400078008ff */
[----:B------:R-:W-:Y:S02]  /*11480*/  LEA R16, P1, R200, R0, 0x1 ;  /* 0x00000000c8107211 */ /* 0x000fe400078208ff */
[----:B--2---:R-:W-:Y:S02]  /*11490*/  LEA.HI.X R13, R202, R2, R207, 0x1, P0 ;  /* 0x00000002ca0d7211 */ /* 0x004fe400000f0ccf */
[----:B------:R-:W-:-:S02]  /*114a0*/  ISETP.GT.AND P0, PT, R116, R212, PT ;  /* 0x000000d47400720c */ /* 0x000fc40003f04270 */
[----:B------:R-:W-:Y:S02]  /*114b0*/  LEA.HI.X R17, R200, R2, R206, 0x1, P1 ;  /* 0x00000002c8117211 */ /* 0x000fe400008f0cce */
[C---:B------:R-:W-:Y:S02]  /*114c0*/  ISETP.GE.OR P1, PT, R134.reuse, c[0x0][0x1d4], !P0 ;  /* 0x0000750086007a0c */ /* 0x040fe40004726670 */
[C---:B------:R-:W-:Y:S01]  /*114d0*/  LEA R14, P3, R134.reuse, R0, 0x1 ;  /* 0x00000000860e7211 */ /* 0x040fe200078608ff */
[C---:B------:R-:W-:Y:S01]  /*114e0*/  HMMA.16816.F32.BF16 R28, R8.reuse, R20, RZ ;  /* 0x00000014081c723c */ /* 0x040fe200000418ff */
[----:B------:R-:W-:Y:S02]  /*114f0*/  IADD3 R191, R187, 0x2800, RZ ;  /* 0x00002800bbbf7810 */ /* 0x000fe40007ffe0ff */
[----:B------:R-:W-:Y:S02]  /*11500*/  LEA.HI.X R15, R134, R2, R135, 0x1, P3 ;  /* 0x00000002860f7211 */ /* 0x000fe400018f0c87 */
[----:B------:R-:W-:Y:S01]  /*11510*/  LEA R18, P3, R201, R0, 0x1 ;  /* 0x00000000c9127211 */ /* 0x000fe200078608ff */
[----:B------:R-:W-:Y:S01]  /*11520*/  IMAD.MOV.U32 R0, RZ, RZ, 0x40 ;  /* 0x00000040ff007424 */ /* 0x000fe200078e00ff */
[----:B------:R-:W-:Y:S01]  /*11530*/  IADD3 R193, R187, 0x3800, RZ ;  /* 0x00003800bbc17810 */ /* 0x000fe20007ffe0ff */
[----:B------:R-:W-:Y:S01]  /*11540*/  HMMA.16816.F32.BF16 R32, R8, R22, RZ ;  /* 0x000000160820723c */ /* 0x000fe200000418ff */
[----:B------:R-:W-:Y:S01]  /*11550*/  LEA.HI.X R19, R201, R2, R208, 0x1, P3 ;  /* 0x00000002c9137211 */ /* 0x000fe200018f0cd0 */
[----:B------:R-:W-:Y:S01]  /*11560*/  @!PT LDS RZ, [RZ] ;  /* 0x00000000fffff984 */ /* 0x000fe20000000800 */
[----:B------:R-:W-:Y:S01]  /*11570*/  @!PT LDS RZ, [RZ] ;  /* 0x00000000fffff984 */ /* 0x000fe20000000800 */
[----:B------:R-:W-:Y:S01]  /*11580*/  @!PT LDS RZ, [RZ] ;  /* 0x00000000fffff984 */ /* 0x000fe20000000800 */
[----:B------:R1:W-:Y:S01]  /*11590*/  LDGSTS.E.BYPASS.LTC128B.128 [R195+0x8080], [R14.64], !P1 ;  /* 0x080800000ec37fae */ /* 0x0003e2000c901d48 */
[----:B------:R-:W-:-:S02]  /*115a0*/  ISETP.GE.OR P1, PT, R138, c[0x0][0x1d4], !P0 ;  /* 0x000075008a007a0c */ /* 0x000fc40004726670 */
[----:B------:R-:W-:Y:S02]  /*115b0*/  SEL R0, R0, 0xffffffc0, !P2 ;  /* 0xffffffc000007807 */ /* 0x000fe40005000000 */
[----:B------:R-:W-:Y:S01]  /*115c0*/  IADD3 R194, R187, 0x800, RZ ;  /* 0x00000800bbc27810 */ /* 0x000fe20007ffe0ff */
[----:B---3--:R-:W-:Y:S02]  /*115d0*/  HMMA.16816.F32.BF16 R20, R8, R24, RZ ;  /* 0x000000180814723c */ /* 0x008fe400000418ff */
        /* <DEDUP_REMOVED lines=9> */
[----:B------:R-:W-:Y:S01]  /*11670*/  LDSM.16.M88.4 R48, [R177+0x800] ;  /* 0x00080000b130783b */ /* 0x000fe20000000200 */
[----:B-1----:R-:W-:Y:S03]  /*11680*/  HMMA.16816.F32.BF16 R12, R8, R26, RZ ;  /* 0x0000001a080c723c */ /* 0x002fe600000418ff */
[----:B------:R-:W1:Y:S04]  /*11690*/  LDSM.16.M88.4 R8, [R186] ;  /* 0x00000000ba08783b */ /* 0x000e680000000200 */
[----:B------:R-:W0:Y:S01]  /*116a0*/  LDGDEPBAR ;  /* 0x00000000000079af */ /* 0x000e220000000000 */
[C---:B------:R-:W-:Y:S08]  /*116b0*/  HMMA.16816.F32.BF16 R24, R4.reuse, R44, R20 ;  /* 0x0000002c0418723c */ /* 0x040ff00000041814 */
[C---:B--2---:R-:W-:Y:S08]  /*116c0*/  HMMA.16816.F32.BF16 R16, R4.reuse, R36, R28 ;  /* 0x000000240410723c */ /* 0x044ff0000004181c */
[C---:B------:R-:W-:Y:S01]  /*116d0*/  HMMA.16816.F32.BF16 R28, R4.reuse, R38, R32 ;  /* 0x00000026041c723c */ /* 0x040fe20000041820 */
[----:B------:R-:W-:Y:S04]  /*116e0*/  LDSM.16.M88.4 R32, [R176+-0x3000] ;  /* 0xffd00000b020783b */ /* 0x000fe80000000200 */
[----:B------:R-:W-:Y:S03]  /*116f0*/  LDSM.16.M88.4 R36, [R178+0x1000] ;  /* 0x00100000b224783b */ /* 0x000fe60000000200 */
[----:B------:R-:W-:Y:S01]  /*11700*/  HMMA.16816.F32.BF16 R12, R4, R46, R12 ;  /* 0x0000002e040c723c */ /* 0x000fe2000004180c */
[----:B------:R-:W2:Y:S04]  /*11710*/  LDSM.16.M88.4 R4, [R185] ;  /* 0x00000000b904783b */ /* 0x000ea80000000200 */
[----:B------:R-:W3:Y:S03]  /*11720*/  LDSM.16.M88.4 R44, [R176+-0x2800] ;  /* 0xffd80000b02c783b */ /* 0x000ee60000000200 */
[C---:B-1----:R-:W-:Y:S08]  /*11730*/  HMMA.16816.F32.BF16 R20, R8.reuse, R40, R16 ;  /* 0x000000280814723c */ /* 0x042ff00000041810 */
[C---:B------:R-:W-:Y:S01]  /*11740*/  HMMA.16816.F32.BF16 R16, R8.reuse, R42, R28 ;  /* 0x0000002a0810723c */ /* 0x040fe2000004181c */
[----:B------:R-:W-:Y:S07]  /*11750*/  LDSM.16.M88.4 R40, [R189] ;  /* 0x00000000bd28783b */ /* 0x000fee0000000200 */
[C---:B------:R-:W-:Y:S08]  /*11760*/  HMMA.16816.F32.BF16 R24, R8.reuse, R48, R24 ;  /* 0x000000300818723c */ /* 0x040ff00000041818 */
[----:B------:R-:W-:Y:S01]  /*11770*/  HMMA.16816.F32.BF16 R12, R8, R50, R12 ;  /* 0x00000032080c723c */ /* 0x000fe2000004180c */
[----:B------:R-:W1:Y:S04]  /*11780*/  LDSM.16.M88.4 R8, [R183+0x4000] ;  /* 0x00400000b708783b */ /* 0x000e680000000200 */
[----:B------:R-:W4:Y:S03]  /*11790*/  LDSM.16.M88.4 R48, [R178+0x1800] ;  /* 0x00180000b230783b */ /* 0x000f260000000200 */
[C---:B--2---:R-:W-:Y:S08]  /*117a0*/  HMMA.16816.F32.BF16 R20, R4.reuse, R32, R20 ;  /* 0x000000200414723c */ /* 0x044ff00000041814 */
[C---:B------:R-:W-:Y:S01]  /*117b0*/  HMMA.16816.F32.BF16 R16, R4.reuse, R34, R16 ;  /* 0x000000220410723c */ /* 0x040fe20000041810 */
[----:B------:R-:W-:Y:S07]  /*117c0*/  LDSM.16.M88.4 R32, [R190] ;  /* 0x00000000be20783b */ /* 0x000fee0000000200 */
[C---:B---3--:R-:W-:Y:S08]  /*117d0*/  HMMA.16816.F32.BF16 R24, R4.reuse, R44, R24 ;  /* 0x0000002c0418723c */ /* 0x048ff00000041818 */
[----:B------:R-:W-:Y:S01]  /*117e0*/  HMMA.16816.F32.BF16 R12, R4, R46, R12 ;  /* 0x0000002e040c723c */ /* 0x000fe2000004180c */
[----:B------:R-:W2:Y:S04]  /*117f0*/  LDSM.16.M88.4 R4, [R184+0x4000] ;  /* 0x00400000b804783b */ /* 0x000ea80000000200 */
[----:B------:R-:W-:Y:S03]  /*11800*/  LDSM.16.M88.4 R44, [R178+0x2800] ;  /* 0x00280000b22c783b */ /* 0x000fe60000000200 */
[C---:B-1----:R-:W-:Y:S01]  /*11810*/  HMMA.16816.F32.BF16 R28, R8.reuse, R36, R20 ;  /* 0x00000024081c723c */ /* 0x042fe20000041814 */
[----:B------:R-:W-:Y:S07]  /*11820*/  LDSM.16.M88.4 R20, [R177+0x1000] ;  /* 0x00100000b114783b */ /* 0x000fee0000000200 */
[C---:B------:R-:W-:Y:S01]  /*11830*/  HMMA.16816.F32.BF16 R16, R8.reuse, R38, R16 ;  /* 0x000000260810723c */ /* 0x040fe20000041810 */
[----:B------:R-:W-:Y:S07]  /*11840*/  LDSM.16.M88.4 R36, [R177+0x1800] ;  /* 0x00180000b124783b */ /* 0x000fee0000000200 */
[C---:B----4-:R-:W-:Y:S08]  /*11850*/  HMMA.16816.F32.BF16 R24, R8.reuse, R48, R24 ;  /* 0x000000300818723c */ /* 0x050ff00000041818 */
[----:B------:R-:W-:Y:S01]  /*11860*/  HMMA.16816.F32.BF16 R12, R8, R50, R12 ;  /* 0x00000032080c723c */ /* 0x000fe2000004180c */
[----:B------:R-:W1:Y:S07]  /*11870*/  LDSM.16.M88.4 R8, [R186+0x4000] ;  /* 0x00400000ba08783b */ /* 0x000e6e0000000200 */
[C---:B--2---:R-:W-:Y:S08]  /*11880*/  HMMA.16816.F32.BF16 R28, R4.reuse, R32, R28 ;  /* 0x00000020041c723c */ /* 0x044ff0000004181c */
[C---:B------:R-:W-:Y:S01]  /*11890*/  HMMA.16816.F32.BF16 R16, R4.reuse, R34, R16 ;  /* 0x000000220410723c */ /* 0x040fe20000041810 */
[----:B------:R-:W-:Y:S07]  /*118a0*/  LDSM.16.M88.4 R32, [R176+-0x2000] ;  /* 0xffe00000b020783b */ /* 0x000fee0000000200 */
[C---:B------:R-:W-:Y:S08]  /*118b0*/  HMMA.16816.F32.BF16 R24, R4.reuse, R40, R24 ;  /* 0x000000280418723c */ /* 0x040ff00000041818 */
[----:B------:R-:W-:Y:S01]  /*118c0*/  HMMA.16816.F32.BF16 R12, R4, R42, R12 ;  /* 0x0000002a040c723c */ /* 0x000fe2000004180c */
[----:B------:R-:W2:Y:S04]  /*118d0*/  LDSM.16.M88.4 R4, [R185+0x4000] ;  /* 0x00400000b904783b */ /* 0x000ea80000000200 */
[----:B------:R-:W3:Y:S03]  /*118e0*/  LDSM.16.M88.4 R40, [R176+-0x1800] ;  /* 0xffe80000b028783b */ /* 0x000ee60000000200 */
[C---:B-1----:R-:W-:Y:S08]  /*118f0*/  HMMA.16816.F32.BF16 R28, R8.reuse, R20, R28 ;  /* 0x00000014081c723c */ /* 0x042ff0000004181c */
[C---:B------:R-:W-:Y:S08]  /*11900*/  HMMA.16816.F32.BF16 R20, R8.reuse, R22, R16 ;  /* 0x000000160814723c */ /* 0x040ff00000041810 */
[C---:B------:R-:W-:Y:S08]  /*11910*/  HMMA.16816.F32.BF16 R16, R8.reuse, R36, R24 ;  /* 0x000000240810723c */ /* 0x040ff00000041818 */
[----:B------:R-:W-:Y:S01]  /*11920*/  HMMA.16816.F32.BF16 R12, R8, R38, R12 ;  /* 0x00000026080c723c */ /* 0x000fe2000004180c */
[----:B------:R-:W-:Y:S04]  /*11930*/  LDSM.16.M88.4 R8, [R183+0x8000] ;  /* 0x00800000b708783b */ /* 0x000fe80000000200 */
[----:B------:R-:W1:Y:S03]  /*11940*/  LDSM.16.M88.4 R36, [R178+0x2000] ;  /* 0x00200000b224783b */ /* 0x000e660000000200 */
[C---:B--2---:R-:W-:Y:S01]  /*11950*/  HMMA.16816.F32.BF16 R24, R4.reuse, R32, R28 ;  /* 0x000000200418723c */ /* 0x044fe2000004181c */
[----:B------:R-:W-:Y:S07]  /*11960*/  LDSM.16.M88.4 R28, [R192] ;  /* 0x00000000c01c783b */ /* 0x000fee0000000200 */
[C---:B------:R-:W-:Y:S01]  /*11970*/  HMMA.16816.F32.BF16 R20, R4.reuse, R34, R20 ;  /* 0x000000220414723c */ /* 0x040fe20000041814 */
[----:B------:R-:W-:Y:S07]  /*11980*/  LDSM.16.M88.4 R32, [R177+0x2000] ;  /* 0x00200000b120783b */ /* 0x000fee0000000200 */
[C---:B---3--:R-:W-:Y:S08]  /*11990*/  HMMA.16816.F32.BF16 R16, R4.reuse, R40, R16 ;  /* 0x000000280410723c */ /* 0x048ff00000041810 */
[----:B------:R-:W-:Y:S01]  /*119a0*/  HMMA.16816.F32.BF16 R12, R4, R42, R12 ;  /* 0x0000002a040c723c */ /* 0x000fe2000004180c */
[----:B------:R-:W2:Y:S04]  /*119b0*/  LDSM.16.M88.4 R4, [R184+0x8000] ;  /* 0x00800000b804783b */ /* 0x000ea80000000200 */
[----:B------:R-:W3:Y:S03]  /*119c0*/  LDSM.16.M88.4 R40, [R191] ;  /* 0x00000000bf28783b */ /* 0x000ee60000000200 */
[C---:B-1----:R-:W-:Y:S08]  /*119d0*/  HMMA.16816.F32.BF16 R24, R8.reuse, R36, R24 ;  /* 0x000000240818723c */ /* 0x042ff00000041818 */
[C---:B------:R-:W-:Y:S01]  /*119e0*/  HMMA.16816.F32.BF16 R20, R8.reuse, R38, R20 ;  /* 0x000000260814723c */ /* 0x040fe20000041814 */
[----:B------:R-:W-:Y:S07]  /*119f0*/  LDSM.16.M88.4 R36, [R176+-0x800] ;  /* 0xfff80000b024783b */ /* 0x000fee0000000200 */
[C---:B------:R-:W-:Y:S08]  /*11a00*/  HMMA.16816.F32.BF16 R16, R8.reuse, R44, R16 ;  /* 0x0000002c0810723c */ /* 0x040ff00000041810 */
[----:B------:R-:W-:Y:S01]  /*11a10*/  HMMA.16816.F32.BF16 R12, R8, R46, R12 ;  /* 0x0000002e080c723c */ /* 0x000fe2000004180c */
[----:B------:R-:W1:Y:S04]  /*11a20*/  LDSM.16.M88.4 R8, [R186+0x8000] ;  /* 0x00800000ba08783b */ /* 0x000e680000000200 */
[----:B------:R-:W4:Y:S03]  /*11a30*/  LDSM.16.M88.4 R44, [R177+0x2800] ;  /* 0x00280000b12c783b */ /* 0x000f260000000200 */
[C---:B--2---:R-:W-:Y:S08]  /*11a40*/  HMMA.16816.F32.BF16 R24, R4.reuse, R28, R24 ;  /* 0x0000001c0418723c */ /* 0x044ff00000041818 */
[C---:B------:R-:W-:Y:S01]  /*11a50*/  HMMA.16816.F32.BF16 R20, R4.reuse, R30, R20 ;  /* 0x0000001e0414723c */ /* 0x040fe20000041814 */
[----:B------:R-:W-:Y:S07]  /*11a60*/  LDSM.16.M88.4 R28, [R176+-0x1000] ;  /* 0xfff00000b01c783b */ /* 0x000fee0000000200 */
[C---:B---3--:R-:W-:Y:S08]  /*11a70*/  HMMA.16816.F32.BF16 R16, R4.reuse, R40, R16 ;  /* 0x000000280410723c */ /* 0x048ff00000041810 */
[----:B------:R-:W-:Y:S01]  /*11a80*/  HMMA.16816.F32.BF16 R12, R4, R42, R12 ;  /* 0x0000002a040c723c */ /* 0x000fe2000004180c */
[----:B------:R-:W2:Y:S04]  /*11a90*/  LDSM.16.M88.4 R4, [R185+0x8000] ;  /* 0x00800000b904783b */ /* 0x000ea80000000200 */
[----:B------:R-:W-:Y:S03]  /*11aa0*/  LDSM.16.M88.4 R40, [R193] ;  /* 0x00000000c128783b */ /* 0x000fe60000000200 */
[C---:B-1----:R-:W-:Y:S08]  /*11ab0*/  HMMA.16816.F32.BF16 R24, R8.reuse, R32, R24 ;  /* 0x000000200818723c */ /* 0x042ff00000041818 */
[C---:B------:R-:W-:Y:S01]  /*11ac0*/  HMMA.16816.F32.BF16 R20, R8.reuse, R34, R20 ;  /* 0x000000220814723c */ /* 0x040fe20000041814 */
[----:B------:R-:W-:Y:S07]  /*11ad0*/  LDSM.16.M88.4 R32, [R178+0x3000] ;  /* 0x00300000b220783b */ /* 0x000fee0000000200 */
[C---:B----4-:R-:W-:Y:S08]  /*11ae0*/  HMMA.16816.F32.BF16 R16, R8.reuse, R44, R16 ;  /* 0x0000002c0810723c */ /* 0x050ff00000041810 */
[----:B------:R-:W-:Y:S01]  /*11af0*/  HMMA.16816.F32.BF16 R12, R8, R46, R12 ;  /* 0x0000002e080c723c */ /* 0x000fe2000004180c */
[----:B------:R-:W1:Y:S04]  /*11b00*/  LDSM.16.M88.4 R8, [R183+0xc000] ;  /* 0x00c00000b708783b */ /* 0x000e680000000200 */
[----:B------:R-:W3:Y:S03]  /*11b10*/  LDSM.16.M88.4 R44, [R178+0x3800] ;  /* 0x00380000b22c783b */ /* 0x000ee60000000200 */
[C---:B--2---:R-:W-:Y:S08]  /*11b20*/  HMMA.16816.F32.BF16 R24, R4.reuse, R28, R24 ;  /* 0x0000001c0418723c */ /* 0x044ff00000041818 */
[C---:B------:R-:W-:Y:S01]  /*11b30*/  HMMA.16816.F32.BF16 R20, R4.reuse, R30, R20 ;  /* 0x0000001e0414723c */ /* 0x040fe20000041814 */
[----:B------:R-:W-:Y:S07]  /*11b40*/  LDSM.16.M88.4 R28, [R188] ;  /* 0x00000000bc1c783b */ /* 0x000fee0000000200 */
[C---:B------:R-:W-:Y:S08]  /*11b50*/  HMMA.16816.F32.BF16 R16, R4.reuse, R36, R16 ;  /* 0x000000240410723c */ /* 0x040ff00000041810 */
[----:B------:R-:W-:Y:S01]  /*11b60*/  HMMA.16816.F32.BF16 R12, R4, R38, R12 ;  /* 0x00000026040c723c */ /* 0x000fe2000004180c */
[----:B------:R-:W2:Y:S04]  /*11b70*/  LDSM.16.M88.4 R4, [R184+0xc000] ;  /* 0x00c00000b804783b */ /* 0x000ea80000000200 */
[----:B------:R-:W-:Y:S03]  /*11b80*/  LDSM.16.M88.4 R36, [R177+0x3000] ;  /* 0x00300000b124783b */ /* 0x000fe60000000200 */
[C---:B-1----:R-:W-:Y:S08]  /*11b90*/  HMMA.16816.F32.BF16 R24, R8.reuse, R32, R24 ;  /* 0x000000200818723c */ /* 0x042ff00000041818 */
[C---:B------:R-:W-:Y:S01]  /*11ba0*/  HMMA.16816.F32.BF16 R20, R8.reuse, R34, R20 ;  /* 0x000000220814723c */ /* 0x040fe20000041814 */
[----:B------:R-:W-:Y:S07]  /*11bb0*/  LDSM.16.M88.4 R32, [R176] ;  /* 0x00000000b020783b */ /* 0x000fee0000000200 */
[C---:B---3--:R-:W-:Y:S08]  /*11bc0*/  HMMA.16816.F32.BF16 R16, R8.reuse, R44, R16 ;  /* 0x0000002c0810723c */ /* 0x048ff00000041810 */
[----:B------:R-:W-:Y:S01]  /*11bd0*/  HMMA.16816.F32.BF16 R12, R8, R46, R12 ;  /* 0x0000002e080c723c */ /* 0x000fe2000004180c */
[----:B------:R-:W1:Y:S04]  /*11be0*/  LDSM.16.M88.4 R8, [R186+0xc000] ;  /* 0x00c00000ba08783b */ /* 0x000e680000000200 */
[----:B------:R-:W3:Y:S03]  /*11bf0*/  LDSM.16.M88.4 R44, [R177+0x3800] ;  /* 0x00380000b12c783b */ /* 0x000ee60000000200 */
[C---:B--2---:R-:W-:Y:S08]  /*11c00*/  HMMA.16816.F32.BF16 R24, R4.reuse, R28, R24 ;  /* 0x0000001c0418723c */ /* 0x044ff00000041818 */
[C---:B------:R-:W-:Y:S01]  /*11c10*/  HMMA.16816.F32.BF16 R20, R4.reuse, R30, R20 ;  /* 0x0000001e0414723c */ /* 0x040fe20000041814 */
[----:B------:R-:W-:Y:S07]  /*11c20*/  LDSM.16.M88.4 R28, [R176+0x800] ;  /* 0x00080000b01c783b */ /* 0x000fee0000000200 */
[C---:B------:R-:W-:Y:S08]  /*11c30*/  HMMA.16816.F32.BF16 R16, R4.reuse, R40, R16 ;  /* 0x000000280410723c */ /* 0x040ff00000041810 */
[----:B------:R-:W-:Y:S01]  /*11c40*/  HMMA.16816.F32.BF16 R12, R4, R42, R12 ;  /* 0x0000002a040c723c */ /* 0x000fe2000004180c */
[----:B------:R-:W2:Y:S01]  /*11c50*/  LDSM.16.M88.4 R4, [R185+0xc000] ;  /* 0x00c00000b904783b */ /* 0x000ea20000000200 */
[----:B------:R-:W-:-:S06]  /*11c60*/  DEPBAR.LE SB0, 0x0 ;  /* 0x000080000000791a */ /* 0x000fcc0000000000 */
[C---:B-1----:R-:W-:Y:S08]  /*11c70*/  HMMA.16816.F32.BF16 R24, R8.reuse, R36, R24 ;  /* 0x000000240818723c */ /* 0x042ff00000041818 */
[C---:B------:R-:W-:Y:S08]  /*11c80*/  HMMA.16816.F32.BF16 R20, R8.reuse, R38, R20 ;  /* 0x000000260814723c */ /* 0x040ff00000041814 */
[C---:B---3--:R-:W-:Y:S08]  /*11c90*/  HMMA.16816.F32.BF16 R16, R8.reuse, R44, R16 ;  /* 0x0000002c0810723c */ /* 0x048ff00000041810 */
[----:B------:R-:W-:Y:S08]  /*11ca0*/  HMMA.16816.F32.BF16 R8, R8, R46, R12 ;  /* 0x0000002e0808723c */ /* 0x000ff0000004180c */
[C---:B--2---:R-:W-:Y:S08]  /*11cb0*/  HMMA.16816.F32.BF16 R24, R4.reuse, R32, R24 ;  /* 0x000000200418723c */ /* 0x044ff00000041818 */
[C---:B------:R-:W-:Y:S08]  /*11cc0*/  HMMA.16816.F32.BF16 R16, R4.reuse, R28, R16 ;  /* 0x0000001c0410723c */ /* 0x040ff00000041810 */
[C---:B------:R-:W-:Y:S08]  /*11cd0*/  HMMA.16816.F32.BF16 R20, R4.reuse, R34, R20 ;  /* 0x000000220414723c */ /* 0x040ff00000041814 */
[----:B------:R-:W-:Y:S01]  /*11ce0*/  HMMA.16816.F32.BF16 R28, R4, R30, R8 ;  /* 0x0000001e041c723c */ /* 0x000fe20000041808 */
[----:B------:R-:W-:Y:S06]  /*11cf0*/  BAR.SYNC.DEFER_BLOCKING 0x0 ;  /* 0x0000000000007b1d */ /* 0x000fec0000010000 */
[----:B------:R-:W-:Y:S01]  /*11d00*/  @!UPT UIADD3 URZ, URZ, URZ, URZ ;  /* 0x0000003f3f3ff290 */ /* 0x000fe2000fffe03f */
[----:B------:R-:W-:Y:S11]  /*11d10*/  @!P0 BRA `(.L_x_4091) ;  /* 0x0000032000008947 */ /* 0x000ff60003800000 */
[----:B------:R-:W-:Y:S01]  /*11d20*/  ISETP.NE.AND P4, PT, R120, 0x1, PT ;  /* 0x000000017800780c */ /* 0x000fe20003f85270 */
[----:B------:R-:W-:Y:S01]  /*11d30*/  IMAD.MOV.U32 R198, RZ, RZ, RZ ;  /* 0x000000ffffc67224 */ /* 0x000fe200078e00ff */
        /* <DEDUP_REMOVED lines=27> */
.L_x_4240:
[----:B------:R-:W-:Y:S05]  /*11ef0*/  BRA.DIV ~URZ, `(.L_x_4093) ;  /* 0x0000f1f27f007947 */ /* 0x000fea000b800000 */
[----:B-1----:R1:W3:Y:S02]  /*11f00*/  SHFL.IDX PT, R0, R5, RZ, 0x181f ;  /* 0x00181fff05007589 */ /* 0x0022e400000e0000 */
.L_x_4241:
[C---:B------:R-:W-:Y:S02]  /*11f10*/  ISETP.GE.AND P1, PT, R134.reuse, c[0x0][0x1d4], PT ;  /* 0x0000750086007a0c */ /* 0x040fe40003f26270 */
[----:B---3--:R-:W-:Y:S02]  /*11f20*/  LEA R2, P0, R134, R0, 0x1 ;  /* 0x0000000086027211 */ /* 0x008fe400078008ff */
        /* <DEDUP_REMOVED lines=17> */
.L_x_4091:
[----:B------:R-:W-:Y:S05]  /*12040*/  BSYNC B0 ;  /* 0x0000000000007941 */ /* 0x000fea0003800000 */
.L_x_4090:
[----:B------:R-:W-:Y:S01]  /*12050*/  IMAD.MOV.U32 R0, RZ, RZ, c[0x0][0x2c4] ;  /* 0x0000b100ff007624 */ /* 0x000fe200078e00ff */
[----:B------:R-:W-:Y:S01]  /*12060*/  ULDC UR4, c[0x0][0x324] ;  /* 0x0000c90000047ab9 */ /* 0x000fe20000000800 */
[----:B---3--:R-:W-:Y:S01]  /*12070*/  IADD3 R2, R210, 0x1, -R107 ;  /* 0x00000001d2027810 */ /* 0x008fe20007ffe86b */
        /* <DEDUP_REMOVED lines=10> */
[----:B-1----:R-:W-:Y:S01]  /*12120*/  IADD3 R5, R0, c[0x0][0x328], RZ ;  /* 0x0000ca0000057a10 */ /* 0x002fe20007ffe0ff */
[----:B------:R-:W-:Y:S05]  /*12130*/  BRA.DIV ~URZ, `(.L_x_4094) ;  /* 0x0000f0127f007947 */ /* 0x000fea000b800000 */
[----:B------:R1:W2:Y:S02]  /*12140*/  SHFL.IDX PT, R3, R4, RZ, 0x1c1f ;  /* 0x001c1fff04037589 */ /* 0x0002a400000e0000 */
.L_x_4242:
        /* <DEDUP_REMOVED lines=17> */
.L_x_4097:
[----:B------:R-:W-:-:S04]  /*12260*/  MOV R8, c[0x0][0x32c] ;  /* 0x0000cb0000087a02 */ /* 0x000fc80000000f00 */
[----:B------:R-:W-:-:S13]  /*12270*/  ISETP.NE.AND P0, PT, R8, 0x1, PT ;  /* 0x000000010800780c */ /* 0x000fda0003f05270 */
[----:B------:R-:W-:-:S05]  /*12280*/  @P0 IMAD.HI.U32 R8, R3, c[0x0][0x330], RZ ;  /* 0x0000cc0003080a27 */ /* 0x000fca00078e00ff */
[----:B------:R-:W-:Y:S02]  /*12290*/  @P0 SHF.R.U32.HI R3, RZ, c[0x0][0x334], R8 ;  /* 0x0000cd00ff030a19 */ /* 0x000fe40000011608 */
.L_x_4098:
[----:B------:R-:W-:Y:S05]  /*122a0*/  BSYNC B0 ;  /* 0x0000000000007941 */ /* 0x000fea0003800000 */
.L_x_4096:
[----:B------:R-:W-:-:S04]  /*122b0*/  IMAD R3, R3, c[0x0][0x32c], -R107 ;  /* 0x0000cb0003037a24 */ /* 0x000fc800078e0a6b */
[----:B------:R-:W-:-:S05]  /*122c0*/  IMAD.IADD R3, R3, 0x1, -R216 ;  /* 0x0000000103037824 */ /* 0x000fca00078e0ad8 */
[----:B------:R-:W-:Y:S02]  /*122d0*/  IADD3 R8, R3, c[0x0][0x32c], RZ ;  /* 0x0000cb0003087a10 */ /* 0x000fe40007ffe0ff */
[----:B------:R-:W-:Y:S02]  /*122e0*/  IMNMX R0, R0, R3, !PT ;  /* 0x0000000300007217 */ /* 0x000fe40007800200 */
[----:B------:R-:W-:Y:S02]  /*122f0*/  IMNMX R2, R2, R8, PT ;  /* 0x0000000802027217 */ /* 0x000fe40003800200 */
.L_x_4095:
[----:B------:R-:W-:-:S04]  /*12300*/  ISETP.GT.AND P1, PT, R196, RZ, PT ;  /* 0x000000ffc400720c */ /* 0x000fc80003f24270 */
[C---:B------:R-:W-:Y:S02]  /*12310*/  ISETP.GT.AND P2, PT, R0.reuse, RZ, P1 ;  /* 0x000000ff0000720c */ /* 0x040fe40000f44270 */
[----:B------:R-:W-:Y:S02]  /*12320*/  ISETP.GT.AND P0, PT, R0, 0x1, P1 ;  /* 0x000000010000780c */ /* 0x000fe40000f04270 */
[C---:B------:R-:W-:Y:S02]  /*12330*/  ISETP.LT.OR P2, PT, R2.reuse, 0x1, P2 ;  /* 0x000000010200780c */ /* 0x040fe40001741670 */
[----:B------:R-:W-:Y:S02]  /*12340*/  ISETP.LT.OR P0, PT, R2, 0x2, P0 ;  /* 0x000000020200780c */ /* 0x000fe40000701670 */
[----:B------:R-:W-:Y:S02]  /*12350*/  FSEL R10, R24, -INF , !P2 ;  /* 0xff800000180a7808 */ /* 0x000fe40005000000 */
[----:B------:R-:W-:-:S02]  /*12360*/  ISETP.GT.AND P2, PT, R0, 0x8, P1 ;  /* 0x000000080000780c */ /* 0x000fc40000f44270 */
[----:B------:R-:W-:Y:S02]  /*12370*/  FSEL R11, R25, -INF , !P0 ;  /* 0xff800000190b7808 */ /* 0x000fe40004000000 */
        /* <DEDUP_REMOVED lines=16> */
[----:B------:R-:W-:Y:S01]  /*12480*/  FSEL R28, R29, -INF , !P0 ;  /* 0xff8000001d1c7808 */ /* 0x000fe20004000000 */
[----:B------:R-:W-:Y:S06]  /*12490*/  BRA.DIV ~URZ, `(.L_x_4099) ;  /* 0x0000ed227f007947 */ /* 0x000fec000b800000 */
[----:B------:R2:W3:Y:S02]  /*124a0*/  SHFL.IDX PT, R3, R4, 0x1, 0x1c1f ;  /* 0x003c1f0004037f89 */ /* 0x0004e400000e0000 */
.L_x_4243:
        /* <DEDUP_REMOVED lines=17> */
.L_x_4102:
[----:B-12---:R-:W-:-:S04]  /*125c0*/  MOV R4, c[0x0][0x32c] ;  /* 0x0000cb0000047a02 */ /* 0x006fc80000000f00 */
[----:B------:R-:W-:-:S13]  /*125d0*/  ISETP.NE.AND P0, PT, R4, 0x1, PT ;  /* 0x000000010400780c */ /* 0x000fda0003f05270 */
[----:B------:R-:W-:-:S05]  /*125e0*/  @P0 IMAD.HI.U32 R4, R3, c[0x0][0x330], RZ ;  /* 0x0000cc0003040a27 */ /* 0x000fca00078e00ff */
[----:B------:R-:W-:Y:S02]  /*125f0*/  @P0 SHF.R.U32.HI R3, RZ, c[0x0][0x334], R4 ;  /* 0x0000cd00ff030a19 */ /* 0x000fe40000011604 */
.L_x_4103:
[----:B------:R-:W-:Y:S05]  /*12600*/  BSYNC B0 ;  /* 0x0000000000007941 */ /* 0x000fea0003800000 */
.L_x_4101:
[----:B------:R-:W-:-:S04]  /*12610*/  IMAD R3, R3, c[0x0][0x32c], -R107 ;  /* 0x0000cb0003037a24 */ /* 0x000fc800078e0a6b */
[----:B------:R-:W-:-:S05]  /*12620*/  IMAD.IADD R3, R3, 0x1, -R216 ;  /* 0x0000000103037824 */ /* 0x000fca00078e0ad8 */
[----:B------:R-:W-:Y:S02]  /*12630*/  IADD3 R4, R3, c[0x0][0x32c], RZ ;  /* 0x0000cb0003047a10 */ /* 0x000fe40007ffe0ff */
[----:B------:R-:W-:Y:S02]  /*12640*/  IMNMX R0, R0, R3, !PT ;  /* 0x0000000300007217 */ /* 0x000fe40007800200 */
[----:B------:R-:W-:Y:S02]  /*12650*/  IMNMX R2, R2, R4, PT ;  /* 0x0000000402027217 */ /* 0x000fe40003800200 */
.L_x_4100:
[C---:B------:R-:W-:Y:S02]  /*12660*/  ISETP.GT.AND P0, PT, R0.reuse, 0x1, P1 ;  /* 0x000000010000780c */ /* 0x040fe40000f04270 */
[----:B------:R-:W-:Y:S02]  /*12670*/  ISETP.GT.AND P2, PT, R0, 0x8, P1 ;  /* 0x000000080000780c */ /* 0x000fe40000f44270 */
[C---:B------:R-:W-:Y:S02]  /*12680*/  ISETP.LT.OR P0, PT, R2.reuse, 0x2, P0 ;  /* 0x000000020200780c */ /* 0x040fe40000701670 */
[----:B------:R-:W-:-:S02]  /*12690*/  ISETP.LT.OR P2, PT, R2, 0x9, P2 ;  /* 0x000000090200780c */ /* 0x000fc40001741670 */
[----:B------:R-:W-:Y:S02]  /*126a0*/  FSEL R7, R27, -INF , !P0 ;  /* 0xff8000001b077808 */ /* 0x000fe40004000000 */
[----:B------:R-:W-:Y:S02]  /*126b0*/  ISETP.GT.AND P0, PT, R0, 0x9, P1 ;  /* 0x000000090000780c */ /* 0x000fe40000f04270 */
[----:B------:R-:W-:Y:S02]  /*126c0*/  FSEL R8, R22, -INF , !P2 ;  /* 0xff80000016087808 */ /* 0x000fe40005000000 */
[----:B------:R-:W-:Y:S02]  /*126d0*/  ISETP.GT.AND P2, PT, R0, RZ, P1 ;  /* 0x000000ff0000720c */ /* 0x000fe40000f44270 */
[C---:B------:R-:W-:Y:S02]  /*126e0*/  ISETP.LT.OR P0, PT, R2.reuse, 0xa, P0 ;  /* 0x0000000a0200780c */ /* 0x040fe40000701670 */
[----:B------:R-:W-:-:S02]  /*126f0*/  ISETP.LT.OR P2, PT, R2, 0x1, P2 ;  /* 0x000000010200780c */ /* 0x000fc40001741670 */
[----:B------:R-:W-:Y:S02]  /*12700*/  FSEL R9, R23, -INF , !P0 ;  /* 0xff80000017097808 */ /* 0x000fe40004000000 */
[----:B------:R-:W-:Y:S02]  /*12710*/  ISETP.GT.AND P0, PT, R0, 0x10, P1 ;  /* 0x000000100000780c */ /* 0x000fe40000f04270 */
[----:B------:R-:W-:Y:S02]  /*12720*/  FSEL R6, R26, -INF , !P2 ;  /* 0xff8000001a067808 */ /* 0x000fe40005000000 */
[----:B------:R-:W-:Y:S02]  /*12730*/  FMNMX.FTZ R3, R10, R11, !PT ;  /* 0x0000000b0a037209 */ /* 0x000fe40007810000 */
[----:B------:R-:W-:Y:S02]  /*12740*/  ISETP.LT.OR P2, PT, R2, 0x11, P0 ;  /* 0x000000110200780c */ /* 0x000fe40000741670 */
[----:B-12---:R-:W-:-:S02]  /*12750*/  FMNMX.FTZ R4, R6, R7, !PT ;  /* 0x0000000706047209 */ /* 0x006fc40007810000 */
[----:B------:R-:W-:Y:S02]  /*12760*/  ISETP.GT.AND P0, PT, R0, 0x11, P1 ;  /* 0x000000110000780c */ /* 0x000fe40000f04270 */
[----:B------:R-:W-:Y:S02]  /*12770*/  FMNMX.FTZ R3, R12, R3, !PT ;  /* 0x000000030c037209 */ /* 0x000fe40007810000 */
[----:B------:R-:W-:Y:S02]  /*12780*/  FSEL R27, R18, -INF , !P2 ;  /* 0xff800000121b7808 */ /* 0x000fe40005000000 */
[----:B------:R-:W-:Y:S02]  /*12790*/  FMNMX.FTZ R4, R8, R4, !PT ;  /* 0x0000000408047209 */ /* 0x000fe40007810000 */
[----:B------:R-:W-:Y:S02]  /*127a0*/  ISETP.LT.OR P2, PT, R2, 0x12, P0 ;  /* 0x000000120200780c */ /* 0x000fe40000741670 */
[----:B------:R-:W-:-:S02]  /*127b0*/  ISETP.GT.AND P3, PT, R0, 0x18, P1 ;  /* 0x000000180000780c */ /* 0x000fc40000f64270 */
[----:B------:R-:W-:Y:S02]  /*127c0*/  ISETP.GT.AND P0, PT, R0, 0x19, P1 ;  /* 0x000000190000780c */ /* 0x000fe40000f04270 */
[----:B------:R-:W-:Y:S02]  /*127d0*/  FMNMX.FTZ R0, R13, R3, !PT ;  /* 0x000000030d007209 */ /* 0x000fe40007810000 */
[----:B------:R-:W-:Y:S02]  /*127e0*/  FMNMX.FTZ R3, R9, R4, !PT ;  /* 0x0000000409037209 */ /* 0x000fe40007810000 */
[----:B------:R-:W-:Y:S02]  /*127f0*/  FSEL R24, R19, -INF , !P2 ;  /* 0xff80000013187808 */ /* 0x000fe40005000000 */
[----:B------:R-:W-:Y:S02]  /*12800*/  ISETP.LT.OR P1, PT, R2, 0x19, P3 ;  /* 0x000000190200780c */ /* 0x000fe40001f21670 */
        /* <DEDUP_REMOVED lines=13> */
.L_x_4244:
[----:B-12---:R-:W-:Y:S01]  /*128e0*/  FMNMX.FTZ R4, R4, R0, !PT ;  /* 0x0000000004047209 */ /* 0x006fe20007810000 */
[----:B------:R-:W-:Y:S05]  /*128f0*/  BRA.DIV ~URZ, `(.L_x_4105) ;  /* 0x0000e9827f007947 */ /* 0x000fea000b800000 */
[----:B------:R-:W1:Y:S04]  /*12900*/  SHFL.BFLY PT, R0, R5, 0x2, 0x1f ;  /* 0x0c401f0005007f89 */ /* 0x000e6800000e0000 */
[----:B------:R-:W2:Y:S01]  /*12910*/  SHFL.BFLY PT, R2, R4, 0x1, 0x1f ;  /* 0x0c201f0004027f89 */ /* 0x000ea200000e0000 */
[----:B-1----:R-:W-:-:S02]  /*12920*/  FMNMX.FTZ R5, R5, R0, !PT ;  /* 0x0000000005057209 */ /* 0x002fc40007810000 */
[----:B--2---:R-:W-:-:S03]  /*12930*/  FMNMX.FTZ R133, R4, R2, !PT ;  /* 0x0000000204857209 */ /* 0x004fc60007810000 */
[----:B------:R1:W2:Y:S04]  /*12940*/  SHFL.BFLY PT, R3, R5, 0x1, 0x1f ;  /* 0x0c201f0005037f89 */ /* 0x0002a800000e0000 */
.L_x_4245:
[C---:B------:R-:W-:Y:S01]  /*12950*/  FMUL.FTZ R2, R133.reuse, c[0x0][0x2d0] ;  /* 0x0000b40085027a20 */ /* 0x040fe20000410000 */
[----:B------:R-:W-:Y:S01]  /*12960*/  FSETP.NEU.FTZ.AND P0, PT, R133, -INF , PT ;  /* 0xff8000008500780b */ /* 0x000fe20003f1d000 */
[----:B------:R-:W-:Y:S01]  /*12970*/  WARPSYNC 0xffffffff ;  /* 0xffffffff00007948 */ /* 0x000fe20003800000 */
[----:B--2---:R-:W-:Y:S01]  /*12980*/  FMNMX.FTZ R4, R3, R5, !PT ;  /* 0x0000000503047209 */ /* 0x004fe20007810000 */
        /* <DEDUP_REMOVED lines=17> */
[----:B--2---:R-:W-:-:S03]  /*12aa0*/  FFMA.FTZ R0, R11, c[0x0][0x2d0], -R2 ;  /* 0x0000b4000b007a23 */ /* 0x004fc60000010802 */
[----:B------:R-:W-:Y:S01]  /*12ab0*/  LDSM.16.MT88.4 R68, [R182+0x1800] ;  /* 0x00180000b644783b */ /* 0x000fe20000004200 */
[----:B------:R2:W-:Y:S03]  /*12ac0*/  MUFU.EX2 R108, R0 ;  /* 0x00000000006c7308 */ /* 0x0005e60000000800 */
[----:B------:R-:W-:Y:S01]  /*12ad0*/  LDSM.16.MT88.4 R72, [R179+0x2000] ;  /* 0x00200000b348783b */ /* 0x000fe20000004200 */
[----:B---3--:R-:W-:-:S03]  /*12ae0*/  FFMA.FTZ R3, R14, c[0x0][0x2d0], -R2 ;  /* 0x0000b4000e037a23 */ /* 0x008fc60000010802 */
[----:B------:R-:W-:Y:S01]  /*12af0*/  LDSM.16.MT88.4 R60, [R180+0x1000] ;  /* 0x00100000b43c783b */ /* 0x000fe20000004200 */
[----:B------:R-:W-:Y:S03]  /*12b00*/  MUFU.EX2 R118, R3 ;  /* 0x0000000300767308 */ /* 0x000fe60000000800 */
[----:B------:R-:W-:Y:S04]  /*12b10*/  LDSM.16.MT88.4 R64, [R181+0x1000] ;  /* 0x00100000b540783b */ /* 0x000fe80000004200 */
[----:B------:R-:W-:Y:S01]  /*12b20*/  LDSM.16.MT88.4 R80, [R181+0x1800] ;  /* 0x00180000b550783b */ /* 0x000fe20000004200 */
[----:B--2---:R-:W-:-:S03]  /*12b30*/  FFMA.FTZ R0, R12, c[0x0][0x2d0], -R2 ;  /* 0x0000b4000c007a23 */ /* 0x004fc60000010802 */
[----:B------:R-:W2:Y:S01]  /*12b40*/  LDSM.16.MT88.4 R12, [R179] ;  /* 0x00000000b30c783b */ /* 0x000ea20000004200 */
[----:B------:R3:W4:Y:S03]  /*12b50*/  MUFU.EX2 R109, R0 ;  /* 0x00000000006d7308 */ /* 0x0007260000000800 */
[----:B------:R-:W5:Y:S04]  /*12b60*/  LDSM.16.MT88.4 R84, [R180+0x2000] ;  /* 0x00200000b454783b */ /* 0x000f680000004200 */
[----:B------:R-:W-:Y:S04]  /*12b70*/  LDSM.16.MT88.4 R92, [R180+0x2800] ;  /* 0x00280000b45c783b */ /* 0x000fe80000004200 */
[----:B------:R-:W-:Y:S04]  /*12b80*/  LDSM.16.MT88.4 R96, [R181+0x2800] ;  /* 0x00280000b560783b */ /* 0x000fe80000004200 */
[----:B------:R-:W-:Y:S01]  /*12b90*/  LDSM.16.MT88.4 R112, [R180+0x3000] ;  /* 0x00300000b470783b */ /* 0x000fe20000004200 */
[----:B---3--:R-:W-:Y:S01]  /*12ba0*/  FMUL.FTZ R0, R4, c[0x0][0x2d0] ;  /* 0x0000b40004007a20 */ /* 0x008fe20000410000 */
[----:B----4-:R-:W-:-:S02]  /*12bb0*/  F2FP.BF16.PACK_AB R10, R119, R109 ;  /* 0x0000006d770a723e */ /* 0x010fc400000010ff */
[----:B------:R-:W-:Y:S02]  /*12bc0*/  LDSM.16.MT88.4 R120, [R182+0x3000] ;  /* 0x00300000b678783b */ /* 0x000fe40000004200 */
[----:B------:R-:W-:Y:S02]  /*12bd0*/  FSEL R0, R0, RZ, P0 ;  /* 0x000000ff00007208 */ /* 0x000fe40000000000 */
[----:B------:R-:W-:Y:S03]  /*12be0*/  LDSM.16.MT88.4 R48, [R180+0x1800] ;  /* 0x00180000b430783b */ /* 0x000fe60000004200 */
[--C-:B------:R-:W-:Y:S01]  /*12bf0*/  FFMA.FTZ R3, R6, c[0x0][0x2d0], -R0.reuse ;  /* 0x0000b40006037a23 */ /* 0x100fe20000010800 */
[----:B------:R-:W-:Y:S03]  /*12c00*/  LDSM.16.MT88.4 R88, [R182+0x2000] ;  /* 0x00200000b658783b */ /* 0x000fe60000004200 */
[----:B------:R3:W-:Y:S01]  /*12c10*/  MUFU.EX2 R6, R3 ;  /* 0x0000000300067308 */ /* 0x0007e20000000800 */
[----:B------:R-:W4:Y:S01]  /*12c20*/  LDSM.16.MT88.4 R104, [R179+0x3000] ;  /* 0x00300000b368783b */ /* 0x000f220000004200 */
[----:B---3--:R-:W-:-:S06]  /*12c30*/  FFMA.FTZ R3, R7, c[0x0][0x2d0], -R0 ;  /* 0x0000b40007037a23 */ /* 0x008fcc0000010800 */
[----:B-1----:R1:W3:Y:S02]  /*12c40*/  MUFU.EX2 R5, R3 ;  /* 0x0000000300057308 */ /* 0x0022e40000000800 */
[----:B-1----:R-:W-:Y:S01]  /*12c50*/  FFMA.FTZ R3, R8, c[0x0][0x2d0], -R0 ;  /* 0x0000b40008037a23 */ /* 0x002fe20000010800 */
[----:B------:R-:W-:-:S05]  /*12c60*/  F2FP.BF16.PACK_AB R8, R108, R110 ;  /* 0x0000006e6c08723e */ /* 0x000fca00000010ff */
[----:B------:R1:W-:Y:S02]  /*12c70*/  MUFU.EX2 R116, R3 ;  /* 0x0000000300747308 */ /* 0x0003e40000000800 */
[----:B-1----:R-:W-:Y:S01]  /*12c80*/  FFMA.FTZ R3, R9, c[0x0][0x2d0], -R0 ;  /* 0x0000b40009037a23 */ /* 0x002fe20000010800 */
[----:B---3--:R-:W-:-:S05]  /*12c90*/  F2FP.BF16.PACK_AB R9, R5, R6 ;  /* 0x000000060509723e */ /* 0x008fca00000010ff */
[----:B------:R1:W3:Y:S02]  /*12ca0*/  MUFU.EX2 R7, R3 ;  /* 0x0000000300077308 */ /* 0x0002e40000000800 */
[----:B-1----:R-:W-:Y:S01]  /*12cb0*/  FFMA.FTZ R3, R17, c[0x0][0x2d0], -R2 ;  /* 0x0000b40011037a23 */ /* 0x002fe20000010802 */
[----:B---3--:R-:W-:-:S05]  /*12cc0*/  F2FP.BF16.PACK_AB R11, R7, R116 ;  /* 0x00000074070b723e */ /* 0x008fca00000010ff */
[----:B------:R1:W3:Y:S02]  /*12cd0*/  MUFU.EX2 R124, R3 ;  /* 0x00000003007c7308 */ /* 0x0002e40000000800 */
[C---:B--2---:R-:W-:Y:S08]  /*12ce0*/  HMMA.16816.F32.BF16 R152, R8.reuse, R12, RZ ;  /* 0x0000000c0898723c */ /* 0x044ff000000418ff */
[C---:B------:R-:W-:Y:S01]  /*12cf0*/  HMMA.16816.F32.BF16 R12, R8.reuse, R14, RZ ;  /* 0x0000000e080c723c */ /* 0x040fe200000418ff */
[--C-:B-1----:R-:W-:Y:S01]  /*12d00*/  FFMA.FTZ R3, R16, c[0x0][0x2d0], -R2.reuse ;  /* 0x0000b40010037a23 */ /* 0x102fe20000010802 */
[----:B---3--:R-:W-:Y:S01]  /*12d10*/  F2FP.BF16.PACK_AB R128, R124, R118 ;  /* 0x000000767c80723e */ /* 0x008fe200000010ff */
        /* <DEDUP_REMOVED lines=8> */
[----:B---3--:R-:W-:Y:S01]  /*12da0*/  FFMA.FTZ R2, R27, c[0x0][0x2d0], -R0 ;  /* 0x0000b4001b027a23 */ /* 0x008fe20000010800 */
[----:B------:R-:W-:-:S06]  /*12db0*/  F2FP.BF16.PACK_AB R130, R205, R125 ;  /* 0x0000007dcd82723e */ /* 0x000fcc00000010ff */
[C---:B-----5:R-:W-:Y:S01]  /*12dc0*/  HMMA.16816.F32.BF16 R76, R8.reuse, R84, RZ ;  /* 0x00000054084c723c */ /* 0x060fe200000418ff */
[----:B------:R3:W-:Y:S07]  /*12dd0*/  MUFU.EX2 R3, R2 ;  /* 0x0000000200037308 */ /* 0x0007ee0000000800 */
[C---:B----4-:R-:W-:Y:S08]  /*12de0*/  HMMA.16816.F32.BF16 R100, R8.reuse, R104, RZ ;  /* 0x000000680864723c */ /* 0x050ff000000418ff */
        /* <DEDUP_REMOVED lines=108> */
.L_x_4108:
[----:B------:R-:W-:-:S04]  /*134b0*/  MOV R2, 0x1 ;  /* 0x0000000100027802 */ /* 0x000fc80000000f00 */
[----:B------:R-:W-:-:S13]  /*134c0*/  ISETP.NE.AND P0, PT, R2, c[0x0][0x32c], PT ;  /* 0x0000cb0002007a0c */ /* 0x000fda0003f05270 */
[----:B------:R-:W-:-:S05]  /*134d0*/  @P0 IMAD.HI.U32 R2, R3, c[0x0][0x330], RZ ;  /* 0x0000cc0003020a27 */ /* 0x000fca00078e00ff */
[----:B------:R-:W-:Y:S02]  /*134e0*/  @P0 SHF.R.U32.HI R3, RZ, c[0x0][0x334], R2 ;  /* 0x0000cd00ff030a19 */ /* 0x000fe40000011602 */
.L_x_4109:
[----:B------:R-:W-:Y:S05]  /*134f0*/  BSYNC B0 ;  /* 0x0000000000007941 */ /* 0x000fea0003800000 */
.L_x_4107:
[----:B------:R-:W-:-:S05]  /*13500*/  MOV R2, c[0x0][0x32c] ;  /* 0x0000cb0000027a02 */ /* 0x000fca0000000f00 */
[----:B------:R-:W-:-:S05]  /*13510*/  IMAD R3, R3, R2, c[0x0][0x32c] ;  /* 0x0000cb0003037624 */ /* 0x000fca00078e0202 */
[----:B------:R-:W-:-:S04]  /*13520*/  IMNMX R0, R0, R3, PT ;  /* 0x0000000300007217 */ /* 0x000fc80003800200 */
.L_x_4106:
        /* <DEDUP_REMOVED lines=12> */
.L_x_4131:
        /* <DEDUP_REMOVED lines=27> */
.L_x_4246:
[----:B------:R-:W-:-:S05]  /*137a0*/  BRA.DIV ~URZ, `(.L_x_4114) ;  /* 0x0000dc327f007947 */ /* 0x000fca000b800000 */
[----:B----4-:R4:W3:Y:S02]  /*137b0*/  SHFL.IDX PT, R0, R5, RZ, 0x181f ;  /* 0x00181fff05007589 */ /* 0x0108e400000e0000 */
.L_x_4247:
        /* <DEDUP_REMOVED lines=17> */
.L_x_4112:
[----:B------:R-:W-:Y:S05]  /*138d0*/  BSYNC B0 ;  /* 0x0000000000007941 */ /* 0x000fea0003800000 */
.L_x_4111:
        /* <DEDUP_REMOVED lines=20> */
[----:B------:R-:W1:Y:S05]  /*13a20*/  LDSM.16.M88.4 R160, [R176+-0x3000] ;  /* 0xffd00000b0a0783b */ /* 0x000e6a0000000200 */
[----:B------:R-:W2:Y:S02]  /*13a30*/  LDSM.16.M88.4 R168, [R176+-0x2800] ;  /* 0xffd80000b0a8783b */ /* 0x000ea40000000200 */
[C---:B-1----:R-:W-:Y:S08]  /*13a40*/  HMMA.16816.F32.BF16 R4, R164.reuse, R160, R4 ;  /* 0x000000a0a404723c */ /* 0x042ff00000041804 */
[C---:B------:R-:W-:Y:S01]  /*13a50*/  HMMA.16816.F32.BF16 R8, R164.reuse, R162, R8 ;  /* 0x000000a2a408723c */ /* 0x040fe20000041808 */
[----:B------:R-:W-:Y:S07]  /*13a60*/  LDSM.16.M88.4 R160, [R183+0x4000] ;  /* 0x00400000b7a0783b */ /* 0x000fee0000000200 */
[C---:B--2---:R-:W-:Y:S08]  /*13a70*/  HMMA.16816.F32.BF16 R12, R164.reuse, R168, R12 ;  /* 0x000000a8a40c723c */ /* 0x044ff0000004180c */
[----:B------:R-:W-:Y:S01]  /*13a80*/  HMMA.16816.F32.BF16 R16, R164, R170, R16 ;  /* 0x000000aaa410723c */ /* 0x000fe20000041810 */
[----:B------:R-:W1:Y:S05]  /*13a90*/  LDSM.16.M88.4 R164, [R178+0x1000] ;  /* 0x00100000b2a4783b */ /* 0x000e6a0000000200 */
[----:B------:R-:W2:Y:S02]  /*13aa0*/  LDSM.16.M88.4 R168, [R178+0x1800] ;  /* 0x00180000b2a8783b */ /* 0x000ea40000000200 */
[C---:B-1----:R-:W-:Y:S08]  /*13ab0*/  HMMA.16816.F32.BF16 R4, R160.reuse, R164, R4 ;  /* 0x000000a4a004723c */ /* 0x042ff00000041804 */
[C---:B------:R-:W-:Y:S01]  /*13ac0*/  HMMA.16816.F32.BF16 R8, R160.reuse, R166, R8 ;  /* 0x000000a6a008723c */ /* 0x040fe20000041808 */
[----:B------:R-:W-:Y:S07]  /*13ad0*/  LDSM.16.M88.4 R164, [R184+0x4000] ;  /* 0x00400000b8a4783b */ /* 0x000fee0000000200 */
[C---:B--2---:R-:W-:Y:S08]  /*13ae0*/  HMMA.16816.F32.BF16 R12, R160.reuse, R168, R12 ;  /* 0x000000a8a00c723c */ /* 0x044ff0000004180c */
[----:B------:R-:W-:Y:S01]  /*13af0*/  HMMA.16816.F32.BF16 R16, R160, R170, R16 ;  /* 0x000000aaa010723c */ /* 0x000fe20000041810 */
[----:B------:R-:W1:Y:S05]  /*13b00*/  LDSM.16.M88.4 R160, [R190] ;  /* 0x00000000bea0783b */ /* 0x000e6a0000000200 */
[----:B------:R-:W2:Y:S02]  /*13b10*/  LDSM.16.M88.4 R168, [R189] ;  /* 0x00000000bda8783b */ /* 0x000ea40000000200 */
        /* <DEDUP_REMOVED lines=69> */
[----:B------:R-:W2:Y:S02]  /*13f70*/  LDSM.16.M88.4 R168, [R176+0x800] ;  /* 0x00080000b0a8783b */ /* 0x000ea40000000200 */
[----:B------:R-:W-:Y:S04]  /*13f80*/  DEPBAR.LE SB0, 0x0 ;  /* 0x000080000000791a */ /* 0x000fe80000000000 */
[----:B------:R-:W-:Y:S01]  /*13f90*/  BAR.SYNC.DEFER_BLOCKING 0x0 ;  /* 0x0000000000007b1d */ /* 0x000fe20000010000 */
[C---:B-1----:R-:W-:Y:S08]  /*13fa0*/  HMMA.16816.F32.BF16 R4, R164.reuse, R160, R4 ;  /* 0x000000a0a404723c */ /* 0x042ff00000041804 */
[C---:B------:R-:W-:Y:S08]  /*13fb0*/  HMMA.16816.F32.BF16 R8, R164.reuse, R162, R8 ;  /* 0x000000a2a408723c */ /* 0x040ff00000041808 */
[C---:B--2---:R-:W-:Y:S08]  /*13fc0*/  HMMA.16816.F32.BF16 R12, R164.reuse, R168, R12 ;  /* 0x000000a8a40c723c */ /* 0x044ff0000004180c */
[----:B------:R-:W-:Y:S01]  /*13fd0*/  HMMA.16816.F32.BF16 R16, R164, R170, R16 ;  /* 0x000000aaa410723c */ /* 0x000fe20000041810 */
[----:B------:R-:W-:Y:S07]  /*13fe0*/  @!UPT UIADD3 URZ, URZ, URZ, URZ ;  /* 0x0000003f3f3ff290 */ /* 0x000fee000fffe03f */
[----:B------:R-:W-:-:S11]  /*13ff0*/  @!P0 BRA `(.L_x_4116) ;  /* 0x0000031000008947 */ /* 0x000fd60003800000 */
[----:B------:R-:W-:Y:S02]  /*14000*/  IMAD.MOV.U32 R0, RZ, RZ, c[0x0][0x2b8] ;  /* 0x0000ae00ff007624 */ /* 0x000fe400078e00ff */
[----:B------:R-:W-:Y:S02]  /*14010*/  IMAD.MOV.U32 R198, RZ, RZ, RZ ;  /* 0x000000ffffc67224 */ /* 0x000fe400078e00ff */
[----:B------:R-:W-:Y:S01]  /*14020*/  IMAD R2, R197, 0x20, R227 ;  /* 0x00000020c5027824 */ /* 0x000fe200078e02e3 */
        /* <DEDUP_REMOVED lines=12> */
[C---:B------:R-:W-:Y:S01]  /*140f0*/  IMAD.WIDE.U32 R2, R199.reuse, c[0x0][0x1e0], RZ ;  /* 0x00007800c7027a25 */ /* 0x040fe200078e00ff */
[----:B------:R-:W-:Y:S05]  /*14100*/  SHF.R.S32.HI R0, RZ, 0x1f, R199 ;  /* 0x0000001fff007819 */ /* 0x000fea00000114c7 */
[----:B------:R-:W-:Y:S04]  /*14110*/  IMAD R0, R0, c[0x0][0x1e0], RZ ;  /* 0x0000780000007a24 */ /* 0x000fe800078e02ff */
[----:B------:R-:W-:Y:S05]  /*14120*/  IMAD R0, R199, c[0x0][0x1e4], R0 ;  /* 0x00007900c7007a24 */ /* 0x000fea00078e0200 */
        /* <DEDUP_REMOVED lines=11> */
.L_x_4248:
[----:B------:R-:W-:-:S05]  /*141e0*/  BRA.DIV ~URZ, `(.L_x_4118) ;  /* 0x0000d2b27f007947 */ /* 0x000fca000b800000 */
[----:B-1----:R1:W3:Y:S02]  /*141f0*/  SHFL.IDX PT, R0, R133, RZ, 0x181f ;  /* 0x00181fff85007589 */ /* 0x0022e400000e0000 */
.L_x_4249:
        /* <DEDUP_REMOVED lines=17> */
.L_x_4116:
[----:B------:R-:W-:Y:S05]  /*14310*/  BSYNC B0 ;  /* 0x0000000000007941 */ /* 0x000fea0003800000 */
.L_x_4115:
[----:B------:R-:W-:Y:S01]  /*14320*/  IMAD.MOV.U32 R0, RZ, RZ, c[0x0][0x2c4] ;  /* 0x0000b100ff007624 */ /* 0x000fe200078e00ff */
[----:B------:R-:W0:Y:S01]  /*14330*/  LDGDEPBAR ;  /* 0x00000000000079af */ /* 0x000e220000000000 */
[----:B------:R-:W-:Y:S01]  /*14340*/  IMAD.IADD R132, R236, 0x1, R228 ;  /* 0x00000001ec847824 */ /* 0x000fe200078e02e4 */
[----:B------:R-:W-:Y:S01]  /*14350*/  ULDC UR4, c[0x0][0x324] ;  /* 0x0000c90000047ab9 */ /* 0x000fe20000000800 */
[----:B-1----:R-:W-:Y:S01]  /*14360*/  IMAD.SHL.U32 R133, R197, 0x20, RZ ;  /* 0x00000020c5857824 */ /* 0x002fe200078e00ff */
[----:B------:R-:W-:Y:S01]  /*14370*/  ISETP.NE.AND P0, PT, R0, 0x1, PT ;  /* 0x000000010000780c */ /* 0x000fe20003f05270 */
[----:B------:R-:W-:Y:S11]  /*14380*/  ULOP3.LUT UR4, URZ, UR4, URZ, 0x33, !UPT ;  /* 0x000000043f047292 */ /* 0x000ff6000f8e333f */
[----:B------:R-:W-:Y:S01]  /*14390*/  @!UPT UIADD3 URZ, URZ, URZ, URZ ;  /* 0x0000003f3f3ff290 */ /* 0x000fe2000fffe03f */
[----:B------:R-:W-:Y:S05]  /*143a0*/  @P0 IMAD.HI.U32 R0, R132, c[0x0][0x2c8], RZ ;  /* 0x0000b20084000a27 */ /* 0x000fea00078e00ff */
[----:B------:R-:W-:Y:S02]  /*143b0*/  @P0 SHF.R.U32.HI R132, RZ, c[0x0][0x2cc], R0 ;  /* 0x0000b300ff840a19 */ /* 0x000fe40000011600 */
[----:B------:R-:W-:Y:S04]  /*143c0*/  IADD3 R0, -R216, 0x1, -R133 ;  /* 0x00000001d8007810 */ /* 0x000fe80007ffe985 */
[----:B------:R-:W-:Y:S04]  /*143d0*/  IADD3 R0, -R211, R0, R210 ;  /* 0x00000000d3007210 */ /* 0x000fe80007ffe1d2 */
[C---:B--2---:R-:W-:Y:S02]  /*143e0*/  IADD3 R160, R0.reuse, UR4, RZ ;  /* 0x0000000400a07c10 */ /* 0x044fe4000fffe0ff */
[----:B------:R-:W-:Y:S01]  /*143f0*/  IADD3 R161, R0, c[0x0][0x328], RZ ;  /* 0x0000ca0000a17a10 */ /* 0x000fe20007ffe0ff */
[----:B------:R-:W-:-:S05]  /*14400*/  BRA.DIV ~URZ, `(.L_x_4119) ;  /* 0x0000d0f27f007947 */ /* 0x000fca000b800000 */
[----:B------:R1:W2:Y:S02]  /*14410*/  SHFL.IDX PT, R3, R132, RZ, 0x1c1f ;  /* 0x001c1fff84037589 */ /* 0x0002a400000e0000 */
.L_x_4250:
        /* <DEDUP_REMOVED lines=19> */
.L_x_4122:
[----:B------:R-:W-:Y:S04]  /*14550*/  MOV R162, c[0x0][0x32c] ;  /* 0x0000cb0000a27a02 */ /* 0x000fe80000000f00 */
[----:B------:R-:W-:Y:S11]  /*14560*/  ISETP.NE.AND P0, PT, R162, 0x1, PT ;  /* 0x00000001a200780c */ /* 0x000ff60003f05270 */
[----:B------:R-:W-:Y:S02]  /*14570*/  @!UPT UIADD3 URZ, URZ, URZ, URZ ;  /* 0x0000003f3f3ff290 */ /* 0x000fe4000fffe03f */
[----:B------:R-:W-:Y:S05]  /*14580*/  @P0 IMAD.HI.U32 R162, R3, c[0x0][0x330], RZ ;  /* 0x0000cc0003a20a27 */ /* 0x000fea00078e00ff */
[----:B------:R-:W-:Y:S02]  /*14590*/  @P0 SHF.R.U32.HI R3, RZ, c[0x0][0x334], R162 ;  /* 0x0000cd00ff030a19 */ /* 0x000fe400000116a2 */
.L_x_4123:
[----:B------:R-:W-:Y:S05]  /*145a0*/  BSYNC B0 ;  /* 0x0000000000007941 */ /* 0x000fea0003800000 */
.L_x_4121:
[----:B------:R-:W-:Y:S04]  /*145b0*/  IMAD R3, R3, c[0x0][0x32c], -R133 ;  /* 0x0000cb0003037a24 */ /* 0x000fe800078e0a85 */
[----:B------:R-:W-:Y:S05]  /*145c0*/  IMAD.IADD R3, R3, 0x1, -R216 ;  /* 0x0000000103037824 */ /* 0x000fea00078e0ad8 */
[----:B------:R-:W-:Y:S02]  /*145d0*/  IMNMX R0, R0, R3, !PT ;  /* 0x0000000300007217 */ /* 0x000fe40007800200 */
[----:B------:R-:W-:Y:S04]  /*145e0*/  IADD3 R3, R3, c[0x0][0x32c], RZ ;  /* 0x0000cb0003037a10 */ /* 0x000fe80007ffe0ff */
[----:B------:R-:W-:Y:S02]  /*145f0*/  IMNMX R2, R2, R3, PT ;  /* 0x0000000302027217 */ /* 0x000fe40003800200 */
.L_x_4120:
        /* <DEDUP_REMOVED lines=27> */
.L_x_4251:
        /* <DEDUP_REMOVED lines=19> */
.L_x_4127:
[----:B------:R-:W-:Y:S04]  /*148e0*/  MOV R4, c[0x0][0x32c] ;  /* 0x0000cb0000047a02 */ /* 0x000fe80000000f00 */
[----:B------:R-:W-:Y:S11]  /*148f0*/  ISETP.NE.AND P0, PT, R4, 0x1, PT ;  /* 0x000000010400780c */ /* 0x000ff60003f05270 */
[----:B------:R-:W-:Y:S02]  /*14900*/  @!UPT UIADD3 URZ, URZ, URZ, URZ ;  /* 0x0000003f3f3ff290 */ /* 0x000fe4000fffe03f */
[----:B------:R-:W-:Y:S05]  /*14910*/  @P0 IMAD.HI.U32 R4, R3, c[0x0][0x330], RZ ;  /* 0x0000cc0003040a27 */ /* 0x000fea00078e00ff */
[----:B------:R-:W-:Y:S02]  /*14920*/  @P0 SHF.R.U32.HI R3, RZ, c[0x0][0x334], R4 ;  /* 0x0000cd00ff030a19 */ /* 0x000fe40000011604 */
.L_x_4128:
[----:B------:R-:W-:Y:S05]  /*14930*/  BSYNC B0 ;  /* 0x0000000000007941 */ /* 0x000fea0003800000 */
.L_x_4126:
[----:B------:R-:W-:Y:S04]  /*14940*/  IMAD R133, R3, c[0x0][0x32c], -R133 ;  /* 0x0000cb0003857a24 */ /* 0x000fe800078e0a85 */
[----:B------:R-:W-:Y:S05]  /*14950*/  IMAD.IADD R3, R133, 0x1, -R216 ;  /* 0x0000000185037824 */ /* 0x000fea00078e0ad8 */
[----:B------:R-:W-:Y:S02]  /*14960*/  IMNMX R0, R0, R3, !PT ;  /* 0x0000000300007217 */ /* 0x000fe40007800200 */
[----:B------:R-:W-:Y:S04]  /*14970*/  IADD3 R3, R3, c[0x0][0x32c], RZ ;  /* 0x0000cb0003037a10 */ /* 0x000fe80007ffe0ff */
[----:B------:R-:W-:Y:S02]  /*14980*/  IMNMX R2, R2, R3, PT ;  /* 0x0000000302027217 */ /* 0x000fe40003800200 */
.L_x_4125:
        /* <DEDUP_REMOVED lines=42> */
.L_x_4252:
[----:B-12---:R-:W-:Y:S01]  /*14c30*/  FMNMX.FTZ R132, R132, R0, !PT ;  /* 0x0000000084847209 */ /* 0x006fe20007810000 */
[----:B------:R-:W-:-:S05]  /*14c40*/  BRA.DIV ~URZ, `(.L_x_4130) ;  /* 0x0000c9d27f007947 */ /* 0x000fca000b800000 */
[----:B------:R-:W1:Y:S02]  /*14c50*/  SHFL.BFLY PT, R0, R132, 0x1, 0x1f ;  /* 0x0c201f0084007f89 */ /* 0x000e6400000e0000 */
[----:B-1----:R-:W-:Y:S02]  /*14c60*/  FMNMX.FTZ R133, R132, R0, !PT ;  /* 0x0000000084857209 */ /* 0x002fe40007810000 */
[----:B------:R-:W1:Y:S02]  /*14c70*/  SHFL.BFLY PT, R0, R4, 0x2, 0x1f ;  /* 0x0c401f0004007f89 */ /* 0x000e6400000e0000 */
[----:B-1----:R-:W-:Y:S05]  /*14c80*/  FMNMX.FTZ R132, R4, R0, !PT ;  /* 0x0000000004847209 */ /* 0x002fea0007810000 */
[----:B------:R1:W2:Y:S02]  /*14c90*/  SHFL.BFLY PT, R0, R132, 0x1, 0x1f ;  /* 0x0c201f0084007f89 */ /* 0x0002a400000e0000 */
.L_x_4253:
[C---:B------:R-:W-:Y:S01]  /*14ca0*/  FSETP.NEU.FTZ.AND P0, PT, R133.reuse, -INF , PT ;  /* 0xff8000008500780b */ /* 0x040fe20003f1d000 */
[C---:B------:R-:W-:Y:S01]  /*14cb0*/  FMUL.FTZ R2, R133.reuse, c[0x0][0x2d0] ;  /* 0x0000b40085027a20 */ /* 0x040fe20000410000 */
[----:B--2---:R-:W-:Y:S01]  /*14cc0*/  FMNMX.FTZ R3, R0, R132, !PT ;  /* 0x0000008400037209 */ /* 0x004fe20007810000 */
[----:B------:R-:W-:Y:S01]  /*14cd0*/  WARPSYNC 0xffffffff ;  /* 0xffffffff00007948 */ /* 0x000fe20003800000 */
[----:B------:R-:W-:Y:S02]  /*14ce0*/  FSEL R0, R133, RZ, P0 ;  /* 0x000000ff85007208 */ /* 0x000fe40000000000 */
[----:B------:R-:W-:Y:S02]  /*14cf0*/  FSEL R2, R2, RZ, P0 ;  /* 0x000000ff02027208 */ /* 0x000fe40000000000 */
[----:B------:R-:W-:Y:S01]  /*14d00*/  FSETP.NEU.FTZ.AND P0, PT, R3, -INF , PT ;  /* 0xff8000000300780b */ /* 0x000fe20003f1d000 */
[----:B------:R-:W-:Y:S01]  /*14d10*/  FADD.FTZ R0, -R0, R136 ;  /* 0x0000008800007221 */ /* 0x000fe20000010100 */
[----:B------:R-:W-:Y:S01]  /*14d20*/  IADD3 R196, R197, -0x1, RZ ;  /* 0xffffffffc5c47810 */ /* 0x000fe20007ffe0ff */
        /* <DEDUP_REMOVED lines=10> */
[----:B------:R-:W-:Y:S09]  /*14dd0*/  FFMA.FTZ R169, R13, c[0x0][0x2d0], -R2 ;  /* 0x0000b4000da97a23 */ /* 0x000ff20000010802 */
[----:B------:R-:W-:Y:S10]  /*14de0*/  MUFU.EX2 R4, R14 ;  /* 0x0000000e00047308 */ /* 0x000ff40000000800 */
[----:B------:R-:W-:Y:S10]  /*14df0*/  MUFU.EX2 R17, R17 ;  /* 0x0000001100117308 */ /* 0x000ff40000000800 */
[----:B------:R-:W2:Y:S02]  /*14e00*/  MUFU.EX2 R15, R15 ;  /* 0x0000000f000f7308 */ /* 0x000ea40000000800 */
[----:B--2---:R-:W-:Y:S01]  /*14e10*/  F2FP.BF16.PACK_AB R162, R15, R17 ;  /* 0x000000110fa2723e */ /* 0x004fe200000010ff */
        /* <DEDUP_REMOVED lines=14> */
[--C-:B-1----:R-:W-:Y:S02]  /*14f00*/  FFMA.FTZ R132, R10, c[0x0][0x2d0], -R4.reuse ;  /* 0x0000b4000a847a23 */ /* 0x102fe40000010804 */
[----:B------:R-:W1:Y:S01]  /*14f10*/  MUFU.EX2 R2, R2 ;  /* 0x0000000200027308 */ /* 0x000e620000000800 */
[--C-:B------:R-:W-:Y:S02]  /*14f20*/  FFMA.FTZ R136, R11, c[0x0][0x2d0], -R4.reuse ;  /* 0x0000b4000b887a23 */ /* 0x100fe40000010804 */
[--C-:B------:R-:W-:Y:S02]  /*14f30*/  FFMA.FTZ R166, R9, c[0x0][0x2d0], -R4.reuse ;  /* 0x0000b40009a67a23 */ /* 0x100fe40000010804 */
[--C-:B------:R-:W-:Y:S02]  /*14f40*/  FFMA.FTZ R14, R12, c[0x0][0x2d0], -R4.reuse ;  /* 0x0000b4000c0e7a23 */ /* 0x100fe40000010804 */
[--C-:B------:R-:W-:Y:S02]  /*14f50*/  FFMA.FTZ R165, R7, c[0x0][0x2d0], -R4.reuse ;  /* 0x0000b40007a57a23 */ /* 0x100fe40000010804 */
[--C-:B------:R-:W-:Y:S01]  /*14f60*/  FFMA.FTZ R167, R6, c[0x0][0x2d0], -R4.reuse ;  /* 0x0000b40006a77a23 */ /* 0x100fe20000010804 */
[----:B------:R2:W-:Y:S01]  /*14f70*/  MUFU.EX2 R137, R8 ;  /* 0x0000000800897308 */ /* 0x0005e20000000800 */
[----:B------:R-:W-:Y:S02]  /*14f80*/  FFMA.FTZ R168, R5, c[0x0][0x2d0], -R4 ;  /* 0x0000b40005a87a23 */ /* 0x000fe40000010804 */
[----:B------:R-:W-:Y:S02]  /*14f90*/  FADD.FTZ R4, R17, R13 ;  /* 0x0000000d11047221 */ /* 0x000fe40000010000 */
[C---:B------:R-:W-:Y:S02]  /*14fa0*/  FMUL.FTZ R17, R0.reuse, R141 ;  /* 0x0000008d00117220 */ /* 0x040fe40000410000 */
[C---:B------:R-:W-:Y:S02]  /*14fb0*/  FMUL.FTZ R13, R0.reuse, R145 ;  /* 0x00000091000d7220 */ /* 0x040fe40000410000 */
[----:B------:R-:W-:Y:S01]  /*14fc0*/  FADD.FTZ R164, R15, R4 ;  /* 0x000000040fa47221 */ /* 0x000fe20000010000 */
[----:B------:R-:W-:Y:S01]  /*14fd0*/  MUFU.EX2 R145, R132 ;  /* 0x0000008400917308 */ /* 0x000fe20000000800 */
[C---:B------:R-:W-:Y:S02]  /*14fe0*/  FMUL.FTZ R4, R0.reuse, R152 ;  /* 0x0000009800047220 */ /* 0x040fe40000410000 */
[----:B------:R-:W-:Y:S02]  /*14ff0*/  FMUL.FTZ R5, R0, R153 ;  /* 0x0000009900057220 */ /* 0x000fe40000410000 */
[C---:B-1----:R-:W-:Y:S02]  /*15000*/  FMUL.FTZ R18, R2.reuse, R142 ;  /* 0x0000008e02127220 */ /* 0x042fe40000410000 */
[C---:B------:R-:W-:Y:S02]  /*15010*/  FMUL.FTZ R19, R2.reuse, R143 ;  /* 0x0000008f02137220 */ /* 0x040fe40000410000 */
[----:B------:R-:W1:Y:S01]  /*15020*/  LDSM.16.MT88.4 R140, [R179] ;  /* 0x00000000b38c783b */ /* 0x000e620000004200 */
[----:B------:R-:W3:Y:S01]  /*15030*/  MUFU.EX2 R152, R14 ;  /* 0x0000000e00987308 */ /* 0x000ee20000000800 */
[C---:B------:R-:W-:Y:S02]  /*15040*/  FMUL.FTZ R6, R2.reuse, R154 ;  /* 0x0000009a02067220 */ /* 0x040fe40000410000 */
[----:B------:R-:W-:Y:S02]  /*15050*/  FMUL.FTZ R7, R2, R155 ;  /* 0x0000009b02077220 */ /* 0x000fe40000410000 */
[C---:B--2---:R-:W-:Y:S02]  /*15060*/  FMUL.FTZ R8, R0.reuse, R148 ;  /* 0x0000009400087220 */ /* 0x044fe40000410000 */
[----:B------:R-:W-:Y:S02]  /*15070*/  FMUL.FTZ R9, R0, R149 ;  /* 0x0000009500097220 */ /* 0x000fe40000410000 */
[C---:B------:R-:W-:Y:S01]  /*15080*/  FMUL.FTZ R10, R2.reuse, R150 ;  /* 0x00000096020a7220 */ /* 0x040fe20000410000 */
[----:B------:R-:W2:Y:S01]  /*15090*/  MUFU.EX2 R173, R136 ;  /* 0x0000008800ad7308 */ /* 0x000ea20000000800 */
[----:B------:R-:W-:Y:S02]  /*150a0*/  FMUL.FTZ R11, R2, R151 ;  /* 0x00000097020b7220 */ /* 0x000fe40000410000 */
[----:B------:R-:W-:Y:S01]  /*150b0*/  FMUL.FTZ R12, R0, R144 ;  /* 0x00000090000c7220 */ /* 0x000fe20000410000 */
[----:B------:R-:W-:Y:S01]  /*150c0*/  LDSM.16.MT88.4 R148, [R179+0x800] ;  /* 0x00080000b394783b */ /* 0x000fe20000004200 */
[C---:B------:R-:W-:Y:S02]  /*150d0*/  FMUL.FTZ R15, R2.reuse, R147 ;  /* 0x00000093020f7220 */ /* 0x040fe40000410000 */
[C---:B------:R-:W-:Y:S02]  /*150e0*/  FMUL.FTZ R22, R2.reuse, R22 ;  /* 0x0000001602167220 */ /* 0x040fe40000410000 */
[----:B------:R-:W-:Y:S01]  /*150f0*/  FMUL.FTZ R23, R2, R23 ;  /* 0x0000001702177220 */ /* 0x000fe20000410000 */
[----:B------:R-:W4:Y:S01]  /*15100*/  MUFU.EX2 R132, R172 ;  /* 0x000000ac00847308 */ /* 0x000f220000000800 */
[C---:B------:R-:W-:Y:S02]  /*15110*/  FMUL.FTZ R24, R0.reuse, R24 ;  /* 0x0000001800187220 */ /* 0x040fe40000410000 */
[----:B------:R-:W-:Y:S01]  /*15120*/  FMUL.FTZ R25, R0, R25 ;  /* 0x0000001900197220 */ /* 0x000fe20000410000 */
[----:B---3--:R-:W-:Y:S01]  /*15130*/  F2FP.BF16.PACK_AB R161, R152, R137 ;  /* 0x0000008998a1723e */ /* 0x008fe200000010ff */
[C---:B------:R-:W-:Y:S02]  /*15140*/  FMUL.FTZ R14, R2.reuse, R146 ;  /* 0x00000092020e7220 */ /* 0x040fe40000410000 */
        /* <DEDUP_REMOVED lines=124> */
[----:B------:R-:W-:Y:S02]  /*15910*/  FFMA.FTZ R144, R2, R204, R137 ;  /* 0x000000cc02907223 */ /* 0x000fe40000010089 */
[----:B------:R-:W2:Y:S01]  /*15920*/  MUFU.EX2 R2, R171 ;  /* 0x000000ab00027308 */ /* 0x000ea20000000800 */
[----:B----4-:R-:W-:Y:S01]  /*15930*/  FADD.FTZ R0, R132, R164 ;  /* 0x000000a484007221 */ /* 0x010fe20000010000 */
[C---:B-1----:R-:W-:Y:S08]  /*15940*/  HMMA.16816.F32.BF16 R44, R160.reuse, R140, R44 ;  /* 0x0000008ca02c723c */ /* 0x042ff0000004182c */
[----:B------:R-:W1:Y:S01]  /*15950*/  MUFU.EX2 R137, R170 ;  /* 0x000000aa00897308 */ /* 0x000e620000000800 */
[C---:B------:R-:W-:Y:S01]  /*15960*/  HMMA.16816.F32.BF16 R48, R160.reuse, R142, R48 ;  /* 0x0000008ea030723c */ /* 0x040fe20000041830 */
[----:B------:R-:W3:Y:S08]  /*15970*/  LDSM.16.MT88.4 R140, [R182+0x1000] ;  /* 0x00100000b68c783b */ /* 0x000ef00000004200 */
[----:B------:R4:W5:Y:S03]  /*15980*/  MUFU.EX2 R170, R166 ;  /* 0x000000a600aa7308 */ /* 0x0009660000000800 */
[C---:B--2---:R-:W-:Y:S01]  /*15990*/  F2FP.BF16.PACK_AB R164, R2.reuse, R132 ;  /* 0x0000008402a4723e */ /* 0x044fe200000010ff */
[----:B------:R-:W-:Y:S02]  /*159a0*/  FADD.FTZ R0, R2, R0 ;  /* 0x0000000002007221 */ /* 0x000fe40000010000 */
[----:B------:R-:W-:Y:S04]  /*159b0*/  FADD.FTZ R2, R152, R144 ;  /* 0x0000009098027221 */ /* 0x000fe80000010000 */
[----:B------:R-:W-:Y:S01]  /*159c0*/  MUFU.EX2 R132, R168 ;  /* 0x000000a800847308 */ /* 0x000fe20000000800 */
[----:B-1----:R-:W-:Y:S04]  /*159d0*/  FADD.FTZ R0, R137, R0 ;  /* 0x0000000089007221 */ /* 0x002fe80000010000 */
[C---:B------:R-:W-:Y:S02]  /*159e0*/  FADD.FTZ R205, R136.reuse, R0 ;  /* 0x0000000088cd7221 */ /* 0x040fe40000010000 */
[----:B------:R-:W-:Y:S01]  /*159f0*/  FADD.FTZ R0, R145, R2 ;  /* 0x0000000291007221 */ /* 0x000fe20000010000 */
[----:B----4-:R-:W-:Y:S03]  /*15a00*/  F2FP.BF16.PACK_AB R166, R136, R137 ;  /* 0x0000008988a6723e */ /* 0x010fe600000010ff */
[----:B------:R-:W-:Y:S01]  /*15a10*/  FADD.FTZ R0, R173, R0 ;  /* 0x00000000ad007221 */ /* 0x000fe20000010000 */
[C---:B-----5:R-:W-:Y:S02]  /*15a20*/  F2FP.BF16.PACK_AB R165, R169.reuse, R170 ;  /* 0x000000aaa9a5723e */ /* 0x060fe400000010ff */
[----:B------:R-:W-:Y:S01]  /*15a30*/  MOV R136, R133 ;  /* 0x0000008500887202 */ /* 0x000fe20000000f00 */
[----:B------:R-:W-:Y:S01]  /*15a40*/  FADD.FTZ R0, R170, R0 ;  /* 0x00000000aa007221 */ /* 0x000fe20000010000 */
[-C--:B------:R-:W-:Y:S03]  /*15a50*/  MOV R137, R3.reuse ;  /* 0x0000000300897202 */ /* 0x080fe60000000f00 */
        /* <DEDUP_REMOVED lines=33> */
[----:B------:R-:W-:Y:S04]  /*15c70*/  FADD.FTZ R0, R160, R0 ;  /* 0x00000000a0007221 */ /* 0x000fe80000010000 */
[----:B------:R-:W-:Y:S02]  /*15c80*/  FADD.FTZ R204, R132, R0 ;  /* 0x0000000084cc7221 */ /* 0x000fe40000010000 */
        /* <DEDUP_REMOVED lines=48> */
.L_x_4110:
        /* <DEDUP_REMOVED lines=21> */
.L_x_4134:
[----:B------:R-:W-:-:S04]  /*160e0*/  MOV R3, 0x1 ;  /* 0x0000000100037802 */ /* 0x000fc80000000f00 */
[----:B------:R-:W-:-:S13]  /*160f0*/  ISETP.NE.AND P0, PT, R3, c[0x0][0x32c], PT ;  /* 0x0000cb0003007a0c */ /* 0x000fda0003f05270 */
[----:B------:R-:W-:-:S05]  /*16100*/  @P0 IMAD.HI.U32 R3, R0, c[0x0][0x330], RZ ;  /* 0x0000cc0000030a27 */ /* 0x000fca00078e00ff */
[----:B------:R-:W-:Y:S02]  /*16110*/  @P0 SHF.R.U32.HI R0, RZ, c[0x0][0x334], R3 ;  /* 0x0000cd00ff000a19 */ /* 0x000fe40000011603 */
.L_x_4135:
[----:B------:R-:W-:Y:S05]  /*16120*/  BSYNC B0 ;  /* 0x0000000000007941 */ /* 0x000fea0003800000 */
.L_x_4133:
[----:B------:R-:W-:-:S05]  /*16130*/  IMAD R0, R0, c[0x0][0x32c], RZ ;  /* 0x0000cb0000007a24 */ /* 0x000fca00078e02ff */
[----:B------:R-:W-:-:S04]  /*16140*/  IMNMX R2, R2, R0, !PT ;  /* 0x0000000002027217 */ /* 0x000fc80007800200 */
.L_x_4132:
        /* <DEDUP_REMOVED lines=9> */
.L_x_4147:
        /* <DEDUP_REMOVED lines=27> */
.L_x_4254:
[----:B------:R-:W-:-:S05]  /*16390*/  BRA.DIV ~URZ, `(.L_x_4140) ;  /* 0x0000b3b27f007947 */ /* 0x000fca000b800000 */
[----:B----4-:R4:W3:Y:S02]  /*163a0*/  SHFL.IDX PT, R0, R5, RZ, 0x181f ;  /* 0x00181fff05007589 */ /* 0x0108e400000e0000 */
.L_x_4255:
        /* <DEDUP_REMOVED lines=20> */
.L_x_4138:
[----:B------:R-:W-:Y:S05]  /*164f0*/  BSYNC B0 ;  /* 0x0000000000007941 */ /* 0x000fea0003800000 */
.L_x_4137:
        /* <DEDUP_REMOVED lines=144> */
.L_x_4256:
[----:B------:R-:W-:-:S05]  /*16e00*/  BRA.DIV ~URZ, `(.L_x_4144) ;  /* 0x0000aa027f007947 */ /* 0x000fca000b800000 */
[----:B-1----:R1:W3:Y:S02]  /*16e10*/  SHFL.IDX PT, R0, R133, RZ, 0x181f ;  /* 0x00181fff85007589 */ /* 0x0022e400000e0000 */
.L_x_4257:
        /* <DEDUP_REMOVED lines=20> */
.L_x_4142:
[----:B------:R-:W-:Y:S05]  /*16f60*/  BSYNC B0 ;  /* 0x0000000000007941 */ /* 0x000fea0003800000 */
.L_x_4141:
        /* <DEDUP_REMOVED lines=18> */
[----:B------:R2:W3:Y:S02]  /*17090*/  SHFL.BFLY PT, R0, R132, 0x2, 0x1f ;  /* 0x0c401f0084007f89 */ /* 0x0004e400000e0000 */
.L_x_4258:
[----:B--23--:R-:W-:Y:S01]  /*170a0*/  FMNMX.FTZ R132, R132, R0, !PT ;  /* 0x0000000084847209 */ /* 0x00cfe20007810000 */
[----:B------:R-:W-:-:S05]  /*170b0*/  BRA.DIV ~URZ, `(.L_x_4146) ;  /* 0x0000a7f27f007947 */ /* 0x000fca000b800000 */
[----:B------:R-:W2:Y:S02]  /*170c0*/  SHFL.BFLY PT, R0, R132, 0x1, 0x1f ;  /* 0x0c201f0084007f89 */ /* 0x000ea400000e0000 */
[----:B-12---:R-:W-:Y:S02]  /*170d0*/  FMNMX.FTZ R133, R132, R0, !PT ;  /* 0x0000000084857209 */ /* 0x006fe40007810000 */
[----:B------:R-:W1:Y:S02]  /*170e0*/  SHFL.BFLY PT, R0, R160, 0x2, 0x1f ;  /* 0x0c401f00a0007f89 */ /* 0x000e6400000e0000 */
[----:B-1----:R-:W-:Y:S05]  /*170f0*/  FMNMX.FTZ R132, R160, R0, !PT ;  /* 0x00000000a0847209 */ /* 0x002fea0007810000 */
[----:B------:R1:W2:Y:S02]  /*17100*/  SHFL.BFLY PT, R0, R132, 0x1, 0x1f ;  /* 0x0c201f0084007f89 */ /* 0x0002a400000e0000 */
.L_x_4259:
        /* <DEDUP_REMOVED lines=245> */
[----:B------:R-:W-:Y:S01]  /*18060*/  MOV R137, R3 ;  /* 0x0000000300897202 */ /* 0x000fe20000000f00 */
        /* <DEDUP_REMOVED lines=50> */
.L_x_4136:
[----:B------:R-:W-:-:S13]  /*18390*/  ISETP.GE.AND P0, PT, R196, R209, PT ;  /* 0x000000d1c400720c */ /* 0x000fda0003f06270 */
[----:B------:R-:W-:Y:S05]  /*183a0*/  @!P0 BRA `(.L_x_4148) ;  /* 0x0000294000008947 */ /* 0x000fea0003800000 */
[----:B------:R-:W-:Y:S02]  /*183b0*/  MOV R137, R4 ;  /* 0x0000000400897202 */ /* 0x000fe40000000f00 */
[----:B------:R-:W-:Y:S02]  /*183c0*/  MOV R136, R133 ;  /* 0x0000008500887202 */ /* 0x000fe40000000f00 */
.L_x_4166:
        /* <DEDUP_REMOVED lines=24> */
.L_x_4260:
[C---:B--23--:R-:W-:Y:S01]  /*18550*/  HMMA.16816.F32.BF16 R4, R16.reuse, R8, RZ ;  /* 0x000000081004723c */ /* 0x04cfe200000418ff */
[----:B------:R-:W2:Y:S01]  /*18560*/  SHFL.IDX PT, R2, R132, RZ, 0x181f ;  /* 0x00181fff84027589 */ /* 0x000ea200000e0000 */
[----:B------:R-:W-:Y:S01]  /*18570*/  BSSY B0, `(.L_x_4150) ;  /* 0x00000b1000007945 */ /* 0x000fe20003800000 */
[----:B------:R-:W-:Y:S02]  /*18580*/  ISETP.GE.AND P4, PT, R134, c[0x0][0x1d4], PT ;  /* 0x0000750086007a0c */ /* 0x000fe40003f86270 */
[C---:B------:R-:W-:Y:S02]  /*18590*/  ISETP.GE.AND P3, PT, R201.reuse, c[0x0][0x1d4], PT ;  /* 0x00007500c9007a0c */ /* 0x040fe40003f66270 */
[----:B------:R-:W-:Y:S01]  /*185a0*/  ISETP.GE.AND P2, PT, R200, c[0x0][0x1d4], PT ;  /* 0x00007500c8007a0c */ /* 0x000fe20003f46270 */
[C---:B------:R-:W-:Y:S08]  /*185b0*/  HMMA.16816.F32.BF16 R8, R16.reuse, R10, RZ ;  /* 0x0000000a1008723c */ /* 0x040ff000000418ff */
[C---:B----4-:R-:W-:Y:S08]  /*185c0*/  HMMA.16816.F32.BF16 R12, R16.reuse, R160, RZ ;  /* 0x000000a0100c723c */ /* 0x050ff000000418ff */
[----:B------:R-:W-:Y:S01]  /*185d0*/  HMMA.16816.F32.BF16 R16, R16, R162, RZ ;  /* 0x000000a21010723c */ /* 0x000fe200000418ff */
[CC--:B--2---:R-:W-:Y:S03]  /*185e0*/  LEA R132, P0, R134.reuse, R2.reuse, 0x1 ;  /* 0x0000000286847211 */ /* 0x0c4fe600078008ff */
[C---:B------:R-:W-:Y:S02]  /*185f0*/  LEA R160, P1, R201.reuse, R2, 0x1 ;  /* 0x00000002c9a07211 */ /* 0x040fe400078208ff */
[-C--:B------:R-:W-:Y:S02]  /*18600*/  LEA.HI.X R133, R134, R0.reuse, R135, 0x1, P0 ;  /* 0x0000000086857211 */ /* 0x080fe400000f0c87 */
[C---:B-1----:R-:W-:Y:S03]  /*18610*/  HMMA.16816.F32.BF16 R4, R164.reuse, R168, R4 ;  /* 0x000000a8a404723c */ /* 0x042fe60000041804 */
[----:B------:R-:W-:Y:S01]  /*18620*/  @!PT LDS RZ, [RZ] ;  /* 0x00000000fffff984 */ /* 0x000fe20000000800 */
[----:B------:R-:W-:Y:S01]  /*18630*/  @!PT LDS RZ, [RZ] ;  /* 0x00000000fffff984 */ /* 0x000fe20000000800 */
[----:B------:R1:W-:Y:S02]  /*18640*/  LDGSTS.E.BYPASS.LTC128B.128 [R220+0x8080], [R132.64], !P4 ;  /* 0x0808000084dc7fae */ /* 0x0003e4000e101d48 */
        /* <DEDUP_REMOVED lines=11> */
[----:B------:R2:W-:Y:S04]  /*18700*/  LDGSTS.E.BYPASS.LTC128B.128 [R220+0xa080], [R160.64], !P3 ;  /* 0x0a080000a0dc7fae */ /* 0x0005e8000d901d48 */
[----:B------:R1:W-:Y:S04]  /*18710*/  LDGSTS.E.BYPASS.LTC128B.128 [R220+0xb080], [R2.64], !P2 ;  /* 0x0b08000002dc7fae */ /* 0x0003e8000d101d48 */
[----:B------:R-:W-:Y:S04]  /*18720*/  LDSM.16.M88.4 R168, [R177] ;  /* 0x00000000b1a8783b */ /* 0x000fe80000000200 */
[----:B------:R-:W-:Y:S04]  /*18730*/  LDSM.16.M88.4 R164, [R177+0x800] ;  /* 0x00080000b1a4783b */ /* 0x000fe80000000200 */
[----:B------:R-:W-:Y:S04]  /*18740*/  LDSM.16.M88.4 R172, [R176+-0x3000] ;  /* 0xffd00000b0ac783b */ /* 0x000fe80000000200 */
[----:B------:R-:W0:Y:S04]  /*18750*/  LDGDEPBAR ;  /* 0x00000000000079af */ /* 0x000e280000000000 */
[----:B--2---:R-:W2:Y:S02]  /*18760*/  LDSM.16.M88.4 R160, [R186] ;  /* 0x00000000baa0783b */ /* 0x004ea40000000200 */
[C---:B--2---:R-:W-:Y:S08]  /*18770*/  HMMA.16816.F32.BF16 R4, R160.reuse, R168, R4 ;  /* 0x000000a8a004723c */ /* 0x044ff00000041804 */
[C---:B------:R-:W-:Y:S01]  /*18780*/  HMMA.16816.F32.BF16 R8, R160.reuse, R170, R8 ;  /* 0x000000aaa008723c */ /* 0x040fe20000041808 */
[----:B------:R-:W2:Y:S07]  /*18790*/  LDSM.16.M88.4 R168, [R185] ;  /* 0x00000000b9a8783b */ /* 0x000eae0000000200 */
[C---:B------:R-:W-:Y:S08]  /*187a0*/  HMMA.16816.F32.BF16 R12, R160.reuse, R164, R12 ;  /* 0x000000a4a00c723c */ /* 0x040ff0000004180c */
[----:B------:R-:W-:Y:S01]  /*187b0*/  HMMA.16816.F32.BF16 R16, R160, R166, R16 ;  /* 0x000000a6a010723c */ /* 0x000fe20000041810 */
[----:B------:R-:W3:Y:S04]  /*187c0*/  LDSM.16.M88.4 R160, [R176+-0x2800] ;  /* 0xffd80000b0a0783b */ /* 0x000ee80000000200 */
[----:B------:R-:W-:Y:S03]  /*187d0*/  LDSM.16.M88.4 R164, [R183+0x4000] ;  /* 0x00400000b7a4783b */ /* 0x000fe60000000200 */
[C---:B--2---:R-:W-:Y:S08]  /*187e0*/  HMMA.16816.F32.BF16 R4, R168.reuse, R172, R4 ;  /* 0x000000aca804723c */ /* 0x044ff00000041804 */
[C---:B------:R-:W-:Y:S01]  /*187f0*/  HMMA.16816.F32.BF16 R8, R168.reuse, R174, R8 ;  /* 0x000000aea808723c */ /* 0x040fe20000041808 */
[----:B------:R-:W2:Y:S07]  /*18800*/  LDSM.16.M88.4 R172, [R178+0x1000] ;  /* 0x00100000b2ac783b */ /* 0x000eae0000000200 */
[C---:B---3--:R-:W-:Y:S08]  /*18810*/  HMMA.16816.F32.BF16 R12, R168.reuse, R160, R12 ;  /* 0x000000a0a80c723c */ /* 0x048ff0000004180c */
[----:B------:R-:W-:Y:S01]  /*18820*/  HMMA.16816.F32.BF16 R16, R168, R162, R16 ;  /* 0x000000a2a810723c */ /* 0x000fe20000041810 */
[----:B------:R-:W3:Y:S04]  /*18830*/  LDSM.16.M88.4 R160, [R178+0x1800] ;  /* 0x00180000b2a0783b */ /* 0x000ee80000000200 */
[----:B------:R-:W-:Y:S03]  /*18840*/  LDSM.16.M88.4 R168, [R184+0x4000] ;  /* 0x00400000b8a8783b */ /* 0x000fe60000000200 */
[C---:B--2---:R-:W-:Y:S08]  /*18850*/  HMMA.16816.F32.BF16 R4, R164.reuse, R172, R4 ;  /* 0x000000aca404723c */ /* 0x044ff00000041804 */
[C---:B------:R-:W-:Y:S01]  /*18860*/  HMMA.16816.F32.BF16 R8, R164.reuse, R174, R8 ;  /* 0x000000aea408723c */ /* 0x040fe20000041808 */
[----:B------:R-:W2:Y:S07]  /*18870*/  LDSM.16.M88.4 R172, [R190] ;  /* 0x00000000beac783b */ /* 0x000eae0000000200 */
[C---:B---3--:R-:W-:Y:S08]  /*18880*/  HMMA.16816.F32.BF16 R12, R164.reuse, R160, R12 ;  /* 0x000000a0a40c723c */ /* 0x048ff0000004180c */
[----:B------:R-:W-:Y:S01]  /*18890*/  HMMA.16816.F32.BF16 R16, R164, R162, R16 ;  /* 0x000000a2a410723c */ /* 0x000fe20000041810 */
[----:B------:R-:W3:Y:S04]  /*188a0*/  LDSM.16.M88.4 R160, [R189] ;  /* 0x00000000bda0783b */ /* 0x000ee80000000200 */
        /* <DEDUP_REMOVED lines=10> */
[----:B------:R-:W2:Y:S07]  /*18950*/  LDSM.16.M88.4 R172, [R176+-0x2000] ;  /* 0xffe00000b0ac783b */ /* 0x000eae0000000200 */
[C---:B---3--:R-:W-:Y:S08]  /*18960*/  HMMA.16816.F32.BF16 R12, R164.reuse, R160, R12 ;  /* 0x000000a0a40c723c */ /* 0x048ff0000004180c */
        /* <DEDUP_REMOVED lines=57> */
[----:B------:R-:W3:Y:S01]  /*18d00*/  LDSM.16.M88.4 R160, [R176+0x800] ;  /* 0x00080000b0a0783b */ /* 0x000ee20000000200 */
[----:B------:R-:W-:Y:S04]  /*18d10*/  DEPBAR.LE SB0, 0x0 ;  /* 0x000080000000791a */ /* 0x000fe80000000000 */
[----:B------:R-:W-:Y:S02]  /*18d20*/  BAR.SYNC.DEFER_BLOCKING 0x0 ;  /* 0x0000000000007b1d */ /* 0x000fe40000010000 */
[C---:B--2---:R-:W-:Y:S08]  /*18d30*/  HMMA.16816.F32.BF16 R4, R168.reuse, R172, R4 ;  /* 0x000000aca804723c */ /* 0x044ff00000041804 */
[C---:B------:R-:W-:Y:S08]  /*18d40*/  HMMA.16816.F32.BF16 R8, R168.reuse, R174, R8 ;  /* 0x000000aea808723c */ /* 0x040ff00000041808 */
[C---:B---3--:R-:W-:Y:S08]  /*18d50*/  HMMA.16816.F32.BF16 R12, R168.reuse, R160, R12 ;  /* 0x000000a0a80c723c */ /* 0x048ff0000004180c */
[----:B------:R-:W-:Y:S01]  /*18d60*/  HMMA.16816.F32.BF16 R16, R168, R162, R16 ;  /* 0x000000a2a810723c */ /* 0x000fe20000041810 */
[----:B------:R-:W-:Y:S07]  /*18d70*/  @!UPT UIADD3 URZ, URZ, URZ, URZ ;  /* 0x0000003f3f3ff290 */ /* 0x000fee000fffe03f */
[----:B------:R-:W-:-:S11]  /*18d80*/  @!P0 BRA `(.L_x_4151) ;  /* 0x000002f000008947 */ /* 0x000fd60003800000 */
[----:B-1----:R-:W-:Y:S02]  /*18d90*/  IMAD.MOV.U32 R197, RZ, RZ, c[0x0][0x2b8] ;  /* 0x0000ae00ffc57624 */ /* 0x002fe400078e00ff */
        /* <DEDUP_REMOVED lines=29> */
.L_x_4261:
[----:B------:R-:W-:-:S05]  /*18f70*/  BRA.DIV ~URZ, `(.L_x_4153) ;  /* 0x00008ab27f007947 */ /* 0x000fca000b800000 */
[----:B-1----:R1:W3:Y:S02]  /*18f80*/  SHFL.IDX PT, R0, R133, RZ, 0x181f ;  /* 0x00181fff85007589 */ /* 0x0022e400000e0000 */
.L_x_4262:
        /* <DEDUP_REMOVED lines=15> */
.L_x_4151:
[----:B-1----:R-:W-:Y:S05]  /*19080*/  BSYNC B0 ;  /* 0x0000000000007941 */ /* 0x002fea0003800000 */
.L_x_4150:
[----:B------:R-:W-:Y:S01]  /*19090*/  LOP3.LUT R162, RZ, c[0x0][0x324], RZ, 0x33, !PT ;  /* 0x0000c900ffa27a12 */ /* 0x000fe200078e33ff */
[----:B------:R-:W-:Y:S01]  /*190a0*/  IMAD.MOV.U32 R0, RZ, RZ, c[0x0][0x2c4] ;  /* 0x0000b100ff007624 */ /* 0x000fe200078e00ff */
        /* <DEDUP_REMOVED lines=8> */
[----:B---3--:R-:W-:Y:S04]  /*19130*/  IADD3 R160, -R211, R0, R210 ;  /* 0x00000000d3a07210 */ /* 0x008fe80007ffe1d2 */
[----:B------:R-:W-:Y:S01]  /*19140*/  IADD3 R161, R160, c[0x0][0x328], RZ ;  /* 0x0000ca00a0a17a10 */ /* 0x000fe20007ffe0ff */
[----:B------:R-:W-:-:S05]  /*19150*/  BRA.DIV ~URZ, `(.L_x_4154) ;  /* 0x000089327f007947 */ /* 0x000fca000b800000 */
[----:B------:R1:W2:Y:S02]  /*19160*/  SHFL.IDX PT, R3, R132, RZ, 0x1c1f ;  /* 0x001c1fff84037589 */ /* 0x0002a400000e0000 */
.L_x_4263:
[-C--:B--2---:R-:W-:Y:S01]  /*19170*/  IADD3 R2, R161, R3.reuse, RZ ;  /* 0x00000003a1027210 */ /* 0x084fe20007ffe0ff */
        /* <DEDUP_REMOVED lines=18> */
.L_x_4157:
[----:B------:R-:W-:Y:S04]  /*192a0*/  MOV R162, c[0x0][0x32c] ;  /* 0x0000cb0000a27a02 */ /* 0x000fe80000000f00 */
[----:B------:R-:W-:Y:S11]  /*192b0*/  ISETP.NE.AND P0, PT, R162, 0x1, PT ;  /* 0x00000001a200780c */ /* 0x000ff60003f05270 */
[----:B------:R-:W-:Y:S02]  /*192c0*/  @!UPT UIADD3 URZ, URZ, URZ, URZ ;  /* 0x0000003f3f3ff290 */ /* 0x000fe4000fffe03f */
[----:B------:R-:W-:Y:S05]  /*192d0*/  @P0 IMAD.HI.U32 R162, R3, c[0x0][0x330], RZ ;  /* 0x0000cc0003a20a27 */ /* 0x000fea00078e00ff */
[----:B------:R-:W-:Y:S02]  /*192e0*/  @P0 SHF.R.U32.HI R3, RZ, c[0x0][0x334], R162 ;  /* 0x0000cd00ff030a19 */ /* 0x000fe400000116a2 */
.L_x_4158:
[----:B------:R-:W-:Y:S05]  /*192f0*/  BSYNC B0 ;  /* 0x0000000000007941 */ /* 0x000fea0003800000 */
.L_x_4156:
[----:B------:R-:W-:Y:S04]  /*19300*/  IMAD R3, R3, c[0x0][0x32c], -R133 ;  /* 0x0000cb0003037a24 */ /* 0x000fe800078e0a85 */
[----:B------:R-:W-:Y:S05]  /*19310*/  IMAD.IADD R3, R3, 0x1, -R216 ;  /* 0x0000000103037824 */ /* 0x000fea00078e0ad8 */
[----:B------:R-:W-:Y:S02]  /*19320*/  IMNMX R0, R0, R3, !PT ;  /* 0x0000000300007217 */ /* 0x000fe40007800200 */
[----:B------:R-:W-:Y:S04]  /*19330*/  IADD3 R3, R3, c[0x0][0x32c], RZ ;  /* 0x0000cb0003037a10 */ /* 0x000fe80007ffe0ff */
[----:B------:R-:W-:Y:S02]  /*19340*/  IMNMX R2, R2, R3, PT ;  /* 0x0000000302027217 */ /* 0x000fe40003800200 */
.L_x_4155:
        /* <DEDUP_REMOVED lines=27> */
.L_x_4264:
        /* <DEDUP_REMOVED lines=19> */
.L_x_4162:
[----:B------:R-:W-:Y:S04]  /*19630*/  MOV R4, c[0x0][0x32c] ;  /* 0x0000cb0000047a02 */ /* 0x000fe80000000f00 */
[----:B------:R-:W-:Y:S11]  /*19640*/  ISETP.NE.AND P0, PT, R4, 0x1, PT ;  /* 0x000000010400780c */ /* 0x000ff60003f05270 */
[----:B------:R-:W-:Y:S02]  /*19650*/  @!UPT UIADD3 URZ, URZ, URZ, URZ ;  /* 0x0000003f3f3ff290 */ /* 0x000fe4000fffe03f */
[----:B------:R-:W-:Y:S05]  /*19660*/  @P0 IMAD.HI.U32 R4, R3, c[0x0][0x330], RZ ;  /* 0x0000cc0003040a27 */ /* 0x000fea00078e00ff */
[----:B------:R-:W-:Y:S02]  /*19670*/  @P0 SHF.R.U32.HI R3, RZ, c[0x0][0x334], R4 ;  /* 0x0000cd00ff030a19 */ /* 0x000fe40000011604 */
.L_x_4163:
[----:B------:R-:W-:Y:S05]  /*19680*/  BSYNC B0 ;  /* 0x0000000000007941 */ /* 0x000fea0003800000 */
.L_x_4161:
[----:B------:R-:W-:Y:S04]  /*19690*/  IMAD R133, R3, c[0x0][0x32c], -R133 ;  /* 0x0000cb0003857a24 */ /* 0x000fe800078e0a85 */
[----:B------:R-:W-:Y:S05]  /*196a0*/  IMAD.IADD R3, R133, 0x1, -R216 ;  /* 0x0000000185037824 */ /* 0x000fea00078e0ad8 */
[----:B------:R-:W-:Y:S02]  /*196b0*/  IMNMX R0, R0, R3, !PT ;  /* 0x0000000300007217 */ /* 0x000fe40007800200 */
[----:B------:R-:W-:Y:S04]  /*196c0*/  IADD3 R3, R3, c[0x0][0x32c], RZ ;  /* 0x0000cb0003037a10 */ /* 0x000fe80007ffe0ff */
[----:B------:R-:W-:Y:S02]  /*196d0*/  IMNMX R2, R2, R3, PT ;  /* 0x0000000302027217 */ /* 0x000fe40003800200 */
.L_x_4160:
        /* <DEDUP_REMOVED lines=42> */
.L_x_4265:
[----:B-12---:R-:W-:Y:S01]  /*19980*/  FMNMX.FTZ R132, R132, R0, !PT ;  /* 0x0000000084847209 */ /* 0x006fe20007810000 */
[----:B------:R-:W-:-:S05]  /*19990*/  BRA.DIV ~URZ, `(.L_x_4165) ;  /* 0x000082127f007947 */ /* 0x000fca000b800000 */
[----:B------:R-:W1:Y:S02]  /*199a0*/  SHFL.BFLY PT, R0, R132, 0x1, 0x1f ;  /* 0x0c201f0084007f89 */ /* 0x000e6400000e0000 */
[----:B-1----:R-:W-:Y:S02]  /*199b0*/  FMNMX.FTZ R133, R132, R0, !PT ;  /* 0x0000000084857209 */ /* 0x002fe40007810000 */
[----:B------:R-:W1:Y:S02]  /*199c0*/  SHFL.BFLY PT, R0, R4, 0x2, 0x1f ;  /* 0x0c401f0004007f89 */ /* 0x000e6400000e0000 */
[----:B-1----:R-:W-:Y:S05]  /*199d0*/  FMNMX.FTZ R4, R4, R0, !PT ;  /* 0x0000000004047209 */ /* 0x002fea0007810000 */
[----:B------:R1:W2:Y:S02]  /*199e0*/  SHFL.BFLY PT, R0, R4, 0x1, 0x1f ;  /* 0x0c201f0004007f89 */ /* 0x0002a400000e0000 */
.L_x_4266:
        /* <DEDUP_REMOVED lines=18> */
[----:B------:R-:W-:Y:S09]  /*19b10*/  FFMA.FTZ R169, R13, c[0x0][0x2d0], -R2 ;  /* 0x0000b4000da97a23 */ /* 0x000ff20000010802 */
[----:B------:R-:W2:Y:S10]  /*19b20*/  MUFU.EX2 R4, R15 ;  /* 0x0000000f00047308 */ /* 0x000eb40000000800 */
[----:B------:R-:W-:Y:S10]  /*19b30*/  MUFU.EX2 R18, R14 ;  /* 0x0000000e00127308 */ /* 0x000ff40000000800 */
[----:B------:R1:W3:Y:S02]  /*19b40*/  MUFU.EX2 R15, R17 ;  /* 0x00000011000f7308 */ /* 0x0002e40000000800 */
[----:B-1----:R-:W-:Y:S01]  /*19b50*/  FMUL.FTZ R17, R0, R141 ;  /* 0x0000008d00117220 */ /* 0x002fe20000410000 */
[----:B--2---:R-:W-:Y:S01]  /*19b60*/  F2FP.BF16.PACK_AB R160, R4, R16 ;  /* 0x0000001004a0723e */ /* 0x004fe200000010ff */
[C---:B------:R-:W-:Y:S01]  /*19b70*/  FFMA.FTZ R2, R0.reuse, R205, R16 ;  /* 0x000000cd00027223 */ /* 0x040fe20000010010 */
[----:B---3--:R-:W-:Y:S01]  /*19b80*/  F2FP.BF16.PACK_AB R162, R15, R18 ;  /* 0x000000120fa2723e */ /* 0x008fe200000010ff */
        /* <DEDUP_REMOVED lines=33> */
[----:B--2---:R-:W-:Y:S02]  /*19da0*/  FMUL.FTZ R8, R0, R148 ;  /* 0x0000009400087220 */ /* 0x004fe40000410000 */
[C---:B------:R-:W-:Y:S02]  /*19db0*/  FMUL.FTZ R10, R2.reuse, R150 ;  /* 0x00000096020a7220 */ /* 0x040fe40000410000 */
[----:B------:R-:W-:Y:S01]  /*19dc0*/  FMUL.FTZ R11, R2, R151 ;  /* 0x00000097020b7220 */ /* 0x000fe20000410000 */
[----:B------:R-:W2:Y:S01]  /*19dd0*/  MUFU.EX2 R173, R136 ;  /* 0x0000008800ad7308 */ /* 0x000ea20000000800 */
[----:B------:R-:W-:Y:S01]  /*19de0*/  FMUL.FTZ R12, R0, R144 ;  /* 0x00000090000c7220 */ /* 0x000fe20000410000 */
[----:B------:R-:W-:Y:S01]  /*19df0*/  LDSM.16.MT88.4 R148, [R179+0x800] ;  /* 0x00080000b394783b */ /* 0x000fe20000004200 */
[C---:B------:R-:W-:Y:S02]  /*19e00*/  FMUL.FTZ R15, R2.reuse, R147 ;  /* 0x00000093020f7220 */ /* 0x040fe40000410000 */
[C---:B------:R-:W-:Y:S02]  /*19e10*/  FMUL.FTZ R22, R2.reuse, R22 ;  /* 0x0000001602167220 */ /* 0x040fe40000410000 */
[----:B------:R-:W-:Y:S02]  /*19e20*/  FMUL.FTZ R23, R2, R23 ;  /* 0x0000001702177220 */ /* 0x000fe40000410000 */
[C---:B------:R-:W-:Y:S01]  /*19e30*/  FMUL.FTZ R24, R0.reuse, R24 ;  /* 0x0000001800187220 */ /* 0x040fe20000410000 */
[----:B------:R-:W4:Y:S01]  /*19e40*/  MUFU.EX2 R132, R172 ;  /* 0x000000ac00847308 */ /* 0x000f220000000800 */
[----:B------:R-:W-:Y:S02]  /*19e50*/  FMUL.FTZ R25, R0, R25 ;  /* 0x0000001900197220 */ /* 0x000fe40000410000 */
[----:B------:R-:W-:Y:S01]  /*19e60*/  FMUL.FTZ R26, R2, R26 ;  /* 0x0000001a021a7220 */ /* 0x000fe20000410000 */
[----:B---3--:R-:W-:Y:S01]  /*19e70*/  F2FP.BF16.PACK_AB R161, R152, R137 ;  /* 0x0000008998a1723e */ /* 0x008fe200000010ff */
[C---:B------:R-:W-:Y:S02]  /*19e80*/  FMUL.FTZ R14, R2.reuse, R146 ;  /* 0x00000092020e7220 */ /* 0x040fe40000410000 */
[----:B------:R-:W-:Y:S02]  /*19e90*/  FMUL.FTZ R27, R2, R27 ;  /* 0x0000001b021b7220 */ /* 0x000fe40000410000 */
[C---:B------:R-:W-:Y:S01]  /*19ea0*/  FMUL.FTZ R28, R0.reuse, R28 ;  /* 0x0000001c001c7220 */ /* 0x040fe20000410000 */
[----:B------:R-:W-:Y:S01]  /*19eb0*/  MUFU.EX2 R136, R169 ;  /* 0x000000a900887308 */ /* 0x000fe20000000800 */
[----:B------:R-:W-:Y:S02]  /*19ec0*/  FMUL.FTZ R29, R0, R29 ;  /* 0x0000001d001d7220 */ /* 0x000fe40000410000 */
[C---:B------:R-:W-:Y:S01]  /*19ed0*/  FMUL.FTZ R30, R2.reuse, R30 ;  /* 0x0000001e021e7220 */ /* 0x040fe20000410000 */
[----:B--2---:R-:W-:Y:S01]  /*19ee0*/  F2FP.BF16.PACK_AB R163, R173, R145 ;  /* 0x00000091ada3723e */ /* 0x004fe200000010ff */
        /* <DEDUP_REMOVED lines=224> */
.L_x_4148:
[----:B------:R-:W-:Y:S05]  /*1acf0*/  BRA.DIV ~URZ, `(.L_x_4167) ;  /* 0x00006f927f007947 */ /* 0x000fea000b800000 */
[----:B------:R1:W2:Y:S02]  /*1ad00*/  SHFL.BFLY PT, R0, R205, 0x2, 0x1f ;  /* 0x0c401f00cd007f89 */ /* 0x0002a400000e0000 */
.L_x_4267:
[----:B--2---:R-:W-:Y:S01]  /*1ad10*/  FADD.FTZ R5, R0, R205 ;  /* 0x000000cd00057221 */ /* 0x004fe20000010000 */
[----:B------:R-:W-:Y:S05]  /*1ad20*/  BRA.DIV ~URZ, `(.L_x_4168) ;  /* 0x00006fb27f007947 */ /* 0x000fea000b800000 */
[----:B------:R-:W2:Y:S02]  /*1ad30*/  SHFL.BFLY PT, R0, R5, 0x1, 0x1f ;  /* 0x0c201f0005007f89 */ /* 0x000ea400000e0000 */
[----:B--2---:R-:W-:-:S02]  /*1ad40*/  FADD.FTZ R5, R5, R0 ;  /* 0x0000000005057221 */ /* 0x004fc40000010000 */
[----:B------:R-:W2:Y:S02]  /*1ad50*/  SHFL.BFLY PT, R0, R204, 0x2, 0x1f ;  /* 0x0c401f00cc007f89 */ /* 0x000ea400000e0000 */
[----:B--2---:R-:W-:-:S05]  /*1ad60*/  FADD.FTZ R6, R0, R204 ;  /* 0x000000cc00067221 */ /* 0x004fca0000010000 */
[----:B------:R2:W3:Y:S02]  /*1ad70*/  SHFL.BFLY PT, R3, R6, 0x1, 0x1f ;  /* 0x0c201f0006037f89 */ /* 0x0004e400000e0000 */
.L_x_4268:
        /* <DEDUP_REMOVED lines=148> */
.L_x_4013:
        /* <DEDUP_REMOVED lines=17> */
.L_x_4170:
[----:B------:R-:W-:Y:S05]  /*1b7d0*/  BSYNC B0 ;  /* 0x0000000000007941 */ /* 0x000fea0003800000 */
.L_x_4169:
        /* <DEDUP_REMOVED lines=154> */
.L_x_4173:
        /* <DEDUP_REMOVED lines=120> */
.L_x_4269:
[----:B------:R-:W-:Y:S05]  /*1c900*/  BRA.DIV ~URZ, `(.L_x_4176) ;  /* 0x000055427f007947 */ /* 0x000fea000b800000 */
[----:B------:R4:W2:Y:S02]  /*1c910*/  SHFL.IDX PT, R0, R14, RZ, 0x181f ;  /* 0x00181fff0e007589 */ /* 0x0008a400000e0000 */
.L_x_4270:
        /* <DEDUP_REMOVED lines=19> */
.L_x_4178:
[----:B------:R-:W-:Y:S05]  /*1ca50*/  BSYNC B0 ;  /* 0x0000000000007941 */ /* 0x000fea0003800000 */
.L_x_4177:
[----:B------:R-:W-:Y:S05]  /*1ca60*/  BRA.DIV ~URZ, `(.L_x_4179) ;  /* 0x000054427f007947 */ /* 0x000fea000b800000 */
[----:B---3--:R3:W4:Y:S04]  /*1ca70*/  SHFL.IDX PT, R4, R13, 0x1, 0x181f ;  /* 0x00381f000d047f89 */ /* 0x00872800000e0000 */
[----:B--2---:R3:W2:Y:S02]  /*1ca80*/  SHFL.IDX PT, R0, R14, 0x1, 0x181f ;  /* 0x00381f000e007f89 */ /* 0x0046a400000e0000 */
.L_x_4271:
        /* <DEDUP_REMOVED lines=20> */
.L_x_4181:
[----:B------:R-:W-:Y:S05]  /*1cbd0*/  BSYNC B0 ;  /* 0x0000000000007941 */ /* 0x000fea0003800000 */
.L_x_4180:
[----:B------:R-:W-:Y:S05]  /*1cbe0*/  BRA.DIV ~URZ, `(.L_x_4182) ;  /* 0x000053827f007947 */ /* 0x000fea000b800000 */
[----:B----4-:R4:W3:Y:S02]  /*1cbf0*/  SHFL.IDX PT, R4, R13, 0x2, 0x181f ;  /* 0x00581f000d047f89 */ /* 0x0108e400000e0000 */
.L_x_4272:
[----:B------:R-:W-:Y:S05]  /*1cc00*/  BRA.DIV ~URZ, `(.L_x_4183) ;  /* 0x000053d27f007947 */ /* 0x000fea000b800000 */
[----:B--2---:R2:W4:Y:S02]  /*1cc10*/  SHFL.IDX PT, R0, R14, 0x2, 0x181f ;  /* 0x00581f000e007f89 */ /* 0x00452400000e0000 */
.L_x_4273:
        /* <DEDUP_REMOVED lines=20> */
.L_x_4185:
[----:B------:R-:W-:Y:S05]  /*1cd60*/  BSYNC B0 ;  /* 0x0000000000007941 */ /* 0x000fea0003800000 */
.L_x_4184:
[----:B------:R-:W-:Y:S05]  /*1cd70*/  BRA.DIV ~URZ, `(.L_x_4186) ;  /* 0x000052c27f007947 */ /* 0x000fea000b800000 */
[----:B---3--:R3:W2:Y:S04]  /*1cd80*/  SHFL.IDX PT, R4, R13, 0x3, 0x181f ;  /* 0x00781f000d047f89 */ /* 0x0086a800000e0000 */
[----:B----4-:R3:W4:Y:S02]  /*1cd90*/  SHFL.IDX PT, R0, R14, 0x3, 0x181f ;  /* 0x00781f000e007f89 */ /* 0x01072400000e0000 */
.L_x_4274:
        /* <DEDUP_REMOVED lines=21> */
.L_x_4174:
        /* <DEDUP_REMOVED lines=33> */
.L_x_4275:
[----:B------:R-:W-:Y:S05]  /*1d100*/  BRA.DIV ~URZ, `(.L_x_4189) ;  /* 0x000050627f007947 */ /* 0x000fea000b800000 */
[----:B------:R3:W4:Y:S02]  /*1d110*/  SHFL.IDX PT, R0, R12, RZ, 0x1c1f ;  /* 0x001c1fff0c007589 */ /* 0x00072400000e0000 */
.L_x_4276:
        /* <DEDUP_REMOVED lines=9> */
[----:B----4-:R-:W-:Y:S02]  /*1d1b0*/  @!P0 LEA R2, P1, R216, R0, 0x2 ;  /* 0x00000000d8028211 */ /* 0x010fe400078210ff */
[----:B------:R-:W-:Y:S02]  /*1d1c0*/  ISETP.GE.AND P3, PT, R14, c[0x0][0x3c8], PT ;  /* 0x0000f2000e007a0c */ /* 0x000fe40003f66270 */
[C---:B--2---:R-:W-:Y:S02]  /*1d1d0*/  @!P0 LEA.HI.X R3, R216.reuse, R4, R6, 0x2, P1 ;  /* 0x00000004d8038211 */ /* 0x044fe400008f1406 */
[----:B------:R-:W-:-:S02]  /*1d1e0*/  IADD3 R6, R216, 0x18, RZ ;  /* 0x00000018d8067810 */ /* 0x000fc40007ffe0ff */
[----:B------:R-:W-:Y:S01]  /*1d1f0*/  IADD3 R11, R216, 0x70, RZ ;  /* 0x00000070d80b7810 */ /* 0x000fe20007ffe0ff */
[----:B------:R2:W-:Y:S01]  /*1d200*/  @!P0 ST.E.64 [R2.64], R132 ;  /* 0x0000008402008985 */ /* 0x0005e2000c101b08 */
[----:B------:R-:W-:Y:S02]  /*1d210*/  ISETP.GE.AND P0, PT, R8, c[0x0][0x3c8], PT ;  /* 0x0000f20008007a0c */ /* 0x000fe40003f06270 */
[----:B------:R-:W-:Y:S02]  /*1d220*/  ISETP.GE.AND P2, PT, R6, c[0x0][0x3c8], PT ;  /* 0x0000f20006007a0c */ /* 0x000fe40003f46270 */
[----:B------:R-:W-:Y:S02]  /*1d230*/  IADD3 R15, R216, 0x60, RZ ;  /* 0x00000060d80f7810 */ /* 0x000fe40007ffe0ff */
[----:B------:R-:W-:Y:S02]  /*1d240*/  ISETP.GE.AND P4, PT, R11, c[0x0][0x3c8], PT ;  /* 0x0000f2000b007a0c */ /* 0x000fe40003f86270 */
[----:B------:R-:W-:-:S02]  /*1d250*/  SHF.R.S32.HI R15, RZ, 0x1f, R15 ;  /* 0x0000001fff0f7819 */ /* 0x000fc4000001140f */
[C---:B------:R-:W-:Y:S02]  /*1d260*/  IADD3 R10, R216.reuse, 0x68, RZ ;  /* 0x00000068d80a7810 */ /* 0x040fe40007ffe0ff */
[----:B------:R-:W-:Y:S02]  /*1d270*/  IADD3 R16, R216, 0xa0, RZ ;  /* 0x000000a0d8107810 */ /* 0x000fe40007ffe0ff */
[----:B------:R-:W-:Y:S02]  /*1d280*/  SHF.R.S32.HI R10, RZ, 0x1f, R10 ;  /* 0x0000001fff0a7819 */ /* 0x000fe4000001140a */
        /* <DEDUP_REMOVED lines=80> */
[C---:B----4-:R-:W-:Y:S02]  /*1d790*/  @!P4 LEA R6, P5, R11.reuse, R0, 0x2 ;  /* 0x000000000b06c211 */ /* 0x050fe400078a10ff */
        /* <DEDUP_REMOVED lines=59> */
[----:B------:R-:W-:-:S02]  /*1db50*/  ISETP.GE.AND P1, PT, R14, c[0x0][0x3c8], PT ;  /* 0x0000f2000e007a0c */ /* 0x000fc40003f26270 */
[C---:B------:R-:W-:Y:S01]  /*1db60*/  IADD3 R15, R216.reuse, 0xc0, RZ ;  /* 0x000000c0d80f7810 */ /* 0x040fe20007ffe0ff */
[----:B------:R4:W-:Y:S01]  /*1db70*/  @!P4 ST.E.64 [R6.64], R92 ;  /* 0x0000005c0600c985 */ /* 0x0009e2000c101b08 */
[----:B------:R-:W-:Y:S02]  /*1db80*/  IADD3 R10, R216, 0xd0, RZ ;  /* 0x000000d0d80a7810 */ /* 0x000fe40007ffe0ff */
[----:B------:R-:W-:Y:S02]  /*1db90*/  SHF.R.S32.HI R15, RZ, 0x1f, R15 ;  /* 0x0000001fff0f7819 */ /* 0x000fe4000001140f */
[----:B------:R-:W-:Y:S02]  /*1dba0*/  ISETP.GE.AND P6, PT, R10, c[0x0][0x3c8], PT ;  /* 0x0000f2000a007a0c */ /* 0x000fe40003fc6270 */
[----:B------:R-:W-:Y:S02]  /*1dbb0*/  ISETP.GE.AND P5, PT, R252, c[0x0][0x3c8], PT ;  /* 0x0000f200fc007a0c */ /* 0x000fe40003fa6270 */
[----:B------:R-:W-:-:S02]  /*1dbc0*/  ISETP.GE.AND P4, PT, R251, c[0x0][0x3c8], PT ;  /* 0x0000f200fb007a0c */ /* 0x000fc40003f86270 */
[----:B------:R-:W-:Y:S02]  /*1dbd0*/  SHF.R.S32.HI R16, RZ, 0x1f, R250 ;  /* 0x0000001fff107819 */ /* 0x000fe400000114fa */
        /* <DEDUP_REMOVED lines=12> */
[----:B------:R-:W-:Y:S02]  /*1dca0*/  ISETP.GE.AND P0, PT, R248, c[0x0][0x3c8], PT ;  /* 0x0000f200f8007a0c */ /* 0x000fe40003f06270 */
        /* <DEDUP_REMOVED lines=25> */
.L_x_4191:
[----:B------:R-:W-:Y:S05]  /*1de40*/  BSYNC B0 ;  /* 0x0000000000007941 */ /* 0x000fea0003800000 */
.L_x_4190:
[----:B------:R-:W-:Y:S05]  /*1de50*/  BRA.DIV ~URZ, `(.L_x_4192) ;  /* 0x000043727f007947 */ /* 0x000fea000b800000 */
[----:B--2---:R2:W1:Y:S04]  /*1de60*/  SHFL.IDX PT, R4, R5, 0x1, 0x1c1f ;  /* 0x003c1f0005047f89 */ /* 0x00446800000e0000 */
[----:B----4-:R2:W4:Y:S02]  /*1de70*/  SHFL.IDX PT, R0, R12, 0x1, 0x1c1f ;  /* 0x003c1f000c007f89 */ /* 0x01052400000e0000 */
.L_x_4277:
[----:B------:R-:W-:-:S13]  /*1de80*/  ISETP.NE.AND P0, PT, R13, RZ, PT ;  /* 0x000000ff0d00720c */ /* 0x000fda0003f05270 */
[----:B------:R-:W-:Y:S05]  /*1de90*/  @P0 BRA `(.L_x_4187) ;  /* 0x00001ae000000947 */ /* 0x000fea0003800000 */
[C---:B------:R-:W-:Y:S02]  /*1dea0*/  ISETP.GE.AND P3, PT, R216.reuse, c[0x0][0x3c8], PT ;  /* 0x0000f200d8007a0c */ /* 0x040fe40003f66270 */
[C---:B------:R-:W-:Y:S02]  /*1deb0*/  IADD3 R11, R216.reuse, 0x8, RZ ;  /* 0x00000008d80b7810 */ /* 0x040fe40007ffe0ff */
[----:B------:R-:W-:Y:S02]  /*1dec0*/  SHF.R.S32.HI R6, RZ, 0x1f, R216 ;  /* 0x0000001fff067819 */ /* 0x000fe400000114d8 */
[----:B------:R-:W-:Y:S02]  /*1ded0*/  ISETP.GE.AND P2, PT, R11, c[0x0][0x3c8], PT ;  /* 0x0000f2000b007a0c */ /* 0x000fe40003f46270 */
[C---:B--23--:R-:W-:Y:S02]  /*1dee0*/  IADD3 R12, R216.reuse, 0x10, RZ ;  /* 0x00000010d80c7810 */ /* 0x04cfe40007ffe0ff */
[----:B------:R-:W-:-:S02]  /*1def0*/  IADD3 R14, R216, 0x8, RZ ;  /* 0x00000008d80e7810 */ /* 0x000fc40007ffe0ff */
[----:B------:R-:W-:Y:S02]  /*1df00*/  ISETP.GE.AND P1, PT, R12, c[0x0][0x3c8], PT ;  /* 0x0000f2000c007a0c */ /* 0x000fe40003f26270 */
[C---:B----4-:R-:W-:Y:S02]  /*1df10*/  @!P3 LEA R2, P4, R216.reuse, R0, 0x2 ;  /* 0x00000000d802b211 */ /* 0x050fe400078810ff */
[C---:B-1----:R-:W-:Y:S02]  /*1df20*/  IADD3 R5, R216.reuse, 0x18, RZ ;  /* 0x00000018d8057810 */ /* 0x042fe40007ffe0ff */
        /* <DEDUP_REMOVED lines=29> */
[----:B------:R-:W-:Y:S02]  /*1e100*/  ISETP.GE.AND P0, PT, R246, c[0x0][0x3c8], PT ;  /* 0x0000f200f6007a0c */ /* 0x000fe40003f06270 */
        /* <DEDUP_REMOVED lines=52> */
[----:B------:R-:W-:Y:S02]  /*1e450*/  @!P0 LEA R2, P6, R5, R0, 0x2 ;  /* 0x0000000005028211 */ /* 0x000fe400078c10ff */
        /* <DEDUP_REMOVED lines=19> */
[-C--:B--2---:R-:W-:Y:S02]  /*1e590*/  @!P4 LEA R6, P6, R14, R0.reuse, 0x2 ;  /* 0x000000000e06c211 */ /* 0x084fe400078c10ff */
        /* <DEDUP_REMOVED lines=63> */
[----:B------:R-:W-:Y:S02]  /*1e990*/  IADD3 R5, R216, 0xd0, RZ ;  /* 0x000000d0d8057810 */ /* 0x000fe40007ffe0ff */
        /* <DEDUP_REMOVED lines=14> */
[----:B------:R-:W-:Y:S01]  /*1ea80*/  IADD3 R10, R216, 0xd0, RZ ;  /* 0x000000d0d80a7810 */ /* 0x000fe20007ffe0ff */
[----:B------:R2:W-:Y:S01]  /*1ea90*/  @!P0 ST.E.64 [R2.64], R62 ;  /* 0x0000003e02008985 */ /* 0x0005e2000c101b08 */
[----:B------:R-:W-:Y:S02]  /*1eaa0*/  ISETP.GE.AND P1, PT, R250, c[0x0][0x3c8], PT ;  /* 0x0000f200fa007a0c */ /* 0x000fe40003f26270 */
[----:B------:R-:W-:Y:S02]  /*1eab0*/  SHF.R.S32.HI R10, RZ, 0x1f, R10 ;  /* 0x0000001fff0a7819 */ /* 0x000fe4000001140a */
        /* <DEDUP_REMOVED lines=8> */
[----:B------:R-:W-:Y:S01]  /*1eb40*/  SHF.R.S32.HI R5, RZ, 0x1f, R252 ;  /* 0x0000001fff057819 */ /* 0x000fe200000114fc */
[----:B------:R1:W-:Y:S01]  /*1eb50*/  @!P4 ST.E.64 [R2.64], R86 ;  /* 0x000000560200c985 */ /* 0x0003e2000c101b08 */
[----:B------:R-:W-:-:S02]  /*1eb60*/  @!P2 LEA R8, P6, R251, R0, 0x2 ;  /* 0x00000000fb08a211 */ /* 0x000fc400078c10ff */
[----:B------:R-:W-:Y:S02]  /*1eb70*/  SHF.R.S32.HI R12, RZ, 0x1f, R250 ;  /* 0x0000001fff0c7819 */ /* 0x000fe400000114fa */
[----:B------:R-:W-:-:S05]  /*1eb80*/  @!P2 LEA.HI.X R9, R251, R4, R13, 0x2, P6 ;  /* 0x00000004fb09a211 */ /* 0x000fca00030f140d */
[----:B-1----:R-:W-:Y:S02]  /*1eb90*/  P2R R2, PR, RZ, 0x20 ;  /* 0x00000020ff027803 */ /* 0x002fe40000000000 */
[----:B------:R-:W-:Y:S02]  /*1eba0*/  @!P1 LEA R6, P5, R250, R0, 0x2 ;  /* 0x00000000fa069211 */ /* 0x000fe400078a10ff */
        /* <DEDUP_REMOVED lines=17> */
.L_x_4172:
        /* <DEDUP_REMOVED lines=18> */
.L_x_4193:
        /* <DEDUP_REMOVED lines=56> */
.L_x_4195:
[----:B------:R-:W-:Y:S05]  /*1f160*/  BSYNC B0 ;  /* 0x0000000000007941 */ /* 0x000fea0003800000 */
.L_x_4194:
        /* <DEDUP_REMOVED lines=35> */
.L_x_4278:
[----:B------:R-:W-:Y:S05]  /*1f3a0*/  BRA.DIV ~URZ, `(.L_x_4197) ;  /* 0x00002f527f007947 */ /* 0x000fea000b800000 */
[----:B------:R3:W4:Y:S02]  /*1f3b0*/  SHFL.IDX PT, R0, R14, RZ, 0x181f ;  /* 0x00181fff0e007589 */ /* 0x00072400000e0000 */
.L_x_4279:
        /* <DEDUP_REMOVED lines=20> */
.L_x_4199:
[----:B------:R-:W-:Y:S05]  /*1f500*/  BSYNC B0 ;  /* 0x0000000000007941 */ /* 0x000fea0003800000 */
.L_x_4198:
[----:B------:R-:W-:Y:S05]  /*1f510*/  BRA.DIV ~URZ, `(.L_x_4200) ;  /* 0x00002e427f007947 */ /* 0x000fea000b800000 */
[----:B--2---:R2:W1:Y:S04]  /*1f520*/  SHFL.IDX PT, R4, R5, 0x1, 0x181f ;  /* 0x00381f0005047f89 */ /* 0x00446800000e0000 */
[----:B----4-:R2:W4:Y:S02]  /*1f530*/  SHFL.IDX PT, R0, R14, 0x1, 0x181f ;  /* 0x00381f000e007f89 */ /* 0x01052400000e0000 */
.L_x_4280:
        /* <DEDUP_REMOVED lines=20> */
.L_x_4202:
[----:B------:R-:W-:Y:S05]  /*1f680*/  BSYNC B0 ;  /* 0x0000000000007941 */ /* 0x000fea0003800000 */
.L_x_4201:
[----:B------:R-:W-:Y:S05]  /*1f690*/  BRA.DIV ~URZ, `(.L_x_4203) ;  /* 0x00002d827f007947 */ /* 0x000fea000b800000 */
[----:B-1----:R1:W2:Y:S02]  /*1f6a0*/  SHFL.IDX PT, R4, R5, 0x2, 0x181f ;  /* 0x00581f0005047f89 */ /* 0x0022a400000e0000 */
.L_x_4281:
[----:B------:R-:W-:Y:S05]  /*1f6b0*/  BRA.DIV ~URZ, `(.L_x_4204) ;  /* 0x00002dd27f007947 */ /* 0x000fea000b800000 */
[----:B----4-:R4:W1:Y:S02]  /*1f6c0*/  SHFL.IDX PT, R0, R14, 0x2, 0x181f ;  /* 0x00581f000e007f89 */ /* 0x01086400000e0000 */
.L_x_4282:
        /* <DEDUP_REMOVED lines=20> */
.L_x_4206:
[----:B------:R-:W-:Y:S05]  /*1f810*/  BSYNC B0 ;  /* 0x0000000000007941 */ /* 0x000fea0003800000 */
.L_x_4205:
[----:B------:R-:W-:Y:S05]  /*1f820*/  BRA.DIV ~URZ, `(.L_x_4207) ;  /* 0x00002cc27f007947 */ /* 0x000fea000b800000 */
[----:B--2---:R2:W3:Y:S04]  /*1f830*/  SHFL.IDX PT, R4, R5, 0x3, 0x181f ;  /* 0x00781f0005047f89 */ /* 0x0044e800000e0000 */
[----:B-1----:R2:W1:Y:S02]  /*1f840*/  SHFL.IDX PT, R0, R14, 0x3, 0x181f ;  /* 0x00781f000e007f89 */ /* 0x00246400000e0000 */
.L_x_4283:
        /* <DEDUP_REMOVED lines=19> */
.L_x_4187:
[----:B------:R-:W-:Y:S05]  /*1f980*/  BSYNC B1 ;  /* 0x0000000000017941 */ /* 0x000fea0003800000 */
.L_x_4171:
        /* <DEDUP_REMOVED lines=13> */
.L_x_4284:
[----:B------:R-:W-:Y:S05]  /*1fa60*/  BRA.DIV ~URZ, `(.L_x_4210) ;  /* 0x00002bb27f007947 */ /* 0x000fea000b800000 */
[----:B------:R3:W4:Y:S02]  /*1fa70*/  SHFL.IDX PT, R6, R96, 0x1, 0x1f ;  /* 0x00201f0060067f89 */ /* 0x00072400000e0000 */
.L_x_4285:
        /* <DEDUP_REMOVED lines=18> */
.L_x_4286:
        /* <DEDUP_REMOVED lines=16> */
.L_x_4287:
[----:B--2---:R-:W-:Y:S01]  /*1fca0*/  IMAD R0, R0, c[0x0][0x538], RZ ;  /* 0x00014e0000007a24 */ /* 0x004fe200078e02ff */
[----:B------:R-:W-:Y:S04]  /*1fcb0*/  BSSY B1, `(.L_x_4213) ;  /* 0x00000c8000017945 */ /* 0x000fe80003800000 */
[----:B----4-:R-:W-:-:S04]  /*1fcc0*/  IADD3 R6, R0, R6, RZ ;  /* 0x0000000600067210 */ /* 0x010fc80007ffe0ff */
[----:B------:R-:W-:-:S13]  /*1fcd0*/  ISETP.GT.AND P0, PT, R6, R9, PT ;  /* 0x000000090600720c */ /* 0x000fda0003f04270 */
[----:B------:R-:W-:Y:S05]  /*1fce0*/  @P0 BRA `(.L_x_4214) ;  /* 0x0000025000000947 */ /* 0x000fea0003800000 */
.L_x_4218:
        /* <DEDUP_REMOVED lines=17> */
.L_x_4288:
        /* <DEDUP_REMOVED lines=16> */
.L_x_4289:
[----:B--2---:R-:W-:-:S05]  /*1ff00*/  IMAD R0, R0, c[0x0][0x538], RZ ;  /* 0x00014e0000007a24 */ /* 0x004fca00078e02ff */
[----:B------:R-:W-:-:S04]  /*1ff10*/  IADD3 R6, R0, R6, RZ ;  /* 0x0000000600067210 */ /* 0x000fc80007ffe0ff */
[----:B------:R-:W-:-:S13]  /*1ff20*/  ISETP.GT.AND P0, PT, R6, R9, PT ;  /* 0x000000090600720c */ /* 0x000fda0003f04270 */
[----:B-1-3--:R-:W-:Y:S05]  /*1ff30*/  @!P0 BRA `(.L_x_4218) ;  /* 0xfffffdb000008947 */ /* 0x00afea000383ffff */
.L_x_4214:
[----:B------:R-:W-:-:S05]  /*1ff40*/  IADD3 R11, -R0, R6, RZ ;  /* 0x00000006000b7210 */ /* 0x000fca0007ffe1ff */
[----:B------:R-:W-:-:S05]  /*1ff50*/  IMAD R0, R4, c[0x0][0x538], R11 ;  /* 0x00014e0004007a24 */ /* 0x000fca00078e020b */
[----:B------:R-:W-:Y:S01]  /*1ff60*/  ISETP.GT.AND P0, PT, R0, R9, PT ;  /* 0x000000090000720c */ /* 0x000fe20003f04270 */
[----:B------:R-:W-:-:S12]  /*1ff70*/  BRA.DIV ~URZ, `(.L_x_4219) ;  /* 0x00002ae27f007947 */ /* 0x000fd8000b800000 */
[----:B------:R-:W-:-:S04]  /*1ff80*/  VOTE.ANY R10, PT, !P0 ;  /* 0x00000000000a7806 */ /* 0x000fc800040e0100 */
.L_x_4290:
[----:B------:R-:W2:Y:S02]  /*1ff90*/  POPC R6, R10 ;  /* 0x0000000a00067309 */ /* 0x000ea40000000000 */
[----:B--2---:R-:W-:Y:S01]  /*1ffa0*/  IADD3 R235, R6, R235, RZ ;  /* 0x000000eb06eb7210 */ /* 0x004fe20007ffe0ff */
[----:B------:R-:W-:Y:S05]  /*1ffb0*/  BRA.DIV ~URZ, `(.L_x_4220) ;  /* 0x00002af27f007947 */ /* 0x000fea000b800000 */
[----:B------:R2:W4:Y:S04]  /*1ffc0*/  SHFL.IDX PT, R7, R7, R6, 0x1f ;  /* 0x00001f0607077589 */ /* 0x00052800000e0000 */
[----:B------:R2:W1:Y:S02]  /*1ffd0*/  SHFL.IDX PT, R5, R8, R6, 0x1f ;  /* 0x00001f0608057589 */ /* 0x00046400000e0000 */
.L_x_4291:
[----:B------:R-:W-:Y:S01]  /*1ffe0*/  ISETP.NE.AND P0, PT, R10, RZ, PT ;  /* 0x000000ff0a00720c */ /* 0x000fe20003f05270 */
[----:B------:R-:W-:-:S12]  /*1fff0*/  BSSY B0, `(.L_x_4221) ;  /* 0x0000005000007945 */ /* 0x000fd80003800000 */
[----:B------:R-:W-:Y:S05]  /*20000*/  @!P0 BRA `(.L_x_4222) ;  /* 0x0000003000008947 */ /* 0x000fea0003800000 */
[----:B--2---:R-:W-:Y:S01]  /*20010*/  IADD3 R6, R6, -0x1, RZ ;  /* 0xffffffff06067810 */ /* 0x004fe20007ffe0ff */
[----:B------:R-:W-:Y:S05]  /*20020*/  BRA.DIV ~URZ, `(.L_x_4223) ;  /* 0x00002b527f007947 */ /* 0x000fea000b800000 */
[----:B------:R2:W3:Y:S02]  /*20030*/  SHFL.IDX PT, R12, R4, R6, 0x1f ;  /* 0x00001f06040c7589 */ /* 0x0004e400000e0000 */
.L_x_4222:
[----:B------:R-:W-:Y:S05]  /*20040*/  BSYNC B0 ;  /* 0x0000000000007941 */ /* 0x000fea0003800000 */
.L_x_4221:
        /* <DEDUP_REMOVED lines=67> */
.L_x_4225:
        /* <DEDUP_REMOVED lines=67> */
.L_x_4226:
[----:B------:R-:W-:Y:S05]  /*208b0*/  BSYNC B0 ;  /* 0x0000000000007941 */ /* 0x000fea0003800000 */
.L_x_4224:
[----:B------:R-:W-:-:S04]  /*208c0*/  LOP3.LUT R2, RZ, R2, RZ, 0x33, !PT ;  /* 0x00000002ff027212 */ /* 0x000fc800078e33ff */
[----:B------:R-:W-:Y:S01]  /*208d0*/  IADD3 R233, R2, R7, RZ ;  /* 0x0000000702e97210 */ /* 0x000fe20007ffe0ff */
[----:B------:R-:W-:Y:S05]  /*208e0*/  BRA `(.L_x_4227) ;  /* 0x0000004000007947 */ /* 0x000fea0003800000 */
.L_x_4215:
[----:B------:R-:W-:Y:S01]  /*208f0*/  IMAD.MOV.U32 R232, RZ, RZ, R9 ;  /* 0x000000ffffe87224 */ /* 0x000fe200078e0009 */
[----:B------:R-:W-:Y:S01]  /*20900*/  MOV R234, RZ ;  /* 0x000000ff00ea7202 */ /* 0x000fe20000000f00 */
[----:B------:R-:W-:Y:S01]  /*20910*/  IMAD.MOV.U32 R233, RZ, RZ, RZ ;  /* 0x000000ffffe97224 */ /* 0x000fe200078e00ff */
[----:B------:R-:W-:Y:S02]  /*20920*/  MOV R235, c[0x0][0x53c] ;  /* 0x00014f0000eb7a02 */ /* 0x000fe40000000f00 */
.L_x_4227:
[----:B------:R-:W-:Y:S05]  /*20930*/  BSYNC B1 ;  /* 0x0000000000017941 */ /* 0x000fea0003800000 */
.L_x_4213:
[----:B------:R-:W-:Y:S01]  /*20940*/  WARPSYNC 0xffffffff ;  /* 0xffffffff00007948 */ /* 0x000fe20003800000 */
[----:B------:R-:W-:Y:S01]  /*20950*/  BAR.SYNC.DEFER_BLOCKING 0x4, 0x100 ;  /* 0x0104000000007b1d */ /* 0x000fe20000010000 */
[----:B------:R-:W-:-:S13]  /*20960*/  ISETP.NE.AND P0, PT, R13, RZ, PT ;  /* 0x000000ff0d00720c */ /* 0x000fda0003f05270 */
[----:B------:R2:W-:Y:S04]  /*20970*/  @!P0 STS.128 [0x20080], R232 ;  /* 0x020080e8ff008388 */ /* 0x0005e80000000c00 */
[----:B------:R-:W-:Y:S06]  /*20980*/  BAR.ARV 0x5, 0x100 ;  /* 0x0144000000007b1d */ /* 0x000fec0000002000 */
.L_x_4208:
[----:B-1----:R-:W-:-:S13]  /*20990*/  ISETP.GE.AND P0, PT, R235, c[0x0][0x53c], PT ;  /* 0x00014f00eb007a0c */ /* 0x002fda0003f06270 */
[----:B--23--:R-:W-:Y:S01]  /*209a0*/  @P0 CALL.REL.NOINC `(.L_x_4228) ;  /* 0x0000001000000944 */ /* 0x00cfe20003c00000 */
[----:B------:R-:W-:Y:S05]  /*209b0*/  BRA `(.L_x_4229) ;  /* 0xfffe169000007947 */ /* 0x000fea000383ffff */
.L_x_4228:
[----:B------:R-:W-:Y:S05]  /*209c0*/  EXIT ;  /* 0x000000000000794d */ /* 0x000fea0003800000 */
.L_x_3958:
[----:B------:R-:W-:Y:S01]  /*209d0*/  IMAD.MOV.U32 R0, RZ, RZ, R5 ;  /* 0x000000ffff007224 */ /* 0x000fe200078e0005 */
[----:B------:R-:W-:Y:S02]  /*209e0*/  MOV R3, 0x1 ;  /* 0x0000000100037802 */ /* 0x000fe40000000f00 */
[----:B------:R-:W-:Y:S02]  /*209f0*/  MOV R2, 0x20a10 ;  /* 0x00020a1000027802 */ /* 0x000fe40000000f00 */
[----:B--2---:R-:W-:Y:S05]  /*20a00*/  CALL.REL.NOINC `($__internal_68_$__cuda_sm70_shflsync_up_p) ;  /* 0x000022c000007944 */ /* 0x004fea0003c00000 */
[----:B------:R-:W-:Y:S01]  /*20a10*/  MOV R0, R4 ;  /* 0x0000000400007202 */ /* 0x000fe20000000f00 */
[----:B------:R-:W-:Y:S05]  /*20a20*/  BRA `(.L_x_4230) ;  /* 0xfffdfa1000007947 */ /* 0x000fea000383ffff */
.L_x_3959:
[----:B------:R-:W-:Y:S01]  /*20a30*/  IMAD.MOV.U32 R0, RZ, RZ, R5 ;  /* 0x000000ffff007224 */ /* 0x000fe200078e0005 */
[----:B------:R-:W-:Y:S02]  /*20a40*/  MOV R3, 0x2 ;  /* 0x0000000200037802 */ /* 0x000fe40000000f00 */
[----:B------:R-:W-:Y:S02]  /*20a50*/  MOV R2, 0x20a70 ;  /* 0x00020a7000027802 */ /* 0x000fe40000000f00 */
[----:B--2---:R-:W-:Y:S05]  /*20a60*/  CALL.REL.NOINC `($__internal_68_$__cuda_sm70_shflsync_up_p) ;  /* 0x0000226000007944 */ /* 0x004fea0003c00000 */
[----:B------:R-:W-:Y:S01]  /*20a70*/  SEL R4, R4, RZ, P4 ;  /* 0x000000ff04047207 */ /* 0x000fe20002000000 */
[----:B------:R-:W-:Y:S01]  /*20a80*/  IMAD.MOV.U32 R3, RZ, RZ, 0x4 ;  /* 0x00000004ff037424 */ /* 0x000fe200078e00ff */
[----:B------:R-:W-:-:S03]  /*20a90*/  MOV R2, 0x20ac0 ;  /* 0x00020ac000027802 */ /* 0x000fc60000000f00 */
[----:B------:R-:W-:Y:S02]  /*20aa0*/  IMAD.IADD R0, R5, 0x1, R4 ;  /* 0x0000000105007824 */ /* 0x000fe400078e0204 */
[----:B------:R-:W-:Y:S05]  /*20ab0*/  CALL.REL.NOINC `($__internal_68_$__cuda_sm70_shflsync_up_p) ;  /* 0x0000221000007944 */ /* 0x000fea0003c00000 */
        /* <DEDUP_REMOVED lines=12> */
[----:B------:R-:W-:Y:S02]  /*20b80*/  MOV R203, 0x1f ;  /* 0x0000001f00cb7802 */ /* 0x000fe40000000f00 */
[----:B------:R-:W-:Y:S01]  /*20b90*/  MOV R3, 0x20bd0 ;  /* 0x00020bd000037802 */ /* 0x000fe20000000f00 */
[----:B------:R-:W-:-:S04]  /*20ba0*/  IMAD.IADD R4, R0, 0x1, R4 ;  /* 0x0000000100047824 */ /* 0x000fc800078e0204 */
[----:B------:R-:W-:Y:S02]  /*20bb0*/  IMAD.MOV.U32 R0, RZ, RZ, R4 ;  /* 0x000000ffff007224 */ /* 0x000fe400078e0004 */
[----:B------:R-:W-:Y:S05]  /*20bc0*/  CALL.REL.NOINC `($__internal_67_$__cuda_sm70_shflsync_idx_p) ;  /* 0x0000208000007944 */ /* 0x000fea0003c00000 */
[----:B-1---5:R-:W-:Y:S05]  /*20bd0*/  BRA `(.L_x_4231) ;  /* 0xfffdf96000007947 */ /* 0x022fea000383ffff */
.L_x_3961:
[----:B------:R-:W-:Y:S02]  /*20be0*/  SEL R0, RZ, 0x1, P0 ;  /* 0x00000001ff007807 */ /* 0x000fe40000000000 */
[----:B------:R-:W-:Y:S02]  /*20bf0*/  MOV R2, 0x20c10 ;  /* 0x00020c1000027802 */ /* 0x000fe40000000f00 */
[----:B--2---:R-:W-:Y:S05]  /*20c00*/  CALL.REL.NOINC `($__internal_69_$__cuda_sm70_votesync_ballot) ;  /* 0x0000212000007944 */ /* 0x004fea0003c00000 */
[----:B------:R-:W-:Y:S01]  /*20c10*/  MOV R10, R0 ;  /* 0x00000000000a7202 */ /* 0x000fe20000000f00 */
[----:B------:R-:W-:Y:S05]  /*20c20*/  BRA `(.L_x_4232) ;  /* 0xfffdf9a000007947 */ /* 0x000fea000383ffff */
.L_x_3962:
[----:B------:R-:W-:Y:S01]  /*20c30*/  IMAD.MOV.U32 R0, RZ, RZ, R9 ;  /* 0x000000ffff007224 */ /* 0x000fe200078e0009 */
[----:B------:R-:W-:Y:S01]  /*20c40*/  MOV R2, R5 ;  /* 0x0000000500027202 */ /* 0x000fe20000000f00 */
[----:B------:R-:W-:Y:S01]  /*20c50*/  IMAD.MOV.U32 R203, RZ, RZ, 0x1f ;  /* 0x0000001fffcb7424 */ /* 0x000fe200078e00ff */
[----:B------:R-:W-:Y:S02]  /*20c60*/  MOV R3, 0x20c80 ;  /* 0x00020c8000037802 */ /* 0x000fe40000000f00 */
[----:B------:R-:W-:Y:S05]  /*20c70*/  CALL.REL.NOINC `($__internal_67_$__cuda_sm70_shflsync_idx_p) ;  /* 0x00001fd000007944 */ /* 0x000fea0003c00000 */
[----:B------:R-:W-:Y:S01]  /*20c80*/  IMAD.MOV.U32 R12, RZ, RZ, R0 ;  /* 0x000000ffff0c7224 */ /* 0x000fe200078e0000 */
[----:B------:R-:W-:Y:S01]  /*20c90*/  MOV R0, R8 ;  /* 0x0000000800007202 */ /* 0x000fe20000000f00 */
[----:B------:R-:W-:Y:S01]  /*20ca0*/  IMAD.MOV.U32 R6, RZ, RZ, RZ ;  /* 0x000000ffff067224 */ /* 0x000fe200078e00ff */
[----:B------:R-:W-:Y:S01]  /*20cb0*/  MOV R2, R5 ;  /* 0x0000000500027202 */ /* 0x000fe20000000f00 */
[----:B------:R-:W-:Y:S01]  /*20cc0*/  IMAD.MOV.U32 R203, RZ, RZ, 0x1f ;  /* 0x0000001fffcb7424 */ /* 0x000fe200078e00ff */
[----:B------:R-:W-:-:S02]  /*20cd0*/  MOV R3, 0x20cf0 ;  /* 0x00020cf000037802 */ /* 0x000fc40000000f00 */
[----:B-1---5:R-:W-:Y:S05]  /*20ce0*/  CALL.REL.NOINC `($__internal_67_$__cuda_sm70_shflsync_idx_p) ;  /* 0x00001f6000007944 */ /* 0x022fea0003c00000 */
[----:B------:R-:W-:Y:S01]  /*20cf0*/  MOV R9, R0 ;  /* 0x0000000000097202 */ /* 0x000fe20000000f00 */
[----:B-1---5:R-:W-:Y:S05]  /*20d00*/  BRA `(.L_x_4233) ;  /* 0xfffdf92000007947 */ /* 0x022fea000383ffff */
.L_x_3965:
[----:B------:R-:W-:Y:S01]  /*20d10*/  IMAD.MOV.U32 R0, RZ, RZ, R4 ;  /* 0x000000ffff007224 */ /* 0x000fe200078e0004 */
[----:B------:R-:W-:-:S02]  /*20d20*/  MOV R203, 0x1f ;  /* 0x0000001f00cb7802 */ /* 0x000fc40000000f00 */
[----:B------:R-:W-:Y:S02]  /*20d30*/  MOV R3, 0x20d50 ;  /* 0x00020d5000037802 */ /* 0x000fe40000000f00 */
[----:B-123--:R-:W-:Y:S05]  /*20d40*/  CALL.REL.NOINC `($__internal_67_$__cuda_sm70_shflsync_idx_p) ;  /* 0x00001f0000007944 */ /* 0x00efea0003c00000 */
[----:B------:R-:W-:Y:S01]  /*20d50*/  MOV R6, R0 ;  /* 0x0000000000067202 */ /* 0x000fe20000000f00 */
[----:B-1---5:R-:W-:Y:S05]  /*20d60*/  BRA `(.L_x_3964) ;  /* 0xfffdf92000007947 */ /* 0x022fea000383ffff */
.L_x_4014:
[----:B------:R-:W-:Y:S01]  /*20d70*/  IMAD.MOV.U32 R0, RZ, RZ, R5 ;  /* 0x000000ffff007224 */ /* 0x000fe200078e0005 */
[----:B------:R-:W-:Y:S01]  /*20d80*/  MOV R2, RZ ;  /* 0x000000ff00027202 */ /* 0x000fe20000000f00 */
[----:B------:R-:W-:Y:S01]  /*20d90*/  IMAD.MOV.U32 R203, RZ, RZ, 0x181f ;  /* 0x0000181fffcb7424 */ /* 0x000fe200078e00ff */
[----:B------:R-:W-:Y:S02]  /*20da0*/  MOV R3, 0x20dc0 ;  /* 0x00020dc000037802 */ /* 0x000fe40000000f00 */
[----:B-----5:R-:W-:Y:S05]  /*20db0*/  CALL.REL.NOINC `($__internal_67_$__cuda_sm70_shflsync_idx_p) ;  /* 0x00001e9000007944 */ /* 0x020fea0003c00000 */
[----:B-----5:R-:W-:Y:S01]  /*20dc0*/  MOV R4, R0 ;  /* 0x0000000000047202 */ /* 0x020fe20000000f00 */
[----:B-1----:R-:W-:Y:S05]  /*20dd0*/  BRA `(.L_x_4234) ;  /* 0xfffe64e000007947 */ /* 0x002fea000383ffff */
.L_x_4015:
[----:B------:R-:W-:Y:S01]  /*20de0*/  IMAD.MOV.U32 R0, RZ, RZ, R12 ;  /* 0x000000ffff007224 */ /* 0x000fe200078e000c */
[----:B------:R-:W-:Y:S01]  /*20df0*/  MOV R2, RZ ;  /* 0x000000ff00027202 */ /* 0x000fe20000000f00 */
[----:B------:R-:W-:Y:S01]  /*20e00*/  IMAD.MOV.U32 R203, RZ, RZ, 0x181f ;  /* 0x0000181fffcb7424 */ /* 0x000fe200078e00ff */
[----:B------:R-:W-:Y:S02]  /*20e10*/  MOV R3, 0x20e30 ;  /* 0x00020e3000037802 */ /* 0x000fe40000000f00 */
[----:B-12--5:R-:W-:Y:S05]  /*20e20*/  CALL.REL.NOINC `($__internal_67_$__cuda_sm70_shflsync_idx_p) ;  /* 0x00001e2000007944 */ /* 0x026fea0003c00000 */
[----:B-1---5:R-:W-:Y:S05]  /*20e30*/  BRA `(.L_x_4235) ;  /* 0xfffe64a000007947 */ /* 0x022fea000383ffff */
.L_x_4018:
[----:B----4-:R-:W-:Y:S01]  /*20e40*/  IMAD.MOV.U32 R0, RZ, RZ, R5 ;  /* 0x000000ffff007224 */ /* 0x010fe200078e0005 */
[----:B--2---:R-:W-:Y:S01]  /*20e50*/  MOV R2, 0x1 ;  /* 0x0000000100027802 */ /* 0x004fe20000000f00 */
[----:B------:R-:W-:Y:S01]  /*20e60*/  IMAD.MOV.U32 R203, RZ, RZ, 0x181f ;  /* 0x0000181fffcb7424 */ /* 0x000fe200078e00ff */
[----:B------:R-:W-:-:S02]  /*20e70*/  MOV R3, 0x20e90 ;  /* 0x00020e9000037802 */ /* 0x000fc40000000f00 */
[----:B-1-3-5:R-:W-:Y:S05]  /*20e80*/  CALL.REL.NOINC `($__internal_67_$__cuda_sm70_shflsync_idx_p) ;  /* 0x00001dc000007944 */ /* 0x02afea0003c00000 */
[----:B-----5:R-:W-:Y:S01]  /*20e90*/  IMAD.MOV.U32 R4, RZ, RZ, R0 ;  /* 0x000000ffff047224 */ /* 0x020fe200078e0000 */
[----:B------:R-:W-:Y:S01]  /*20ea0*/  MOV R2, 0x1 ;  /* 0x0000000100027802 */ /* 0x000fe20000000f00 */
[----:B------:R-:W-:Y:S01]  /*20eb0*/  IMAD.MOV.U32 R0, RZ, RZ, R12 ;  /* 0x000000ffff007224 */ /* 0x000fe200078e000c */
[----:B------:R-:W-:-:S02]  /*20ec0*/  MOV R203, 0x181f ;  /* 0x0000181f00cb7802 */ /* 0x000fc40000000f00 */
[----:B------:R-:W-:Y:S02]  /*20ed0*/  MOV R3, 0x20ef0 ;  /* 0x00020ef000037802 */ /* 0x000fe40000000f00 */
[----:B-1----:R-:W-:Y:S05]  /*20ee0*/  CALL.REL.NOINC `($__internal_67_$__cuda_sm70_shflsync_idx_p) ;  /* 0x00001d6000007944 */ /* 0x002fea0003c00000 */
[----:B-1---5:R-:W-:Y:S05]  /*20ef0*/  BRA `(.L_x_4236) ;  /* 0xfffe657000007947 */ /* 0x022fea000383ffff */
.L_x_4021:
[----:B----4-:R-:W-:Y:S01]  /*20f00*/  IMAD.MOV.U32 R0, RZ, RZ, R5 ;  /* 0x000000ffff007224 */ /* 0x010fe200078e0005 */
[----:B-1----:R-:W-:Y:S01]  /*20f10*/  MOV R2, 0x2 ;  /* 0x0000000200027802 */ /* 0x002fe20000000f00 */
[----:B------:R-:W-:Y:S01]  /*20f20*/  IMAD.MOV.U32 R203, RZ, RZ, 0x181f ;  /* 0x0000181fffcb7424 */ /* 0x000fe200078e00ff */
[----:B------:R-:W-:Y:S02]  /*20f30*/  MOV R3, 0x20f50 ;  /* 0x00020f5000037802 */ /* 0x000fe40000000f00 */
[----:B--23-5:R-:W-:Y:S05]  /*20f40*/  CALL.REL.NOINC `($__internal_67_$__cuda_sm70_shflsync_idx_p) ;  /* 0x00001d0000007944 */ /* 0x02cfea0003c00000 */
[----:B-----5:R-:W-:Y:S01]  /*20f50*/  MOV R4, R0 ;  /* 0x0000000000047202 */ /* 0x020fe20000000f00 */
[----:B-1----:R-:W-:Y:S05]  /*20f60*/  BRA `(.L_x_4237) ;  /* 0xfffe668000007947 */ /* 0x002fea000383ffff */
.L_x_4022:
[----:B----4-:R-:W-:Y:S01]  /*20f70*/  IMAD.MOV.U32 R0, RZ, RZ, R12 ;  /* 0x000000ffff007224 */ /* 0x010fe200078e000c */
[----:B------:R-:W-:Y:S01]  /*20f80*/  MOV R2, 0x2 ;  /* 0x0000000200027802 */ /* 0x000fe20000000f00 */
[----:B------:R-:W-:Y:S01]  /*20f90*/  IMAD.MOV.U32 R203, RZ, RZ, 0x181f ;  /* 0x0000181fffcb7424 */ /* 0x000fe200078e00ff */
[----:B------:R-:W-:Y:S02]  /*20fa0*/  MOV R3, 0x20fc0 ;  /* 0x00020fc000037802 */ /* 0x000fe40000000f00 */
[----:B-123-5:R-:W-:Y:S05]  /*20fb0*/  CALL.REL.NOINC `($__internal_67_$__cuda_sm70_shflsync_idx_p) ;  /* 0x00001c9000007944 */ /* 0x02efea0003c00000 */
[----:B-1---5:R-:W-:Y:S05]  /*20fc0*/  BRA `(.L_x_4238) ;  /* 0xfffe664000007947 */ /* 0x022fea000383ffff */
.L_x_4025:
[----:B-1----:R-:W-:Y:S01]  /*20fd0*/  IMAD.MOV.U32 R0, RZ, RZ, R5 ;  /* 0x000000ffff007224 */ /* 0x002fe200078e0005 */
[----:B------:R-:W-:Y:S01]  /*20fe0*/  MOV R2, 0x3 ;  /* 0x0000000300027802 */ /* 0x000fe20000000f00 */
[----:B------:R-:W-:Y:S01]  /*20ff0*/  IMAD.MOV.U32 R203, RZ, RZ, 0x181f ;  /* 0x0000181fffcb7424 */ /* 0x000fe200078e00ff */
[----:B------:R-:W-:-:S02]  /*21000*/  MOV R3, 0x21020 ;  /* 0x0002102000037802 */ /* 0x000fc40000000f00 */
[----:B--2345:R-:W-:Y:S05]  /*21010*/  CALL.REL.NOINC `($__internal_67_$__cuda_sm70_shflsync_idx_p) ;  /* 0x00001c3000007944 */ /* 0x03cfea0003c00000 */
[----:B-----5:R-:W-:Y:S01]  /*21020*/  IMAD.MOV.U32 R4, RZ, RZ, R0 ;  /* 0x000000ffff047224 */ /* 0x020fe200078e0000 */
[----:B------:R-:W-:Y:S01]  /*21030*/  MOV R2, 0x3 ;  /* 0x0000000300027802 */ /* 0x000fe20000000f00 */
[----:B------:R-:W-:Y:S01]  /*21040*/  IMAD.MOV.U32 R0, RZ, RZ, R12 ;  /* 0x000000ffff007224 */ /* 0x000fe200078e000c */
[----:B------:R-:W-:-:S02]  /*21050*/  MOV R203, 0x181f ;  /* 0x0000181f00cb7802 */ /* 0x000fc40000000f00 */
[----:B------:R-:W-:Y:S02]  /*21060*/  MOV R3, 0x21080 ;  /* 0x0002108000037802 */ /* 0x000fe40000000f00 */
[----:B-1----:R-:W-:Y:S05]  /*21070*/  CALL.REL.NOINC `($__internal_67_$__cuda_sm70_shflsync_idx_p) ;  /* 0x00001bd000007944 */ /* 0x002fea0003c00000 */
[----:B-1---5:R-:W-:Y:S05]  /*21080*/  BRA `(.L_x_4239) ;  /* 0xfffe671000007947 */ /* 0x022fea000383ffff */
.L_x_4092:
[----:B------:R-:W-:Y:S01]  /*21090*/  IMAD.MOV.U32 R2, RZ, RZ, RZ ;  /* 0x000000ffff027224 */ /* 0x000fe200078e00ff */
[----:B------:R-:W-:Y:S02]  /*210a0*/  MOV R203, 0x181f ;  /* 0x0000181f00cb7802 */ /* 0x000fe40000000f00 */
[----:B------:R-:W-:Y:S02]  /*210b0*/  MOV R3, 0x210d0 ;  /* 0x000210d000037802 */ /* 0x000fe40000000f00 */
[----:B------:R-:W-:Y:S05]  /*210c0*/  CALL.REL.NOINC `($__internal_67_$__cuda_sm70_shflsync_idx_p) ;  /* 0x00001b8000007944 */ /* 0x000fea0003c00000 */
[----:B-----5:R-:W-:Y:S01]  /*210d0*/  MOV R4, R0 ;  /* 0x0000000000047202 */ /* 0x020fe20000000f00 */
[----:B-1----:R-:W-:Y:S05]  /*210e0*/  BRA `(.L_x_4240) ;  /* 0xffff0e0000007947 */ /* 0x002fea000383ffff */
.L_x_4093:
[----:B-1----:R-:W-:Y:S01]  /*210f0*/  IMAD.MOV.U32 R0, RZ, RZ, R5 ;  /* 0x000000ffff007224 */ /* 0x002fe200078e0005 */
[----:B------:R-:W-:Y:S01]  /*21100*/  MOV R2, RZ ;  /* 0x000000ff00027202 */ /* 0x000fe20000000f00 */
[----:B------:R-:W-:Y:S01]  /*21110*/  IMAD.MOV.U32 R203, RZ, RZ, 0x181f ;  /* 0x0000181fffcb7424 */ /* 0x000fe200078e00ff */
[----:B------:R-:W-:Y:S02]  /*21120*/  MOV R3, 0x21140 ;  /* 0x0002114000037802 */ /* 0x000fe40000000f00 */
[----:B--2---:R-:W-:Y:S05]  /*21130*/  CALL.REL.NOINC `($__internal_67_$__cuda_sm70_shflsync_idx_p) ;  /* 0x00001b1000007944 */ /* 0x004fea0003c00000 */
[----:B-1---5:R-:W-:Y:S05]  /*21140*/  BRA `(.L_x_4241) ;  /* 0xffff0dc000007947 */ /* 0x022fea000383ffff */
.L_x_4094:
[----:B------:R-:W-:Y:S01]  /*21150*/  IMAD.MOV.U32 R0, RZ, RZ, R4 ;  /* 0x000000ffff007224 */ /* 0x000fe200078e0004 */
[----:B------:R-:W-:Y:S01]  /*21160*/  MOV R2, RZ ;  /* 0x000000ff00027202 */ /* 0x000fe20000000f00 */
[----:B------:R-:W-:Y:S01]  /*21170*/  IMAD.MOV.U32 R203, RZ, RZ, 0x1c1f ;  /* 0x00001c1fffcb7424 */ /* 0x000fe200078e00ff */
[----:B------:R-:W-:-:S02]  /*21180*/  MOV R3, 0x211a0 ;  /* 0x000211a000037802 */ /* 0x000fc40000000f00 */
[----:B------:R-:W-:Y:S05]  /*21190*/  CALL.REL.NOINC `($__internal_67_$__cuda_sm70_shflsync_idx_p) ;  /* 0x00001ab000007944 */ /* 0x000fea0003c00000 */
[----:B------:R-:W-:Y:S01]  /*211a0*/  MOV R3, R0 ;  /* 0x0000000000037202 */ /* 0x000fe20000000f00 */
[----:B-1---5:R-:W-:Y:S05]  /*211b0*/  BRA `(.L_x_4242) ;  /* 0xffff0f9000007947 */ /* 0x022fea000383ffff */
.L_x_4099:
[----:B------:R-:W-:Y:S01]  /*211c0*/  IMAD.MOV.U32 R0, RZ, RZ, R4 ;  /* 0x000000ffff007224 */ /* 0x000fe200078e0004 */
[----:B------:R-:W-:Y:S01]  /*211d0*/  MOV R2, 0x1 ;  /* 0x0000000100027802 */ /* 0x000fe20000000f00 */
[----:B------:R-:W-:Y:S01]  /*211e0*/  IMAD.MOV.U32 R203, RZ, RZ, 0x1c1f ;  /* 0x00001c1fffcb7424 */ /* 0x000fe200078e00ff */
[----:B------:R-:W-:-:S02]  /*211f0*/  MOV R3, 0x21210 ;  /* 0x0002121000037802 */ /* 0x000fc40000000f00 */
[----:B-1----:R-:W-:Y:S05]  /*21200*/  CALL.REL.NOINC `($__internal_67_$__cuda_sm70_shflsync_idx_p) ;  /* 0x00001a4000007944 */ /* 0x002fea0003c00000 */
[----:B------:R-:W-:Y:S01]  /*21210*/  MOV R3, R0 ;  /* 0x0000000000037202 */ /* 0x000fe20000000f00 */
[----:B-1---5:R-:W-:Y:S05]  /*21220*/  BRA `(.L_x_4243) ;  /* 0xffff128000007947 */ /* 0x022fea000383ffff */
.L_x_4104:
[----:B------:R-:W-:Y:S01]  /*21230*/  IMAD.MOV.U32 R132, RZ, RZ, R4 ;  /* 0x000000ffff847224 */ /* 0x000fe200078e0004 */
[----:B------:R-:W-:-:S02]  /*21240*/  MOV R0, 0x2 ;  /* 0x0000000200007802 */ /* 0x000fc40000000f00 */
[----:B------:R-:W-:Y:S02]  /*21250*/  MOV R2, 0x21270 ;  /* 0x0002127000027802 */ /* 0x000fe40000000f00 */
[----:B------:R-:W-:Y:S05]  /*21260*/  CALL.REL.NOINC `($__internal_66_$__cuda_sm70_shflsync_bfly_p) ;  /* 0x0000198000007944 */ /* 0x000fea0003c00000 */
[----:B------:R-:W-:Y:S05]  /*21270*/  BRA `(.L_x_4244) ;  /* 0xffff166000007947 */ /* 0x000fea000383ffff */
.L_x_4105:
[----:B------:R-:W-:Y:S01]  /*21280*/  IMAD.MOV.U32 R132, RZ, RZ, R4 ;  /* 0x000000ffff847224 */ /* 0x000fe200078e0004 */
[----:B------:R-:W-:Y:S02]  /*21290*/  MOV R0, 0x1 ;  /* 0x0000000100007802 */ /* 0x000fe40000000f00 */
[----:B------:R-:W-:Y:S02]  /*212a0*/  MOV R2, 0x212c0 ;  /* 0x000212c000027802 */ /* 0x000fe40000000f00 */
[----:B------:R-:W-:Y:S05]  /*212b0*/  CALL.REL.NOINC `($__internal_66_$__cuda_sm70_shflsync_bfly_p) ;  /* 0x0000193000007944 */ /* 0x000fea0003c00000 */
[----:B------:R-:W-:Y:S01]  /*212c0*/  FMNMX.FTZ R133, R4, R0, !PT ;  /* 0x0000000004857209 */ /* 0x000fe20007810000 */
[----:B------:R-:W-:Y:S01]  /*212d0*/  IMAD.MOV.U32 R132, RZ, RZ, R5 ;  /* 0x000000ffff847224 */ /* 0x000fe200078e0005 */
[----:B------:R-:W-:Y:S01]  /*212e0*/  MOV R2, 0x21310 ;  /* 0x0002131000027802 */ /* 0x000fe20000000f00 */
[----:B------:R-:W-:Y:S02]  /*212f0*/  IMAD.MOV.U32 R0, RZ, RZ, 0x2 ;  /* 0x00000002ff007424 */ /* 0x000fe400078e00ff */
[----:B------:R-:W-:Y:S05]  /*21300*/  CALL.REL.NOINC `($__internal_66_$__cuda_sm70_shflsync_bfly_p) ;  /* 0x000018e000007944 */ /* 0x000fea0003c00000 */
[----:B------:R-:W-:Y:S01]  /*21310*/  FMNMX.FTZ R5, R5, R0, !PT ;  /* 0x0000000005057209 */ /* 0x000fe20007810000 */
[----:B------:R-:W-:Y:S01]  /*21320*/  IMAD.MOV.U32 R0, RZ, RZ, 0x1 ;  /* 0x00000001ff007424 */ /* 0x000fe200078e00ff */
[----:B------:R-:W-:-:S03]  /*21330*/  MOV R2, 0x21360 ;  /* 0x0002136000027802 */ /* 0x000fc60000000f00 */
[----:B------:R-:W-:Y:S02]  /*21340*/  IMAD.MOV.U32 R132, RZ, RZ, R5 ;  /* 0x000000ffff847224 */ /* 0x000fe400078e0005 */
[----:B------:R-:W-:Y:S05]  /*21350*/  CALL.REL.NOINC `($__internal_66_$__cuda_sm70_shflsync_bfly_p) ;  /* 0x0000189000007944 */ /* 0x000fea0003c00000 */
[----:B------:R-:W-:Y:S01]  /*21360*/  MOV R3, R0 ;  /* 0x0000000000037202 */ /* 0x000fe20000000f00 */
[----:B------:R-:W-:Y:S05]  /*21370*/  BRA `(.L_x_4245) ;  /* 0xffff15d000007947 */ /* 0x000fea000383ffff */
.L_x_4113:
[----:B------:R-:W-:Y:S01]  /*21380*/  MOV R203, 0x181f ;  /* 0x0000181f00cb7802 */ /* 0x000fe20000000f00 */
[----:B------:R-:W-:Y:S01]  /*21390*/  IMAD.MOV.U32 R2, RZ, RZ, RZ ;  /* 0x000000ffff027224 */ /* 0x000fe200078e00ff */
[----:B------:R-:W-:Y:S02]  /*213a0*/  MOV R3, 0x213c0 ;  /* 0x000213c000037802 */ /* 0x000fe40000000f00 */
[----:B-1234-:R-:W-:Y:S05]  /*213b0*/  CALL.REL.NOINC `($__internal_67_$__cuda_sm70_shflsync_idx_p) ;  /* 0x0000189000007944 */ /* 0x01efea0003c00000 */
[----:B-----5:R-:W-:Y:S01]  /*213c0*/  MOV R4, R0 ;  /* 0x0000000000047202 */ /* 0x020fe20000000f00 */
[----:B-1----:R-:W-:-:S05]  /*213d0*/  BRA `(.L_x_4246) ;  /* 0xffff23c000007947 */ /* 0x002fca000383ffff */
.L_x_4114:
[----:B------:R-:W-:Y:S01]  /*213e0*/  MOV R2, RZ ;  /* 0x000000ff00027202 */ /* 0x000fe20000000f00 */
[----:B----4-:R-:W-:Y:S01]  /*213f0*/  IMAD.MOV.U32 R0, RZ, RZ, R5 ;  /* 0x000000ffff007224 */ /* 0x010fe200078e0005 */
[----:B------:R-:W-:Y:S01]  /*21400*/  MOV R3, 0x21430 ;  /* 0x0002143000037802 */ /* 0x000fe20000000f00 */
[----:B------:R-:W-:Y:S02]  /*21410*/  IMAD.MOV.U32 R203, RZ, RZ, 0x181f ;  /* 0x0000181fffcb7424 */ /* 0x000fe400078e00ff */
[----:B-123--:R-:W-:Y:S05]  /*21420*/  CALL.REL.NOINC `($__internal_67_$__cuda_sm70_shflsync_idx_p) ;  /* 0x0000182000007944 */ /* 0x00efea0003c00000 */
[----:B-1---5:R-:W-:-:S05]  /*21430*/  BRA `(.L_x_4247) ;  /* 0xffff238000007947 */ /* 0x022fca000383ffff */
.L_x_4117:
[----:B------:R-:W-:Y:S01]  /*21440*/  MOV R203, 0x181f ;  /* 0x0000181f00cb7802 */ /* 0x000fe20000000f00 */
[----:B------:R-:W-:Y:S01]  /*21450*/  IMAD.MOV.U32 R2, RZ, RZ, RZ ;  /* 0x000000ffff027224 */ /* 0x000fe200078e00ff */
[----:B------:R-:W-:Y:S02]  /*21460*/  MOV R3, 0x21480 ;  /* 0x0002148000037802 */ /* 0x000fe40000000f00 */
[----:B------:R-:W-:Y:S05]  /*21470*/  CALL.REL.NOINC `($__internal_67_$__cuda_sm70_shflsync_idx_p) ;  /* 0x000017d000007944 */ /* 0x000fea0003c00000 */
[----:B------:R-:W-:Y:S01]  /*21480*/  MOV R132, R0 ;  /* 0x0000000000847202 */ /* 0x000fe20000000f00 */
[----:B-1---5:R-:W-:-:S05]  /*21490*/  BRA `(.L_x_4248) ;  /* 0xffff2d4000007947 */ /* 0x022fca000383ffff */
.L_x_4118:
[----:B------:R-:W-:Y:S01]  /*214a0*/  MOV R2, RZ ;  /* 0x000000ff00027202 */ /* 0x000fe20000000f00 */
[----:B-1----:R-:W-:Y:S01]  /*214b0*/  IMAD.MOV.U32 R0, RZ, RZ, R133 ;  /* 0x000000ffff007224 */ /* 0x002fe200078e0085 */
[----:B------:R-:W-:Y:S01]  /*214c0*/  MOV R3, 0x214f0 ;  /* 0x000214f000037802 */ /* 0x000fe20000000f00 */
[----:B------:R-:W-:Y:S02]  /*214d0*/  IMAD.MOV.U32 R203, RZ, RZ, 0x181f ;  /* 0x0000181fffcb7424 */ /* 0x000fe400078e00ff */
[----:B--2---:R-:W-:Y:S05]  /*214e0*/  CALL.REL.NOINC `($__internal_67_$__cuda_sm70_shflsync_idx_p) ;  /* 0x0000176000007944 */ /* 0x004fea0003c00000 */
[----:B-1---5:R-:W-:-:S05]  /*214f0*/  BRA `(.L_x_4249) ;  /* 0xffff2d0000007947 */ /* 0x022fca000383ffff */
.L_x_4119:
[----:B------:R-:W-:Y:S01]  /*21500*/  MOV R2, RZ ;  /* 0x000000ff00027202 */ /* 0x000fe20000000f00 */
[----:B------:R-:W-:Y:S01]  /*21510*/  IMAD.MOV.U32 R0, RZ, RZ, R132 ;  /* 0x000000ffff007224 */ /* 0x000fe200078e0084 */
[----:B------:R-:W-:Y:S01]  /*21520*/  MOV R3, 0x21550 ;  /* 0x0002155000037802 */ /* 0x000fe20000000f00 */
[----:B------:R-:W-:Y:S02]  /*21530*/  IMAD.MOV.U32 R203, RZ, RZ, 0x1c1f ;  /* 0x00001c1fffcb7424 */ /* 0x000fe400078e00ff */
[----:B------:R-:W-:Y:S05]  /*21540*/  CALL.REL.NOINC `($__internal_67_$__cuda_sm70_shflsync_idx_p) ;  /* 0x0000170000007944 */ /* 0x000fea0003c00000 */
[----:B------:R-:W-:Y:S01]  /*21550*/  MOV R3, R0 ;  /* 0x0000000000037202 */ /* 0x000fe20000000f00 */
[----:B-1---5:R-:W-:-:S05]  /*21560*/  BRA `(.L_x_4250) ;  /* 0xffff2eb000007947 */ /* 0x022fca000383ffff */
.L_x_4124:
[----:B------:R-:W-:Y:S01]  /*21570*/  MOV R2, 0x1 ;  /* 0x0000000100027802 */ /* 0x000fe20000000f00 */
[----:B------:R-:W-:Y:S01]  /*21580*/  IMAD.MOV.U32 R0, RZ, RZ, R132 ;  /* 0x000000ffff007224 */ /* 0x000fe200078e0084 */
[----:B------:R-:W-:Y:S01]  /*21590*/  MOV R3, 0x215c0 ;  /* 0x000215c000037802 */ /* 0x000fe20000000f00 */
[----:B------:R-:W-:Y:S02]  /*215a0*/  IMAD.MOV.U32 R203, RZ, RZ, 0x1c1f ;  /* 0x00001c1fffcb7424 */ /* 0x000fe400078e00ff */
[----:B-1----:R-:W-:Y:S05]  /*215b0*/  CALL.REL.NOINC `($__internal_67_$__cuda_sm70_shflsync_idx_p) ;  /* 0x0000169000007944 */ /* 0x002fea0003c00000 */
[----:B------:R-:W-:Y:S01]  /*215c0*/  MOV R3, R0 ;  /* 0x0000000000037202 */ /* 0x000fe20000000f00 */
[----:B-1---5:R-:W-:-:S05]  /*215d0*/  BRA `(.L_x_4251) ;  /* 0xffff31d000007947 */ /* 0x022fca000383ffff */
.L_x_4129:
[----:B------:R-:W-:Y:S02]  /*215e0*/  MOV R0, 0x2 ;  /* 0x0000000200007802 */ /* 0x000fe40000000f00 */
[----:B------:R-:W-:Y:S02]  /*215f0*/  MOV R2, 0x21610 ;  /* 0x0002161000027802 */ /* 0x000fe40000000f00 */
[----:B------:R-:W-:Y:S05]  /*21600*/  CALL.REL.NOINC `($__internal_66_$__cuda_sm70_shflsync_bfly_p) ;  /* 0x000015e000007944 */ /* 0x000fea0003c00000 */
[----:B------:R-:W-:-:S05]  /*21610*/  BRA `(.L_x_4252) ;  /* 0xffff361000007947 */ /* 0x000fca000383ffff */
.L_x_4130:
        /* <DEDUP_REMOVED lines=10> */
[----:B------:R-:W-:Y:S02]  /*216c0*/  MOV R2, 0x216e0 ;  /* 0x000216e000027802 */ /* 0x000fe40000000f00 */
[----:B------:R-:W-:Y:S05]  /*216d0*/  CALL.REL.NOINC `($__internal_66_$__cuda_sm70_shflsync_bfly_p) ;  /* 0x0000151000007944 */ /* 0x000fea0003c00000 */
[----:B------:R-:W-:-:S05]  /*216e0*/  BRA `(.L_x_4253) ;  /* 0xffff35b000007947 */ /* 0x000fca000383ffff */
.L_x_4139:
[----:B------:R-:W-:Y:S01]  /*216f0*/  MOV R203, 0x181f ;  /* 0x0000181f00cb7802 */ /* 0x000fe20000000f00 */
[----:B------:R-:W-:Y:S01]  /*21700*/  IMAD.MOV.U32 R2, RZ, RZ, RZ ;  /* 0x000000ffff027224 */ /* 0x000fe200078e00ff */
[----:B------:R-:W-:Y:S02]  /*21710*/  MOV R3, 0x21730 ;  /* 0x0002173000037802 */ /* 0x000fe40000000f00 */
[----:B-1234-:R-:W-:Y:S05]  /*21720*/  CALL.REL.NOINC `($__internal_67_$__cuda_sm70_shflsync_idx_p) ;  /* 0x0000152000007944 */ /* 0x01efea0003c00000 */
[----:B-----5:R-:W-:Y:S01]  /*21730*/  MOV R4, R0 ;  /* 0x0000000000047202 */ /* 0x020fe20000000f00 */
[----:B-1----:R-:W-:-:S05]  /*21740*/  BRA `(.L_x_4254) ;  /* 0xffff4c4000007947 */ /* 0x002fca000383ffff */
.L_x_4140:
[----:B------:R-:W-:Y:S01]  /*21750*/  MOV R2, RZ ;  /* 0x000000ff00027202 */ /* 0x000fe20000000f00 */
[----:B----4-:R-:W-:Y:S01]  /*21760*/  IMAD.MOV.U32 R0, RZ, RZ, R5 ;  /* 0x000000ffff007224 */ /* 0x010fe200078e0005 */
[----:B------:R-:W-:Y:S01]  /*21770*/  MOV R3, 0x217a0 ;  /* 0x000217a000037802 */ /* 0x000fe20000000f00 */
[----:B------:R-:W-:Y:S02]  /*21780*/  IMAD.MOV.U32 R203, RZ, RZ, 0x181f ;  /* 0x0000181fffcb7424 */ /* 0x000fe400078e00ff */
[----:B-123--:R-:W-:Y:S05]  /*21790*/  CALL.REL.NOINC `($__internal_67_$__cuda_sm70_shflsync_idx_p) ;  /* 0x000014b000007944 */ /* 0x00efea0003c00000 */
[----:B-1---5:R-:W-:-:S05]  /*217a0*/  BRA `(.L_x_4255) ;  /* 0xffff4c0000007947 */ /* 0x022fca000383ffff */
.L_x_4143:
[----:B------:R-:W-:Y:S01]  /*217b0*/  MOV R203, 0x181f ;  /* 0x0000181f00cb7802 */ /* 0x000fe20000000f00 */
[----:B------:R-:W-:Y:S01]  /*217c0*/  IMAD.MOV.U32 R2, RZ, RZ, RZ ;  /* 0x000000ffff027224 */ /* 0x000fe200078e00ff */
[----:B------:R-:W-:Y:S02]  /*217d0*/  MOV R3, 0x217f0 ;  /* 0x000217f000037802 */ /* 0x000fe40000000f00 */
[----:B------:R-:W-:Y:S05]  /*217e0*/  CALL.REL.NOINC `($__internal_67_$__cuda_sm70_shflsync_idx_p) ;  /* 0x0000146000007944 */ /* 0x000fea0003c00000 */
[----:B------:R-:W-:Y:S01]  /*217f0*/  MOV R132, R0 ;  /* 0x0000000000847202 */ /* 0x000fe20000000f00 */
[----:B-1---5:R-:W-:-:S05]  /*21800*/  BRA `(.L_x_4256) ;  /* 0xffff55f000007947 */ /* 0x022fca000383ffff */
.L_x_4144:
[----:B------:R-:W-:Y:S01]  /*21810*/  MOV R2, RZ ;  /* 0x000000ff00027202 */ /* 0x000fe20000000f00 */
[----:B-1----:R-:W-:Y:S01]  /*21820*/  IMAD.MOV.U32 R0, RZ, RZ, R133 ;  /* 0x000000ffff007224 */ /* 0x002fe200078e0085 */
[----:B------:R-:W-:Y:S01]  /*21830*/  MOV R3, 0x21860 ;  /* 0x0002186000037802 */ /* 0x000fe20000000f00 */
[----:B------:R-:W-:Y:S02]  /*21840*/  IMAD.MOV.U32 R203, RZ, RZ, 0x181f ;  /* 0x0000181fffcb7424 */ /* 0x000fe400078e00ff */
[----:B--2---:R-:W-:Y:S05]  /*21850*/  CALL.REL.NOINC `($__internal_67_$__cuda_sm70_shflsync_idx_p) ;  /* 0x000013f000007944 */ /* 0x004fea0003c00000 */
[----:B-1---5:R-:W-:-:S05]  /*21860*/  BRA `(.L_x_4257) ;  /* 0xffff55b000007947 */ /* 0x022fca000383ffff */
.L_x_4145:
[----:B------:R-:W-:Y:S02]  /*21870*/  MOV R0, 0x2 ;  /* 0x0000000200007802 */ /* 0x000fe40000000f00 */
[----:B------:R-:W-:Y:S02]  /*21880*/  MOV R2, 0x218a0 ;  /* 0x000218a000027802 */ /* 0x000fe40000000f00 */
[----:B-1----:R-:W-:Y:S05]  /*21890*/  CALL.REL.NOINC `($__internal_66_$__cuda_sm70_shflsync_bfly_p) ;  /* 0x0000135000007944 */ /* 0x002fea0003c00000 */
[----:B------:R-:W-:-:S05]  /*218a0*/  BRA `(.L_x_4258) ;  /* 0xffff57f000007947 */ /* 0x000fca000383ffff */
.L_x_4146:
[----:B------:R-:W-:Y:S02]  /*218b0*/  MOV R0, 0x1 ;  /* 0x0000000100007802 */ /* 0x000fe40000000f00 */
[----:B------:R-:W-:Y:S02]  /*218c0*/  MOV R2, 0x218e0 ;  /* 0x000218e000027802 */ /* 0x000fe40000000f00 */
[----:B-1----:R-:W-:Y:S05]  /*218d0*/  CALL.REL.NOINC `($__internal_66_$__cuda_sm70_shflsync_bfly_p) ;  /* 0x0000131000007944 */ /* 0x002fea0003c00000 */
        /* <DEDUP_REMOVED lines=10> */
.L_x_4149:
[----:B------:R-:W-:Y:S01]  /*21980*/  MOV R203, 0x181f ;  /* 0x0000181f00cb7802 */ /* 0x000fe20000000f00 */
[----:B------:R-:W-:Y:S01]  /*21990*/  IMAD.MOV.U32 R2, RZ, RZ, RZ ;  /* 0x000000ffff027224 */ /* 0x000fe200078e00ff */
[----:B------:R-:W-:Y:S02]  /*219a0*/  MOV R3, 0x219c0 ;  /* 0x000219c000037802 */ /* 0x000fe40000000f00 */
[----:B-1234-:R-:W-:Y:S05]  /*219b0*/  CALL.REL.NOINC `($__internal_67_$__cuda_sm70_shflsync_idx_p) ;  /* 0x0000129000007944 */ /* 0x01efea0003c00000 */
[----:B-1---5:R-:W-:-:S05]  /*219c0*/  BRA `(.L_x_4260) ;  /* 0xffff6b8000007947 */ /* 0x022fca000383ffff */
.L_x_4152:
[----:B------:R-:W-:Y:S01]  /*219d0*/  MOV R203, 0x181f ;  /* 0x0000181f00cb7802 */ /* 0x000fe20000000f00 */
[----:B------:R-:W-:Y:S01]  /*219e0*/  IMAD.MOV.U32 R2, RZ, RZ, RZ ;  /* 0x000000ffff027224 */ /* 0x000fe200078e00ff */
[----:B------:R-:W-:Y:S02]  /*219f0*/  MOV R3, 0x21a10 ;  /* 0x00021a1000037802 */ /* 0x000fe40000000f00 */
[----:B------:R-:W-:Y:S05]  /*21a00*/  CALL.REL.NOINC `($__internal_67_$__cuda_sm70_shflsync_idx_p) ;  /* 0x0000124000007944 */ /* 0x000fea0003c00000 */
[----:B------:R-:W-:Y:S01]  /*21a10*/  MOV R132, R0 ;  /* 0x0000000000847202 */ /* 0x000fe20000000f00 */
[----:B-1---5:R-:W-:-:S05]  /*21a20*/  BRA `(.L_x_4261) ;  /* 0xffff754000007947 */ /* 0x022fca000383ffff */
.L_x_4153:
[----:B------:R-:W-:Y:S01]  /*21a30*/  MOV R2, RZ ;  /* 0x000000ff00027202 */ /* 0x000fe20000000f00 */
[----:B-1----:R-:W-:Y:S01]  /*21a40*/  IMAD.MOV.U32 R0, RZ, RZ, R133 ;  /* 0x000000ffff007224 */ /* 0x002fe200078e0085 */
[----:B------:R-:W-:Y:S01]  /*21a50*/  MOV R3, 0x21a80 ;  /* 0x00021a8000037802 */ /* 0x000fe20000000f00 */
[----:B------:R-:W-:Y:S02]  /*21a60*/  IMAD.MOV.U32 R203, RZ, RZ, 0x181f ;  /* 0x0000181fffcb7424 */ /* 0x000fe400078e00ff */
[----:B--2---:R-:W-:Y:S05]  /*21a70*/  CALL.REL.NOINC `($__internal_67_$__cuda_sm70_shflsync_idx_p) ;  /* 0x000011d000007944 */ /* 0x004fea0003c00000 */
[----:B-1---5:R-:W-:-:S05]  /*21a80*/  BRA `(.L_x_4262) ;  /* 0xffff750000007947 */ /* 0x022fca000383ffff */
.L_x_4154:
[----:B------:R-:W-:Y:S01]  /*21a90*/  MOV R2, RZ ;  /* 0x000000ff00027202 */ /* 0x000fe20000000f00 */
[----:B------:R-:W-:Y:S01]  /*21aa0*/  IMAD.MOV.U32 R0, RZ, RZ, R132 ;  /* 0x000000ffff007224 */ /* 0x000fe200078e0084 */
[----:B------:R-:W-:Y:S01]  /*21ab0*/  MOV R3, 0x21ae0 ;  /* 0x00021ae000037802 */ /* 0x000fe20000000f00 */
[----:B------:R-:W-:Y:S02]  /*21ac0*/  IMAD.MOV.U32 R203, RZ, RZ, 0x1c1f ;  /* 0x00001c1fffcb7424 */ /* 0x000fe400078e00ff */
[----:B------:R-:W-:Y:S05]  /*21ad0*/  CALL.REL.NOINC `($__internal_67_$__cuda_sm70_shflsync_idx_p) ;  /* 0x0000117000007944 */ /* 0x000fea0003c00000 */
[----:B------:R-:W-:Y:S01]  /*21ae0*/  MOV R3, R0 ;  /* 0x0000000000037202 */ /* 0x000fe20000000f00 */
[----:B-1---5:R-:W-:-:S05]  /*21af0*/  BRA `(.L_x_4263) ;  /* 0xffff767000007947 */ /* 0x022fca000383ffff */
.L_x_4159:
[----:B------:R-:W-:Y:S01]  /*21b00*/  MOV R2, 0x1 ;  /* 0x0000000100027802 */ /* 0x000fe20000000f00 */
[----:B------:R-:W-:Y:S01]  /*21b10*/  IMAD.MOV.U32 R0, RZ, RZ, R132 ;  /* 0x000000ffff007224 */ /* 0x000fe200078e0084 */
[----:B------:R-:W-:Y:S01]  /*21b20*/  MOV R3, 0x21b50 ;  /* 0x00021b5000037802 */ /* 0x000fe20000000f00 */
[----:B------:R-:W-:Y:S02]  /*21b30*/  IMAD.MOV.U32 R203, RZ, RZ, 0x1c1f ;  /* 0x00001c1fffcb7424 */ /* 0x000fe400078e00ff */
[----:B-1----:R-:W-:Y:S05]  /*21b40*/  CALL.REL.NOINC `($__internal_67_$__cuda_sm70_shflsync_idx_p) ;  /* 0x0000110000007944 */ /* 0x002fea0003c00000 */
[----:B------:R-:W-:Y:S01]  /*21b50*/  MOV R3, R0 ;  /* 0x0000000000037202 */ /* 0x000fe20000000f00 */
[----:B-1---5:R-:W-:-:S05]  /*21b60*/  BRA `(.L_x_4264) ;  /* 0xffff799000007947 */ /* 0x022fca000383ffff */
.L_x_4164:
[----:B------:R-:W-:Y:S02]  /*21b70*/  MOV R0, 0x2 ;  /* 0x0000000200007802 */ /* 0x000fe40000000f00 */
[----:B------:R-:W-:Y:S02]  /*21b80*/  MOV R2, 0x21ba0 ;  /* 0x00021ba000027802 */ /* 0x000fe40000000f00 */
[----:B------:R-:W-:Y:S05]  /*21b90*/  CALL.REL.NOINC `($__internal_66_$__cuda_sm70_shflsync_bfly_p) ;  /* 0x0000105000007944 */ /* 0x000fea0003c00000 */
[----:B------:R-:W-:-:S05]  /*21ba0*/  BRA `(.L_x_4265) ;  /* 0xffff7dd000007947 */ /* 0x000fca000383ffff */
.L_x_4165:
        /* <DEDUP_REMOVED lines=10> */
[----:B------:R-:W-:Y:S03]  /*21c50*/  MOV R2, 0x21c80 ;  /* 0x00021c8000027802 */ /* 0x000fe60000000f00 */
[----:B------:R-:W-:Y:S02]  /*21c60*/  IMAD.MOV.U32 R132, RZ, RZ, R4 ;  /* 0x000000ffff847224 */ /* 0x000fe400078e0004 */
[----:B------:R-:W-:Y:S05]  /*21c70*/  CALL.REL.NOINC `($__internal_66_$__cuda_sm70_shflsync_bfly_p) ;  /* 0x00000f7000007944 */ /* 0x000fea0003c00000 */
[----:B------:R-:W-:-:S05]  /*21c80*/  BRA `(.L_x_4266) ;  /* 0xffff7d6000007947 */ /* 0x000fca000383ffff */
.L_x_4167:
[----:B------:R-:W-:Y:S01]  /*21c90*/  IMAD.MOV.U32 R132, RZ, RZ, R205 ;  /* 0x000000ffff847224 */ /* 0x000fe200078e00cd */
[----:B------:R-:W-:-:S02]  /*21ca0*/  MOV R0, 0x2 ;  /* 0x0000000200007802 */ /* 0x000fc40000000f00 */
[----:B------:R-:W-:Y:S02]  /*21cb0*/  MOV R2, 0x21cd0 ;  /* 0x00021cd000027802 */ /* 0x000fe40000000f00 */
[----:B------:R-:W-:Y:S05]  /*21cc0*/  CALL.REL.NOINC `($__internal_66_$__cuda_sm70_shflsync_bfly_p) ;  /* 0x00000f2000007944 */ /* 0x000fea0003c00000 */
[----:B------:R-:W-:Y:S05]  /*21cd0*/  BRA `(.L_x_4267) ;  /* 0xffff903000007947 */ /* 0x000fea000383ffff */
.L_x_4168:
[----:B------:R-:W-:Y:S01]  /*21ce0*/  IMAD.MOV.U32 R132, RZ, RZ, R5 ;  /* 0x000000ffff847224 */ /* 0x000fe200078e0005 */
[----:B------:R-:W-:Y:S02]  /*21cf0*/  MOV R0, 0x1 ;  /* 0x0000000100007802 */ /* 0x000fe40000000f00 */
[----:B------:R-:W-:Y:S02]  /*21d00*/  MOV R2, 0x21d20 ;  /* 0x00021d2000027802 */ /* 0x000fe40000000f00 */
[----:B-1----:R-:W-:Y:S05]  /*21d10*/  CALL.REL.NOINC `($__internal_66_$__cuda_sm70_shflsync_bfly_p) ;  /* 0x00000ed000007944 */ /* 0x002fea0003c00000 */
[----:B------:R-:W-:Y:S01]  /*21d20*/  FADD.FTZ R5, R5, R0 ;  /* 0x0000000005057221 */ /* 0x000fe20000010000 */
[----:B------:R-:W-:Y:S02]  /*21d30*/  MOV R132, R204 ;  /* 0x000000cc00847202 */ /* 0x000fe40000000f00 */
[----:B------:R-:W-:Y:S02]  /*21d40*/  MOV R0, 0x2 ;  /* 0x0000000200007802 */ /* 0x000fe40000000f00 */
[----:B------:R-:W-:Y:S02]  /*21d50*/  MOV R2, 0x21d70 ;  /* 0x00021d7000027802 */ /* 0x000fe40000000f00 */
[----:B------:R-:W-:Y:S05]  /*21d60*/  CALL.REL.NOINC `($__internal_66_$__cuda_sm70_shflsync_bfly_p) ;  /* 0x00000e8000007944 */ /* 0x000fea0003c00000 */
[----:B------:R-:W-:Y:S01]  /*21d70*/  FADD.FTZ R6, R204, R0 ;  /* 0x00000000cc067221 */ /* 0x000fe20000010000 */
[----:B------:R-:W-:Y:S02]  /*21d80*/  MOV R0, 0x1 ;  /* 0x0000000100007802 */ /* 0x000fe40000000f00 */
[----:B------:R-:W-:-:S02]  /*21d90*/  MOV R2, 0x21dc0 ;  /* 0x00021dc000027802 */ /* 0x000fc40000000f00 */
[----:B------:R-:W-:Y:S02]  /*21da0*/  MOV R132, R6 ;  /* 0x0000000600847202 */ /* 0x000fe40000000f00 */
[----:B------:R-:W-:Y:S05]  /*21db0*/  CALL.REL.NOINC `($__internal_66_$__cuda_sm70_shflsync_bfly_p) ;  /* 0x00000e3000007944 */ /* 0x000fea0003c00000 */
[----:B------:R-:W-:Y:S01]  /*21dc0*/  MOV R3, R0 ;  /* 0x0000000000037202 */ /* 0x000fe20000000f00 */
[----:B------:R-:W-:Y:S05]  /*21dd0*/  BRA `(.L_x_4268) ;  /* 0xffff8fa000007947 */ /* 0x000fea000383ffff */
.L_x_4175:
[----:B--234-:R-:W-:Y:S01]  /*21de0*/  IMAD.MOV.U32 R0, RZ, RZ, R13 ;  /* 0x000000ffff007224 */ /* 0x01cfe200078e000d */
[----:B------:R-:W-:Y:S01]  /*21df0*/  MOV R2, RZ ;  /* 0x000000ff00027202 */ /* 0x000fe20000000f00 */
[----:B------:R-:W-:Y:S01]  /*21e00*/  IMAD.MOV.U32 R203, RZ, RZ, 0x181f ;  /* 0x0000181fffcb7424 */ /* 0x000fe200078e00ff */
[----:B------:R-:W-:Y:S02]  /*21e10*/  MOV R3, 0x21e30 ;  /* 0x00021e3000037802 */ /* 0x000fe40000000f00 */
[----:B-1----:R-:W-:Y:S05]  /*21e20*/  CALL.REL.NOINC `($__internal_67_$__cuda_sm70_shflsync_idx_p) ;  /* 0x00000e2000007944 */ /* 0x002fea0003c00000 */
[----:B-----5:R-:W-:Y:S01]  /*21e30*/  MOV R4, R0 ;  /* 0x0000000000047202 */ /* 0x020fe20000000f00 */
[----:B-1----:R-:W-:Y:S05]  /*21e40*/  BRA `(.L_x_4269) ;  /* 0xffffaab000007947 */ /* 0x002fea000383ffff */
.L_x_4176:
[----:B------:R-:W-:Y:S01]  /*21e50*/  IMAD.MOV.U32 R0, RZ, RZ, R14 ;  /* 0x000000ffff007224 */ /* 0x000fe200078e000e */
[----:B------:R-:W-:Y:S01]  /*21e60*/  MOV R2, RZ ;  /* 0x000000ff00027202 */ /* 0x000fe20000000f00 */
[----:B------:R-:W-:Y:S01]  /*21e70*/  IMAD.MOV.U32 R203, RZ, RZ, 0x181f ;  /* 0x0000181fffcb7424 */ /* 0x000fe200078e00ff */
[----:B------:R-:W-:Y:S02]  /*21e80*/  MOV R3, 0x21ea0 ;  /* 0x00021ea000037802 */ /* 0x000fe40000000f00 */
[----:B-123--:R-:W-:Y:S05]  /*21e90*/  CALL.REL.NOINC `($__internal_67_$__cuda_sm70_shflsync_idx_p) ;  /* 0x00000db000007944 */ /* 0x00efea0003c00000 */
[----:B-1---5:R-:W-:Y:S05]  /*21ea0*/  BRA `(.L_x_4270) ;  /* 0xffffaa7000007947 */ /* 0x022fea000383ffff */
.L_x_4179:
[----:B--2---:R-:W-:Y:S01]  /*21eb0*/  IMAD.MOV.U32 R0, RZ, RZ, R13 ;  /* 0x000000ffff007224 */ /* 0x004fe200078e000d */
[----:B------:R-:W-:Y:S01]  /*21ec0*/  MOV R2, 0x1 ;  /* 0x0000000100027802 */ /* 0x000fe20000000f00 */
[----:B------:R-:W-:Y:S01]  /*21ed0*/  IMAD.MOV.U32 R203, RZ, RZ, 0x181f ;  /* 0x0000181fffcb7424 */ /* 0x000fe200078e00ff */
[----:B------:R-:W-:-:S02]  /*21ee0*/  MOV R3, 0x21f00 ;  /* 0x00021f0000037802 */ /* 0x000fc40000000f00 */
[----:B-1-34-:R-:W-:Y:S05]  /*21ef0*/  CALL.REL.NOINC `($__internal_67_$__cuda_sm70_shflsync_idx_p) ;  /* 0x00000d5000007944 */ /* 0x01afea0003c00000 */
[----:B-----5:R-:W-:Y:S01]  /*21f00*/  IMAD.MOV.U32 R4, RZ, RZ, R0 ;  /* 0x000000ffff047224 */ /* 0x020fe200078e0000 */
[----:B------:R-:W-:Y:S01]  /*21f10*/  MOV R2, 0x1 ;  /* 0x0000000100027802 */ /* 0x000fe20000000f00 */
[----:B------:R-:W-:Y:S01]  /*21f20*/  IMAD.MOV.U32 R0, RZ, RZ, R14 ;  /* 0x000000ffff007224 */ /* 0x000fe200078e000e */
[----:B------:R-:W-:-:S02]  /*21f30*/  MOV R203, 0x181f ;  /* 0x0000181f00cb7802 */ /* 0x000fc40000000f00 */
[----:B------:R-:W-:Y:S02]  /*21f40*/  MOV R3, 0x21f60 ;  /* 0x00021f6000037802 */ /* 0x000fe40000000f00 */
[----:B-1----:R-:W-:Y:S05]  /*21f50*/  CALL.REL.NOINC `($__internal_67_$__cuda_sm70_shflsync_idx_p) ;  /* 0x00000cf000007944 */ /* 0x002fea0003c00000 */
[----:B-1---5:R-:W-:Y:S05]  /*21f60*/  BRA `(.L_x_4271) ;  /* 0xffffab2000007947 */ /* 0x022fea000383ffff */
.L_x_4182:
[----:B--2---:R-:W-:Y:S01]  /*21f70*/  IMAD.MOV.U32 R0, RZ, RZ, R13 ;  /* 0x000000ffff007224 */ /* 0x004fe200078e000d */
[----:B------:R-:W-:Y:S01]  /*21f80*/  MOV R2, 0x2 ;  /* 0x0000000200027802 */ /* 0x000fe20000000f00 */
[----:B------:R-:W-:Y:S01]  /*21f90*/  IMAD.MOV.U32 R203, RZ, RZ, 0x181f ;  /* 0x0000181fffcb7424 */ /* 0x000fe200078e00ff */
[----:B------:R-:W-:Y:S02]  /*21fa0*/  MOV R3, 0x21fc0 ;  /* 0x00021fc000037802 */ /* 0x000fe40000000f00 */
[----:B-1-34-:R-:W-:Y:S05]  /*21fb0*/  CALL.REL.NOINC `($__internal_67_$__cuda_sm70_shflsync_idx_p) ;  /* 0x00000c9000007944 */ /* 0x01afea0003c00000 */
[----:B-----5:R-:W-:Y:S01]  /*21fc0*/  MOV R4, R0 ;  /* 0x0000000000047202 */ /* 0x020fe20000000f00 */
[----:B-1----:R-:W-:Y:S05]  /*21fd0*/  BRA `(.L_x_4272) ;  /* 0xffffac2000007947 */ /* 0x002fea000383ffff */
.L_x_4183:
[----:B--2---:R-:W-:Y:S01]  /*21fe0*/  IMAD.MOV.U32 R0, RZ, RZ, R14 ;  /* 0x000000ffff007224 */ /* 0x004fe200078e000e */
[----:B------:R-:W-:Y:S01]  /*21ff0*/  MOV R2, 0x2 ;  /* 0x0000000200027802 */ /* 0x000fe20000000f00 */
[----:B------:R-:W-:Y:S01]  /*22000*/  IMAD.MOV.U32 R203, RZ, RZ, 0x181f ;  /* 0x0000181fffcb7424 */ /* 0x000fe200078e00ff */
[----:B------:R-:W-:Y:S02]  /*22010*/  MOV R3, 0x22030 ;  /* 0x0002203000037802 */ /* 0x000fe40000000f00 */
[----:B-1-34-:R-:W-:Y:S05]  /*22020*/  CALL.REL.NOINC `($__internal_67_$__cuda_sm70_shflsync_idx_p) ;  /* 0x00000c2000007944 */ /* 0x01afea0003c00000 */
[----:B-1---5:R-:W-:Y:S05]  /*22030*/  BRA `(.L_x_4273) ;  /* 0xffffabe000007947 */ /* 0x022fea000383ffff */
.L_x_4186:
[----:B----4-:R-:W-:Y:S01]  /*22040*/  IMAD.MOV.U32 R0, RZ, RZ, R13 ;  /* 0x000000ffff007224 */ /* 0x010fe200078e000d */
[----:B---3--:R-:W-:Y:S01]  /*22050*/  MOV R2, 0x3 ;  /* 0x0000000300027802 */ /* 0x008fe20000000f00 */
[----:B------:R-:W-:Y:S01]  /*22060*/  IMAD.MOV.U32 R203, RZ, RZ, 0x181f ;  /* 0x0000181fffcb7424 */ /* 0x000fe200078e00ff */
[----:B------:R-:W-:-:S02]  /*22070*/  MOV R3, 0x22090 ;  /* 0x0002209000037802 */ /* 0x000fc40000000f00 */
[----:B-12---:R-:W-:Y:S05]  /*22080*/  CALL.REL.NOINC `($__internal_67_$__cuda_sm70_shflsync_idx_p) ;  /* 0x00000bc000007944 */ /* 0x006fea0003c00000 */
[----:B-----5:R-:W-:Y:S01]  /*22090*/  IMAD.MOV.U32 R4, RZ, RZ, R0 ;  /* 0x000000ffff047224 */ /* 0x020fe200078e0000 */
[----:B------:R-:W-:Y:S01]  /*220a0*/  MOV R2, 0x3 ;  /* 0x0000000300027802 */ /* 0x000fe20000000f00 */
[----:B------:R-:W-:Y:S01]  /*220b0*/  IMAD.MOV.U32 R0, RZ, RZ, R14 ;  /* 0x000000ffff007224 */ /* 0x000fe200078e000e */
[----:B------:R-:W-:-:S02]  /*220c0*/  MOV R203, 0x181f ;  /* 0x0000181f00cb7802 */ /* 0x000fc40000000f00 */
[----:B------:R-:W-:Y:S02]  /*220d0*/  MOV R3, 0x220f0 ;  /* 0x000220f000037802 */ /* 0x000fe40000000f00 */
[----:B-1----:R-:W-:Y:S05]  /*220e0*/  CALL.REL.NOINC `($__internal_67_$__cuda_sm70_shflsync_idx_p) ;  /* 0x00000b6000007944 */ /* 0x002fea0003c00000 */
[----:B-1---5:R-:W-:Y:S05]  /*220f0*/  BRA `(.L_x_4274) ;  /* 0xffffaca000007947 */ /* 0x022fea000383ffff */
.L_x_4188:
[----:B------:R-:W-:Y:S01]  /*22100*/  IMAD.MOV.U32 R0, RZ, RZ, R5 ;  /* 0x000000ffff007224 */ /* 0x000fe200078e0005 */
[----:B------:R-:W-:Y:S01]  /*22110*/  MOV R2, RZ ;  /* 0x000000ff00027202 */ /* 0x000fe20000000f00 */
[----:B------:R-:W-:Y:S01]  /*22120*/  IMAD.MOV.U32 R203, RZ, RZ, 0x1c1f ;  /* 0x00001c1fffcb7424 */ /* 0x000fe200078e00ff */
[----:B------:R-:W-:Y:S02]  /*22130*/  MOV R3, 0x22150 ;  /* 0x0002215000037802 */ /* 0x000fe40000000f00 */
[----:B------:R-:W-:Y:S05]  /*22140*/  CALL.REL.NOINC `($__internal_67_$__cuda_sm70_shflsync_idx_p) ;  /* 0x00000b0000007944 */ /* 0x000fea0003c00000 */
[----:B-----5:R-:W-:Y:S01]  /*22150*/  MOV R4, R0 ;  /* 0x0000000000047202 */ /* 0x020fe20000000f00 */
[----:B-1----:R-:W-:Y:S05]  /*22160*/  BRA `(.L_x_4275) ;  /* 0xffffaf9000007947 */ /* 0x002fea000383ffff */
.L_x_4189:
[----:B------:R-:W-:Y:S01]  /*22170*/  IMAD.MOV.U32 R0, RZ, RZ, R12 ;  /* 0x000000ffff007224 */ /* 0x000fe200078e000c */
[----:B------:R-:W-:Y:S01]  /*22180*/  MOV R2, RZ ;  /* 0x000000ff00027202 */ /* 0x000fe20000000f00 */
[----:B------:R-:W-:Y:S01]  /*22190*/  IMAD.MOV.U32 R203, RZ, RZ, 0x1c1f ;  /* 0x00001c1fffcb7424 */ /* 0x000fe200078e00ff */
[----:B------:R-:W-:Y:S02]  /*221a0*/  MOV R3, 0x221c0 ;  /* 0x000221c000037802 */ /* 0x000fe40000000f00 */
[----:B-12---:R-:W-:Y:S05]  /*221b0*/  CALL.REL.NOINC `($__internal_67_$__cuda_sm70_shflsync_idx_p) ;  /* 0x00000a9000007944 */ /* 0x006fea0003c00000 */
[----:B-1---5:R-:W-:Y:S05]  /*221c0*/  BRA `(.L_x_4276) ;  /* 0xffffaf5000007947 */ /* 0x022fea000383ffff */
.L_x_4192:
[----:B----4-:R-:W-:Y:S01]  /*221d0*/  IMAD.MOV.U32 R0, RZ, RZ, R5 ;  /* 0x000000ffff007224 */ /* 0x010fe200078e0005 */
[----:B------:R-:W-:Y:S01]  /*221e0*/  MOV R2, 0x1 ;  /* 0x0000000100027802 */ /* 0x000fe20000000f00 */
[----:B------:R-:W-:Y:S01]  /*221f0*/  IMAD.MOV.U32 R203, RZ, RZ, 0x1c1f ;  /* 0x00001c1fffcb7424 */ /* 0x000fe200078e00ff */
[----:B------:R-:W-:-:S02]  /*22200*/  MOV R3, 0x22220 ;  /* 0x0002222000037802 */ /* 0x000fc40000000f00 */
[----:B-123--:R-:W-:Y:S05]  /*22210*/  CALL.REL.NOINC `($__internal_67_$__cuda_sm70_shflsync_idx_p) ;  /* 0x00000a3000007944 */ /* 0x00efea0003c00000 */
[----:B-----5:R-:W-:Y:S01]  /*22220*/  IMAD.MOV.U32 R4, RZ, RZ, R0 ;  /* 0x000000ffff047224 */ /* 0x020fe200078e0000 */
[----:B------:R-:W-:Y:S01]  /*22230*/  MOV R2, 0x1 ;  /* 0x0000000100027802 */ /* 0x000fe20000000f00 */
[----:B------:R-:W-:Y:S01]  /*22240*/  IMAD.MOV.U32 R0, RZ, RZ, R12 ;  /* 0x000000ffff007224 */ /* 0x000fe200078e000c */
[----:B------:R-:W-:-:S02]  /*22250*/  MOV R203, 0x1c1f ;  /* 0x00001c1f00cb7802 */ /* 0x000fc40000000f00 */
[----:B------:R-:W-:Y:S02]  /*22260*/  MOV R3, 0x22280 ;  /* 0x0002228000037802 */ /* 0x000fe40000000f00 */
[----:B-1----:R-:W-:Y:S05]  /*22270*/  CALL.REL.NOINC `($__internal_67_$__cuda_sm70_shflsync_idx_p) ;  /* 0x000009d000007944 */ /* 0x002fea0003c00000 */
[----:B-1---5:R-:W-:Y:S05]  /*22280*/  BRA `(.L_x_4277) ;  /* 0xffffbbf000007947 */ /* 0x022fea000383ffff */
.L_x_4196:
[----:B------:R-:W-:Y:S01]  /*22290*/  IMAD.MOV.U32 R0, RZ, RZ, R5 ;  /* 0x000000ffff007224 */ /* 0x000fe200078e0005 */
[----:B------:R-:W-:Y:S01]  /*222a0*/  MOV R2, RZ ;  /* 0x000000ff00027202 */ /* 0x000fe20000000f00 */
[----:B------:R-:W-:Y:S01]  /*222b0*/  IMAD.MOV.U32 R203, RZ, RZ, 0x181f ;  /* 0x0000181fffcb7424 */ /* 0x000fe200078e00ff */
[----:B------:R-:W-:Y:S02]  /*222c0*/  MOV R3, 0x222e0 ;  /* 0x000222e000037802 */ /* 0x000fe40000000f00 */
[----:B------:R-:W-:Y:S05]  /*222d0*/  CALL.REL.NOINC `($__internal_67_$__cuda_sm70_shflsync_idx_p) ;  /* 0x0000097000007944 */ /* 0x000fea0003c00000 */
[----:B-----5:R-:W-:Y:S01]  /*222e0*/  MOV R4, R0 ;  /* 0x0000000000047202 */ /* 0x020fe20000000f00 */
[----:B-1----:R-:W-:Y:S05]  /*222f0*/  BRA `(.L_x_4278) ;  /* 0xffffd0a000007947 */ /* 0x002fea000383ffff */
.L_x_4197:
[----:B------:R-:W-:Y:S01]  /*22300*/  IMAD.MOV.U32 R0, RZ, RZ, R14 ;  /* 0x000000ffff007224 */ /* 0x000fe200078e000e */
[----:B------:R-:W-:Y:S01]  /*22310*/  MOV R2, RZ ;  /* 0x000000ff00027202 */ /* 0x000fe20000000f00 */
[----:B------:R-:W-:Y:S01]  /*22320*/  IMAD.MOV.U32 R203, RZ, RZ, 0x181f ;  /* 0x0000181fffcb7424 */ /* 0x000fe200078e00ff */
[----:B------:R-:W-:Y:S02]  /*22330*/  MOV R3, 0x22350 ;  /* 0x0002235000037802 */ /* 0x000fe40000000f00 */
[----:B-12---:R-:W-:Y:S05]  /*22340*/  CALL.REL.NOINC `($__internal_67_$__cuda_sm70_shflsync_idx_p) ;  /* 0x0000090000007944 */ /* 0x006fea0003c00000 */
[----:B-1---5:R-:W-:Y:S05]  /*22350*/  BRA `(.L_x_4279) ;  /* 0xffffd06000007947 */ /* 0x022fea000383ffff */
.L_x_4200:
[----:B----4-:R-:W-:Y:S01]  /*22360*/  IMAD.MOV.U32 R0, RZ, RZ, R5 ;  /* 0x000000ffff007224 */ /* 0x010fe200078e0005 */
[----:B--2---:R-:W-:Y:S01]  /*22370*/  MOV R2, 0x1 ;  /* 0x0000000100027802 */ /* 0x004fe20000000f00 */
[----:B------:R-:W-:Y:S01]  /*22380*/  IMAD.MOV.U32 R203, RZ, RZ, 0x181f ;  /* 0x0000181fffcb7424 */ /* 0x000fe200078e00ff */
[----:B------:R-:W-:-:S02]  /*22390*/  MOV R3, 0x223b0 ;  /* 0x000223b000037802 */ /* 0x000fc40000000f00 */
[----:B-1-3--:R-:W-:Y:S05]  /*223a0*/  CALL.REL.NOINC `($__internal_67_$__cuda_sm70_shflsync_idx_p) ;  /* 0x000008a000007944 */ /* 0x00afea0003c00000 */
[----:B-----5:R-:W-:Y:S01]  /*223b0*/  IMAD.MOV.U32 R4, RZ, RZ, R0 ;  /* 0x000000ffff047224 */ /* 0x020fe200078e0000 */
[----:B------:R-:W-:Y:S01]  /*223c0*/  MOV R2, 0x1 ;  /* 0x0000000100027802 */ /* 0x000fe20000000f00 */
[----:B------:R-:W-:Y:S01]  /*223d0*/  IMAD.MOV.U32 R0, RZ, RZ, R14 ;  /* 0x000000ffff007224 */ /* 0x000fe200078e000e */
[----:B------:R-:W-:-:S02]  /*223e0*/  MOV R203, 0x181f ;  /* 0x0000181f00cb7802 */ /* 0x000fc40000000f00 */
[----:B------:R-:W-:Y:S02]  /*223f0*/  MOV R3, 0x22410 ;  /* 0x0002241000037802 */ /* 0x000fe40000000f00 */
[----:B-1----:R-:W-:Y:S05]  /*22400*/  CALL.REL.NOINC `($__internal_67_$__cuda_sm70_shflsync_idx_p) ;  /* 0x0000084000007944 */ /* 0x002fea0003c00000 */
[----:B-1---5:R-:W-:Y:S05]  /*22410*/  BRA `(.L_x_4280) ;  /* 0xffffd12000007947 */ /* 0x022fea000383ffff */
.L_x_4203:
[----:B----4-:R-:W-:Y:S01]  /*22420*/  IMAD.MOV.U32 R0, RZ, RZ, R5 ;  /* 0x000000ffff007224 */ /* 0x010fe200078e0005 */
[----:B-1----:R-:W-:Y:S01]  /*22430*/  MOV R2, 0x2 ;  /* 0x0000000200027802 */ /* 0x002fe20000000f00 */
[----:B------:R-:W-:Y:S01]  /*22440*/  IMAD.MOV.U32 R203, RZ, RZ, 0x181f ;  /* 0x0000181fffcb7424 */ /* 0x000fe200078e00ff */
[----:B------:R-:W-:Y:S02]  /*22450*/  MOV R3, 0x22470 ;  /* 0x0002247000037802 */ /* 0x000fe40000000f00 */
[----:B--23--:R-:W-:Y:S05]  /*22460*/  CALL.REL.NOINC `($__internal_67_$__cuda_sm70_shflsync_idx_p) ;  /* 0x000007e000007944 */ /* 0x00cfea0003c00000 */
[----:B-----5:R-:W-:Y:S01]  /*22470*/  MOV R4, R0 ;  /* 0x0000000000047202 */ /* 0x020fe20000000f00 */
[----:B-1----:R-:W-:Y:S05]  /*22480*/  BRA `(.L_x_4281) ;  /* 0xffffd22000007947 */ /* 0x002fea000383ffff */
.L_x_4204:
[----:B----4-:R-:W-:Y:S01]  /*22490*/  IMAD.MOV.U32 R0, RZ, RZ, R14 ;  /* 0x000000ffff007224 */ /* 0x010fe200078e000e */
[----:B------:R-:W-:Y:S01]  /*224a0*/  MOV R2, 0x2 ;  /* 0x0000000200027802 */ /* 0x000fe20000000f00 */
[----:B------:R-:W-:Y:S01]  /*224b0*/  IMAD.MOV.U32 R203, RZ, RZ, 0x181f ;  /* 0x0000181fffcb7424 */ /* 0x000fe200078e00ff */
[----:B------:R-:W-:Y:S02]  /*224c0*/  MOV R3, 0x224e0 ;  /* 0x000224e000037802 */ /* 0x000fe40000000f00 */
[----:B-123--:R-:W-:Y:S05]  /*224d0*/  CALL.REL.NOINC `($__internal_67_$__cuda_sm70_shflsync_idx_p) ;  /* 0x0000077000007944 */ /* 0x00efea0003c00000 */
[----:B-1---5:R-:W-:Y:S05]  /*224e0*/  BRA `(.L_x_4282) ;  /* 0xffffd1e000007947 */ /* 0x022fea000383ffff */
.L_x_4207:
[----:B-1----:R-:W-:Y:S01]  /*224f0*/  IMAD.MOV.U32 R0, RZ, RZ, R5 ;  /* 0x000000ffff007224 */ /* 0x002fe200078e0005 */
[----:B------:R-:W-:Y:S01]  /*22500*/  MOV R2, 0x3 ;  /* 0x0000000300027802 */ /* 0x000fe20000000f00 */
[----:B------:R-:W-:Y:S01]  /*22510*/  IMAD.MOV.U32 R203, RZ, RZ, 0x181f ;  /* 0x0000181fffcb7424 */ /* 0x000fe200078e00ff */
[----:B------:R-:W-:-:S02]  /*22520*/  MOV R3, 0x22540 ;  /* 0x0002254000037802 */ /* 0x000fc40000000f00 */
[----:B--234-:R-:W-:Y:S05]  /*22530*/  CALL.REL.NOINC `($__internal_67_$__cuda_sm70_shflsync_idx_p) ;  /* 0x0000071000007944 */ /* 0x01cfea0003c00000 */
[----:B-----5:R-:W-:Y:S01]  /*22540*/  IMAD.MOV.U32 R4, RZ, RZ, R0 ;  /* 0x000000ffff047224 */ /* 0x020fe200078e0000 */
[----:B------:R-:W-:Y:S01]  /*22550*/  MOV R2, 0x3 ;  /* 0x0000000300027802 */ /* 0x000fe20000000f00 */
[----:B------:R-:W-:Y:S01]  /*22560*/  IMAD.MOV.U32 R0, RZ, RZ, R14 ;  /* 0x000000ffff007224 */ /* 0x000fe200078e000e */
[----:B------:R-:W-:-:S02]  /*22570*/  MOV R203, 0x181f ;  /* 0x0000181f00cb7802 */ /* 0x000fc40000000f00 */
[----:B------:R-:W-:Y:S02]  /*22580*/  MOV R3, 0x225a0 ;  /* 0x000225a000037802 */ /* 0x000fe40000000f00 */
[----:B-1----:R-:W-:Y:S05]  /*22590*/  CALL.REL.NOINC `($__internal_67_$__cuda_sm70_shflsync_idx_p) ;  /* 0x000006b000007944 */ /* 0x002fea0003c00000 */
[----:B-1---5:R-:W-:Y:S05]  /*225a0*/  BRA `(.L_x_4283) ;  /* 0xffffd2a000007947 */ /* 0x022fea000383ffff */
.L_x_4209:
[----:B------:R-:W-:Y:S01]  /*225b0*/  IMAD.MOV.U32 R0, RZ, RZ, R96 ;  /* 0x000000ffff007224 */ /* 0x000fe200078e0060 */
[----:B------:R-:W-:Y:S01]  /*225c0*/  MOV R2, RZ ;  /* 0x000000ff00027202 */ /* 0x000fe20000000f00 */
[----:B------:R-:W-:Y:S01]  /*225d0*/  IMAD.MOV.U32 R203, RZ, RZ, 0x1f ;  /* 0x0000001fffcb7424 */ /* 0x000fe200078e00ff */
[----:B------:R-:W-:Y:S02]  /*225e0*/  MOV R3, 0x22600 ;  /* 0x0002260000037802 */ /* 0x000fe40000000f00 */
[----:B-12---:R-:W-:Y:S05]  /*225f0*/  CALL.REL.NOINC `($__internal_67_$__cuda_sm70_shflsync_idx_p) ;  /* 0x0000065000007944 */ /* 0x006fea0003c00000 */
[----:B------:R-:W-:Y:S01]  /*22600*/  MOV R9, R0 ;  /* 0x0000000000097202 */ /* 0x000fe20000000f00 */
[----:B-1---5:R-:W-:Y:S05]  /*22610*/  BRA `(.L_x_4284) ;  /* 0xffffd44000007947 */ /* 0x022fea000383ffff */
.L_x_4210:
[----:B------:R-:W-:Y:S01]  /*22620*/  IMAD.MOV.U32 R0, RZ, RZ, R96 ;  /* 0x000000ffff007224 */ /* 0x000fe200078e0060 */
[----:B------:R-:W-:Y:S01]  /*22630*/  MOV R2, 0x1 ;  /* 0x0000000100027802 */ /* 0x000fe20000000f00 */
[----:B------:R-:W-:Y:S01]  /*22640*/  IMAD.MOV.U32 R203, RZ, RZ, 0x1f ;  /* 0x0000001fffcb7424 */ /* 0x000fe200078e00ff */
[----:B------:R-:W-:Y:S02]  /*22650*/  MOV R3, 0x22670 ;  /* 0x0002267000037802 */ /* 0x000fe40000000f00 */
[----:B-1234-:R-:W-:Y:S05]  /*22660*/  CALL.REL.NOINC `($__internal_67_$__cuda_sm70_shflsync_idx_p) ;  /* 0x000005e000007944 */ /* 0x01efea0003c00000 */
[----:B------:R-:W-:Y:S01]  /*22670*/  MOV R6, R0 ;  /* 0x0000000000067202 */ /* 0x000fe20000000f00 */
[----:B-1---5:R-:W-:Y:S05]  /*22680*/  BRA `(.L_x_4285) ;  /* 0xffffd3f000007947 */ /* 0x022fea000383ffff */
.L_x_4211:
[----:B------:R-:W-:Y:S02]  /*22690*/  MOV R3, 0x1 ;  /* 0x0000000100037802 */ /* 0x000fe40000000f00 */
[----:B------:R-:W-:-:S02]  /*226a0*/  MOV R2, 0x226c0 ;  /* 0x000226c000027802 */ /* 0x000fc40000000f00 */
[----:B---34-:R-:W-:Y:S05]  /*226b0*/  CALL.REL.NOINC `($__internal_68_$__cuda_sm70_shflsync_up_p) ;  /* 0x0000061000007944 */ /* 0x018fea0003c00000 */
[----:B------:R-:W-:Y:S05]  /*226c0*/  BRA `(.L_x_4286) ;  /* 0xffffd4d000007947 */ /* 0x000fea000383ffff */
.L_x_4212:
[----:B------:R-:W-:Y:S02]  /*226d0*/  MOV R3, 0x2 ;  /* 0x0000000200037802 */ /* 0x000fe40000000f00 */
[----:B------:R-:W-:-:S02]  /*226e0*/  MOV R2, 0x22700 ;  /* 0x0002270000027802 */ /* 0x000fc40000000f00 */
[----:B---34-:R-:W-:Y:S05]  /*226f0*/  CALL.REL.NOINC `($__internal_68_$__cuda_sm70_shflsync_up_p) ;  /* 0x000005d000007944 */ /* 0x018fea0003c00000 */
[----:B------:R-:W-:Y:S02]  /*22700*/  SEL R3, R4, RZ, P1 ;  /* 0x000000ff04037207 */ /* 0x000fe40000800000 */
[----:B------:R-:W-:-:S03]  /*22710*/  MOV R2, 0x22750 ;  /* 0x0002275000027802 */ /* 0x000fc60000000f00 */
[----:B------:R-:W-:Y:S02]  /*22720*/  IMAD.IADD R0, R0, 0x1, R3 ;  /* 0x0000000100007824 */ /* 0x000fe400078e0203 */
[----:B------:R-:W-:Y:S02]  /*22730*/  IMAD.MOV.U32 R3, RZ, RZ, 0x4 ;  /* 0x00000004ff037424 */ /* 0x000fe400078e00ff */
        /* <DEDUP_REMOVED lines=19> */
.L_x_4216:
[----:B------:R-:W-:Y:S02]  /*22870*/  MOV R3, 0x1 ;  /* 0x0000000100037802 */ /* 0x000fe40000000f00 */
[----:B------:R-:W-:Y:S02]  /*22880*/  MOV R2, 0x228a0 ;  /* 0x000228a000027802 */ /* 0x000fe40000000f00 */
[----:B---3--:R-:W-:Y:S05]  /*22890*/  CALL.REL.NOINC `($__internal_68_$__cuda_sm70_shflsync_up_p) ;  /* 0x0000043000007944 */ /* 0x008fea0003c00000 */
[----:B------:R-:W-:Y:S01]  /*228a0*/  MOV R2, R4 ;  /* 0x0000000400027202 */ /* 0x000fe20000000f00 */
[----:B------:R-:W-:Y:S05]  /*228b0*/  BRA `(.L_x_4288) ;  /* 0xffffd54000007947 */ /* 0x000fea000383ffff */
.L_x_4217:
[----:B------:R-:W-:Y:S02]  /*228c0*/  MOV R3, 0x2 ;  /* 0x0000000200037802 */ /* 0x000fe40000000f00 */
[----:B------:R-:W-:Y:S02]  /*228d0*/  MOV R2, 0x228f0 ;  /* 0x000228f000027802 */ /* 0x000fe40000000f00 */
[----:B---3--:R-:W-:Y:S05]  /*228e0*/  CALL.REL.NOINC `($__internal_68_$__cuda_sm70_shflsync_up_p) ;  /* 0x000003e000007944 */ /* 0x008fea0003c00000 */
        /* <DEDUP_REMOVED lines=23> */
.L_x_4219:
[----:B------:R-:W-:Y:S02]  /*22a60*/  SEL R0, RZ, 0x1, P0 ;  /* 0x00000001ff007807 */ /* 0x000fe40000000000 */
[----:B------:R-:W-:Y:S02]  /*22a70*/  MOV R2, 0x22a90 ;  /* 0x00022a9000027802 */ /* 0x000fe40000000f00 */
[----:B-1-3--:R-:W-:Y:S05]  /*22a80*/  CALL.REL.NOINC `($__internal_69_$__cuda_sm70_votesync_ballot) ;  /* 0x000002a000007944 */ /* 0x00afea0003c00000 */
[----:B------:R-:W-:Y:S01]  /*22a90*/  MOV R10, R0 ;  /* 0x00000000000a7202 */ /* 0x000fe20000000f00 */
[----:B------:R-:W-:Y:S05]  /*22aa0*/  BRA `(.L_x_4290) ;  /* 0xffffd4e000007947 */ /* 0x000fea000383ffff */
.L_x_4220:
[----:B------:R-:W-:Y:S01]  /*22ab0*/  IMAD.MOV.U32 R0, RZ, RZ, R7 ;  /* 0x000000ffff007224 */ /* 0x000fe200078e0007 */
[----:B------:R-:W-:Y:S01]  /*22ac0*/  MOV R2, R6 ;  /* 0x0000000600027202 */ /* 0x000fe20000000f00 */
[----:B------:R-:W-:Y:S01]  /*22ad0*/  IMAD.MOV.U32 R203, RZ, RZ, 0x1f ;  /* 0x0000001fffcb7424 */ /* 0x000fe200078e00ff */
[----:B------:R-:W-:Y:S02]  /*22ae0*/  MOV R3, 0x22b00 ;  /* 0x00022b0000037802 */ /* 0x000fe40000000f00 */
[----:B-1-3--:R-:W-:Y:S05]  /*22af0*/  CALL.REL.NOINC `($__internal_67_$__cuda_sm70_shflsync_idx_p) ;  /* 0x0000015000007944 */ /* 0x00afea0003c00000 */
[----:B------:R-:W-:Y:S01]  /*22b00*/  IMAD.MOV.U32 R7, RZ, RZ, R0 ;  /* 0x000000ffff077224 */ /* 0x000fe200078e0000 */
[----:B------:R-:W-:Y:S01]  /*22b10*/  MOV R2, R6 ;  /* 0x0000000600027202 */ /* 0x000fe20000000f00 */
[----:B------:R-:W-:Y:S01]  /*22b20*/  IMAD.MOV.U32 R0, RZ, RZ, R8 ;  /* 0x000000ffff007224 */ /* 0x000fe200078e0008 */
[----:B------:R-:W-:Y:S02]  /*22b30*/  MOV R203, 0x1f ;  /* 0x0000001f00cb7802 */ /* 0x000fe40000000f00 */
[----:B------:R-:W-:-:S02]  /*22b40*/  MOV R3, 0x22b60 ;  /* 0x00022b6000037802 */ /* 0x000fc40000000f00 */
[----:B-1---5:R-:W-:Y:S05]  /*22b50*/  CALL.REL.NOINC `($__internal_67_$__cuda_sm70_shflsync_idx_p) ;  /* 0x000000f000007944 */ /* 0x022fea0003c00000 */
[----:B------:R-:W-:Y:S01]  /*22b60*/  MOV R5, R0 ;  /* 0x0000000000057202 */ /* 0x000fe20000000f00 */
[----:B-1---5:R-:W-:Y:S05]  /*22b70*/  BRA `(.L_x_4291) ;  /* 0xffffd46000007947 */ /* 0x022fea000383ffff */
.L_x_4223:
[----:B------:R-:W-:Y:S01]  /*22b80*/  IMAD.MOV.U32 R0, RZ, RZ, R4 ;  /* 0x000000ffff007224 */ /* 0x000fe200078e0004 */
[----:B------:R-:W-:Y:S01]  /*22b90*/  MOV R2, R6 ;  /* 0x0000000600027202 */ /* 0x000fe20000000f00 */
[----:B------:R-:W-:Y:S01]  /*22ba0*/  IMAD.MOV.U32 R203, RZ, RZ, 0x1f ;  /* 0x0000001fffcb7424 */ /* 0x000fe200078e00ff */
[----:B------:R-:W-:-:S02]  /*22bb0*/  MOV R3, 0x22bd0 ;  /* 0x00022bd000037802 */ /* 0x000fc40000000f00 */
[----:B-1-34-:R-:W-:Y:S05]  /*22bc0*/  CALL.REL.NOINC `($__internal_67_$__cuda_sm70_shflsync_idx_p) ;  /* 0x0000008000007944 */ /* 0x01afea0003c00000 */
[----:B------:R-:W-:Y:S01]  /*22bd0*/  MOV R12, R0 ;  /* 0x00000000000c7202 */ /* 0x000fe20000000f00 */
[----:B-1---5:R-:W-:Y:S05]  /*22be0*/  BRA `(.L_x_4222) ;  /* 0xffffd45000007947 */ /* 0x022fea000383ffff */
        .weak           $__internal_66_$__cuda_sm70_shflsync_bfly_p
        .type           $__internal_66_$__cuda_sm70_shflsync_bfly_p,@function
        .size           $__internal_66_$__cuda_sm70_shflsync_bfly_p,($__internal_67_$__cuda_sm70_shflsync_idx_p - $__internal_66_$__cuda_sm70_shflsync_bfly_p)
$__internal_66_$__cuda_sm70_shflsync_bfly_p:
[----:B------:R-:W-:Y:S02]  /*22bf0*/  MOV R161, 0xffffffff ;  /* 0xffffffff00a17802 */ /* 0x000fe40000000f00 */
[----:B------:R-:W-:-:S02]  /*22c00*/  MOV R3, 0x1f ;  /* 0x0000001f00037802 */ /* 0x000fc40000000f00 */
[----:B------:R-:W-:Y:S04]  /*22c10*/  WARPSYNC R161 ;  /* 0x000000a100007348 */ /* 0x000fe80003800000 */
[----:B------:R1:W2:Y:S02]  /*22c20*/  SHFL.BFLY PT, R0, R132, R0, R3 ;  /* 0x0c00000084007389 */ /* 0x0002a400000e0003 */
[----:B-1----:R-:W-:-:S04]  /*22c30*/  MOV R3, 0x0 ;  /* 0x0000000000037802 */ /* 0x002fc80000000f00 */
[----:B--2---:R-:W-:Y:S05]  /*22c40*/  RET.REL.NODEC R2 `(_ZN7cutlass13device_kernelIN5flash19enable_sm80_to_sm89INS1_16FlashAttnFwdSm80INS1_25CollectiveMainloopFwdSm80ILi8ELi1ELb0EN4cute5tupleIJNS5_1CILi128EEENS7_ILi32EEENS7_ILi256EEEEEELi256ENS_10bfloat16_tEfNS_4arch4Sm80ELb0ELb1ELb0ELb1ELb1ELb1ELb1ELb1EEENS1_21CollectiveEpilogueFwdINS6_IJS8_SA_S9_EEENS6_IJNS7_ILi1EEESI_SI_EEESC_SE_Li256ELb1ELb1ELb1ELb0EEENS1_36VarlenDynamicPersistentTileSchedulerILi128ELi32ELi256ELi256ELb1ELb1ELb0ELb1ELb0ELb1EEEEEEEEEvNT_6ParamsE) ;  /* 0xfffdd3b002007950 */ /* 0x004fea0003c3ffff */
        .weak           $__internal_67_$__cuda_sm70_shflsync_idx_p
        .type           $__internal_67_$__cuda_sm70_shflsync_idx_p,@function
        .size           $__internal_67_$__cuda_sm70_shflsync_idx_p,($__internal_68_$__cuda_sm70_shflsync_up_p - $__internal_67_$__cuda_sm70_shflsync_idx_p)
$__internal_67_$__cuda_sm70_shflsync_idx_p:
[----:B------:R1:W-:Y:S02]  /*22c50*/  STL [R1+0x44], R4 ;  /* 0x0000440401007387 */ /* 0x0003e40000100800 */
[----:B-1----:R-:W-:-:S04]  /*22c60*/  MOV R4, 0xffffffff ;  /* 0xffffffff00047802 */ /* 0x002fc80000000f00 */
[----:B------:R-:W-:Y:S04]  /*22c70*/  WARPSYNC R4 ;  /* 0x0000000400007348 */ /* 0x000fe80003800000 */
[----:B------:R1:W2:Y:S04]  /*22c80*/  SHFL.IDX PT, R0, R0, R2, R203 ;  /* 0x0000000200007389 */ /* 0x0002a800000e00cb */
[----:B-1----:R1:W5:Y:S01]  /*22c90*/  LDL.LU R4, [R1+0x44] ;  /* 0x0000440001047983 */ /* 0x0023620000300800 */
[----:B------:R-:W-:Y:S02]  /*22ca0*/  MOV R2, R3 ;  /* 0x0000000300027202 */ /* 0x000fe40000000f00 */
[----:B------:R-:W-:-:S04]  /*22cb0*/  MOV R3, 0x0 ;  /* 0x0000000000037802 */ /* 0x000fc80000000f00 */
[----:B--2---:R-:W-:Y:S05]  /*22cc0*/  RET.REL.NODEC R2 `(_ZN7cutlass13device_kernelIN5flash19enable_sm80_to_sm89INS1_16FlashAttnFwdSm80INS1_25CollectiveMainloopFwdSm80ILi8ELi1ELb0EN4cute5tupleIJNS5_1CILi128EEENS7_ILi32EEENS7_ILi256EEEEEELi256ENS_10bfloat16_tEfNS_4arch4Sm80ELb0ELb1ELb0ELb1ELb1ELb1ELb1ELb1EEENS1_21CollectiveEpilogueFwdINS6_IJS8_SA_S9_EEENS6_IJNS7_ILi1EEESI_SI_EEESC_SE_Li256ELb1ELb1ELb1ELb0EEENS1_36VarlenDynamicPersistentTileSchedulerILi128ELi32ELi256ELi256ELb1ELb1ELb0ELb1ELb0ELb1EEEEEEEEEvNT_6ParamsE) ;  /* 0xfffdd33002007950 */ /* 0x004fea0003c3ffff */
        .weak           $__internal_68_$__cuda_sm70_shflsync_up_p
        .type           $__internal_68_$__cuda_sm70_shflsync_up_p,@function
        .size           $__internal_68_$__cuda_sm70_shflsync_up_p,($__internal_69_$__cuda_sm70_votesync_ballot - $__internal_68_$__cuda_sm70_shflsync_up_p)
$__internal_68_$__cuda_sm70_shflsync_up_p:
[----:B------:R-:W-:Y:S02]  /*22cd0*/  MOV R4, RZ ;  /* 0x000000ff00047202 */ /* 0x000fe40000000f00 */
[----:B------:R-:W-:-:S04]  /*22ce0*/  MOV R10, 0xffffffff ;  /* 0xffffffff000a7802 */ /* 0x000fc80000000f00 */
[----:B------:R-:W-:Y:S04]  /*22cf0*/  WARPSYNC R10 ;  /* 0x0000000a00007348 */ /* 0x000fe80003800000 */
[----:B------:R1:W2:Y:S02]  /*22d00*/  SHFL.UP PT, R4, R0, R3, R4 ;  /* 0x0400000300047389 */ /* 0x0002a400000e0004 */
[----:B-1----:R-:W-:-:S04]  /*22d10*/  MOV R3, 0x0 ;  /* 0x0000000000037802 */ /* 0x002fc80000000f00 */
[----:B--2---:R-:W-:Y:S05]  /*22d20*/  RET.REL.NODEC R2 `(_ZN7cutlass13device_kernelIN5flash19enable_sm80_to_sm89INS1_16FlashAttnFwdSm80INS1_25CollectiveMainloopFwdSm80ILi8ELi1ELb0EN4cute5tupleIJNS5_1CILi128EEENS7_ILi32EEENS7_ILi256EEEEEELi256ENS_10bfloat16_tEfNS_4arch4Sm80ELb0ELb1ELb0ELb1ELb1ELb1ELb1ELb1EEENS1_21CollectiveEpilogueFwdINS6_IJS8_SA_S9_EEENS6_IJNS7_ILi1EEESI_SI_EEESC_SE_Li256ELb1ELb1ELb1ELb0EEENS1_36VarlenDynamicPersistentTileSchedulerILi128ELi32ELi256ELi256ELb1ELb1ELb0ELb1ELb0ELb1EEEEEEEEEvNT_6ParamsE) ;  /* 0xfffdd2d002007950 */ /* 0x004fea0003c3ffff */
        .weak           $__internal_69_$__cuda_sm70_votesync_ballot
        .type           $__internal_69_$__cuda_sm70_votesync_ballot,@function
        .size           $__internal_69_$__cuda_sm70_votesync_ballot,(.L_x_6576 - $__internal_69_$__cuda_sm70_votesync_ballot)
$__internal_69_$__cuda_sm70_votesync_ballot:
[----:B------:R-:W-:Y:S01]  /*22d30*/  ISETP.NE.U32.AND P0, PT, R0, 0x1, PT ;  /* 0x000000010000780c */ /* 0x000fe20003f05070 */
[----:B------:R-:W-:-:S04]  /*22d40*/  IMAD.MOV.U32 R3, RZ, RZ, -0x1 ;  /* 0xffffffffff037424 */ /* 0x000fc800078e00ff */
[----:B------:R-:W-:Y:S08]  /*22d50*/  WARPSYNC R3 ;  /* 0x0000000300007348 */ /* 0x000ff00003800000 */
[----:B------:R-:W-:-:S04]  /*22d60*/  VOTE.ANY R0, PT, !P0 ;  /* 0x0000000000007806 */ /* 0x000fc800040e0100 */
[----:B------:R-:W-:Y:S01]  /*22d70*/  LOP3.LUT R0, R0, R3, RZ, 0xc0, !PT ;  /* 0x0000000300007212 */ /* 0x000fe200078ec0ff */
[----:B------:R-:W-:-:S04]  /*22d80*/  IMAD.MOV.U32 R3, RZ, RZ, 0x0 ;  /* 0x00000000ff037424 */ /* 0x000fc800078e00ff */
[----:B------:R-:W-:Y:S05]  /*22d90*/  RET.REL.NODEC R2 `(_ZN7cutlass13device_kernelIN5flash19enable_sm80_to_sm89INS1_16FlashAttnFwdSm80INS1_25CollectiveMainloopFwdSm80ILi8ELi1ELb0EN4cute5tupleIJNS5_1CILi128EEENS7_ILi32EEENS7_ILi256EEEEEELi256ENS_10bfloat16_tEfNS_4arch4Sm80ELb0ELb1ELb0ELb1ELb1ELb1ELb1ELb1EEENS1_21CollectiveEpilogueFwdINS6_IJS8_SA_S9_EEENS6_IJNS7_ILi1EEESI_SI_EEESC_SE_Li256ELb1ELb1ELb1ELb0EEENS1_36VarlenDynamicPersistentTileSchedulerILi128ELi32ELi256ELi256ELb1ELb1ELb0ELb1ELb0ELb1EEEEEEEEEvNT_6ParamsE) ;  /* 0xfffdd26002007950 */ /* 0x000fea0003c3ffff */
.L_x_4292:
        /* <DEDUP_REMOVED lines=14> */
.L_x_6576:


//--------------------- .text._ZN7cutlass13device_kernelIN5flash19enable_sm80_to_sm89INS1_16FlashAttnFwdSm80INS1_25CollectiveMainloopFwdSm80ILi8ELi1ELb1EN4cute5tupleIJNS5_1CILi128EEENS7_ILi64EEENS7_ILi256EEEEEELi256ENS_10bfloat16_tEfNS_4arch4Sm80ELb1ELb0ELb0ELb0ELb1ELb0ELb1ELb1EEENS1_21CollectiveEpilogueFwdINS6_IJS8_SA_S9_EEENS6_IJNS7_ILi1EEESI_SI_EEESC_SE_Li256ELb0ELb1ELb1ELb0EEENS1_30DynamicPersistentTileSchedulerILi256ELi256ELb1ELb1ELb0EEEEEEEEEvNT_6ParamsE --------------------------
	.section	.text._ZN7cutlass13device_kernelIN5flash19enable_sm80_to_sm89INS1_16FlashAttnFwdSm80INS1_25CollectiveMainloopFwdSm80ILi8ELi1ELb1EN4cute5tupleIJNS5_1CILi128EEENS7_ILi64EEENS7_ILi256EEEEEELi256ENS_10bfloat16_tEfNS_4arch4Sm80ELb1ELb0ELb0ELb0ELb1ELb0ELb1ELb1EEENS1_21CollectiveEpilogueFwdINS6_IJS8_SA_S9_EEENS6_IJNS7_ILi1EEESI_SI_EEESC_SE_Li256ELb0ELb1ELb1ELb0EEENS1_30DynamicPersistentTileSchedulerILi256ELi256ELb1ELb1ELb0EEEEEEEEEvNT_6ParamsE,"ax",@progbits
	.sectioninfo	@"SHI_REGISTERS=255"
	.align	128
.text._ZN7cutlass13device_kernelIN5flash19enable_sm80_to_sm89INS1_16FlashAttnFwdSm80INS1_25CollectiveMainloopFwdSm80ILi8ELi1ELb1EN4cute5tupleIJNS5_1CILi128EEENS7_ILi64EEENS7_ILi256EEEEEELi256ENS_10bfloat16_tEfNS_4arch4Sm80ELb1ELb0ELb0ELb0ELb1ELb0ELb1ELb1EEENS1_21CollectiveEpilogueFwdINS6_IJS8_SA_S9_EEENS6_IJNS7_ILi1EEESI_SI_EEESC_SE_Li256ELb0ELb1ELb1ELb0EEENS1_30DynamicPersistentTileSchedulerILi256ELi256ELb1ELb1ELb0EEEEEEEEEvNT_6ParamsE:
        .type           _ZN7cutlass13device_kernelIN5flash19enable_sm80_to_sm89INS1_16FlashAttnFwdSm80INS1_25CollectiveMainloopFwdSm80ILi8ELi1ELb1EN4cute5tupleIJNS5_1CILi128EEENS7_ILi64EEENS7_ILi256EEEEEELi256ENS_10bfloat16_tEfNS_4arch4Sm80ELb1ELb0ELb0ELb0ELb1ELb0ELb1ELb1EEENS1_21CollectiveEpilogueFwdINS6_IJS8_SA_S9_EEENS6_IJNS7_ILi1EEESI_SI_EEESC_SE_Li256ELb0ELb1ELb1ELb0EEENS1_30DynamicPersistentTileSchedulerILi256ELi256ELb1ELb1ELb0EEEEEEEEEvNT_6ParamsE,@function
        .size           _ZN7cutlass13device_kernelIN5flash19enable_sm80_to_sm89INS1_16FlashAttnFwdSm80INS1_25CollectiveMainloopFwdSm80ILi8ELi1ELb1EN4cute5tupleIJNS5_1CILi128EEENS7_ILi64EEENS7_ILi256EEEEEELi256ENS_10bfloat16_tEfNS_4arch4Sm80ELb1ELb0ELb0ELb0ELb1ELb0ELb1ELb1EEENS1_21CollectiveEpilogueFwdINS6_IJS8_SA_S9_EEENS6_IJNS7_ILi1EEESI_SI_EEESC_SE_Li256ELb0ELb1ELb1ELb0EEENS1_30DynamicPersistentTileSchedulerILi256ELi256ELb1ELb1ELb0EEEEEEEEEvNT_6ParamsE,(.L_x_6581 - _ZN7cutlass13device_kernelIN5flash19enable_sm80_to_sm89INS1_16FlashAttnFwdSm80INS1_25CollectiveMainloopFwdSm80ILi8ELi1ELb1EN4cute5tupleIJNS5_1CILi128EEENS7_ILi64EEENS7_ILi256EEEEEELi256ENS_10bfloat16_tEfNS_4arch4Sm80ELb1ELb0ELb0ELb0ELb1ELb0ELb1ELb1EEENS1_21CollectiveEpilogueFwdINS6_IJS8_SA_S9_EEENS6_IJNS7_ILi1EEESI_SI_EEESC_SE_Li256ELb0ELb1ELb1ELb0EEENS1_30DynamicPersistentTileSchedulerILi256ELi256ELb1ELb1ELb0EEEEEEEEEvNT_6ParamsE)
        .other          _ZN7cutlass13device_kernelIN5flash19enable_sm80_to_sm89INS1_16FlashAttnFwdSm80INS1_25CollectiveMainloopFwdSm80ILi8ELi1ELb1EN4cute5tupleIJNS5_1CILi128EEENS7_ILi64EEENS7_ILi256EEEEEELi256ENS_10bfloat16_tEfNS_4arch4Sm80ELb1ELb0ELb0ELb0ELb1ELb0ELb1ELb1EEENS1_21CollectiveEpilogueFwdINS6_IJS8_SA_S9_EEENS6_IJNS7_ILi1EEESI_SI_EEESC_SE_Li256ELb0ELb1ELb1ELb0EEENS1_30DynamicPersistentTileSchedulerILi256ELi256ELb1ELb1ELb0EEEEEEEEEvNT_6ParamsE,@"STO_CUDA_ENTRY STV_DEFAULT"
_ZN7cutlass13device_kernelIN5flash19enable_sm80_to_sm89INS1_16FlashAttnFwdSm80INS1_25CollectiveMainloopFwdSm80ILi8ELi1ELb1EN4cute5tupleIJNS5_1CILi128EEENS7_ILi64EEENS7_ILi256EEEEEELi256ENS_10bfloat16_tEfNS_4arch4Sm80ELb1ELb0ELb0ELb0ELb1ELb0ELb1ELb1EEENS1_21CollectiveEpilogueFwdINS6_IJS8_SA_S9_EEENS6_IJNS7_ILi1EEESI_SI_EEESC_SE_Li256ELb0ELb1ELb1ELb0EEENS1_30DynamicPersistentTileSchedulerILi256ELi256ELb1ELb1ELb0EEEEEEEEEvNT_6ParamsE:
        /* <DEDUP_REMOVED lines=20> */
[----:B------:R-:W-:-:S05]  /*0140*/  LOP3.LUT R0, R0, 0xfffffffe, RZ, 0xc0, !PT ;  /* 0xfffffffe00007812 */ /* 0x000fca00078ec0ff */
[----:B------:R-:W-:Y:S01]  /*0150*/  IMAD.IADD R8, R3, 0x1, -R0 ;  /* 0x0000000103087824 */ /* 0x000fe200078e0a00 */
[----:B------:R-:W-:Y:S02]  /*0160*/  LOP3.LUT R0, R2, 0xfffffff0, RZ, 0xc0, !PT ;  /* 0xfffffff002007812 */ /* 0x000fe400078ec0ff */
[----:B------:R-:W-:Y:S02]  /*0170*/  LOP3.LUT R3, R9, 0xfffffff8, RZ, 0xc0, !PT ;  /* 0xfffffff809037812 */ /* 0x000fe400078ec0ff */
[----:B------:R-:W-:Y:S01]  /*0180*/  LOP3.LUT R2, R4, 0xfffffffc, RZ, 0xc0, !PT ;  /* 0xfffffffc04027812 */ /* 0x000fe200078ec0ff */
[----:B------:R-:W-:Y:S02]  /*0190*/  IMAD.SHL.U32 R4, R5, 0x40, RZ ;  /* 0x0000004005047824 */ /* 0x000fe400078e00ff */
[C---:B------:R-:W-:Y:S02]  /*01a0*/  IMAD.IADD R5, R17.reuse, 0x1, -R3 ;  /* 0x0000000111057824 */ /* 0x040fe400078e0a03 */
[----:B------:R-:W-:Y:S01]  /*01b0*/  IMAD.IADD R3, R17, 0x1, -R2 ;  /* 0x0000000111037824 */ /* 0x000fe200078e0a02 */
[----:B------:R-:W-:Y:S01]  /*01c0*/  LOP3.LUT R2, R4, 0x1c0, RZ, 0xc0, !PT ;  /* 0x000001c004027812 */ /* 0x000fe200078ec0ff */
[----:B------:R-:W-:-:S02]  /*01d0*/  IMAD.SHL.U32 R16, R5, 0x8, RZ ;  /* 0x0000000805107824 */ /* 0x000fc400078e00ff */
[----:B------:R-:W-:Y:S01]  /*01e0*/  IMAD.IADD R0, R17, 0x1, -R0 ;  /* 0x0000000111007824 */ /* 0x000fe200078e0a00 */
[----:B------:R-:W-:Y:S01]  /*01f0*/  LEA.HI R4, R3, R3, RZ, 0x1 ;  /* 0x0000000303047211 */ /* 0x000fe200078f08ff */
[----:B------:R-:W-:Y:S01]  /*0200*/  IMAD.SHL.U32 R6, R5, 0x40, RZ ;  /* 0x0000004005067824 */ /* 0x000fe200078e00ff */
[----:B------:R-:W-:Y:S01]  /*0210*/  SHF.R.U32.HI R7, RZ, 0x3, R2 ;  /* 0x00000003ff077819 */ /* 0x000fe20000011602 */
[----:B------:R-:W-:Y:S01]  /*0220*/  STL [R1+0x64], R16 ;  /* 0x0000641001007387 */ /* 0x000fe20000100800 */
[----:B------:R-:W-:Y:S02]  /*0230*/  LOP3.LUT R4, R4, 0x1ffffffe, RZ, 0xc0, !PT ;  /* 0x1ffffffe04047812 */ /* 0x000fe400078ec0ff */
[----:B------:R-:W-:Y:S02]  /*0240*/  LOP3.LUT R5, R2, 0x38, R16, 0xf8, !PT ;  /* 0x0000003802057812 */ /* 0x000fe400078ef810 */
[----:B------:R-:W-:Y:S01]  /*0250*/  SHF.R.S32.HI R251, RZ, 0x1f, R0 ;  /* 0x0000001ffffb7819 */ /* 0x000fe20000011400 */
[----:B------:R-:W-:Y:S01]  /*0260*/  IMAD.IADD R10, R3, 0x1, -R4 ;  /* 0x00000001030a7824 */ /* 0x000fe200078e0a04 */
[----:B------:R-:W-:-:S02]  /*0270*/  LOP3.LUT R2, R6, 0x1c0, RZ, 0xc0, !PT ;  /* 0x000001c006027812 */ /* 0x000fc400078ec0ff */
[----:B------:R-:W-:Y:S02]  /*0280*/  LEA.HI R251, R251, R0, RZ, 0x3 ;  /* 0x00000000fbfb7211 */ /* 0x000fe400078f18ff */
[----:B------:R-:W-:Y:S01]  /*0290*/  LOP3.LUT R4, R2, 0x8, R9, 0xf8, !PT ;  /* 0x0000000802047812 */ /* 0x000fe200078ef809 */
[----:B------:R-:W-:Y:S01]  /*02a0*/  IMAD.MOV.U32 R9, RZ, RZ, 0x20 ;  /* 0x00000020ff097424 */ /* 0x000fe200078e00ff */
[----:B------:R-:W-:Y:S02]  /*02b0*/  LOP3.LUT R5, R5, R7, RZ, 0x3c, !PT ;  /* 0x0000000705057212 */ /* 0x000fe400078e3cff */
[----:B------:R-:W-:Y:S02]  /*02c0*/  SHF.R.U32.HI R2, RZ, 0x3, R2 ;  /* 0x00000003ff027819 */ /* 0x000fe40000011602 */
[-C--:B------:R-:W-:Y:S02]  /*02d0*/  LEA.HI R7, R11, R17.reuse, RZ, 0x5 ;  /* 0x000000110b077211 */ /* 0x080fe400078f28ff */
[C---:B------:R-:W-:Y:S01]  /*02e0*/  LOP3.LUT R3, R251.reuse, 0xfffffff8, RZ, 0xc0, !PT ;  /* 0xfffffff8fb037812 */ /* 0x040fe200078ec0ff */
[----:B------:R-:W-:Y:S01]  /*02f0*/  IMAD.SHL.U32 R251, R251, 0x40, RZ ;  /* 0x00000040fbfb7824 */ /* 0x000fe200078e00ff */
[----:B------:R-:W-:-:S02]  /*0300*/  LEA.HI R6, R11, R17, RZ, 0x6 ;  /* 0x000000110b067211 */ /* 0x000fc400078f30ff */
[----:B------:R-:W-:Y:S01]  /*0310*/  LOP3.LUT R248, R4, R2, RZ, 0x3c, !PT ;  /* 0x0000000204f87212 */ /* 0x000fe200078e3cff */
[----:B------:R-:W-:Y:S01]  /*0320*/  IMAD.IADD R0, R0, 0x1, -R3 ;  /* 0x0000000100007824 */ /* 0x000fe200078e0a03 */
[----:B------:R-:W-:Y:S01]  /*0330*/  LOP3.LUT R2, R7, 0xffffffe0, RZ, 0xc0, !PT ;  /* 0xffffffe007027812 */ /* 0x000fe200078ec0ff */
[----:B------:R-:W-:Y:S01]  /*0340*/  IMAD.SHL.U32 R4, R6, 0x8, RZ ;  /* 0x0000000806047824 */ /* 0x000fe200078e00ff */
[--C-:B------:R-:W-:Y:S01]  /*0350*/  SHF.R.S32.HI R6, RZ, 0x5, R7.reuse ;  /* 0x00000005ff067819 */ /* 0x100fe20000011407 */
[C---:B------:R-:W-:Y:S01]  /*0360*/  IMAD R248, R8.reuse, 0x200, R248 ;  /* 0x0000020008f87824 */ /* 0x040fe200078e02f8 */
[----:B------:R-:W-:Y:S01]  /*0370*/  SHF.R.S32.HI R3, RZ, 0x1f, R7 ;  /* 0x0000001fff037819 */ /* 0x000fe20000011407 */
[----:B------:R-:W-:Y:S01]  /*0380*/  IMAD.IADD R15, R17, 0x1, -R2 ;  /* 0x00000001110f7824 */ /* 0x000fe200078e0a02 */
[----:B------:R-:W-:Y:S01]  /*0390*/  LOP3.LUT R7, R5, 0x7ffffe00, R4, 0xf8, !PT ;  /* 0x7ffffe0005077812 */ /* 0x000fe200078ef804 */
[----:B------:R-:W-:Y:S01]  /*03a0*/  IMAD.SHL.U32 R4, R8, 0x8, RZ ;  /* 0x0000000808047824 */ /* 0x000fe200078e00ff */
[----:B------:R-:W-:-:S02]  /*03b0*/  LEA.HI R2, R3, R6, RZ, 0x3 ;  /* 0x0000000603027211 */ /* 0x000fc400078f18ff */
[----:B------:R-:W-:Y:S01]  /*03c0*/  SHF.R.S32.HI R5, RZ, 0x1f, R15 ;  /* 0x0000001fff057819 */ /* 0x000fe2000001140f */
[----:B------:R-:W-:Y:S01]  /*03d0*/  IMAD.SHL.U32 R7, R7, 0x2, RZ ;  /* 0x0000000207077824 */ /* 0x000fe200078e00ff */
[----:B------:R-:W-:Y:S02]  /*03e0*/  LOP3.LUT R2, R2, 0xffffff8, RZ, 0xc0, !PT ;  /* 0x0ffffff802027812 */ /* 0x000fe400078ec0ff */
[C---:B------:R-:W-:Y:S01]  /*03f0*/  R2P PR, R0.reuse, 0x6 ;  /* 0x0000000600007804 */ /* 0x040fe20000000000 */
[----:B------:R-:W-:Y:S01]  /*0400*/  IMAD.SHL.U32 R0, R0, 0x40, RZ ;  /* 0x0000004000007824 */ /* 0x000fe200078e00ff */
[----:B------:R-:W-:Y:S01]  /*0410*/  LEA.HI R5, R5, R15, RZ, 0x2 ;  /* 0x0000000f05057211 */ /* 0x000fe200078f10ff */
[----:B------:R-:W-:Y:S01]  /*0420*/  IMAD.IADD R3, R6, 0x1, -R2 ;  /* 0x0000000106037824 */ /* 0x000fe200078e0a02 */
[----:B------:R-:W-:Y:S02]  /*0430*/  IADD3 R8, R16, 0x80, RZ ;  /* 0x0000008010087810 */ /* 0x000fe40007ffe0ff */
[----:B------:R-:W-:-:S02]  /*0440*/  SHF.R.S32.HI R2, RZ, 0x2, R5 ;  /* 0x00000002ff027819 */ /* 0x000fc40000011405 */
[----:B------:R-:W-:Y:S02]  /*0450*/  LOP3.LUT R0, R0, 0x1c0, RZ, 0xc0, !PT ;  /* 0x000001c000007812 */ /* 0x000fe400078ec0ff */
[----:B------:R-:W-:Y:S01]  /*0460*/  LEA R248, R248, 0x10100, 0x1 ;  /* 0x00010100f8f87811 */ /* 0x000fe200078e08ff */
[----:B------:R-:W-:Y:S01]  /*0470*/  IMAD R14, R3, 0x10, R2 ;  /* 0x00000010030e7824 */ /* 0x000fe200078e0202 */
[----:B------:R-:W-:Y:S02]  /*0480*/  LOP3.LUT R4, R0, 0x8, R4, 0xf8, !PT ;  /* 0x0000000800047812 */ /* 0x000fe400078ef804 */
[----:B------:R-:W-:Y:S02]  /*0490*/  SEL R2, R12, 0xfffffff0, !P1 ;  /* 0xfffffff00c027807 */ /* 0x000fe40004800000 */
[----:B------:R-:W-:Y:S01]  /*04a0*/  SEL R3, R9, 0xffffffe0, !P2 ;  /* 0xffffffe009037807 */ /* 0x000fe20005000000 */
[----:B------:R-:W-:Y:S01]  /*04b0*/  STL [R1+0x1ec], R14 ;  /* 0x0001ec0e01007387 */ /* 0x000fe20000100800 */
[----:B------:R-:W-:-:S03]  /*04c0*/  SHF.R.U32.HI R0, RZ, 0x3, R0 ;  /* 0x00000003ff007819 */ /* 0x000fc60000011600 */
[----:B------:R-:W-:Y:S01]  /*04d0*/  IMAD.IADD R3, R2, 0x1, R3 ;  /* 0x0000000102037824 */ /* 0x000fe200078e0203 */
[----:B------:R-:W-:Y:S01]  /*04e0*/  LOP3.LUT R0, R4, R0, RZ, 0x3c, !PT ;  /* 0x0000000004007212 */ /* 0x000fe200078e3cff */
[----:B------:R-:W-:Y:S01]  /*04f0*/  STL [R1+0xd8], R13 ;  /* 0x0000d80d01007387 */ /* 0x000fe20000100800 */
[----:B------:R-:W-:Y:S01]  /*0500*/  LEA.HI R2, R11, R17, RZ, 0x7 ;  /* 0x000000110b027211 */ /* 0x000fe200078f38ff */
[----:B------:R-:W-:Y:S01]  /*0510*/  IMAD.MOV.U32 R4, RZ, RZ, 0x40 ;  /* 0x00000040ff047424 */ /* 0x000fe200078e00ff */
[----:B------:R-:W-:Y:S02]  /*0520*/  LOP3.LUT R251, R0, 0x7ffffe00, R251, 0xf8, !PT ;  /* 0x7ffffe0000fb7812 */ /* 0x000fe400078ef8fb */
[----:B------:R-:W-:Y:S02]  /*0530*/  SHF.R.S32.HI R0, RZ, 0x7, R2 ;  /* 0x00000007ff007819 */ /* 0x000fe40000011402 */
[----:B------:R-:W-:Y:S02]  /*0540*/  IADD3 R11, R16, 0x40, RZ ;  /* 0x00000040100b7810 */ /* 0x000fe40007ffe0ff */
[----:B------:R-:W-:-:S02]  /*0550*/  SHF.R.S32.HI R2, RZ, 0x1f, R16 ;  /* 0x0000001fff027819 */ /* 0x000fc40000011410 */
[----:B------:R-:W-:Y:S02]  /*0560*/  LOP3.LUT R0, R5, 0x7ffffffc, RZ, 0xc0, !PT ;  /* 0x7ffffffc05007812 */ /* 0x000fe400078ec0ff */
[----:B------:R-:W-:Y:S01]  /*0570*/  SHF.R.S32.HI R5, RZ, 0x1f, R11 ;  /* 0x0000001fff057819 */ /* 0x000fe2000001140b */
[----:B------:R1:W-:Y:S01]  /*0580*/  STL [R1+0x164], R2 ;  /* 0x0001640201007387 */ /* 0x0003e20000100800 */
[----:B------:R-:W-:Y:S01]  /*0590*/  LEA R251, R251, 0x100, 0x1 ;  /* 0x00000100fbfb7811 */ /* 0x000fe200078e08ff */
[----:B------:R-:W-:Y:S02]  /*05a0*/  IMAD.IADD R0, R15, 0x1, -R0 ;  /* 0x000000010f007824 */ /* 0x000fe400078e0a00 */
[----:B------:R-:W-:Y:S02]  /*05b0*/  STL [R1+0x84], R11 ;  /* 0x0000840b01007387 */ /* 0x000fe40000100800 */
[----:B------:R-:W-:Y:S02]  /*05c0*/  IMAD R3, R3, 0x2, R251 ;  /* 0x0000000203037824 */ /* 0x000fe400078e02fb */
[----:B------:R-:W-:Y:S04]  /*05d0*/  STL [R1+0x80], R8 ;  /* 0x0000800801007387 */ /* 0x000fe80000100800 */
[----:B------:R2:W-:Y:S01]  /*05e0*/  STL [R1+0x160], R5 ;  /* 0x0001600501007387 */ /* 0x0005e20000100800 */
[----:B-1----:R-:W-:-:S05]  /*05f0*/  IADD3 R2, R16, 0xc0, RZ ;  /* 0x000000c010027810 */ /* 0x002fca0007ffe0ff */
[----:B------:R1:W-:Y:S01]  /*0600*/  STL [R1+0x7c], R2 ;  /* 0x00007c0201007387 */ /* 0x0003e20000100800 */
[----:B--2---:R-:W-:-:S05]  /*0610*/  SHF.R.S32.HI R5, RZ, 0x1f, R8 ;  /* 0x0000001fff057819 */ /* 0x004fca0000011408 */
[----:B------:R2:W-:Y:S01]  /*0620*/  STL [R1+0x15c], R5 ;  /* 0x00015c0501007387 */ /* 0x0005e20000100800 */
[----:B-1----:R-:W-:-:S05]  /*0630*/  SHF.R.S32.HI R2, RZ, 0x1f, R2 ;  /* 0x0000001fff027819 */ /* 0x002fca0000011402 */
[----:B------:R1:W-:Y:S04]  /*0640*/  STL [R1+0x158], R2 ;  /* 0x0001580201007387 */ /* 0x0003e80000100800 */
[----:B------:R-:W-:Y:S01]  /*0650*/  STL [R1+0x58], R7 ;  /* 0x0000580701007387 */ /* 0x000fe20000100800 */
[----:B--2---:R-:W-:Y:S01]  /*0660*/  IMAD.SHL.U32 R5, R0, 0x2, RZ ;  /* 0x0000000200057824 */ /* 0x004fe200078e00ff */
[----:B------:R-:W-:-:S04]  /*0670*/  SEL R0, R9, 0xffffffe0, !P1 ;  /* 0xffffffe009007807 */ /* 0x000fc80004800000 */
[C---:B------:R-:W-:Y:S02]  /*0680*/  IADD3 R38, R5.reuse, 0x8, RZ ;  /* 0x0000000805267810 */ /* 0x040fe40007ffe0ff */
[C---:B------:R-:W-:Y:S02]  /*0690*/  IADD3 R37, R5.reuse, 0x10, RZ ;  /* 0x0000001005257810 */ /* 0x040fe40007ffe0ff */
[C---:B------:R-:W-:Y:S02]  /*06a0*/  IADD3 R36, R5.reuse, 0x18, RZ ;  /* 0x0000001805247810 */ /* 0x040fe40007ffe0ff */
[C---:B------:R-:W-:Y:S02]  /*06b0*/  IADD3 R35, R5.reuse, 0x20, RZ ;  /* 0x0000002005237810 */ /* 0x040fe40007ffe0ff */
[C---:B------:R-:W-:Y:S02]  /*06c0*/  IADD3 R34, R5.reuse, 0x28, RZ ;  /* 0x0000002805227810 */ /* 0x040fe40007ffe0ff */
[----:B------:R-:W-:-:S02]  /*06d0*/  IADD3 R33, R5, 0x30, RZ ;  /* 0x0000003005217810 */ /* 0x000fc40007ffe0ff */
[C---:B------:R-:W-:Y:S01]  /*06e0*/  IADD3 R32, R5.reuse, 0x38, RZ ;  /* 0x0000003805207810 */ /* 0x040fe20007ffe0ff */
[----:B-1----:R-:W-:Y:S01]  /*06f0*/  IMAD R2, R10, 0x8, R14 ;  /* 0x000000080a027824 */ /* 0x002fe200078e020e */
        /* <DEDUP_REMOVED lines=31> */
[----:B-1----:R-:W-:Y:S01]  /*08f0*/  SEL R2, R4, 0xffffffc0, !P2 ;  /* 0xffffffc004027807 */ /* 0x002fe20005000000 */
[----:B------:R-:W-:Y:S01]  /*0900*/  STL [R1+0x134], R30 ;  /* 0x0001341e01007387 */ /* 0x000fe20000100800 */
[----:B------:R-:W-:-:S02]  /*0910*/  IADD3 R8, R5, 0xe8, RZ ;  /* 0x000000e805087810 */ /* 0x000fc40007ffe0ff */
[----:B------:R-:W-:Y:S01]  /*0920*/  SHF.R.S32.HI R4, RZ, 0x1f, R38 ;  /* 0x0000001fff047819 */ /* 0x000fe20000011426 */
[----:B------:R-:W-:Y:S01]  /*0930*/  STL [R1+0x130], R29 ;  /* 0x0001301d01007387 */ /* 0x000fe20000100800 */
[----:B------:R-:W-:Y:S01]  /*0940*/  IADD3 R7, R5, 0xf0, RZ ;  /* 0x000000f005077810 */ /* 0x000fe20007ffe0ff */
[----:B------:R-:W-:Y:S01]  /*0950*/  IMAD.IADD R252, R251, 0x1, R2 ;  /* 0x00000001fbfc7824 */ /* 0x000fe200078e0202 */
[----:B------:R-:W-:Y:S01]  /*0960*/  SHF.R.S32.HI R9, RZ, 0x1f, R37 ;  /* 0x0000001fff097819 */ /* 0x000fe20000011425 */
[----:B------:R-:W-:Y:S01]  /*0970*/  STL [R1+0x12c], R28 ;  /* 0x00012c1c01007387 */ /* 0x000fe20000100800 */
[----:B--2---:R-:W-:Y:S02]  /*0980*/  IADD3 R5, R5, 0xf8, RZ ;  /* 0x000000f805057810 */ /* 0x004fe40007ffe0ff */
[----:B------:R-:W-:Y:S01]  /*0990*/  SHF.R.S32.HI R10, RZ, 0x1f, R35 ;  /* 0x0000001fff0a7819 */ /* 0x000fe20000011423 */
        /* <DEDUP_REMOVED lines=24> */
[----:B---3--:R-:W-:-:S03]  /*0b20*/  SHF.R.S32.HI R7, RZ, 0x1f, R7 ;  /* 0x0000001fff077819 */ /* 0x008fc60000011407 */
[----:B------:R1:W-:Y:S01]  /*0b30*/  STL [R1+0x1d8], R4 ;  /* 0x0001d80401007387 */ /* 0x0003e20000100800 */
[----:B----4-:R-:W-:-:S03]  /*0b40*/  SHF.R.S32.HI R9, RZ, 0x1f, R33 ;  /* 0x0000001fff097819 */ /* 0x010fc60000011421 */
        /* <DEDUP_REMOVED lines=45> */
[----:B------:R-:W-:Y:S01]  /*0e20*/  STL [R1+0x178], R9 ;  /* 0x0001780901007387 */ /* 0x000fe20000100800 */
[----:B-1----:R-:W-:-:S05]  /*0e30*/  SHF.R.S32.HI R4, RZ, 0x1f, R11 ;  /* 0x0000001fff047819 */ /* 0x002fca000001140b */
[----:B------:R1:W-:Y:S04]  /*0e40*/  STL [R1+0x174], R4 ;  /* 0x0001740401007387 */ /* 0x0003e80000100800 */
[----:B------:R-:W-:Y:S04]  /*0e50*/  STL [R1+0x170], R8 ;  /* 0x0001700801007387 */ /* 0x000fe80000100800 */
[----:B------:R-:W-:Y:S01]  /*0e60*/  STL [R1+0x16c], R7 ;  /* 0x00016c0701007387 */ /* 0x000fe20000100800 */
[----:B-1----:R-:W-:Y:S01]  /*0e70*/  IMAD R4, R6, 0x800, R251 ;  /* 0x0000080006047824 */ /* 0x002fe200078e02fb */
[----:B------:R-:W-:Y:S01]  /*0e80*/  SHF.R.S32.HI R6, RZ, 0x1f, R5 ;  /* 0x0000001fff067819 */ /* 0x000fe20000011405 */
[----:B------:R-:W-:-:S04]  /*0e90*/  IMAD.IADD R5, R251, 0x1, R0 ;  /* 0x00000001fb057824 */ /* 0x000fc800078e0200 */
[----:B------:R-:W-:Y:S04]  /*0ea0*/  STL [R1+0x168], R6 ;  /* 0x0001680601007387 */ /* 0x000fe80000100800 */
[----:B------:R1:W-:Y:S04]  /*0eb0*/  STL [R1+0x3c], R3 ;  /* 0x00003c0301007387 */ /* 0x0003e80000100800 */
[----:B------:R-:W-:Y:S01]  /*0ec0*/  STL [R1], R5 ;  /* 0x0000000501007387 */ /* 0x000fe20000100800 */
[----:B-1----:R-:W-:Y:S01]  /*0ed0*/  IMAD.IADD R3, R0, 0x1, R4 ;  /* 0x0000000100037824 */ /* 0x002fe200078e0204 */
[C---:B------:R-:W-:Y:S01]  /*0ee0*/  IADD3 R0, R2.reuse, R251, R0 ;  /* 0x000000fb02007210 */ /* 0x040fe20007ffe000 */
[----:B------:R-:W-:-:S04]  /*0ef0*/  IMAD.IADD R4, R2, 0x1, R4 ;  /* 0x0000000102047824 */ /* 0x000fc800078e0204 */
[----:B------:R1:W-:Y:S04]  /*0f00*/  STL [R1+0x4], R0 ;  /* 0x0000040001007387 */ /* 0x0003e80000100800 */
[----:B------:R2:W-:Y:S04]  /*0f10*/  STL [R1+0x4c], R3 ;  /* 0x00004c0301007387 */ /* 0x0005e80000100800 */
[----:B------:R2:W-:Y:S01]  /*0f20*/  STL [R1+0x54], R4 ;  /* 0x0000540401007387 */ /* 0x0005e20000100800 */
[----:B-1----:R-:W-:-:S05]  /*0f30*/  IMAD.IADD R0, R2, 0x1, R3 ;  /* 0x0000000102007824 */ /* 0x002fca00078e0203 */
[----:B------:R2:W-:Y:S02]  /*0f40*/  STL [R1+0x50], R0 ;  /* 0x0000500001007387 */ /* 0x0005e40000100800 */
.L_x_4338:
        /* <DEDUP_REMOVED lines=19> */
.L_x_4294:
[----:B------:R-:W-:-:S04]  /*1080*/  MOV R0, c[0x0][0x554] ;  /* 0x0001550000007a02 */ /* 0x000fc80000000f00 */
[----:B------:R-:W-:Y:S02]  /*1090*/  ISETP.NE.AND P0, PT, R0, 0x1, PT ;  /* 0x000000010000780c */ /* 0x000fe40003f05270 */
[----:B------:R-:W-:-:S11]  /*10a0*/  MOV R0, R2 ;  /* 0x0000000200007202 */ /* 0x000fd60000000f00 */
[----:B------:R-:W-:-:S05]  /*10b0*/  @P0 IMAD.HI.U32 R4, R2, c[0x0][0x558], RZ ;  /* 0x0001560002040a27 */ /* 0x000fca00078e00ff */
[----:B------:R-:W-:-:S05]  /*10c0*/  @P0 SHF.R.U32.HI R0, RZ, c[0x0][0x55c], R4 ;  /* 0x00015700ff000a19 */ /* 0x000fca0000011604 */
[----:B------:R-:W-:Y:S02]  /*10d0*/  IMAD R4, R0, c[0x0][0x554], RZ ;  /* 0x0001550000047a24 */ /* 0x000fe400078e02ff */
.L_x_4295:
[----:B------:R-:W-:Y:S05]  /*10e0*/  BSYNC B0 ;  /* 0x0000000000007941 */ /* 0x000fea0003800000 */
.L_x_4293:
        /* <DEDUP_REMOVED lines=87> */
.L_x_4297:
[----:B------:R-:W-:Y:S05]  /*1660*/  BSYNC B0 ;  /* 0x0000000000007941 */ /* 0x000fea0003800000 */
.L_x_4296:
        /* <DEDUP_REMOVED lines=549> */
[----:B------:R-:W2:Y:S07]  /*38c0*/  LDSM.16.M88.4 R16, [R248+0x7000] ;  /* 0x00700000f810783b */ /* 0x000eae0000000200 */
[C---:B---3--:R-:W-:Y:S01]  /*38d0*/  HMMA.16816.F32.BF16 R32, R228.reuse, R12, R24 ;  /* 0x0000000ce420723c */ /* 0x048fe20000041818 */
[----:B------:R-:W3:Y:S07]  /*38e0*/  LDSM.16.M88.4 R24, [R248+0x6000] ;  /* 0x00600000f818783b */ /* 0x000eee0000000200 */
[C---:B------:R-:W-:Y:S01]  /*38f0*/  HMMA.16816.F32.BF16 R28, R228.reuse, R14, R8 ;  /* 0x0000000ee41c723c */ /* 0x040fe20000041808 */
[----:B------:R-:W4:Y:S07]  /*3900*/  LDSM.16.M88.4 R12, [R248+0x7800] ;  /* 0x00780000f80c783b */ /* 0x000f2e0000000200 */
[C---:B------:R-:W-:Y:S08]  /*3910*/  HMMA.16816.F32.BF16 R8, R228.reuse, R40, R4 ;  /* 0x00000028e408723c */ /* 0x040ff00000041804 */
[----:B------:R-:W-:Y:S01]  /*3920*/  HMMA.16816.F32.BF16 R4, R228, R42, R56 ;  /* 0x0000002ae404723c */ /* 0x000fe20000041838 */
[----:B------:R-:W-:Y:S04]  /*3930*/  STL [R1+0x2c], R64 ;  /* 0x00002c4001007387 */ /* 0x000fe80000100800 */
[----:B------:R3:W-:Y:S03]  /*3940*/  STL [R1+0x20], R3 ;  /* 0x0000200301007387 */ /* 0x0007e60000100800 */
[C---:B-1----:R-:W-:Y:S01]  /*3950*/  HMMA.16816.F32.BF16 R40, R232.reuse, R20, R44 ;  /* 0x00000014e828723c */ /* 0x042fe2000004182c */
[----:B------:R1:W-:Y:S04]  /*3960*/  STL [R1+0x24], R2 ;  /* 0x0000240201007387 */ /* 0x0003e80000100800 */
[----:B------:R4:W-:Y:S03]  /*3970*/  STL [R1+0x28], R0 ;  /* 0x0000280001007387 */ /* 0x0009e60000100800 */
[C---:B------:R-:W-:Y:S01]  /*3980*/  HMMA.16816.F32.BF16 R36, R232.reuse, R22, R36 ;  /* 0x00000016e824723c */ /* 0x040fe20000041824 */
[----:B------:R-:W4:Y:S07]  /*3990*/  LDSM.16.M88.4 R20, [R91] ;  /* 0x000000005b14783b */ /* 0x000f2e0000000200 */
[----:B--2---:R-:W-:Y:S01]  /*39a0*/  HMMA.16816.F32.BF16 R32, R232, R16, R32 ;  /* 0x00000010e820723c */ /* 0x004fe20000041820 */
[----:B---3--:R-:W-:-:S07]  /*39b0*/  IADD3 R3, R90, 0x6800, RZ ;  /* 0x000068005a037810 */ /* 0x008fce0007ffe0ff */
[----:B------:R-:W-:Y:S01]  /*39c0*/  HMMA.16816.F32.BF16 R28, R232, R18, R28 ;  /* 0x00000012e81c723c */ /* 0x000fe2000004181c */
[C---:B-1----:R-:W-:Y:S01]  /*39d0*/  IADD3 R2, R90.reuse, 0x7000, RZ ;  /* 0x000070005a027810 */ /* 0x042fe20007ffe0ff */
[----:B------:R-:W1:Y:S01]  /*39e0*/  LDSM.16.M88.4 R16, [R3] ;  /* 0x000000000310783b */ /* 0x000e620000000200 */
[----:B----4-:R-:W-:-:S05]  /*39f0*/  IADD3 R0, R90, 0x7800, RZ ;  /* 0x000078005a007810 */ /* 0x010fca0007ffe0ff */
[C---:B------:R-:W-:Y:S08]  /*3a00*/  HMMA.16816.F32.BF16 R52, R232.reuse, R24, R52 ;  /* 0x00000018e834723c */ /* 0x040ff00000041834 */
[C---:B------:R-:W-:Y:S08]  /*3a10*/  HMMA.16816.F32.BF16 R48, R232.reuse, R26, R48 ;  /* 0x0000001ae830723c */ /* 0x040ff00000041830 */
[C---:B------:R-:W-:Y:S01]  /*3a20*/  HMMA.16816.F32.BF16 R24, R232.reuse, R12, R8 ;  /* 0x0000000ce818723c */ /* 0x040fe20000041808 */
[----:B------:R-:W2:Y:S07]  /*3a30*/  LDSM.16.M88.4 R8, [R0] ;  /* 0x000000000008783b */ /* 0x000eae0000000200 */
[----:B------:R-:W-:Y:S01]  /*3a40*/  HMMA.16816.F32.BF16 R4, R232, R14, R4 ;  /* 0x0000000ee804723c */ /* 0x000fe20000041804 */
[----:B------:R-:W3:Y:S07]  /*3a50*/  LDSM.16.M88.4 R12, [R2] ;  /* 0x00000000020c783b */ /* 0x000eee0000000200 */
[C---:B------:R-:W-:Y:S08]  /*3a60*/  HMMA.16816.F32.BF16 R52, R236.reuse, R20, R52 ;  /* 0x00000014ec34723c */ /* 0x040ff00000041834 */
[C---:B------:R-:W-:Y:S01]  /*3a70*/  HMMA.16816.F32.BF16 R44, R236.reuse, R22, R48 ;  /* 0x00000016ec2c723c */ /* 0x040fe20000041830 */
[----:B------:R-:W4:Y:S07]  /*3a80*/  LDSM.16.M88.4 R20, [R250+0x6000] ;  /* 0x00600000fa14783b */ /* 0x000f2e0000000200 */
[C---:B-1----:R-:W-:Y:S08]  /*3a90*/  HMMA.16816.F32.BF16 R40, R236.reuse, R16, R40 ;  /* 0x00000010ec28723c */ /* 0x042ff00000041828 */
[C---:B------:R-:W-:Y:S01]  /*3aa0*/  HMMA.16816.F32.BF16 R36, R236.reuse, R18, R36 ;  /* 0x00000012ec24723c */ /* 0x040fe20000041824 */
[----:B------:R-:W1:Y:S07]  /*3ab0*/  LDSM.16.M88.4 R16, [R250+0x6800] ;  /* 0x00680000fa10783b */ /* 0x000e6e0000000200 */
[C---:B--2---:R-:W-:Y:S08]  /*3ac0*/  HMMA.16816.F32.BF16 R24, R236.reuse, R8, R24 ;  /* 0x00000008ec18723c */ /* 0x044ff00000041818 */
[C---:B---3--:R-:W-:Y:S08]  /*3ad0*/  HMMA.16816.F32.BF16 R32, R236.reuse, R12, R32 ;  /* 0x0000000cec20723c */ /* 0x048ff00000041820 */
[C---:B------:R-:W-:Y:S01]  /*3ae0*/  HMMA.16816.F32.BF16 R28, R236.reuse, R14, R28 ;  /* 0x0000000eec1c723c */ /* 0x040fe2000004181c */
[----:B------:R-:W2:Y:S07]  /*3af0*/  LDSM.16.M88.4 R12, [R250+0x7000] ;  /* 0x00700000fa0c783b */ /* 0x000eae0000000200 */
[----:B------:R-:W-:Y:S01]  /*3b00*/  HMMA.16816.F32.BF16 R4, R236, R10, R4 ;  /* 0x0000000aec04723c */ /* 0x000fe20000041804 */
[----:B------:R-:W3:Y:S07]  /*3b10*/  LDSM.16.M88.4 R8, [R250+0x7800] ;  /* 0x00780000fa08783b */ /* 0x000eee0000000200 */
[C---:B----4-:R-:W-:Y:S08]  /*3b20*/  HMMA.16816.F32.BF16 R48, R240.reuse, R20, R52 ;  /* 0x00000014f030723c */ /* 0x050ff00000041834 */
[C---:B------:R-:W-:Y:S01]  /*3b30*/  HMMA.16816.F32.BF16 R44, R240.reuse, R22, R44 ;  /* 0x00000016f02c723c */ /* 0x040fe2000004182c */
[----:B------:R-:W4:Y:S07]  /*3b40*/  LDSM.16.M88.4 R20, [R249] ;  /* 0x00000000f914783b */ /* 0x000f2e0000000200 */
        /* <DEDUP_REMOVED lines=8> */
[----:B------:R-:W3:Y:S01]  /*3bd0*/  LDSM.16.M88.4 R8, [R249+0x1800] ;  /* 0x00180000f908783b */ /* 0x000ee20000000200 */
[----:B------:R-:W-:Y:S01]  /*3be0*/  ISETP.GT.AND P0, PT, R72, R133, PT ;  /* 0x000000854800720c */ /* 0x000fe20003f04270 */
[----:B------:R-:W-:-:S04]  /*3bf0*/  DEPBAR.LE SB0, 0x0 ;  /* 0x000080000000791a */ /* 0x000fc80000000000 */
[----:B------:R1:W-:Y:S04]  /*3c00*/  STL [R1+0x30], R3 ;  /* 0x0000300301007387 */ /* 0x0003e80000100800 */
[----:B------:R2:W-:Y:S04]  /*3c10*/  STL [R1+0x34], R2 ;  /* 0x0000340201007387 */ /* 0x0005e80000100800 */
[----:B------:R4:W-:Y:S01]  /*3c20*/  STL [R1+0x38], R0 ;  /* 0x0000380001007387 */ /* 0x0009e20000100800 */
[C---:B-1----:R-:W-:Y:S02]  /*3c30*/  IADD3 R3, R90.reuse, 0x1800, RZ ;  /* 0x000018005a037810 */ /* 0x042fe40007ffe0ff */
[----:B--2---:R-:W-:-:S02]  /*3c40*/  IADD3 R2, R90, 0x1000, RZ ;  /* 0x000010005a027810 */ /* 0x004fc40007ffe0ff */
[----:B----4-:R-:W-:Y:S01]  /*3c50*/  IADD3 R0, R90, 0x800, RZ ;  /* 0x000008005a007810 */ /* 0x010fe20007ffe0ff */
[----:B------:R1:W-:Y:S04]  /*3c60*/  STL [R1+0x48], R3 ;  /* 0x0000480301007387 */ /* 0x0003e80000100800 */
[----:B------:R1:W-:Y:S04]  /*3c70*/  STL [R1+0x40], R0 ;  /* 0x0000400001007387 */ /* 0x0003e80000100800 */
[----:B------:R1:W-:Y:S01]  /*3c80*/  STL [R1+0x44], R2 ;  /* 0x0000440201007387 */ /* 0x0003e20000100800 */
[C---:B------:R-:W-:Y:S01]  /*3c90*/  HMMA.16816.F32.BF16 R52, R244.reuse, R20, R48 ;  /* 0x00000014f434723c */ /* 0x040fe20000041830 */
[----:B------:R-:W-:Y:S07]  /*3ca0*/  BSSY B0, `(.L_x_4299) ;  /* 0x0000064000007945 */ /* 0x000fee0003800000 */
[----:B------:R-:W-:Y:S01]  /*3cb0*/  HMMA.16816.F32.BF16 R48, R244, R22, R44 ;  /* 0x00000016f430723c */ /* 0x000fe2000004182c */
[----:B------:R-:W-:Y:S01]  /*3cc0*/  BAR.SYNC.DEFER_BLOCKING 0x0 ;  /* 0x0000000000007b1d */ /* 0x000fe20000010000 */
[----:B------:R-:W-:-:S06]  /*3cd0*/  ISETP.GT.AND P6, PT, R77, 0x3f, PT ;  /* 0x0000003f4d00780c */ /* 0x000fcc0003fc4270 */
[C---:B------:R-:W-:Y:S08]  /*3ce0*/  HMMA.16816.F32.BF16 R44, R244.reuse, R16, R40 ;  /* 0x00000010f42c723c */ /* 0x040ff00000041828 */
[C---:B------:R-:W-:Y:S08]  /*3cf0*/  HMMA.16816.F32.BF16 R40, R244.reuse, R18, R36 ;  /* 0x00000012f428723c */ /* 0x040ff00000041824 */
[C---:B------:R-:W-:Y:S08]  /*3d00*/  HMMA.16816.F32.BF16 R36, R244.reuse, R12, R32 ;  /* 0x0000000cf424723c */ /* 0x040ff00000041820 */
[C---:B------:R-:W-:Y:S08]  /*3d10*/  HMMA.16816.F32.BF16 R32, R244.reuse, R14, R28 ;  /* 0x0000000ef420723c */ /* 0x040ff0000004181c */
[C---:B---3--:R-:W-:Y:S08]  /*3d20*/  HMMA.16816.F32.BF16 R24, R244.reuse, R8, R24 ;  /* 0x00000008f418723c */ /* 0x048ff00000041818 */
[----:B------:R-:W-:Y:S01]  /*3d30*/  HMMA.16816.F32.BF16 R20, R244, R10, R4 ;  /* 0x0000000af414723c */ /* 0x000fe20000041804 */
[----:B------:R-:W-:Y:S07]  /*3d40*/  @!UPT UIADD3 URZ, URZ, URZ, URZ ;  /* 0x0000003f3f3ff290 */ /* 0x000fee000fffe03f */
[----:B------:R-:W-:Y:S11]  /*3d50*/  @!P0 BRA `(.L_x_4300) ;  /* 0x0000058000008947 */ /* 0x000ff60003800000 */
[----:B-1----:R-:W-:Y:S01]  /*3d60*/  ISETP.NE.AND P2, PT, R87, 0x1, PT ;  /* 0x000000015700780c */ /* 0x002fe20003f45270 */
[----:B------:R-:W-:-:S02]  /*3d70*/  IMAD R2, R72, 0x40, R132 ;  /* 0x0000004048027824 */ /* 0x000fc400078e0284 */
        /* <DEDUP_REMOVED lines=29> */
.L_x_4339:
        /* <DEDUP_REMOVED lines=29> */
.L_x_4340:
[----:B-1----:R-:W2:Y:S01]  /*4120*/  LDL R15, [R1+0x58] ;  /* 0x00005800010f7983 */ /* 0x002ea20000100800 */
[----:B---3--:R-:W-:-:S02]  /*4130*/  IADD3 R2, -R14, 0x10, RZ ;  /* 0x000000100e027810 */ /* 0x008fc40007ffe1ff */
[----:B------:R-:W-:Y:S02]  /*4140*/  IADD3 R3, -R13, 0x10, RZ ;  /* 0x000000100d037810 */ /* 0x000fe40007ffe1ff */
[----:B------:R-:W-:Y:S02]  /*4150*/  LOP3.LUT R2, R2, 0xf, RZ, 0xc0, !PT ;  /* 0x0000000f02027812 */ /* 0x000fe400078ec0ff */
[----:B------:R-:W-:Y:S02]  /*4160*/  LOP3.LUT R3, R3, 0xf, RZ, 0xc0, !PT ;  /* 0x0000000f03037812 */ /* 0x000fe400078ec0ff */
[----:B------:R-:W-:Y:S02]  /*4170*/  IADD3 R10, P1, P0, R2, R0, R80 ;  /* 0x00000000020a7210 */ /* 0x000fe4000783e050 */
[----:B------:R-:W-:Y:S02]  /*4180*/  IADD3 R2, -R12, 0x10, RZ ;  /* 0x000000100c027810 */ /* 0x000fe40007ffe1ff */
[----:B----4-:R-:W-:-:S02]  /*4190*/  IADD3.X R11, RZ, R4, R73, P1, P0 ;  /* 0x00000004ff0b7210 */ /* 0x010fc40000fe0449 */
[----:B------:R-:W-:Y:S02]  /*41a0*/  LOP3.LUT R2, R2, 0xf, RZ, 0xc0, !PT ;  /* 0x0000000f02027812 */ /* 0x000fe400078ec0ff */
[-C--:B------:R-:W-:Y:S02]  /*41b0*/  IADD3 R8, P5, P4, R3, R0.reuse, R79 ;  /* 0x0000000003087210 */ /* 0x080fe40007cbe04f */
[----:B------:R-:W-:Y:S02]  /*41c0*/  IADD3 R6, P3, P2, R2, R0, R81 ;  /* 0x0000000002067210 */ /* 0x000fe40007a7e051 */
[----:B------:R-:W-:Y:S02]  /*41d0*/  IADD3 R2, -R5, 0x10, RZ ;  /* 0x0000001005027810 */ /* 0x000fe40007ffe1ff */
[----:B------:R-:W-:Y:S02]  /*41e0*/  IADD3.X R7, RZ, R4, R75, P3, P2 ;  /* 0x00000004ff077210 */ /* 0x000fe40001fe444b */
[----:B------:R-:W-:-:S02]  /*41f0*/  LOP3.LUT R2, R2, 0xf, RZ, 0xc0, !PT ;  /* 0x0000000f02027812 */ /* 0x000fc400078ec0ff */
[----:B------:R-:W-:Y:S02]  /*4200*/  ISETP.NE.U32.AND P3, PT, R14, RZ, PT ;  /* 0x000000ff0e00720c */ /* 0x000fe40003f65070 */
[----:B------:R-:W-:Y:S02]  /*4210*/  IADD3 R2, P1, P0, R2, R0, R82 ;  /* 0x0000000002027210 */ /* 0x000fe4000783e052 */
[----:B------:R-:W-:Y:S02]  /*4220*/  ISETP.NE.U32.AND P2, PT, R13, RZ, PT ;  /* 0x000000ff0d00720c */ /* 0x000fe40003f45070 */
[----:B------:R-:W-:Y:S02]  /*4230*/  IADD3.X R3, RZ, R4, R76, P1, P0 ;  /* 0x00000004ff037210 */ /* 0x000fe40000fe044c */
[----:B------:R-:W-:Y:S02]  /*4240*/  ISETP.NE.U32.AND P1, PT, R12, RZ, PT ;  /* 0x000000ff0c00720c */ /* 0x000fe40003f25070 */
[----:B------:R-:W-:-:S02]  /*4250*/  ISETP.NE.U32.AND P0, PT, R5, RZ, PT ;  /* 0x000000ff0500720c */ /* 0x000fc40003f05070 */
[----:B------:R-:W-:Y:S01]  /*4260*/  IADD3.X R9, RZ, R4, R74, P5, P4 ;  /* 0x00000004ff097210 */ /* 0x000fe20002fe844a */
[----:B------:R-:W-:Y:S01]  /*4270*/  @!PT LDS RZ, [RZ] ;  /* 0x00000000fffff984 */ /* 0x000fe20000000800 */
[----:B------:R-:W-:Y:S01]  /*4280*/  @!PT LDS RZ, [RZ] ;  /* 0x00000000fffff984 */ /* 0x000fe20000000800 */
[----:B------:R-:W-:Y:S01]  /*4290*/  @!PT LDS RZ, [RZ] ;  /* 0x00000000fffff984 */ /* 0x000fe20000000800 */
[----:B--2---:R1:W-:Y:S04]  /*42a0*/  LDGSTS.E.BYPASS.LTC128B.128.ZFILL [R15+0x11100], [R10.64], P3 ;  /* 0x111000000a0f7fae */ /* 0x0043e80009941d46 */
[----:B------:R1:W-:Y:S04]  /*42b0*/  LDGSTS.E.BYPASS.LTC128B.128.ZFILL [R15+0x13100], [R8.64], P2 ;  /* 0x13100000080f7fae */ /* 0x0003e80009141d46 */
[----:B------:R1:W-:Y:S04]  /*42c0*/  LDGSTS.E.BYPASS.LTC128B.128.ZFILL [R15+0x15100], [R6.64], P1 ;  /* 0x15100000060f7fae */ /* 0x0003e80008941d46 */
[----:B------:R1:W-:Y:S02]  /*42d0*/  LDGSTS.E.BYPASS.LTC128B.128.ZFILL [R15+0x17100], [R2.64], P0 ;  /* 0x17100000020f7fae */ /* 0x0003e40008141d46 */
.L_x_4300:
[----:B-1----:R-:W-:Y:S05]  /*42e0*/  BSYNC B0 ;  /* 0x0000000000007941 */ /* 0x002fea0003800000 */
.L_x_4299:
[----:B------:R-:W2:Y:S04]  /*42f0*/  LDL R3, [R1+0xd4] ;  /* 0x0000d40001037983 */ /* 0x000ea80000100800 */
        /* <DEDUP_REMOVED lines=17> */
.L_x_4341:
        /* <DEDUP_REMOVED lines=50> */
[----:B-1----:R-:W-:Y:S02]  /*4730*/  FSEL R4, R55, -INF , P0 ;  /* 0xff80000037047808 */ /* 0x002fe40000000000 */
[----:B------:R-:W-:Y:S02]  /*4740*/  ISETP.GT.AND P0, PT, R0, 0x9, PT ;  /* 0x000000090000780c */ /* 0x000fe40003f04270 */
[----:B------:R-:W-:Y:S02]  /*4750*/  FSEL R7, R50, -INF , P2 ;  /* 0xff80000032077808 */ /* 0x000fe40001000000 */
[----:B------:R-:W-:Y:S02]  /*4760*/  FMNMX.FTZ R3, R5, R4, !PT ;  /* 0x0000000405037209 */ /* 0x000fe40007810000 */
[----:B------:R-:W-:-:S02]  /*4770*/  FSEL R6, R51, -INF , P0 ;  /* 0xff80000033067808 */ /* 0x000fc40000000000 */
[C---:B------:R-:W-:Y:S02]  /*4780*/  ISETP.GT.AND P1, PT, R0.reuse, 0x10, PT ;  /* 0x000000100000780c */ /* 0x040fe40003f24270 */
[----:B------:R-:W-:Y:S02]  /*4790*/  FMNMX.FTZ R3, R7, R3, !PT ;  /* 0x0000000307037209 */ /* 0x000fe40007810000 */
        /* <DEDUP_REMOVED lines=15> */
[----:B------:R-:W-:-:S02]  /*4890*/  FMNMX.FTZ R2, R86, R2, !PT ;  /* 0x0000000256027209 */ /* 0x000fc40007810000 */
[----:B------:R-:W-:Y:S02]  /*48a0*/  FSEL R78, R39, -INF , P0 ;  /* 0xff800000274e7808 */ /* 0x000fe40000000000 */
[C---:B------:R-:W-:Y:S02]  /*48b0*/  ISETP.GT.AND P1, PT, R0.reuse, 0x28, PT ;  /* 0x000000280000780c */ /* 0x040fe40003f24270 */
[----:B------:R-:W-:Y:S02]  /*48c0*/  FMNMX.FTZ R3, R79, R3, !PT ;  /* 0x000000034f037209 */ /* 0x000fe40007810000 */
[----:B------:R-:W-:Y:S02]  /*48d0*/  FMNMX.FTZ R2, R85, R2, !PT ;  /* 0x0000000255027209 */ /* 0x000fe40007810000 */
[----:B------:R-:W-:Y:S02]  /*48e0*/  ISETP.GT.AND P0, PT, R0, 0x29, PT ;  /* 0x000000290000780c */ /* 0x000fe40003f04270 */
[----:B------:R-:W-:-:S02]  /*48f0*/  FSEL R77, R34, -INF , P1 ;  /* 0xff800000224d7808 */ /* 0x000fc40000800000 */
[----:B------:R-:W-:Y:S02]  /*4900*/  FMNMX.FTZ R3, R78, R3, !PT ;  /* 0x000000034e037209 */ /* 0x000fe40007810000 */
[----:B------:R-:W-:Y:S02]  /*4910*/  FMNMX.FTZ R2, R84, R2, !PT ;  /* 0x0000000254027209 */ /* 0x000fe40007810000 */
[----:B------:R-:W-:Y:S02]  /*4920*/  FSEL R76, R35, -INF , P0 ;  /* 0xff800000234c7808 */ /* 0x000fe40000000000 */
[----:B------:R-:W-:Y:S02]  /*4930*/  ISETP.GT.AND P1, PT, R0, 0x30, PT ;  /* 0x000000300000780c */ /* 0x000fe40003f24270 */
[----:B------:R-:W-:Y:S02]  /*4940*/  FMNMX.FTZ R3, R77, R3, !PT ;  /* 0x000000034d037209 */ /* 0x000fe40007810000 */
[----:B------:R-:W-:-:S02]  /*4950*/  FMNMX.FTZ R2, R83, R2, !PT ;  /* 0x0000000253027209 */ /* 0x000fc40007810000 */
[----:B------:R-:W-:Y:S02]  /*4960*/  ISETP.GT.AND P0, PT, R0, 0x31, PT ;  /* 0x000000310000780c */ /* 0x000fe40003f04270 */
[----:B------:R-:W-:Y:S02]  /*4970*/  FSEL R75, R26, -INF , P1 ;  /* 0xff8000001a4b7808 */ /* 0x000fe40000800000 */
[----:B------:R-:W-:Y:S02]  /*4980*/  FMNMX.FTZ R3, R76, R3, !PT ;  /* 0x000000034c037209 */ /* 0x000fe40007810000 */
[----:B------:R-:W-:Y:S02]  /*4990*/  FMNMX.FTZ R2, R82, R2, !PT ;  /* 0x0000000252027209 */ /* 0x000fe40007810000 */
[----:B------:R-:W-:Y:S02]  /*49a0*/  FSEL R74, R27, -INF , P0 ;  /* 0xff8000001b4a7808 */ /* 0x000fe40000000000 */
[----:B------:R-:W-:-:S02]  /*49b0*/  ISETP.GT.AND P1, PT, R0, 0x38, PT ;  /* 0x000000380000780c */ /* 0x000fc40003f24270 */
        /* <DEDUP_REMOVED lines=15> */
[----:B-1----:R-:W-:-:S03]  /*4ab0*/  FMNMX.FTZ R133, R0, R133, !PT ;  /* 0x0000008500857209 */ /* 0x002fc60007810000 */
.L_x_4342:
[----:B------:R-:W4:Y:S04]  /*4ac0*/  LDL R92, [R1] ;  /* 0x00000000015c7983 */ /* 0x000f280000100800 */
[----:B------:R-:W5:Y:S04]  /*4ad0*/  LDL R56, [R1+0x3c] ;  /* 0x00003c0001387983 */ /* 0x000f680000100800 */
[----:B--2---:R-:W2:Y:S01]  /*4ae0*/  LDL R93, [R1+0x4] ;  /* 0x00000400015d7983 */ /* 0x004ea20000100800 */
[C---:B------:R-:W-:Y:S01]  /*4af0*/  FMUL.FTZ R2, R133.reuse, c[0x0][0x2d0] ;  /* 0x0000b40085027a20 */ /* 0x040fe20000410000 */
[----:B------:R-:W-:-:S02]  /*4b00*/  FSETP.NEU.FTZ.AND P0, PT, R133, -INF , PT ;  /* 0xff8000008500780b */ /* 0x000fc40003f1d000 */
[----:B---3--:R-:W-:Y:S02]  /*4b10*/  FMNMX.FTZ R16, R3, R16, !PT ;  /* 0x0000001003107209 */ /* 0x008fe40007810000 */
[----:B------:R-:W-:Y:S02]  /*4b20*/  FSEL R2, R2, RZ, P0 ;  /* 0x000000ff02027208 */ /* 0x000fe40000000000 */
[C---:B------:R-:W-:Y:S01]  /*4b30*/  FSETP.NEU.FTZ.AND P0, PT, R16.reuse, -INF , PT ;  /* 0xff8000001000780b */ /* 0x040fe20003f1d000 */
[----:B------:R-:W-:Y:S02]  /*4b40*/  FMUL.FTZ R0, R16, c[0x0][0x2d0] ;  /* 0x0000b40010007a20 */ /* 0x000fe40000410000 */
[----:B------:R-:W-:-:S03]  /*4b50*/  FFMA.FTZ R3, R14, c[0x0][0x2d0], -R2 ;  /* 0x0000b4000e037a23 */ /* 0x000fc60000010802 */
[----:B------:R-:W-:Y:S01]  /*4b60*/  FSEL R0, R0, RZ, P0 ;  /* 0x000000ff00007208 */ /* 0x000fe20000000000 */
[----:B------:R1:W-:Y:S02]  /*4b70*/  MUFU.EX2 R117, R3 ;  /* 0x0000000300757308 */ /* 0x0003e40000000800 */
[----:B-1----:R-:W-:-:S06]  /*4b80*/  FFMA.FTZ R3, R15, c[0x0][0x2d0], -R2 ;  /* 0x0000b4000f037a23 */ /* 0x002fcc0000010802 */
[----:B------:R1:W3:Y:S01]  /*4b90*/  MUFU.EX2 R122, R3 ;  /* 0x00000003007a7308 */ /* 0x0002e20000000800 */
[----:B------:R-:W-:Y:S01]  /*4ba0*/  WARPSYNC 0xffffffff ;  /* 0xffffffff00007948 */ /* 0x000fe20003800000 */
[----:B------:R-:W3:Y:S01]  /*4bb0*/  LDSM.16.MT88.4 R24, [R251] ;  /* 0x00000000fb18783b */ /* 0x000ee20000004200 */
[----:B------:R-:W-:Y:S02]  /*4bc0*/  FFMA.FTZ R5, R5, c[0x0][0x2d0], -R0 ;  /* 0x0000b40005057a23 */ /* 0x000fe40000010800 */
[----:B------:R-:W-:Y:S01]  /*4bd0*/  FFMA.FTZ R13, R13, c[0x0][0x2d0], -R2 ;  /* 0x0000b4000d0d7a23 */ /* 0x000fe20000010802 */
[----:B------:R-:W-:Y:S01]  /*4be0*/  LDSM.16.MT88.4 R44, [R251+0x800] ;  /* 0x00080000fb2c783b */ /* 0x000fe20000004200 */
[----:B-1----:R-:W-:Y:S02]  /*4bf0*/  FFMA.FTZ R3, R4, c[0x0][0x2d0], -R0 ;  /* 0x0000b40004037a23 */ /* 0x002fe40000010800 */
[----:B------:R-:W-:Y:S01]  /*4c00*/  FFMA.FTZ R12, R12, c[0x0][0x2d0], -R2 ;  /* 0x0000b4000c0c7a23 */ /* 0x000fe20000010802 */
[----:B---3--:R-:W-:Y:S01]  /*4c10*/  F2FP.BF16.PACK_AB R14, R122, R117 ;  /* 0x000000757a0e723e */ /* 0x008fe200000010ff */
[----:B------:R1:W-:Y:S01]  /*4c20*/  MUFU.EX2 R119, R3 ;  /* 0x0000000300777308 */ /* 0x0003e20000000800 */
[----:B------:R-:W-:Y:S04]  /*4c30*/  LDSM.16.MT88.4 R32, [R252+0x800] ;  /* 0x00080000fc20783b */ /* 0x000fe80000004200 */
[----:B------:R-:W-:Y:S04]  /*4c40*/  LDSM.16.MT88.4 R60, [R252+0x2800] ;  /* 0x00280000fc3c783b */ /* 0x000fe80000004200 */
[----:B------:R-:W-:Y:S01]  /*4c50*/  LDSM.16.MT88.4 R68, [R251+0x4000] ;  /* 0x00400000fb44783b */ /* 0x000fe20000004200 */
[----:B-1----:R-:W-:-:S04]  /*4c60*/  FFMA.FTZ R3, R7, c[0x0][0x2d0], -R0 ;  /* 0x0000b40007037a23 */ /* 0x002fc80000010800 */
[----:B------:R1:W-:Y:S02]  /*4c70*/  MUFU.EX2 R128, R3 ;  /* 0x0000000300807308 */ /* 0x0003e40000000800 */
[----:B-1----:R-:W-:-:S06]  /*4c80*/  FFMA.FTZ R3, R6, c[0x0][0x2d0], -R0 ;  /* 0x0000b40006037a23 */ /* 0x002fcc0000010800 */
[----:B------:R1:W-:Y:S02]  /*4c90*/  MUFU.EX2 R129, R3 ;  /* 0x0000000300817308 */ /* 0x0003e40000000800 */
[----:B-1----:R-:W-:-:S06]  /*4ca0*/  FFMA.FTZ R3, R17, c[0x0][0x2d0], -R2 ;  /* 0x0000b40011037a23 */ /* 0x002fcc0000010802 */
[----:B------:R1:W-:Y:S08]  /*4cb0*/  MUFU.EX2 R121, R3 ;  /* 0x0000000300797308 */ /* 0x0003f00000000800 */
[----:B------:R3:W-:Y:S01]  /*4cc0*/  MUFU.EX2 R120, R5 ;  /* 0x0000000500787308 */ /* 0x0007e20000000800 */
[----:B-1----:R-:W-:-:S07]  /*4cd0*/  FFMA.FTZ R3, R18, c[0x0][0x2d0], -R2 ;  /* 0x0000b40012037a23 */ /* 0x002fce0000010802 */
[----:B------:R1:W-:Y:S01]  /*4ce0*/  MUFU.EX2 R130, R3 ;  /* 0x0000000300827308 */ /* 0x0003e20000000800 */
[----:B---3--:R-:W-:Y:S07]  /*4cf0*/  LDSM.16.MT88.4 R4, [R252] ;  /* 0x00000000fc04783b */ /* 0x008fee0000004200 */
[----:B------:R-:W-:Y:S01]  /*4d00*/  MUFU.EX2 R118, R13 ;  /* 0x0000000d00767308 */ /* 0x000fe20000000800 */
[----:B-1----:R-:W-:-:S07]  /*4d10*/  FFMA.FTZ R3, R19, c[0x0][0x2d0], -R2 ;  /* 0x0000b40013037a23 */ /* 0x002fce0000010802 */
[----:B------:R-:W1:Y:S08]  /*4d20*/  MUFU.EX2 R116, R12 ;  /* 0x0000000c00747308 */ /* 0x000e700000000800 */
[----:B------:R3:W-:Y:S02]  /*4d30*/  MUFU.EX2 R134, R3 ;  /* 0x0000000300867308 */ /* 0x0007e40000000800 */
[----:B---3--:R-:W-:-:S06]  /*4d40*/  FFMA.FTZ R3, R28, c[0x0][0x2d0], -R2 ;  /* 0x0000b4001c037a23 */ /* 0x008fcc0000010802 */
[----:B------:R3:W2:Y:S01]  /*4d50*/  MUFU.EX2 R96, R3 ;  /* 0x0000000300607308 */ /* 0x0006a20000000800 */
[----:B-1----:R-:W-:Y:S02]  /*4d60*/  F2FP.BF16.PACK_AB R12, R116, R118 ;  /* 0x00000076740c723e */ /* 0x002fe400000010ff */
[----:B------:R-:W-:Y:S02]  /*4d70*/  F2FP.BF16.PACK_AB R13, R119, R120 ;  /* 0x00000078770d723e */ /* 0x000fe400000010ff */
[----:B------:R-:W-:Y:S01]  /*4d80*/  F2FP.BF16.PACK_AB R15, R129, R128 ;  /* 0x00000080810f723e */ /* 0x000fe200000010ff */
[----:B---3--:R-:W-:-:S04]  /*4d90*/  FFMA.FTZ R3, R11, c[0x0][0x2d0], -R0 ;  /* 0x0000b4000b037a23 */ /* 0x008fc80000010800 */
[----:B------:R1:W-:Y:S02]  /*4da0*/  MUFU.EX2 R123, R3 ;  /* 0x00000003007b7308 */ /* 0x0003e40000000800 */
[----:B------:R-:W-:Y:S01]  /*4db0*/  HMMA.16816.F32.BF16 R48, R12, R26, RZ ;  /* 0x0000001a0c30723c */ /* 0x000fe200000418ff */
[----:B-1----:R-:W-:-:S05]  /*4dc0*/  FFMA.FTZ R3, R10, c[0x0][0x2d0], -R0 ;  /* 0x0000b4000a037a23 */ /* 0x002fca0000010800 */
[----:B------:R1:W3:Y:S02]  /*4dd0*/  MUFU.EX2 R131, R3 ;  /* 0x0000000300837308 */ /* 0x0002e40000000800 */
[----:B------:R-:W-:Y:S01]  /*4de0*/  HMMA.16816.F32.BF16 R52, R12, R24, RZ ;  /* 0x000000180c34723c */ /* 0x000fe200000418ff */
[----:B-1----:R-:W-:-:S05]  /*4df0*/  FFMA.FTZ R3, R9, c[0x0][0x2d0], -R0 ;  /* 0x0000b40009037a23 */ /* 0x002fca0000010800 */
[----:B------:R1:W-:Y:S02]  /*4e00*/  MUFU.EX2 R135, R3 ;  /* 0x0000000300877308 */ /* 0x0003e40000000800 */
[----:B-1----:R-:W-:Y:S01]  /*4e10*/  FFMA.FTZ R3, R8, c[0x0][0x2d0], -R0 ;  /* 0x0000b40008037a23 */ /* 0x002fe20000010800 */
[----:B----4-:R-:W1:Y:S04]  /*4e20*/  LDSM.16.MT88.4 R20, [R92] ;  /* 0x000000005c14783b */ /* 0x010e680000004200 */
[----:B------:R-:W4:Y:S01]  /*4e30*/  LDSM.16.MT88.4 R40, [R92+0x800] ;  /* 0x000800005c28783b */ /* 0x000f220000004200 */
[----:B------:R-:W3:Y:S03]  /*4e40*/  MUFU.EX2 R132, R3 ;  /* 0x0000000300847308 */ /* 0x000ee60000000800 */
[----:B-----5:R-:W5:Y:S01]  /*4e50*/  LDSM.16.MT88.4 R24, [R56] ;  /* 0x000000003818783b */ /* 0x020f620000004200 */
[----:B------:R-:W-:-:S02]  /*4e60*/  F2FP.BF16.PACK_AB R8, R130, R121 ;  /* 0x000000798208723e */ /* 0x000fc400000010ff */
[----:B--2---:R-:W-:Y:S01]  /*4e70*/  F2FP.BF16.PACK_AB R10, R96, R134 ;  /* 0x00000086600a723e */ /* 0x004fe200000010ff */
[----:B------:R-:W2:Y:S01]  /*4e80*/  LDSM.16.MT88.4 R56, [R251+0x2000] ;  /* 0x00200000fb38783b */ /* 0x000ea20000004200 */
[----:B---3--:R-:W-:-:S03]  /*4e90*/  F2FP.BF16.PACK_AB R9, R131, R123 ;  /* 0x0000007b8309723e */ /* 0x008fc600000010ff */
[----:B------:R-:W-:Y:S01]  /*4ea0*/  LDSM.16.MT88.4 R64, [R92+0x2000] ;  /* 0x002000005c40783b */ /* 0x000fe20000004200 */
[----:B------:R-:W-:Y:S01]  /*4eb0*/  F2FP.BF16.PACK_AB R11, R132, R135 ;  /* 0x00000087840b723e */ /* 0x000fe200000010ff */
[C---:B-1----:R-:W-:Y:S08]  /*4ec0*/  HMMA.16816.F32.BF16 R28, R12.reuse, R22, RZ ;  /* 0x000000160c1c723c */ /* 0x042ff000000418ff */
[C---:B------:R-:W-:Y:S08]  /*4ed0*/  HMMA.16816.F32.BF16 R36, R12.reuse, R20, RZ ;  /* 0x000000140c24723c */ /* 0x040ff000000418ff */
[C---:B------:R-:W-:Y:S08]  /*4ee0*/  HMMA.16816.F32.BF16 R20, R12.reuse, R4, RZ ;  /* 0x000000040c14723c */ /* 0x040ff000000418ff */
[----:B------:R-:W-:Y:S08]  /*4ef0*/  HMMA.16816.F32.BF16 R4, R12, R6, RZ ;  /* 0x000000060c04723c */ /* 0x000ff000000418ff */
[C---:B------:R-:W-:Y:S08]  /*4f00*/  HMMA.16816.F32.BF16 R48, R8.reuse, R46, R48 ;  /* 0x0000002e0830723c */ /* 0x040ff00000041830 */
[C---:B------:R-:W-:Y:S01]  /*4f10*/  HMMA.16816.F32.BF16 R164, R8.reuse, R44, R52 ;  /* 0x0000002c08a4723c */ /* 0x040fe20000041834 */
[----:B------:R-:W1:Y:S07]  /*4f20*/  LDSM.16.MT88.4 R52, [R93+0x800] ;  /* 0x000800005d34783b */ /* 0x000e6e0000004200 */
[C---:B----4-:R-:W-:Y:S08]  /*4f30*/  HMMA.16816.F32.BF16 R28, R8.reuse, R42, R28 ;  /* 0x0000002a081c723c */ /* 0x050ff0000004181c */
[----:B------:R-:W-:Y:S01]  /*4f40*/  HMMA.16816.F32.BF16 R148, R8, R32, R20 ;  /* 0x000000200894723c */ /* 0x000fe20000041814 */
[----:B------:R-:W-:-:S07]  /*4f50*/  MOV R98, R51 ;  /* 0x0000003300627202 */ /* 0x000fce0000000f00 */
[----:B------:R-:W-:Y:S01]  /*4f60*/  HMMA.16816.F32.BF16 R4, R8, R34, R4 ;  /* 0x000000220804723c */ /* 0x000fe20000041804 */
[----:B------:R-:W-:Y:S01]  /*4f70*/  MOV R97, R48 ;  /* 0x0000003000617202 */ /* 0x000fe20000000f00 */
[----:B------:R-:W-:-:S06]  /*4f80*/  IMAD.MOV.U32 R94, RZ, RZ, R49 ;  /* 0x000000ffff5e7224 */ /* 0x000fcc00078e0031 */
[----:B-----5:R-:W-:Y:S01]  /*4f90*/  HMMA.16816.F32.BF16 R32, R12, R26, RZ ;  /* 0x0000001a0c20723c */ /* 0x020fe200000418ff */
[----:B------:R-:W-:Y:S02]  /*4fa0*/  MOV R95, R50 ;  /* 0x00000032005f7202 */ /* 0x000fe40000000f00 */
[----:B------:R-:W3:Y:S05]  /*4fb0*/  LDSM.16.MT88.4 R48, [R252+0x2000] ;  /* 0x00200000fc30783b */ /* 0x000eea0000004200 */
[----:B------:R-:W-:Y:S01]  /*4fc0*/  HMMA.16816.F32.BF16 R156, R8, R40, R36 ;  /* 0x00000028089c723c */ /* 0x000fe20000041824 */
[----:B------:R-:W4:Y:S01]  /*4fd0*/  LDSM.16.MT88.4 R40, [R251+0x2800] ;  /* 0x00280000fb28783b */ /* 0x000f220000004200 */
[----:B------:R-:W-:Y:S01]  /*4fe0*/  MOV R91, R31 ;  /* 0x0000001f005b7202 */ /* 0x000fe20000000f00 */
[----:B------:R-:W-:Y:S01]  /*4ff0*/  IMAD.MOV.U32 R88, RZ, RZ, R29 ;  /* 0x000000ffff587224 */ /* 0x000fe200078e001d */
[----:B------:R-:W-:Y:S01]  /*5000*/  MOV R90, R28 ;  /* 0x0000001c005a7202 */ /* 0x000fe20000000f00 */
[----:B------:R-:W5:Y:S01]  /*5010*/  LDSM.16.MT88.4 R36, [R92+0x2800] ;  /* 0x002800005c24783b */ /* 0x000f620000004200 */
[----:B------:R-:W-:-:S02]  /*5020*/  MOV R89, R30 ;  /* 0x0000001e00597202 */ /* 0x000fc40000000f00 */
[C---:B------:R-:W-:Y:S08]  /*5030*/  HMMA.16816.F32.BF16 R44, R12.reuse, R24, RZ ;  /* 0x000000180c2c723c */ /* 0x040ff000000418ff */
[C---:B--2---:R-:W-:Y:S08]  /*5040*/  HMMA.16816.F32.BF16 R28, R12.reuse, R56, RZ ;  /* 0x000000380c1c723c */ /* 0x044ff000000418ff */
[----:B------:R-:W-:Y:S01]  /*5050*/  HMMA.16816.F32.BF16 R24, R12, R58, RZ ;  /* 0x0000003a0c18723c */ /* 0x000fe200000418ff */
[----:B------:R-:W2:Y:S01]  /*5060*/  LDSM.16.MT88.4 R56, [R93+0x2000] ;  /* 0x002000005d38783b */ /* 0x000ea20000004200 */
[----:B------:R-:W-:-:S06]  /*5070*/  MOV R19, R4 ;  /* 0x0000000400137202 */ /* 0x000fcc0000000f00 */
[----:B-1----:R-:W-:Y:S01]  /*5080*/  HMMA.16816.F32.BF16 R100, R8, R54, R32 ;  /* 0x000000360864723c */ /* 0x002fe20000041820 */
[----:B------:R-:W-:Y:S01]  /*5090*/  MOV R18, R6 ;  /* 0x0000000600127202 */ /* 0x000fe20000000f00 */
[----:B------:R-:W-:Y:S01]  /*50a0*/  IMAD.MOV.U32 R3, RZ, RZ, R5 ;  /* 0x000000ffff037224 */ /* 0x000fe200078e0005 */
[----:B------:R-:W-:-:S05]  /*50b0*/  MOV R17, R7 ;  /* 0x0000000700117202 */ /* 0x000fca0000000f00 */
[C---:B------:R-:W-:Y:S08]  /*50c0*/  HMMA.16816.F32.BF16 R4, R12.reuse, R66, RZ ;  /* 0x000000420c04723c */ /* 0x040ff000000418ff */
[----:B------:R-:W-:Y:S01]  /*50d0*/  HMMA.16816.F32.BF16 R20, R12, R64, RZ ;  /* 0x000000400c14723c */ /* 0x000fe200000418ff */
[----:B------:R-:W1:Y:S07]  /*50e0*/  LDSM.16.MT88.4 R64, [R93+0x2800] ;  /* 0x002800005d40783b */ /* 0x000e6e0000004200 */
[----:B------:R-:W-:Y:S01]  /*50f0*/  HMMA.16816.F32.BF16 R140, R8, R52, R44 ;  /* 0x00000034088c723c */ /* 0x000fe2000004182c */
[----:B------:R-:W-:-:S02]  /*5100*/  MOV R33, R102 ;  /* 0x0000006600217202 */ /* 0x000fc40000000f00 */
[----:B------:R-:W-:-:S05]  /*5110*/  MOV R32, R101 ;  /* 0x0000006500207202 */ /* 0x000fca0000000f00 */
[----:B---3--:R-:W-:Y:S07]  /*5120*/  HMMA.16816.F32.BF16 R44, R12, R48, RZ ;  /* 0x000000300c2c723c */ /* 0x008fee00000418ff */
[----:B------:R-:W-:Y:S01]  /*5130*/  MOV R49, R103 ;  /* 0x0000006700317202 */ /* 0x000fe20000000f00 */
[----:B------:R-:W-:Y:S02]  /*5140*/  IMAD.MOV.U32 R48, RZ, RZ, R100 ;  /* 0x000000ffff307224 */ /* 0x000fe400078e0064 */
[C---:B----4-:R-:W-:Y:S08]  /*5150*/  HMMA.16816.F32.BF16 R100, R8.reuse, R42, R24 ;  /* 0x0000002a0864723c */ /* 0x050ff00000041818 */
[----:B-----5:R-:W-:Y:S08]  /*5160*/  HMMA.16816.F32.BF16 R188, R8, R38, R4 ;  /* 0x0000002608bc723c */ /* 0x020ff00000041804 */
[----:B--2---:R-:W-:Y:S08]  /*5170*/  HMMA.16816.F32.BF16 R4, R12, R56, RZ ;  /* 0x000000380c04723c */ /* 0x004ff000000418ff */
[C---:B------:R-:W-:Y:S08]  /*5180*/  HMMA.16816.F32.BF16 R184, R8.reuse, R36, R20 ;  /* 0x0000002408b8723c */ /* 0x040ff00000041814 */
[----:B------:R-:W-:Y:S01]  /*5190*/  HMMA.16816.F32.BF16 R52, R8, R40, R28 ;  /* 0x000000280834723c */ /* 0x000fe2000004181c */
[----:B------:R-:W2:Y:S01]  /*51a0*/  LDSM.16.MT88.4 R40, [R251+0x4800] ;  /* 0x00480000fb28783b */ /* 0x000ea20000004200 */
[----:B------:R-:W-:Y:S01]  /*51b0*/  MOV R26, R102 ;  /* 0x00000066001a7202 */ /* 0x000fe20000000f00 */
[----:B------:R-:W-:Y:S01]  /*51c0*/  IMAD.MOV.U32 R24, RZ, RZ, R101 ;  /* 0x000000ffff187224 */ /* 0x000fe200078e0065 */
[----:B------:R-:W-:Y:S01]  /*51d0*/  MOV R27, R100 ;  /* 0x00000064001b7202 */ /* 0x000fe20000000f00 */
[----:B------:R-:W-:Y:S03]  /*51e0*/  LDSM.16.MT88.4 R28, [R92+0x4800] ;  /* 0x004800005c1c783b */ /* 0x000fe60000004200 */
[----:B------:R-:W-:Y:S01]  /*51f0*/  HMMA.16816.F32.BF16 R20, R12, R50, RZ ;  /* 0x000000320c14723c */ /* 0x000fe200000418ff */
[----:B------:R-:W-:Y:S01]  /*5200*/  MOV R25, R103 ;  /* 0x0000006700197202 */ /* 0x000fe20000000f00 */
[----:B------:R-:W-:Y:S05]  /*5210*/  LDSM.16.MT88.4 R36, [R252+0x4000] ;  /* 0x00400000fc24783b */ /* 0x000fea0000004200 */
[----:B------:R-:W-:-:S02]  /*5220*/  MOV R51, R33 ;  /* 0x0000002100337202 */ /* 0x000fc40000000f00 */
[----:B------:R-:W-:Y:S02]  /*5230*/  MOV R50, R32 ;  /* 0x0000002000327202 */ /* 0x000fe40000000f00 */
[----:B------:R-:W3:Y:S01]  /*5240*/  LDSM.16.MT88.4 R32, [R92+0x4000] ;  /* 0x004000005c20783b */ /* 0x000ee20000004200 */
[----:B------:R-:W-:Y:S01]  /*5250*/  HMMA.16816.F32.BF16 R160, R8, R60, R44 ;  /* 0x0000003c08a0723c */ /* 0x000fe2000004182c */
[----:B------:R-:W-:Y:S02]  /*5260*/  MOV R56, R27 ;  /* 0x0000001b00387202 */ /* 0x000fe40000000f00 */
[----:B------:R-:W-:-:S04]  /*5270*/  MOV R57, R24 ;  /* 0x0000001800397202 */ /* 0x000fc80000000f00 */
[----:B------:R-:W-:Y:S01]  /*5280*/  IMAD.MOV.U32 R60, RZ, RZ, R26 ;  /* 0x000000ffff3c7224 */ /* 0x000fe200078e001a */
[----:B------:R-:W-:Y:S01]  /*5290*/  MOV R61, R25 ;  /* 0x00000019003d7202 */ /* 0x000fe20000000f00 */
[----:B-1----:R-:W-:Y:S08]  /*52a0*/  HMMA.16816.F32.BF16 R144, R8, R64, R4 ;  /* 0x000000400890723c */ /* 0x002ff00000041804 */
[C---:B------:R-:W-:Y:S08]  /*52b0*/  HMMA.16816.F32.BF16 R24, R12.reuse, R58, RZ ;  /* 0x0000003a0c18723c */ /* 0x040ff000000418ff */
[----:B------:R-:W-:Y:S01]  /*52c0*/  HMMA.16816.F32.BF16 R4, R12, R68, RZ ;  /* 0x000000440c04723c */ /* 0x000fe200000418ff */
[----:B------:R-:W-:-:S02]  /*52d0*/  MOV R64, R91 ;  /* 0x0000005b00407202 */ /* 0x000fc40000000f00 */
[----:B------:R-:W-:-:S05]  /*52e0*/  MOV R65, R90 ;  /* 0x0000005a00417202 */ /* 0x000fca0000000f00 */
[C---:B------:R-:W-:Y:S08]  /*52f0*/  HMMA.16816.F32.BF16 R152, R8.reuse, R62, R20 ;  /* 0x0000003e0898723c */ /* 0x040ff00000041814 */
[----:B------:R-:W-:Y:S07]  /*5300*/  HMMA.16816.F32.BF16 R136, R8, R66, R24 ;  /* 0x000000420888723c */ /* 0x000fee0000041818 */
[----:B------:R-:W-:Y:S01]  /*5310*/  MOV R67, R89 ;  /* 0x0000005900437202 */ /* 0x000fe20000000f00 */
[----:B------:R-:W-:Y:S01]  /*5320*/  IMAD.MOV.U32 R66, RZ, RZ, R88 ;  /* 0x000000ffff427224 */ /* 0x000fe200078e0058 */
[----:B------:R-:W-:Y:S08]  /*5330*/  HMMA.16816.F32.BF16 R24, R12, R70, RZ ;  /* 0x000000460c18723c */ /* 0x000ff000000418ff */
[----:B--2---:R-:W-:Y:S08]  /*5340*/  HMMA.16816.F32.BF16 R88, R8, R40, R4 ;  /* 0x000000280858723c */ /* 0x004ff00000041804 */
[C---:B---3--:R-:W-:Y:S08]  /*5350*/  HMMA.16816.F32.BF16 R20, R12.reuse, R32, RZ ;  /* 0x000000200c14723c */ /* 0x048ff000000418ff */
[----:B------:R-:W-:Y:S01]  /*5360*/  HMMA.16816.F32.BF16 R4, R12, R34, RZ ;  /* 0x000000220c04723c */ /* 0x000fe200000418ff */
[----:B------:R-:W-:-:S05]  /*5370*/  IMAD.MOV.U32 R70, RZ, RZ, R93 ;  /* 0x000000ffff467224 */ /* 0x000fca00078e005d */
[----:B------:R-:W1:Y:S01]  /*5380*/  LDSM.16.MT88.4 R44, [R70+0x4000] ;  /* 0x00400000462c783b */ /* 0x000e620000004200 */
[----:B------:R-:W-:Y:S01]  /*5390*/  IMAD.MOV.U32 R63, RZ, RZ, R95 ;  /* 0x000000ffff3f7224 */ /* 0x000fe200078e005f */
[----:B------:R-:W-:Y:S02]  /*53a0*/  MOV R62, R94 ;  /* 0x0000005e003e7202 */ /* 0x000fe40000000f00 */
[----:B------:R-:W-:Y:S01]  /*53b0*/  MOV R71, R92 ;  /* 0x0000005c00477202 */ /* 0x000fe20000000f00 */
[----:B------:R-:W-:Y:S01]  /*53c0*/  LDSM.16.MT88.4 R32, [R70+0x4800] ;  /* 0x004800004620783b */ /* 0x000fe20000004200 */
[----:B------:R-:W-:Y:S01]  /*53d0*/  HMMA.16816.F32.BF16 R92, R8, R42, R24 ;  /* 0x0000002a085c723c */ /* 0x000fe20000041818 */
[----:B------:R-:W-:Y:S02]  /*53e0*/  MOV R58, R98 ;  /* 0x00000062003a7202 */ /* 0x000fe40000000f00 */
[----:B------:R-:W-:-:S04]  /*53f0*/  MOV R59, R97 ;  /* 0x00000061003b7202 */ /* 0x000fc80000000f00 */
[----:B------:R-:W-:Y:S02]  /*5400*/  MOV R43, R96 ;  /* 0x00000060002b7202 */ /* 0x000fe40000000f00 */
[C---:B------:R-:W-:Y:S08]  /*5410*/  HMMA.16816.F32.BF16 R96, R8.reuse, R28, R20 ;  /* 0x0000001c0860723c */ /* 0x040ff00000041814 */
[----:B------:R-:W-:Y:S01]  /*5420*/  HMMA.16816.F32.BF16 R100, R8, R30, R4 ;  /* 0x0000001e0864723c */ /* 0x000fe20000041804 */
[----:B------:R-:W2:Y:S07]  /*5430*/  LDSM.16.MT88.4 R28, [R252+0x4800] ;  /* 0x00480000fc1c783b */ /* 0x000eae0000004200 */
[C---:B------:R-:W-:Y:S08]  /*5440*/  HMMA.16816.F32.BF16 R24, R12.reuse, R36, RZ ;  /* 0x000000240c18723c */ /* 0x040ff000000418ff */
[C---:B-1----:R-:W-:Y:S08]  /*5450*/  HMMA.16816.F32.BF16 R4, R12.reuse, R44, RZ ;  /* 0x0000002c0c04723c */ /* 0x042ff000000418ff */
[----:B------:R-:W-:Y:S08]  /*5460*/  HMMA.16816.F32.BF16 R20, R12, R38, RZ ;  /* 0x000000260c14723c */ /* 0x000ff000000418ff */
[C---:B--2---:R-:W-:Y:S01]  /*5470*/  HMMA.16816.F32.BF16 R104, R8.reuse, R28, R24 ;  /* 0x0000001c0868723c */ /* 0x044fe20000041818 */
[----:B------:R-:W1:Y:S07]  /*5480*/  LDSM.16.MT88.4 R24, [R251+0x6000] ;  /* 0x00600000fb18783b */ /* 0x000e6e0000004200 */
[----:B------:R-:W-:Y:S08]  /*5490*/  HMMA.16816.F32.BF16 R112, R8, R32, R4 ;  /* 0x000000200870723c */ /* 0x000ff00000041804 */
[----:B------:R-:W-:Y:S08]  /*54a0*/  HMMA.16816.F32.BF16 R4, R12, R46, RZ ;  /* 0x0000002e0c04723c */ /* 0x000ff000000418ff */
[C---:B------:R-:W-:Y:S01]  /*54b0*/  HMMA.16816.F32.BF16 R108, R8.reuse, R30, R20 ;  /* 0x0000001e086c723c */ /* 0x040fe20000041814 */
[----:B------:R-:W2:Y:S11]  /*54c0*/  LDSM.16.MT88.4 R20, [R251+0x6800] ;  /* 0x00680000fb14783b */ /* 0x000eb60000004200 */
[----:B------:R-:W-:Y:S04]  /*54d0*/  @!UPT UIADD3 URZ, URZ, URZ, URZ ;  /* 0x0000003f3f3ff290 */ /* 0x000fe8000fffe03f */
[----:B------:R-:W-:Y:S08]  /*54e0*/  HMMA.16816.F32.BF16 R180, R8, R34, R4 ;  /* 0x0000002208b4723c */ /* 0x000ff00000041804 */
[----:B-1----:R-:W-:Y:S11]  /*54f0*/  HMMA.16816.F32.BF16 R4, R12, R24, RZ ;  /* 0x000000180c04723c */ /* 0x002ff600000418ff */
[----:B------:R-:W-:Y:S11]  /*5500*/  @!UPT UIADD3 URZ, URZ, URZ, URZ ;  /* 0x0000003f3f3ff290 */ /* 0x000ff6000fffe03f */
[----:B------:R-:W-:Y:S02]  /*5510*/  @!UPT UIADD3 URZ, URZ, URZ, URZ ;  /* 0x0000003f3f3ff290 */ /* 0x000fe4000fffe03f */
[----:B--2---:R-:W-:Y:S08]  /*5520*/  HMMA.16816.F32.BF16 R176, R8, R20, R4 ;  /* 0x0000001408b0723c */ /* 0x004ff00000041804 */
[----:B------:R-:W-:Y:S01]  /*5530*/  HMMA.16816.F32.BF16 R4, R12, R26, RZ ;  /* 0x0000001a0c04723c */ /* 0x000fe200000418ff */
[----:B------:R-:W-:Y:S01]  /*5540*/  MOV R69, R3 ;  /* 0x0000000300457202 */ /* 0x000fe20000000f00 */
[----:B------:R-:W-:Y:S11]  /*5550*/  LDSM.16.MT88.4 R24, [R71+0x6800] ;  /* 0x006800004718783b */ /* 0x000ff60000004200 */
[----:B------:R-:W-:Y:S11]  /*5560*/  @!UPT UIADD3 URZ, URZ, URZ, URZ ;  /* 0x0000003f3f3ff290 */ /* 0x000ff6000fffe03f */
[----:B------:R-:W-:Y:S01]  /*5570*/  HMMA.16816.F32.BF16 R124, R8, R22, R4 ;  /* 0x00000016087c723c */ /* 0x000fe20000041804 */
[----:B------:R-:W1:Y:S01]  /*5580*/  LDSM.16.MT88.4 R20, [R71+0x6000] ;  /* 0x006000004714783b */ /* 0x000e620000004200 */
[----:B------:R-:W-:Y:S01]  /*5590*/  FADD.FTZ R3, R118, R116 ;  /* 0x0000007476037221 */ /* 0x000fe20000010000 */
[----:B------:R-:W-:Y:S01]  /*55a0*/  MOV R41, R17 ;  /* 0x0000001100297202 */ /* 0x000fe20000000f00 */
[----:B------:R-:W-:Y:S02]  /*55b0*/  FADD.FTZ R17, R120, R119 ;  /* 0x0000007778117221 */ /* 0x000fe40000010000 */
[----:B------:R-:W-:Y:S02]  /*55c0*/  FADD.FTZ R3, R117, R3 ;  /* 0x0000000375037221 */ /* 0x000fe40000010000 */
[----:B------:R-:W-:Y:S02]  /*55d0*/  FADD.FTZ R4, R128, R17 ;  /* 0x0000001180047221 */ /* 0x000fe40000010000 */
[----:B------:R-:W-:Y:S01]  /*55e0*/  FADD.FTZ R3, R122, R3 ;  /* 0x000000037a037221 */ /* 0x000fe20000010000 */
[----:B------:R-:W-:Y:S01]  /*55f0*/  MOV R68, R19 ;  /* 0x0000001300447202 */ /* 0x000fe20000000f00 */
[----:B------:R-:W-:-:S02]  /*5600*/  FADD.FTZ R4, R129, R4 ;  /* 0x0000000481047221 */ /* 0x000fc40000010000 */
[----:B------:R-:W-:Y:S01]  /*5610*/  FADD.FTZ R3, R121, R3 ;  /* 0x0000000379037221 */ /* 0x000fe20000010000 */
[----:B------:R-:W-:Y:S01]  /*5620*/  MOV R40, R18 ;  /* 0x0000001200287202 */ /* 0x000fe20000000f00 */
[--C-:B------:R-:W-:Y:S02]  /*5630*/  FFMA.FTZ R18, R87, c[0x0][0x2d0], -R2.reuse ;  /* 0x0000b40057127a23 */ /* 0x100fe40000010802 */
[--C-:B------:R-:W-:Y:S02]  /*5640*/  FFMA.FTZ R17, R86, c[0x0][0x2d0], -R2.reuse ;  /* 0x0000b40056117a23 */ /* 0x100fe40000010802 */
[--C-:B------:R-:W-:Y:S02]  /*5650*/  FFMA.FTZ R19, R85, c[0x0][0x2d0], -R2.reuse ;  /* 0x0000b40055137a23 */ /* 0x100fe40000010802 */
[--C-:B------:R-:W-:Y:S02]  /*5660*/  FFMA.FTZ R28, R84, c[0x0][0x2d0], -R2.reuse ;  /* 0x0000b400541c7a23 */ /* 0x100fe40000010802 */
[----:B------:R-:W-:-:S02]  /*5670*/  FFMA.FTZ R38, R83, c[0x0][0x2d0], -R2 ;  /* 0x0000b40053267a23 */ /* 0x000fc40000010802 */
[--C-:B------:R-:W-:Y:S02]  /*5680*/  FFMA.FTZ R37, R82, c[0x0][0x2d0], -R2.reuse ;  /* 0x0000b40052257a23 */ /* 0x100fe40000010802 */
[--C-:B------:R-:W-:Y:S02]  /*5690*/  FFMA.FTZ R36, R81, c[0x0][0x2d0], -R2.reuse ;  /* 0x0000b40051247a23 */ /* 0x100fe40000010802 */
[----:B------:R-:W-:Y:S02]  /*56a0*/  FFMA.FTZ R34, R80, c[0x0][0x2d0], -R2 ;  /* 0x0000b40050227a23 */ /* 0x000fe40000010802 */
[----:B------:R-:W-:Y:S02]  /*56b0*/  FADD.FTZ R2, R130, R3 ;  /* 0x0000000382027221 */ /* 0x000fe40000010000 */
[----:B------:R-:W-:Y:S02]  /*56c0*/  FADD.FTZ R3, R123, R4 ;  /* 0x000000047b037221 */ /* 0x000fe40000010000 */
[----:B-1----:R-:W-:Y:S11]  /*56d0*/  HMMA.16816.F32.BF16 R4, R12, R20, RZ ;  /* 0x000000140c04723c */ /* 0x002ff600000418ff */
[----:B------:R-:W-:Y:S11]  /*56e0*/  @!UPT UIADD3 URZ, URZ, URZ, URZ ;  /* 0x0000003f3f3ff290 */ /* 0x000ff6000fffe03f */
[----:B------:R-:W-:Y:S02]  /*56f0*/  @!UPT UIADD3 URZ, URZ, URZ, URZ ;  /* 0x0000003f3f3ff290 */ /* 0x000fe4000fffe03f */
[----:B------:R-:W-:Y:S08]  /*5700*/  HMMA.16816.F32.BF16 R120, R8, R24, R4 ;  /* 0x000000180878723c */ /* 0x000ff00000041804 */
[----:B------:R-:W-:Y:S01]  /*5710*/  HMMA.16816.F32.BF16 R4, R12, R22, RZ ;  /* 0x000000160c04723c */ /* 0x000fe200000418ff */
[----:B------:R1:W2:Y:S01]  /*5720*/  MUFU.EX2 R22, R18 ;  /* 0x0000001200167308 */ /* 0x0002a20000000800 */
[----:B------:R-:W-:Y:S11]  /*5730*/  FADD.FTZ R2, R134, R2 ;  /* 0x0000000286027221 */ /* 0x000ff60000010000 */
[----:B------:R-:W-:Y:S11]  /*5740*/  @!UPT UIADD3 URZ, URZ, URZ, URZ ;  /* 0x0000003f3f3ff290 */ /* 0x000ff6000fffe03f */
[----:B------:R-:W-:Y:S01]  /*5750*/  HMMA.16816.F32.BF16 R116, R8, R26, R4 ;  /* 0x0000001a0874723c */ /* 0x000fe20000041804 */
[----:B------:R3:W-:Y:S01]  /*5760*/  MUFU.EX2 R6, R28 ;  /* 0x0000001c00067308 */ /* 0x0007e20000000800 */
[--C-:B-1----:R-:W-:Y:S01]  /*5770*/  FFMA.FTZ R18, R76, c[0x0][0x2d0], -R0.reuse ;  /* 0x0000b4004c127a23 */ /* 0x102fe20000010800 */
[----:B------:R-:W-:Y:S04]  /*5780*/  LDSM.16.MT88.4 R24, [R252+0x6800] ;  /* 0x00680000fc18783b */ /* 0x000fe80000004200 */
[----:B---3--:R-:W1:Y:S02]  /*5790*/  LDSM.16.MT88.4 R28, [R252+0x6000] ;  /* 0x00600000fc1c783b */ /* 0x008e640000004200 */
[----:B------:R3:W4:Y:S01]  /*57a0*/  MUFU.EX2 R21, R17 ;  /* 0x0000001100157308 */ /* 0x0007220000000800 */
[----:B------:R-:W-:-:S02]  /*57b0*/  FFMA.FTZ R7, R78, c[0x0][0x2d0], -R0 ;  /* 0x0000b4004e077a23 */ /* 0x000fc40000010800 */
[--C-:B------:R-:W-:Y:S02]  /*57c0*/  FFMA.FTZ R5, R77, c[0x0][0x2d0], -R0.reuse ;  /* 0x0000b4004d057a23 */ /* 0x100fe40000010800 */
[----:B------:R-:W-:-:S03]  /*57d0*/  FFMA.FTZ R33, R75, c[0x0][0x2d0], -R0 ;  /* 0x0000b4004b217a23 */ /* 0x000fc60000010800 */
[----:B------:R5:W2:Y:S01]  /*57e0*/  MUFU.EX2 R20, R19 ;  /* 0x0000001300147308 */ /* 0x000aa20000000800 */
[--C-:B------:R-:W-:Y:S02]  /*57f0*/  FFMA.FTZ R32, R74, c[0x0][0x2d0], -R0.reuse ;  /* 0x0000b4004a207a23 */ /* 0x100fe40000010800 */
[--C-:B------:R-:W-:Y:S02]  /*5800*/  FFMA.FTZ R35, R72, c[0x0][0x2d0], -R0.reuse ;  /* 0x0000b40048237a23 */ /* 0x100fe40000010800 */
[--C-:B---3--:R-:W-:Y:S02]  /*5810*/  FFMA.FTZ R17, R79, c[0x0][0x2d0], -R0.reuse ;  /* 0x0000b4004f117a23 */ /* 0x108fe40000010800 */
[----:B-----5:R-:W-:Y:S02]  /*5820*/  FFMA.FTZ R19, R73, c[0x0][0x2d0], -R0 ;  /* 0x0000b40049137a23 */ /* 0x020fe40000010800 */
[----:B------:R-:W-:-:S04]  /*5830*/  FADD.FTZ R0, R43, R2 ;  /* 0x000000022b007221 */ /* 0x000fc80000010000 */
[----:B--2---:R-:W-:-:S04]  /*5840*/  FADD.FTZ R0, R22, R0 ;  /* 0x0000000016007221 */ /* 0x004fc80000010000 */
[----:B----4-:R-:W-:-:S04]  /*5850*/  FADD.FTZ R0, R21, R0 ;  /* 0x0000000015007221 */ /* 0x010fc80000010000 */
[----:B------:R-:W-:Y:S01]  /*5860*/  FADD.FTZ R0, R20, R0 ;  /* 0x0000000014007221 */ /* 0x000fe20000010000 */
[----:B------:R-:W-:-:S03]  /*5870*/  F2FP.BF16.PACK_AB R4, R21, R22 ;  /* 0x000000161504723e */ /* 0x000fc600000010ff */
[C---:B------:R-:W-:Y:S01]  /*5880*/  FADD.FTZ R0, R6.reuse, R0 ;  /* 0x0000000006007221 */ /* 0x040fe20000010000 */
[----:B------:R-:W-:Y:S02]  /*5890*/  F2FP.BF16.PACK_AB R6, R6, R20 ;  /* 0x000000140606723e */ /* 0x000fe400000010ff */
[----:B-1----:R-:W-:Y:S01]  /*58a0*/  HMMA.16816.F32.BF16 R20, R12, R28, RZ ;  /* 0x0000001c0c14723c */ /* 0x002fe200000418ff */
[----:B------:R-:W-:Y:S01]  /*58b0*/  FADD.FTZ R3, R131, R3 ;  /* 0x0000000383037221 */ /* 0x000fe20000010000 */
[----:B------:R-:W-:Y:S01]  /*58c0*/  MOV R134, R70 ;  /* 0x0000004600867202 */ /* 0x000fe20000000f00 */
[----:B------:R-:W-:Y:S02]  /*58d0*/  IMAD.MOV.U32 R70, RZ, RZ, R40 ;  /* 0x000000ffff467224 */ /* 0x000fe400078e0028 */
[----:B------:R-:W-:Y:S01]  /*58e0*/  FADD.FTZ R2, R135, R3 ;  /* 0x0000000387027221 */ /* 0x000fe20000010000 */
[----:B------:R-:W-:Y:S01]  /*58f0*/  MOV R135, R71 ;  /* 0x0000004700877202 */ /* 0x000fe20000000f00 */
[----:B------:R-:W-:Y:S01]  /*5900*/  IMAD.MOV.U32 R40, RZ, RZ, R65 ;  /* 0x000000ffff287224 */ /* 0x000fe200078e0041 */
[----:B------:R-:W-:-:S02]  /*5910*/  MOV R71, R41 ;  /* 0x0000002900477202 */ /* 0x000fc40000000f00 */
[----:B------:R-:W-:Y:S02]  /*5920*/  MOV R41, R66 ;  /* 0x0000004200297202 */ /* 0x000fe40000000f00 */
[----:B------:R-:W-:Y:S02]  /*5930*/  MOV R42, R67 ;  /* 0x00000043002a7202 */ /* 0x000fe40000000f00 */
[----:B------:R-:W-:-:S10]  /*5940*/  MOV R43, R64 ;  /* 0x00000040002b7202 */ /* 0x000fd40000000f00 */
[----:B------:R-:W-:Y:S08]  /*5950*/  HMMA.16816.F32.BF16 R64, R8, R24, R20 ;  /* 0x000000180840723c */ /* 0x000ff00000041814 */
[----:B------:R-:W-:Y:S01]  /*5960*/  HMMA.16816.F32.BF16 R20, R12, R30, RZ ;  /* 0x0000001e0c14723c */ /* 0x000fe200000418ff */
[----:B------:R-:W-:Y:S01]  /*5970*/  MOV R39, R58 ;  /* 0x0000003a00277202 */ /* 0x000fe20000000f00 */
[----:B------:R-:W-:Y:S01]  /*5980*/  IMAD.MOV.U32 R58, RZ, RZ, R60 ;  /* 0x000000ffff3a7224 */ /* 0x000fe200078e003c */
[----:B------:R-:W-:Y:S01]  /*5990*/  MOV R44, R59 ;  /* 0x0000003b002c7202 */ /* 0x000fe20000000f00 */
[----:B------:R-:W-:Y:S01]  /*59a0*/  IMAD.MOV.U32 R60, RZ, RZ, R48 ;  /* 0x000000ffff3c7224 */ /* 0x000fe200078e0030 */
[----:B------:R-:W-:-:S02]  /*59b0*/  MOV R45, R62 ;  /* 0x0000003e002d7202 */ /* 0x000fc40000000f00 */
[----:B------:R-:W-:Y:S02]  /*59c0*/  MOV R47, R63 ;  /* 0x0000003f002f7202 */ /* 0x000fe40000000f00 */
[----:B------:R-:W-:Y:S02]  /*59d0*/  MOV R59, R61 ;  /* 0x0000003d003b7202 */ /* 0x000fe40000000f00 */
[----:B------:R-:W-:Y:S02]  /*59e0*/  MOV R61, R50 ;  /* 0x00000032003d7202 */ /* 0x000fe40000000f00 */
[----:B------:R-:W-:Y:S02]  /*59f0*/  MOV R62, R51 ;  /* 0x00000033003e7202 */ /* 0x000fe40000000f00 */
[----:B------:R-:W-:-:S09]  /*5a00*/  MOV R63, R49 ;  /* 0x00000031003f7202 */ /* 0x000fd20000000f00 */
[----:B------:R-:W-:Y:S01]  /*5a10*/  HMMA.16816.F32.BF16 R48, R8, R26, R20 ;  /* 0x0000001a0830723c */ /* 0x000fe20000041814 */
[----:B------:R-:W1:Y:S01]  /*5a20*/  LDSM.16.MT88.4 R20, [R134+0x6000] ;  /* 0x006000008614783b */ /* 0x000e620000004200 */
[----:B------:R-:W2:Y:S08]  /*5a30*/  MUFU.EX2 R25, R38 ;  /* 0x0000002600197308 */ /* 0x000eb00000000800 */
[----:B------:R-:W3:Y:S01]  /*5a40*/  MUFU.EX2 R24, R37 ;  /* 0x0000002500187308 */ /* 0x000ee20000000800 */
[----:B--2---:R-:W-:-:S04]  /*5a50*/  FADD.FTZ R0, R25, R0 ;  /* 0x0000000019007221 */ /* 0x004fc80000010000 */
[C---:B---3--:R-:W-:Y:S01]  /*5a60*/  FADD.FTZ R0, R24.reuse, R0 ;  /* 0x0000000018007221 */ /* 0x048fe20000010000 */
[----:B------:R-:W-:Y:S02]  /*5a70*/  F2FP.BF16.PACK_AB R128, R24, R25 ;  /* 0x000000191880723e */ /* 0x000fe400000010ff */
[----:B------:R-:W2:Y:S01]  /*5a80*/  MUFU.EX2 R30, R36 ;  /* 0x00000024001e7308 */ /* 0x000ea20000000800 */
[C---:B-1----:R-:W-:Y:S08]  /*5a90*/  HMMA.16816.F32.BF16 R24, R12.reuse, R20, RZ ;  /* 0x000000140c18723c */ /* 0x042ff000000418ff */
[----:B------:R-:W-:Y:S01]  /*5aa0*/  HMMA.16816.F32.BF16 R20, R12, R22, RZ ;  /* 0x000000160c14723c */ /* 0x000fe200000418ff */
[----:B------:R-:W1:Y:S01]  /*5ab0*/  LDSM.16.MT88.4 R12, [R134+0x6800] ;  /* 0x00680000860c783b */ /* 0x000e620000004200 */
[----:B------:R-:W3:Y:S08]  /*5ac0*/  MUFU.EX2 R29, R17 ;  /* 0x00000011001d7308 */ /* 0x000ef00000000800 */
[----:B------:R-:W4:Y:S08]  /*5ad0*/  MUFU.EX2 R28, R34 ;  /* 0x00000022001c7308 */ /* 0x000f300000000800 */
[----:B------:R-:W5:Y:S01]  /*5ae0*/  MUFU.EX2 R7, R7 ;  /* 0x0000000700077308 */ /* 0x000f620000000800 */
[----:B------:R-:W-:-:S07]  /*5af0*/  FADD.FTZ R2, R132, R2 ;  /* 0x0000000284027221 */ /* 0x000fce0000010000 */
[----:B------:R1:W-:Y:S01]  /*5b00*/  MUFU.EX2 R17, R5 ;  /* 0x0000000500117308 */ /* 0x0003e20000000800 */
[----:B--2---:R-:W-:Y:S02]  /*5b10*/  FADD.FTZ R0, R30, R0 ;  /* 0x000000001e007221 */ /* 0x004fe40000010000 */
[----:B---3--:R-:W-:-:S05]  /*5b20*/  FADD.FTZ R2, R29, R2 ;  /* 0x000000021d027221 */ /* 0x008fca0000010000 */
[----:B------:R-:W2:Y:S01]  /*5b30*/  MUFU.EX2 R3, R18 ;  /* 0x0000001200037308 */ /* 0x000ea20000000800 */
[----:B----4-:R-:W-:Y:S02]  /*5b40*/  FADD.FTZ R0, R28, R0 ;  /* 0x000000001c007221 */ /* 0x010fe40000010000 */
[----:B-----5:R-:W-:-:S03]  /*5b50*/  FADD.FTZ R2, R7, R2 ;  /* 0x0000000207027221 */ /* 0x020fc60000010000 */
[----:B------:R3:W-:Y:S01]  /*5b60*/  STL [R1+0x78], R0 ;  /* 0x0000780001007387 */ /* 0x0007e20000100800 */
[----:B-1----:R-:W-:Y:S02]  /*5b70*/  F2FP.BF16.PACK_AB R5, R7, R29 ;  /* 0x0000001d0705723e */ /* 0x002fe400000010ff */
[----:B--2---:R-:W-:Y:S01]  /*5b80*/  F2FP.BF16.PACK_AB R7, R3, R17 ;  /* 0x000000110307723e */ /* 0x004fe200000010ff */
[----:B---3--:R-:W-:Y:S02]  /*5b90*/  FADD.FTZ R0, R17, R2 ;  /* 0x0000000211007221 */ /* 0x008fe40000010000 */
[----:B------:R-:W1:Y:S02]  /*5ba0*/  MUFU.EX2 R17, R33 ;  /* 0x0000002100117308 */ /* 0x000e640000000800 */
[----:B------:R-:W-:-:S06]  /*5bb0*/  FADD.FTZ R0, R3, R0 ;  /* 0x0000000003007221 */ /* 0x000fcc0000010000 */
[----:B------:R-:W2:Y:S08]  /*5bc0*/  MUFU.EX2 R3, R32 ;  /* 0x0000002000037308 */ /* 0x000eb00000000800 */
[----:B------:R3:W-:Y:S02]  /*5bd0*/  MUFU.EX2 R2, R35 ;  /* 0x0000002300027308 */ /* 0x0007e40000000800 */
[C---:B---3--:R-:W-:Y:S08]  /*5be0*/  HMMA.16816.F32.BF16 R32, R8.reuse, R12, R24 ;  /* 0x0000000c0820723c */ /* 0x048ff00000041818 */
[----:B------:R-:W-:Y:S01]  /*5bf0*/  HMMA.16816.F32.BF16 R24, R8, R14, R20 ;  /* 0x0000000e0818723c */ /* 0x000fe20000041814 */
[----:B------:R-:W3:Y:S01]  /*5c00*/  LDSM.16.MT88.4 R12, [R135+0x1000] ;  /* 0x00100000870c783b */ /* 0x000ee20000004200 */
[----:B------:R-:W-:-:S02]  /*5c10*/  MOV R46, R47 ;  /* 0x0000002f002e7202 */ /* 0x000fc40000000f00 */
[----:B------:R-:W-:Y:S01]  /*5c20*/  MOV R47, R39 ;  /* 0x00000027002f7202 */ /* 0x000fe20000000f00 */
[----:B------:R-:W4:Y:S01]  /*5c30*/  LDSM.16.MT88.4 R8, [R251+0x1000] ;  /* 0x00100000fb08783b */ /* 0x000f220000004200 */
[----:B------:R-:W-:Y:S01]  /*5c40*/  F2FP.BF16.PACK_AB R130, R28, R30 ;  /* 0x0000001e1c82723e */ /* 0x000fe200000010ff */
[----:B------:R-:W5:Y:S01]  /*5c50*/  MUFU.EX2 R19, R19 ;  /* 0x0000001300137308 */ /* 0x000f620000000800 */
[----:B-1----:R-:W-:Y:S01]  /*5c60*/  FADD.FTZ R0, R17, R0 ;  /* 0x0000000011007221 */ /* 0x002fe20000010000 */
[C---:B--2---:R-:W-:Y:S01]  /*5c70*/  F2FP.BF16.PACK_AB R129, R3.reuse, R17 ;  /* 0x000000110381723e */ /* 0x044fe200000010ff */
[----:B------:R-:W-:Y:S01]  /*5c80*/  LDSM.16.MT88.4 R20, [R135+0x7000] ;  /* 0x007000008714783b */ /* 0x000fe20000004200 */
[C---:B---3--:R-:W-:Y:S08]  /*5c90*/  HMMA.16816.F32.BF16 R156, R4.reuse, R12, R156 ;  /* 0x0000000c049c723c */ /* 0x048ff0000004189c */
[C---:B------:R-:W-:Y:S01]  /*5ca0*/  HMMA.16816.F32.BF16 R36, R4.reuse, R14, R40 ;  /* 0x0000000e0424723c */ /* 0x040fe20000041828 */
[----:B------:R-:W1:Y:S07]  /*5cb0*/  LDSM.16.MT88.4 R12, [R134+0x1000] ;  /* 0x00100000860c783b */ /* 0x000e6e0000004200 */
[C---:B----4-:R-:W-:Y:S08]  /*5cc0*/  HMMA.16816.F32.BF16 R164, R4.reuse, R8, R164 ;  /* 0x0000000804a4723c */ /* 0x050ff000000418a4 */
[C---:B------:R-:W-:Y:S01]  /*5cd0*/  HMMA.16816.F32.BF16 R28, R4.reuse, R10, R44 ;  /* 0x0000000a041c723c */ /* 0x040fe2000004182c */
[----:B------:R-:W2:Y:S07]  /*5ce0*/  LDSM.16.MT88.4 R8, [R252+0x1000] ;  /* 0x00100000fc08783b */ /* 0x000eae0000004200 */
[C---:B-1----:R-:W-:Y:S08]  /*5cf0*/  HMMA.16816.F32.BF16 R140, R4.reuse, R12, R140 ;  /* 0x0000000c048c723c */ /* 0x042ff0000004188c */
[C---:B------:R-:W-:Y:S01]  /*5d00*/  HMMA.16816.F32.BF16 R44, R4.reuse, R14, R60 ;  /* 0x0000000e042c723c */ /* 0x040fe2000004183c */
[----:B------:R-:W1:Y:S07]  /*5d10*/  LDSM.16.MT88.4 R12, [R135+0x3000] ;  /* 0x00300000870c783b */ /* 0x000e6e0000004200 */
[----:B--2---:R-:W-:Y:S01]  /*5d20*/  HMMA.16816.F32.BF16 R40, R4, R10, R68 ;  /* 0x0000000a0428723c */ /* 0x004fe20000041844 */
[----:B------:R-:W-:-:S04]  /*5d30*/  FADD.FTZ R0, R3, R0 ;  /* 0x0000000003007221 */ /* 0x000fc80000010000 */
[----:B-----5:R-:W-:-:S04]  /*5d40*/  FADD.FTZ R0, R19, R0 ;  /* 0x0000000013007221 */ /* 0x020fc80000010000 */
[C---:B------:R-:W-:Y:S01]  /*5d50*/  FADD.FTZ R0, R2.reuse, R0 ;  /* 0x0000000002007221 */ /* 0x040fe20000010000 */
[C---:B-1----:R-:W-:Y:S08]  /*5d60*/  HMMA.16816.F32.BF16 R60, R4.reuse, R12, R184 ;  /* 0x0000000c043c723c */ /* 0x042ff000000418b8 */
[C---:B------:R-:W-:Y:S01]  /*5d70*/  HMMA.16816.F32.BF16 R68, R4.reuse, R14, R188 ;  /* 0x0000000e0444723c */ /* 0x040fe200000418bc */
[----:B------:R-:W1:Y:S04]  /*5d80*/  LDSM.16.MT88.4 R12, [R134+0x3000] ;  /* 0x00300000860c783b */ /* 0x000e680000004200 */
[----:B------:R2:W-:Y:S04]  /*5d90*/  STL [R1+0x88], R0 ;  /* 0x0000880001007387 */ /* 0x0005e80000100800 */
[----:B--2---:R-:W2:Y:S04]  /*5da0*/  LDL R0, [R1+0xd4] ;  /* 0x0000d40001007983 */ /* 0x004ea80000100800 */
[----:B------:R-:W3:Y:S04]  /*5db0*/  LDL.LU R3, [R1+0x74] ;  /* 0x0000740001037983 */ /* 0x000ee80000300800 */
[----:B------:R-:W4:Y:S01]  /*5dc0*/  LDL R17, [R1+0x8c] ;  /* 0x00008c0001117983 */ /* 0x000f220000100800 */
[C---:B-1----:R-:W-:Y:S03]  /*5dd0*/  HMMA.16816.F32.BF16 R80, R4.reuse, R12, R144 ;  /* 0x0000000c0450723c */ /* 0x042fe60000041890 */
[----:B------:R-:W-:Y:S05]  /*5de0*/  LDSM.16.MT88.4 R144, [R252+0x1800] ;  /* 0x00180000fc90783b */ /* 0x000fea0000004200 */
[----:B------:R-:W-:Y:S01]  /*5df0*/  HMMA.16816.F32.BF16 R84, R4, R14, R136 ;  /* 0x0000000e0454723c */ /* 0x000fe20000041888 */
[----:B------:R-:W1:Y:S01]  /*5e00*/  LDSM.16.MT88.4 R12, [R135+0x5000] ;  /* 0x00500000870c783b */ /* 0x000e620000004200 */
[----:B------:R-:W-:-:S03]  /*5e10*/  F2FP.BF16.PACK_AB R131, R2, R19 ;  /* 0x000000130283723e */ /* 0x000fc600000010ff */
[----:B------:R-:W-:Y:S03]  /*5e20*/  LDSM.16.MT88.4 R136, [R134+0x1800] ;  /* 0x001800008688783b */ /* 0x000fe60000004200 */
[C---:B------:R-:W-:Y:S01]  /*5e30*/  HMMA.16816.F32.BF16 R148, R4.reuse, R8, R148 ;  /* 0x000000080494723c */ /* 0x040fe20000041894 */
[----:B------:R-:W5:Y:S07]  /*5e40*/  LDSM.16.MT88.4 R8, [R251+0x3000] ;  /* 0x00300000fb08783b */ /* 0x000f6e0000004200 */
[C---:B-1----:R-:W-:Y:S08]  /*5e50*/  HMMA.16816.F32.BF16 R96, R4.reuse, R12, R96 ;  /* 0x0000000c0460723c */ /* 0x042ff00000041860 */
[C---:B------:R-:W-:Y:S01]  /*5e60*/  HMMA.16816.F32.BF16 R100, R4.reuse, R14, R100 ;  /* 0x0000000e0464723c */ /* 0x040fe20000041864 */
[----:B------:R-:W1:Y:S07]  /*5e70*/  LDSM.16.MT88.4 R12, [R134+0x5000] ;  /* 0x00500000860c783b */ /* 0x000e6e0000004200 */
[C---:B-----5:R-:W-:Y:S08]  /*5e80*/  HMMA.16816.F32.BF16 R52, R4.reuse, R8, R52 ;  /* 0x000000080434723c */ /* 0x060ff00000041834 */
[C---:B------:R-:W-:Y:S01]  /*5e90*/  HMMA.16816.F32.BF16 R56, R4.reuse, R10, R56 ;  /* 0x0000000a0438723c */ /* 0x040fe20000041838 */
[----:B------:R-:W5:Y:S07]  /*5ea0*/  LDSM.16.MT88.4 R8, [R252+0x3000] ;  /* 0x00300000fc08783b */ /* 0x000f6e0000004200 */
[C---:B-1----:R-:W-:Y:S08]  /*5eb0*/  HMMA.16816.F32.BF16 R112, R4.reuse, R12, R112 ;  /* 0x0000000c0470723c */ /* 0x042ff00000041870 */
[C---:B------:R-:W-:Y:S01]  /*5ec0*/  HMMA.16816.F32.BF16 R180, R4.reuse, R14, R180 ;  /* 0x0000000e04b4723c */ /* 0x040fe200000418b4 */
[----:B------:R-:W1:Y:S07]  /*5ed0*/  LDSM.16.MT88.4 R12, [R252+0x7000] ;  /* 0x00700000fc0c783b */ /* 0x000e6e0000004200 */
[C---:B-----5:R-:W-:Y:S01]  /*5ee0*/  HMMA.16816.F32.BF16 R76, R4.reuse, R10, R152 ;  /* 0x0000000a044c723c */ /* 0x060fe20000041898 */
[----:B------:R-:W5:Y:S07]  /*5ef0*/  LDSM.16.MT88.4 R152, [R135+0x1800] ;  /* 0x001800008798783b */ /* 0x000f6e0000004200 */
[----:B------:R-:W-:Y:S08]  /*5f00*/  HMMA.16816.F32.BF16 R120, R4, R20, R120 ;  /* 0x000000140478723c */ /* 0x000ff00000041878 */
[----:B------:R-:W-:Y:S08]  /*5f10*/  HMMA.16816.F32.BF16 R148, R128, R144, R148 ;  /* 0x000000908094723c */ /* 0x000ff00000041894 */
[----:B------:R-:W-:Y:S08]  /*5f20*/  HMMA.16816.F32.BF16 R20, R4, R22, R116 ;  /* 0x000000160414723c */ /* 0x000ff00000041874 */
[----:B------:R-:W-:Y:S01]  /*5f30*/  HMMA.16816.F32.BF16 R144, R128, R146, R40 ;  /* 0x000000928090723c */ /* 0x000fe20000041828 */
[----:B------:R-:W5:Y:S07]  /*5f40*/  LDSM.16.MT88.4 R40, [R251+0x3800] ;  /* 0x00380000fb28783b */ /* 0x000f6e0000004200 */
        /* <DEDUP_REMOVED lines=9> */
[C---:B-----5:R-:W-:Y:S08]  /*5fe0*/  HMMA.16816.F32.BF16 R156, R128.reuse, R152, R156 ;  /* 0x00000098809c723c */ /* 0x060ff0000004189c */
[C---:B------:R-:W-:Y:S08]  /*5ff0*/  HMMA.16816.F32.BF16 R152, R128.reuse, R154, R36 ;  /* 0x0000009a8098723c */ /* 0x040ff00000041824 */
[C---:B------:R-:W-:Y:S08]  /*6000*/  HMMA.16816.F32.BF16 R140, R128.reuse, R136, R140 ;  /* 0x00000088808c723c */ /* 0x040ff0000004188c */
[C---:B------:R-:W-:Y:S08]  /*6010*/  HMMA.16816.F32.BF16 R36, R128.reuse, R40, R52 ;  /* 0x000000288024723c */ /* 0x040ff00000041834 */
[C---:B------:R-:W-:Y:S08]  /*6020*/  HMMA.16816.F32.BF16 R136, R128.reuse, R138, R44 ;  /* 0x0000008a8088723c */ /* 0x040ff0000004182c */
[C---:B------:R-:W-:Y:S01]  /*6030*/  HMMA.16816.F32.BF16 R40, R128.reuse, R42, R56 ;  /* 0x0000002a8028723c */ /* 0x040fe20000041838 */
[----:B------:R-:W5:Y:S07]  /*6040*/  LDSM.16.MT88.4 R56, [R252+0x3800] ;  /* 0x00380000fc38783b */ /* 0x000f6e0000004200 */
[C---:B-1----:R-:W-:Y:S08]  /*6050*/  HMMA.16816.F32.BF16 R44, R128.reuse, R48, R60 ;  /* 0x00000030802c723c */ /* 0x042ff0000004183c */
[----:B------:R-:W-:Y:S01]  /*6060*/  HMMA.16816.F32.BF16 R60, R128, R64, R80 ;  /* 0x00000040803c723c */ /* 0x000fe20000041850 */
[----:B------:R-:W1:Y:S07]  /*6070*/  LDSM.16.MT88.4 R80, [R135+0x5800] ;  /* 0x005800008750783b */ /* 0x000e6e0000004200 */
[C---:B------:R-:W-:Y:S08]  /*6080*/  HMMA.16816.F32.BF16 R88, R4.reuse, R8, R88 ;  /* 0x000000080458723c */ /* 0x040ff00000041858 */
[----:B------:R-:W-:Y:S01]  /*6090*/  HMMA.16816.F32.BF16 R92, R4, R10, R92 ;  /* 0x0000000a045c723c */ /* 0x000fe2000004185c */
[----:B------:R-:W2:Y:S07]  /*60a0*/  LDSM.16.MT88.4 R8, [R252+0x5000] ;  /* 0x00500000fc08783b */ /* 0x000eae0000004200 */
[C---:B-----5:R-:W-:Y:S01]  /*60b0*/  HMMA.16816.F32.BF16 R52, R128.reuse, R56, R72 ;  /* 0x000000388034723c */ /* 0x060fe20000041848 */
[----:B------:R-:W5:Y:S07]  /*60c0*/  LDSM.16.MT88.4 R72, [R251+0x5800] ;  /* 0x00580000fb48783b */ /* 0x000f6e0000004200 */
[C---:B------:R-:W-:Y:S08]  /*60d0*/  HMMA.16816.F32.BF16 R56, R128.reuse, R58, R76 ;  /* 0x0000003a8038723c */ /* 0x040ff0000004184c */
[----:B-1----:R-:W-:Y:S01]  /*60e0*/  HMMA.16816.F32.BF16 R76, R128, R80, R96 ;  /* 0x00000050804c723c */ /* 0x002fe20000041860 */
[----:B------:R-:W1:Y:S07]  /*60f0*/  LDSM.16.MT88.4 R96, [R134+0x5800] ;  /* 0x005800008660783b */ /* 0x000e6e0000004200 */
[C---:B--2---:R-:W-:Y:S08]  /*6100*/  HMMA.16816.F32.BF16 R104, R4.reuse, R8, R104 ;  /* 0x000000080468723c */ /* 0x044ff00000041868 */
[----:B------:R-:W-:Y:S01]  /*6110*/  HMMA.16816.F32.BF16 R108, R4, R10, R108 ;  /* 0x0000000a046c723c */ /* 0x000fe2000004186c */
[----:B------:R-:W2:Y:S07]  /*6120*/  LDSM.16.MT88.4 R8, [R251+0x7000] ;  /* 0x00700000fb08783b */ /* 0x000eae0000004200 */
[C---:B------:R-:W-:Y:S08]  /*6130*/  HMMA.16816.F32.BF16 R48, R128.reuse, R50, R68 ;  /* 0x000000328030723c */ /* 0x040ff00000041844 */
[C---:B-----5:R-:W-:Y:S01]  /*6140*/  HMMA.16816.F32.BF16 R68, R128.reuse, R72, R88 ;  /* 0x000000488044723c */ /* 0x060fe20000041858 */
[----:B------:R-:W5:Y:S07]  /*6150*/  LDSM.16.MT88.4 R88, [R252+0x5800] ;  /* 0x00580000fc58783b */ /* 0x000f6e0000004200 */
[C---:B------:R-:W-:Y:S08]  /*6160*/  HMMA.16816.F32.BF16 R72, R128.reuse, R74, R92 ;  /* 0x0000004a8048723c */ /* 0x040ff0000004185c */
[----:B-1----:R-:W-:Y:S01]  /*6170*/  HMMA.16816.F32.BF16 R92, R128, R96, R112 ;  /* 0x00000060805c723c */ /* 0x002fe20000041870 */
[----:B------:R-:W1:Y:S07]  /*6180*/  LDSM.16.MT88.4 R112, [R135+0x7800] ;  /* 0x007800008770783b */ /* 0x000e6e0000004200 */
[C---:B--2---:R-:W-:Y:S08]  /*6190*/  HMMA.16816.F32.BF16 R176, R4.reuse, R8, R176 ;  /* 0x0000000804b0723c */ /* 0x044ff000000418b0 */
[----:B------:R-:W-:Y:S01]  /*61a0*/  HMMA.16816.F32.BF16 R124, R4, R10, R124 ;  /* 0x0000000a047c723c */ /* 0x000fe2000004187c */
[----:B------:R-:W2:Y:S01]  /*61b0*/  LDSM.16.MT88.4 R8, [R134+0x7000] ;  /* 0x007000008608783b */ /* 0x000ea20000004200 */
[----:B------:R-:W-:Y:S01]  /*61c0*/  ISETP.NE.AND P1, PT, R2, 0x1, PT ;  /* 0x000000010200780c */ /* 0x000fe20003f25270 */
[----:B------:R-:W-:-:S05]  /*61d0*/  IMAD R18, R18, c[0x0][0x1d0], RZ ;  /* 0x0000740012127a24 */ /* 0x000fca00078e02ff */
[C---:B------:R-:W-:Y:S07]  /*61e0*/  HMMA.16816.F32.BF16 R64, R128.reuse, R66, R84 ;  /* 0x000000428040723c */ /* 0x040fee0000041854 */
[----:B------:R-:W-:Y:S01]  /*61f0*/  @P1 IMAD.HI.U32 R2, R0, c[0x0][0x2c8], RZ ;  /* 0x0000b20000021a27 */ /* 0x000fe200078e00ff */
[----:B-----5:R-:W-:Y:S01]  /*6200*/  HMMA.16816.F32.BF16 R84, R128, R88, R104 ;  /* 0x000000588054723c */ /* 0x020fe20000041868 */
[----:B------:R-:W5:Y:S03]  /*6210*/  LDSM.16.MT88.4 R104, [R251+0x7800] ;  /* 0x00780000fb68783b */ /* 0x000f660000004200 */
[----:B------:R-:W-:-:S04]  /*6220*/  @P1 SHF.R.U32.HI R0, RZ, c[0x0][0x2cc], R2 ;  /* 0x0000b300ff001a19 */ /* 0x000fc80000011602 */
[----:B------:R-:W-:Y:S01]  /*6230*/  HMMA.16816.F32.BF16 R88, R128, R90, R108 ;  /* 0x0000005a8058723c */ /* 0x000fe2000004186c */
[----:B------:R-:W-:-:S07]  /*6240*/  IADD3 R0, R0, -c[0x0][0x168], R18 ;  /* 0x80005a0000007a10 */ /* 0x000fce0007ffe012 */
[----:B-1----:R-:W-:Y:S01]  /*6250*/  HMMA.16816.F32.BF16 R108, R128, R112, R120 ;  /* 0x00000070806c723c */ /* 0x002fe20000041878 */
[----:B------:R-:W1:Y:S07]  /*6260*/  LDSM.16.MT88.4 R120, [R252+0x7800] ;  /* 0x00780000fc78783b */ /* 0x000e6e0000004200 */
[C---:B--2---:R-:W-:Y:S08]  /*6270*/  HMMA.16816.F32.BF16 R32, R4.reuse, R8, R32 ;  /* 0x000000080420723c */ /* 0x044ff00000041820 */
[----:B------:R-:W-:Y:S01]  /*6280*/  HMMA.16816.F32.BF16 R24, R4, R10, R24 ;  /* 0x0000000a0418723c */ /* 0x000fe20000041818 */
[----:B------:R-:W2:Y:S01]  /*6290*/  LDSM.16.MT88.4 R4, [R134+0x7800] ;  /* 0x007800008604783b */ /* 0x000ea20000004200 */
[----:B------:R-:W-:-:S04]  /*62a0*/  SHF.R.S32.HI R2, RZ, 0x1f, R0 ;  /* 0x0000001fff027819 */ /* 0x000fc80000011400 */
[----:B------:R-:W-:-:S04]  /*62b0*/  LEA.HI R0, R2, R0, RZ, 0x6 ;  /* 0x0000000002007211 */ /* 0x000fc800078f30ff */
[----:B------:R-:W-:Y:S02]  /*62c0*/  SHF.R.S32.HI R0, RZ, 0x6, R0 ;  /* 0x00000006ff007819 */ /* 0x000fe40000011400 */
[----:B---3--:R-:W-:Y:S02]  /*62d0*/  IADD3 R3, R3, -0x2, RZ ;  /* 0xfffffffe03037810 */ /* 0x008fe40007ffe0ff */
[----:B----4-:R-:W-:-:S03]  /*62e0*/  IMNMX R0, R17, R0, !PT ;  /* 0x0000000011007217 */ /* 0x010fc60007800200 */
[----:B------:R3:W-:Y:S04]  /*62f0*/  STL [R1+0x6c], R3 ;  /* 0x00006c0301007387 */ /* 0x0007e80000100800 */
[----:B------:R3:W-:Y:S01]  /*6300*/  STL [R1+0x94], R0 ;  /* 0x0000940001007387 */ /* 0x0007e20000100800 */
[----:B------:R-:W-:Y:S01]  /*6310*/  ISETP.GE.AND P0, PT, R3, R0, PT ;  /* 0x000000000300720c */ /* 0x000fe20003f06270 */
[C---:B------:R-:W-:Y:S08]  /*6320*/  HMMA.16816.F32.BF16 R80, R128.reuse, R82, R100 ;  /* 0x000000528050723c */ /* 0x040ff00000041864 */
[C---:B-----5:R-:W-:Y:S08]  /*6330*/  HMMA.16816.F32.BF16 R100, R128.reuse, R104, R176 ;  /* 0x000000688064723c */ /* 0x060ff000000418b0 */
[C---:B------:R-:W-:Y:S08]  /*6340*/  HMMA.16816.F32.BF16 R164, R128.reuse, R160, R164 ;  /* 0x000000a080a4723c */ /* 0x040ff000000418a4 */
[C---:B------:R-:W-:Y:S08]  /*6350*/  HMMA.16816.F32.BF16 R104, R128.reuse, R106, R124 ;  /* 0x0000006a8068723c */ /* 0x040ff0000004187c */
[C---:B-1----:R-:W-:Y:S08]  /*6360*/  HMMA.16816.F32.BF16 R116, R128.reuse, R120, R116 ;  /* 0x000000788074723c */ /* 0x042ff00000041874 */
[C---:B------:R-:W-:Y:S08]  /*6370*/  HMMA.16816.F32.BF16 R160, R128.reuse, R162, R28 ;  /* 0x000000a280a0723c */ /* 0x040ff0000004181c */
[C---:B------:R-:W-:Y:S08]  /*6380*/  HMMA.16816.F32.BF16 R96, R128.reuse, R98, R180 ;  /* 0x000000628060723c */ /* 0x040ff000000418b4 */
[C---:B------:R-:W-:Y:S08]  /*6390*/  HMMA.16816.F32.BF16 R112, R128.reuse, R114, R20 ;  /* 0x000000728070723c */ /* 0x040ff00000041814 */
[C---:B------:R-:W-:Y:S08]  /*63a0*/  HMMA.16816.F32.BF16 R120, R128.reuse, R122, R12 ;  /* 0x0000007a8078723c */ /* 0x040ff0000004180c */
[C---:B--2---:R-:W-:Y:S08]  /*63b0*/  HMMA.16816.F32.BF16 R124, R128.reuse, R4, R32 ;  /* 0x00000004807c723c */ /* 0x044ff00000041820 */
[----:B------:R-:W-:Y:S01]  /*63c0*/  HMMA.16816.F32.BF16 R128, R128, R6, R24 ;  /* 0x000000068080723c */ /* 0x000fe20000041818 */
[----:B------:R-:W-:Y:S01]  /*63d0*/  @!UPT UIADD3 URZ, URZ, URZ, URZ ;  /* 0x0000003f3f3ff290 */ /* 0x000fe2000fffe03f */
[----:B------:R-:W-:Y:S11]  /*63e0*/  @!P0 BRA `(.L_x_4305) ;  /* 0x000042f000008947 */ /* 0x000ff60003800000 */
[----:B---3--:R-:W-:Y:S02]  /*63f0*/  MOV R0, R3 ;  /* 0x0000000300007202 */ /* 0x008fe40000000f00 */
[----:B------:R-:W-:-:S02]  /*6400*/  MOV R135, R16 ;  /* 0x0000001000877202 */ /* 0x000fc40000000f00 */
[----:B------:R-:W-:Y:S01]  /*6410*/  MOV R134, R133 ;  /* 0x0000008500867202 */ /* 0x000fe20000000f00 */
[----:B------:R1:W-:Y:S06]  /*6420*/  STL [R1+0x5c], R0 ;  /* 0x00005c0001007387 */ /* 0x0003ec0000100800 */
.L_x_4316:
        /* <DEDUP_REMOVED lines=54> */
[----:B------:R2:W3:Y:S02]  /*6790*/  SHFL.IDX PT, R4, R5, RZ, 0x181f ;  /* 0x00181fff05047589 */ /* 0x0004e400000e0000 */
.L_x_4343:
        /* <DEDUP_REMOVED lines=18> */
[----:B------:R-:W-:Y:S03]  /*68c0*/  SEL R20, RZ, 0x10, P3 ;  /* 0x00000010ff147807 */ /* 0x000fe60001800000 */
[----:B------:R-:W-:Y:S03]  /*68d0*/  IMAD.X R7, R4, 0x1, R29, P2 ;  /* 0x0000000104077824 */ /* 0x000fe600010e061d */
[----:B------:R2:W-:Y:S01]  /*68e0*/  LDGSTS.E.BYPASS.LTC128B.128 [R14+0x2100], [R12.64], !P3 ;  /* 0x021000000c0e7fae */ /* 0x0005e2000d901d46 */
[----:B-1----:R-:W-:Y:S03]  /*68f0*/  IADD3 R2, P0, R0, R132, RZ ;  /* 0x0000008400027210 */ /* 0x002fe60007f1e0ff */
[----:B------:R-:W1:Y:S02]  /*6900*/  SHFL.IDX PT, R0, R21, 0x1, 0x181f ;  /* 0x00381f0015007f89 */ /* 0x000e6400000e0000 */
[----:B------:R-:W-:Y:S01]  /*6910*/  IMAD.X R3, R4, 0x1, R28, P0 ;  /* 0x0000000104037824 */ /* 0x000fe200000e061c */
[----:B------:R-:W-:Y:S01]  /*6920*/  ISETP.GE.AND P0, PT, R15, c[0x0][0x1d4], PT ;  /* 0x000075000f007a0c */ /* 0x000fe20003f06270 */
[----:B------:R3:W4:Y:S01]  /*6930*/  SHFL.IDX PT, R4, R5, 0x1, 0x181f ;  /* 0x00381f0005047f89 */ /* 0x00072200000e0000 */
[----:B------:R-:W-:Y:S03]  /*6940*/  SEL R15, RZ, 0x10, P1 ;  /* 0x00000010ff0f7807 */ /* 0x000fe60000800000 */
[----:B------:R2:W-:Y:S08]  /*6950*/  LDGSTS.E.BYPASS.LTC128B.128 [R14+0x4100], [R2.64], !P1 ;  /* 0x04100000020e7fae */ /* 0x0005f0000c901d46 */
[----:B------:R2:W-:Y:S01]  /*6960*/  LDGSTS.E.BYPASS.LTC128B.128 [R14+0x6100], [R6.64], !P0 ;  /* 0x06100000060e7fae */ /* 0x0005e2000c101d46 */
[----:B---3--:R-:W-:Y:S02]  /*6970*/  SEL R5, RZ, 0x10, P4 ;  /* 0x00000010ff057807 */ /* 0x008fe40002000000 */
[----:B--2---:R-:W-:Y:S02]  /*6980*/  SEL R14, RZ, 0x10, P0 ;  /* 0x00000010ff0e7807 */ /* 0x004fe40000000000 */
.L_x_4344:
[C---:B-1--4-:R-:W-:Y:S01]  /*6990*/  ISETP.NE.U32.AND P2, PT, R5.reuse, RZ, PT ;  /* 0x000000ff0500720c */ /* 0x052fe20003f45070 */
[----:B------:R-:W2:Y:S01]  /*69a0*/  LDL R21, [R1+0x58] ;  /* 0x0000580001157983 */ /* 0x000ea20000100800 */
[----:B------:R-:W-:Y:S02]  /*69b0*/  IADD3 R5, -R5, 0x10, RZ ;  /* 0x0000001005057810 */ /* 0x000fe40007ffe1ff */
[----:B------:R-:W-:Y:S02]  /*69c0*/  IADD3 R6, -R15, 0x10, RZ ;  /* 0x000000100f067810 */ /* 0x000fe40007ffe1ff */
[----:B------:R-:W-:Y:S02]  /*69d0*/  LOP3.LUT R5, R5, 0xf, RZ, 0xc0, !PT ;  /* 0x0000000f05057812 */ /* 0x000fe400078ec0ff */
[----:B------:R-:W-:Y:S02]  /*69e0*/  IADD3 R12, -R20, 0x10, RZ ;  /* 0x00000010140c7810 */ /* 0x000fe40007ffe1ff */
[----:B------:R-:W-:Y:S02]  /*69f0*/  IADD3 R2, P1, P0, R5, R0, R30 ;  /* 0x0000000005027210 */ /* 0x000fe4000783e01e */
[----:B------:R-:W-:Y:S02]  /*6a00*/  LOP3.LUT R6, R6, 0xf, RZ, 0xc0, !PT ;  /* 0x0000000f06067812 */ /* 0x000fe400078ec0ff */
        /* <DEDUP_REMOVED lines=21> */
.L_x_4307:
[----:B------:R-:W-:Y:S05]  /*6b60*/  BSYNC B0 ;  /* 0x0000000000007941 */ /* 0x000fea0003800000 */
.L_x_4306:
[----:B------:R-:W5:Y:S06]  /*6b70*/  LDL R132, [R1+0x1c] ;  /* 0x00001c0001847983 */ /* 0x000f6c0000100800 */
[----:B------:R-:W0:Y:S01]  /*6b80*/  LDGDEPBAR ;  /* 0x00000000000079af */ /* 0x000e220000000000 */
[----:B------:R-:W-:Y:S01]  /*6b90*/  WARPSYNC 0xffffffff ;  /* 0xffffffff00007948 */ /* 0x000fe20003800000 */
[C---:B-12---:R-:W-:Y:S01]  /*6ba0*/  HMMA.16816.F32.BF16 R4, R168.reuse, R8, RZ ;  /* 0x00000008a804723c */ /* 0x046fe200000418ff */
[----:B------:R-:W-:Y:S03]  /*6bb0*/  BSSY B0, `(.L_x_4310) ;  /* 0x0000144000007945 */ /* 0x000fe60003800000 */
[----:B------:R-:W2:Y:S04]  /*6bc0*/  LDL R2, [R1+0x14] ;  /* 0x0000140001027983 */ /* 0x000ea80000100800 */
[C---:B------:R-:W-:Y:S02]  /*6bd0*/  HMMA.16816.F32.BF16 R8, R168.reuse, R10, RZ ;  /* 0x0000000aa808723c */ /* 0x040fe400000418ff */
[----:B----4-:R-:W4:Y:S06]  /*6be0*/  LDL R0, [R1+0x18] ;  /* 0x0000180001007983 */ /* 0x010f2c0000100800 */
[C---:B------:R-:W-:Y:S01]  /*6bf0*/  HMMA.16816.F32.BF16 R12, R168.reuse, R16, RZ ;  /* 0x00000010a80c723c */ /* 0x040fe200000418ff */
[----:B---3--:R-:W3:Y:S07]  /*6c00*/  LDL R3, [R1+0x10] ;  /* 0x0000100001037983 */ /* 0x008eee0000100800 */
        /* <DEDUP_REMOVED lines=44> */
[C---:B------:R-:W-:Y:S08]  /*6ed0*/  HMMA.16816.F32.BF16 R16, R200.reuse, R182, R16 ;  /* 0x000000b6c810723c */ /* 0x040ff00000041810 */
[C---:B-----5:R-:W-:Y:S01]  /*6ee0*/  HMMA.16816.F32.BF16 R20, R200.reuse, R184, R20 ;  /* 0x000000b8c814723c */ /* 0x060fe20000041814 */
[----:B------:R1:W5:Y:S07]  /*6ef0*/  LDSM.16.M88.4 R176, [R132] ;  /* 0x0000000084b0783b */ /* 0x00036e0000000200 */
[C---:B------:R-:W-:Y:S08]  /*6f00*/  HMMA.16816.F32.BF16 R24, R200.reuse, R186, R24 ;  /* 0x000000bac818723c */ /* 0x040ff00000041818 */
[C---:B--2---:R-:W-:Y:S01]  /*6f10*/  HMMA.16816.F32.BF16 R28, R200.reuse, R188, R28 ;  /* 0x000000bcc81c723c */ /* 0x044fe2000004181c */
[----:B------:R2:W-:Y:S07]  /*6f20*/  LDSM.16.M88.4 R184, [R2] ;  /* 0x0000000002b8783b */ /* 0x0005ee0000000200 */
[----:B------:R-:W-:Y:S01]  /*6f30*/  HMMA.16816.F32.BF16 R32, R200, R190, R32 ;  /* 0x000000bec820723c */ /* 0x000fe20000041820 */
[----:B----4-:R5:W-:Y:S06]  /*6f40*/  LDSM.16.M88.4 R188, [R0] ;  /* 0x0000000000bc783b */ /* 0x010bec0000000200 */
[----:B-1----:R-:W4:Y:S06]  /*6f50*/  LDL R132, [R1+0x2c] ;  /* 0x00002c0001847983 */ /* 0x002f2c0000100800 */
[----:B---3--:R1:W3:Y:S06]  /*6f60*/  LDSM.16.M88.4 R180, [R3] ;  /* 0x0000000003b4783b */ /* 0x0082ec0000000200 */
[----:B--2---:R-:W2:Y:S01]  /*6f70*/  LDL R2, [R1+0x24] ;  /* 0x0000240001027983 */ /* 0x004ea20000100800 */
[C---:B-----5:R-:W-:Y:S05]  /*6f80*/  HMMA.16816.F32.BF16 R4, R204.reuse, R176, R4 ;  /* 0x000000b0cc04723c */ /* 0x060fea0000041804 */
[----:B------:R-:W5:Y:S03]  /*6f90*/  LDL R0, [R1+0x28] ;  /* 0x0000280001007983 */ /* 0x000f660000100800 */
[C---:B------:R-:W-:Y:S03]  /*6fa0*/  HMMA.16816.F32.BF16 R8, R204.reuse, R178, R8 ;  /* 0x000000b2cc08723c */ /* 0x040fe60000041808 */
[----:B------:R-:W3:Y:S06]  /*6fb0*/  LDSM.16.M88.4 R176, [R250+0x2000] ;  /* 0x00200000fab0783b */ /* 0x000eec0000000200 */
[----:B-1----:R-:W5:Y:S01]  /*6fc0*/  LDL R3, [R1+0x20] ;  /* 0x0000200001037983 */ /* 0x002f620000100800 */
[C---:B---3--:R-:W-:Y:S08]  /*6fd0*/  HMMA.16816.F32.BF16 R12, R204.reuse, R180, R12 ;  /* 0x000000b4cc0c723c */ /* 0x048ff0000004180c */
[C---:B------:R-:W-:Y:S01]  /*6fe0*/  HMMA.16816.F32.BF16 R16, R204.reuse, R182, R16 ;  /* 0x000000b6cc10723c */ /* 0x040fe20000041810 */
[----:B------:R-:W1:Y:S07]  /*6ff0*/  LDSM.16.M88.4 R180, [R250+0x2800] ;  /* 0x00280000fab4783b */ /* 0x000e6e0000000200 */
[C---:B------:R-:W-:Y:S08]  /*7000*/  HMMA.16816.F32.BF16 R20, R204.reuse, R184, R20 ;  /* 0x000000b8cc14723c */ /* 0x040ff00000041814 */
[C---:B------:R-:W-:Y:S01]  /*7010*/  HMMA.16816.F32.BF16 R24, R204.reuse, R186, R24 ;  /* 0x000000bacc18723c */ /* 0x040fe20000041818 */
[----:B------:R-:W3:Y:S07]  /*7020*/  LDSM.16.M88.4 R184, [R250+0x3000] ;  /* 0x00300000fab8783b */ /* 0x000eee0000000200 */
[C---:B------:R-:W-:Y:S08]  /*7030*/  HMMA.16816.F32.BF16 R28, R204.reuse, R188, R28 ;  /* 0x000000bccc1c723c */ /* 0x040ff0000004181c */
        /* <DEDUP_REMOVED lines=8> */
[C---:B---3--:R-:W-:Y:S08]  /*70c0*/  HMMA.16816.F32.BF16 R20, R208.reuse, R184, R20 ;  /* 0x000000b8d014723c */ /* 0x048ff00000041814 */
[C---:B------:R-:W-:Y:S01]  /*70d0*/  HMMA.16816.F32.BF16 R24, R208.reuse, R186, R24 ;  /* 0x000000bad018723c */ /* 0x040fe20000041818 */
[----:B------:R-:W3:Y:S07]  /*70e0*/  LDSM.16.M88.4 R184, [R249+-0x3000] ;  /* 0xffd00000f9b8783b */ /* 0x000eee0000000200 */
[C---:B------:R-:W-:Y:S08]  /*70f0*/  HMMA.16816.F32.BF16 R28, R208.reuse, R188, R28 ;  /* 0x000000bcd01c723c */ /* 0x040ff0000004181c */
        /* <DEDUP_REMOVED lines=8> */
[C---:B---3--:R-:W-:Y:S08]  /*7180*/  HMMA.16816.F32.BF16 R20, R212.reuse, R184, R20 ;  /* 0x000000b8d414723c */ /* 0x048ff00000041814 */
[C---:B------:R-:W-:Y:S01]  /*7190*/  HMMA.16816.F32.BF16 R24, R212.reuse, R186, R24 ;  /* 0x000000bad418723c */ /* 0x040fe20000041818 */
[----:B------:R-:W-:Y:S07]  /*71a0*/  LDSM.16.M88.4 R184, [R248+0x5800] ;  /* 0x00580000f8b8783b */ /* 0x000fee0000000200 */
[C---:B------:R-:W-:Y:S08]  /*71b0*/  HMMA.16816.F32.BF16 R28, R212.reuse, R176, R28 ;  /* 0x000000b0d41c723c */ /* 0x040ff0000004181c */
        /* <DEDUP_REMOVED lines=10> */
[----:B----4-:R1:W3:Y:S06]  /*7260*/  LDSM.16.M88.4 R188, [R132] ;  /* 0x0000000084bc783b */ /* 0x0102ec0000000200 */
[----:B--2---:R2:W-:Y:S06]  /*7270*/  LDSM.16.M88.4 R180, [R2] ;  /* 0x0000000002b4783b */ /* 0x0045ec0000000200 */
[----:B-----5:R4:W-:Y:S06]  /*7280*/  LDSM.16.M88.4 R184, [R0] ;  /* 0x0000000000b8783b */ /* 0x0209ec0000000200 */
[----:B-1----:R-:W5:Y:S06]  /*7290*/  LDL R132, [R1+0xc] ;  /* 0x00000c0001847983 */ /* 0x002f6c0000100800 */
[----:B------:R1:W1:Y:S06]  /*72a0*/  LDSM.16.M88.4 R176, [R3] ;  /* 0x0000000003b0783b */ /* 0x00026c0000000200 */
[----:B--2---:R-:W2:Y:S01]  /*72b0*/  LDL R2, [R1+0x34] ;  /* 0x0000340001027983 */ /* 0x004ea20000100800 */
[C---:B---3--:R-:W-:Y:S05]  /*72c0*/  HMMA.16816.F32.BF16 R4, R220.reuse, R188, R4 ;  /* 0x000000bcdc04723c */ /* 0x048fea0000041804 */
[----:B----4-:R-:W3:Y:S03]  /*72d0*/  LDL R0, [R1+0x38] ;  /* 0x0000380001007983 */ /* 0x010ee60000100800 */
[C---:B------:R-:W-:Y:S03]  /*72e0*/  HMMA.16816.F32.BF16 R8, R220.reuse, R190, R8 ;  /* 0x000000bedc08723c */ /* 0x040fe60000041808 */
[----:B------:R-:W-:Y:S06]  /*72f0*/  LDSM.16.M88.4 R188, [R250+0x4800] ;  /* 0x00480000fabc783b */ /* 0x000fec0000000200 */
[----:B-1----:R-:W4:Y:S01]  /*7300*/  LDL R3, [R1+0x30] ;  /* 0x0000300001037983 */ /* 0x002f220000100800 */
        /* <DEDUP_REMOVED lines=41> */
[----:B------:R-:W-:Y:S06]  /*75a0*/  LDSM.16.M88.4 R180, [R250+0x6000] ;  /* 0x00600000fab4783b */ /* 0x000fec0000000200 */
[----:B-----5:R-:W1:Y:S06]  /*75b0*/  LDSM.16.M88.4 R176, [R132] ;  /* 0x0000000084b0783b */ /* 0x020e6c0000000200 */
[----:B--2---:R2:W-:Y:S06]  /*75c0*/  LDSM.16.M88.4 R188, [R2] ;  /* 0x0000000002bc783b */ /* 0x0045ec0000000200 */
[----:B----4-:R-:W4:Y:S06]  /*75d0*/  LDSM.16.M88.4 R184, [R3] ;  /* 0x0000000003b8783b */ /* 0x010f2c0000000200 */
[----:B--2---:R-:W2:Y:S01]  /*75e0*/  LDL R2, [R1+0x5c] ;  /* 0x00005c0001027983 */ /* 0x004ea20000100800 */
[C---:B-1----:R-:W-:Y:S08]  /*75f0*/  HMMA.16816.F32.BF16 R4, R236.reuse, R176, R4 ;  /* 0x000000b0ec04723c */ /* 0x042ff00000041804 */
[C---:B------:R-:W-:Y:S01]  /*7600*/  HMMA.16816.F32.BF16 R8, R236.reuse, R178, R8 ;  /* 0x000000b2ec08723c */ /* 0x040fe20000041808 */
[----:B---3--:R1:W3:Y:S07]  /*7610*/  LDSM.16.M88.4 R176, [R0] ;  /* 0x0000000000b0783b */ /* 0x0082ee0000000200 */
[C---:B----4-:R-:W-:Y:S01]  /*7620*/  HMMA.16816.F32.BF16 R12, R236.reuse, R184, R12 ;  /* 0x000000b8ec0c723c */ /* 0x050fe2000004180c */
[----:B-1----:R-:W2:Y:S07]  /*7630*/  LDL R0, [R1+0x8c] ;  /* 0x00008c0001007983 */ /* 0x002eae0000100800 */
[C---:B------:R-:W-:Y:S01]  /*7640*/  HMMA.16816.F32.BF16 R16, R236.reuse, R186, R16 ;  /* 0x000000baec10723c */ /* 0x040fe20000041810 */
[----:B------:R-:W1:Y:S07]  /*7650*/  LDSM.16.M88.4 R184, [R250+0x6800] ;  /* 0x00680000fab8783b */ /* 0x000e6e0000000200 */
[C---:B------:R-:W-:Y:S08]  /*7660*/  HMMA.16816.F32.BF16 R20, R236.reuse, R188, R20 ;  /* 0x000000bcec14723c */ /* 0x040ff00000041814 */
[C---:B------:R-:W-:Y:S01]  /*7670*/  HMMA.16816.F32.BF16 R24, R236.reuse, R190, R24 ;  /* 0x000000beec18723c */ /* 0x040fe20000041818 */
[----:B------:R-:W-:Y:S07]  /*7680*/  LDSM.16.M88.4 R188, [R249] ;  /* 0x00000000f9bc783b */ /* 0x000fee0000000200 */
[C---:B---3--:R-:W-:Y:S08]  /*7690*/  HMMA.16816.F32.BF16 R28, R236.reuse, R176, R28 ;  /* 0x000000b0ec1c723c */ /* 0x048ff0000004181c */
[----:B------:R-:W-:Y:S01]  /*76a0*/  HMMA.16816.F32.BF16 R32, R236, R178, R32 ;  /* 0x000000b2ec20723c */ /* 0x000fe20000041820 */
[----:B------:R-:W3:Y:S07]  /*76b0*/  LDSM.16.M88.4 R176, [R250+0x7000] ;  /* 0x00700000fab0783b */ /* 0x000eee0000000200 */
[C---:B------:R-:W-:Y:S08]  /*76c0*/  HMMA.16816.F32.BF16 R4, R240.reuse, R180, R4 ;  /* 0x000000b4f004723c */ /* 0x040ff00000041804 */
[C---:B------:R-:W-:Y:S01]  /*76d0*/  HMMA.16816.F32.BF16 R8, R240.reuse, R182, R8 ;  /* 0x000000b6f008723c */ /* 0x040fe20000041808 */
[----:B------:R-:W4:Y:S07]  /*76e0*/  LDSM.16.M88.4 R180, [R250+0x7800] ;  /* 0x00780000fab4783b */ /* 0x000f2e0000000200 */
[C---:B-1----:R-:W-:Y:S08]  /*76f0*/  HMMA.16816.F32.BF16 R12, R240.reuse, R184, R12 ;  /* 0x000000b8f00c723c */ /* 0x042ff0000004180c */
[C---:B------:R-:W-:Y:S01]  /*7700*/  HMMA.16816.F32.BF16 R16, R240.reuse, R186, R16 ;  /* 0x000000baf010723c */ /* 0x040fe20000041810 */
[----:B------:R-:W-:Y:S07]  /*7710*/  LDSM.16.M88.4 R184, [R249+0x1800] ;  /* 0x00180000f9b8783b */ /* 0x000fee0000000200 */
[C---:B---3--:R-:W-:Y:S08]  /*7720*/  HMMA.16816.F32.BF16 R20, R240.reuse, R176, R20 ;  /* 0x000000b0f014723c */ /* 0x048ff00000041814 */
[C---:B------:R-:W-:Y:S01]  /*7730*/  HMMA.16816.F32.BF16 R24, R240.reuse, R178, R24 ;  /* 0x000000b2f018723c */ /* 0x040fe20000041818 */
[----:B------:R-:W1:Y:S07]  /*7740*/  LDSM.16.M88.4 R176, [R249+0x800] ;  /* 0x00080000f9b0783b */ /* 0x000e6e0000000200 */
[C---:B----4-:R-:W-:Y:S08]  /*7750*/  HMMA.16816.F32.BF16 R28, R240.reuse, R180, R28 ;  /* 0x000000b4f01c723c */ /* 0x050ff0000004181c */
[----:B------:R-:W-:Y:S01]  /*7760*/  HMMA.16816.F32.BF16 R32, R240, R182, R32 ;  /* 0x000000b6f020723c */ /* 0x000fe20000041820 */
[----:B------:R-:W3:Y:S01]  /*7770*/  LDSM.16.M88.4 R180, [R249+0x1000] ;  /* 0x00100000f9b4783b */ /* 0x000ee20000000200 */
[----:B------:R-:W-:Y:S05]  /*7780*/  DEPBAR.LE SB0, 0x0 ;  /* 0x000080000000791a */ /* 0x000fea0000000000 */
[----:B------:R-:W-:Y:S01]  /*7790*/  BAR.SYNC.DEFER_BLOCKING 0x0 ;  /* 0x0000000000007b1d */ /* 0x000fe20000010000 */
[C---:B------:R-:W-:Y:S08]  /*77a0*/  HMMA.16816.F32.BF16 R4, R244.reuse, R188, R4 ;  /* 0x000000bcf404723c */ /* 0x040ff00000041804 */
[C---:B------:R-:W-:Y:S08]  /*77b0*/  HMMA.16816.F32.BF16 R8, R244.reuse, R190, R8 ;  /* 0x000000bef408723c */ /* 0x040ff00000041808 */
[C---:B-1----:R-:W-:Y:S08]  /*77c0*/  HMMA.16816.F32.BF16 R12, R244.reuse, R176, R12 ;  /* 0x000000b0f40c723c */ /* 0x042ff0000004180c */
[C---:B------:R-:W-:Y:S08]  /*77d0*/  HMMA.16816.F32.BF16 R16, R244.reuse, R178, R16 ;  /* 0x000000b2f410723c */ /* 0x040ff00000041810 */
[C---:B---3--:R-:W-:Y:S08]  /*77e0*/  HMMA.16816.F32.BF16 R20, R244.reuse, R180, R20 ;  /* 0x000000b4f414723c */ /* 0x048ff00000041814 */
[C---:B------:R-:W-:Y:S08]  /*77f0*/  HMMA.16816.F32.BF16 R24, R244.reuse, R182, R24 ;  /* 0x000000b6f418723c */ /* 0x040ff00000041818 */
[C---:B------:R-:W-:Y:S08]  /*7800*/  HMMA.16816.F32.BF16 R28, R244.reuse, R184, R28 ;  /* 0x000000b8f41c723c */ /* 0x040ff0000004181c */
[----:B------:R-:W-:Y:S03]  /*7810*/  HMMA.16816.F32.BF16 R32, R244, R186, R32 ;  /* 0x000000baf420723c */ /* 0x000fe60000041820 */
[----:B--2---:R-:W-:Y:S11]  /*7820*/  ISETP.GT.AND P0, PT, R2, R0, PT ;  /* 0x000000000200720c */ /* 0x004ff60003f04270 */
[----:B------:R-:W-:Y:S02]  /*7830*/  @!UPT UIADD3 URZ, URZ, URZ, URZ ;  /* 0x0000003f3f3ff290 */ /* 0x000fe4000fffe03f */
[----:B------:R-:W-:-:S05]  /*7840*/  @!P0 BRA `(.L_x_4311) ;  /* 0x000007a000008947 */ /* 0x000fca0003800000 */
[----:B------:R-:W1:Y:S01]  /*7850*/  S2R R132, SR_TID.X ;  /* 0x0000000000847919 */ /* 0x000e620000002100 */
[----:B------:R-:W-:Y:S02]  /*7860*/  IMAD.MOV.U32 R189, RZ, RZ, c[0x0][0x2b8] ;  /* 0x0000ae00ffbd7624 */ /* 0x000fe400078e00ff */
[----:B------:R-:W-:Y:S01]  /*7870*/  IMAD.MOV.U32 R182, RZ, RZ, RZ ;  /* 0x000000ffffb67224 */ /* 0x000fe200078e00ff */
[----:B------:R-:W2:Y:S02]  /*7880*/  LDL R3, [R1+0xa0] ;  /* 0x0000a00001037983 */ /* 0x000ea40000100800 */
[----:B------:R-:W-:Y:S02]  /*7890*/  ISETP.NE.AND P1, PT, R189, 0x1, PT ;  /* 0x00000001bd00780c */ /* 0x000fe40003f25270 */
[----:B------:R-:W3:Y:S04]  /*78a0*/  LDL.64 R176, [R1+0xa8] ;  /* 0x0000a80001b07983 */ /* 0x000ee80000100a00 */
[----:B------:R-:W4:Y:S04]  /*78b0*/  LDL.64 R180, [R1+0x98] ;  /* 0x0000980001b47983 */ /* 0x000f280000100a00 */
[----:B------:R-:W5:Y:S04]  /*78c0*/  LDL R179, [R1+0xa4] ;  /* 0x0000a40001b37983 */ /* 0x000f680000100800 */
[----:B------:R-:W4:Y:S04]  /*78d0*/  LDL R178, [R1+0x158] ;  /* 0x0001580001b27983 */ /* 0x000f280000100800 */
[----:B------:R-:W4:Y:S01]  /*78e0*/  LDL R191, [R1+0x7c] ;  /* 0x00007c0001bf7983 */ /* 0x000f220000100800 */
[--C-:B-1----:R-:W-:Y:S02]  /*78f0*/  SHF.R.S32.HI R0, RZ, 0x1f, R132.reuse ;  /* 0x0000001fff007819 */ /* 0x102fe40000011484 */
[----:B------:R-:W-:Y:S01]  /*7900*/  SHF.R.S32.HI R133, RZ, 0x1f, R132 ;  /* 0x0000001fff857819 */ /* 0x000fe20000011484 */
[----:B------:R-:W5:Y:S01]  /*7910*/  LDL R190, [R1+0x80] ;  /* 0x0000800001be7983 */ /* 0x000f620000100800 */
[-C--:B------:R-:W-:Y:S02]  /*7920*/  LEA.HI R0, R0, R132.reuse, RZ, 0x3 ;  /* 0x0000008400007211 */ /* 0x080fe400078f18ff */
[----:B------:R-:W-:Y:S01]  /*7930*/  LEA.HI R133, R133, R132, RZ, 0x3 ;  /* 0x0000008485857211 */ /* 0x000fe200078f18ff */
[----:B------:R-:W5:Y:S01]  /*7940*/  LDL R189, [R1+0x84] ;  /* 0x0000840001bd7983 */ /* 0x000f620000100800 */
[----:B------:R-:W-:Y:S02]  /*7950*/  LOP3.LUT R0, R0, 0xfffffff8, RZ, 0xc0, !PT ;  /* 0xfffffff800007812 */ /* 0x000fe400078ec0ff */
[----:B------:R-:W-:Y:S01]  /*7960*/  SHF.R.S32.HI R133, RZ, 0x3, R133 ;  /* 0x00000003ff857819 */ /* 0x000fe20000011485 */
[----:B------:R-:W5:Y:S02]  /*7970*/  LDL R188, [R1+0x64] ;  /* 0x0000640001bc7983 */ /* 0x000f640000100800 */
[----:B------:R-:W-:Y:S02]  /*7980*/  IMAD.IADD R0, R132, 0x1, -R0 ;  /* 0x0000000184007824 */ /* 0x000fe400078e0a00 */
[----:B------:R-:W5:Y:S02]  /*7990*/  LDL R132, [R1+0xb8] ;  /* 0x0000b80001847983 */ /* 0x000f640000100800 */
[----:B------:R-:W-:Y:S02]  /*79a0*/  IMAD R0, R0, 0x20, R133 ;  /* 0x0000002000007824 */ /* 0x000fe400078e0285 */
[----:B--2---:R-:W-:Y:S01]  /*79b0*/  IMAD R2, R2, 0x40, R3 ;  /* 0x0000004002027824 */ /* 0x004fe200078e0203 */
[----:B---3--:R-:W2:Y:S04]  /*79c0*/  LDL R177, [R1+0x15c] ;  /* 0x00015c0001b17983 */ /* 0x008ea80000100800 */
[----:B------:R-:W-:Y:S05]  /*79d0*/  IADD3 R2, R2, -0x40, R0 ;  /* 0xffffffc002027810 */ /* 0x000fea0007ffe000 */
[----:B------:R-:W-:Y:S04]  /*79e0*/  @P1 IMAD.HI.U32 R3, R2, c[0x0][0x2bc], RZ ;  /* 0x0000af0002031a27 */ /* 0x000fe800078e00ff */
[----:B------:R-:W-:Y:S01]  /*79f0*/  IMAD.MOV.U32 R0, RZ, RZ, R2 ;  /* 0x000000ffff007224 */ /* 0x000fe200078e0002 */
[----:B------:R-:W-:Y:S04]  /*7a00*/  @P1 SHF.R.U32.HI R0, RZ, c[0x0][0x2c0], R3 ;  /* 0x0000b000ff001a19 */ /* 0x000fe80000011603 */
[C---:B------:R-:W-:Y:S02]  /*7a10*/  @!P6 IADD3 R3, P0, R0.reuse, R176, RZ ;  /* 0x000000b00003e210 */ /* 0x040fe40007f1e0ff */
[----:B------:R-:W3:Y:S01]  /*7a20*/  LDL R176, [R1+0x160] ;  /* 0x0001600001b07983 */ /* 0x000ee20000100800 */
[C---:B----4-:R-:W-:Y:S01]  /*7a30*/  SHF.L.U64.HI R187, R191.reuse, 0x1, R178 ;  /* 0x00000001bfbb7819 */ /* 0x050fe200000102b2 */
[----:B------:R-:W-:Y:S01]  /*7a40*/  IMAD.SHL.U32 R191, R191, 0x2, RZ ;  /* 0x00000002bfbf7824 */ /* 0x000fe200078e00ff */
[----:B-----5:R-:W-:Y:S01]  /*7a50*/  @!P6 LEA.HI.X.SX32 R133, R0, R132, 0x1, P0 ;  /* 0x000000840085e211 */ /* 0x020fe200000f0eff */
[----:B------:R-:W-:Y:S01]  /*7a60*/  IMAD.MOV R0, RZ, RZ, -R0 ;  /* 0x000000ffff007224 */ /* 0x000fe200078e0a00 */
[C---:B------:R-:W-:Y:S03]  /*7a70*/  @!P6 LEA R132, P0, R3.reuse, c[0x0][0x2a0], 0x2 ;  /* 0x0000a8000384ea11 */ /* 0x040fe600078010ff */
[----:B------:R-:W-:Y:S01]  /*7a80*/  IMAD R183, R0, c[0x0][0x2b8], R2 ;  /* 0x0000ae0000b77a24 */ /* 0x000fe200078e0202 */
[----:B------:R-:W-:Y:S03]  /*7a90*/  @!P6 LEA.HI.X R133, R3, c[0x0][0x2a4], R133, 0x2, P0 ;  /* 0x0000a9000385ea11 */ /* 0x000fe600000f1485 */
[C---:B------:R-:W-:Y:S01]  /*7aa0*/  IMAD.WIDE.U32 R2, R183.reuse, c[0x0][0x1e0], RZ ;  /* 0x00007800b7027a25 */ /* 0x040fe200078e00ff */
[----:B------:R1:W-:Y:S01]  /*7ab0*/  STL [R1+0x68], R183 ;  /* 0x000068b701007387 */ /* 0x0003e20000100800 */
[----:B------:R-:W-:Y:S03]  /*7ac0*/  SHF.R.S32.HI R0, RZ, 0x1f, R183 ;  /* 0x0000001fff007819 */ /* 0x000fe600000114b7 */
[----:B------:R4:W5:Y:S02]  /*7ad0*/  @!P6 LDG.E R182, [R132.64] ;  /* 0x0000000684b6e981 */ /* 0x000964000c1e1900 */
[----:B------:R-:W-:Y:S04]  /*7ae0*/  IMAD R0, R0, c[0x0][0x1e0], RZ ;  /* 0x0000780000007a24 */ /* 0x000fe800078e02ff */
[----:B------:R-:W-:Y:S04]  /*7af0*/  IMAD R0, R183, c[0x0][0x1e4], R0 ;  /* 0x00007900b7007a24 */ /* 0x000fe800078e0200 */
[----:B------:R-:W-:Y:S01]  /*7b00*/  IMAD.IADD R3, R3, 0x1, R0 ;  /* 0x0000000103037824 */ /* 0x000fe200078e0200 */
[----:B----4-:R-:W4:Y:S01]  /*7b10*/  LDL R132, [R1+0x164] ;  /* 0x0001640001847983 */ /* 0x010f220000100800 */
[C---:B--2---:R-:W-:Y:S01]  /*7b20*/  SHF.L.U64.HI R186, R190.reuse, 0x1, R177 ;  /* 0x00000001beba7819 */ /* 0x044fe200000102b1 */
[----:B------:R-:W-:Y:S01]  /*7b30*/  IMAD.SHL.U32 R190, R190, 0x2, RZ ;  /* 0x00000002bebe7824 */ /* 0x000fe200078e00ff */
[C---:B---3--:R-:W-:Y:S01]  /*7b40*/  SHF.L.U64.HI R185, R189.reuse, 0x1, R176 ;  /* 0x00000001bdb97819 */ /* 0x048fe200000102b0 */
[----:B------:R-:W-:Y:S01]  /*7b50*/  IMAD.SHL.U32 R189, R189, 0x2, RZ ;  /* 0x00000002bdbd7824 */ /* 0x000fe200078e00ff */
[----:B-----5:R-:W-:Y:S01]  /*7b60*/  SHF.R.S32.HI R133, RZ, 0x1f, R182 ;  /* 0x0000001fff857819 */ /* 0x020fe200000114b6 */
[----:B------:R2:W-:Y:S01]  /*7b70*/  STL [R1+0x60], R182 ;  /* 0x000060b601007387 */ /* 0x0005e20000100800 */
[----:B------:R-:W-:Y:S04]  /*7b80*/  IMAD.WIDE.U32 R2, R182, c[0x0][0x1f0], R2 ;  /* 0x00007c00b6027a25 */ /* 0x000fe800078e0002 */
[----:B------:R-:W-:Y:S01]  /*7b90*/  IMAD R133, R133, c[0x0][0x1f0], RZ ;  /* 0x00007c0085857a24 */ /* 0x000fe200078e02ff */
[----:B------:R-:W-:Y:S03]  /*7ba0*/  IADD3 R0, P0, R180, R2, RZ ;  /* 0x00000002b4007210 */ /* 0x000fe60007f1e0ff */
[----:B------:R-:W-:Y:S05]  /*7bb0*/  IMAD R133, R182, c[0x0][0x1f4], R133 ;  /* 0x00007d00b6857a24 */ /* 0x000fea00078e0285 */
[----:B------:R-:W-:Y:S02]  /*7bc0*/  IADD3.X R133, R179, R3, R133, P0, !PT ;  /* 0x00000003b3857210 */ /* 0x000fe400007fe485 */
[C---:B-1----:R-:W-:Y:S04]  /*7bd0*/  LEA R183, P0, R0.reuse, c[0x0][0x1c8], 0x1 ;  /* 0x0000720000b77a11 */ /* 0x042fe800078008ff */
[----:B------:R-:W-:Y:S02]  /*7be0*/  LEA.HI.X R133, R0, c[0x0][0x1cc], R133, 0x1, P0 ;  /* 0x0000730000857a11 */ /* 0x000fe400000f0c85 */
[C---:B----4-:R-:W-:Y:S01]  /*7bf0*/  SHF.L.U64.HI R184, R188.reuse, 0x1, R132 ;  /* 0x00000001bcb87819 */ /* 0x050fe20000010284 */
[----:B------:R-:W-:Y:S01]  /*7c00*/  IMAD.SHL.U32 R188, R188, 0x2, RZ ;  /* 0x00000002bcbc7824 */ /* 0x000fe200078e00ff */
[----:B------:R-:W-:-:S05]  /*7c10*/  BRA.DIV ~URZ, `(.L_x_4312) ;  /* 0x00009e227f007947 */ /* 0x000fca000b800000 */
[----:B--2---:R1:W2:Y:S02]  /*7c20*/  SHFL.IDX PT, R132, R133, RZ, 0x181f ;  /* 0x00181fff85847589 */ /* 0x0042a400000e0000 */
.L_x_4345:
[----:B------:R-:W-:-:S05]  /*7c30*/  BRA.DIV ~URZ, `(.L_x_4313) ;  /* 0x00009e727f007947 */ /* 0x000fca000b800000 */
[----:B------:R-:W3:Y:S04]  /*7c40*/  LDL R2, [R1+0x64] ;  /* 0x0000640001027983 */ /* 0x000ee80000100800 */
[----:B------:R-:W4:Y:S04]  /*7c50*/  LDL R180, [R1+0x58] ;  /* 0x0000580001b47983 */ /* 0x000f280000100800 */
[----:B------:R-:W5:Y:S04]  /*7c60*/  LDL R176, [R1+0x84] ;  /* 0x0000840001b07983 */ /* 0x000f680000100800 */
[----:B--2---:R-:W2:Y:S04]  /*7c70*/  LDL R182, [R1+0x80] ;  /* 0x0000800001b67983 */ /* 0x004ea80000100800 */
[----:B------:R-:W4:Y:S04]  /*7c80*/  LDL R181, [R1+0x7c] ;  /* 0x00007c0001b57983 */ /* 0x000f280000100800 */
[----:B------:R-:W1:Y:S01]  /*7c90*/  SHFL.IDX PT, R0, R183, RZ, 0x181f ;  /* 0x00181fffb7007589 */ /* 0x000e6200000e0000 */
[----:B---3--:R-:W-:Y:S02]  /*7ca0*/  ISETP.GE.AND P4, PT, R2, c[0x0][0x1d4], PT ;  /* 0x0000750002007a0c */ /* 0x008fe40003f86270 */
[----:B-1----:R-:W-:Y:S05]  /*7cb0*/  IADD3 R2, P0, R0, R188, RZ ;  /* 0x000000bc00027210 */ /* 0x002fea0007f1e0ff */
[----:B------:R-:W-:Y:S01]  /*7cc0*/  IMAD.X R3, R132, 0x1, R184, P0 ;  /* 0x0000000184037824 */ /* 0x000fe200000e06b8 */
[----:B------:R-:W-:Y:S02]  /*7cd0*/  IADD3 R178, P0, R0, R189, RZ ;  /* 0x000000bd00b27210 */ /* 0x000fe40007f1e0ff */
[----:B-----5:R-:W-:Y:S02]  /*7ce0*/  ISETP.GE.AND P3, PT, R176, c[0x0][0x1d4], PT ;  /* 0x00007500b0007a0c */ /* 0x020fe40003f66270 */
[----:B--2---:R-:W-:Y:S01]  /*7cf0*/  ISETP.GE.AND P1, PT, R182, c[0x0][0x1d4], PT ;  /* 0x00007500b6007a0c */ /* 0x004fe20003f26270 */
[----:B------:R-:W-:Y:S01]  /*7d00*/  @!PT LDS RZ, [RZ] ;  /* 0x00000000fffff984 */ /* 0x000fe20000000800 */
[----:B------:R-:W-:Y:S01]  /*7d10*/  @!PT LDS RZ, [RZ] ;  /* 0x00000000fffff984 */ /* 0x000fe20000000800 */
[----:B----4-:R1:W-:Y:S01]  /*7d20*/  LDGSTS.E.BYPASS.LTC128B.128 [R180+0x10100], [R2.64], !P4 ;  /* 0x1010000002b47fae */ /* 0x0103e2000e101d46 */
        /* <DEDUP_REMOVED lines=15> */
.L_x_4346:
        /* <DEDUP_REMOVED lines=29> */
.L_x_4311:
[----:B------:R-:W-:Y:S05]  /*7ff0*/  BSYNC B0 ;  /* 0x0000000000007941 */ /* 0x000fea0003800000 */
.L_x_4310:
[----:B------:R-:W3:Y:S01]  /*8000*/  LDL R132, [R1+0x90] ;  /* 0x0000900001847983 */ /* 0x000ee20000100800 */
[----:B------:R-:W-:Y:S02]  /*8010*/  IMAD.MOV.U32 R0, RZ, RZ, c[0x0][0x2c4] ;  /* 0x0000b100ff007624 */ /* 0x000fe400078e00ff */
[----:B------:R-:W-:Y:S01]  /*8020*/  IMAD.MOV.U32 R133, RZ, RZ, 0x1 ;  /* 0x00000001ff857424 */ /* 0x000fe200078e00ff */
[----:B--2---:R-:W2:Y:S02]  /*8030*/  LDL R3, [R1+0x5c] ;  /* 0x00005c0001037983 */ /* 0x004ea40000100800 */
[----:B------:R-:W-:Y:S02]  /*8040*/  ISETP.NE.AND P0, PT, R0, 0x1, PT ;  /* 0x000000010000780c */ /* 0x000fe40003f05270 */
[----:B------:R-:W4:Y:S04]  /*8050*/  LDL R2, [R1+0xc0] ;  /* 0x0000c00001027983 */ /* 0x000f280000100800 */
[----:B------:R-:W0:Y:S07]  /*8060*/  LDGDEPBAR ;  /* 0x00000000000079af */ /* 0x000e2e0000000000 */
[----:B---3--:R-:W-:Y:S04]  /*8070*/  @P0 IMAD.HI.U32 R0, R132, c[0x0][0x2c8], RZ ;  /* 0x0000b20084000a27 */ /* 0x008fe800078e00ff */
[----:B--2---:R-:W-:Y:S01]  /*8080*/  IMAD R133, R3, -0x40, R133 ;  /* 0xffffffc003857824 */ /* 0x004fe200078e0285 */
[----:B------:R-:W-:Y:S02]  /*8090*/  @P0 SHF.R.U32.HI R132, RZ, c[0x0][0x2cc], R0 ;  /* 0x0000b300ff840a19 */ /* 0x000fe40000011600 */
[----:B------:R-:W-:Y:S02]  /*80a0*/  MOV R0, c[0x0][0x2ac] ;  /* 0x0000ab0000007a02 */ /* 0x000fe40000000f00 */
[----:B----4-:R-:W-:Y:S05]  /*80b0*/  IADD3 R133, -R2, R133, RZ ;  /* 0x0000008502857210 */ /* 0x010fea0007ffe1ff */
[----:B------:R-:W-:Y:S05]  /*80c0*/  IMAD R133, R0, c[0x0][0x1d0], R133 ;  /* 0x0000740000857a24 */ /* 0x000fea00078e0285 */
[----:B------:R-:W-:Y:S01]  /*80d0*/  IADD3 R133, R133, -c[0x0][0x168], RZ ;  /* 0x80005a0085857a10 */ /* 0x000fe20007ffe0ff */
[----:B------:R-:W-:-:S05]  /*80e0*/  BRA.DIV ~URZ, `(.L_x_4314) ;  /* 0x00009cb27f007947 */ /* 0x000fca000b800000 */
[----:B------:R1:W2:Y:S02]  /*80f0*/  SHFL.IDX PT, R0, R132, RZ, 0x1c1f ;  /* 0x001c1fff84007589 */ /* 0x0002a400000e0000 */
.L_x_4347:
[----:B--2---:R-:W-:Y:S05]  /*8100*/  IMAD.IADD R0, R133, 0x1, R0 ;  /* 0x0000000185007824 */ /* 0x004fea00078e0200 */
[C---:B------:R-:W-:Y:S02]  /*8110*/  ISETP.GT.AND P0, PT, R0.reuse, RZ, PT ;  /* 0x000000ff0000720c */ /* 0x040fe40003f04270 */
[C---:B------:R-:W-:Y:S02]  /*8120*/  ISETP.GT.AND P2, PT, R0.reuse, 0x1, PT ;  /* 0x000000010000780c */ /* 0x040fe40003f44270 */
[C---:B------:R-:W-:Y:S02]  /*8130*/  ISETP.GT.AND P3, PT, R0.reuse, 0x8, PT ;  /* 0x000000080000780c */ /* 0x040fe40003f64270 */
        /* <DEDUP_REMOVED lines=37> */
[----:B------:R-:W-:Y:S02]  /*8390*/  FSEL R7, R7, -INF , P2 ;  /* 0xff80000007077808 */ /* 0x000fe40001000000 */
[----:B------:R-:W-:Y:S02]  /*83a0*/  FSEL R10, R10, -INF , P1 ;  /* 0xff8000000a0a7808 */ /* 0x000fe40000800000 */
[----:B------:R-:W-:Y:S02]  /*83b0*/  FSEL R11, R11, -INF , P0 ;  /* 0xff8000000b0b7808 */ /* 0x000fe40000000000 */
[C---:B------:R-:W-:Y:S02]  /*83c0*/  ISETP.GT.AND P3, PT, R0.reuse, 0x10, PT ;  /* 0x000000100000780c */ /* 0x040fe40003f64270 */
        /* <DEDUP_REMOVED lines=40> */
[----:B--2---:R-:W-:Y:S06]  /*8650*/  FMNMX.FTZ R0, R2, R0, !PT ;  /* 0x0000000002007209 */ /* 0x004fec0007810000 */
        /* <DEDUP_REMOVED lines=13> */
[----:B-1----:R-:W-:Y:S04]  /*8730*/  FMNMX.FTZ R132, R27, R0, !PT ;  /* 0x000000001b847209 */ /* 0x002fe80007810000 */
[----:B------:R-:W-:Y:S04]  /*8740*/  FMNMX.FTZ R132, R30, R132, !PT ;  /* 0x000000841e847209 */ /* 0x000fe80007810000 */
[----:B------:R-:W-:Y:S04]  /*8750*/  FMNMX.FTZ R132, R31, R132, !PT ;  /* 0x000000841f847209 */ /* 0x000fe80007810000 */
[----:B------:R-:W-:Y:S04]  /*8760*/  FMNMX.FTZ R132, R34, R132, !PT ;  /* 0x0000008422847209 */ /* 0x000fe80007810000 */
[----:B------:R-:W-:Y:S05]  /*8770*/  FMNMX.FTZ R132, R35, R132, !PT ;  /* 0x0000008423847209 */ /* 0x000fea0007810000 */
[----:B------:R-:W1:Y:S02]  /*8780*/  SHFL.BFLY PT, R0, R132, 0x2, 0x1f ;  /* 0x0c401f0084007f89 */ /* 0x000e6400000e0000 */
[----:B-1----:R-:W-:Y:S06]  /*8790*/  FMNMX.FTZ R132, R132, R0, !PT ;  /* 0x0000000084847209 */ /* 0x002fec0007810000 */
[----:B------:R1:W2:Y:S02]  /*87a0*/  SHFL.BFLY PT, R0, R132, 0x1, 0x1f ;  /* 0x0c201f0084007f89 */ /* 0x0002a400000e0000 */
.L_x_4348:
        /* <DEDUP_REMOVED lines=28> */
[----:B------:R-:W-:Y:S01]  /*8970*/  FFMA.FTZ R29, R29, c[0x0][0x2d0], -R2 ;  /* 0x0000b4001d1d7a23 */ /* 0x000fe20000010802 */
[----:B------:R-:W-:Y:S02]  /*8980*/  MOV R28, R24 ;  /* 0x00000018001c7202 */ /* 0x000fe40000000f00 */
[----:B------:R-:W-:Y:S10]  /*8990*/  MUFU.EX2 R8, R8 ;  /* 0x0000000800087308 */ /* 0x000ff40000000800 */
[----:B------:R-:W2:Y:S01]  /*89a0*/  MUFU.EX2 R9, R9 ;  /* 0x0000000900097308 */ /* 0x000ea20000000800 */
[C---:B---3--:R-:W-:Y:S01]  /*89b0*/  FFMA.FTZ R2, R0.reuse, R177, R4 ;  /* 0x000000b100027223 */ /* 0x048fe20000010004 */
[----:B--2---:R-:W-:Y:S01]  /*89c0*/  F2FP.BF16.PACK_AB R178, R9, R8 ;  /* 0x0000000809b2723e */ /* 0x004fe200000010ff */
[----:B------:R-:W-:Y:S02]  /*89d0*/  FMUL.FTZ R16, R0, R152 ;  /* 0x0000009800107220 */ /* 0x000fe40000410000 */
[C---:B------:R-:W-:Y:S01]  /*89e0*/  FADD.FTZ R5, R176.reuse, R2 ;  /* 0x00000002b0057221 */ /* 0x040fe20000010000 */
[----:B------:R-:W-:Y:S01]  /*89f0*/  F2FP.BF16.PACK_AB R176, R176, R4 ;  /* 0x00000004b0b0723e */ /* 0x000fe200000010ff */
[C---:B------:R-:W-:Y:S01]  /*8a00*/  FMUL.FTZ R4, R3.reuse, c[0x0][0x2d0] ;  /* 0x0000b40003047a20 */ /* 0x040fe20000410000 */
[----:B------:R-:W-:Y:S01]  /*8a10*/  FSEL R2, R3, RZ, P0 ;  /* 0x000000ff03027208 */ /* 0x000fe20000000000 */
[C---:B------:R-:W-:Y:S02]  /*8a20*/  FMUL.FTZ R12, R0.reuse, R156 ;  /* 0x0000009c000c7220 */ /* 0x040fe40000410000 */
[----:B------:R-:W-:Y:S01]  /*8a30*/  FMUL.FTZ R17, R0, R153 ;  /* 0x0000009900117220 */ /* 0x000fe20000410000 */
[----:B------:R-:W-:Y:S01]  /*8a40*/  FSEL R4, R4, RZ, P0 ;  /* 0x000000ff04047208 */ /* 0x000fe20000000000 */
[----:B------:R-:W-:Y:S01]  /*8a50*/  FADD.FTZ R2, -R2, R135 ;  /* 0x0000008702027221 */ /* 0x000fe20000010100 */
[----:B------:R-:W-:Y:S01]  /*8a60*/  MOV R135, R20 ;  /* 0x0000001400877202 */ /* 0x000fe20000000f00 */
[----:B------:R-:W-:Y:S01]  /*8a70*/  FMUL.FTZ R20, R0, R148 ;  /* 0x0000009400147220 */ /* 0x000fe20000410000 */
[----:B------:R-:W-:Y:S01]  /*8a80*/  MOV R148, R179 ;  /* 0x000000b300947202 */ /* 0x000fe20000000f00 */
[--C-:B------:R-:W-:Y:S02]  /*8a90*/  FFMA.FTZ R7, R7, c[0x0][0x2d0], -R4.reuse ;  /* 0x0000b40007077a23 */ /* 0x100fe40000010804 */
[--C-:B-1----:R-:W-:Y:S01]  /*8aa0*/  FFMA.FTZ R132, R10, c[0x0][0x2d0], -R4.reuse ;  /* 0x0000b4000a847a23 */ /* 0x102fe20000010804 */
[----:B------:R-:W-:Y:S01]  /*8ab0*/  MOV R10, R29 ;  /* 0x0000001d000a7202 */ /* 0x000fe20000000f00 */
[--C-:B------:R-:W-:Y:S01]  /*8ac0*/  FFMA.FTZ R181, R15, c[0x0][0x2d0], -R4.reuse ;  /* 0x0000b4000fb57a23 */ /* 0x100fe20000010804 */
[----:B------:R-:W-:Y:S01]  /*8ad0*/  MOV R29, R25 ;  /* 0x00000019001d7202 */ /* 0x000fe20000000f00 */
[--C-:B------:R-:W-:Y:S01]  /*8ae0*/  FFMA.FTZ R189, R23, c[0x0][0x2d0], -R4.reuse ;  /* 0x0000b40017bd7a23 */ /* 0x100fe20000010804 */
[----:B------:R-:W-:Y:S01]  /*8af0*/  MOV R25, R21 ;  /* 0x0000001500197202 */ /* 0x000fe20000000f00 */
        /* <DEDUP_REMOVED lines=9> */
[--C-:B------:R-:W-:Y:S01]  /*8b90*/  FFMA.FTZ R134, R11, c[0x0][0x2d0], -R4.reuse ;  /* 0x0000b4000b867a23 */ /* 0x100fe20000010804 */
[----:B------:R-:W-:Y:S01]  /*8ba0*/  MOV R11, R32 ;  /* 0x00000020000b7202 */ /* 0x000fe20000000f00 */
[--C-:B------:R-:W-:Y:S01]  /*8bb0*/  FFMA.FTZ R182, R14, c[0x0][0x2d0], -R4.reuse ;  /* 0x0000b4000eb67a23 */ /* 0x100fe20000010804 */
[----:B------:R-:W-:Y:S01]  /*8bc0*/  MOV R14, R33 ;  /* 0x00000021000e7202 */ /* 0x000fe20000000f00 */
[--C-:B------:R-:W-:Y:S02]  /*8bd0*/  FFMA.FTZ R183, R18, c[0x0][0x2d0], -R4.reuse ;  /* 0x0000b40012b77a23 */ /* 0x100fe40000010804 */
[--C-:B------:R-:W-:Y:S01]  /*8be0*/  FFMA.FTZ R184, R19, c[0x0][0x2d0], -R4.reuse ;  /* 0x0000b40013b87a23 */ /* 0x100fe20000010804 */
[----:B------:R-:W-:Y:S01]  /*8bf0*/  MUFU.EX2 R177, R6 ;  /* 0x0000000600b17308 */ /* 0x000fe20000000800 */
[----:B------:R-:W-:Y:S02]  /*8c00*/  FFMA.FTZ R190, R22, c[0x0][0x2d0], -R4 ;  /* 0x0000b40016be7a23 */ /* 0x000fe40000010804 */
[----:B------:R-:W-:Y:S02]  /*8c10*/  FADD.FTZ R4, R8, R5 ;  /* 0x0000000508047221 */ /* 0x000fe40000010000 */
[C---:B------:R-:W-:Y:S02]  /*8c20*/  FMUL.FTZ R32, R0.reuse, R136 ;  /* 0x0000008800207220 */ /* 0x040fe40000410000 */
[----:B------:R-:W-:Y:S02]  /*8c30*/  FADD.FTZ R180, R9, R4 ;  /* 0x0000000409b47221 */ /* 0x000fe40000010000 */
[----:B------:R-:W-:Y:S01]  /*8c40*/  FMUL.FTZ R4, R0, R164 ;  /* 0x000000a400047220 */ /* 0x000fe20000410000 */
[----:B------:R1:W-:Y:S01]  /*8c50*/  MUFU.EX2 R132, R188 ;  /* 0x000000bc00847308 */ /* 0x0003e20000000800 */
[----:B------:R-:W2:Y:S01]  /*8c60*/  LDL R164, [R1] ;  /* 0x0000000001a47983 */ /* 0x000ea20000100800 */
[----:B------:R-:W-:Y:S02]  /*8c70*/  FMUL.FTZ R2, R2, c[0x0][0x2d0] ;  /* 0x0000b40002027a20 */ /* 0x000fe40000410000 */
[C---:B------:R-:W-:Y:S01]  /*8c80*/  FMUL.FTZ R21, R0.reuse, R149 ;  /* 0x0000009500157220 */ /* 0x040fe20000410000 */
[----:B------:R-:W3:Y:S01]  /*8c90*/  LDL.LU R136, [R1+0x88] ;  /* 0x0000880001887983 */ /* 0x000ee20000300800 */
[----:B------:R-:W-:Y:S01]  /*8ca0*/  MOV R149, R10 ;  /* 0x0000000a00957202 */ /* 0x000fe20000000f00 */
[C---:B------:R-:W-:Y:S02]  /*8cb0*/  FMUL.FTZ R33, R0.reuse, R137 ;  /* 0x0000008900217220 */ /* 0x040fe40000410000 */
[C---:B------:R-:W-:Y:S01]  /*8cc0*/  FMUL.FTZ R5, R0.reuse, R165 ;  /* 0x000000a500057220 */ /* 0x040fe20000410000 */
[----:B------:R-:W4:Y:S01]  /*8cd0*/  MUFU.EX2 R2, R2 ;  /* 0x0000000200027308 */ /* 0x000f220000000800 */
[C---:B------:R-:W-:Y:S01]  /*8ce0*/  FMUL.FTZ R8, R0.reuse, R160 ;  /* 0x000000a000087220 */ /* 0x040fe20000410000 */
[----:B------:R-:W-:Y:S01]  /*8cf0*/  MOV R160, R34 ;  /* 0x0000002200a07202 */ /* 0x000fe20000000f00 */
[C---:B------:R-:W-:Y:S01]  /*8d00*/  FMUL.FTZ R13, R0.reuse, R157 ;  /* 0x0000009d000d7220 */ /* 0x040fe20000410000 */
[----:B------:R-:W-:Y:S01]  /*8d10*/  MOV R165, R35 ;  /* 0x0000002300a57202 */ /* 0x000fe20000000f00 */
[----:B------:R-:W5:Y:S01]  /*8d20*/  LDL R157, [R1+0x4] ;  /* 0x00000400019d7983 */ /* 0x000f620000100800 */
        /* <DEDUP_REMOVED lines=11> */
[----:B-1----:R-:W5:Y:S01]  /*8de0*/  LDL R188, [R1+0x94] ;  /* 0x0000940001bc7983 */ /* 0x002f620000100800 */
[C---:B------:R-:W-:Y:S01]  /*8df0*/  FMUL.FTZ R37, R0.reuse, R37 ;  /* 0x0000002500257220 */ /* 0x040fe20000410000 */
[----:B------:R-:W-:Y:S01]  /*8e00*/  MUFU.EX2 R190, R190 ;  /* 0x000000be00be7308 */ /* 0x000fe20000000800 */
[C---:B------:R-:W-:Y:S02]  /*8e10*/  FMUL.FTZ R40, R0.reuse, R40 ;  /* 0x0000002800287220 */ /* 0x040fe40000410000 */
[----:B------:R-:W-:Y:S02]  /*8e20*/  FMUL.FTZ R41, R0, R41 ;  /* 0x0000002900297220 */ /* 0x000fe40000410000 */
[C---:B----4-:R-:W-:Y:S02]  /*8e30*/  FMUL.FTZ R10, R2.reuse, R162 ;  /* 0x000000a2020a7220 */ /* 0x050fe40000410000 */
[----:B------:R-:W4:Y:S01]  /*8e40*/  LDL R162, [R1+0x3c] ;  /* 0x00003c0001a27983 */ /* 0x000f220000100800 */
[C---:B------:R-:W-:Y:S02]  /*8e50*/  FMUL.FTZ R34, R2.reuse, R138 ;  /* 0x0000008a02227220 */ /* 0x040fe40000410000 */
[C---:B------:R-:W-:Y:S01]  /*8e60*/  FMUL.FTZ R35, R2.reuse, R139 ;  /* 0x0000008b02237220 */ /* 0x040fe20000410000 */
[----:B------:R-:W-:Y:S01]  /*8e70*/  MUFU.EX2 R189, R189 ;  /* 0x000000bd00bd7308 */ /* 0x000fe20000000800 */
[C---:B------:R-:W-:Y:S01]  /*8e80*/  FMUL.FTZ R6, R2.reuse, R166 ;  /* 0x000000a602067220 */ /* 0x040fe20000410000 */
[----:B------:R-:W-:Y:S01]  /*8e90*/  MOV R166, R14 ;  /* 0x0000000e00a67202 */ /* 0x000fe20000000f00 */
[C---:B------:R-:W-:Y:S02]  /*8ea0*/  FMUL.FTZ R14, R2.reuse, R158 ;  /* 0x0000009e020e7220 */ /* 0x040fe40000410000 */
[C---:B------:R-:W-:Y:S01]  /*8eb0*/  FMUL.FTZ R7, R2.reuse, R167 ;  /* 0x000000a702077220 */ /* 0x040fe20000410000 */
[----:B------:R-:W-:Y:S01]  /*8ec0*/  MOV R167, R11 ;  /* 0x0000000b00a77202 */ /* 0x000fe20000000f00 */
[C---:B------:R-:W-:Y:S01]  /*8ed0*/  FMUL.FTZ R11, R2.reuse, R163 ;  /* 0x000000a3020b7220 */ /* 0x040fe20000410000 */
[----:B------:R-:W-:Y:S01]  /*8ee0*/  MOV R163, R141 ;  /* 0x0000008d00a37202 */ /* 0x000fe20000000f00 */
[C---:B------:R-:W-:Y:S01]  /*8ef0*/  FMUL.FTZ R15, R2.reuse, R159 ;  /* 0x0000009f020f7220 */ /* 0x040fe20000410000 */
[----:B------:R-:W1:Y:S01]  /*8f00*/  MUFU.EX2 R158, R134 ;  /* 0x00000086009e7308 */ /* 0x000e620000000800 */
        /* <DEDUP_REMOVED lines=11> */
[----:B------:R-:W-:Y:S02]  /*8fc0*/  FMUL.FTZ R31, R2, R143 ;  /* 0x0000008f021f7220 */ /* 0x000fe40000410000 */
        /* <DEDUP_REMOVED lines=52> */
[C---:B------:R-:W-:Y:S02]  /*9310*/  FMUL.FTZ R128, R0.reuse, R128 ;  /* 0x0000008000807220 */ /* 0x040fe40000410000 */
[----:B------:R-:W-:Y:S01]  /*9320*/  FMUL.FTZ R129, R0, R129 ;  /* 0x0000008100817220 */ /* 0x000fe20000410000 */
[----:B------:R-:W-:Y:S01]  /*9330*/  MOV R0, R30 ;  /* 0x0000001e00007202 */ /* 0x000fe20000000f00 */
        /* <DEDUP_REMOVED lines=50> */
[----:B--2---:R-:W-:Y:S01]  /*9660*/  LDSM.16.MT88.4 R144, [R164+0x800] ;  /* 0x00080000a490783b */ /* 0x004fe20000004200 */
[----:B---3--:R-:W-:Y:S01]  /*9670*/  FFMA.FTZ R152, R2, R136, R177 ;  /* 0x0000008802987223 */ /* 0x008fe200000100b1 */
[----:B------:R-:W-:Y:S01]  /*9680*/  F2FP.BF16.PACK_AB R177, R153, R177 ;  /* 0x000000b199b1723e */ /* 0x000fe200000010ff */
[----:B------:R1:W2:Y:S05]  /*9690*/  MUFU.EX2 R2, R187 ;  /* 0x000000bb00027308 */ /* 0x0002aa0000000800 */
[----:B------:R-:W3:Y:S08]  /*96a0*/  LDSM.16.MT88.4 R136, [R251] ;  /* 0x00000000fb88783b */ /* 0x000ef00000004200 */
[----:B-1----:R-:W5:Y:S01]  /*96b0*/  LDL.LU R187, [R1+0x5c] ;  /* 0x00005c0001bb7983 */ /* 0x002f620000300800 */
[C---:B---3--:R-:W-:Y:S08]  /*96c0*/  HMMA.16816.F32.BF16 R4, R176.reuse, R136, R4 ;  /* 0x00000088b004723c */ /* 0x048ff00000041804 */
[C---:B------:R-:W-:Y:S01]  /*96d0*/  HMMA.16816.F32.BF16 R8, R176.reuse, R138, R8 ;  /* 0x0000008ab008723c */ /* 0x040fe20000041808 */
[----:B------:R-:W1:Y:S07]  /*96e0*/  LDSM.16.MT88.4 R136, [R164] ;  /* 0x00000000a488783b */ /* 0x000e6e0000004200 */
[C---:B-1----:R-:W-:Y:S08]  /*96f0*/  HMMA.16816.F32.BF16 R12, R176.reuse, R136, R12 ;  /* 0x00000088b00c723c */ /* 0x042ff0000004180c */
[C---:B------:R-:W-:Y:S01]  /*9700*/  HMMA.16816.F32.BF16 R16, R176.reuse, R138, R16 ;  /* 0x0000008ab010723c */ /* 0x040fe20000041810 */
[----:B------:R-:W1:Y:S07]  /*9710*/  LDSM.16.MT88.4 R136, [R252] ;  /* 0x00000000fc88783b */ /* 0x000e6e0000004200 */
[C---:B-1----:R-:W-:Y:S08]  /*9720*/  HMMA.16816.F32.BF16 R20, R176.reuse, R136, R20 ;  /* 0x00000088b014723c */ /* 0x042ff00000041814 */
[C---:B------:R-:W-:Y:S01]  /*9730*/  HMMA.16816.F32.BF16 R24, R176.reuse, R138, R24 ;  /* 0x0000008ab018723c */ /* 0x040fe20000041818 */
[----:B----4-:R1:W3:Y:S03]  /*9740*/  LDSM.16.MT88.4 R136, [R162] ;  /* 0x00000000a288783b */ /* 0x0102e60000004200 */
[----:B-1----:R-:W-:Y:S02]  /*9750*/  MOV R162, R167 ;  /* 0x000000a700a27202 */ /* 0x002fe40000000f00 */
[----:B------:R-:W-:Y:S02]  /*9760*/  MOV R167, R166 ;  /* 0x000000a600a77202 */ /* 0x000fe40000000f00 */
[----:B------:R-:W-:Y:S01]  /*9770*/  MOV R166, R0 ;  /* 0x0000000000a67202 */ /* 0x000fe20000000f00 */
[----:B------:R-:W-:Y:S03]  /*9780*/  FADD.FTZ R0, R132, R180 ;  /* 0x000000b484007221 */ /* 0x000fe60000010000 */
[----:B------:R-:W1:Y:S01]  /*9790*/  MUFU.EX2 R180, R166 ;  /* 0x000000a600b47308 */ /* 0x000e620000000800 */
[----:B--2---:R-:W-:Y:S04]  /*97a0*/  FADD.FTZ R0, R2, R0 ;  /* 0x0000000002007221 */ /* 0x004fe80000010000 */
[----:B------:R-:W-:Y:S01]  /*97b0*/  FADD.FTZ R0, R135, R0 ;  /* 0x0000000087007221 */ /* 0x000fe20000010000 */
[C---:B---3--:R-:W-:Y:S03]  /*97c0*/  HMMA.16816.F32.BF16 R28, R176.reuse, R136, R28 ;  /* 0x00000088b01c723c */ /* 0x048fe6000004181c */
[----:B------:R-:W-:Y:S05]  /*97d0*/  FADD.FTZ R0, R134, R0 ;  /* 0x0000000086007221 */ /* 0x000fea0000010000 */
[C---:B------:R-:W-:Y:S01]  /*97e0*/  HMMA.16816.F32.BF16 R32, R176.reuse, R138, R32 ;  /* 0x0000008ab020723c */ /* 0x040fe20000041820 */
[----:B------:R-:W2:Y:S07]  /*97f0*/  LDSM.16.MT88.4 R136, [R251+0x2000] ;  /* 0x00200000fb88783b */ /* 0x000eae0000004200 */
[C---:B--2---:R-:W-:Y:S08]  /*9800*/  HMMA.16816.F32.BF16 R36, R176.reuse, R136, R36 ;  /* 0x00000088b024723c */ /* 0x044ff00000041824 */
[C---:B------:R-:W-:Y:S01]  /*9810*/  HMMA.16816.F32.BF16 R40, R176.reuse, R138, R40 ;  /* 0x0000008ab028723c */ /* 0x040fe20000041828 */
[----:B------:R-:W2:Y:S07]  /*9820*/  LDSM.16.MT88.4 R136, [R164+0x2000] ;  /* 0x00200000a488783b */ /* 0x000eae0000004200 */
[C---:B--2---:R-:W-:Y:S08]  /*9830*/  HMMA.16816.F32.BF16 R44, R176.reuse, R136, R44 ;  /* 0x00000088b02c723c */ /* 0x044ff0000004182c */
[C---:B------:R-:W-:Y:S01]  /*9840*/  HMMA.16816.F32.BF16 R48, R176.reuse, R138, R48 ;  /* 0x0000008ab030723c */ /* 0x040fe20000041830 */
[----:B------:R-:W2:Y:S02]  /*9850*/  LDSM.16.MT88.4 R136, [R252+0x2000] ;  /* 0x00200000fc88783b */ /* 0x000ea40000004200 */
[----:B-----5:R-:W-:Y:S05]  /*9860*/  ISETP.GT.AND P0, PT, R187, R188, PT ;  /* 0x000000bcbb00720c */ /* 0x020fea0003f04270 */
        /* <DEDUP_REMOVED lines=31> */
[----:B------:R-:W-:Y:S03]  /*9a60*/  F2FP.BF16.PACK_AB R137, R185, R186 ;  /* 0x000000bab989723e */ /* 0x000fe600000010ff */
[----:B------:R-:W-:Y:S02]  /*9a70*/  F2FP.BF16.PACK_AB R138, R134, R135 ;  /* 0x00000087868a723e */ /* 0x000fe400000010ff */
[----:B------:R-:W-:Y:S02]  /*9a80*/  F2FP.BF16.PACK_AB R139, R184, R183 ;  /* 0x000000b7b88b723e */ /* 0x000fe400000010ff */
[----:B------:R-:W3:Y:S01]  /*9a90*/  MUFU.EX2 R2, R155 ;  /* 0x0000009b00027308 */ /* 0x000ee20000000800 */
[----:B-1----:R-:W-:Y:S04]  /*9aa0*/  F2FP.BF16.PACK_AB R177, R181, R180 ;  /* 0x000000b4b5b1723e */ /* 0x002fe800000010ff */
[C---:B------:R-:W-:Y:S05]  /*9ab0*/  HMMA.16816.F32.BF16 R4, R136.reuse, R140, R4 ;  /* 0x0000008c8804723c */ /* 0x040fea0000041804 */
[----:B------:R-:W1:Y:S03]  /*9ac0*/  MUFU.EX2 R135, R154 ;  /* 0x0000009a00877308 */ /* 0x000e660000000800 */
[C---:B------:R-:W-:Y:S01]  /*9ad0*/  HMMA.16816.F32.BF16 R8, R136.reuse, R142, R8 ;  /* 0x0000008e8808723c */ /* 0x040fe20000041808 */
[----:B------:R-:W4:Y:S03]  /*9ae0*/  LDSM.16.MT88.4 R140, [R252+0x800] ;  /* 0x00080000fc8c783b */ /* 0x000f260000004200 */
[----:B--2---:R-:W-:Y:S03]  /*9af0*/  FADD.FTZ R0, R132, R0 ;  /* 0x0000000084007221 */ /* 0x004fe60000010000 */
[----:B------:R-:W-:Y:S01]  /*9b00*/  MUFU.EX2 R176, R163 ;  /* 0x000000a300b07308 */ /* 0x000fe20000000800 */
[C---:B------:R-:W-:Y:S04]  /*9b10*/  HMMA.16816.F32.BF16 R12, R136.reuse, R144, R12 ;  /* 0x00000090880c723c */ /* 0x040fe8000004180c */
[----:B---3--:R-:W-:Y:S04]  /*9b20*/  FADD.FTZ R0, R2, R0 ;  /* 0x0000000002007221 */ /* 0x008fe80000010000 */
[C---:B------:R-:W-:Y:S01]  /*9b30*/  HMMA.16816.F32.BF16 R16, R136.reuse, R146, R16 ;  /* 0x000000928810723c */ /* 0x040fe20000041810 */
[----:B------:R-:W2:Y:S01]  /*9b40*/  LDSM.16.MT88.4 R144, [R157+0x800] ;  /* 0x000800009d90783b */ /* 0x000ea20000004200 */
[----:B------:R3:W5:Y:S02]  /*9b50*/  MUFU.EX2 R134, R159 ;  /* 0x0000009f00867308 */ /* 0x0007640000000800 */
[----:B-1----:R-:W-:Y:S08]  /*9b60*/  FADD.FTZ R0, R135, R0 ;  /* 0x0000000087007221 */ /* 0x002ff00000010000 */
[----:B------:R-:W-:Y:S01]  /*9b70*/  MUFU.EX2 R178, R167 ;  /* 0x000000a700b27308 */ /* 0x000fe20000000800 */
[C---:B----4-:R-:W-:Y:S03]  /*9b80*/  HMMA.16816.F32.BF16 R20, R136.reuse, R140, R20 ;  /* 0x0000008c8814723c */ /* 0x050fe60000041814 */
[----:B---3--:R-:W-:Y:S01]  /*9b90*/  MOV R159, R148 ;  /* 0x00000094009f7202 */ /* 0x008fe20000000f00 */
[----:B-----5:R-:W-:Y:S01]  /*9ba0*/  FADD.FTZ R0, R134, R0 ;  /* 0x0000000086007221 */ /* 0x020fe20000010000 */
[----:B------:R-:W-:Y:S03]  /*9bb0*/  LDSM.16.MT88.4 R148, [R252+0x1000] ;  /* 0x00100000fc94783b */ /* 0x000fe60000004200 */
[C---:B------:R-:W-:Y:S05]  /*9bc0*/  HMMA.16816.F32.BF16 R24, R136.reuse, R142, R24 ;  /* 0x0000008e8818723c */ /* 0x040fea0000041818 */
[----:B------:R-:W1:Y:S03]  /*9bd0*/  LDSM.16.MT88.4 R140, [R251+0x2800] ;  /* 0x00280000fb8c783b */ /* 0x000e660000004200 */
        /* <DEDUP_REMOVED lines=40> */
[----:B------:R-:W-:Y:S01]  /*9e60*/  F2FP.BF16.PACK_AB R138, R134, R135 ;  /* 0x00000087868a723e */ /* 0x000fe200000010ff */
[----:B------:R-:W-:Y:S02]  /*9e70*/  MUFU.EX2 R132, R162 ;  /* 0x000000a200847308 */ /* 0x000fe40000000800 */
[----:B------:R-:W-:Y:S02]  /*9e80*/  F2FP.BF16.PACK_AB R137, R189, R190 ;  /* 0x000000bebd89723e */ /* 0x000fe400000010ff */
[----:B------:R-:W-:Y:S06]  /*9e90*/  F2FP.BF16.PACK_AB R139, R182, R191 ;  /* 0x000000bfb68b723e */ /* 0x000fec00000010ff */
[----:B------:R3:W-:Y:S01]  /*9ea0*/  MUFU.EX2 R135, R160 ;  /* 0x000000a000877308 */ /* 0x0007e20000000800 */
[C---:B-1----:R-:W-:Y:S09]  /*9eb0*/  HMMA.16816.F32.BF16 R4, R136.reuse, R140, R4 ;  /* 0x0000008c8804723c */ /* 0x042ff20000041804 */
[----:B------:R-:W1:Y:S01]  /*9ec0*/  MUFU.EX2 R2, R159 ;  /* 0x0000009f00027308 */ /* 0x000e620000000800 */
[C---:B------:R-:W-:Y:S01]  /*9ed0*/  HMMA.16816.F32.BF16 R8, R136.reuse, R142, R8 ;  /* 0x0000008e8808723c */ /* 0x040fe20000041808 */
[----:B------:R-:W4:Y:S08]  /*9ee0*/  LDSM.16.MT88.4 R140, [R157+0x1000] ;  /* 0x001000009d8c783b */ /* 0x000f300000004200 */
[----:B------:R-:W5:Y:S01]  /*9ef0*/  MUFU.EX2 R134, R165 ;  /* 0x000000a500867308 */ /* 0x000f620000000800 */
[C---:B--2---:R-:W-:Y:S01]  /*9f00*/  HMMA.16816.F32.BF16 R12, R136.reuse, R144, R12 ;  /* 0x00000090880c723c */ /* 0x044fe2000004180c */
[----:B---3--:R-:W-:Y:S07]  /*9f10*/  LDSM.16.MT88.4 R160, [R251+0x1800] ;  /* 0x00180000fba0783b */ /* 0x008fee0000004200 */
[C---:B------:R-:W-:Y:S01]  /*9f20*/  HMMA.16816.F32.BF16 R16, R136.reuse, R146, R16 ;  /* 0x000000928810723c */ /* 0x040fe20000041810 */
[----:B------:R-:W2:Y:S03]  /*9f30*/  LDSM.16.MT88.4 R144, [R251+0x3000] ;  /* 0x00300000fb90783b */ /* 0x000ea60000004200 */
[----:B-1----:R-:W-:Y:S04]  /*9f40*/  FADD.FTZ R0, R2, R0 ;  /* 0x0000000002007221 */ /* 0x002fe80000010000 */
[C---:B------:R-:W-:Y:S04]  /*9f50*/  HMMA.16816.F32.BF16 R20, R136.reuse, R148, R20 ;  /* 0x000000948814723c */ /* 0x040fe80000041814 */
[C---:B------:R-:W-:Y:S01]  /*9f60*/  FADD.FTZ R0, R176.reuse, R0 ;  /* 0x00000000b0007221 */ /* 0x040fe20000010000 */
[----:B------:R-:W-:Y:S01]  /*9f70*/  F2FP.BF16.PACK_AB R176, R176, R2 ;  /* 0x00000002b0b0723e */ /* 0x000fe200000010ff */
[----:B------:R-:W-:Y:S01]  /*9f80*/  FADD.FTZ R2, R153, R152 ;  /* 0x0000009899027221 */ /* 0x000fe20000010000 */
[----:B-----5:R-:W-:Y:S01]  /*9f90*/  F2FP.BF16.PACK_AB R179, R134, R135 ;  /* 0x0000008786b3723e */ /* 0x020fe200000010ff */
[C---:B------:R-:W-:Y:S01]  /*9fa0*/  HMMA.16816.F32.BF16 R24, R136.reuse, R150, R24 ;  /* 0x000000968818723c */ /* 0x040fe20000041818 */
[----:B------:R-:W1:Y:S03]  /*9fb0*/  LDSM.16.MT88.4 R148, [R164+0x3000] ;  /* 0x00300000a494783b */ /* 0x000e660000004200 */
[----:B------:R-:W-:Y:S04]  /*9fc0*/  FADD.FTZ R0, R132, R0 ;  /* 0x0000000084007221 */ /* 0x000fe80000010000 */
[C---:B------:R-:W-:Y:S01]  /*9fd0*/  FADD.FTZ R0, R178.reuse, R0 ;  /* 0x00000000b2007221 */ /* 0x040fe20000010000 */
[C---:B----4-:R-:W-:Y:S01]  /*9fe0*/  HMMA.16816.F32.BF16 R28, R136.reuse, R140, R28 ;  /* 0x0000008c881c723c */ /* 0x050fe2000004181c */
[----:B------:R-:W-:Y:S02]  /*9ff0*/  LDSM.16.MT88.4 R152, [R164+0x1800] ;  /* 0x00180000a498783b */ /* 0x000fe40000004200 */
[----:B------:R-:W-:Y:S02]  /*a000*/  F2FP.BF16.PACK_AB R178, R178, R132 ;  /* 0x00000084b2b2723e */ /* 0x000fe400000010ff */
[----:B------:R-:W-:Y:S03]  /*a010*/  MOV R132, R158 ;  /* 0x0000009e00847202 */ /* 0x000fe60000000f00 */
[C---:B------:R-:W-:Y:S01]  /*a020*/  HMMA.16816.F32.BF16 R32, R136.reuse, R142, R32 ;  /* 0x0000008e8820723c */ /* 0x040fe20000041820 */
[----:B------:R-:W3:Y:S08]  /*a030*/  LDSM.16.MT88.4 R140, [R252+0x3000] ;  /* 0x00300000fc8c783b */ /* 0x000ef00000004200 */
[----:B------:R4:W-:Y:S01]  /*a040*/  STL [R1+0x78], R0 ;  /* 0x0000780001007387 */ /* 0x0009e20000100800 */
[C---:B--2---:R-:W-:Y:S08]  /*a050*/  HMMA.16816.F32.BF16 R36, R136.reuse, R144, R36 ;  /* 0x000000908824723c */ /* 0x044ff00000041824 */
[C---:B------:R-:W-:Y:S01]  /*a060*/  HMMA.16816.F32.BF16 R40, R136.reuse, R146, R40 ;  /* 0x000000928828723c */ /* 0x040fe20000041828 */
[----:B------:R-:W2:Y:S07]  /*a070*/  LDSM.16.MT88.4 R144, [R157+0x3000] ;  /* 0x003000009d90783b */ /* 0x000eae0000004200 */
[C---:B-1----:R-:W-:Y:S08]  /*a080*/  HMMA.16816.F32.BF16 R44, R136.reuse, R148, R44 ;  /* 0x00000094882c723c */ /* 0x042ff0000004182c */
[C---:B------:R-:W-:Y:S01]  /*a090*/  HMMA.16816.F32.BF16 R48, R136.reuse, R150, R48 ;  /* 0x000000968830723c */ /* 0x040fe20000041830 */
[----:B------:R-:W1:Y:S03]  /*a0a0*/  LDSM.16.MT88.4 R148, [R251+0x5000] ;  /* 0x00500000fb94783b */ /* 0x000e660000004200 */
[----:B----4-:R-:W-:Y:S01]  /*a0b0*/  FADD.FTZ R0, R156, R2 ;  /* 0x000000029c007221 */ /* 0x010fe20000010000 */
[----:B------:R-:W-:Y:S03]  /*a0c0*/  MOV R2, R157 ;  /* 0x0000009d00027202 */ /* 0x000fe60000000f00 */
[C---:B---3--:R-:W-:Y:S04]  /*a0d0*/  HMMA.16816.F32.BF16 R52, R136.reuse, R140, R52 ;  /* 0x0000008c8834723c */ /* 0x048fe80000041834 */
        /* <DEDUP_REMOVED lines=23> */
[----:B------:R-:W-:Y:S01]  /*a250*/  FADD.FTZ R0, R135, R0 ;  /* 0x0000000087007221 */ /* 0x000fe20000010000 */
[----:B------:R-:W-:Y:S03]  /*a260*/  MOV R135, R3 ;  /* 0x0000000300877202 */ /* 0x000fe60000000f00 */
[----:B------:R-:W-:Y:S01]  /*a270*/  FADD.FTZ R0, R134, R0 ;  /* 0x0000000086007221 */ /* 0x000fe20000010000 */
[C---:B------:R-:W-:Y:S01]  /*a280*/  HMMA.16816.F32.BF16 R88, R136.reuse, R146, R88 ;  /* 0x000000928858723c */ /* 0x040fe20000041858 */
[----:B------:R-:W2:Y:S03]  /*a290*/  LDSM.16.MT88.4 R144, [R164+0x7000] ;  /* 0x00700000a490783b */ /* 0x000ea60000004200 */
[----:B------:R-:W-:Y:S04]  /*a2a0*/  MOV R134, R133 ;  /* 0x0000008500867202 */ /* 0x000fe80000000f00 */
        /* <DEDUP_REMOVED lines=13> */
[----:B------:R-:W-:Y:S01]  /*a380*/  HMMA.16816.F32.BF16 R128, R136, R142, R128 ;  /* 0x0000008e8880723c */ /* 0x000fe20000041880 */
[----:B------:R-:W1:Y:S07]  /*a390*/  LDSM.16.MT88.4 R136, [R2+0x1800] ;  /* 0x001800000288783b */ /* 0x000e6e0000004200 */
[C---:B------:R-:W-:Y:S01]  /*a3a0*/  HMMA.16816.F32.BF16 R164, R176.reuse, R160, R4 ;  /* 0x000000a0b0a4723c */ /* 0x040fe20000041804 */
[----:B------:R-:W3:Y:S07]  /*a3b0*/  LDSM.16.MT88.4 R4, [R251+0x3800] ;  /* 0x00380000fb04783b */ /* 0x000eee0000004200 */
[C---:B------:R-:W-:Y:S01]  /*a3c0*/  HMMA.16816.F32.BF16 R160, R176.reuse, R162, R8 ;  /* 0x000000a2b0a0723c */ /* 0x040fe20000041808 */
[----:B------:R1:W4:Y:S07]  /*a3d0*/  LDSM.16.MT88.4 R8, [R141+0x3800] ;  /* 0x003800008d08783b */ /* 0x00032e0000004200 */
[C---:B------:R-:W-:Y:S01]  /*a3e0*/  HMMA.16816.F32.BF16 R156, R176.reuse, R152, R12 ;  /* 0x00000098b09c723c */ /* 0x040fe2000004180c */
[----:B------:R-:W5:Y:S07]  /*a3f0*/  LDSM.16.MT88.4 R12, [R252+0x3800] ;  /* 0x00380000fc0c783b */ /* 0x000f6e0000004200 */
[C---:B------:R-:W-:Y:S01]  /*a400*/  HMMA.16816.F32.BF16 R152, R176.reuse, R154, R16 ;  /* 0x0000009ab098723c */ /* 0x040fe20000041810 */
[----:B------:R-:W4:Y:S07]  /*a410*/  LDSM.16.MT88.4 R16, [R2+0x3800] ;  /* 0x003800000210783b */ /* 0x000f2e0000004200 */
[C---:B--2---:R-:W-:Y:S07]  /*a420*/  HMMA.16816.F32.BF16 R148, R176.reuse, R144, R20 ;  /* 0x00000090b094723c */ /* 0x044fee0000041814 */
[----:B------:R-:W-:Y:S01]  /*a430*/  MOV R23, R141 ;  /* 0x0000008d00177202 */ /* 0x000fe20000000f00 */
[C---:B------:R-:W-:Y:S08]  /*a440*/  HMMA.16816.F32.BF16 R144, R176.reuse, R146, R24 ;  /* 0x00000092b090723c */ /* 0x040ff00000041818 */
[C---:B-1----:R-:W-:Y:S08]  /*a450*/  HMMA.16816.F32.BF16 R140, R176.reuse, R136, R28 ;  /* 0x00000088b08c723c */ /* 0x042ff0000004181c */
        /* <DEDUP_REMOVED lines=24> */
[----:B------:R4:W5:Y:S07]  /*a5e0*/  LDSM.16.MT88.4 R16, [R2+0x7800] ;  /* 0x007800000210783b */ /* 0x00096e0000004200 */
[C---:B-1----:R-:W-:Y:S08]  /*a5f0*/  HMMA.16816.F32.BF16 R100, R176.reuse, R4, R100 ;  /* 0x00000004b064723c */ /* 0x042ff00000041864 */
[C---:B------:R-:W-:Y:S08]  /*a600*/  HMMA.16816.F32.BF16 R104, R176.reuse, R6, R104 ;  /* 0x00000006b068723c */ /* 0x040ff00000041868 */
[C---:B--2---:R-:W-:Y:S04]  /*a610*/  HMMA.16816.F32.BF16 R108, R176.reuse, R8, R108 ;  /* 0x00000008b06c723c */ /* 0x044fe8000004186c */
[----:B----4-:R-:W-:Y:S04]  /*a620*/  IADD3 R2, R187, -0x1, RZ ;  /* 0xffffffffbb027810 */ /* 0x010fe80007ffe0ff */
[C---:B------:R-:W-:Y:S01]  /*a630*/  HMMA.16816.F32.BF16 R112, R176.reuse, R10, R112 ;  /* 0x0000000ab070723c */ /* 0x040fe20000041870 */
[----:B------:R-:W-:Y:S04]  /*a640*/  STL [R1+0x6c], R2 ;  /* 0x00006c0201007387 */ /* 0x000fe80000100800 */
[----:B------:R1:W-:Y:S03]  /*a650*/  STL [R1+0x88], R0 ;  /* 0x0000880001007387 */ /* 0x0003e60000100800 */
[C---:B---3--:R-:W-:Y:S08]  /*a660*/  HMMA.16816.F32.BF16 R116, R176.reuse, R12, R116 ;  /* 0x0000000cb074723c */ /* 0x048ff00000041874 */
[C---:B------:R-:W-:Y:S08]  /*a670*/  HMMA.16816.F32.BF16 R120, R176.reuse, R14, R120 ;  /* 0x0000000eb078723c */ /* 0x040ff00000041878 */
[C---:B-----5:R-:W-:Y:S04]  /*a680*/  HMMA.16816.F32.BF16 R124, R176.reuse, R16, R124 ;  /* 0x00000010b07c723c */ /* 0x060fe8000004187c */
[----:B-1----:R-:W-:Y:S04]  /*a690*/  MOV R0, R2 ;  /* 0x0000000200007202 */ /* 0x002fe80000000f00 */
[----:B------:R-:W-:Y:S01]  /*a6a0*/  HMMA.16816.F32.BF16 R128, R176, R18, R128 ;  /* 0x00000012b080723c */ /* 0x000fe20000041880 */
[----:B------:R1:W-:Y:S03]  /*a6b0*/  STL [R1+0x5c], R0 ;  /* 0x00005c0001007387 */ /* 0x0003e60000100800 */
[----:B------:R-:W-:Y:S04]  /*a6c0*/  MOV R16, R3 ;  /* 0x0000000300107202 */ /* 0x000fe80000000f00 */
[----:B-1----:R-:W-:-:S05]  /*a6d0*/  @P0 BRA `(.L_x_4316) ;  /* 0xffffbd5000000947 */ /* 0x002fca000383ffff */
.L_x_4305:
[----:B---3--:R-:W2:Y:S04]  /*a6e0*/  LDL R2, [R1+0x8c] ;  /* 0x00008c0001027983 */ /* 0x008ea80000100800 */
[----:B------:R-:W2:Y:S02]  /*a6f0*/  LDL R0, [R1+0x6c] ;  /* 0x00006c0001007983 */ /* 0x000ea40000100800 */
[----:B--2---:R-:W-:-:S13]  /*a700*/  ISETP.GE.AND P0, PT, R0, R2, PT ;  /* 0x000000020000720c */ /* 0x004fda0003f06270 */
[----:B------:R-:W-:Y:S05]  /*a710*/  @!P0 BRA `(.L_x_4317) ;  /* 0x00003b8000008947 */ /* 0x000fea0003800000 */
[----:B------:R-:W-:Y:S02]  /*a720*/  MOV R135, R16 ;  /* 0x0000001000877202 */ /* 0x000fe40000000f00 */
[----:B------:R-:W-:Y:S02]  /*a730*/  MOV R134, R133 ;  /* 0x0000008500867202 */ /* 0x000fe40000000f00 */
.L_x_4324:
[----:B------:R-:W2:Y:S01]  /*a740*/  LDL R12, [R1+0x8] ;  /* 0x00000800010c7983 */ /* 0x000ea20000100800 */
[----:B------:R-:W-:Y:S04]  /*a750*/  DEPBAR.LE SB0, 0x0 ;  /* 0x000080000000791a */ /* 0x000fe80000000000 */
[----:B------:R-:W3:Y:S01]  /*a760*/  LDL R28, [R1+0x60] ;  /* 0x00006000011c7983 */ /* 0x000ee20000100800 */
[----:B------:R-:W-:Y:S03]  /*a770*/  WARPSYNC 0xffffffff ;  /* 0xffffffff00007948 */ /* 0x000fe60003800000 */
[----:B------:R-:W4:Y:S04]  /*a780*/  LDL R7, [R1+0x40] ;  /* 0x0000400001077983 */ /* 0x000f280000100800 */
[----:B------:R-:W5:Y:S04]  /*a790*/  LDL.64 R22, [R1+0xb0] ;  /* 0x0000b00001167983 */ /* 0x000f680000100a00 */
[----:B------:R-:W3:Y:S04]  /*a7a0*/  LDL R4, [R1+0x48] ;  /* 0x0000480001047983 */ /* 0x000ee80000100800 */
[----:B------:R-:W5:Y:S04]  /*a7b0*/  LDL R6, [R1+0xbc] ;  /* 0x0000bc0001067983 */ /* 0x000f680000100800 */
[----:B------:R-:W5:Y:S04]  /*a7c0*/  LDL R8, [R1+0x68] ;  /* 0x0000680001087983 */ /* 0x000f680000100800 */
[----:B------:R-:W5:Y:S04]  /*a7d0*/  LDL R21, [R1+0x158] ;  /* 0x0001580001157983 */ /* 0x000f680000100800 */
[----:B------:R-:W5:Y:S04]  /*a7e0*/  LDL R5, [R1+0x44] ;  /* 0x0000440001057983 */ /* 0x000f680000100800 */
[----:B------:R-:W5:Y:S04]  /*a7f0*/  LDL R20, [R1+0x7c] ;  /* 0x00007c0001147983 */ /* 0x000f680000100800 */
[----:B------:R-:W5:Y:S04]  /*a800*/  LDL R15, [R1+0x15c] ;  /* 0x00015c00010f7983 */ /* 0x000f680000100800 */
[----:B------:R-:W5:Y:S04]  /*a810*/  LDL R14, [R1+0x80] ;  /* 0x00008000010e7983 */ /* 0x000f680000100800 */
[----:B------:R-:W5:Y:S04]  /*a820*/  LDL R13, [R1+0x160] ;  /* 0x00016000010d7983 */ /* 0x000f680000100800 */
[----:B------:R-:W-:Y:S06]  /*a830*/  BAR.SYNC.DEFER_BLOCKING 0x0 ;  /* 0x0000000000007b1d */ /* 0x000fec0000010000 */
[----:B------:R-:W1:Y:S04]  /*a840*/  LDSM.16.M88.4 R16, [R248+0x800] ;  /* 0x00080000f810783b */ /* 0x000e680000000200 */
[----:B------:R-:W1:Y:S04]  /*a850*/  LDSM.16.M88.4 R24, [R248+0x1000] ;  /* 0x00100000f818783b */ /* 0x000e680000000200 */
[----:B------:R-:W1:Y:S04]  /*a860*/  LDSM.16.M88.4 R32, [R248+0x1800] ;  /* 0x00180000f820783b */ /* 0x000e680000000200 */
[----:B--2---:R2:W1:Y:S04]  /*a870*/  LDSM.16.M88.4 R176, [R12] ;  /* 0x000000000cb0783b */ /* 0x0044680000000200 */
[----:B----4-:R4:W1:Y:S04]  /*a880*/  LDSM.16.M88.4 R180, [R7] ;  /* 0x0000000007b4783b */ /* 0x0108680000000200 */
[----:B---3--:R3:W1:Y:S04]  /*a890*/  LDSM.16.M88.4 R188, [R4] ;  /* 0x0000000004bc783b */ /* 0x0086680000000200 */
[----:B--2---:R-:W2:Y:S01]  /*a8a0*/  LDL R12, [R1+0x84] ;  /* 0x00008400010c7983 */ /* 0x004ea20000100800 */
[----:B-----5:R-:W-:Y:S01]  /*a8b0*/  SHF.R.S32.HI R0, RZ, 0x1f, R8 ;  /* 0x0000001fff007819 */ /* 0x020fe20000011408 */
[----:B------:R-:W-:Y:S04]  /*a8c0*/  IMAD.WIDE.U32 R2, R8, c[0x0][0x208], RZ ;  /* 0x0000820008027a25 */ /* 0x000fe800078e00ff */
[----:B------:R-:W-:Y:S01]  /*a8d0*/  IMAD R0, R0, c[0x0][0x208], RZ ;  /* 0x0000820000007a24 */ /* 0x000fe200078e02ff */
[----:B----4-:R-:W4:Y:S03]  /*a8e0*/  LDL R7, [R1+0x164] ;  /* 0x0001640001077983 */ /* 0x010f260000100800 */
[----:B------:R-:W-:Y:S01]  /*a8f0*/  IMAD R0, R8, c[0x0][0x20c], R0 ;  /* 0x0000830008007a24 */ /* 0x000fe200078e0200 */
[----:B------:R5:W1:Y:S01]  /*a900*/  LDSM.16.M88.4 R184, [R5] ;  /* 0x0000000005b8783b */ /* 0x000a620000000200 */
[C---:B------:R-:W-:Y:S02]  /*a910*/  SHF.L.U64.HI R29, R20.reuse, 0x1, R21 ;  /* 0x00000001141d7819 */ /* 0x040fe40000010215 */
[----:B------:R-:W-:Y:S01]  /*a920*/  IMAD.IADD R3, R3, 0x1, R0 ;  /* 0x0000000103037824 */ /* 0x000fe200078e0200 */
[----:B---3--:R-:W4:Y:S01]  /*a930*/  LDL R4, [R1+0x64] ;  /* 0x0000640001047983 */ /* 0x008f220000100800 */
[----:B------:R-:W-:Y:S02]  /*a940*/  IMAD.SHL.U32 R132, R20, 0x2, RZ ;  /* 0x0000000214847824 */ /* 0x000fe400078e00ff */
[----:B------:R-:W-:Y:S01]  /*a950*/  IMAD.WIDE.U32 R2, R28, c[0x0][0x218], R2 ;  /* 0x000086001c027a25 */ /* 0x000fe200078e0002 */
[----:B------:R3:W1:Y:S01]  /*a960*/  LDSM.16.M88.4 R8, [R248] ;  /* 0x00000000f808783b */ /* 0x0006620000000200 */
[----:B------:R-:W-:Y:S03]  /*a970*/  SHF.L.U32 R31, R14, 0x1, RZ ;  /* 0x000000010e1f7819 */ /* 0x000fe600000006ff */
[----:B------:R-:W-:Y:S02]  /*a980*/  IADD3 R0, P0, R22, R2, RZ ;  /* 0x0000000216007210 */ /* 0x000fe40007f1e0ff */
[----:B-----5:R-:W-:Y:S05]  /*a990*/  SHF.R.S32.HI R5, RZ, 0x1f, R28 ;  /* 0x0000001fff057819 */ /* 0x020fea000001141c */
[----:B------:R-:W-:Y:S04]  /*a9a0*/  IMAD R5, R5, c[0x0][0x218], RZ ;  /* 0x0000860005057a24 */ /* 0x000fe800078e02ff */
[----:B------:R-:W-:Y:S01]  /*a9b0*/  IMAD R5, R28, c[0x0][0x21c], R5 ;  /* 0x000087001c057a24 */ /* 0x000fe200078e0205 */
[----:B------:R-:W-:Y:S04]  /*a9c0*/  SHF.L.U64.HI R28, R14, 0x1, R15 ;  /* 0x000000010e1c7819 */ /* 0x000fe8000001020f */
[----:B------:R-:W-:Y:S02]  /*a9d0*/  IADD3.X R5, R6, R3, R5, P0, !PT ;  /* 0x0000000306057210 */ /* 0x000fe400007fe405 */
[C---:B------:R-:W-:Y:S04]  /*a9e0*/  LEA R6, P0, R0.reuse, c[0x0][0x1f8], 0x1 ;  /* 0x00007e0000067a11 */ /* 0x040fe800078008ff */
[----:B------:R-:W-:Y:S02]  /*a9f0*/  LEA.HI.X R5, R0, c[0x0][0x1fc], R5, 0x1, P0 ;  /* 0x00007f0000057a11 */ /* 0x000fe400000f0c05 */
[C---:B--2---:R-:W-:Y:S01]  /*aa00*/  SHF.L.U64.HI R15, R12.reuse, 0x1, R13 ;  /* 0x000000010c0f7819 */ /* 0x044fe2000001020d */
[----:B------:R-:W-:Y:S01]  /*aa10*/  IMAD.SHL.U32 R23, R12, 0x2, RZ ;  /* 0x000000020c177824 */ /* 0x000fe200078e00ff */
[C---:B----4-:R-:W-:Y:S02]  /*aa20*/  SHF.L.U64.HI R14, R4.reuse, 0x1, R7 ;  /* 0x00000001040e7819 */ /* 0x050fe40000010207 */
[----:B------:R-:W-:Y:S01]  /*aa30*/  SHF.L.U32 R20, R4, 0x1, RZ ;  /* 0x0000000104147819 */ /* 0x000fe200000006ff */
[----:B------:R-:W-:-:S05]  /*aa40*/  BRA.DIV ~URZ, `(.L_x_4318) ;  /* 0x000079327f007947 */ /* 0x000fca000b800000 */
[----:B-1-3--:R1:W2:Y:S02]  /*aa50*/  SHFL.IDX PT, R0, R5, RZ, 0x181f ;  /* 0x00181fff05007589 */ /* 0x00a2a400000e0000 */
.L_x_4349:
[----:B------:R-:W3:Y:S01]  /*aa60*/  LDL R2, [R1+0x64] ;  /* 0x0000640001027983 */ /* 0x000ee20000100800 */
[----:B------:R-:W-:Y:S04]  /*aa70*/  BSSY B0, `(.L_x_4319) ;  /* 0x000016f000007945 */ /* 0x000fe80003800000 */
[----:B------:R-:W4:Y:S05]  /*aa80*/  LDL R12, [R1+0x84] ;  /* 0x00008400010c7983 */ /* 0x000f2a0000100800 */
[----:B--2---:R-:W2:Y:S05]  /*aa90*/  LDL R7, [R1+0x80] ;  /* 0x0000800001077983 */ /* 0x004eaa0000100800 */
[----:B------:R-:W2:Y:S05]  /*aaa0*/  LDL R21, [R1+0x7c] ;  /* 0x00007c0001157983 */ /* 0x000eaa0000100800 */
[----:B------:R-:W-:Y:S05]  /*aab0*/  STL [R1+0x1f0], R36 ;  /* 0x0001f02401007387 */ /* 0x000fea0000100800 */
[----:B------:R-:W2:Y:S05]  /*aac0*/  LDL R133, [R1+0x58] ;  /* 0x0000580001857983 */ /* 0x000eaa0000100800 */
[----:B------:R-:W1:Y:S01]  /*aad0*/  SHFL.IDX PT, R4, R6, RZ, 0x181f ;  /* 0x00181fff06047589 */ /* 0x000e6200000e0000 */
[----:B---3--:R-:W-:Y:S02]  /*aae0*/  ISETP.GE.AND P1, PT, R2, c[0x0][0x1d4], PT ;  /* 0x0000750002007a0c */ /* 0x008fe40003f26270 */
[----:B-1----:R-:W-:Y:S02]  /*aaf0*/  IADD3 R2, P0, R4, R20, RZ ;  /* 0x0000001404027210 */ /* 0x002fe40007f1e0ff */
[----:B------:R-:W-:Y:S02]  /*ab00*/  SEL R36, RZ, 0x10, P1 ;  /* 0x00000010ff247807 */ /* 0x000fe40000800000 */
[----:B----4-:R-:W-:Y:S01]  /*ab10*/  ISETP.GE.AND P5, PT, R12, c[0x0][0x1d4], PT ;  /* 0x000075000c007a0c */ /* 0x010fe20003fa6270 */
[----:B------:R-:W-:Y:S01]  /*ab20*/  IMAD.X R3, R0, 0x1, R14, P0 ;  /* 0x0000000100037824 */ /* 0x000fe200000e060e */
[----:B------:R-:W-:Y:S01]  /*ab30*/  IADD3 R12, P0, R4, R23, RZ ;  /* 0x00000017040c7210 */ /* 0x000fe20007f1e0ff */
[----:B------:R-:W-:Y:S01]  /*ab40*/  STL [R1+0x5c], R36 ;  /* 0x00005c2401007387 */ /* 0x000fe20000100800 */
[----:B--2---:R-:W-:Y:S03]  /*ab50*/  ISETP.GE.AND P4, PT, R7, c[0x0][0x1d4], PT ;  /* 0x0000750007007a0c */ /* 0x004fe60003f86270 */
[----:B------:R-:W-:Y:S01]  /*ab60*/  IMAD.X R13, R0, 0x1, R15, P0 ;  /* 0x00000001000d7824 */ /* 0x000fe200000e060f */
[----:B------:R-:W-:Y:S02]  /*ab70*/  ISETP.GE.AND P3, PT, R21, c[0x0][0x1d4], PT ;  /* 0x0000750015007a0c */ /* 0x000fe40003f66270 */
[----:B------:R-:W-:Y:S04]  /*ab80*/  SEL R21, RZ, 0x10, P4 ;  /* 0x00000010ff157807 */ /* 0x000fe80002000000 */
[C---:B------:R-:W-:Y:S01]  /*ab90*/  IADD3 R30, -R21.reuse, 0x10, RZ ;  /* 0x00000010151e7810 */ /* 0x040fe20007ffe1ff */
[----:B------:R-:W-:Y:S01]  /*aba0*/  @!PT LDS RZ, [RZ] ;  /* 0x00000000fffff984 */ /* 0x000fe20000000800 */
[----:B------:R-:W-:Y:S01]  /*abb0*/  @!PT LDS RZ, [RZ] ;  /* 0x00000000fffff984 */ /* 0x000fe20000000800 */
[----:B------:R1:W-:Y:S03]  /*abc0*/  LDGSTS.E.BYPASS.LTC128B.128 [R133+0x100], [R2.64], !P1 ;  /* 0x0010000002857fae */ /* 0x0003e6000c901d46 */
[----:B------:R-:W-:Y:S02]  /*abd0*/  LOP3.LUT R30, R30, 0xf, RZ, 0xc0, !PT ;  /* 0x0000000f1e1e7812 */ /* 0x000fe400078ec0ff */
        /* <DEDUP_REMOVED lines=9> */
[----:B----4-:R-:W-:Y:S01]  /*ac70*/  IMAD.X R5, R0, 0x1, R29, P0 ;  /* 0x0000000100057824 */ /* 0x010fe200000e061d */
[----:B------:R-:W-:Y:S02]  /*ac80*/  SEL R0, RZ, 0x10, P5 ;  /* 0x00000010ff007807 */ /* 0x000fe40002800000 */
[-C--:B---3--:R-:W-:Y:S02]  /*ac90*/  IADD3 R12, P1, P0, R12, R2.reuse, R20 ;  /* 0x000000020c0c7210 */ /* 0x088fe4000783e014 */
[----:B------:R2:W-:Y:S01]  /*aca0*/  LDGSTS.E.BYPASS.LTC128B.128 [R133+0x6100], [R4.64], !P3 ;  /* 0x0610000004857fae */ /* 0x0005e2000d901d46 */
[----:B------:R-:W-:Y:S02]  /*acb0*/  IADD3 R22, -R0, 0x10, RZ ;  /* 0x0000001000167810 */ /* 0x000fe40007ffe1ff */
[----:B------:R-:W-:Y:S02]  /*acc0*/  SEL R20, RZ, 0x10, P3 ;  /* 0x00000010ff147807 */ /* 0x000fe40001800000 */
[----:B------:R-:W-:Y:S02]  /*acd0*/  LOP3.LUT R22, R22, 0xf, RZ, 0xc0, !PT ;  /* 0x0000000f16167812 */ /* 0x000fe400078ec0ff */
[-C--:B------:R-:W-:Y:S02]  /*ace0*/  IADD3.X R13, RZ, R3.reuse, R14, P1, P0 ;  /* 0x00000003ff0d7210 */ /* 0x080fe40000fe040e */
[-C--:B------:R-:W-:Y:S04]  /*acf0*/  IADD3 R22, P1, P0, R22, R2.reuse, R23 ;  /* 0x0000000216167210 */ /* 0x080fe8000783e017 */
[-C--:B------:R-:W-:Y:S02]  /*ad00*/  IADD3.X R23, RZ, R3.reuse, R15, P1, P0 ;  /* 0x00000003ff177210 */ /* 0x080fe40000fe040f */
[-C--:B------:R-:W-:Y:S04]  /*ad10*/  IADD3 R30, P1, P0, R30, R2.reuse, R31 ;  /* 0x000000021e1e7210 */ /* 0x080fe8000783e01f */
[-C--:B------:R-:W-:Y:S02]  /*ad20*/  IADD3.X R31, RZ, R3.reuse, R28, P1, P0 ;  /* 0x00000003ff1f7210 */ /* 0x080fe40000fe041c */
[----:B--2---:R-:W-:Y:S04]  /*ad30*/  IADD3 R4, -R20, 0x10, RZ ;  /* 0x0000001014047810 */ /* 0x004fe80007ffe1ff */
[----:B------:R-:W-:Y:S04]  /*ad40*/  LOP3.LUT R4, R4, 0xf, RZ, 0xc0, !PT ;  /* 0x0000000f04047812 */ /* 0x000fe800078ec0ff */
[----:B------:R-:W-:Y:S02]  /*ad50*/  IADD3 R2, P1, P0, R4, R2, R132 ;  /* 0x0000000204027210 */ /* 0x000fe4000783e084 */
[C---:B-1----:R-:W-:Y:S03]  /*ad60*/  HMMA.16816.F32.BF16 R4, R168.reuse, R8, RZ ;  /* 0x00000008a804723c */ /* 0x042fe600000418ff */
[----:B------:R-:W-:Y:S02]  /*ad70*/  IADD3.X R3, RZ, R3, R29, P1, P0 ;  /* 0x00000003ff037210 */ /* 0x000fe40000fe041d */
[----:B------:R-:W-:Y:S02]  /*ad80*/  ISETP.NE.U32.AND P1, PT, R36, RZ, PT ;  /* 0x000000ff2400720c */ /* 0x000fe40003f25070 */
[----:B------:R1:W5:Y:S01]  /*ad90*/  LDL.LU R36, [R1+0x1f0] ;  /* 0x0001f00001247983 */ /* 0x0003620000300800 */
[C---:B------:R-:W-:Y:S01]  /*ada0*/  HMMA.16816.F32.BF16 R8, R168.reuse, R10, RZ ;  /* 0x0000000aa808723c */ /* 0x040fe200000418ff */
[----:B------:R-:W-:Y:S03]  /*adb0*/  ISETP.NE.U32.AND P0, PT, R0, RZ, PT ;  /* 0x000000ff0000720c */ /* 0x000fe60003f05070 */
[----:B------:R-:W2:Y:S05]  /*adc0*/  LDL R132, [R1+0x14] ;  /* 0x0000140001847983 */ /* 0x000eaa0000100800 */
[----:B------:R-:W3:Y:S05]  /*add0*/  LDL R0, [R1+0x18] ;  /* 0x0000180001007983 */ /* 0x000eea0000100800 */
[----:B------:R4:W-:Y:S01]  /*ade0*/  LDGSTS.E.BYPASS.LTC128B.128.ZFILL [R133+0x1100], [R12.64], P1 ;  /* 0x011000000c857fae */ /* 0x0009e20008941d46 */
[----:B------:R-:W-:Y:S04]  /*adf0*/  ISETP.NE.U32.AND P1, PT, R21, RZ, PT ;  /* 0x000000ff1500720c */ /* 0x000fe80003f25070 */
[----:B------:R1:W-:Y:S01]  /*ae00*/  LDGSTS.E.BYPASS.LTC128B.128.ZFILL [R133+0x3100], [R22.64], P0 ;  /* 0x0310000016857fae */ /* 0x0003e20008141d46 */
[----:B------:R-:W-:Y:S08]  /*ae10*/  ISETP.NE.U32.AND P0, PT, R20, RZ, PT ;  /* 0x000000ff1400720c */ /* 0x000ff00003f05070 */
[----:B------:R1:W-:Y:S05]  /*ae20*/  LDGSTS.E.BYPASS.LTC128B.128.ZFILL [R133+0x5100], [R30.64], P1 ;  /* 0x051000001e857fae */ /* 0x0003ea0008941d46 */
[----:B------:R1:W-:Y:S05]  /*ae30*/  LDGSTS.E.BYPASS.LTC128B.128.ZFILL [R133+0x7100], [R2.64], P0 ;  /* 0x0710000002857fae */ /* 0x0003ea0008141d46 */
[----:B------:R-:W0:Y:S01]  /*ae40*/  LDGDEPBAR ;  /* 0x00000000000079af */ /* 0x000e220000000000 */
[C---:B----4-:R-:W-:Y:S08]  /*ae50*/  HMMA.16816.F32.BF16 R12, R168.reuse, R16, RZ ;  /* 0x00000010a80c723c */ /* 0x050ff000000418ff */
[C---:B------:R-:W-:Y:S08]  /*ae60*/  HMMA.16816.F32.BF16 R16, R168.reuse, R18, RZ ;  /* 0x00000012a810723c */ /* 0x040ff000000418ff */
[C---:B-1----:R-:W-:Y:S01]  /*ae70*/  HMMA.16816.F32.BF16 R20, R168.reuse, R24, RZ ;  /* 0x00000018a814723c */ /* 0x042fe200000418ff */
[----:B------:R-:W4:Y:S07]  /*ae80*/  LDL R3, [R1+0x1c] ;  /* 0x00001c0001037983 */ /* 0x000f2e0000100800 */
[C---:B------:R-:W-:Y:S01]  /*ae90*/  HMMA.16816.F32.BF16 R24, R168.reuse, R26, RZ ;  /* 0x0000001aa818723c */ /* 0x040fe200000418ff */
[----:B------:R-:W4:Y:S05]  /*aea0*/  LDL R133, [R1+0x10] ;  /* 0x0000100001857983 */ /* 0x000f2a0000100800 */
[----:B------:R-:W4:Y:S02]  /*aeb0*/  LDL R2, [R1+0x24] ;  /* 0x0000240001027983 */ /* 0x000f240000100800 */
        /* <DEDUP_REMOVED lines=39> */
[C---:B------:R-:W-:Y:S08]  /*b130*/  HMMA.16816.F32.BF16 R8, R200.reuse, R178, R8 ;  /* 0x000000b2c808723c */ /* 0x040ff00000041808 */
[C---:B------:R-:W-:Y:S08]  /*b140*/  HMMA.16816.F32.BF16 R12, R200.reuse, R180, R12 ;  /* 0x000000b4c80c723c */ /* 0x040ff0000004180c */
[C---:B------:R-:W-:Y:S08]  /*b150*/  HMMA.16816.F32.BF16 R16, R200.reuse, R182, R16 ;  /* 0x000000b6c810723c */ /* 0x040ff00000041810 */
[C---:B--2---:R-:W-:Y:S08]  /*b160*/  HMMA.16816.F32.BF16 R20, R200.reuse, R184, R20 ;  /* 0x000000b8c814723c */ /* 0x044ff00000041814 */
[C---:B------:R-:W-:Y:S01]  /*b170*/  HMMA.16816.F32.BF16 R24, R200.reuse, R186, R24 ;  /* 0x000000bac818723c */ /* 0x040fe20000041818 */
[----:B------:R1:W-:Y:S07]  /*b180*/  LDSM.16.M88.4 R184, [R132] ;  /* 0x0000000084b8783b */ /* 0x0003ee0000000200 */
[C---:B---3--:R-:W-:Y:S08]  /*b190*/  HMMA.16816.F32.BF16 R28, R200.reuse, R188, R28 ;  /* 0x000000bcc81c723c */ /* 0x048ff0000004181c */
[----:B------:R-:W-:Y:S01]  /*b1a0*/  HMMA.16816.F32.BF16 R32, R200, R190, R32 ;  /* 0x000000bec820723c */ /* 0x000fe20000041820 */
[----:B------:R2:W-:Y:S05]  /*b1b0*/  LDSM.16.M88.4 R188, [R0] ;  /* 0x0000000000bc783b */ /* 0x0005ea0000000200 */
[----:B-1----:R-:W3:Y:S05]  /*b1c0*/  LDL R132, [R1+0x2c] ;  /* 0x00002c0001847983 */ /* 0x002eea0000100800 */
[----:B----4-:R1:W4:Y:S05]  /*b1d0*/  LDSM.16.M88.4 R176, [R3] ;  /* 0x0000000003b0783b */ /* 0x01032a0000000200 */
[----:B--2---:R-:W2:Y:S05]  /*b1e0*/  LDL R0, [R1+0x28] ;  /* 0x0000280001007983 */ /* 0x004eaa0000100800 */
[----:B------:R-:W4:Y:S05]  /*b1f0*/  LDSM.16.M88.4 R180, [R133] ;  /* 0x0000000085b4783b */ /* 0x000f2a0000000200 */
[----:B-1----:R-:W2:Y:S01]  /*b200*/  LDL R3, [R1+0x20] ;  /* 0x0000200001037983 */ /* 0x002ea20000100800 */
[C---:B----4-:R-:W-:Y:S08]  /*b210*/  HMMA.16816.F32.BF16 R4, R204.reuse, R176, R4 ;  /* 0x000000b0cc04723c */ /* 0x050ff00000041804 */
[C---:B------:R-:W-:Y:S01]  /*b220*/  HMMA.16816.F32.BF16 R8, R204.reuse, R178, R8 ;  /* 0x000000b2cc08723c */ /* 0x040fe20000041808 */
[----:B------:R-:W1:Y:S07]  /*b230*/  LDSM.16.M88.4 R176, [R250+0x2000] ;  /* 0x00200000fab0783b */ /* 0x000e6e0000000200 */
[C---:B------:R-:W-:Y:S08]  /*b240*/  HMMA.16816.F32.BF16 R12, R204.reuse, R180, R12 ;  /* 0x000000b4cc0c723c */ /* 0x040ff0000004180c */
[C---:B------:R-:W-:Y:S01]  /*b250*/  HMMA.16816.F32.BF16 R16, R204.reuse, R182, R16 ;  /* 0x000000b6cc10723c */ /* 0x040fe20000041810 */
[----:B------:R-:W4:Y:S07]  /*b260*/  LDSM.16.M88.4 R180, [R250+0x2800] ;  /* 0x00280000fab4783b */ /* 0x000f2e0000000200 */
[C---:B------:R-:W-:Y:S08]  /*b270*/  HMMA.16816.F32.BF16 R20, R204.reuse, R184, R20 ;  /* 0x000000b8cc14723c */ /* 0x040ff00000041814 */
[C---:B------:R-:W-:Y:S01]  /*b280*/  HMMA.16816.F32.BF16 R24, R204.reuse, R186, R24 ;  /* 0x000000bacc18723c */ /* 0x040fe20000041818 */
[----:B------:R-:W4:Y:S07]  /*b290*/  LDSM.16.M88.4 R184, [R250+0x3000] ;  /* 0x00300000fab8783b */ /* 0x000f2e0000000200 */
[C---:B------:R-:W-:Y:S08]  /*b2a0*/  HMMA.16816.F32.BF16 R28, R204.reuse, R188, R28 ;  /* 0x000000bccc1c723c */ /* 0x040ff0000004181c */
[----:B------:R-:W-:Y:S01]  /*b2b0*/  HMMA.16816.F32.BF16 R32, R204, R190, R32 ;  /* 0x000000becc20723c */ /* 0x000fe20000041820 */
[----:B------:R-:W4:Y:S07]  /*b2c0*/  LDSM.16.M88.4 R188, [R250+0x3800] ;  /* 0x00380000fabc783b */ /* 0x000f2e0000000200 */
[C---:B-1----:R-:W-:Y:S08]  /*b2d0*/  HMMA.16816.F32.BF16 R4, R208.reuse, R176, R4 ;  /* 0x000000b0d004723c */ /* 0x042ff00000041804 */
[C---:B------:R-:W-:Y:S01]  /*b2e0*/  HMMA.16816.F32.BF16 R8, R208.reuse, R178, R8 ;  /* 0x000000b2d008723c */ /* 0x040fe20000041808 */
[----:B------:R-:W1:Y:S07]  /*b2f0*/  LDSM.16.M88.4 R176, [R249+-0x4000] ;  /* 0xffc00000f9b0783b */ /* 0x000e6e0000000200 */
[C---:B----4-:R-:W-:Y:S08]  /*b300*/  HMMA.16816.F32.BF16 R12, R208.reuse, R180, R12 ;  /* 0x000000b4d00c723c */ /* 0x050ff0000004180c */
[C---:B------:R-:W-:Y:S01]  /*b310*/  HMMA.16816.F32.BF16 R16, R208.reuse, R182, R16 ;  /* 0x000000b6d010723c */ /* 0x040fe20000041810 */
[----:B------:R-:W4:Y:S07]  /*b320*/  LDSM.16.M88.4 R180, [R249+-0x3800] ;  /* 0xffc80000f9b4783b */ /* 0x000f2e0000000200 */
[C---:B------:R-:W-:Y:S08]  /*b330*/  HMMA.16816.F32.BF16 R20, R208.reuse, R184, R20 ;  /* 0x000000b8d014723c */ /* 0x040ff00000041814 */
[C---:B------:R-:W-:Y:S01]  /*b340*/  HMMA.16816.F32.BF16 R24, R208.reuse, R186, R24 ;  /* 0x000000bad018723c */ /* 0x040fe20000041818 */
[----:B------:R-:W4:Y:S07]  /*b350*/  LDSM.16.M88.4 R184, [R249+-0x3000] ;  /* 0xffd00000f9b8783b */ /* 0x000f2e0000000200 */
[C---:B------:R-:W-:Y:S08]  /*b360*/  HMMA.16816.F32.BF16 R28, R208.reuse, R188, R28 ;  /* 0x000000bcd01c723c */ /* 0x040ff0000004181c */
[----:B------:R-:W-:Y:S01]  /*b370*/  HMMA.16816.F32.BF16 R32, R208, R190, R32 ;  /* 0x000000bed020723c */ /* 0x000fe20000041820 */
[----:B------:R-:W-:Y:S07]  /*b380*/  LDSM.16.M88.4 R188, [R248+0x4000] ;  /* 0x00400000f8bc783b */ /* 0x000fee0000000200 */
[C---:B-1----:R-:W-:Y:S08]  /*b390*/  HMMA.16816.F32.BF16 R4, R212.reuse, R176, R4 ;  /* 0x000000b0d404723c */ /* 0x042ff00000041804 */
[C---:B------:R-:W-:Y:S01]  /*b3a0*/  HMMA.16816.F32.BF16 R8, R212.reuse, R178, R8 ;  /* 0x000000b2d408723c */ /* 0x040fe20000041808 */
[----:B------:R-:W1:Y:S07]  /*b3b0*/  LDSM.16.M88.4 R176, [R249+-0x2800] ;  /* 0xffd80000f9b0783b */ /* 0x000e6e0000000200 */
[C---:B----4-:R-:W-:Y:S08]  /*b3c0*/  HMMA.16816.F32.BF16 R12, R212.reuse, R180, R12 ;  /* 0x000000b4d40c723c */ /* 0x050ff0000004180c */
[C---:B------:R-:W-:Y:S01]  /*b3d0*/  HMMA.16816.F32.BF16 R16, R212.reuse, R182, R16 ;  /* 0x000000b6d410723c */ /* 0x040fe20000041810 */
[----:B------:R-:W4:Y:S07]  /*b3e0*/  LDSM.16.M88.4 R180, [R248+0x4800] ;  /* 0x00480000f8b4783b */ /* 0x000f2e0000000200 */
[C---:B------:R-:W-:Y:S08]  /*b3f0*/  HMMA.16816.F32.BF16 R20, R212.reuse, R184, R20 ;  /* 0x000000b8d414723c */ /* 0x040ff00000041814 */
[C---:B------:R-:W-:Y:S01]  /*b400*/  HMMA.16816.F32.BF16 R24, R212.reuse, R186, R24 ;  /* 0x000000bad418723c */ /* 0x040fe20000041818 */
[----:B------:R-:W-:Y:S07]  /*b410*/  LDSM.16.M88.4 R184, [R248+0x5800] ;  /* 0x00580000f8b8783b */ /* 0x000fee0000000200 */
[C---:B-1----:R-:W-:Y:S08]  /*b420*/  HMMA.16816.F32.BF16 R28, R212.reuse, R176, R28 ;  /* 0x000000b0d41c723c */ /* 0x042ff0000004181c */
[----:B------:R-:W-:Y:S01]  /*b430*/  HMMA.16816.F32.BF16 R32, R212, R178, R32 ;  /* 0x000000b2d420723c */ /* 0x000fe20000041820 */
[----:B------:R-:W1:Y:S07]  /*b440*/  LDSM.16.M88.4 R176, [R248+0x5000] ;  /* 0x00500000f8b0783b */ /* 0x000e6e0000000200 */
[C---:B------:R-:W-:Y:S08]  /*b450*/  HMMA.16816.F32.BF16 R4, R216.reuse, R188, R4 ;  /* 0x000000bcd804723c */ /* 0x040ff00000041804 */
[C---:B------:R-:W-:Y:S08]  /*b460*/  HMMA.16816.F32.BF16 R8, R216.reuse, R190, R8 ;  /* 0x000000bed808723c */ /* 0x040ff00000041808 */
[C---:B----4-:R-:W-:Y:S08]  /*b470*/  HMMA.16816.F32.BF16 R12, R216.reuse, R180, R12 ;  /* 0x000000b4d80c723c */ /* 0x050ff0000004180c */
[C---:B------:R-:W-:Y:S01]  /*b480*/  HMMA.16816.F32.BF16 R16, R216.reuse, R182, R16 ;  /* 0x000000b6d810723c */ /* 0x040fe20000041810 */
[----:B------:R4:W-:Y:S07]  /*b490*/  LDSM.16.M88.4 R180, [R2] ;  /* 0x0000000002b4783b */ /* 0x0009ee0000000200 */
[C---:B-1----:R-:W-:Y:S08]  /*b4a0*/  HMMA.16816.F32.BF16 R20, R216.reuse, R176, R20 ;  /* 0x000000b0d814723c */ /* 0x042ff00000041814 */
[C---:B------:R-:W-:Y:S01]  /*b4b0*/  HMMA.16816.F32.BF16 R24, R216.reuse, R178, R24 ;  /* 0x000000b2d818723c */ /* 0x040fe20000041818 */
[----:B----4-:R-:W4:Y:S07]  /*b4c0*/  LDL R2, [R1+0x34] ;  /* 0x0000340001027983 */ /* 0x010f2e0000100800 */
[C---:B------:R-:W-:Y:S01]  /*b4d0*/  HMMA.16816.F32.BF16 R28, R216.reuse, R184, R28 ;  /* 0x000000b8d81c723c */ /* 0x040fe2000004181c */
[----:B---3--:R1:W3:Y:S07]  /*b4e0*/  LDSM.16.M88.4 R188, [R132] ;  /* 0x0000000084bc783b */ /* 0x0082ee0000000200 */
[----:B------:R-:W-:Y:S01]  /*b4f0*/  HMMA.16816.F32.BF16 R32, R216, R186, R32 ;  /* 0x000000bad820723c */ /* 0x000fe20000041820 */
[----:B--2---:R2:W-:Y:S05]  /*b500*/  LDSM.16.M88.4 R184, [R0] ;  /* 0x0000000000b8783b */ /* 0x0045ea0000000200 */
[----:B-1----:R-:W4:Y:S05]  /*b510*/  LDL R132, [R1+0xc] ;  /* 0x00000c0001847983 */ /* 0x002f2a0000100800 */
[----:B------:R1:W1:Y:S01]  /*b520*/  LDSM.16.M88.4 R176, [R3] ;  /* 0x0000000003b0783b */ /* 0x0002620000000200 */
[C---:B---3--:R-:W-:Y:S04]  /*b530*/  HMMA.16816.F32.BF16 R4, R220.reuse, R188, R4 ;  /* 0x000000bcdc04723c */ /* 0x048fe80000041804 */
[----:B--2---:R-:W2:Y:S04]  /*b540*/  LDL R0, [R1+0x38] ;  /* 0x0000380001007983 */ /* 0x004ea80000100800 */
[C---:B------:R-:W-:Y:S01]  /*b550*/  HMMA.16816.F32.BF16 R8, R220.reuse, R190, R8 ;  /* 0x000000bedc08723c */ /* 0x040fe20000041808 */
[----:B------:R-:W-:Y:S05]  /*b560*/  LDSM.16.M88.4 R188, [R250+0x4800] ;  /* 0x00480000fabc783b */ /* 0x000fea0000000200 */
[----:B-1----:R-:W3:Y:S02]  /*b570*/  LDL R3, [R1+0x30] ;  /* 0x0000300001037983 */ /* 0x002ee40000100800 */
        /* <DEDUP_REMOVED lines=32> */
[----:B------:R-:W4:Y:S07]  /*b780*/  LDSM.16.M88.4 R180, [R248+0x7800] ;  /* 0x00780000f8b4783b */ /* 0x000f2e0000000200 */
[C---:B------:R-:W-:Y:S08]  /*b790*/  HMMA.16816.F32.BF16 R4, R232.reuse, R184, R4 ;  /* 0x000000b8e804723c */ /* 0x040ff00000041804 */
[C---:B------:R-:W-:Y:S08]  /*b7a0*/  HMMA.16816.F32.BF16 R8, R232.reuse, R186, R8 ;  /* 0x000000bae808723c */ /* 0x040ff00000041808 */
[C---:B-1----:R-:W-:Y:S08]  /*b7b0*/  HMMA.16816.F32.BF16 R12, R232.reuse, R176, R12 ;  /* 0x000000b0e80c723c */ /* 0x042ff0000004180c */
[C---:B------:R-:W-:Y:S08]  /*b7c0*/  HMMA.16816.F32.BF16 R16, R232.reuse, R178, R16 ;  /* 0x000000b2e810723c */ /* 0x040ff00000041810 */
[C---:B------:R-:W-:Y:S08]  /*b7d0*/  HMMA.16816.F32.BF16 R20, R232.reuse, R188, R20 ;  /* 0x000000bce814723c */ /* 0x040ff00000041814 */
[C---:B------:R-:W-:Y:S01]  /*b7e0*/  HMMA.16816.F32.BF16 R24, R232.reuse, R190, R24 ;  /* 0x000000bee818723c */ /* 0x040fe20000041818 */
[----:B----4-:R1:W-:Y:S07]  /*b7f0*/  LDSM.16.M88.4 R188, [R2] ;  /* 0x0000000002bc783b */ /* 0x0103ee0000000200 */
[C---:B------:R-:W-:Y:S08]  /*b800*/  HMMA.16816.F32.BF16 R28, R232.reuse, R180, R28 ;  /* 0x000000b4e81c723c */ /* 0x040ff0000004181c */
[----:B------:R-:W-:Y:S01]  /*b810*/  HMMA.16816.F32.BF16 R32, R232, R182, R32 ;  /* 0x000000b6e820723c */ /* 0x000fe20000041820 */
[----:B------:R-:W-:Y:S05]  /*b820*/  LDSM.16.M88.4 R180, [R250+0x6000] ;  /* 0x00600000fab4783b */ /* 0x000fea0000000200 */
[----:B-1----:R-:W4:Y:S05]  /*b830*/  LDL R2, [R1+0x6c] ;  /* 0x00006c0001027983 */ /* 0x002f2a0000100800 */
[----:B------:R-:W1:Y:S05]  /*b840*/  LDSM.16.M88.4 R176, [R132] ;  /* 0x0000000084b0783b */ /* 0x000e6a0000000200 */
[----:B---3--:R-:W3:Y:S01]  /*b850*/  LDSM.16.M88.4 R184, [R3] ;  /* 0x0000000003b8783b */ /* 0x008ee20000000200 */
[C---:B-1----:R-:W-:Y:S08]  /*b860*/  HMMA.16816.F32.BF16 R4, R236.reuse, R176, R4 ;  /* 0x000000b0ec04723c */ /* 0x042ff00000041804 */
[C---:B------:R-:W-:Y:S01]  /*b870*/  HMMA.16816.F32.BF16 R8, R236.reuse, R178, R8 ;  /* 0x000000b2ec08723c */ /* 0x040fe20000041808 */
[----:B--2---:R1:W2:Y:S05]  /*b880*/  LDSM.16.M88.4 R176, [R0] ;  /* 0x0000000000b0783b */ /* 0x0042aa0000000200 */
[----:B-1----:R-:W4:Y:S02]  /*b890*/  LDL R0, [R1+0x8c] ;  /* 0x00008c0001007983 */ /* 0x002f240000100800 */
[C---:B---3--:R-:W-:Y:S08]  /*b8a0*/  HMMA.16816.F32.BF16 R12, R236.reuse, R184, R12 ;  /* 0x000000b8ec0c723c */ /* 0x048ff0000004180c */
[C---:B------:R-:W-:Y:S01]  /*b8b0*/  HMMA.16816.F32.BF16 R16, R236.reuse, R186, R16 ;  /* 0x000000baec10723c */ /* 0x040fe20000041810 */
[----:B------:R-:W1:Y:S07]  /*b8c0*/  LDSM.16.M88.4 R184, [R250+0x6800] ;  /* 0x00680000fab8783b */ /* 0x000e6e0000000200 */
[C---:B------:R-:W-:Y:S08]  /*b8d0*/  HMMA.16816.F32.BF16 R20, R236.reuse, R188, R20 ;  /* 0x000000bcec14723c */ /* 0x040ff00000041814 */
[C---:B------:R-:W-:Y:S01]  /*b8e0*/  HMMA.16816.F32.BF16 R24, R236.reuse, R190, R24 ;  /* 0x000000beec18723c */ /* 0x040fe20000041818 */
[----:B------:R-:W-:Y:S07]  /*b8f0*/  LDSM.16.M88.4 R188, [R249] ;  /* 0x00000000f9bc783b */ /* 0x000fee0000000200 */
[C---:B--2---:R-:W-:Y:S08]  /*b900*/  HMMA.16816.F32.BF16 R28, R236.reuse, R176, R28 ;  /* 0x000000b0ec1c723c */ /* 0x044ff0000004181c */
[----:B------:R-:W-:Y:S01]  /*b910*/  HMMA.16816.F32.BF16 R32, R236, R178, R32 ;  /* 0x000000b2ec20723c */ /* 0x000fe20000041820 */
[----:B------:R-:W2:Y:S07]  /*b920*/  LDSM.16.M88.4 R176, [R250+0x7000] ;  /* 0x00700000fab0783b */ /* 0x000eae0000000200 */
[C---:B------:R-:W-:Y:S08]  /*b930*/  HMMA.16816.F32.BF16 R4, R240.reuse, R180, R4 ;  /* 0x000000b4f004723c */ /* 0x040ff00000041804 */
[C---:B------:R-:W-:Y:S01]  /*b940*/  HMMA.16816.F32.BF16 R8, R240.reuse, R182, R8 ;  /* 0x000000b6f008723c */ /* 0x040fe20000041808 */
[----:B------:R-:W3:Y:S07]  /*b950*/  LDSM.16.M88.4 R180, [R250+0x7800] ;  /* 0x00780000fab4783b */ /* 0x000eee0000000200 */
        /* <DEDUP_REMOVED lines=8> */
[----:B------:R-:W2:Y:S01]  /*b9e0*/  LDSM.16.M88.4 R180, [R249+0x1000] ;  /* 0x00100000f9b4783b */ /* 0x000ea20000000200 */
[----:B------:R-:W-:Y:S04]  /*b9f0*/  DEPBAR.LE SB0, 0x0 ;  /* 0x000080000000791a */ /* 0x000fe80000000000 */
[----:B------:R-:W-:Y:S02]  /*ba00*/  BAR.SYNC.DEFER_BLOCKING 0x0 ;  /* 0x0000000000007b1d */ /* 0x000fe40000010000 */
[C---:B------:R-:W-:Y:S08]  /*ba10*/  HMMA.16816.F32.BF16 R4, R244.reuse, R188, R4 ;  /* 0x000000bcf404723c */ /* 0x040ff00000041804 */
[C---:B------:R-:W-:Y:S08]  /*ba20*/  HMMA.16816.F32.BF16 R8, R244.reuse, R190, R8 ;  /* 0x000000bef408723c */ /* 0x040ff00000041808 */
[C---:B-1----:R-:W-:Y:S08]  /*ba30*/  HMMA.16816.F32.BF16 R12, R244.reuse, R176, R12 ;  /* 0x000000b0f40c723c */ /* 0x042ff0000004180c */
[C---:B------:R-:W-:Y:S08]  /*ba40*/  HMMA.16816.F32.BF16 R16, R244.reuse, R178, R16 ;  /* 0x000000b2f410723c */ /* 0x040ff00000041810 */
[C---:B--2---:R-:W-:Y:S08]  /*ba50*/  HMMA.16816.F32.BF16 R20, R244.reuse, R180, R20 ;  /* 0x000000b4f414723c */ /* 0x044ff00000041814 */
[C---:B------:R-:W-:Y:S08]  /*ba60*/  HMMA.16816.F32.BF16 R24, R244.reuse, R182, R24 ;  /* 0x000000b6f418723c */ /* 0x040ff00000041818 */
[C---:B------:R-:W-:Y:S08]  /*ba70*/  HMMA.16816.F32.BF16 R28, R244.reuse, R184, R28 ;  /* 0x000000b8f41c723c */ /* 0x040ff0000004181c */
[----:B------:R-:W-:Y:S03]  /*ba80*/  HMMA.16816.F32.BF16 R32, R244, R186, R32 ;  /* 0x000000baf420723c */ /* 0x000fe60000041820 */
[----:B----4-:R-:W-:Y:S11]  /*ba90*/  ISETP.GT.AND P0, PT, R2, R0, PT ;  /* 0x000000000200720c */ /* 0x010ff60003f04270 */
        /* <DEDUP_REMOVED lines=9> */
[----:B------:R-:W4:Y:S04]  /*bb30*/  LDL R178, [R1+0xa4] ;  /* 0x0000a40001b27983 */ /* 0x000f280000100800 */
[----:B------:R-:W4:Y:S04]  /*bb40*/  LDL R179, [R1+0x158] ;  /* 0x0001580001b37983 */ /* 0x000f280000100800 */
        /* <DEDUP_REMOVED lines=13> */
[----:B--2---:R-:W-:Y:S01]  /*bc20*/  IMAD R2, R2, 0x40, R3 ;  /* 0x0000004002027824 */ /* 0x004fe200078e0203 */
[----:B---3--:R-:W2:Y:S04]  /*bc30*/  LDL R177, [R1+0x15c] ;  /* 0x00015c0001b17983 */ /* 0x008ea80000100800 */
[----:B------:R-:W-:Y:S05]  /*bc40*/  IADD3 R2, R2, -0x40, R0 ;  /* 0xffffffc002027810 */ /* 0x000fea0007ffe000 */
[----:B------:R-:W-:Y:S04]  /*bc50*/  @P2 IMAD.HI.U32 R3, R2, c[0x0][0x2bc], RZ ;  /* 0x0000af0002032a27 */ /* 0x000fe800078e00ff */
[----:B------:R-:W-:Y:S01]  /*bc60*/  IMAD.MOV.U32 R0, RZ, RZ, R2 ;  /* 0x000000ffff007224 */ /* 0x000fe200078e0002 */
[----:B------:R-:W-:Y:S04]  /*bc70*/  @P2 SHF.R.U32.HI R0, RZ, c[0x0][0x2c0], R3 ;  /* 0x0000b000ff002a19 */ /* 0x000fe80000011603 */
[----:B------:R-:W-:Y:S01]  /*bc80*/  @!P6 IADD3 R3, P0, R0, R176, RZ ;  /* 0x000000b00003e210 */ /* 0x000fe20007f1e0ff */
[----:B----4-:R-:W-:Y:S01]  /*bc90*/  IMAD.SHL.U32 R186, R190, 0x2, RZ ;  /* 0x00000002beba7824 */ /* 0x010fe200078e00ff */
[----:B------:R-:W3:Y:S01]  /*bca0*/  LDL R176, [R1+0x160] ;  /* 0x0001600001b07983 */ /* 0x000ee20000100800 */
[----:B------:R-:W-:Y:S02]  /*bcb0*/  IMAD.SHL.U32 R185, R191, 0x2, RZ ;  /* 0x00000002bfb97824 */ /* 0x000fe400078e00ff */
[----:B------:R-:W-:Y:S01]  /*bcc0*/  IMAD.SHL.U32 R184, R188, 0x2, RZ ;  /* 0x00000002bcb87824 */ /* 0x000fe200078e00ff */
[----:B------:R-:W-:Y:S01]  /*bcd0*/  @!P6 LEA.HI.X.SX32 R133, R0, R132, 0x1, P0 ;  /* 0x000000840085e211 */ /* 0x000fe200000f0eff */
[----:B------:R-:W-:Y:S01]  /*bce0*/  IMAD.MOV R0, RZ, RZ, -R0 ;  /* 0x000000ffff007224 */ /* 0x000fe200078e0a00 */
[C---:B------:R-:W-:Y:S03]  /*bcf0*/  @!P6 LEA R132, P0, R3.reuse, c[0x0][0x2a0], 0x2 ;  /* 0x0000a8000384ea11 */ /* 0x040fe600078010ff */
[----:B------:R-:W-:Y:S01]  /*bd00*/  IMAD R183, R0, c[0x0][0x2b8], R2 ;  /* 0x0000ae0000b77a24 */ /* 0x000fe200078e0202 */
[----:B------:R-:W-:Y:S03]  /*bd10*/  @!P6 LEA.HI.X R133, R3, c[0x0][0x2a4], R133, 0x2, P0 ;  /* 0x0000a9000385ea11 */ /* 0x000fe600000f1485 */
[C---:B------:R-:W-:Y:S01]  /*bd20*/  IMAD.WIDE.U32 R2, R183.reuse, c[0x0][0x1e0], RZ ;  /* 0x00007800b7027a25 */ /* 0x040fe200078e00ff */
[----:B------:R-:W-:Y:S01]  /*bd30*/  SHF.R.S32.HI R0, RZ, 0x1f, R183 ;  /* 0x0000001fff007819 */ /* 0x000fe200000114b7 */
[----:B------:R1:W4:Y:S04]  /*bd40*/  @!P6 LDG.E R182, [R132.64] ;  /* 0x0000000684b6e981 */ /* 0x000328000c1e1900 */
[----:B------:R1:W-:Y:S01]  /*bd50*/  STL [R1+0x68], R183 ;  /* 0x000068b701007387 */ /* 0x0003e20000100800 */
[----:B------:R-:W-:Y:S04]  /*bd60*/  IMAD R0, R0, c[0x0][0x1e0], RZ ;  /* 0x0000780000007a24 */ /* 0x000fe800078e02ff */
[----:B------:R-:W-:Y:S04]  /*bd70*/  IMAD R0, R183, c[0x0][0x1e4], R0 ;  /* 0x00007900b7007a24 */ /* 0x000fe800078e0200 */
[----:B------:R-:W-:Y:S01]  /*bd80*/  IMAD.IADD R3, R3, 0x1, R0 ;  /* 0x0000000103037824 */ /* 0x000fe200078e0200 */
[----:B-1----:R-:W3:Y:S01]  /*bd90*/  LDL R132, [R1+0x164] ;  /* 0x0001640001847983 */ /* 0x002ee20000100800 */
[----:B------:R-:W-:Y:S01]  /*bda0*/  IMAD.SHL.U32 R183, R189, 0x2, RZ ;  /* 0x00000002bdb77824 */ /* 0x000fe200078e00ff */
[----:B--2---:R-:W-:Y:S02]  /*bdb0*/  SHF.L.U64.HI R181, R191, 0x1, R177 ;  /* 0x00000001bfb57819 */ /* 0x004fe400000102b1 */
[----:B----4-:R-:W-:Y:S01]  /*bdc0*/  SHF.R.S32.HI R133, RZ, 0x1f, R182 ;  /* 0x0000001fff857819 */ /* 0x010fe200000114b6 */
[----:B------:R1:W-:Y:S01]  /*bdd0*/  STL [R1+0x60], R182 ;  /* 0x000060b601007387 */ /* 0x0003e20000100800 */
[----:B------:R-:W-:Y:S04]  /*bde0*/  IMAD.WIDE.U32 R2, R182, c[0x0][0x1f0], R2 ;  /* 0x00007c00b6027a25 */ /* 0x000fe800078e0002 */
[----:B------:R-:W-:Y:S01]  /*bdf0*/  IMAD R133, R133, c[0x0][0x1f0], RZ ;  /* 0x00007c0085857a24 */ /* 0x000fe200078e02ff */
[----:B------:R-:W-:Y:S02]  /*be00*/  IADD3 R0, P0, R180, R2, RZ ;  /* 0x00000002b4007210 */ /* 0x000fe40007f1e0ff */
[----:B---3--:R-:W-:Y:S01]  /*be10*/  SHF.L.U64.HI R180, R188, 0x1, R176 ;  /* 0x00000001bcb47819 */ /* 0x008fe200000102b0 */
[----:B------:R-:W-:Y:S05]  /*be20*/  IMAD R133, R182, c[0x0][0x1f4], R133 ;  /* 0x00007d00b6857a24 */ /* 0x000fea00078e0285 */
[----:B------:R-:W-:Y:S02]  /*be30*/  IADD3.X R133, R178, R3, R133, P0, !PT ;  /* 0x00000003b2857210 */ /* 0x000fe400007fe485 */
[C---:B------:R-:W-:Y:S04]  /*be40*/  LEA R178, P0, R0.reuse, c[0x0][0x1c8], 0x1 ;  /* 0x0000720000b27a11 */ /* 0x040fe800078008ff */
[----:B------:R-:W-:Y:S02]  /*be50*/  LEA.HI.X R133, R0, c[0x0][0x1cc], R133, 0x1, P0 ;  /* 0x0000730000857a11 */ /* 0x000fe400000f0c85 */
[----:B-1----:R-:W-:Y:S02]  /*be60*/  SHF.L.U64.HI R182, R190, 0x1, R179 ;  /* 0x00000001beb67819 */ /* 0x002fe400000102b3 */
[----:B------:R-:W-:Y:S01]  /*be70*/  SHF.L.U64.HI R179, R189, 0x1, R132 ;  /* 0x00000001bdb37819 */ /* 0x000fe20000010284 */
[----:B------:R-:W-:-:S05]  /*be80*/  BRA.DIV ~URZ, `(.L_x_4321) ;  /* 0x000065527f007947 */ /* 0x000fca000b800000 */
[----:B------:R1:W2:Y:S02]  /*be90*/  SHFL.IDX PT, R132, R133, RZ, 0x181f ;  /* 0x00181fff85847589 */ /* 0x0002a400000e0000 */
.L_x_4350:
[----:B------:R-:W-:-:S05]  /*bea0*/  BRA.DIV ~URZ, `(.L_x_4322) ;  /* 0x000065a27f007947 */ /* 0x000fca000b800000 */
[----:B------:R-:W3:Y:S04]  /*beb0*/  LDL R176, [R1+0x5c] ;  /* 0x00005c0001b07983 */ /* 0x000ee80000100800 */
[----:B------:R-:W4:Y:S04]  /*bec0*/  LDL R187, [R1+0x58] ;  /* 0x0000580001bb7983 */ /* 0x000f280000100800 */
[----:B------:R-:W1:Y:S01]  /*bed0*/  SHFL.IDX PT, R0, R178, RZ, 0x181f ;  /* 0x00181fffb2007589 */ /* 0x000e6200000e0000 */
[----:B---3--:R-:W-:Y:S04]  /*bee0*/  IADD3 R2, -R176, 0x10, RZ ;  /* 0x00000010b0027810 */ /* 0x008fe80007ffe1ff */
[----:B------:R-:W-:Y:S04]  /*bef0*/  LOP3.LUT R2, R2, 0xf, RZ, 0xc0, !PT ;  /* 0x0000000f02027812 */ /* 0x000fe800078ec0ff */
[----:B-1----:R-:W-:Y:S04]  /*bf00*/  IADD3 R2, P1, P0, R2, R0, R183 ;  /* 0x0000000002027210 */ /* 0x002fe8000783e0b7 */
[----:B--2---:R-:W-:Y:S02]  /*bf10*/  IADD3.X R3, RZ, R132, R179, P1, P0 ;  /* 0x00000084ff037210 */ /* 0x004fe40000fe04b3 */
[----:B------:R-:W-:Y:S11]  /*bf20*/  ISETP.NE.U32.AND P0, PT, R176, RZ, PT ;  /* 0x000000ffb000720c */ /* 0x000ff60003f05070 */
[----:B------:R-:W-:Y:S02]  /*bf30*/  @!UPT UIADD3 URZ, URZ, URZ, URZ ;  /* 0x0000003f3f3ff290 */ /* 0x000fe4000fffe03f */
[----:B------:R-:W-:Y:S01]  /*bf40*/  @!PT LDS RZ, [RZ] ;  /* 0x00000000fffff984 */ /* 0x000fe20000000800 */
[----:B------:R-:W-:Y:S01]  /*bf50*/  @!PT LDS RZ, [RZ] ;  /* 0x00000000fffff984 */ /* 0x000fe20000000800 */
[----:B----4-:R1:W-:Y:S02]  /*bf60*/  LDGSTS.E.BYPASS.LTC128B.128.ZFILL [R187+0x10100], [R2.64], P0 ;  /* 0x1010000002bb7fae */ /* 0x0103e40008141d46 */
[----:B-1----:R-:W-:Y:S05]  /*bf70*/  IADD3 R2, P0, R0, R184, RZ ;  /* 0x000000b800027210 */ /* 0x002fea0007f1e0ff */
[----:B------:R-:W-:Y:S05]  /*bf80*/  IMAD.X R3, R132, 0x1, R180, P0 ;  /* 0x0000000184037824 */ /* 0x000fea00000e06b4 */
[----:B------:R1:W-:Y:S02]  /*bf90*/  LDGSTS.E.BYPASS.LTC128B.128 [R187+0x12100], [R2.64], !P5 ;  /* 0x1210000002bb7fae */ /* 0x0003e4000e901d46 */
[----:B-1----:R-:W-:Y:S05]  /*bfa0*/  IADD3 R2, P0, R0, R185, RZ ;  /* 0x000000b900027210 */ /* 0x002fea0007f1e0ff */
[----:B------:R-:W-:Y:S01]  /*bfb0*/  IMAD.X R3, R132, 0x1, R181, P0 ;  /* 0x0000000184037824 */ /* 0x000fe200000e06b5 */
[----:B------:R-:W-:Y:S02]  /*bfc0*/  IADD3 R176, P0, R0, R186, RZ ;  /* 0x000000ba00b07210 */ /* 0x000fe40007f1e0ff */
[----:B------:R1:W2:Y:S03]  /*bfd0*/  SHFL.IDX PT, R0, R178, 0x1, 0x181f ;  /* 0x00381f00b2007f89 */ /* 0x0002a600000e0000 */
[----:B------:R-:W-:Y:S01]  /*bfe0*/  IMAD.X R177, R132, 0x1, R182, P0 ;  /* 0x0000000184b17824 */ /* 0x000fe200000e06b6 */
[----:B------:R1:W-:Y:S04]  /*bff0*/  LDGSTS.E.BYPASS.LTC128B.128 [R187+0x14100], [R2.64], !P4 ;  /* 0x1410000002bb7fae */ /* 0x0003e8000e101d46 */
[----:B------:R1:W3:Y:S04]  /*c000*/  SHFL.IDX PT, R132, R133, 0x1, 0x181f ;  /* 0x00381f0085847f89 */ /* 0x0002e800000e0000 */
[----:B------:R1:W-:Y:S02]  /*c010*/  LDGSTS.E.BYPASS.LTC128B.128 [R187+0x16100], [R176.64], !P3 ;  /* 0x16100000b0bb7fae */ /* 0x0003e4000d901d46 */
.L_x_4351:
[----:B-1----:R-:W4:Y:S04]  /*c020*/  LDL.LU R2, [R1+0x5c] ;  /* 0x00005c0001027983 */ /* 0x002f280000300800 */
[----:B---3--:R-:W3:Y:S01]  /*c030*/  LDL R133, [R1+0x58] ;  /* 0x0000580001857983 */ /* 0x008ee20000100800 */
[C---:B----4-:R-:W-:Y:S02]  /*c040*/  ISETP.NE.U32.AND P0, PT, R2.reuse, RZ, PT ;  /* 0x000000ff0200720c */ /* 0x050fe40003f05070 */
[----:B------:R-:W-:Y:S04]  /*c050*/  IADD3 R2, -R2, 0x10, RZ ;  /* 0x0000001002027810 */ /* 0x000fe80007ffe1ff */
[----:B------:R-:W-:Y:S04]  /*c060*/  LOP3.LUT R2, R2, 0xf, RZ, 0xc0, !PT ;  /* 0x0000000f02027812 */ /* 0x000fe800078ec0ff */
[----:B--2---:R-:W-:Y:S04]  /*c070*/  IADD3 R2, P2, P1, R2, R0, R183 ;  /* 0x0000000002027210 */ /* 0x004fe8000795e0b7 */
[----:B------:R-:W-:Y:S02]  /*c080*/  IADD3.X R3, RZ, R132, R179, P2, P1 ;  /* 0x00000084ff037210 */ /* 0x000fe400017e24b3 */
[C---:B------:R-:W-:Y:S03]  /*c090*/  IADD3 R176, P1, R0.reuse, R185, RZ ;  /* 0x000000b900b07210 */ /* 0x040fe60007f3e0ff */
[----:B------:R-:W-:Y:S01]  /*c0a0*/  @!PT LDS RZ, [RZ] ;  /* 0x00000000fffff984 */ /* 0x000fe20000000800 */
[----:B------:R-:W-:Y:S01]  /*c0b0*/  @!PT LDS RZ, [RZ] ;  /* 0x00000000fffff984 */ /* 0x000fe20000000800 */
[----:B------:R-:W-:Y:S01]  /*c0c0*/  @!PT LDS RZ, [RZ] ;  /* 0x00000000fffff984 */ /* 0x000fe20000000800 */
[----:B---3--:R1:W-:Y:S01]  /*c0d0*/  LDGSTS.E.BYPASS.LTC128B.128.ZFILL [R133+0x11100], [R2.64], P0 ;  /* 0x1110000002857fae */ /* 0x0083e20008141d46 */
        /* <DEDUP_REMOVED lines=8> */
.L_x_4320:
[----:B------:R-:W-:Y:S05]  /*c160*/  BSYNC B0 ;  /* 0x0000000000007941 */ /* 0x000fea0003800000 */
.L_x_4319:
        /* <DEDUP_REMOVED lines=41> */
.L_x_4352:
        /* <DEDUP_REMOVED lines=25> */
[----:B------:R-:W-:Y:S01]  /*c590*/  FFMA.FTZ R132, R33, c[0x0][0x2d0], -R132 ;  /* 0x0000b40021847a23 */ /* 0x000fe20000010884 */
[----:B------:R-:W-:Y:S02]  /*c5a0*/  MOV R33, R29 ;  /* 0x0000001d00217202 */ /* 0x000fe40000000f00 */
[----:B------:R-:W-:Y:S01]  /*c5b0*/  MOV R29, R25 ;  /* 0x00000019001d7202 */ /* 0x000fe20000000f00 */
[----:B------:R-:W-:Y:S01]  /*c5c0*/  MUFU.EX2 R8, R8 ;  /* 0x0000000800087308 */ /* 0x000fe20000000800 */
[----:B------:R-:W-:Y:S09]  /*c5d0*/  MOV R25, R20 ;  /* 0x0000001400197202 */ /* 0x000ff20000000f00 */
[----:B------:R-:W1:Y:S10]  /*c5e0*/  MUFU.EX2 R9, R9 ;  /* 0x0000000900097308 */ /* 0x000e740000000800 */
[----:B------:R-:W-:Y:S01]  /*c5f0*/  MUFU.EX2 R132, R132 ;  /* 0x0000008400847308 */ /* 0x000fe20000000800 */
[C---:B---3--:R-:W-:Y:S01]  /*c600*/  FFMA.FTZ R0, R2.reuse, R177, R4 ;  /* 0x000000b102007223 */ /* 0x048fe20000010004 */
[----:B-1----:R-:W-:Y:S01]  /*c610*/  F2FP.BF16.PACK_AB R178, R9, R8 ;  /* 0x0000000809b2723e */ /* 0x002fe200000010ff */
[----:B------:R-:W-:Y:S02]  /*c620*/  FMUL.FTZ R17, R2, R153 ;  /* 0x0000009902117220 */ /* 0x000fe40000410000 */
[C---:B------:R-:W-:Y:S01]  /*c630*/  FADD.FTZ R5, R176.reuse, R0 ;  /* 0x00000000b0057221 */ /* 0x040fe20000010000 */
[----:B------:R-:W-:Y:S01]  /*c640*/  F2FP.BF16.PACK_AB R176, R176, R4 ;  /* 0x00000004b0b0723e */ /* 0x000fe200000010ff */
[C---:B------:R-:W-:Y:S02]  /*c650*/  FMUL.FTZ R4, R3.reuse, c[0x0][0x2d0] ;  /* 0x0000b40003047a20 */ /* 0x040fe40000410000 */
[----:B------:R-:W-:Y:S02]  /*c660*/  FADD.FTZ R0, -R3, R135 ;  /* 0x0000008703007221 */ /* 0x000fe40000010100 */
[--C-:B------:R-:W-:Y:S02]  /*c670*/  FFMA.FTZ R6, R6, c[0x0][0x2d0], -R4.reuse ;  /* 0x0000b40006067a23 */ /* 0x100fe40000010804 */
[--C-:B------:R-:W-:Y:S02]  /*c680*/  FFMA.FTZ R7, R7, c[0x0][0x2d0], -R4.reuse ;  /* 0x0000b40007077a23 */ /* 0x100fe40000010804 */
        /* <DEDUP_REMOVED lines=19> */
[C---:B------:R-:W-:Y:S02]  /*c7c0*/  FMUL.FTZ R4, R2.reuse, R164 ;  /* 0x000000a402047220 */ /* 0x040fe40000410000 */
[----:B------:R-:W2:Y:S01]  /*c7d0*/  LDL R164, [R1] ;  /* 0x0000000001a47983 */ /* 0x000ea20000100800 */
[----:B------:R-:W-:Y:S02]  /*c7e0*/  FMUL.FTZ R32, R2, R136 ;  /* 0x0000008802207220 */ /* 0x000fe40000410000 */
[----:B------:R-:W-:Y:S01]  /*c7f0*/  FMUL.FTZ R0, R0, c[0x0][0x2d0] ;  /* 0x0000b40000007a20 */ /* 0x000fe20000410000 */
[----:B------:R-:W3:Y:S01]  /*c800*/  LDL.LU R136, [R1+0x88] ;  /* 0x0000880001887983 */ /* 0x000ee20000300800 */
[C---:B------:R-:W-:Y:S01]  /*c810*/  FMUL.FTZ R24, R2.reuse, R144 ;  /* 0x0000009002187220 */ /* 0x040fe20000410000 */
[----:B------:R-:W-:Y:S01]  /*c820*/  MOV R144, R25 ;  /* 0x0000001900907202 */ /* 0x000fe20000000f00 */
[----:B------:R-:W-:Y:S01]  /*c830*/  FMUL.FTZ R25, R2, R145 ;  /* 0x0000009102197220 */ /* 0x000fe20000410000 */
[----:B------:R-:W-:Y:S01]  /*c840*/  MOV R145, R10 ;  /* 0x0000000a00917202 */ /* 0x000fe20000000f00 */
[----:B------:R-:W1:Y:S01]  /*c850*/  MUFU.EX2 R0, R0 ;  /* 0x0000000000007308 */ /* 0x000e620000000800 */
[----:B------:R-:W-:Y:S01]  /*c860*/  MOV R10, R33 ;  /* 0x00000021000a7202 */ /* 0x000fe20000000f00 */
[----:B------:R-:W-:Y:S02]  /*c870*/  FADD.FTZ R5, R8, R5 ;  /* 0x0000000508057221 */ /* 0x000fe40000010000 */
[C---:B------:R-:W-:Y:S02]  /*c880*/  FMUL.FTZ R33, R2.reuse, R137 ;  /* 0x0000008902217220 */ /* 0x040fe40000410000 */
        /* <DEDUP_REMOVED lines=8> */
[C---:B------:R-:W-:Y:S01]  /*c910*/  FMUL.FTZ R21, R2.reuse, R149 ;  /* 0x0000009502157220 */ /* 0x040fe20000410000 */
[----:B------:R-:W-:Y:S01]  /*c920*/  MOV R149, R179 ;  /* 0x000000b300957202 */ /* 0x000fe20000000f00 */
[C---:B------:R-:W-:Y:S02]  /*c930*/  FMUL.FTZ R13, R2.reuse, R157 ;  /* 0x0000009d020d7220 */ /* 0x040fe40000410000 */
[----:B------:R-:W4:Y:S01]  /*c940*/  LDL R157, [R1+0x4] ;  /* 0x00000400019d7983 */ /* 0x000f220000100800 */
[----:B------:R-:W-:Y:S01]  /*c950*/  FMUL.FTZ R9, R2, R161 ;  /* 0x000000a102097220 */ /* 0x000fe20000410000 */
[----:B------:R-:W-:Y:S01]  /*c960*/  MOV R161, R31 ;  /* 0x0000001f00a17202 */ /* 0x000fe20000000f00 */
[----:B------:R-:W-:Y:S01]  /*c970*/  MUFU.EX2 R156, R134 ;  /* 0x00000086009c7308 */ /* 0x000fe20000000800 */
[C---:B-1----:R-:W-:Y:S01]  /*c980*/  FMUL.FTZ R7, R0.reuse, R167 ;  /* 0x000000a700077220 */ /* 0x042fe20000410000 */
[----:B------:R-:W-:Y:S01]  /*c990*/  MOV R167, R10 ;  /* 0x0000000a00a77202 */ /* 0x000fe20000000f00 */
[C---:B------:R-:W-:Y:S02]  /*c9a0*/  FMUL.FTZ R10, R0.reuse, R162 ;  /* 0x000000a2000a7220 */ /* 0x040fe40000410000 */
[----:B------:R-:W2:Y:S01]  /*c9b0*/  LDL R162, [R1+0x3c] ;  /* 0x00003c0001a27983 */ /* 0x000ea20000100800 */
[C---:B------:R-:W-:Y:S02]  /*c9c0*/  FMUL.FTZ R34, R0.reuse, R138 ;  /* 0x0000008a00227220 */ /* 0x040fe40000410000 */
[C---:B------:R-:W-:Y:S02]  /*c9d0*/  FMUL.FTZ R35, R0.reuse, R139 ;  /* 0x0000008b00237220 */ /* 0x040fe40000410000 */
[C---:B------:R-:W-:Y:S01]  /*c9e0*/  FMUL.FTZ R14, R0.reuse, R158 ;  /* 0x0000009e000e7220 */ /* 0x040fe20000410000 */
[----:B------:R-:W-:Y:S01]  /*c9f0*/  MUFU.EX2 R134, R187 ;  /* 0x000000bb00867308 */ /* 0x000fe20000000800 */
[C---:B------:R-:W-:Y:S01]  /*ca00*/  FMUL.FTZ R6, R0.reuse, R166 ;  /* 0x000000a600067220 */ /* 0x040fe20000410000 */
[----:B------:R-:W-:Y:S01]  /*ca10*/  MOV R166, R11 ;  /* 0x0000000b00a67202 */ /* 0x000fe20000000f00 */
[C---:B------:R-:W-:Y:S02]  /*ca20*/  FMUL.FTZ R11, R0.reuse, R163 ;  /* 0x000000a3000b7220 */ /* 0x040fe40000410000 */
[C---:B------:R-:W-:Y:S02]  /*ca30*/  FMUL.FTZ R15, R0.reuse, R159 ;  /* 0x0000009f000f7220 */ /* 0x040fe40000410000 */
[C---:B------:R-:W-:Y:S01]  /*ca40*/  FMUL.FTZ R18, R0.reuse, R154 ;  /* 0x0000009a00127220 */ /* 0x040fe20000410000 */
[----:B------:R-:W-:Y:S01]  /*ca50*/  MOV R154, R145 ;  /* 0x00000091009a7202 */ /* 0x000fe20000000f00 */
[C---:B------:R-:W-:Y:S01]  /*ca60*/  FMUL.FTZ R19, R0.reuse, R155 ;  /* 0x0000009b00137220 */ /* 0x040fe20000410000 */
[----:B------:R-:W1:Y:S01]  /*ca70*/  MUFU.EX2 R158, R135 ;  /* 0x00000087009e7308 */ /* 0x000e620000000800 */
[C---:B------:R-:W-:Y:S01]  /*ca80*/  FMUL.FTZ R22, R0.reuse, R150 ;  /* 0x0000009600167220 */ /* 0x040fe20000410000 */
[----:B------:R-:W-:Y:S01]  /*ca90*/  MOV R155, R144 ;  /* 0x00000090009b7202 */ /* 0x000fe20000000f00 */
[----:B------:R-:W-:Y:S02]  /*caa0*/  FMUL.FTZ R23, R0, R151 ;  /* 0x0000009700177220 */ /* 0x000fe40000410000 */
[----:B------:R-:W-:Y:S01]  /*cab0*/  FMUL.FTZ R20, R2, R148 ;  /* 0x0000009402147220 */ /* 0x000fe20000410000 */
[----:B------:R-:W-:Y:S01]  /*cac0*/  MOV R148, R28 ;  /* 0x0000001c00947202 */ /* 0x000fe20000000f00 */
[----:B------:R-:W-:Y:S02]  /*cad0*/  FMUL.FTZ R26, R0, R146 ;  /* 0x00000092001a7220 */ /* 0x000fe40000410000 */
[C---:B------:R-:W-:Y:S01]  /*cae0*/  FMUL.FTZ R28, R2.reuse, R140 ;  /* 0x0000008c021c7220 */ /* 0x040fe20000410000 */
[----:B------:R-:W-:Y:S01]  /*caf0*/  MOV R140, R29 ;  /* 0x0000001d008c7202 */ /* 0x000fe20000000f00 */
[----:B------:R-:W-:Y:S01]  /*cb00*/  FMUL.FTZ R29, R2, R141 ;  /* 0x0000008d021d7220 */ /* 0x000fe20000410000 */
[----:B------:R-:W-:Y:S01]  /*cb10*/  MOV R141, R27 ;  /* 0x0000001b008d7202 */ /* 0x000fe20000000f00 */
[C---:B------:R-:W-:Y:S01]  /*cb20*/  FMUL.FTZ R27, R0.reuse, R147 ;  /* 0x00000093001b7220 */ /* 0x040fe20000410000 */
[----:B------:R-:W-:Y:S01]  /*cb30*/  MUFU.EX2 R144, R185 ;  /* 0x000000b900907308 */ /* 0x000fe20000000800 */
[----:B------:R-:W-:Y:S01]  /*cb40*/  FMUL.FTZ R31, R0, R143 ;  /* 0x0000008f001f7220 */ /* 0x000fe20000410000 */
[----:B------:R-:W-:Y:S01]  /*cb50*/  MOV R163, R141 ;  /* 0x0000008d00a37202 */ /* 0x000fe20000000f00 */
[C---:B-----5:R-:W-:Y:S01]  /*cb60*/  FMUL.FTZ R36, R2.reuse, R36 ;  /* 0x0000002402247220 */ /* 0x060fe20000410000 */
[----:B------:R-:W-:Y:S01]  /*cb70*/  MOV R159, R140 ;  /* 0x0000008c009f7202 */ /* 0x000fe20000000f00 */
[C---:B------:R-:W-:Y:S02]  /*cb80*/  FMUL.FTZ R37, R2.reuse, R37 ;  /* 0x0000002502257220 */ /* 0x040fe40000410000 */
[C---:B------:R-:W-:Y:S02]  /*cb90*/  FMUL.FTZ R40, R2.reuse, R40 ;  /* 0x0000002802287220 */ /* 0x040fe40000410000 */
[----:B------:R-:W-:Y:S01]  /*cba0*/  FMUL.FTZ R41, R2, R41 ;  /* 0x0000002902297220 */ /* 0x000fe20000410000 */
[----:B-1----:R-:W-:Y:S01]  /*cbb0*/  F2FP.BF16.PACK_AB R179, R158, R156 ;  /* 0x0000009c9eb3723e */ /* 0x002fe200000010ff */
        /* <DEDUP_REMOVED lines=103> */
[----:B---3--:R-:W-:Y:S01]  /*d230*/  FFMA.FTZ R152, R0, R136, R177 ;  /* 0x0000008800987223 */ /* 0x008fe200000100b1 */
[----:B------:R-:W-:Y:S01]  /*d240*/  F2FP.BF16.PACK_AB R177, R153, R177 ;  /* 0x000000b199b1723e */ /* 0x000fe200000010ff */
[----:B------:R-:W1:Y:S01]  /*d250*/  LDSM.16.MT88.4 R136, [R251] ;  /* 0x00000000fb88783b */ /* 0x000e620000004200 */
[----:B------:R-:W-:Y:S07]  /*d260*/  FADD.FTZ R0, R134, R188 ;  /* 0x000000bc86007221 */ /* 0x000fee0000010000 */
[----:B------:R-:W3:Y:S04]  /*d270*/  LDL R188, [R1+0x8c] ;  /* 0x00008c0001bc7983 */ /* 0x000ee80000100800 */
[----:B------:R-:W3:Y:S01]  /*d280*/  LDL.LU R187, [R1+0x6c] ;  /* 0x00006c0001bb7983 */ /* 0x000ee20000300800 */
[C---:B-1----:R-:W-:Y:S08]  /*d290*/  HMMA.16816.F32.BF16 R4, R176.reuse, R136, R4 ;  /* 0x00000088b004723c */ /* 0x042ff00000041804 */
[C---:B------:R-:W-:Y:S01]  /*d2a0*/  HMMA.16816.F32.BF16 R8, R176.reuse, R138, R8 ;  /* 0x0000008ab008723c */ /* 0x040fe20000041808 */
[----:B--2---:R-:W1:Y:S07]  /*d2b0*/  LDSM.16.MT88.4 R136, [R164] ;  /* 0x00000000a488783b */ /* 0x004e6e0000004200 */
[C---:B-1----:R-:W-:Y:S08]  /*d2c0*/  HMMA.16816.F32.BF16 R12, R176.reuse, R136, R12 ;  /* 0x00000088b00c723c */ /* 0x042ff0000004180c */
[C---:B------:R-:W-:Y:S01]  /*d2d0*/  HMMA.16816.F32.BF16 R16, R176.reuse, R138, R16 ;  /* 0x0000008ab010723c */ /* 0x040fe20000041810 */
[----:B------:R-:W1:Y:S07]  /*d2e0*/  LDSM.16.MT88.4 R136, [R252] ;  /* 0x00000000fc88783b */ /* 0x000e6e0000004200 */
[C---:B-1----:R-:W-:Y:S08]  /*d2f0*/  HMMA.16816.F32.BF16 R20, R176.reuse, R136, R20 ;  /* 0x00000088b014723c */ /* 0x042ff00000041814 */
[C---:B------:R-:W-:Y:S01]  /*d300*/  HMMA.16816.F32.BF16 R24, R176.reuse, R138, R24 ;  /* 0x0000008ab018723c */ /* 0x040fe20000041818 */
[----:B------:R1:W2:Y:S03]  /*d310*/  LDSM.16.MT88.4 R136, [R162] ;  /* 0x00000000a288783b */ /* 0x0002a60000004200 */
[----:B-1----:R-:W-:Y:S02]  /*d320*/  MOV R162, R167 ;  /* 0x000000a700a27202 */ /* 0x002fe40000000f00 */
[----:B------:R-:W-:Y:S02]  /*d330*/  MOV R167, R166 ;  /* 0x000000a600a77202 */ /* 0x000fe40000000f00 */
[----:B------:R-:W-:Y:S02]  /*d340*/  MOV R166, R2 ;  /* 0x0000000200a67202 */ /* 0x000fe40000000f00 */
[----:B------:R-:W1:Y:S10]  /*d350*/  MUFU.EX2 R2, R186 ;  /* 0x000000ba00027308 */ /* 0x000e740000000800 */
[----:B------:R-:W3:Y:S01]  /*d360*/  MUFU.EX2 R186, R181 ;  /* 0x000000b500ba7308 */ /* 0x000ee20000000800 */
[C---:B--2---:R-:W-:Y:S08]  /*d370*/  HMMA.16816.F32.BF16 R28, R176.reuse, R136, R28 ;  /* 0x00000088b01c723c */ /* 0x044ff0000004181c */
[C---:B------:R-:W-:Y:S01]  /*d380*/  HMMA.16816.F32.BF16 R32, R176.reuse, R138, R32 ;  /* 0x0000008ab020723c */ /* 0x040fe20000041820 */
[----:B------:R-:W2:Y:S01]  /*d390*/  LDSM.16.MT88.4 R136, [R251+0x2000] ;  /* 0x00200000fb88783b */ /* 0x000ea20000004200 */
[----:B------:R-:W-:Y:S02]  /*d3a0*/  MUFU.EX2 R181, R161 ;  /* 0x000000a100b57308 */ /* 0x000fe40000000800 */
[----:B-1----:R-:W-:Y:S04]  /*d3b0*/  FADD.FTZ R0, R2, R0 ;  /* 0x0000000002007221 */ /* 0x002fe80000010000 */
[----:B------:R-:W-:Y:S04]  /*d3c0*/  FADD.FTZ R0, R144, R0 ;  /* 0x0000000090007221 */ /* 0x000fe80000010000 */
[----:B------:R-:W1:Y:S01]  /*d3d0*/  MUFU.EX2 R180, R166 ;  /* 0x000000a600b47308 */ /* 0x000e620000000800 */
[----:B------:R-:W-:Y:S01]  /*d3e0*/  FADD.FTZ R0, R135, R0 ;  /* 0x0000000087007221 */ /* 0x000fe20000010000 */
[C---:B--2---:R-:W-:Y:S08]  /*d3f0*/  HMMA.16816.F32.BF16 R36, R176.reuse, R136, R36 ;  /* 0x00000088b024723c */ /* 0x044ff00000041824 */
[C---:B------:R-:W-:Y:S01]  /*d400*/  HMMA.16816.F32.BF16 R40, R176.reuse, R138, R40 ;  /* 0x0000008ab028723c */ /* 0x040fe20000041828 */
[----:B------:R-:W2:Y:S07]  /*d410*/  LDSM.16.MT88.4 R136, [R164+0x2000] ;  /* 0x00200000a488783b */ /* 0x000eae0000004200 */
[C---:B--2---:R-:W-:Y:S08]  /*d420*/  HMMA.16816.F32.BF16 R44, R176.reuse, R136, R44 ;  /* 0x00000088b02c723c */ /* 0x044ff0000004182c */
[C---:B------:R-:W-:Y:S01]  /*d430*/  HMMA.16816.F32.BF16 R48, R176.reuse, R138, R48 ;  /* 0x0000008ab030723c */ /* 0x040fe20000041830 */
[----:B------:R-:W2:Y:S02]  /*d440*/  LDSM.16.MT88.4 R136, [R252+0x2000] ;  /* 0x00200000fc88783b */ /* 0x000ea40000004200 */
[----:B---3--:R-:W-:Y:S05]  /*d450*/  ISETP.GT.AND P0, PT, R187, R188, PT ;  /* 0x000000bcbb00720c */ /* 0x008fea0003f04270 */
[C---:B--2---:R-:W-:Y:S08]  /*d460*/  HMMA.16816.F32.BF16 R52, R176.reuse, R136, R52 ;  /* 0x00000088b034723c */ /* 0x044ff00000041834 */
[C---:B------:R-:W-:Y:S01]  /*d470*/  HMMA.16816.F32.BF16 R56, R176.reuse, R138, R56 ;  /* 0x0000008ab038723c */ /* 0x040fe20000041838 */
[----:B----4-:R-:W2:Y:S07]  /*d480*/  LDSM.16.MT88.4 R136, [R157+0x2000] ;  /* 0x002000009d88783b */ /* 0x010eae0000004200 */
        /* <DEDUP_REMOVED lines=30> */
[----:B------:R-:W3:Y:S02]  /*d670*/  LDSM.16.MT88.4 R144, [R164+0x800] ;  /* 0x00080000a490783b */ /* 0x000ee40000004200 */
[----:B------:R-:W4:Y:S01]  /*d680*/  MUFU.EX2 R2, R154 ;  /* 0x0000009a00027308 */ /* 0x000f220000000800 */
[----:B------:R-:W-:Y:S02]  /*d690*/  F2FP.BF16.PACK_AB R139, R183, R184 ;  /* 0x000000b8b78b723e */ /* 0x000fe400000010ff */
[----:B-1----:R-:W-:Y:S05]  /*d6a0*/  F2FP.BF16.PACK_AB R177, R181, R180 ;  /* 0x000000b4b5b1723e */ /* 0x002fea00000010ff */
[C---:B------:R-:W-:Y:S02]  /*d6b0*/  HMMA.16816.F32.BF16 R4, R136.reuse, R140, R4 ;  /* 0x0000008c8804723c */ /* 0x040fe40000041804 */
[----:B------:R-:W-:Y:S03]  /*d6c0*/  MUFU.EX2 R176, R162 ;  /* 0x000000a200b07308 */ /* 0x000fe60000000800 */
[----:B--2---:R-:W-:Y:S03]  /*d6d0*/  FADD.FTZ R0, R134, R0 ;  /* 0x0000000086007221 */ /* 0x004fe60000010000 */
[C---:B------:R-:W-:Y:S01]  /*d6e0*/  HMMA.16816.F32.BF16 R8, R136.reuse, R142, R8 ;  /* 0x0000008e8808723c */ /* 0x040fe20000041808 */
[----:B------:R-:W1:Y:S03]  /*d6f0*/  LDSM.16.MT88.4 R140, [R252+0x800] ;  /* 0x00080000fc8c783b */ /* 0x000e660000004200 */
[----:B------:R-:W2:Y:S01]  /*d700*/  MUFU.EX2 R135, R159 ;  /* 0x0000009f00877308 */ /* 0x000ea20000000800 */
[----:B----4-:R-:W-:Y:S04]  /*d710*/  FADD.FTZ R0, R2, R0 ;  /* 0x0000000002007221 */ /* 0x010fe80000010000 */
[----:B------:R-:W-:Y:S05]  /*d720*/  FADD.FTZ R0, R148, R0 ;  /* 0x0000000094007221 */ /* 0x000fea0000010000 */
[----:B------:R-:W-:Y:S01]  /*d730*/  MUFU.EX2 R178, R167 ;  /* 0x000000a700b27308 */ /* 0x000fe20000000800 */
[C---:B---3--:R-:W-:Y:S03]  /*d740*/  HMMA.16816.F32.BF16 R12, R136.reuse, R144, R12 ;  /* 0x00000090880c723c */ /* 0x048fe6000004180c */
[C---:B--2---:R-:W-:Y:S05]  /*d750*/  FADD.FTZ R0, R135.reuse, R0 ;  /* 0x0000000087007221 */ /* 0x044fea0000010000 */
        /* <DEDUP_REMOVED lines=50> */
[----:B------:R4:W4:Y:S03]  /*da80*/  MUFU.EX2 R2, R163 ;  /* 0x000000a300027308 */ /* 0x0009260000000800 */
[C---:B-1----:R-:W-:Y:S07]  /*da90*/  HMMA.16816.F32.BF16 R4, R136.reuse, R140, R4 ;  /* 0x0000008c8804723c */ /* 0x042fee0000041804 */
[----:B------:R-:W1:Y:S01]  /*daa0*/  MUFU.EX2 R134, R165 ;  /* 0x000000a500867308 */ /* 0x000e620000000800 */
[C---:B------:R-:W-:Y:S01]  /*dab0*/  HMMA.16816.F32.BF16 R8, R136.reuse, R142, R8 ;  /* 0x0000008e8808723c */ /* 0x040fe20000041808 */
[----:B------:R-:W3:Y:S07]  /*dac0*/  LDSM.16.MT88.4 R140, [R157+0x1000] ;  /* 0x001000009d8c783b */ /* 0x000eee0000004200 */
[C---:B--2---:R-:W-:Y:S01]  /*dad0*/  HMMA.16816.F32.BF16 R12, R136.reuse, R144, R12 ;  /* 0x00000090880c723c */ /* 0x044fe2000004180c */
[----:B----4-:R-:W-:Y:S03]  /*dae0*/  LDSM.16.MT88.4 R160, [R251+0x1800] ;  /* 0x00180000fba0783b */ /* 0x010fe60000004200 */
[----:B------:R-:W-:Y:S04]  /*daf0*/  FADD.FTZ R0, R2, R0 ;  /* 0x0000000002007221 */ /* 0x000fe80000010000 */
[C---:B------:R-:W-:Y:S01]  /*db00*/  HMMA.16816.F32.BF16 R16, R136.reuse, R146, R16 ;  /* 0x000000928810723c */ /* 0x040fe20000041810 */
[----:B------:R-:W2:Y:S03]  /*db10*/  LDSM.16.MT88.4 R144, [R251+0x3000] ;  /* 0x00300000fb90783b */ /* 0x000ea60000004200 */
[C---:B------:R-:W-:Y:S01]  /*db20*/  FADD.FTZ R0, R176.reuse, R0 ;  /* 0x00000000b0007221 */ /* 0x040fe20000010000 */
[----:B------:R-:W-:Y:S01]  /*db30*/  F2FP.BF16.PACK_AB R176, R176, R2 ;  /* 0x00000002b0b0723e */ /* 0x000fe200000010ff */
[----:B------:R-:W-:Y:S01]  /*db40*/  FADD.FTZ R2, R153, R152 ;  /* 0x0000009899027221 */ /* 0x000fe20000010000 */
[----:B-1----:R-:W-:Y:S01]  /*db50*/  F2FP.BF16.PACK_AB R179, R134, R135 ;  /* 0x0000008786b3723e */ /* 0x002fe200000010ff */
[C---:B---3--:R-:W-:Y:S01]  /*db60*/  HMMA.16816.F32.BF16 R20, R136.reuse, R148, R20 ;  /* 0x000000948814723c */ /* 0x048fe20000041814 */
[----:B------:R-:W-:Y:S03]  /*db70*/  LDSM.16.MT88.4 R152, [R164+0x1800] ;  /* 0x00180000a498783b */ /* 0x000fe60000004200 */
[----:B------:R-:W-:Y:S01]  /*db80*/  FADD.FTZ R0, R178, R0 ;  /* 0x00000000b2007221 */ /* 0x000fe20000010000 */
[C---:B------:R-:W-:Y:S03]  /*db90*/  F2FP.BF16.PACK_AB R178, R132.reuse, R178 ;  /* 0x000000b284b2723e */ /* 0x040fe600000010ff */
[C---:B------:R-:W-:Y:S01]  /*dba0*/  HMMA.16816.F32.BF16 R24, R136.reuse, R150, R24 ;  /* 0x000000968818723c */ /* 0x040fe20000041818 */
[----:B------:R-:W1:Y:S03]  /*dbb0*/  LDSM.16.MT88.4 R148, [R164+0x3000] ;  /* 0x00300000a494783b */ /* 0x000e660000004200 */
[----:B------:R-:W-:Y:S01]  /*dbc0*/  FADD.FTZ R0, R132, R0 ;  /* 0x0000000084007221 */ /* 0x000fe20000010000 */
[----:B------:R-:W-:Y:S03]  /*dbd0*/  MOV R132, R158 ;  /* 0x0000009e00847202 */ /* 0x000fe60000000f00 */
[C---:B------:R-:W-:Y:S01]  /*dbe0*/  HMMA.16816.F32.BF16 R28, R136.reuse, R140, R28 ;  /* 0x0000008c881c723c */ /* 0x040fe2000004181c */
[----:B------:R3:W-:Y:S07]  /*dbf0*/  STL [R1+0x78], R0 ;  /* 0x0000780001007387 */ /* 0x0007ee0000100800 */
[C---:B------:R-:W-:Y:S01]  /*dc00*/  HMMA.16816.F32.BF16 R32, R136.reuse, R142, R32 ;  /* 0x0000008e8820723c */ /* 0x040fe20000041820 */
[----:B------:R-:W4:Y:S07]  /*dc10*/  LDSM.16.MT88.4 R140, [R252+0x3000] ;  /* 0x00300000fc8c783b */ /* 0x000f2e0000004200 */
        /* <DEDUP_REMOVED lines=10> */
[C---:B----4-:R-:W-:Y:S04]  /*dcc0*/  HMMA.16816.F32.BF16 R52, R136.reuse, R140, R52 ;  /* 0x0000008c8834723c */ /* 0x050fe80000041834 */
        /* <DEDUP_REMOVED lines=43> */
[----:B------:R-:W3:Y:S07]  /*df80*/  LDSM.16.MT88.4 R12, [R252+0x3800] ;  /* 0x00380000fc0c783b */ /* 0x000eee0000004200 */
        /* <DEDUP_REMOVED lines=13> */
[C---:B------:R-:W-:Y:S08]  /*e060*/  HMMA.16816.F32.BF16 R52, R176.reuse, R12, R52 ;  /* 0x0000000cb034723c */ /* 0x040ff00000041834 */
        /* <DEDUP_REMOVED lines=16> */
[----:B------:R4:W3:Y:S07]  /*e170*/  LDSM.16.MT88.4 R16, [R2+0x7800] ;  /* 0x007800000210783b */ /* 0x0008ee0000004200 */
[C---:B-1----:R-:W-:Y:S08]  /*e180*/  HMMA.16816.F32.BF16 R100, R176.reuse, R4, R100 ;  /* 0x00000004b064723c */ /* 0x042ff00000041864 */
[C---:B------:R-:W-:Y:S08]  /*e190*/  HMMA.16816.F32.BF16 R104, R176.reuse, R6, R104 ;  /* 0x00000006b068723c */ /* 0x040ff00000041868 */
[C---:B--2---:R-:W-:Y:S04]  /*e1a0*/  HMMA.16816.F32.BF16 R108, R176.reuse, R8, R108 ;  /* 0x00000008b06c723c */ /* 0x044fe8000004186c */
[----:B----4-:R-:W-:Y:S01]  /*e1b0*/  FADD.FTZ R2, R135, R0 ;  /* 0x0000000087027221 */ /* 0x010fe20000010000 */
[----:B------:R-:W-:Y:S02]  /*e1c0*/  IADD3 R0, R187, -0x1, RZ ;  /* 0xffffffffbb007810 */ /* 0x000fe40007ffe0ff */
[----:B------:R-:W-:Y:S01]  /*e1d0*/  MOV R135, R3 ;  /* 0x0000000300877202 */ /* 0x000fe20000000f00 */
[C---:B------:R-:W-:Y:S02]  /*e1e0*/  HMMA.16816.F32.BF16 R112, R176.reuse, R10, R112 ;  /* 0x0000000ab070723c */ /* 0x040fe40000041870 */
[----:B------:R1:W-:Y:S02]  /*e1f0*/  STL [R1+0x6c], R0 ;  /* 0x00006c0001007387 */ /* 0x0003e40000100800 */
[----:B------:R-:W-:Y:S01]  /*e200*/  FADD.FTZ R2, R134, R2 ;  /* 0x0000000286027221 */ /* 0x000fe20000010000 */
[----:B------:R-:W-:Y:S03]  /*e210*/  MOV R134, R133 ;  /* 0x0000008500867202 */ /* 0x000fe60000000f00 */
[C---:B---3--:R-:W-:Y:S01]  /*e220*/  HMMA.16816.F32.BF16 R116, R176.reuse, R12, R116 ;  /* 0x0000000cb074723c */ /* 0x048fe20000041874 */
[----:B------:R1:W-:Y:S07]  /*e230*/  STL [R1+0x88], R2 ;  /* 0x0000880201007387 */ /* 0x0003ee0000100800 */
[C---:B------:R-:W-:Y:S08]  /*e240*/  HMMA.16816.F32.BF16 R120, R176.reuse, R14, R120 ;  /* 0x0000000eb078723c */ /* 0x040ff00000041878 */
[C---:B------:R-:W-:Y:S07]  /*e250*/  HMMA.16816.F32.BF16 R124, R176.reuse, R16, R124 ;  /* 0x00000010b07c723c */ /* 0x040fee000004187c */
[----:B------:R-:W-:Y:S01]  /*e260*/  MOV R16, R3 ;  /* 0x0000000300107202 */ /* 0x000fe20000000f00 */
[----:B------:R-:W-:Y:S01]  /*e270*/  HMMA.16816.F32.BF16 R128, R176, R18, R128 ;  /* 0x00000012b080723c */ /* 0x000fe20000041880 */
[----:B------:R-:W-:Y:S07]  /*e280*/  @!UPT UIADD3 URZ, URZ, URZ, URZ ;  /* 0x0000003f3f3ff290 */ /* 0x000fee000fffe03f */
[----:B-1----:R-:W-:-:S11]  /*e290*/  @P0 BRA `(.L_x_4324) ;  /* 0xffffc4a000000947 */ /* 0x002fd6000383ffff */
.L_x_4317:
[----:B------:R-:W-:Y:S05]  /*e2a0*/  BRA.DIV ~URZ, `(.L_x_4325) ;  /* 0x000045327f007947 */ /* 0x000fea000b800000 */
[----:B------:R-:W2:Y:S04]  /*e2b0*/  LDL R0, [R1+0x78] ;  /* 0x0000780001007983 */ /* 0x000ea80000100800 */
[----:B--2---:R1:W2:Y:S02]  /*e2c0*/  SHFL.BFLY PT, R4, R0, 0x2, 0x1f ;  /* 0x0c401f0000047f89 */ /* 0x0042a400000e0000 */
.L_x_4353:
        /* <DEDUP_REMOVED lines=9> */
.L_x_4354:
[----:B------:R-:W-:Y:S01]  /*e360*/  FSETP.NE.FTZ.AND P1, PT, R4, RZ, PT ;  /* 0x000000ff0400720b */ /* 0x000fe20003f35000 */
[----:B--2---:R-:W-:Y:S01]  /*e370*/  FADD.FTZ R3, R3, R5 ;  /* 0x0000000503037221 */ /* 0x004fe20000010000 */
[----:B------:R-:W-:Y:S02]  /*e380*/  MOV R2, RZ ;  /* 0x000000ff00027202 */ /* 0x000fe40000000f00 */
[----:B------:R-:W-:Y:S02]  /*e390*/  MOV R0, RZ ;  /* 0x000000ff00007202 */ /* 0x000fe40000000f00 */
[----:B------:R-:W-:Y:S02]  /*e3a0*/  FSETP.NE.FTZ.AND P0, PT, R3, RZ, PT ;  /* 0x000000ff0300720b */ /* 0x000fe40003f15000 */
[----:B------:R-:W-:Y:S02]  /*e3b0*/  MOV R13, 0xff800000 ;  /* 0xff800000000d7802 */ /* 0x000fe40000000f00 */
[----:B------:R-:W-:-:S03]  /*e3c0*/  MOV R12, 0xff800000 ;  /* 0xff800000000c7802 */ /* 0x000fc60000000f00 */
[----:B------:R-:W2:Y:S08]  /*e3d0*/  @P1 MUFU.RCP R2, R4 ;  /* 0x0000000400021308 */ /* 0x000eb00000001000 */
[----:B------:R3:W4:Y:S01]  /*e3e0*/  @P1 MUFU.LG2 R6, R4 ;  /* 0x0000000400061308 */ /* 0x0007220000000c00 */
[----:B--2---:R-:W-:-:S07]  /*e3f0*/  FMUL.FTZ R164, R2, R164 ;  /* 0x000000a402a47220 */ /* 0x004fce0000410000 */
[----:B------:R-:W2:Y:S01]  /*e400*/  @P0 MUFU.RCP R0, R3 ;  /* 0x0000000300000308 */ /* 0x000ea20000001000 */
[C---:B------:R-:W-:Y:S02]  /*e410*/  FMUL.FTZ R165, R2.reuse, R165 ;  /* 0x000000a502a57220 */ /* 0x040fe40000410000 */
[C---:B------:R-:W-:Y:S02]  /*e420*/  FMUL.FTZ R160, R2.reuse, R160 ;  /* 0x000000a002a07220 */ /* 0x040fe40000410000 */
[C---:B------:R-:W-:Y:S02]  /*e430*/  FMUL.FTZ R161, R2.reuse, R161 ;  /* 0x000000a102a17220 */ /* 0x040fe40000410000 */
[C---:B------:R-:W-:Y:S01]  /*e440*/  FMUL.FTZ R156, R2.reuse, R156 ;  /* 0x0000009c029c7220 */ /* 0x040fe20000410000 */
[----:B---3--:R-:W-:Y:S01]  /*e450*/  @P1 MOV R4, 0x3f317218 ;  /* 0x3f31721800041802 */ /* 0x008fe20000000f00 */
        /* <DEDUP_REMOVED lines=59> */
[----:B------:R3:W5:Y:S01]  /*e810*/  @P0 MUFU.LG2 R2, R3 ;  /* 0x0000000300020308 */ /* 0x0007620000000c00 */
[----:B----4-:R-:W-:Y:S02]  /*e820*/  @P1 FMUL.FTZ R6, R6, 0.69314718246459960938 ;  /* 0x3f31721806061820 */ /* 0x010fe40000410000 */
[----:B------:R-:W-:Y:S02]  /*e830*/  @P1 FMUL.FTZ R4, R4, c[0x0][0x2d0] ;  /* 0x0000b40004041a20 */ /* 0x000fe40000410000 */
[----:B--2---:R-:W-:-:S02]  /*e840*/  FMUL.FTZ R166, R0, R166 ;  /* 0x000000a600a67220 */ /* 0x004fc40000410000 */
[----:B------:R-:W-:Y:S01]  /*e850*/  @P1 FFMA.FTZ R13, R4, R133, R6 ;  /* 0x00000085040d1223 */ /* 0x000fe20000010006 */
[----:B------:R-:W-:Y:S01]  /*e860*/  MOV R4, 0x1 ;  /* 0x0000000100047802 */ /* 0x000fe20000000f00 */
[C---:B------:R-:W-:Y:S02]  /*e870*/  FMUL.FTZ R167, R0.reuse, R167 ;  /* 0x000000a700a77220 */ /* 0x040fe40000410000 */
[C---:B------:R-:W-:Y:S02]  /*e880*/  FMUL.FTZ R162, R0.reuse, R162 ;  /* 0x000000a200a27220 */ /* 0x040fe40000410000 */
[C---:B------:R-:W-:Y:S02]  /*e890*/  FMUL.FTZ R163, R0.reuse, R163 ;  /* 0x000000a300a37220 */ /* 0x040fe40000410000 */
[----:B------:R-:W-:Y:S01]  /*e8a0*/  FMUL.FTZ R158, R0, R158 ;  /* 0x0000009e009e7220 */ /* 0x000fe20000410000 */
[----:B---3--:R-:W-:Y:S01]  /*e8b0*/  @P0 MOV R3, 0x3f317218 ;  /* 0x3f31721800030802 */ /* 0x008fe20000000f00 */
[----:B-----5:R-:W-:-:S02]  /*e8c0*/  @P0 FMUL.FTZ R2, R2, 0.69314718246459960938 ;  /* 0x3f31721802020820 */ /* 0x020fc40000410000 */
[C---:B------:R-:W-:Y:S02]  /*e8d0*/  FMUL.FTZ R159, R0.reuse, R159 ;  /* 0x0000009f009f7220 */ /* 0x040fe40000410000 */
        /* <DEDUP_REMOVED lines=59> */
[----:B------:R-:W-:Y:S01]  /*ec90*/  PRMT R0, R4, 0x7610, R0 ;  /* 0x0000761004007816 */ /* 0x000fe20000000000 */
[----:B------:R-:W-:-:S02]  /*eca0*/  @P0 FFMA.FTZ R12, R3, R16, R2 ;  /* 0x00000010030c0223 */ /* 0x000fc40000010002 */
.L_x_4298:
        /* <DEDUP_REMOVED lines=23> */
.L_x_4328:
[----:B------:R-:W-:Y:S05]  /*ee20*/  BSYNC B0 ;  /* 0x0000000000007941 */ /* 0x000fea0003800000 */
.L_x_4327:
        /* <DEDUP_REMOVED lines=8> */
[----:B------:R2:W-:Y:S01]  /*eeb0*/  STL [R1+0x70], RZ ;  /* 0x000070ff01007387 */ /* 0x0005e20000100800 */
[----:B---3--:R-:W-:Y:S01]  /*eec0*/  SHF.R.S32.HI R2, RZ, 0x1f, R6 ;  /* 0x0000001fff027819 */ /* 0x008fe20000011406 */
[----:B------:R-:W-:-:S03]  /*eed0*/  IMAD.MOV.U32 R3, RZ, RZ, 0x1f ;  /* 0x0000001fff037424 */ /* 0x000fc600078e00ff */
[----:B------:R-:W-:-:S04]  /*eee0*/  LEA.HI R2, R2, R6, RZ, 0x7 ;  /* 0x0000000602027211 */ /* 0x000fc800078f38ff */
[----:B------:R-:W-:-:S05]  /*eef0*/  SHF.R.S32.HI R2, RZ, 0x7, R2 ;  /* 0x00000007ff027819 */ /* 0x000fca0000011402 */
[----:B------:R-:W-:Y:S01]  /*ef00*/  IMAD.MOV.U32 R0, RZ, RZ, R2 ;  /* 0x000000ffff007224 */ /* 0x000fe200078e0002 */
[----:B------:R-:W-:Y:S02]  /*ef10*/  MOV R2, 0xef30 ;  /* 0x0000ef3000027802 */ /* 0x000fe40000000f00 */
[----:B-12---:R-:W-:Y:S05]  /*ef20*/  CALL.REL.NOINC `($__internal_71_$__cuda_sm70_shflsync_idx_p) ;  /* 0x00003ae000007944 */ /* 0x006fea0003c00000 */
.L_x_4331:
[----:B------:R-:W2:Y:S04]  /*ef30*/  LDL R6, [R1+0x1e4] ;  /* 0x0001e40001067983 */ /* 0x000ea80000100800 */
[----:B------:R-:W4:Y:S04]  /*ef40*/  LDL.LU R18, [R1+0xc8] ;  /* 0x0000c80001127983 */ /* 0x000f280000300800 */
[----:B---3--:R-:W3:Y:S04]  /*ef50*/  LDL.LU R16, [R1+0xc4] ;  /* 0x0000c40001107983 */ /* 0x008ee80000300800 */
[----:B------:R-:W2:Y:S04]  /*ef60*/  LDL.LU R15, [R1+0xcc] ;  /* 0x0000cc00010f7983 */ /* 0x000ea80000300800 */
[----:B------:R-:W2:Y:S01]  /*ef70*/  LDL.LU R17, [R1+0xd4] ;  /* 0x0000d40001117983 */ /* 0x000ea20000300800 */
        /* <DEDUP_REMOVED lines=67> */
[----:B------:R-:W-:Y:S01]  /*f3b0*/  IMAD R4, R10, c[0x0][0x4d8], RZ ;  /* 0x000136000a047a24 */ /* 0x000fe200078e02ff */
        /* <DEDUP_REMOVED lines=210> */
.L_x_4333:
[----:B------:R-:W-:Y:S05]  /*100e0*/  BSYNC B0 ;  /* 0x0000000000007941 */ /* 0x000fea0003800000 */
.L_x_4332:
[----:B------:R-:W-:Y:S01]  /*100f0*/  ISETP.NE.AND P0, PT, R0, RZ, PT ;  /* 0x000000ff0000720c */ /* 0x000fe20003f05270 */
[----:B---3--:R3:W4:Y:S04]  /*10100*/  SHFL.IDX PT, R3, R10, 0x1, 0x1c1f ;  /* 0x003c1f000a037f89 */ /* 0x00872800000e0000 */
[----:B-1----:R3:W1:Y:S08]  /*10110*/  SHFL.IDX PT, R2, R11, 0x1, 0x1c1f ;  /* 0x003c1f000b027f89 */ /* 0x00267000000e0000 */
        /* <DEDUP_REMOVED lines=130> */
.L_x_4330:
        /* <DEDUP_REMOVED lines=44> */
.L_x_4334:
[----:B------:R-:W-:Y:S05]  /*10c00*/  BSYNC B1 ;  /* 0x0000000000017941 */ /* 0x000fea0003800000 */
.L_x_4329:
        /* <DEDUP_REMOVED lines=10> */
.L_x_4355:
[----:B---3--:R-:W3:Y:S01]  /*10cb0*/  S2R R2, SR_TID.X ;  /* 0x0000000000027919 */ /* 0x008ee20000002100 */
[----:B------:R-:W-:Y:S03]  /*10cc0*/  WARPSYNC 0xffffffff ;  /* 0xffffffff00007948 */ /* 0x000fe60003800000 */
[----:B------:R-:W-:Y:S06]  /*10cd0*/  BAR.SYNC.DEFER_BLOCKING 0x4, 0x100 ;  /* 0x0104000000007b1d */ /* 0x000fec0000010000 */
[----:B--2---:R2:W-:Y:S01]  /*10ce0*/  STL [R1+0xd8], R0 ;  /* 0x0000d80001007387 */ /* 0x0045e20000100800 */
[----:B---3--:R-:W-:-:S13]  /*10cf0*/  LOP3.LUT P0, RZ, R2, 0xff, RZ, 0xc0, !PT ;  /* 0x000000ff02ff7812 */ /* 0x008fda000780c0ff */
[----:B------:R2:W-:Y:S04]  /*10d00*/  @!P0 STS [0x18100], R14 ;  /* 0x0181000eff008388 */ /* 0x0005e80000000800 */
[----:B------:R-:W-:Y:S06]  /*10d10*/  BAR.ARV 0x5, 0x100 ;  /* 0x0144000000007b1d */ /* 0x000fec0000002000 */
.L_x_4335:
[----:B-12---:R-:W2:Y:S02]  /*10d20*/  LDL R0, [R1+0xd8] ;  /* 0x0000d80001007983 */ /* 0x006ea40000100800 */
[----:B--2---:R-:W-:-:S13]  /*10d30*/  ISETP.GE.AND P0, PT, R0, c[0x0][0x538], PT ;  /* 0x00014e0000007a0c */ /* 0x004fda0003f06270 */
[----:B---345:R-:W-:Y:S01]  /*10d40*/  @P0 CALL.REL.NOINC `(.L_x_4337) ;  /* 0x0000001000000944 */ /* 0x038fe20003c00000 */
[----:B------:R-:W-:Y:S05]  /*10d50*/  BRA `(.L_x_4338) ;  /* 0xffff01f000007947 */ /* 0x000fea000383ffff */
.L_x_4337:
[----:B------:R-:W-:Y:S05]  /*10d60*/  EXIT ;  /* 0x000000000000794d */ /* 0x000fea0003800000 */
.L_x_4301:
[----:B------:R2:W-:Y:S01]  /*10d70*/  STL [R1+0x70], RZ ;  /* 0x000070ff01007387 */ /* 0x0005e20000100800 */
[----:B------:R-:W-:Y:S01]  /*10d80*/  IMAD.MOV.U32 R0, RZ, RZ, R5 ;  /* 0x000000ffff007224 */ /* 0x000fe200078e0005 */
[----:B------:R-:W-:Y:S02]  /*10d90*/  MOV R3, 0x181f ;  /* 0x0000181f00037802 */ /* 0x000fe40000000f00 */
[----:B------:R-:W-:Y:S02]  /*10da0*/  MOV R2, 0x10dc0 ;  /* 0x00010dc000027802 */ /* 0x000fe40000000f00 */
[----:B-12---:R-:W-:Y:S05]  /*10db0*/  CALL.REL.NOINC `($__internal_71_$__cuda_sm70_shflsync_idx_p) ;  /* 0x00001c5000007944 */ /* 0x006fea0003c00000 */
[----:B-----5:R-:W-:Y:S01]  /*10dc0*/  MOV R4, R0 ;  /* 0x0000000000047202 */ /* 0x020fe20000000f00 */
[----:B-1----:R-:W-:Y:S05]  /*10dd0*/  BRA `(.L_x_4339) ;  /* 0xffff317000007947 */ /* 0x002fea000383ffff */
.L_x_4302:
[----:B------:R4:W-:Y:S01]  /*10de0*/  STL [R1+0x70], RZ ;  /* 0x000070ff01007387 */ /* 0x0009e20000100800 */
[----:B------:R-:W-:Y:S01]  /*10df0*/  IMAD.MOV.U32 R0, RZ, RZ, R15 ;  /* 0x000000ffff007224 */ /* 0x000fe200078e000f */
[----:B------:R-:W-:Y:S02]  /*10e00*/  MOV R3, 0x181f ;  /* 0x0000181f00037802 */ /* 0x000fe40000000f00 */
[----:B------:R-:W-:Y:S02]  /*10e10*/  MOV R2, 0x10e30 ;  /* 0x00010e3000027802 */ /* 0x000fe40000000f00 */
[----:B-1234-:R-:W-:Y:S05]  /*10e20*/  CALL.REL.NOINC `($__internal_71_$__cuda_sm70_shflsync_idx_p) ;  /* 0x00001be000007944 */ /* 0x01efea0003c00000 */
        /* <DEDUP_REMOVED lines=21> */
[----:B--2---:R-:W-:-:S05]  /*10f80*/  IADD3 R2, P0, R0, R82, RZ ;  /* 0x0000005200027210 */ /* 0x004fca0007f1e0ff */
[----:B------:R-:W-:Y:S01]  /*10f90*/  IMAD.X R3, R4, 0x1, R76, P0 ;  /* 0x0000000104037824 */ /* 0x000fe200000e064c */
[----:B------:R-:W-:Y:S01]  /*10fa0*/  ISETP.GE.AND P0, PT, R7, c[0x0][0x1d4], PT ;  /* 0x0000750007007a0c */ /* 0x000fe20003f06270 */
[----:B------:R-:W-:Y:S01]  /*10fb0*/  IMAD.MOV.U32 R0, RZ, RZ, R5 ;  /* 0x000000ffff007224 */ /* 0x000fe200078e0005 */
[----:B------:R-:W-:Y:S02]  /*10fc0*/  SEL R13, RZ, 0x10, P2 ;  /* 0x00000010ff0d7807 */ /* 0x000fe40001000000 */
[----:B------:R-:W-:Y:S02]  /*10fd0*/  SEL R12, RZ, 0x10, P1 ;  /* 0x00000010ff0c7807 */ /* 0x000fe40000800000 */
[----:B------:R-:W-:-:S07]  /*10fe0*/  SEL R5, RZ, 0x10, P0 ;  /* 0x00000010ff057807 */ /* 0x000fce0000000000 */
[----:B------:R2:W-:Y:S02]  /*10ff0*/  LDGSTS.E.BYPASS.LTC128B.128 [R6+0x16100], [R2.64], !P0 ;  /* 0x1610000002067fae */ /* 0x0005e4000c101d46 */
[----:B--2---:R-:W-:Y:S02]  /*11000*/  IMAD.MOV.U32 R2, RZ, RZ, 0x1 ;  /* 0x00000001ff027424 */ /* 0x004fe400078e00ff */
[----:B------:R-:W-:-:S03]  /*11010*/  IMAD.MOV.U32 R3, RZ, RZ, 0x181f ;  /* 0x0000181fff037424 */ /* 0x000fc600078e00ff */
[----:B------:R2:W-:Y:S02]  /*11020*/  STL [R1+0x70], R2 ;  /* 0x0000700201007387 */ /* 0x0005e40000100800 */
[----:B--2---:R-:W-:Y:S02]  /*11030*/  MOV R2, 0x11050 ;  /* 0x0001105000027802 */ /* 0x004fe40000000f00 */
[----:B-1----:R-:W-:Y:S05]  /*11040*/  CALL.REL.NOINC `($__internal_71_$__cuda_sm70_shflsync_idx_p) ;  /* 0x000019c000007944 */ /* 0x002fea0003c00000 */
[----:B------:R-:W-:Y:S01]  /*11050*/  MOV R2, 0x1 ;  /* 0x0000000100027802 */ /* 0x000fe20000000f00 */
[----:B-----5:R-:W-:Y:S01]  /*11060*/  IMAD.MOV.U32 R4, RZ, RZ, R0 ;  /* 0x000000ffff047224 */ /* 0x020fe200078e0000 */
[----:B------:R-:W-:Y:S01]  /*11070*/  MOV R3, 0x181f ;  /* 0x0000181f00037802 */ /* 0x000fe20000000f00 */
[----:B------:R-:W-:Y:S02]  /*11080*/  IMAD.MOV.U32 R0, RZ, RZ, R15 ;  /* 0x000000ffff007224 */ /* 0x000fe400078e000f */
[----:B------:R2:W-:Y:S02]  /*11090*/  STL [R1+0x70], R2 ;  /* 0x0000700201007387 */ /* 0x0005e40000100800 */
[----:B--2---:R-:W-:Y:S02]  /*110a0*/  MOV R2, 0x110c0 ;  /* 0x000110c000027802 */ /* 0x004fe40000000f00 */
[----:B-1----:R-:W-:Y:S05]  /*110b0*/  CALL.REL.NOINC `($__internal_71_$__cuda_sm70_shflsync_idx_p) ;  /* 0x0000195000007944 */ /* 0x002fea0003c00000 */
[----:B-1---5:R-:W-:Y:S05]  /*110c0*/  BRA `(.L_x_4340) ;  /* 0xffff305000007947 */ /* 0x022fea000383ffff */
.L_x_4303:
[----:B------:R1:W-:Y:S01]  /*110d0*/  STL [R1+0x70], RZ ;  /* 0x000070ff01007387 */ /* 0x0003e20000100800 */
[----:B------:R-:W-:Y:S01]  /*110e0*/  IMAD.MOV.U32 R0, RZ, RZ, R4 ;  /* 0x000000ffff007224 */ /* 0x000fe200078e0004 */
[----:B------:R-:W-:-:S02]  /*110f0*/  MOV R3, 0x1c1f ;  /* 0x00001c1f00037802 */ /* 0x000fc40000000f00 */
[----:B------:R-:W-:Y:S02]  /*11100*/  MOV R2, 0x11120 ;  /* 0x0001112000027802 */ /* 0x000fe40000000f00 */
[----:B-1----:R-:W-:Y:S05]  /*11110*/  CALL.REL.NOINC `($__internal_71_$__cuda_sm70_shflsync_idx_p) ;  /* 0x000018f000007944 */ /* 0x002fea0003c00000 */
[----:B-1---5:R-:W-:Y:S05]  /*11120*/  BRA `(.L_x_4341) ;  /* 0xffff32e000007947 */ /* 0x022fea000383ffff */
.L_x_4304:
[----:B------:R-:W-:Y:S01]  /*11130*/  MOV R2, 0x1 ;  /* 0x0000000100027802 */ /* 0x000fe20000000f00 */
[----:B------:R-:W-:Y:S02]  /*11140*/  IMAD.MOV.U32 R0, RZ, RZ, R4 ;  /* 0x000000ffff007224 */ /* 0x000fe400078e0004 */
[----:B------:R-:W-:Y:S02]  /*11150*/  IMAD.MOV.U32 R3, RZ, RZ, 0x1c1f ;  /* 0x00001c1fff037424 */ /* 0x000fe400078e00ff */
[----:B------:R2:W-:Y:S02]  /*11160*/  STL [R1+0x70], R2 ;  /* 0x0000700201007387 */ /* 0x0005e40000100800 */
[----:B--2---:R-:W-:Y:S02]  /*11170*/  MOV R2, 0x11190 ;  /* 0x0001119000027802 */ /* 0x004fe40000000f00 */
[----:B-1----:R-:W-:Y:S05]  /*11180*/  CALL.REL.NOINC `($__internal_71_$__cuda_sm70_shflsync_idx_p) ;  /* 0x0000188000007944 */ /* 0x002fea0003c00000 */
[----:B-----5:R-:W-:-:S05]  /*11190*/  IMAD.IADD R0, R5, 0x1, R0 ;  /* 0x0000000105007824 */ /* 0x020fca00078e0200 */
        /* <DEDUP_REMOVED lines=50> */
[----:B------:R-:W-:Y:S02]  /*114c0*/  FSEL R75, R26, -INF , P3 ;  /* 0xff8000001a4b7808 */ /* 0x000fe40001800000 */
[----:B------:R-:W-:Y:S02]  /*114d0*/  FMNMX.FTZ R0, R83, R0, !PT ;  /* 0x0000000053007209 */ /* 0x000fe40007810000 */
        /* <DEDUP_REMOVED lines=11> */
[----:B------:R-:W-:Y:S01]  /*11590*/  IMAD.MOV.U32 R132, RZ, RZ, R133 ;  /* 0x000000ffff847224 */ /* 0x000fe200078e0085 */
[----:B------:R-:W-:Y:S02]  /*115a0*/  MOV R2, 0x115d0 ;  /* 0x000115d000027802 */ /* 0x000fe40000000f00 */
[----:B------:R-:W-:Y:S02]  /*115b0*/  FMNMX.FTZ R16, R72, R16, !PT ;  /* 0x0000001048107209 */ /* 0x000fe40007810000 */
[----:B-1----:R-:W-:Y:S05]  /*115c0*/  CALL.REL.NOINC `($__internal_70_$__cuda_sm70_shflsync_bfly_p) ;  /* 0x000013e000007944 */ /* 0x002fea0003c00000 */
[----:B------:R-:W-:Y:S01]  /*115d0*/  FMNMX.FTZ R133, R133, R0, !PT ;  /* 0x0000000085857209 */ /* 0x000fe20007810000 */
[----:B------:R-:W-:Y:S01]  /*115e0*/  IMAD.MOV.U32 R0, RZ, RZ, 0x1 ;  /* 0x00000001ff007424 */ /* 0x000fe200078e00ff */
[----:B------:R-:W-:-:S03]  /*115f0*/  MOV R2, 0x11620 ;  /* 0x0001162000027802 */ /* 0x000fc60000000f00 */
[----:B------:R-:W-:Y:S02]  /*11600*/  IMAD.MOV.U32 R132, RZ, RZ, R133 ;  /* 0x000000ffff847224 */ /* 0x000fe400078e0085 */
[----:B------:R-:W-:Y:S05]  /*11610*/  CALL.REL.NOINC `($__internal_70_$__cuda_sm70_shflsync_bfly_p) ;  /* 0x0000139000007944 */ /* 0x000fea0003c00000 */
[----:B------:R-:W-:Y:S01]  /*11620*/  FMNMX.FTZ R133, R133, R0, !PT ;  /* 0x0000000085857209 */ /* 0x000fe20007810000 */
[----:B------:R-:W-:Y:S01]  /*11630*/  IMAD.MOV.U32 R132, RZ, RZ, R16 ;  /* 0x000000ffff847224 */ /* 0x000fe200078e0010 */
[----:B------:R-:W-:Y:S01]  /*11640*/  MOV R2, 0x11670 ;  /* 0x0001167000027802 */ /* 0x000fe20000000f00 */
[----:B------:R-:W-:Y:S02]  /*11650*/  IMAD.MOV.U32 R0, RZ, RZ, 0x2 ;  /* 0x00000002ff007424 */ /* 0x000fe400078e00ff */
[----:B------:R-:W-:Y:S05]  /*11660*/  CALL.REL.NOINC `($__internal_70_$__cuda_sm70_shflsync_bfly_p) ;  /* 0x0000134000007944 */ /* 0x000fea0003c00000 */
[----:B------:R-:W-:Y:S01]  /*11670*/  FMNMX.FTZ R16, R16, R0, !PT ;  /* 0x0000000010107209 */ /* 0x000fe20007810000 */
[----:B------:R-:W-:Y:S01]  /*11680*/  IMAD.MOV.U32 R0, RZ, RZ, 0x1 ;  /* 0x00000001ff007424 */ /* 0x000fe200078e00ff */
[----:B------:R-:W-:-:S03]  /*11690*/  MOV R2, 0x116c0 ;  /* 0x000116c000027802 */ /* 0x000fc60000000f00 */
[----:B------:R-:W-:Y:S02]  /*116a0*/  IMAD.MOV.U32 R132, RZ, RZ, R16 ;  /* 0x000000ffff847224 */ /* 0x000fe400078e0010 */
[----:B------:R-:W-:Y:S05]  /*116b0*/  CALL.REL.NOINC `($__internal_70_$__cuda_sm70_shflsync_bfly_p) ;  /* 0x000012f000007944 */ /* 0x000fea0003c00000 */
[----:B------:R-:W-:Y:S01]  /*116c0*/  MOV R3, R0 ;  /* 0x0000000000037202 */ /* 0x000fe20000000f00 */
[----:B------:R-:W-:Y:S05]  /*116d0*/  BRA `(.L_x_4342) ;  /* 0xffff33e000007947 */ /* 0x000fea000383ffff */
.L_x_4308:
[----:B------:R-:W-:Y:S01]  /*116e0*/  MOV R3, 0x181f ;  /* 0x0000181f00037802 */ /* 0x000fe20000000f00 */
[----:B------:R2:W-:Y:S01]  /*116f0*/  STL [R1+0x70], RZ ;  /* 0x000070ff01007387 */ /* 0x0005e20000100800 */
[----:B------:R-:W-:Y:S01]  /*11700*/  MOV R2, 0x11730 ;  /* 0x0001173000027802 */ /* 0x000fe20000000f00 */
[----:B------:R-:W-:Y:S02]  /*11710*/  IMAD.MOV.U32 R0, RZ, RZ, R5 ;  /* 0x000000ffff007224 */ /* 0x000fe400078e0005 */
[----:B-12---:R-:W-:Y:S05]  /*11720*/  CALL.REL.NOINC `($__internal_71_$__cuda_sm70_shflsync_idx_p) ;  /* 0x000012e000007944 */ /* 0x006fea0003c00000 */
[----:B-----5:R-:W-:Y:S01]  /*11730*/  MOV R4, R0 ;  /* 0x0000000000047202 */ /* 0x020fe20000000f00 */
[----:B-1----:R-:W-:-:S05]  /*11740*/  BRA `(.L_x_4343) ;  /* 0xffff505000007947 */ /* 0x002fca000383ffff */
.L_x_4309:
[----:B------:R-:W-:Y:S01]  /*11750*/  MOV R3, 0x181f ;  /* 0x0000181f00037802 */ /* 0x000fe20000000f00 */
[----:B------:R4:W-:Y:S01]  /*11760*/  STL [R1+0x70], RZ ;  /* 0x000070ff01007387 */ /* 0x0009e20000100800 */
[----:B------:R-:W-:Y:S01]  /*11770*/  MOV R2, 0x117a0 ;  /* 0x000117a000027802 */ /* 0x000fe20000000f00 */
[----:B------:R-:W-:Y:S02]  /*11780*/  IMAD.MOV.U32 R0, RZ, RZ, R21 ;  /* 0x000000ffff007224 */ /* 0x000fe400078e0015 */
[----:B-1234-:R-:W-:Y:S05]  /*11790*/  CALL.REL.NOINC `($__internal_71_$__cuda_sm70_shflsync_idx_p) ;  /* 0x0000127000007944 */ /* 0x01efea0003c00000 */
        /* <DEDUP_REMOVED lines=18> */
[----:B------:R3:W-:Y:S02]  /*118c0*/  LDGSTS.E.BYPASS.LTC128B.128 [R12+0x2100], [R2.64], !P2 ;  /* 0x02100000020c7fae */ /* 0x0007e4000d101d46 */
[----:B---3--:R-:W-:Y:S05]  /*118d0*/  IADD3 R2, P0, R0, R132, RZ ;  /* 0x0000008400027210 */ /* 0x008fea0007f1e0ff */
[----:B------:R-:W-:Y:S05]  /*118e0*/  IMAD.X R3, R4, 0x1, R28, P0 ;  /* 0x0000000104037824 */ /* 0x000fea00000e061c */
[----:B------:R3:W-:Y:S02]  /*118f0*/  LDGSTS.E.BYPASS.LTC128B.128 [R12+0x4100], [R2.64], !P1 ;  /* 0x04100000020c7fae */ /* 0x0007e4000c901d46 */
[----:B---3--:R-:W-:Y:S01]  /*11900*/  IADD3 R2, P0, R0, R133, RZ ;  /* 0x0000008500027210 */ /* 0x008fe20007f1e0ff */
[----:B------:R-:W-:Y:S01]  /*11910*/  IMAD.MOV.U32 R0, RZ, RZ, R5 ;  /* 0x000000ffff007224 */ /* 0x000fe200078e0005 */
[----:B------:R-:W-:Y:S03]  /*11920*/  SEL R5, RZ, 0x10, P3 ;  /* 0x00000010ff057807 */ /* 0x000fe60001800000 */
[----:B------:R-:W-:Y:S01]  /*11930*/  IMAD.X R3, R4, 0x1, R29, P0 ;  /* 0x0000000104037824 */ /* 0x000fe200000e061d */
[----:B------:R-:W-:Y:S04]  /*11940*/  ISETP.GE.AND P0, PT, R13, c[0x0][0x1d4], PT ;  /* 0x000075000d007a0c */ /* 0x000fe80003f06270 */
[----:B------:R-:W-:Y:S09]  /*11950*/  SEL R14, RZ, 0x10, P0 ;  /* 0x00000010ff0e7807 */ /* 0x000ff20000000000 */
[----:B------:R3:W-:Y:S02]  /*11960*/  LDGSTS.E.BYPASS.LTC128B.128 [R12+0x6100], [R2.64], !P0 ;  /* 0x06100000020c7fae */ /* 0x0007e4000c101d46 */
[----:B---3--:R-:W-:Y:S02]  /*11970*/  IMAD.MOV.U32 R2, RZ, RZ, 0x1 ;  /* 0x00000001ff027424 */ /* 0x008fe400078e00ff */
[----:B------:R-:W-:Y:S03]  /*11980*/  IMAD.MOV.U32 R3, RZ, RZ, 0x181f ;  /* 0x0000181fff037424 */ /* 0x000fe600078e00ff */
[----:B------:R3:W-:Y:S02]  /*11990*/  STL [R1+0x70], R2 ;  /* 0x0000700201007387 */ /* 0x0007e40000100800 */
[----:B---3--:R-:W-:Y:S02]  /*119a0*/  MOV R2, 0x119c0 ;  /* 0x000119c000027802 */ /* 0x008fe40000000f00 */
[----:B-12---:R-:W-:Y:S05]  /*119b0*/  CALL.REL.NOINC `($__internal_71_$__cuda_sm70_shflsync_idx_p) ;  /* 0x0000105000007944 */ /* 0x006fea0003c00000 */
[----:B------:R-:W-:Y:S01]  /*119c0*/  MOV R2, 0x1 ;  /* 0x0000000100027802 */ /* 0x000fe20000000f00 */
[----:B-----5:R-:W-:Y:S01]  /*119d0*/  IMAD.MOV.U32 R4, RZ, RZ, R0 ;  /* 0x000000ffff047224 */ /* 0x020fe200078e0000 */
[----:B------:R-:W-:Y:S01]  /*119e0*/  MOV R3, 0x181f ;  /* 0x0000181f00037802 */ /* 0x000fe20000000f00 */
[----:B------:R-:W-:Y:S02]  /*119f0*/  IMAD.MOV.U32 R0, RZ, RZ, R21 ;  /* 0x000000ffff007224 */ /* 0x000fe400078e0015 */
[----:B------:R2:W-:Y:S02]  /*11a00*/  STL [R1+0x70], R2 ;  /* 0x0000700201007387 */ /* 0x0005e40000100800 */
[----:B--2---:R-:W-:Y:S02]  /*11a10*/  MOV R2, 0x11a30 ;  /* 0x00011a3000027802 */ /* 0x004fe40000000f00 */
[----:B-1----:R-:W-:Y:S05]  /*11a20*/  CALL.REL.NOINC `($__internal_71_$__cuda_sm70_shflsync_idx_p) ;  /* 0x00000fe000007944 */ /* 0x002fea0003c00000 */
[----:B-1---5:R-:W-:-:S05]  /*11a30*/  BRA `(.L_x_4344) ;  /* 0xffff4f5000007947 */ /* 0x022fca000383ffff */
.L_x_4312:
[----:B--2---:R-:W-:Y:S01]  /*11a40*/  MOV R3, 0x181f ;  /* 0x0000181f00037802 */ /* 0x004fe20000000f00 */
[----:B------:R1:W-:Y:S01]  /*11a50*/  STL [R1+0x70], RZ ;  /* 0x000070ff01007387 */ /* 0x0003e20000100800 */
[----:B------:R-:W-:Y:S01]  /*11a60*/  MOV R2, 0x11a90 ;  /* 0x00011a9000027802 */ /* 0x000fe20000000f00 */
[----:B------:R-:W-:Y:S02]  /*11a70*/  IMAD.MOV.U32 R0, RZ, RZ, R133 ;  /* 0x000000ffff007224 */ /* 0x000fe400078e0085 */
[----:B-1----:R-:W-:Y:S05]  /*11a80*/  CALL.REL.NOINC `($__internal_71_$__cuda_sm70_shflsync_idx_p) ;  /* 0x00000f8000007944 */ /* 0x002fea0003c00000 */
[----:B------:R-:W-:Y:S01]  /*11a90*/  MOV R132, R0 ;  /* 0x0000000000847202 */ /* 0x000fe20000000f00 */
[----:B-1---5:R-:W-:-:S05]  /*11aa0*/  BRA `(.L_x_4345) ;  /* 0xffff618000007947 */ /* 0x022fca000383ffff */
.L_x_4313:
[----:B------:R-:W-:Y:S01]  /*11ab0*/  MOV R3, 0x181f ;  /* 0x0000181f00037802 */ /* 0x000fe20000000f00 */
[----:B------:R3:W-:Y:S01]  /*11ac0*/  STL [R1+0x70], RZ ;  /* 0x000070ff01007387 */ /* 0x0007e20000100800 */
[----:B------:R-:W-:Y:S01]  /*11ad0*/  MOV R2, 0x11b00 ;  /* 0x00011b0000027802 */ /* 0x000fe20000000f00 */
[----:B------:R-:W-:Y:S02]  /*11ae0*/  IMAD.MOV.U32 R0, RZ, RZ, R183 ;  /* 0x000000ffff007224 */ /* 0x000fe400078e00b7 */
[----:B-123--:R-:W-:Y:S05]  /*11af0*/  CALL.REL.NOINC `($__internal_71_$__cuda_sm70_shflsync_idx_p) ;  /* 0x00000f1000007944 */ /* 0x00efea0003c00000 */
[----:B------:R-:W2:Y:S01]  /*11b00*/  LDL R3, [R1+0x64] ;  /* 0x0000640001037983 */ /* 0x000ea20000100800 */
[----:B------:R-:W-:Y:S03]  /*11b10*/  IADD3 R176, P0, R0, R188, RZ ;  /* 0x000000bc00b07210 */ /* 0x000fe60007f1e0ff */
[----:B------:R-:W3:Y:S02]  /*11b20*/  LDL R2, [R1+0x84] ;  /* 0x0000840001027983 */ /* 0x000ee40000100800 */
[----:B------:R-:W-:Y:S02]  /*11b30*/  IMAD.X R177, R132, 0x1, R184, P0 ;  /* 0x0000000184b17824 */ /* 0x000fe400000e06b8 */
        /* <DEDUP_REMOVED lines=29> */
[----:B-12--5:R-:W-:Y:S05]  /*11d10*/  CALL.REL.NOINC `($__internal_71_$__cuda_sm70_shflsync_idx_p) ;  /* 0x00000cf000007944 */ /* 0x026fea0003c00000 */
[----:B------:R-:W-:Y:S01]  /*11d20*/  MOV R2, 0x1 ;  /* 0x0000000100027802 */ /* 0x000fe20000000f00 */
[----:B------:R-:W-:Y:S01]  /*11d30*/  IMAD.MOV.U32 R132, RZ, RZ, R0 ;  /* 0x000000ffff847224 */ /* 0x000fe200078e0000 */
[----:B------:R-:W-:Y:S01]  /*11d40*/  MOV R3, 0x181f ;  /* 0x0000181f00037802 */ /* 0x000fe20000000f00 */
[----:B------:R-:W-:Y:S02]  /*11d50*/  IMAD.MOV.U32 R0, RZ, RZ, R183 ;  /* 0x000000ffff007224 */ /* 0x000fe400078e00b7 */
[----:B------:R2:W-:Y:S02]  /*11d60*/  STL [R1+0x70], R2 ;  /* 0x0000700201007387 */ /* 0x0005e40000100800 */
[----:B--2---:R-:W-:Y:S02]  /*11d70*/  MOV R2, 0x11d90 ;  /* 0x00011d9000027802 */ /* 0x004fe40000000f00 */
[----:B-1---5:R-:W-:Y:S05]  /*11d80*/  CALL.REL.NOINC `($__internal_71_$__cuda_sm70_shflsync_idx_p) ;  /* 0x00000c8000007944 */ /* 0x022fea0003c00000 */
[----:B-1---5:R-:W-:-:S05]  /*11d90*/  BRA `(.L_x_4346) ;  /* 0xffff608000007947 */ /* 0x022fca000383ffff */
.L_x_4314:
[----:B------:R-:W-:Y:S01]  /*11da0*/  MOV R3, 0x1c1f ;  /* 0x00001c1f00037802 */ /* 0x000fe20000000f00 */
[----:B------:R1:W-:Y:S01]  /*11db0*/  STL [R1+0x70], RZ ;  /* 0x000070ff01007387 */ /* 0x0003e20000100800 */
[----:B------:R-:W-:Y:S01]  /*11dc0*/  MOV R2, 0x11df0 ;  /* 0x00011df000027802 */ /* 0x000fe20000000f00 */
[----:B------:R-:W-:Y:S02]  /*11dd0*/  IMAD.MOV.U32 R0, RZ, RZ, R132 ;  /* 0x000000ffff007224 */ /* 0x000fe400078e0084 */
[----:B-1----:R-:W-:Y:S05]  /*11de0*/  CALL.REL.NOINC `($__internal_71_$__cuda_sm70_shflsync_idx_p) ;  /* 0x00000c2000007944 */ /* 0x002fea0003c00000 */
[----:B-1---5:R-:W-:-:S05]  /*11df0*/  BRA `(.L_x_4347) ;  /* 0xffff630000007947 */ /* 0x022fca000383ffff */
.L_x_4315:
[----:B------:R-:W-:Y:S01]  /*11e00*/  MOV R2, 0x1 ;  /* 0x0000000100027802 */ /* 0x000fe20000000f00 */
[----:B------:R-:W-:Y:S02]  /*11e10*/  IMAD.MOV.U32 R0, RZ, RZ, R132 ;  /* 0x000000ffff007224 */ /* 0x000fe400078e0084 */
[----:B------:R-:W-:Y:S02]  /*11e20*/  IMAD.MOV.U32 R3, RZ, RZ, 0x1c1f ;  /* 0x00001c1fff037424 */ /* 0x000fe400078e00ff */
[----:B------:R2:W-:Y:S02]  /*11e30*/  STL [R1+0x70], R2 ;  /* 0x0000700201007387 */ /* 0x0005e40000100800 */
[----:B--2---:R-:W-:Y:S02]  /*11e40*/  MOV R2, 0x11e60 ;  /* 0x00011e6000027802 */ /* 0x004fe40000000f00 */
[----:B-1----:R-:W-:Y:S05]  /*11e50*/  CALL.REL.NOINC `($__internal_71_$__cuda_sm70_shflsync_idx_p) ;  /* 0x00000bb000007944 */ /* 0x002fea0003c00000 */
[----:B------:R-:W-:Y:S05]  /*11e60*/  IMAD.IADD R0, R133, 0x1, R0 ;  /* 0x0000000185007824 */ /* 0x000fea00078e0200 */
        /* <DEDUP_REMOVED lines=66> */
[----:B-1----:R-:W-:Y:S05]  /*12290*/  CALL.REL.NOINC `($__internal_70_$__cuda_sm70_shflsync_bfly_p) ;  /* 0x0000071000007944 */ /* 0x002fea0003c00000 */
[----:B------:R-:W-:Y:S01]  /*122a0*/  FMNMX.FTZ R132, R132, R0, !PT ;  /* 0x0000000084847209 */ /* 0x000fe20007810000 */
[----:B------:R-:W-:Y:S01]  /*122b0*/  IMAD.MOV.U32 R0, RZ, RZ, 0x1 ;  /* 0x00000001ff007424 */ /* 0x000fe200078e00ff */
[----:B------:R-:W-:Y:S02]  /*122c0*/  MOV R2, 0x122e0 ;  /* 0x000122e000027802 */ /* 0x000fe40000000f00 */
        /* <DEDUP_REMOVED lines=8> */
[----:B------:R-:W-:Y:S02]  /*12350*/  MOV R2, 0x12370 ;  /* 0x0001237000027802 */ /* 0x000fe40000000f00 */
[----:B------:R-:W-:Y:S05]  /*12360*/  CALL.REL.NOINC `($__internal_70_$__cuda_sm70_shflsync_bfly_p) ;  /* 0x0000064000007944 */ /* 0x000fea0003c00000 */
[----:B------:R-:W-:-:S05]  /*12370*/  BRA `(.L_x_4348) ;  /* 0xffff643000007947 */ /* 0x000fca000383ffff */
.L_x_4318:
[----:B-1-3--:R-:W-:Y:S01]  /*12380*/  MOV R3, 0x181f ;  /* 0x0000181f00037802 */ /* 0x00afe20000000f00 */
[----:B------:R1:W-:Y:S01]  /*12390*/  STL [R1+0x70], RZ ;  /* 0x000070ff01007387 */ /* 0x0003e20000100800 */
[----:B------:R-:W-:Y:S01]  /*123a0*/  MOV R2, 0x123d0 ;  /* 0x000123d000027802 */ /* 0x000fe20000000f00 */
[----:B------:R-:W-:Y:S02]  /*123b0*/  IMAD.MOV.U32 R0, RZ, RZ, R5 ;  /* 0x000000ffff007224 */ /* 0x000fe400078e0005 */
[----:B-1----:R-:W-:Y:S05]  /*123c0*/  CALL.REL.NOINC `($__internal_71_$__cuda_sm70_shflsync_idx_p) ;  /* 0x0000064000007944 */ /* 0x002fea0003c00000 */
[----:B-1---5:R-:W-:-:S05]  /*123d0*/  BRA `(.L_x_4349) ;  /* 0xffff868000007947 */ /* 0x022fca000383ffff */
.L_x_4321:
[----:B------:R-:W-:Y:S01]  /*123e0*/  MOV R3, 0x181f ;  /* 0x0000181f00037802 */ /* 0x000fe20000000f00 */
[----:B------:R1:W-:Y:S01]  /*123f0*/  STL [R1+0x70], RZ ;  /* 0x000070ff01007387 */ /* 0x0003e20000100800 */
[----:B------:R-:W-:Y:S01]  /*12400*/  MOV R2, 0x12430 ;  /* 0x0001243000027802 */ /* 0x000fe20000000f00 */
[----:B------:R-:W-:Y:S02]  /*12410*/  IMAD.MOV.U32 R0, RZ, RZ, R133 ;  /* 0x000000ffff007224 */ /* 0x000fe400078e0085 */
[----:B-1---5:R-:W-:Y:S05]  /*12420*/  CALL.REL.NOINC `($__internal_71_$__cuda_sm70_shflsync_idx_p) ;  /* 0x000005e000007944 */ /* 0x022fea0003c00000 */
[----:B------:R-:W-:Y:S01]  /*12430*/  MOV R132, R0 ;  /* 0x0000000000847202 */ /* 0x000fe20000000f00 */
[----:B-1---5:R-:W-:-:S05]  /*12440*/  BRA `(.L_x_4350) ;  /* 0xffff9a5000007947 */ /* 0x022fca000383ffff */
.L_x_4322:
[----:B------:R-:W-:Y:S01]  /*12450*/  MOV R3, 0x181f ;  /* 0x0000181f00037802 */ /* 0x000fe20000000f00 */
[----:B------:R3:W-:Y:S01]  /*12460*/  STL [R1+0x70], RZ ;  /* 0x000070ff01007387 */ /* 0x0007e20000100800 */
[----:B------:R-:W-:Y:S01]  /*12470*/  MOV R2, 0x124a0 ;  /* 0x000124a000027802 */ /* 0x000fe20000000f00 */
[----:B------:R-:W-:Y:S02]  /*12480*/  IMAD.MOV.U32 R0, RZ, RZ, R178 ;  /* 0x000000ffff007224 */ /* 0x000fe400078e00b2 */
[----:B-123-5:R-:W-:Y:S05]  /*12490*/  CALL.REL.NOINC `($__internal_71_$__cuda_sm70_shflsync_idx_p) ;  /* 0x0000057000007944 */ /* 0x02efea0003c00000 */
[----:B------:R-:W2:Y:S04]  /*124a0*/  LDL R176, [R1+0x5c] ;  /* 0x00005c0001b07983 */ /* 0x000ea80000100800 */
[----:B------:R-:W3:Y:S01]  /*124b0*/  LDL R187, [R1+0x58] ;  /* 0x0000580001bb7983 */ /* 0x000ee20000100800 */
[----:B--2---:R-:W-:Y:S04]  /*124c0*/  IADD3 R2, -R176, 0x10, RZ ;  /* 0x00000010b0027810 */ /* 0x004fe80007ffe1ff */
        /* <DEDUP_REMOVED lines=8> */
[----:B---3--:R2:W-:Y:S02]  /*12550*/  LDGSTS.E.BYPASS.LTC128B.128.ZFILL [R187+0x10100], [R2.64], P0 ;  /* 0x1010000002bb7fae */ /* 0x0085e40008141d46 */
        /* <DEDUP_REMOVED lines=10> */
[----:B--2---:R-:W-:Y:S02]  /*12600*/  IMAD.MOV.U32 R2, RZ, RZ, 0x1 ;  /* 0x00000001ff027424 */ /* 0x004fe400078e00ff */
[----:B------:R-:W-:Y:S03]  /*12610*/  IMAD.MOV.U32 R3, RZ, RZ, 0x181f ;  /* 0x0000181fff037424 */ /* 0x000fe600078e00ff */
[----:B------:R2:W-:Y:S02]  /*12620*/  STL [R1+0x70], R2 ;  /* 0x0000700201007387 */ /* 0x0005e40000100800 */
[----:B--2---:R-:W-:Y:S02]  /*12630*/  MOV R2, 0x12650 ;  /* 0x0001265000027802 */ /* 0x004fe40000000f00 */
[----:B-1-3-5:R-:W-:Y:S05]  /*12640*/  CALL.REL.NOINC `($__internal_71_$__cuda_sm70_shflsync_idx_p) ;  /* 0x000003c000007944 */ /* 0x02afea0003c00000 */
        /* <DEDUP_REMOVED lines=8> */
.L_x_4323:
[----:B------:R-:W-:Y:S02]  /*126d0*/  MOV R0, 0x2 ;  /* 0x0000000200007802 */ /* 0x000fe40000000f00 */
[----:B------:R-:W-:Y:S02]  /*126e0*/  MOV R2, 0x12700 ;  /* 0x0001270000027802 */ /* 0x000fe40000000f00 */
[----:B-----5:R-:W-:Y:S05]  /*126f0*/  CALL.REL.NOINC `($__internal_70_$__cuda_sm70_shflsync_bfly_p) ;  /* 0x000002b000007944 */ /* 0x020fea0003c00000 */
        /* <DEDUP_REMOVED lines=14> */
.L_x_4325:
[----:B------:R1:W5:Y:S01]  /*127e0*/  LDL R132, [R1+0x78] ;  /* 0x0000780001847983 */ /* 0x0003620000100800 */
[----:B------:R-:W-:-:S02]  /*127f0*/  MOV R0, 0x2 ;  /* 0x0000000200007802 */ /* 0x000fc40000000f00 */
[----:B------:R-:W-:Y:S02]  /*12800*/  MOV R2, 0x12820 ;  /* 0x0001282000027802 */ /* 0x000fe40000000f00 */
[----:B-1---5:R-:W-:Y:S05]  /*12810*/  CALL.REL.NOINC `($__internal_70_$__cuda_sm70_shflsync_bfly_p) ;  /* 0x0000019000007944 */ /* 0x022fea0003c00000 */
[----:B------:R-:W-:Y:S01]  /*12820*/  MOV R4, R0 ;  /* 0x0000000000047202 */ /* 0x000fe20000000f00 */
[----:B------:R-:W-:Y:S05]  /*12830*/  BRA `(.L_x_4353) ;  /* 0xffffba9000007947 */ /* 0x000fea000383ffff */
.L_x_4326:
[----:B------:R-:W-:Y:S01]  /*12840*/  IMAD.MOV.U32 R132, RZ, RZ, R4 ;  /* 0x000000ffff847224 */ /* 0x000fe200078e0004 */
[----:B------:R-:W-:Y:S02]  /*12850*/  MOV R0, 0x1 ;  /* 0x0000000100007802 */ /* 0x000fe40000000f00 */
[----:B------:R-:W-:Y:S02]  /*12860*/  MOV R2, 0x12880 ;  /* 0x0001288000027802 */ /* 0x000fe40000000f00 */
[----:B------:R-:W-:Y:S05]  /*12870*/  CALL.REL.NOINC `($__internal_70_$__cuda_sm70_shflsync_bfly_p) ;  /* 0x0000013000007944 */ /* 0x000fea0003c00000 */
[----:B------:R1:W5:Y:S01]  /*12880*/  LDL R132, [R1+0x88] ;  /* 0x0000880001847983 */ /* 0x0003620000100800 */
[----:B------:R-:W-:Y:S01]  /*12890*/  FADD.FTZ R4, R4, R0 ;  /* 0x0000000004047221 */ /* 0x000fe20000010000 */
[----:B------:R-:W-:Y:S02]  /*128a0*/  MOV R0, 0x2 ;  /* 0x0000000200007802 */ /* 0x000fe40000000f00 */
[----:B------:R-:W-:Y:S02]  /*128b0*/  MOV R2, 0x128d0 ;  /* 0x000128d000027802 */ /* 0x000fe40000000f00 */
[----:B-1---5:R-:W-:Y:S05]  /*128c0*/  CALL.REL.NOINC `($__internal_70_$__cuda_sm70_shflsync_bfly_p) ;  /* 0x000000e000007944 */ /* 0x022fea0003c00000 */
[----:B------:R-:W2:Y:S02]  /*128d0*/  LDL.LU R2, [R1+0x88] ;  /* 0x0000880001027983 */ /* 0x000ea40000300800 */
[----:B--2---:R-:W-:Y:S01]  /*128e0*/  FADD.FTZ R5, R2, R0 ;  /* 0x0000000002057221 */ /* 0x004fe20000010000 */
[----:B------:R-:W-:-:S02]  /*128f0*/  MOV R0, 0x1 ;  /* 0x0000000100007802 */ /* 0x000fc40000000f00 */
[----:B------:R-:W-:Y:S02]  /*12900*/  MOV R2, 0x12930 ;  /* 0x0001293000027802 */ /* 0x000fe40000000f00 */
[----:B------:R-:W-:Y:S02]  /*12910*/  MOV R132, R5 ;  /* 0x0000000500847202 */ /* 0x000fe40000000f00 */
[----:B------:R-:W-:Y:S05]  /*12920*/  CALL.REL.NOINC `($__internal_70_$__cuda_sm70_shflsync_bfly_p) ;  /* 0x0000008000007944 */ /* 0x000fea0003c00000 */
[----:B------:R-:W-:Y:S01]  /*12930*/  MOV R3, R0 ;  /* 0x0000000000037202 */ /* 0x000fe20000000f00 */
[----:B------:R-:W-:Y:S05]  /*12940*/  BRA `(.L_x_4354) ;  /* 0xffffba1000007947 */ /* 0x000fea000383ffff */
.L_x_4336:
[----:B------:R2:W-:Y:S01]  /*12950*/  STL [R1+0x70], RZ ;  /* 0x000070ff01007387 */ /* 0x0005e20000100800 */
[----:B-1----:R-:W-:Y:S01]  /*12960*/  IMAD.MOV.U32 R0, RZ, RZ, R14 ;  /* 0x000000ffff007224 */ /* 0x002fe200078e000e */
[----:B----4-:R-:W-:Y:S02]  /*12970*/  MOV R3, 0x1f ;  /* 0x0000001f00037802 */ /* 0x010fe40000000f00 */
[----:B---3--:R-:W-:Y:S02]  /*12980*/  MOV R2, 0x129a0 ;  /* 0x000129a000027802 */ /* 0x008fe40000000f00 */
[----:B--2--5:R-:W-:Y:S05]  /*12990*/  CALL.REL.NOINC `($__internal_71_$__cuda_sm70_shflsync_idx_p) ;  /* 0x0000007000007944 */ /* 0x024fea0003c00000 */
[----:B-1---5:R-:W-:Y:S05]  /*129a0*/  BRA `(.L_x_4355) ;  /* 0xffffe30000007947 */ /* 0x022fea000383ffff */
        .weak           $__internal_70_$__cuda_sm70_shflsync_bfly_p
        .type           $__internal_70_$__cuda_sm70_shflsync_bfly_p,@function
        .size           $__internal_70_$__cuda_sm70_shflsync_bfly_p,($__internal_71_$__cuda_sm70_shflsync_idx_p - $__internal_70_$__cuda_sm70_shflsync_bfly_p)
$__internal_70_$__cuda_sm70_shflsync_bfly_p:
[----:B------:R-:W-:Y:S02]  /*129b0*/  MOV R177, 0xffffffff ;  /* 0xffffffff00b17802 */ /* 0x000fe40000000f00 */
[----:B------:R-:W-:Y:S02]  /*129c0*/  MOV R3, 0x1f ;  /* 0x0000001f00037802 */ /* 0x000fe40000000f00 */
[----:B------:R-:W-:Y:S04]  /*129d0*/  WARPSYNC R177 ;  /* 0x000000b100007348 */ /* 0x000fe80003800000 */
[----:B------:R1:W2:Y:S02]  /*129e0*/  SHFL.BFLY PT, R0, R132, R0, R3 ;  /* 0x0c00000084007389 */ /* 0x0002a400000e0003 */
[----:B-1----:R-:W-:-:S04]  /*129f0*/  MOV R3, 0x0 ;  /* 0x0000000000037802 */ /* 0x002fc80000000f00 */
[----:B--2---:R-:W-:Y:S05]  /*12a00*/  RET.REL.NODEC R2 `(_ZN7cutlass13device_kernelIN5flash19enable_sm80_to_sm89INS1_16FlashAttnFwdSm80INS1_25CollectiveMainloopFwdSm80ILi8ELi1ELb1EN4cute5tupleIJNS5_1CILi128EEENS7_ILi64EEENS7_ILi256EEEEEELi256ENS_10bfloat16_tEfNS_4arch4Sm80ELb1ELb0ELb0ELb0ELb1ELb0ELb1ELb1EEENS1_21CollectiveEpilogueFwdINS6_IJS8_SA_S9_EEENS6_IJNS7_ILi1EEESI_SI_EEESC_SE_Li256ELb0ELb1ELb1ELb0EEENS1_30DynamicPersistentTileSchedulerILi256ELi256ELb1ELb1ELb0EEEEEEEEEvNT_6ParamsE) ;  /* 0xfffed5f002007950 */ /* 0x004fea0003c3ffff */
        .weak           $__internal_71_$__cuda_sm70_shflsync_idx_p
        .type           $__internal_71_$__cuda_sm70_shflsync_idx_p,@function
        .size           $__internal_71_$__cuda_sm70_shflsync_idx_p,(.L_x_6581 - $__internal_71_$__cuda_sm70_shflsync_idx_p)
$__internal_71_$__cuda_sm70_shflsync_idx_p:
        /* <DEDUP_REMOVED lines=9> */
[----:B--2---:R-:W-:Y:S05]  /*12aa0*/  RET.REL.NODEC R2 `(_ZN7cutlass13device_kernelIN5flash19enable_sm80_to_sm89INS1_16FlashAttnFwdSm80INS1_25CollectiveMainloopFwdSm80ILi8ELi1ELb1EN4cute5tupleIJNS5_1CILi128EEENS7_ILi64EEENS7_ILi256EEEEEELi256ENS_10bfloat16_tEfNS_4arch4Sm80ELb1ELb0ELb0ELb0ELb1ELb0ELb1ELb1EEENS1_21CollectiveEpilogueFwdINS6_IJS8_SA_S9_EEENS6_IJNS7_ILi1EEESI_SI_EEESC_SE_Li256ELb0ELb1ELb1ELb0EEENS1_30DynamicPersistentTileSchedulerILi256ELi256ELb1ELb1ELb0EEEEEEEEEvNT_6ParamsE) ;  /* 0xfffed55002007950 */ /* 0x004fea0003c3ffff */
.L_x_4356:
        /* <DEDUP_REMOVED lines=13> */
.L_x_6581:


//--------------------- .text._ZN7cutlass13device_kernelIN5flash19enable_sm80_to_sm89INS1_16FlashAttnFwdSm80INS1_25CollectiveMainloopFwdSm80ILi8ELi1ELb1EN4cute5tupleIJNS5_1CILi128EEENS7_ILi48EEENS7_ILi256EEEEEELi256ENS_10bfloat16_tEfNS_4arch4Sm80ELb1ELb0ELb0ELb1ELb1ELb0ELb1ELb1EEENS1_21CollectiveEpilogueFwdINS6_IJS8_SA_S9_EEENS6_IJNS7_ILi1EEESI_SI_EEESC_SE_Li256ELb1ELb1ELb1ELb0EEENS1_36VarlenDynamicPersistentTileSchedulerILi128ELi48ELi256ELi256ELb1ELb1ELb0ELb1ELb1ELb1EEEEEEEEEvNT_6ParamsE --------------------------
	.section	.text._ZN7cutlass13device_kernelIN5flash19enable_sm80_to_sm89INS1_16FlashAttnFwdSm80INS1_25CollectiveMainloopFwdSm80ILi8ELi1ELb1EN4cute5tupleIJNS5_1CILi128EEENS7_ILi48EEENS7_ILi256EEEEEELi256ENS_10bfloat16_tEfNS_4arch4Sm80ELb1ELb0ELb0ELb1ELb1ELb0ELb1ELb1EEENS1_21CollectiveEpilogueFwdINS6_IJS8_SA_S9_EEENS6_IJNS7_ILi1EEESI_SI_EEESC_SE_Li256ELb1ELb1ELb1ELb0EEENS1_36VarlenDynamicPersistentTileSchedulerILi128ELi48ELi256ELi256ELb1ELb1ELb0ELb1ELb1ELb1EEEEEEEEEvNT_6ParamsE,"ax",@progbits
	.sectioninfo	@"SHI_REGISTERS=255"
	.align	128
.text._ZN7cutlass13device_kernelIN5flash19enable_sm80_to_sm89INS1_16FlashAttnFwdSm80INS1_25CollectiveMainloopFwdSm80ILi8ELi1ELb1EN4cute5tupleIJNS5_1CILi128EEENS7_ILi48EEENS7_ILi256EEEEEELi256ENS_10bfloat16_tEfNS_4arch4Sm80ELb1ELb0ELb0ELb1ELb1ELb0ELb1ELb1EEENS1_21CollectiveEpilogueFwdINS6_IJS8_SA_S9_EEENS6_IJNS7_ILi1EEESI_SI_EEESC_SE_Li256ELb1ELb1ELb1ELb0EEENS1_36VarlenDynamicPersistentTileSchedulerILi128ELi48ELi256ELi256ELb1ELb1ELb0ELb1ELb1ELb1EEEEEEEEEvNT_6ParamsE:
        .type           _ZN7cutlass13device_kernelIN5flash19enable_sm80_to_sm89INS1_16FlashAttnFwdSm80INS1_25CollectiveMainloopFwdSm80ILi8ELi1ELb1EN4cute5tupleIJNS5_1CILi128EEENS7_ILi48EEENS7_ILi256EEEEEELi256ENS_10bfloat16_tEfNS_4arch4Sm80ELb1ELb0ELb0ELb1ELb1ELb0ELb1ELb1EEENS1_21CollectiveEpilogueFwdINS6_IJS8_SA_S9_EEENS6_IJNS7_ILi1EEESI_SI_EEESC_SE_Li256ELb1ELb1ELb1ELb0EEENS1_36VarlenDynamicPersistentTileSchedulerILi128ELi48ELi256ELi256ELb1ELb1ELb0ELb1ELb1ELb1EEEEEEEEEvNT_6ParamsE,@function
        .size           _ZN7cutlass13device_kernelIN5flash19enable_sm80_to_sm89INS1_16FlashAttnFwdSm80INS1_25CollectiveMainloopFwdSm80ILi8ELi1ELb1EN4cute5tupleIJNS5_1CILi128EEENS7_ILi48EEENS7_ILi256EEEEEELi256ENS_10bfloat16_tEfNS_4arch4Sm80ELb1ELb0ELb0ELb1ELb1ELb0ELb1ELb1EEENS1_21CollectiveEpilogueFwdINS6_IJS8_SA_S9_EEENS6_IJNS7_ILi1EEESI_SI_EEESC_SE_Li256ELb1ELb1ELb1ELb0EEENS1_36VarlenDynamicPersistentTileSchedulerILi128ELi48ELi256ELi256ELb1ELb1ELb0ELb1ELb1ELb1EEEEEEEEEvNT_6ParamsE,(.L_x_6584 - _ZN7cutlass13device_kernelIN5flash19enable_sm80_to_sm89INS1_16FlashAttnFwdSm80INS1_25CollectiveMainloopFwdSm80ILi8ELi1ELb1EN4cute5tupleIJNS5_1CILi128EEENS7_ILi48EEENS7_ILi256EEEEEELi256ENS_10bfloat16_tEfNS_4arch4Sm80ELb1ELb0ELb0ELb1ELb1ELb0ELb1ELb1EEENS1_21CollectiveEpilogueFwdINS6_IJS8_SA_S9_EEENS6_IJNS7_ILi1EEESI_SI_EEESC_SE_Li256ELb1ELb1ELb1ELb0EEENS1_36VarlenDynamicPersistentTileSchedulerILi128ELi48ELi256ELi256ELb1ELb1ELb0ELb1ELb1ELb1EEEEEEEEEvNT_6ParamsE)
        .other          _ZN7cutlass13device_kernelIN5flash19enable_sm80_to_sm89INS1_16FlashAttnFwdSm80INS1_25CollectiveMainloopFwdSm80ILi8ELi1ELb1EN4cute5tupleIJNS5_1CILi128EEENS7_ILi48EEENS7_ILi256EEEEEELi256ENS_10bfloat16_tEfNS_4arch4Sm80ELb1ELb0ELb0ELb1ELb1ELb0ELb1ELb1EEENS1_21CollectiveEpilogueFwdINS6_IJS8_SA_S9_EEENS6_IJNS7_ILi1EEESI_SI_EEESC_SE_Li256ELb1ELb1ELb1ELb0EEENS1_36VarlenDynamicPersistentTileSchedulerILi128ELi48ELi256ELi256ELb1ELb1ELb0ELb1ELb1ELb1EEEEEEEEEvNT_6ParamsE,@"STO_CUDA_ENTRY STV_DEFAULT"
_ZN7cutlass13device_kernelIN5flash19enable_sm80_to_sm89INS1_16FlashAttnFwdSm80INS1_25CollectiveMainloopFwdSm80ILi8ELi1ELb1EN4cute5tupleIJNS5_1CILi128EEENS7_ILi48EEENS7_ILi256EEEEEELi256ENS_10bfloat16_tEfNS_4arch4Sm80ELb1ELb0ELb0ELb1ELb1ELb0ELb1ELb1EEENS1_21CollectiveEpilogueFwdINS6_IJS8_SA_S9_EEENS6_IJNS7_ILi1EEESI_SI_EEESC_SE_Li256ELb1ELb1ELb1ELb0EEENS1_36VarlenDynamicPersistentTileSchedulerILi128ELi48ELi256ELi256ELb1ELb1ELb0ELb1ELb1ELb1EEEEEEEEEvNT_6ParamsE:
        /* <DEDUP_REMOVED lines=54> */
.L_x_4362:
        /* <DEDUP_REMOVED lines=16> */
.L_x_4480:
        /* <DEDUP_REMOVED lines=16> */
.L_x_4481:
[----:B--2---:R-:W-:-:S05]  /*0560*/  IMAD R0, R0, c[0x0][0x538], RZ ;  /* 0x00014e0000007a24 */ /* 0x004fca00078e02ff */
[----:B------:R-:W-:-:S04]  /*0570*/  IADD3 R6, R0, R6, RZ ;  /* 0x0000000600067210 */ /* 0x000fc80007ffe0ff */
[----:B------:R-:W-:-:S13]  /*0580*/  ISETP.GT.AND P0, PT, R6, UR4, PT ;  /* 0x0000000406007c0c */ /* 0x000fda000bf04270 */
[----:B-1----:R-:W-:Y:S05]  /*0590*/  @!P0 BRA `(.L_x_4362) ;  /* 0xfffffdc000008947 */ /* 0x002fea000383ffff */
.L_x_4358:
[----:B------:R-:W-:-:S05]  /*05a0*/  IADD3 R11, -R0, R6, RZ ;  /* 0x00000006000b7210 */ /* 0x000fca0007ffe1ff */
[----:B------:R-:W-:-:S05]  /*05b0*/  IMAD R0, R4, c[0x0][0x538], R11 ;  /* 0x00014e0004007a24 */ /* 0x000fca00078e020b */
[----:B------:R-:W-:Y:S01]  /*05c0*/  ISETP.GT.AND P0, PT, R0, UR4, PT ;  /* 0x0000000400007c0c */ /* 0x000fe2000bf04270 */
[----:B------:R-:W-:-:S12]  /*05d0*/  BRA.DIV ~URZ, `(.L_x_4363) ;  /* 0x000136027f007947 */ /* 0x000fd8000b800000 */
[----:B------:R-:W-:-:S04]  /*05e0*/  VOTE.ANY R10, PT, !P0 ;  /* 0x00000000000a7806 */ /* 0x000fc800040e0100 */
.L_x_4482:
[----:B------:R-:W1:Y:S02]  /*05f0*/  POPC R5, R10 ;  /* 0x0000000a00057309 */ /* 0x000e640000000000 */
[----:B-1----:R-:W-:-:S05]  /*0600*/  IADD3 R0, R5, R7, RZ ;  /* 0x0000000705007210 */ /* 0x002fca0007ffe0ff */
[----:B------:R1:W-:Y:S01]  /*0610*/  STL [R1+0xb4], R0 ;  /* 0x0000b40001007387 */ /* 0x0003e20000100800 */
[----:B------:R-:W-:Y:S05]  /*0620*/  BRA.DIV ~URZ, `(.L_x_4364) ;  /* 0x000136027f007947 */ /* 0x000fea000b800000 */
[----:B------:R2:W3:Y:S01]  /*0630*/  SHFL.IDX PT, R12, R9, R5, 0x1f ;  /* 0x00001f05090c7589 */ /* 0x0004e200000e0000 */
[----:B------:R-:W-:-:S03]  /*0640*/  MOV R6, RZ ;  /* 0x000000ff00067202 */ /* 0x000fc60000000f00 */
[----:B------:R2:W4:Y:S04]  /*0650*/  SHFL.IDX PT, R9, R8, R5, 0x1f ;  /* 0x00001f0508097589 */ /* 0x00052800000e0000 */
.L_x_4483:
[----:B------:R-:W-:Y:S01]  /*0660*/  ISETP.NE.AND P0, PT, R10, RZ, PT ;  /* 0x000000ff0a00720c */ /* 0x000fe20003f05270 */
[----:B------:R-:W-:-:S12]  /*0670*/  BSSY B0, `(.L_x_4365) ;  /* 0x0000005000007945 */ /* 0x000fd80003800000 */
[----:B------:R-:W-:Y:S05]  /*0680*/  @!P0 BRA `(.L_x_4366) ;  /* 0x0000003000008947 */ /* 0x000fea0003800000 */
[----:B-1----:R-:W-:Y:S01]  /*0690*/  IADD3 R0, R5, -0x1, RZ ;  /* 0xffffffff05007810 */ /* 0x002fe20007ffe0ff */
[----:B------:R-:W-:Y:S05]  /*06a0*/  BRA.DIV ~URZ, `(.L_x_4367) ;  /* 0x000136627f007947 */ /* 0x000fea000b800000 */
[----:B------:R1:W2:Y:S02]  /*06b0*/  SHFL.IDX PT, R6, R4, R0, 0x1f ;  /* 0x00001f0004067589 */ /* 0x0002a400000e0000 */
.L_x_4366:
[----:B------:R-:W-:Y:S05]  /*06c0*/  BSYNC B0 ;  /* 0x0000000000007941 */ /* 0x000fea0003800000 */
.L_x_4365:
        /* <DEDUP_REMOVED lines=69> */
.L_x_4369:
        /* <DEDUP_REMOVED lines=70> */
.L_x_4370:
[----:B------:R-:W-:Y:S05]  /*0f80*/  BSYNC B0 ;  /* 0x0000000000007941 */ /* 0x000fea0003800000 */
.L_x_4368:
[----:B------:R-:W-:-:S04]  /*0f90*/  LOP3.LUT R0, RZ, R0, RZ, 0x33, !PT ;  /* 0x00000000ff007212 */ /* 0x000fc800078e33ff */
[----:B------:R-:W-:-:S05]  /*0fa0*/  IADD3 R0, R0, R12, RZ ;  /* 0x0000000c00007210 */ /* 0x000fca0007ffe0ff */
[----:B------:R2:W-:Y:S01]  /*0fb0*/  STL [R1+0xac], R0 ;  /* 0x0000ac0001007387 */ /* 0x0005e20000100800 */
[----:B------:R-:W-:Y:S05]  /*0fc0*/  BRA `(.L_x_4371) ;  /* 0x0000006000007947 */ /* 0x000fea0003800000 */
.L_x_4359:
[----:B------:R-:W-:Y:S01]  /*0fd0*/  MOV R0, UR4 ;  /* 0x0000000400007c02 */ /* 0x000fe20008000f00 */
[----:B------:R-:W-:Y:S04]  /*0fe0*/  STL [R1+0xac], RZ ;  /* 0x0000acff01007387 */ /* 0x000fe80000100800 */
[----:B------:R-:W-:Y:S04]  /*0ff0*/  STL [R1+0xb0], RZ ;  /* 0x0000b0ff01007387 */ /* 0x000fe80000100800 */
[----:B------:R1:W-:Y:S02]  /*1000*/  STL [R1+0xa8], R0 ;  /* 0x0000a80001007387 */ /* 0x0003e40000100800 */
[----:B-1----:R-:W-:-:S05]  /*1010*/  MOV R0, c[0x0][0x53c] ;  /* 0x00014f0000007a02 */ /* 0x002fca0000000f00 */
[----:B------:R1:W-:Y:S02]  /*1020*/  STL [R1+0xb4], R0 ;  /* 0x0000b40001007387 */ /* 0x0003e40000100800 */
.L_x_4371:
        /* <DEDUP_REMOVED lines=8> */
.L_x_4357:
        /* <DEDUP_REMOVED lines=63> */
[----:B------:R-:W-:Y:S01]  /*14a0*/  IMAD.SHL.U32 R2, R6, 0x40, RZ ;  /* 0x0000004006027824 */ /* 0x000fe200078e00ff */
        /* <DEDUP_REMOVED lines=206> */
.L_x_4479:
        /* <DEDUP_REMOVED lines=39> */
.L_x_4372:
[----:B------:R-:W-:-:S04]  /*2400*/  ISETP.NE.U32.AND P0, PT, RZ, c[0x0][0x368], PT ;  /* 0x0000da00ff007a0c */ /* 0x000fc80003f05070 */
[----:B------:R-:W-:-:S13]  /*2410*/  ISETP.NE.AND.EX P0, PT, RZ, c[0x0][0x36c], PT, P0 ;  /* 0x0000db00ff007a0c */ /* 0x000fda0003f05300 */
[----:B------:R-:W-:Y:S05]  /*2420*/  @!P0 BRA `(.L_x_4373) ;  /* 0x0000004000008947 */ /* 0x000fea0003800000 */
[----:B-1----:R-:W-:-:S04]  /*2430*/  IADD3 R2, P0, R114, c[0x0][0x368], RZ ;  /* 0x0000da0072027a10 */ /* 0x002fc80007f1e0ff */
[----:B------:R-:W-:-:S05]  /*2440*/  IADD3.X R3, R107, c[0x0][0x36c], RZ, P0, !PT ;  /* 0x0000db006b037a10 */ /* 0x000fca00007fe4ff */
[----:B------:R1:W5:Y:S01]  /*2450*/  LDG.E R0, [R2.64] ;  /* 0x0000000602007981 */ /* 0x000362000c1e1900 */
[----:B------:R-:W-:Y:S05]  /*2460*/  BRA `(.L_x_4374) ;  /* 0x0000008000007947 */ /* 0x000fea0003800000 */
.L_x_4373:
        /* <DEDUP_REMOVED lines=8> */
.L_x_4374:
        /* <DEDUP_REMOVED lines=70> */
.L_x_4376:
[----:B------:R-:W-:Y:S05]  /*2950*/  BSYNC B0 ;  /* 0x0000000000007941 */ /* 0x000fea0003800000 */
.L_x_4375:
        /* <DEDUP_REMOVED lines=402> */
.L_x_4484:
        /* <DEDUP_REMOVED lines=30> */
.L_x_4379:
[----:B----4-:R-:W-:Y:S05]  /*4460*/  BSYNC B0 ;  /* 0x0000000000007941 */ /* 0x010fea0003800000 */
.L_x_4378:
        /* <DEDUP_REMOVED lines=9> */
[----:B------:R-:W-:-:S05]  /*4500*/  LOP3.LUT R0, R0, 0xfffffff8, RZ, 0xc0, !PT ;  /* 0xfffffff800007812 */ /* 0x000fca00078ec0ff */
[----:B------:R-:W-:Y:S02]  /*4510*/  IMAD.IADD R0, R2, 0x1, -R0 ;  /* 0x0000000102007824 */ /* 0x000fe400078e0a00 */
[----:B------:R-:W-:Y:S01]  /*4520*/  HMMA.16816.F32.BF16 R32, R168, R34, R4 ;  /* 0x00000022a820723c */ /* 0x000fe20000041804 */
[----:B------:R-:W2:Y:S02]  /*4530*/  LDL R2, [R1+0x64] ;  /* 0x0000640001027983 */ /* 0x000ea40000100800 */
[----:B------:R-:W-:-:S05]  /*4540*/  LOP3.LUT P0, RZ, R0, 0x4, RZ, 0xc0, !PT ;  /* 0x0000000400ff7812 */ /* 0x000fca000780c0ff */
[C---:B------:R-:W-:Y:S08]  /*4550*/  HMMA.16816.F32.BF16 R8, R164.reuse, R20, RZ ;  /* 0x00000014a408723c */ /* 0x040ff000000418ff */
[----:B------:R-:W-:Y:S01]  /*4560*/  HMMA.16816.F32.BF16 R4, R164, R22, RZ ;  /* 0x00000016a404723c */ /* 0x000fe200000418ff */
[----:B------:R-:W-:-:S05]  /*4570*/  IMAD.MOV.U32 R0, RZ, RZ, 0x40 ;  /* 0x00000040ff007424 */ /* 0x000fca00078e00ff */
[----:B------:R-:W-:-:S05]  /*4580*/  SEL R0, R0, 0xffffffc0, !P0 ;  /* 0xffffffc000007807 */ /* 0x000fca0004000000 */
[----:B------:R-:W-:-:S05]  /*4590*/  IMAD.IADD R242, R240, 0x1, R0 ;  /* 0x00000001f0f27824 */ /* 0x000fca00078e0200 */
[C---:B------:R-:W-:Y:S01]  /*45a0*/  HMMA.16816.F32.BF16 R28, R168.reuse, R24, R8 ;  /* 0x00000018a81c723c */ /* 0x040fe20000041808 */
[----:B------:R-:W1:Y:S07]  /*45b0*/  LDSM.16.M88.4 R8, [R242] ;  /* 0x00000000f208783b */ /* 0x000e6e0000000200 */
[C---:B------:R-:W-:Y:S01]  /*45c0*/  HMMA.16816.F32.BF16 R16, R168.reuse, R26, R4 ;  /* 0x0000001aa810723c */ /* 0x040fe20000041804 */
[----:B------:R-:W3:Y:S04]  /*45d0*/  LDSM.16.M88.4 R4, [R242+0x800] ;  /* 0x00080000f204783b */ /* 0x000ee80000000200 */
[----:B------:R-:W4:Y:S03]  /*45e0*/  LDSM.16.M88.4 R24, [R242+0x1000] ;  /* 0x00100000f218783b */ /* 0x000f260000000200 */
[----:B------:R-:W-:Y:S08]  /*45f0*/  HMMA.16816.F32.BF16 R20, R168, R52, R12 ;  /* 0x00000034a814723c */ /* 0x000ff0000004180c */
[----:B------:R-:W-:Y:S01]  /*4600*/  HMMA.16816.F32.BF16 R12, R164, R42, RZ ;  /* 0x0000002aa40c723c */ /* 0x000fe200000418ff */
[----:B------:R-:W-:-:S07]  /*4610*/  IMAD.IADD R241, R247, 0x1, R0 ;  /* 0x00000001f7f17824 */ /* 0x000fce00078e0200 */
[C---:B-1----:R-:W-:Y:S08]  /*4620*/  HMMA.16816.F32.BF16 R48, R184.reuse, R8, R36 ;  /* 0x00000008b830723c */ /* 0x042ff00000041824 */
[C---:B---3--:R-:W-:Y:S01]  /*4630*/  HMMA.16816.F32.BF16 R40, R184.reuse, R4, R28 ;  /* 0x00000004b828723c */ /* 0x048fe2000004181c */
[----:B------:R-:W-:Y:S07]  /*4640*/  LDSM.16.M88.4 R28, [R240+0x1800] ;  /* 0x00180000f01c783b */ /* 0x000fee0000000200 */
[----:B------:R-:W-:Y:S08]  /*4650*/  HMMA.16816.F32.BF16 R36, R184, R6, R16 ;  /* 0x00000006b824723c */ /* 0x000ff00000041810 */
[----:B------:R-:W-:Y:S08]  /*4660*/  HMMA.16816.F32.BF16 R4, R168, R54, R12 ;  /* 0x00000036a804723c */ /* 0x000ff0000004180c */
[C---:B------:R-:W-:Y:S01]  /*4670*/  HMMA.16816.F32.BF16 R44, R184.reuse, R10, R32 ;  /* 0x0000000ab82c723c */ /* 0x040fe20000041820 */
[----:B------:R-:W1:Y:S07]  /*4680*/  LDSM.16.M88.4 R8, [R241] ;  /* 0x00000000f108783b */ /* 0x000e6e0000000200 */
[C---:B----4-:R-:W-:Y:S01]  /*4690*/  HMMA.16816.F32.BF16 R32, R184.reuse, R24, R20 ;  /* 0x00000018b820723c */ /* 0x050fe20000041814 */
        /* <DEDUP_REMOVED lines=48> */
[----:B------:R-:W2:Y:S03]  /*49a0*/  LDSM.16.M88.4 R16, [R247+0x3000] ;  /* 0x00300000f710783b */ /* 0x000ea60000000200 */
[C---:B-----5:R-:W-:Y:S08]  /*49b0*/  HMMA.16816.F32.BF16 R32, R208.reuse, R28, R4 ;  /* 0x0000001cd020723c */ /* 0x060ff00000041804 */
[C---:B-1----:R-:W-:Y:S08]  /*49c0*/  HMMA.16816.F32.BF16 R4, R208.reuse, R8, R48 ;  /* 0x00000008d004723c */ /* 0x042ff00000041830 */
[C---:B------:R-:W-:Y:S08]  /*49d0*/  HMMA.16816.F32.BF16 R12, R208.reuse, R30, R12 ;  /* 0x0000001ed00c723c */ /* 0x040ff0000004180c */
[----:B------:R-:W-:Y:S08]  /*49e0*/  HMMA.16816.F32.BF16 R8, R208, R10, R44 ;  /* 0x0000000ad008723c */ /* 0x000ff0000004182c */
[----:B---3--:R-:W-:Y:S01]  /*49f0*/  HMMA.16816.F32.BF16 R28, R212, R24, R4 ;  /* 0x00000018d41c723c */ /* 0x008fe20000041804 */
[----:B------:R-:W1:Y:S07]  /*4a00*/  LDSM.16.M88.4 R4, [R247+0x4000] ;  /* 0x00400000f704783b */ /* 0x000e6e0000000200 */
[C---:B----4-:R-:W-:Y:S08]  /*4a10*/  HMMA.16816.F32.BF16 R44, R208.reuse, R20, R40 ;  /* 0x00000014d02c723c */ /* 0x050ff00000041828 */
[----:B------:R-:W-:Y:S01]  /*4a20*/  HMMA.16816.F32.BF16 R40, R208, R22, R36 ;  /* 0x00000016d028723c */ /* 0x000fe20000041824 */
[----:B------:R-:W3:Y:S07]  /*4a30*/  LDSM.16.M88.4 R20, [R242+0x3000] ;  /* 0x00300000f214783b */ /* 0x000eee0000000200 */
[C---:B--2---:R-:W-:Y:S08]  /*4a40*/  HMMA.16816.F32.BF16 R36, R212.reuse, R16, R32 ;  /* 0x00000010d424723c */ /* 0x044ff00000041820 */
[C---:B------:R-:W-:Y:S01]  /*4a50*/  HMMA.16816.F32.BF16 R32, R212.reuse, R18, R12 ;  /* 0x00000012d420723c */ /* 0x040fe2000004180c */
[----:B------:R-:W2:Y:S07]  /*4a60*/  LDSM.16.M88.4 R16, [R242+0x3800] ;  /* 0x00380000f210783b */ /* 0x000eae0000000200 */
[C---:B------:R-:W-:Y:S01]  /*4a70*/  HMMA.16816.F32.BF16 R12, R212.reuse, R26, R8 ;  /* 0x0000001ad40c723c */ /* 0x040fe20000041808 */
[----:B------:R-:W4:Y:S07]  /*4a80*/  LDSM.16.M88.4 R24, [R242+0x4000] ;  /* 0x00400000f218783b */ /* 0x000f2e0000000200 */
[C---:B-1----:R-:W-:Y:S08]  /*4a90*/  HMMA.16816.F32.BF16 R8, R212.reuse, R4, R44 ;  /* 0x00000004d408723c */ /* 0x042ff0000004182c */
[----:B------:R-:W-:Y:S08]  /*4aa0*/  HMMA.16816.F32.BF16 R4, R212, R6, R40 ;  /* 0x00000006d404723c */ /* 0x000ff00000041828 */
[C---:B---3--:R-:W-:Y:S08]  /*4ab0*/  HMMA.16816.F32.BF16 R44, R216.reuse, R20, R36 ;  /* 0x00000014d82c723c */ /* 0x048ff00000041824 */
[C---:B------:R-:W-:Y:S01]  /*4ac0*/  HMMA.16816.F32.BF16 R40, R216.reuse, R22, R32 ;  /* 0x00000016d828723c */ /* 0x040fe20000041820 */
[----:B------:R-:W1:Y:S07]  /*4ad0*/  LDSM.16.M88.4 R20, [R241+0x3000] ;  /* 0x00300000f114783b */ /* 0x000e6e0000000200 */
[C---:B--2---:R-:W-:Y:S01]  /*4ae0*/  HMMA.16816.F32.BF16 R32, R216.reuse, R18, R12 ;  /* 0x00000012d820723c */ /* 0x044fe2000004180c */
[----:B------:R-:W2:Y:S07]  /*4af0*/  LDSM.16.M88.4 R12, [R241+0x4000] ;  /* 0x00400000f10c783b */ /* 0x000eae0000000200 */
[C---:B------:R-:W-:Y:S01]  /*4b00*/  HMMA.16816.F32.BF16 R36, R216.reuse, R16, R28 ;  /* 0x00000010d824723c */ /* 0x040fe2000004181c */
[----:B------:R-:W3:Y:S07]  /*4b10*/  LDSM.16.M88.4 R16, [R241+0x3800] ;  /* 0x00380000f110783b */ /* 0x000eee0000000200 */
[C---:B----4-:R-:W-:Y:S08]  /*4b20*/  HMMA.16816.F32.BF16 R28, R216.reuse, R24, R8 ;  /* 0x00000018d81c723c */ /* 0x050ff00000041808 */
[----:B------:R-:W-:Y:S01]  /*4b30*/  HMMA.16816.F32.BF16 R8, R216, R26, R4 ;  /* 0x0000001ad808723c */ /* 0x000fe20000041804 */
[----:B------:R-:W4:Y:S07]  /*4b40*/  LDSM.16.M88.4 R24, [R240+0x4800] ;  /* 0x00480000f018783b */ /* 0x000f2e0000000200 */
[C---:B-1----:R-:W-:Y:S08]  /*4b50*/  HMMA.16816.F32.BF16 R4, R220.reuse, R20, R44 ;  /* 0x00000014dc04723c */ /* 0x042ff0000004182c */
[C---:B------:R-:W-:Y:S08]  /*4b60*/  HMMA.16816.F32.BF16 R20, R220.reuse, R22, R40 ;  /* 0x00000016dc14723c */ /* 0x040ff00000041828 */
[C---:B--2---:R-:W-:Y:S08]  /*4b70*/  HMMA.16816.F32.BF16 R40, R220.reuse, R12, R28 ;  /* 0x0000000cdc28723c */ /* 0x044ff0000004181c */
[C---:B------:R-:W-:Y:S01]  /*4b80*/  HMMA.16816.F32.BF16 R28, R220.reuse, R14, R8 ;  /* 0x0000000edc1c723c */ /* 0x040fe20000041808 */
[----:B------:R-:W1:Y:S07]  /*4b90*/  LDSM.16.M88.4 R8, [R240+0x5000] ;  /* 0x00500000f008783b */ /* 0x000e6e0000000200 */
[C---:B---3--:R-:W-:Y:S01]  /*4ba0*/  HMMA.16816.F32.BF16 R44, R220.reuse, R16, R36 ;  /* 0x00000010dc2c723c */ /* 0x048fe20000041824 */
[----:B------:R-:W-:Y:S07]  /*4bb0*/  LDSM.16.M88.4 R36, [R247+0x5000] ;  /* 0x00500000f724783b */ /* 0x000fee0000000200 */
[----:B------:R-:W-:Y:S08]  /*4bc0*/  HMMA.16816.F32.BF16 R32, R220, R18, R32 ;  /* 0x00000012dc20723c */ /* 0x000ff00000041820 */
[C---:B----4-:R-:W-:Y:S08]  /*4bd0*/  HMMA.16816.F32.BF16 R16, R224.reuse, R24, R4 ;  /* 0x00000018e010723c */ /* 0x050ff00000041804 */
[C---:B------:R-:W-:Y:S01]  /*4be0*/  HMMA.16816.F32.BF16 R12, R224.reuse, R26, R20 ;  /* 0x0000001ae00c723c */ /* 0x040fe20000041814 */
[----:B------:R-:W2:Y:S04]  /*4bf0*/  LDSM.16.M88.4 R24, [R240+0x5800] ;  /* 0x00580000f018783b */ /* 0x000ea80000000200 */
[----:B------:R-:W3:Y:S03]  /*4c00*/  LDSM.16.M88.4 R20, [R247+0x4800] ;  /* 0x00480000f714783b */ /* 0x000ee60000000200 */
[C---:B-1----:R-:W-:Y:S08]  /*4c10*/  HMMA.16816.F32.BF16 R4, R224.reuse, R8, R44 ;  /* 0x00000008e004723c */ /* 0x042ff0000004182c */
[C---:B------:R-:W-:Y:S01]  /*4c20*/  HMMA.16816.F32.BF16 R32, R224.reuse, R10, R32 ;  /* 0x0000000ae020723c */ /* 0x040fe20000041820 */
[----:B------:R-:W1:Y:S07]  /*4c30*/  LDSM.16.M88.4 R8, [R247+0x5800] ;  /* 0x00580000f708783b */ /* 0x000e6e0000000200 */
[C---:B--2---:R-:W-:Y:S08]  /*4c40*/  HMMA.16816.F32.BF16 R48, R224.reuse, R24, R40 ;  /* 0x00000018e030723c */ /* 0x044ff00000041828 */
[----:B------:R-:W-:Y:S01]  /*4c50*/  HMMA.16816.F32.BF16 R44, R224, R26, R28 ;  /* 0x0000001ae02c723c */ /* 0x000fe2000004181c */
[----:B------:R-:W2:Y:S07]  /*4c60*/  LDSM.16.M88.4 R24, [R242+0x4800] ;  /* 0x00480000f218783b */ /* 0x000eae0000000200 */
[C---:B---3--:R-:W-:Y:S08]  /*4c70*/  HMMA.16816.F32.BF16 R40, R228.reuse, R20, R16 ;  /* 0x00000014e428723c */ /* 0x048ff00000041810 */
[C---:B------:R-:W-:Y:S01]  /*4c80*/  HMMA.16816.F32.BF16 R28, R228.reuse, R22, R12 ;  /* 0x00000016e41c723c */ /* 0x040fe2000004180c */
[----:B------:R-:W3:Y:S07]  /*4c90*/  LDSM.16.M88.4 R20, [R242+0x5000] ;  /* 0x00500000f214783b */ /* 0x000eee0000000200 */
[C---:B------:R-:W-:Y:S08]  /*4ca0*/  HMMA.16816.F32.BF16 R16, R228.reuse, R36, R4 ;  /* 0x00000024e410723c */ /* 0x040ff00000041804 */
[C---:B------:R-:W-:Y:S01]  /*4cb0*/  HMMA.16816.F32.BF16 R12, R228.reuse, R38, R32 ;  /* 0x00000026e40c723c */ /* 0x040fe20000041820 */
[----:B------:R-:W4:Y:S07]  /*4cc0*/  LDSM.16.M88.4 R36, [R242+0x5800] ;  /* 0x00580000f224783b */ /* 0x000f2e0000000200 */
[C---:B-1----:R-:W-:Y:S08]  /*4cd0*/  HMMA.16816.F32.BF16 R4, R228.reuse, R8, R48 ;  /* 0x00000008e404723c */ /* 0x042ff00000041830 */
[----:B------:R-:W-:Y:S08]  /*4ce0*/  HMMA.16816.F32.BF16 R44, R228, R10, R44 ;  /* 0x0000000ae42c723c */ /* 0x000ff0000004182c */
[C---:B--2---:R-:W-:Y:S08]  /*4cf0*/  HMMA.16816.F32.BF16 R40, R232.reuse, R24, R40 ;  /* 0x00000018e828723c */ /* 0x044ff00000041828 */
[C---:B------:R-:W-:Y:S08]  /*4d00*/  HMMA.16816.F32.BF16 R32, R232.reuse, R26, R28 ;  /* 0x0000001ae820723c */ /* 0x040ff0000004181c */
[C---:B---3--:R-:W-:Y:S01]  /*4d10*/  HMMA.16816.F32.BF16 R28, R232.reuse, R20, R16 ;  /* 0x00000014e81c723c */ /* 0x048fe20000041810 */
[----:B------:R-:W-:Y:S07]  /*4d20*/  LDSM.16.M88.4 R16, [R241+0x5000] ;  /* 0x00500000f110783b */ /* 0x000fee0000000200 */
[----:B------:R-:W-:Y:S01]  /*4d30*/  HMMA.16816.F32.BF16 R24, R232, R22, R12 ;  /* 0x00000016e818723c */ /* 0x000fe2000004180c */
[----:B------:R-:W1:Y:S04]  /*4d40*/  LDSM.16.M88.4 R20, [R241+0x4800] ;  /* 0x00480000f114783b */ /* 0x000e680000000200 */
[----:B------:R-:W2:Y:S01]  /*4d50*/  LDSM.16.M88.4 R12, [R241+0x5800] ;  /* 0x00580000f10c783b */ /* 0x000ea20000000200 */
[----:B------:R-:W-:Y:S01]  /*4d60*/  IADD3 R0, R247, 0x4800, RZ ;  /* 0x00004800f7007810 */ /* 0x000fe20007ffe0ff */
[----:B------:R-:W-:-:S04]  /*4d70*/  DEPBAR.LE SB0, 0x0 ;  /* 0x000080000000791a */ /* 0x000fc80000000000 */
[----:B----4-:R-:W-:Y:S01]  /*4d80*/  HMMA.16816.F32.BF16 R8, R232, R36, R4 ;  /* 0x00000024e808723c */ /* 0x010fe20000041804 */
[----:B------:R-:W-:Y:S01]  /*4d90*/  ISETP.GT.AND P0, PT, R57, R2, PT ;  /* 0x000000023900720c */ /* 0x000fe20003f04270 */
[----:B------:R3:W-:Y:S01]  /*4da0*/  STL [R1+0xc], R0 ;  /* 0x00000c0001007387 */ /* 0x0007e20000100800 */
[C---:B------:R-:W-:Y:S02]  /*4db0*/  IADD3 R3, R247.reuse, 0x5800, RZ ;  /* 0x00005800f7037810 */ /* 0x040fe40007ffe0ff */
[----:B------:R-:W-:-:S03]  /*4dc0*/  IADD3 R2, R247, 0x5000, RZ ;  /* 0x00005000f7027810 */ /* 0x000fc60007ffe0ff */
[----:B------:R-:W-:Y:S01]  /*4dd0*/  HMMA.16816.F32.BF16 R4, R232, R38, R44 ;  /* 0x00000026e804723c */ /* 0x000fe2000004182c */
[----:B------:R4:W-:Y:S04]  /*4de0*/  STL [R1+0x8], R3 ;  /* 0x0000080301007387 */ /* 0x0009e80000100800 */
[----:B------:R4:W-:Y:S01]  /*4df0*/  STL [R1+0x4], R2 ;  /* 0x0000040201007387 */ /* 0x0009e20000100800 */
[----:B---3--:R-:W-:-:S05]  /*4e00*/  IADD3 R0, R247, 0x3000, RZ ;  /* 0x00003000f7007810 */ /* 0x008fca0007ffe0ff */
[----:B------:R4:W-:Y:S01]  /*4e10*/  STL [R1], R0 ;  /* 0x0000000001007387 */ /* 0x0009e20000100800 */
[----:B-1----:R-:W-:Y:S01]  /*4e20*/  HMMA.16816.F32.BF16 R40, R236, R20, R40 ;  /* 0x00000014ec28723c */ /* 0x002fe20000041828 */
[----:B------:R-:W-:Y:S01]  /*4e30*/  BSSY B1, `(.L_x_4381) ;  /* 0x0000084000017945 */ /* 0x000fe20003800000 */
[----:B------:R-:W-:-:S06]  /*4e40*/  IADD3 R252, R247, 0x4000, RZ ;  /* 0x00004000f7fc7810 */ /* 0x000fcc0007ffe0ff */
[----:B------:R-:W-:Y:S01]  /*4e50*/  HMMA.16816.F32.BF16 R36, R236, R22, R32 ;  /* 0x00000016ec24723c */ /* 0x000fe20000041820 */
[C---:B------:R-:W-:Y:S02]  /*4e60*/  IADD3 R251, R247.reuse, 0x3800, RZ ;  /* 0x00003800f7fb7810 */ /* 0x040fe40007ffe0ff */
[----:B------:R-:W-:-:S05]  /*4e70*/  IADD3 R250, R247, 0x1800, RZ ;  /* 0x00001800f7fa7810 */ /* 0x000fca0007ffe0ff */
[----:B------:R-:W-:Y:S01]  /*4e80*/  HMMA.16816.F32.BF16 R32, R236, R16, R28 ;  /* 0x00000010ec20723c */ /* 0x000fe2000004181c */
[C---:B------:R-:W-:Y:S02]  /*4e90*/  IADD3 R249, R247.reuse, 0x2800, RZ ;  /* 0x00002800f7f97810 */ /* 0x040fe40007ffe0ff */
[----:B------:R-:W-:-:S05]  /*4ea0*/  IADD3 R248, R247, 0x2000, RZ ;  /* 0x00002000f7f87810 */ /* 0x000fca0007ffe0ff */
[C---:B------:R-:W-:Y:S08]  /*4eb0*/  HMMA.16816.F32.BF16 R20, R236.reuse, R18, R24 ;  /* 0x00000012ec14723c */ /* 0x040ff00000041818 */
[C---:B--2---:R-:W-:Y:S08]  /*4ec0*/  HMMA.16816.F32.BF16 R28, R236.reuse, R12, R8 ;  /* 0x0000000cec1c723c */ /* 0x044ff00000041808 */
[----:B------:R-:W-:Y:S01]  /*4ed0*/  HMMA.16816.F32.BF16 R24, R236, R14, R4 ;  /* 0x0000000eec18723c */ /* 0x000fe20000041804 */
[----:B------:R-:W-:Y:S06]  /*4ee0*/  BAR.SYNC.DEFER_BLOCKING 0x0 ;  /* 0x0000000000007b1d */ /* 0x000fec0000010000 */
[----:B------:R-:W-:Y:S01]  /*4ef0*/  @!UPT UIADD3 URZ, URZ, URZ, URZ ;  /* 0x0000003f3f3ff290 */ /* 0x000fe2000fffe03f */
[----:B------:R-:W-:Y:S11]  /*4f00*/  @!P0 BRA `(.L_x_4382) ;  /* 0x0000076000008947 */ /* 0x000ff60003800000 */
[----:B----4-:R-:W2:Y:S04]  /*4f10*/  LDL R3, [R1+0x70] ;  /* 0x0000700001037983 */ /* 0x010ea80000100800 */
        /* <DEDUP_REMOVED lines=43> */
.L_x_4485:
[----:B------:R-:W-:Y:S05]  /*51d0*/  BRA.DIV ~URZ, `(.L_x_4384) ;  /* 0x0000ecc27f007947 */ /* 0x000fea000b800000 */
[----:B------:R4:W1:Y:S02]  /*51e0*/  SHFL.IDX PT, R0, R6, RZ, 0x181f ;  /* 0x00181fff06007589 */ /* 0x00086400000e0000 */
.L_x_4486:
        /* <DEDUP_REMOVED lines=34> */
.L_x_4386:
[----:B------:R-:W-:Y:S05]  /*5410*/  BSYNC B0 ;  /* 0x0000000000007941 */ /* 0x000fea0003800000 */
.L_x_4385:
[----:B------:R-:W-:Y:S01]  /*5420*/  ISETP.GE.AND P0, PT, R7, 0x21, PT ;  /* 0x000000210700780c */ /* 0x000fe20003f06270 */
[----:B------:R-:W-:Y:S06]  /*5430*/  BRA.DIV ~URZ, `(.L_x_4387) ;  /* 0x0000eac27f007947 */ /* 0x000fec000b800000 */
[----:B---3--:R3:W2:Y:S04]  /*5440*/  SHFL.IDX PT, R4, R5, 0x1, 0x181f ;  /* 0x00381f0005047f89 */ /* 0x0086a800000e0000 */
[----:B-1----:R3:W1:Y:S02]  /*5450*/  SHFL.IDX PT, R0, R6, 0x1, 0x181f ;  /* 0x00381f0006007f89 */ /* 0x00266400000e0000 */
.L_x_4487:
        /* <DEDUP_REMOVED lines=33> */
.L_x_4382:
[----:B----4-:R-:W-:Y:S05]  /*5670*/  BSYNC B1 ;  /* 0x0000000000017941 */ /* 0x010fea0003800000 */
.L_x_4381:
[----:B-1----:R-:W4:Y:S01]  /*5680*/  LDL R2, [R1+0xa0] ;  /* 0x0000a00001027983 */ /* 0x002f220000100800 */
[----:B--2---:R-:W-:-:S03]  /*5690*/  IMAD.MOV.U32 R4, RZ, RZ, c[0x0][0x2c4] ;  /* 0x0000b100ff047624 */ /* 0x004fc600078e00ff */
[----:B------:R-:W4:Y:S04]  /*56a0*/  LDL R0, [R1+0xb8] ;  /* 0x0000b80001007983 */ /* 0x000f280000100800 */
[----:B---3--:R-:W2:Y:S04]  /*56b0*/  LDL R5, [R1+0xa4] ;  /* 0x0000a40001057983 */ /* 0x008ea80000100800 */
[----:B------:R-:W3:Y:S01]  /*56c0*/  LDL R3, [R1+0x98] ;  /* 0x0000980001037983 */ /* 0x000ee20000100800 */
[----:B------:R-:W-:-:S03]  /*56d0*/  ISETP.NE.AND P0, PT, R4, 0x1, PT ;  /* 0x000000010400780c */ /* 0x000fc60003f05270 */
[----:B------:R-:W0:Y:S01]  /*56e0*/  LDGDEPBAR ;  /* 0x00000000000079af */ /* 0x000e220000000000 */
[----:B----4-:R-:W-:Y:S02]  /*56f0*/  IADD3 R0, R0, R2, RZ ;  /* 0x0000000200007210 */ /* 0x010fe40007ffe0ff */
[----:B--2---:R-:W-:-:S07]  /*5700*/  IADD3 R6, -R5, R56, RZ ;  /* 0x0000003805067210 */ /* 0x004fce0007ffe1ff */
[----:B------:R-:W-:-:S04]  /*5710*/  @P0 IMAD.HI.U32 R2, R0, c[0x0][0x2c8], RZ ;  /* 0x0000b20000020a27 */ /* 0x000fc800078e00ff */
[----:B------:R-:W-:Y:S01]  /*5720*/  IMAD.MOV.U32 R4, RZ, RZ, R0 ;  /* 0x000000ffff047224 */ /* 0x000fe200078e0000 */
[----:B------:R-:W-:Y:S02]  /*5730*/  IADD3 R0, -R5, 0x1, R56 ;  /* 0x0000000105007810 */ /* 0x000fe40007ffe138 */
[----:B------:R-:W-:-:S03]  /*5740*/  @P0 SHF.R.U32.HI R4, RZ, c[0x0][0x2cc], R2 ;  /* 0x0000b300ff040a19 */ /* 0x000fc60000011602 */
[----:B---3--:R-:W-:Y:S01]  /*5750*/  IMAD.IADD R5, R0, 0x1, -R3 ;  /* 0x0000000100057824 */ /* 0x008fe200078e0a03 */
[----:B------:R-:W-:Y:S05]  /*5760*/  BRA.DIV ~URZ, `(.L_x_4388) ;  /* 0x0000e8527f007947 */ /* 0x000fea000b800000 */
[----:B------:R1:W2:Y:S02]  /*5770*/  SHFL.IDX PT, R0, R4, RZ, 0x1c1f ;  /* 0x001c1fff04007589 */ /* 0x0002a400000e0000 */
.L_x_4488:
        /* <DEDUP_REMOVED lines=83> */
.L_x_4489:
[----:B------:R-:W4:Y:S01]  /*5cb0*/  LDL R44, [R1+0x10] ;  /* 0x00001000012c7983 */ /* 0x000f220000100800 */
        /* <DEDUP_REMOVED lines=89> */
[----:B------:R-:W4:Y:S01]  /*6250*/  LDSM.16.MT88.4 R48, [R246+0x2000] ;  /* 0x00200000f630783b */ /* 0x000f220000004200 */
[----:B------:R-:W-:-:S03]  /*6260*/  MOV R148, R79 ;  /* 0x0000004f00947202 */ /* 0x000fc60000000f00 */
[----:B------:R-:W-:Y:S01]  /*6270*/  HMMA.16816.F32.BF16 R40, R8, R56, RZ ;  /* 0x000000380828723c */ /* 0x000fe200000418ff */
[----:B------:R-:W-:Y:S01]  /*6280*/  IMAD.MOV.U32 R81, RZ, RZ, R26 ;  /* 0x000000ffff517224 */ /* 0x000fe200078e001a */
[----:B------:R-:W-:Y:S01]  /*6290*/  MOV R80, R27 ;  /* 0x0000001b00507202 */ /* 0x000fe20000000f00 */
[----:B------:R-:W-:Y:S01]  /*62a0*/  IMAD.MOV.U32 R78, RZ, RZ, R24 ;  /* 0x000000ffff4e7224 */ /* 0x000fe200078e0018 */
[----:B------:R-:W-:-:S04]  /*62b0*/  MOV R79, R25 ;  /* 0x00000019004f7202 */ /* 0x000fc80000000f00 */
[----:B------:R-:W-:Y:S01]  /*62c0*/  HMMA.16816.F32.BF16 R16, R4, R32, R16 ;  /* 0x000000200410723c */ /* 0x000fe20000041810 */
[----:B------:R-:W-:Y:S01]  /*62d0*/  MOV R77, R22 ;  /* 0x00000016004d7202 */ /* 0x000fe20000000f00 */
[----:B------:R-:W-:Y:S01]  /*62e0*/  IMAD.MOV.U32 R92, RZ, RZ, R21 ;  /* 0x000000ffff5c7224 */ /* 0x000fe200078e0015 */
[----:B------:R-:W-:Y:S02]  /*62f0*/  MOV R76, R23 ;  /* 0x00000017004c7202 */ /* 0x000fe40000000f00 */
[----:B------:R-:W-:-:S03]  /*6300*/  MOV R87, R20 ;  /* 0x0000001400577202 */ /* 0x000fc60000000f00 */
[----:B------:R-:W-:Y:S01]  /*6310*/  HMMA.16816.F32.BF16 R12, R4, R34, R12 ;  /* 0x00000022040c723c */ /* 0x000fe2000004180c */
[----:B------:R-:W-:Y:S07]  /*6320*/  LDSM.16.MT88.4 R32, [R245+0x3800] ;  /* 0x00380000f520783b */ /* 0x000fee0000004200 */
[C---:B------:R-:W-:Y:S08]  /*6330*/  HMMA.16816.F32.BF16 R28, R8.reuse, R58, RZ ;  /* 0x0000003a081c723c */ /* 0x040ff000000418ff */
[----:B--2---:R-:W-:Y:S01]  /*6340*/  HMMA.16816.F32.BF16 R24, R8, R44, RZ ;  /* 0x0000002c0818723c */ /* 0x004fe200000418ff */
[----:B------:R-:W-:Y:S01]  /*6350*/  MOV R135, R16 ;  /* 0x0000001000877202 */ /* 0x000fe20000000f00 */
[----:B------:R-:W-:Y:S01]  /*6360*/  IMAD.MOV.U32 R132, RZ, RZ, R17 ;  /* 0x000000ffff847224 */ /* 0x000fe200078e0011 */
[----:B------:R-:W-:-:S02]  /*6370*/  MOV R131, R18 ;  /* 0x0000001200837202 */ /* 0x000fc40000000f00 */
[----:B------:R-:W-:-:S03]  /*6380*/  MOV R130, R19 ;  /* 0x0000001300827202 */ /* 0x000fc60000000f00 */
[----:B------:R-:W-:Y:S01]  /*6390*/  HMMA.16816.F32.BF16 R20, R8, R46, RZ ;  /* 0x0000002e0814723c */ /* 0x000fe200000418ff */
[----:B------:R-:W2:Y:S01]  /*63a0*/  LDSM.16.MT88.4 R44, [R245+0x3000] ;  /* 0x00300000f52c783b */ /* 0x000ea20000004200 */
[----:B------:R-:W-:Y:S01]  /*63b0*/  IMAD.MOV.U32 R86, RZ, RZ, R13 ;  /* 0x000000ffff567224 */ /* 0x000fe200078e000d */
[----:B------:R-:W-:Y:S01]  /*63c0*/  MOV R85, R14 ;  /* 0x0000000e00557202 */ /* 0x000fe20000000f00 */
[----:B------:R-:W-:Y:S01]  /*63d0*/  IMAD.MOV.U32 R3, RZ, RZ, R12 ;  /* 0x000000ffff037224 */ /* 0x000fe200078e000c */
[----:B------:R-:W-:-:S03]  /*63e0*/  MOV R84, R15 ;  /* 0x0000000f00547202 */ /* 0x000fc60000000f00 */
[----:B------:R-:W-:Y:S01]  /*63f0*/  HMMA.16816.F32.BF16 R56, R4, R64, R40 ;  /* 0x000000400438723c */ /* 0x000fe20000041828 */
[----:B------:R-:W5:Y:S07]  /*6400*/  LDSM.16.MT88.4 R40, [R243+0x3800] ;  /* 0x00380000f328783b */ /* 0x000f6e0000004200 */
[C---:B------:R-:W-:Y:S08]  /*6410*/  HMMA.16816.F32.BF16 R16, R8.reuse, R52, RZ ;  /* 0x000000340810723c */ /* 0x040ff000000418ff */
[----:B------:R-:W-:Y:S01]  /*6420*/  HMMA.16816.F32.BF16 R12, R8, R54, RZ ;  /* 0x00000036080c723c */ /* 0x000fe200000418ff */
[----:B------:R-:W2:Y:S07]  /*6430*/  LDSM.16.MT88.4 R52, [R244+0x3000] ;  /* 0x00300000f434783b */ /* 0x000eae0000004200 */
[C---:B------:R-:W-:Y:S08]  /*6440*/  HMMA.16816.F32.BF16 R180, R4.reuse, R66, R28 ;  /* 0x0000004204b4723c */ /* 0x040ff0000004181c */
[----:B---3--:R-:W-:Y:S08]  /*6450*/  HMMA.16816.F32.BF16 R64, R4, R60, R24 ;  /* 0x0000003c0440723c */ /* 0x008ff00000041818 */
[C---:B-1----:R-:W-:Y:S08]  /*6460*/  HMMA.16816.F32.BF16 R28, R8.reuse, R36, RZ ;  /* 0x00000024081c723c */ /* 0x042ff000000418ff */
[----:B------:R-:W-:Y:S01]  /*6470*/  HMMA.16816.F32.BF16 R24, R8, R38, RZ ;  /* 0x000000260818723c */ /* 0x000fe200000418ff */
[----:B------:R-:W1:Y:S07]  /*6480*/  LDSM.16.MT88.4 R36, [R246+0x3000] ;  /* 0x00300000f624783b */ /* 0x000e6e0000004200 */
[C---:B------:R-:W-:Y:S08]  /*6490*/  HMMA.16816.F32.BF16 R176, R4.reuse, R62, R20 ;  /* 0x0000003e04b0723c */ /* 0x040ff00000041814 */
[C---:B----4-:R-:W-:Y:S08]  /*64a0*/  HMMA.16816.F32.BF16 R60, R4.reuse, R48, R16 ;  /* 0x00000030043c723c */ /* 0x050ff00000041810 */
[----:B------:R-:W-:Y:S01]  /*64b0*/  HMMA.16816.F32.BF16 R172, R4, R50, R12 ;  /* 0x0000003204ac723c */ /* 0x000fe2000004180c */
[----:B------:R-:W3:Y:S07]  /*64c0*/  LDSM.16.MT88.4 R48, [R244+0x3800] ;  /* 0x00380000f430783b */ /* 0x000eee0000004200 */
[----:B--2---:R-:W-:Y:S07]  /*64d0*/  HMMA.16816.F32.BF16 R16, R8, R46, RZ ;  /* 0x0000002e0810723c */ /* 0x004fee00000418ff */
[----:B------:R-:W-:Y:S01]  /*64e0*/  MOV R46, R85 ;  /* 0x00000055002e7202 */ /* 0x000fe20000000f00 */
[----:B-----5:R-:W-:Y:S01]  /*64f0*/  HMMA.16816.F32.BF16 R88, R4, R42, R24 ;  /* 0x0000002a0458723c */ /* 0x020fe20000041818 */
[----:B------:R-:W2:Y:S01]  /*6500*/  LDSM.16.MT88.4 R24, [R246+0x3800] ;  /* 0x00380000f618783b */ /* 0x000ea20000004200 */
[----:B------:R-:W-:-:S05]  /*6510*/  MOV R47, R84 ;  /* 0x00000054002f7202 */ /* 0x000fca0000000f00 */
[----:B------:R-:W-:Y:S01]  /*6520*/  MOV R42, R77 ;  /* 0x0000004d002a7202 */ /* 0x000fe20000000f00 */
[----:B------:R-:W-:Y:S01]  /*6530*/  HMMA.16816.F32.BF16 R20, R8, R44, RZ ;  /* 0x0000002c0814723c */ /* 0x000fe200000418ff */
[----:B------:R-:W-:-:S06]  /*6540*/  MOV R43, R76 ;  /* 0x0000004c002b7202 */ /* 0x000fcc0000000f00 */
[----:B------:R-:W-:Y:S01]  /*6550*/  MOV R45, R86 ;  /* 0x00000056002d7202 */ /* 0x000fe20000000f00 */
[----:B------:R-:W-:Y:S01]  /*6560*/  HMMA.16816.F32.BF16 R12, R8, R52, RZ ;  /* 0x00000034080c723c */ /* 0x000fe200000418ff */
        /* <DEDUP_REMOVED lines=8> */
[----:B------:R-:W-:Y:S01]  /*65f0*/  HMMA.16816.F32.BF16 R80, R4, R40, R28 ;  /* 0x000000280450723c */ /* 0x000fe2000004181c */
[----:B------:R-:W4:Y:S01]  /*6600*/  LDSM.16.MT88.4 R28, [R243+0x4800] ;  /* 0x00480000f31c783b */ /* 0x000f220000004200 */
[----:B------:R-:W-:-:S05]  /*6610*/  MOV R35, R156 ;  /* 0x0000009c00237202 */ /* 0x000fca0000000f00 */
[----:B------:R-:W-:Y:S01]  /*6620*/  MOV R41, R79 ;  /* 0x0000004f00297202 */ /* 0x000fe20000000f00 */
[----:B-1----:R-:W-:Y:S01]  /*6630*/  HMMA.16816.F32.BF16 R16, R8, R36, RZ ;  /* 0x000000240810723c */ /* 0x002fe200000418ff */
[----:B------:R-:W-:-:S07]  /*6640*/  IMAD.MOV.U32 R40, RZ, RZ, R78 ;  /* 0x000000ffff287224 */ /* 0x000fce00078e004e */
[C---:B------:R-:W-:Y:S07]  /*6650*/  HMMA.16816.F32.BF16 R76, R4.reuse, R32, R20 ;  /* 0x00000020044c723c */ /* 0x040fee0000041814 */
[----:B------:R-:W-:Y:S01]  /*6660*/  IMAD.MOV.U32 R32, RZ, RZ, R87 ;  /* 0x000000ffff207224 */ /* 0x000fe200078e0057 */
[----:B------:R-:W-:Y:S01]  /*6670*/  MOV R33, R92 ;  /* 0x0000005c00217202 */ /* 0x000fe20000000f00 */
[----:B---3--:R-:W-:Y:S03]  /*6680*/  HMMA.16816.F32.BF16 R84, R4, R48, R12 ;  /* 0x000000300454723c */ /* 0x008fe6000004180c */
[----:B------:R-:W-:-:S02]  /*6690*/  MOV R36, R32 ;  /* 0x0000002000247202 */ /* 0x000fc40000000f00 */
[----:B------:R-:W-:Y:S01]  /*66a0*/  MOV R37, R33 ;  /* 0x0000002100257202 */ /* 0x000fe20000000f00 */
[----:B------:R-:W-:Y:S01]  /*66b0*/  IMAD.MOV.U32 R33, RZ, RZ, R158 ;  /* 0x000000ffff217224 */ /* 0x000fe200078e009e */
[----:B------:R-:W-:Y:S01]  /*66c0*/  MOV R48, R151 ;  /* 0x0000009700307202 */ /* 0x000fe20000000f00 */
[----:B------:R-:W-:Y:S01]  /*66d0*/  HMMA.16816.F32.BF16 R12, R8, R38, RZ ;  /* 0x00000026080c723c */ /* 0x000fe200000418ff */
[----:B------:R-:W-:Y:S01]  /*66e0*/  IMAD.MOV.U32 R49, RZ, RZ, R150 ;  /* 0x000000ffff317224 */ /* 0x000fe200078e0096 */
[----:B------:R-:W-:Y:S02]  /*66f0*/  MOV R32, R159 ;  /* 0x0000009f00207202 */ /* 0x000fe40000000f00 */
[----:B------:R-:W-:Y:S03]  /*6700*/  LDSM.16.MT88.4 R156, [R243+0x1000] ;  /* 0x00100000f39c783b */ /* 0x000fe60000004200 */
[----:B------:R-:W-:Y:S01]  /*6710*/  MOV R38, R42 ;  /* 0x0000002a00267202 */ /* 0x000fe20000000f00 */
[----:B--2---:R-:W-:Y:S01]  /*6720*/  HMMA.16816.F32.BF16 R92, R4, R24, R16 ;  /* 0x00000018045c723c */ /* 0x004fe20000041810 */
[----:B------:R-:W1:Y:S01]  /*6730*/  LDSM.16.MT88.4 R16, [R243+0x5000] ;  /* 0x00500000f310783b */ /* 0x000e620000004200 */
[----:B------:R-:W-:Y:S01]  /*6740*/  IMAD.MOV.U32 R39, RZ, RZ, R43 ;  /* 0x000000ffff277224 */ /* 0x000fe200078e002b */
[----:B------:R-:W-:-:S02]  /*6750*/  MOV R42, R52 ;  /* 0x00000034002a7202 */ /* 0x000fc40000000f00 */
[----:B------:R-:W-:Y:S01]  /*6760*/  MOV R43, R53 ;  /* 0x00000035002b7202 */ /* 0x000fe20000000f00 */
[----:B------:R-:W-:Y:S01]  /*6770*/  IMAD.MOV.U32 R53, RZ, RZ, R132 ;  /* 0x000000ffff357224 */ /* 0x000fe200078e0084 */
[----:B------:R-:W-:Y:S01]  /*6780*/  MOV R52, R135 ;  /* 0x0000008700347202 */ /* 0x000fe20000000f00 */
[----:B------:R-:W-:Y:S01]  /*6790*/  HMMA.16816.F32.BF16 R20, R8, R54, RZ ;  /* 0x000000360814723c */ /* 0x000fe200000418ff */
[----:B------:R-:W-:-:S06]  /*67a0*/  FADD.FTZ R25, R117, R3 ;  /* 0x0000000375197221 */ /* 0x000fcc0000010000 */
[----:B------:R-:W-:Y:S01]  /*67b0*/  MOV R55, R130 ;  /* 0x0000008200377202 */ /* 0x000fe20000000f00 */
[----:B------:R-:W-:Y:S01]  /*67c0*/  HMMA.16816.F32.BF16 R112, R4, R26, R12 ;  /* 0x0000001a0470723c */ /* 0x000fe2000004180c */
[----:B------:R-:W-:-:S06]  /*67d0*/  MOV R54, R131 ;  /* 0x0000008300367202 */ /* 0x000fcc0000000f00 */
[--C-:B------:R-:W-:Y:S01]  /*67e0*/  FFMA.FTZ R27, R74, c[0x0][0x2d0], -R2.reuse ;  /* 0x0000b4004a1b7a23 */ /* 0x100fe20000010802 */
[----:B----4-:R-:W-:Y:S01]  /*67f0*/  HMMA.16816.F32.BF16 R12, R8, R28, RZ ;  /* 0x0000001c080c723c */ /* 0x010fe200000418ff */
[----:B------:R-:W-:-:S06]  /*6800*/  FFMA.FTZ R26, R73, c[0x0][0x2d0], -R2 ;  /* 0x0000b400491a7a23 */ /* 0x000fcc0000010802 */
[----:B------:R-:W-:Y:S01]  /*6810*/  FFMA.FTZ R28, R75, c[0x0][0x2d0], -R2 ;  /* 0x0000b4004b1c7a23 */ /* 0x000fe20000010802 */
[----:B------:R-:W-:Y:S01]  /*6820*/  HMMA.16816.F32.BF16 R104, R4, R50, R20 ;  /* 0x000000320468723c */ /* 0x000fe20000041814 */
[----:B------:R-:W2:Y:S01]  /*6830*/  LDSM.16.MT88.4 R20, [R245+0x4800] ;  /* 0x00480000f514783b */ /* 0x000ea20000004200 */
[----:B------:R-:W-:-:S05]  /*6840*/  FFMA.FTZ R29, R70, c[0x0][0x2d0], -R0 ;  /* 0x0000b400461d7a23 */ /* 0x000fca0000010800 */
[----:B------:R-:W-:Y:S02]  /*6850*/  MOV R50, R149 ;  /* 0x0000009500327202 */ /* 0x000fe40000000f00 */
[----:B------:R-:W-:Y:S02]  /*6860*/  MOV R51, R148 ;  /* 0x0000009400337202 */ /* 0x000fe40000000f00 */
[----:B------:R-:W-:Y:S05]  /*6870*/  LDSM.16.MT88.4 R148, [R245+0x1000] ;  /* 0x00100000f594783b */ /* 0x000fea0000004200 */
        /* <DEDUP_REMOVED lines=72> */
[C---:B----4-:R-:W-:Y:S01]  /*6d00*/  HMMA.16816.F32.BF16 R16, R4.reuse, R8, R16 ;  /* 0x000000080410723c */ /* 0x050fe20000041810 */
[----:B------:R-:W2:Y:S07]  /*6d10*/  LDL R9, [R1+0x9c] ;  /* 0x00009c0001097983 */ /* 0x000eae0000100800 */
[----:B------:R-:W-:Y:S01]  /*6d20*/  HMMA.16816.F32.BF16 R12, R4, R10, R12 ;  /* 0x0000000a040c723c */ /* 0x000fe2000004180c */
[----:B------:R-:W2:Y:S04]  /*6d30*/  LDL R10, [R1+0x98] ;  /* 0x00009800010a7983 */ /* 0x000ea80000100800 */
[----:B------:R-:W4:Y:S03]  /*6d40*/  LDL.LU R8, [R1+0x34] ;  /* 0x0000340001087983 */ /* 0x000f260000300800 */
[C---:B------:R-:W-:Y:S01]  /*6d50*/  HMMA.16816.F32.BF16 R72, R128.reuse, R74, R88 ;  /* 0x0000004a8048723c */ /* 0x040fe20000041858 */
[----:B------:R-:W4:Y:S04]  /*6d60*/  LDL R3, [R1+0x64] ;  /* 0x0000640001037983 */ /* 0x000f280000100800 */
[----:B------:R-:W1:Y:S03]  /*6d70*/  LDSM.16.MT88.4 R88, [R244+0x4000] ;  /* 0x00400000f458783b */ /* 0x000e660000004200 */
[----:B------:R-:W-:Y:S01]  /*6d80*/  HMMA.16816.F32.BF16 R140, R128, R142, R48 ;  /* 0x0000008e808c723c */ /* 0x000fe20000041830 */
[----:B------:R-:W1:Y:S01]  /*6d90*/  LDSM.16.MT88.4 R48, [R245+0x2800] ;  /* 0x00280000f530783b */ /* 0x000e620000004200 */
[----:B------:R-:W-:-:S03]  /*6da0*/  MOV R2, c[0x0][0x2c4] ;  /* 0x0000b10000027a02 */ /* 0x000fc60000000f00 */
[----:B------:R-:W-:Y:S03]  /*6db0*/  LDSM.16.MT88.4 R4, [R246+0x5800] ;  /* 0x00580000f604783b */ /* 0x000fe60000004200 */
        /* <DEDUP_REMOVED lines=10> */
[----:B------:R-:W3:Y:S01]  /*6e60*/  LDSM.16.MT88.4 R56, [R244+0x2800] ;  /* 0x00280000f438783b */ /* 0x000ee20000004200 */
[----:B------:R-:W-:-:S06]  /*6e70*/  ISETP.NE.AND P1, PT, R2, 0x1, PT ;  /* 0x000000010200780c */ /* 0x000fcc0003f25270 */
[C---:B-1----:R-:W-:Y:S08]  /*6e80*/  HMMA.16816.F32.BF16 R100, R128.reuse, R104, R100 ;  /* 0x000000688064723c */ /* 0x042ff00000041864 */
[C---:B---3--:R-:W-:Y:S08]  /*6e90*/  HMMA.16816.F32.BF16 R92, R128.reuse, R96, R92 ;  /* 0x00000060805c723c */ /* 0x048ff0000004185c */
[C---:B------:R-:W-:Y:S01]  /*6ea0*/  HMMA.16816.F32.BF16 R104, R128.reuse, R106, R120 ;  /* 0x0000006a8068723c */ /* 0x040fe20000041878 */
[----:B------:R-:W1:Y:S07]  /*6eb0*/  LDSM.16.MT88.4 R120, [R244+0x5800] ;  /* 0x00580000f478783b */ /* 0x000e6e0000004200 */
[C---:B------:R-:W-:Y:S01]  /*6ec0*/  HMMA.16816.F32.BF16 R52, R128.reuse, R56, R64 ;  /* 0x000000388034723c */ /* 0x040fe20000041840 */
[----:B------:R-:W3:Y:S07]  /*6ed0*/  LDSM.16.MT88.4 R64, [R246+0x2800] ;  /* 0x00280000f640783b */ /* 0x000eee0000004200 */
[C---:B------:R-:W-:Y:S01]  /*6ee0*/  HMMA.16816.F32.BF16 R96, R128.reuse, R98, R112 ;  /* 0x000000628060723c */ /* 0x040fe20000041870 */
[----:B------:R-:W3:Y:S07]  /*6ef0*/  LDSM.16.MT88.4 R112, [R245+0x5800] ;  /* 0x00580000f570783b */ /* 0x000eee0000004200 */
[C---:B------:R-:W-:Y:S08]  /*6f00*/  HMMA.16816.F32.BF16 R48, R128.reuse, R50, R180 ;  /* 0x000000328030723c */ /* 0x040ff000000418b4 */
[C---:B------:R-:W-:Y:S08]  /*6f10*/  HMMA.16816.F32.BF16 R56, R128.reuse, R58, R176 ;  /* 0x0000003a8038723c */ /* 0x040ff000000418b0 */
[C---:B-1----:R-:W-:Y:S08]  /*6f20*/  HMMA.16816.F32.BF16 R116, R128.reuse, R120, R116 ;  /* 0x000000788074723c */ /* 0x042ff00000041874 */
        /* <DEDUP_REMOVED lines=8> */
[----:B------:R-:W-:-:S04]  /*6fb0*/  @P1 SHF.R.U32.HI R0, RZ, c[0x0][0x2cc], R2 ;  /* 0x0000b300ff001a19 */ /* 0x000fc80000011602 */
[----:B--2---:R-:W-:-:S05]  /*6fc0*/  IADD3 R0, R0, R9, -R10 ;  /* 0x0000000900007210 */ /* 0x004fca0007ffe80a */
[----:B------:R-:W-:-:S05]  /*6fd0*/  IMAD.HI R0, R0, 0x2aaaaaab, RZ ;  /* 0x2aaaaaab00007827 */ /* 0x000fca00078e02ff */
[----:B------:R-:W-:-:S04]  /*6fe0*/  SHF.R.U32.HI R2, RZ, 0x1f, R0 ;  /* 0x0000001fff027819 */ /* 0x000fc80000011600 */
[----:B------:R-:W-:-:S04]  /*6ff0*/  LEA.HI.SX32 R0, R0, R2, 0x1d ;  /* 0x0000000200007211 */ /* 0x000fc800078feaff */
[----:B----4-:R-:W-:Y:S02]  /*7000*/  IMNMX R0, R3, R0, !PT ;  /* 0x0000000003007217 */ /* 0x010fe40007800200 */
[----:B------:R-:W-:-:S03]  /*7010*/  IADD3 R180, R8, -0x2, RZ ;  /* 0xfffffffe08b47810 */ /* 0x000fc60007ffe0ff */
[----:B------:R1:W-:Y:S01]  /*7020*/  STL [R1+0x6c], R0 ;  /* 0x00006c0001007387 */ /* 0x0003e20000100800 */
[----:B------:R-:W-:Y:S11]  /*7030*/  ISETP.GE.AND P0, PT, R180, R0, PT ;  /* 0x00000000b400720c */ /* 0x000ff60003f06270 */
[----:B------:R-:W-:Y:S02]  /*7040*/  @!UPT UIADD3 URZ, URZ, URZ, URZ ;  /* 0x0000003f3f3ff290 */ /* 0x000fe4000fffe03f */
[----:B------:R-:W-:Y:S05]  /*7050*/  @!P0 BRA `(.L_x_4390) ;  /* 0x0000367000008947 */ /* 0x000fea0003800000 */
[----:B------:R2:W-:Y:S01]  /*7060*/  STL [R1+0x34], R180 ;  /* 0x000034b401007387 */ /* 0x0005e20000100800 */
[----:B------:R-:W-:Y:S02]  /*7070*/  MOV R136, R133 ;  /* 0x0000008500887202 */ /* 0x000fe40000000f00 */
[----:B------:R-:W-:Y:S02]  /*7080*/  MOV R135, R134 ;  /* 0x0000008600877202 */ /* 0x000fe40000000f00 */
.L_x_4403:
[----:B------:R-:W3:Y:S01]  /*7090*/  LDL R4, [R1+0x14] ;  /* 0x0000140001047983 */ /* 0x000ee20000100800 */
[----:B------:R-:W-:Y:S04]  /*70a0*/  DEPBAR.LE SB0, 0x0 ;  /* 0x000080000000791a */ /* 0x000fe80000000000 */
[----:B------:R-:W4:Y:S01]  /*70b0*/  LDL R2, [R1+0x34] ;  /* 0x0000340001027983 */ /* 0x000f220000100800 */
[----:B------:R-:W-:Y:S01]  /*70c0*/  WARPSYNC 0xffffffff ;  /* 0xffffffff00007948 */ /* 0x000fe20003800000 */
[----:B------:R-:W-:Y:S02]  /*70d0*/  BSSY B0, `(.L_x_4391) ;  /* 0x0000061000007945 */ /* 0x000fe40003800000 */
[----:B------:R-:W5:Y:S04]  /*70e0*/  LDL R3, [R1+0x18] ;  /* 0x0000180001037983 */ /* 0x000f680000100800 */
[----:B-1----:R-:W4:Y:S04]  /*70f0*/  LDL R0, [R1+0x64] ;  /* 0x0000640001007983 */ /* 0x002f280000100800 */
[----:B------:R-:W-:Y:S06]  /*7100*/  BAR.SYNC.DEFER_BLOCKING 0x0 ;  /* 0x0000000000007b1d */ /* 0x000fec0000010000 */
[----:B------:R1:W2:Y:S04]  /*7110*/  LDSM.16.M88.4 R8, [R240] ;  /* 0x00000000f008783b */ /* 0x0002a80000000200 */
[----:B------:R1:W1:Y:S04]  /*7120*/  LDSM.16.M88.4 R16, [R240+0x800] ;  /* 0x00080000f010783b */ /* 0x0002680000000200 */
[----:B------:R1:W1:Y:S04]  /*7130*/  LDSM.16.M88.4 R24, [R240+0x1000] ;  /* 0x00100000f018783b */ /* 0x0002680000000200 */
[----:B------:R1:W1:Y:S04]  /*7140*/  LDSM.16.M88.4 R172, [R247] ;  /* 0x00000000f7ac783b */ /* 0x0002680000000200 */
[----:B---3--:R3:W1:Y:S04]  /*7150*/  LDSM.16.M88.4 R176, [R4] ;  /* 0x0000000004b0783b */ /* 0x0086680000000200 */
[----:B--2--5:R3:W2:Y:S01]  /*7160*/  LDSM.16.M88.4 R180, [R3] ;  /* 0x0000000003b4783b */ /* 0x0246a20000000200 */
[----:B----4-:R-:W-:Y:S11]  /*7170*/  ISETP.GT.AND P0, PT, R0, R2, PT ;  /* 0x000000020000720c */ /* 0x010ff60003f04270 */
[----:B------:R-:W-:Y:S02]  /*7180*/  @!UPT UIADD3 URZ, URZ, URZ, URZ ;  /* 0x0000003f3f3ff290 */ /* 0x000fe4000fffe03f */
[----:B------:R-:W-:-:S05]  /*7190*/  @P0 BRA `(.L_x_4392) ;  /* 0x0000054000000947 */ /* 0x000fca0003800000 */
[----:B---3--:R-:W3:Y:S04]  /*71a0*/  LDL R4, [R1+0x30] ;  /* 0x0000300001047983 */ /* 0x008ee80000100800 */
[----:B------:R-:W4:Y:S04]  /*71b0*/  LDL R12, [R1+0x2c] ;  /* 0x00002c00010c7983 */ /* 0x000f280000100800 */
[----:B------:R-:W5:Y:S04]  /*71c0*/  LDL.64 R6, [R1+0x88] ;  /* 0x0000880001067983 */ /* 0x000f680000100a00 */
[----:B--2---:R-:W2:Y:S01]  /*71d0*/  LDL R5, [R1+0x94] ;  /* 0x0000940001057983 */ /* 0x004ea20000100800 */
[----:B---3--:R-:W-:Y:S01]  /*71e0*/  IMAD.WIDE.U32 R2, R4, c[0x0][0x208], RZ ;  /* 0x0000820004027a25 */ /* 0x008fe200078e00ff */
[----:B------:R-:W-:Y:S05]  /*71f0*/  SHF.R.S32.HI R0, RZ, 0x1f, R4 ;  /* 0x0000001fff007819 */ /* 0x000fea0000011404 */
[----:B------:R-:W-:Y:S04]  /*7200*/  IMAD R0, R0, c[0x0][0x208], RZ ;  /* 0x0000820000007a24 */ /* 0x000fe800078e02ff */
[----:B------:R-:W-:Y:S05]  /*7210*/  IMAD R0, R4, c[0x0][0x20c], R0 ;  /* 0x0000830004007a24 */ /* 0x000fea00078e0200 */
[----:B------:R-:W-:Y:S02]  /*7220*/  IADD3 R3, R3, R0, RZ ;  /* 0x0000000003037210 */ /* 0x000fe40007ffe0ff */
[----:B----4-:R-:W-:Y:S03]  /*7230*/  SHF.R.S32.HI R0, RZ, 0x1f, R12 ;  /* 0x0000001fff007819 */ /* 0x010fe6000001140c */
[----:B------:R-:W-:Y:S04]  /*7240*/  IMAD.WIDE.U32 R2, R12, c[0x0][0x218], R2 ;  /* 0x000086000c027a25 */ /* 0x000fe800078e0002 */
[----:B------:R-:W-:Y:S01]  /*7250*/  IMAD R4, R0, c[0x0][0x218], RZ ;  /* 0x0000860000047a24 */ /* 0x000fe200078e02ff */
[----:B-----5:R-:W-:Y:S03]  /*7260*/  IADD3 R0, P0, R6, R2, RZ ;  /* 0x0000000206007210 */ /* 0x020fe60007f1e0ff */
[----:B------:R-:W-:Y:S05]  /*7270*/  IMAD R4, R12, c[0x0][0x21c], R4 ;  /* 0x000087000c047a24 */ /* 0x000fea00078e0204 */
[----:B--2---:R-:W-:Y:S02]  /*7280*/  IADD3.X R2, R5, R3, R4, P0, !PT ;  /* 0x0000000305027210 */ /* 0x004fe400007fe404 */
[C---:B------:R-:W-:Y:S04]  /*7290*/  LEA R12, P0, R0.reuse, c[0x0][0x1f8], 0x1 ;  /* 0x00007e00000c7a11 */ /* 0x040fe800078008ff */
[----:B------:R-:W-:Y:S01]  /*72a0*/  LEA.HI.X R5, R0, c[0x0][0x1fc], R2, 0x1, P0 ;  /* 0x00007f0000057a11 */ /* 0x000fe200000f0c02 */
[----:B------:R-:W-:-:S06]  /*72b0*/  BRA.DIV ~URZ, `(.L_x_4393) ;  /* 0x0000d2027f007947 */ /* 0x000fcc000b800000 */
[----:B------:R2:W3:Y:S02]  /*72c0*/  SHFL.IDX PT, R4, R5, RZ, 0x181f ;  /* 0x00181fff05047589 */ /* 0x0004e400000e0000 */
.L_x_4490:
[----:B------:R-:W-:-:S05]  /*72d0*/  BRA.DIV ~URZ, `(.L_x_4394) ;  /* 0x0000d2527f007947 */ /* 0x000fca000b800000 */
[----:B------:R4:W2:Y:S02]  /*72e0*/  SHFL.IDX PT, R0, R12, RZ, 0x181f ;  /* 0x00181fff0c007589 */ /* 0x0008a400000e0000 */
.L_x_4491:
        /* <DEDUP_REMOVED lines=39> */
.L_x_4492:
        /* <DEDUP_REMOVED lines=24> */
.L_x_4392:
[----:B--2---:R-:W-:Y:S05]  /*76e0*/  BSYNC B0 ;  /* 0x0000000000007941 */ /* 0x004fea0003800000 */
.L_x_4391:
[----:B------:R-:W0:Y:S01]  /*76f0*/  LDGDEPBAR ;  /* 0x00000000000079af */ /* 0x000e220000000000 */
[----:B------:R-:W-:Y:S01]  /*7700*/  WARPSYNC 0xffffffff ;  /* 0xffffffff00007948 */ /* 0x000fe20003800000 */
[C---:B---3--:R-:W-:Y:S01]  /*7710*/  HMMA.16816.F32.BF16 R4, R164.reuse, R8, RZ ;  /* 0x00000008a404723c */ /* 0x048fe200000418ff */
        /* <DEDUP_REMOVED lines=156> */
[----:B------:R-:W5:Y:S04]  /*80e0*/  LDL R134, [R1+0x74] ;  /* 0x0000740001867983 */ /* 0x000f680000100800 */
[----:B------:R-:W1:Y:S01]  /*80f0*/  S2R R137, SR_TID.X ;  /* 0x0000000000897919 */ /* 0x000e620000002100 */
[----:B--2---:R-:W-:Y:S05]  /*8100*/  IMAD R2, R2, 0x30, R3 ;  /* 0x0000003002027824 */ /* 0x004fea00078e0203 */
[----:B---3--:R-:W-:Y:S05]  /*8110*/  IADD3 R2, R2, -0x30, R0 ;  /* 0xffffffd002027810 */ /* 0x008fea0007ffe000 */
        /* <DEDUP_REMOVED lines=33> */
.L_x_4493:
[----:B------:R-:W-:-:S05]  /*8330*/  BRA.DIV ~URZ, `(.L_x_4399) ;  /* 0x0000c3827f007947 */ /* 0x000fca000b800000 */
[----:B------:R3:W4:Y:S02]  /*8340*/  SHFL.IDX PT, R0, R137, RZ, 0x181f ;  /* 0x00181fff89007589 */ /* 0x00072400000e0000 */
.L_x_4494:
        /* <DEDUP_REMOVED lines=36> */
.L_x_4495:
        /* <DEDUP_REMOVED lines=32> */
.L_x_4397:
[----:B------:R-:W-:Y:S05]  /*8790*/  BSYNC B0 ;  /* 0x0000000000007941 */ /* 0x000fea0003800000 */
.L_x_4396:
[----:B------:R-:W2:Y:S01]  /*87a0*/  LDL R132, [R1+0xa0] ;  /* 0x0000a00001847983 */ /* 0x000ea20000100800 */
[----:B------:R-:W-:Y:S03]  /*87b0*/  IMAD.MOV.U32 R137, RZ, RZ, c[0x0][0x2c4] ;  /* 0x0000b100ff897624 */ /* 0x000fe600078e00ff */
[----:B------:R-:W2:Y:S02]  /*87c0*/  LDL R0, [R1+0xb8] ;  /* 0x0000b80001007983 */ /* 0x000ea40000100800 */
[----:B------:R-:W-:Y:S02]  /*87d0*/  ISETP.NE.AND P0, PT, R137, 0x1, PT ;  /* 0x000000018900780c */ /* 0x000fe40003f05270 */
[----:B------:R-:W3:Y:S04]  /*87e0*/  LDL R134, [R1+0x34] ;  /* 0x0000340001867983 */ /* 0x000ee80000100800 */
[----:B-1----:R-:W4:Y:S04]  /*87f0*/  LDL R133, [R1+0xa4] ;  /* 0x0000a40001857983 */ /* 0x002f280000100800 */
[----:B------:R-:W5:Y:S04]  /*8800*/  LDL R3, [R1+0x9c] ;  /* 0x00009c0001037983 */ /* 0x000f680000100800 */
[----:B------:R-:W5:Y:S04]  /*8810*/  LDL R2, [R1+0x98] ;  /* 0x0000980001027983 */ /* 0x000f680000100800 */
[----:B------:R-:W0:Y:S01]  /*8820*/  LDGDEPBAR ;  /* 0x00000000000079af */ /* 0x000e220000000000 */
[----:B--2---:R-:W-:Y:S04]  /*8830*/  IMAD.IADD R132, R0, 0x1, R132 ;  /* 0x0000000100847824 */ /* 0x004fe800078e0284 */
[----:B------:R-:W-:Y:S05]  /*8840*/  @P0 IMAD.HI.U32 R0, R132, c[0x0][0x2c8], RZ ;  /* 0x0000b20084000a27 */ /* 0x000fea00078e00ff */
[----:B------:R-:W-:Y:S01]  /*8850*/  @P0 SHF.R.U32.HI R132, RZ, c[0x0][0x2cc], R0 ;  /* 0x0000b300ff840a19 */ /* 0x000fe20000011600 */
[----:B---3--:R-:W-:Y:S05]  /*8860*/  IMAD R0, R134, -0x30, RZ ;  /* 0xffffffd086007824 */ /* 0x008fea00078e02ff */
[----:B----4-:R-:W-:Y:S04]  /*8870*/  IADD3 R0, -R133, 0x1, R0 ;  /* 0x0000000185007810 */ /* 0x010fe80007ffe100 */
[----:B-----5:R-:W-:Y:S01]  /*8880*/  IADD3 R133, -R2, R0, R3 ;  /* 0x0000000002857210 */ /* 0x020fe20007ffe103 */
[----:B------:R-:W-:-:S05]  /*8890*/  BRA.DIV ~URZ, `(.L_x_4401) ;  /* 0x0000bf427f007947 */ /* 0x000fca000b800000 */
[----:B------:R1:W2:Y:S02]  /*88a0*/  SHFL.IDX PT, R0, R132, RZ, 0x1c1f ;  /* 0x001c1fff84007589 */ /* 0x0002a400000e0000 */
.L_x_4496:
        /* <DEDUP_REMOVED lines=81> */
[----:B-12---:R-:W-:Y:S06]  /*8dc0*/  FMNMX.FTZ R132, R0, R2, !PT ;  /* 0x0000000200847209 */ /* 0x006fec0007810000 */
[----:B------:R1:W2:Y:S02]  /*8dd0*/  SHFL.BFLY PT, R0, R132, 0x1, 0x1f ;  /* 0x0c201f0084007f89 */ /* 0x0002a400000e0000 */
.L_x_4497:
[----:B------:R-:W3:Y:S01]  /*8de0*/  LDL.LU R23, [R1+0x54] ;  /* 0x0000540001177983 */ /* 0x000ee20000300800 */
        /* <DEDUP_REMOVED lines=23> */
[----:B------:R-:W2:Y:S10]  /*8f60*/  MUFU.EX2 R4, R18 ;  /* 0x0000001200047308 */ /* 0x000eb40000000800 */
[----:B------:R-:W-:Y:S01]  /*8f70*/  MUFU.EX2 R135, R135 ;  /* 0x0000008700877308 */ /* 0x000fe20000000800 */
[----:B---3--:R-:W-:Y:S01]  /*8f80*/  FFMA.FTZ R2, R0, R23, R20 ;  /* 0x0000001700027223 */ /* 0x008fe20000010014 */
[----:B--2---:R-:W-:Y:S01]  /*8f90*/  F2FP.BF16.PACK_AB R172, R4, R20 ;  /* 0x0000001404ac723e */ /* 0x004fe200000010ff */
[----:B------:R-:W-:Y:S07]  /*8fa0*/  FMUL.FTZ R21, R0, R145 ;  /* 0x0000009100157220 */ /* 0x000fee0000410000 */
[----:B------:R-:W-:Y:S01]  /*8fb0*/  MUFU.EX2 R20, R19 ;  /* 0x0000001300147308 */ /* 0x000fe20000000800 */
        /* <DEDUP_REMOVED lines=8> */
[----:B------:R-:W2:Y:S01]  /*9040*/  LDL.LU R136, [R1+0x50] ;  /* 0x0000500001887983 */ /* 0x000ea20000300800 */
[----:B------:R-:W3:Y:S01]  /*9050*/  MUFU.EX2 R19, R22 ;  /* 0x0000001600137308 */ /* 0x000ee20000000800 */
[----:B------:R-:W-:Y:S01]  /*9060*/  FMUL.FTZ R25, R0, R141 ;  /* 0x0000008d00197220 */ /* 0x000fe20000410000 */
[----:B------:R-:W-:Y:S01]  /*9070*/  MOV R141, R27 ;  /* 0x0000001b008d7202 */ /* 0x000fe20000000f00 */
[--C-:B------:R-:W-:Y:S02]  /*9080*/  FFMA.FTZ R12, R12, c[0x0][0x2d0], -R4.reuse ;  /* 0x0000b4000c0c7a23 */ /* 0x100fe40000010804 */
[--C-:B------:R-:W-:Y:S02]  /*9090*/  FFMA.FTZ R18, R17, c[0x0][0x2d0], -R4.reuse ;  /* 0x0000b40011127a23 */ /* 0x100fe40000010804 */
[--C-:B-1----:R-:W-:Y:S02]  /*90a0*/  FFMA.FTZ R132, R16, c[0x0][0x2d0], -R4.reuse ;  /* 0x0000b40010847a23 */ /* 0x102fe40000010804 */
[--C-:B------:R-:W-:Y:S01]  /*90b0*/  FFMA.FTZ R133, R13, c[0x0][0x2d0], -R4.reuse ;  /* 0x0000b4000d857a23 */ /* 0x100fe20000010804 */
        /* <DEDUP_REMOVED lines=18> */
[C---:B-1----:R-:W-:Y:S02]  /*91e0*/  FMUL.FTZ R12, R0.reuse, R152 ;  /* 0x00000098000c7220 */ /* 0x042fe40000410000 */
        /* <DEDUP_REMOVED lines=70> */
[----:B------:R-:W3:Y:S01]  /*9650*/  LDL R0, [R1+0x10] ;  /* 0x0000100001007983 */ /* 0x000ee20000100800 */
        /* <DEDUP_REMOVED lines=66> */
[C---:B--2---:R-:W-:Y:S01]  /*9a80*/  FFMA.FTZ R148, R2.reuse, R136, R173 ;  /* 0x0000008802947223 */ /* 0x044fe200000100ad */
        /* <DEDUP_REMOVED lines=8> */
[----:B------:R-:W2:Y:S10]  /*9b10*/  MUFU.EX2 R2, R182 ;  /* 0x000000b600027308 */ /* 0x000eb40000000800 */
        /* <DEDUP_REMOVED lines=10> */
[----:B---3--:R1:W3:Y:S03]  /*9bc0*/  LDSM.16.MT88.4 R136, [R0] ;  /* 0x000000000088783b */ /* 0x0082e60000004200 */
[----:B-1----:R-:W-:Y:S02]  /*9bd0*/  FADD.FTZ R0, R132, R177 ;  /* 0x000000b184007221 */ /* 0x002fe40000010000 */
[----:B------:R-:W1:Y:S02]  /*9be0*/  MUFU.EX2 R177, R160 ;  /* 0x000000a000b17308 */ /* 0x000e640000000800 */
[C---:B--2---:R-:W-:Y:S04]  /*9bf0*/  FADD.FTZ R0, R2.reuse, R0 ;  /* 0x0000000002007221 */ /* 0x044fe80000010000 */
[----:B------:R-:W-:Y:S04]  /*9c00*/  FADD.FTZ R0, R135, R0 ;  /* 0x0000000087007221 */ /* 0x000fe80000010000 */
[C---:B------:R-:W-:Y:S01]  /*9c10*/  FADD.FTZ R0, R133.reuse, R0 ;  /* 0x0000000085007221 */ /* 0x040fe20000010000 */
[C---:B---3--:R-:W-:Y:S08]  /*9c20*/  HMMA.16816.F32.BF16 R28, R172.reuse, R136, R28 ;  /* 0x00000088ac1c723c */ /* 0x048ff0000004181c */
        /* <DEDUP_REMOVED lines=134> */
[C---:B---3--:R-:W-:Y:S01]  /*a490*/  HMMA.16816.F32.BF16 R44, R172.reuse, R12, R44 ;  /* 0x0000000cac2c723c */ /* 0x048fe2000004182c */
[----:B------:R-:W-:Y:S07]  /*a4a0*/  STL [R1+0x50], R0 ;  /* 0x0000500001007387 */ /* 0x000fee0000100800 */
        /* <DEDUP_REMOVED lines=32> */
[----:B------:R1:W-:Y:S10]  /*a6b0*/  STL [R1+0x34], R180 ;  /* 0x000034b401007387 */ /* 0x0003f40000100800 */
[----:B-1----:R-:W-:-:S05]  /*a6c0*/  @P0 BRA `(.L_x_4403) ;  /* 0xffffc9c000000947 */ /* 0x002fca000383ffff */
.L_x_4390:
[----:B-1----:R-:W2:Y:S02]  /*a6d0*/  LDL R0, [R1+0x64] ;  /* 0x0000640001007983 */ /* 0x002ea40000100800 */
[----:B--2---:R-:W-:-:S13]  /*a6e0*/  ISETP.GE.AND P0, PT, R180, R0, PT ;  /* 0x00000000b400720c */ /* 0x004fda0003f06270 */
[----:B------:R-:W-:Y:S05]  /*a6f0*/  @!P0 BRA `(.L_x_4404) ;  /* 0x0000305000008947 */ /* 0x000fea0003800000 */
.L_x_4416:
        /* <DEDUP_REMOVED lines=31> */
.L_x_4498:
        /* <DEDUP_REMOVED lines=39> */
.L_x_4499:
        /* <DEDUP_REMOVED lines=24> */
.L_x_4407:
[----:B------:R-:W-:Y:S05]  /*ace0*/  BSYNC B0 ;  /* 0x0000000000007941 */ /* 0x000fea0003800000 */
.L_x_4406:
[----:B------:R-:W0:Y:S01]  /*acf0*/  LDGDEPBAR ;  /* 0x00000000000079af */ /* 0x000e220000000000 */
[----:B------:R-:W-:Y:S01]  /*ad00*/  WARPSYNC 0xffffffff ;  /* 0xffffffff00007948 */ /* 0x000fe20003800000 */
[C---:B-123--:R-:W-:Y:S01]  /*ad10*/  HMMA.16816.F32.BF16 R4, R164.reuse, R8, RZ ;  /* 0x00000008a404723c */ /* 0x04efe200000418ff */
[----:B------:R-:W-:Y:S03]  /*ad20*/  BSSY B0, `(.L_x_4409) ;  /* 0x00000f6000007945 */ /* 0x000fe60003800000 */
[----:B------:R-:W2:Y:S04]  /*ad30*/  LDL R0, [R1] ;  /* 0x0000000001007983 */ /* 0x000ea80000100800 */
[C---:B------:R-:W-:Y:S02]  /*ad40*/  HMMA.16816.F32.BF16 R8, R164.reuse, R10, RZ ;  /* 0x0000000aa408723c */ /* 0x040fe400000418ff */
[----:B------:R-:W3:Y:S06]  /*ad50*/  LDL R3, [R1+0x4] ;  /* 0x0000040001037983 */ /* 0x000eec0000100800 */
[C---:B------:R-:W-:Y:S01]  /*ad60*/  HMMA.16816.F32.BF16 R12, R164.reuse, R16, RZ ;  /* 0x00000010a40c723c */ /* 0x040fe200000418ff */
[----:B------:R-:W4:Y:S07]  /*ad70*/  LDL R2, [R1+0x8] ;  /* 0x0000080001027983 */ /* 0x000f2e0000100800 */
        /* <DEDUP_REMOVED lines=8> */
[----:B------:R-:W5:Y:S07]  /*ae00*/  LDSM.16.M88.4 R172, [R242+0x800] ;  /* 0x00080000f2ac783b */ /* 0x000f6e0000000200 */
[C---:B------:R-:W-:Y:S08]  /*ae10*/  HMMA.16816.F32.BF16 R20, R168.reuse, R176, R20 ;  /* 0x000000b0a814723c */ /* 0x040ff00000041814 */
[----:B------:R-:W-:Y:S01]  /*ae20*/  HMMA.16816.F32.BF16 R24, R168, R178, R24 ;  /* 0x000000b2a818723c */ /* 0x000fe20000041818 */
[----:B------:R-:W5:Y:S07]  /*ae30*/  LDSM.16.M88.4 R176, [R242+0x1000] ;  /* 0x00100000f2b0783b */ /* 0x000f6e0000000200 */
[C---:B-1----:R-:W-:Y:S08]  /*ae40*/  HMMA.16816.F32.BF16 R4, R184.reuse, R136, R4 ;  /* 0x00000088b804723c */ /* 0x042ff00000041804 */
[C---:B------:R-:W-:Y:S01]  /*ae50*/  HMMA.16816.F32.BF16 R8, R184.reuse, R138, R8 ;  /* 0x0000008ab808723c */ /* 0x040fe20000041808 */
[----:B------:R-:W1:Y:S07]  /*ae60*/  LDSM.16.M88.4 R136, [R241] ;  /* 0x00000000f188783b */ /* 0x000e6e0000000200 */
[C---:B-----5:R-:W-:Y:S08]  /*ae70*/  HMMA.16816.F32.BF16 R12, R184.reuse, R172, R12 ;  /* 0x000000acb80c723c */ /* 0x060ff0000004180c */
[C---:B------:R-:W-:Y:S01]  /*ae80*/  HMMA.16816.F32.BF16 R16, R184.reuse, R174, R16 ;  /* 0x000000aeb810723c */ /* 0x040fe20000041810 */
[----:B------:R-:W5:Y:S07]  /*ae90*/  LDSM.16.M88.4 R172, [R241+0x800] ;  /* 0x00080000f1ac783b */ /* 0x000f6e0000000200 */
[C---:B------:R-:W-:Y:S08]  /*aea0*/  HMMA.16816.F32.BF16 R20, R184.reuse, R176, R20 ;  /* 0x000000b0b814723c */ /* 0x040ff00000041814 */
[----:B------:R-:W-:Y:S01]  /*aeb0*/  HMMA.16816.F32.BF16 R24, R184, R178, R24 ;  /* 0x000000b2b818723c */ /* 0x000fe20000041818 */
[----:B------:R-:W5:Y:S07]  /*aec0*/  LDSM.16.M88.4 R176, [R241+0x1000] ;  /* 0x00100000f1b0783b */ /* 0x000f6e0000000200 */
[C---:B-1----:R-:W-:Y:S08]  /*aed0*/  HMMA.16816.F32.BF16 R4, R188.reuse, R136, R4 ;  /* 0x00000088bc04723c */ /* 0x042ff00000041804 */
[C---:B------:R-:W-:Y:S01]  /*aee0*/  HMMA.16816.F32.BF16 R8, R188.reuse, R138, R8 ;  /* 0x0000008abc08723c */ /* 0x040fe20000041808 */
[----:B------:R-:W1:Y:S07]  /*aef0*/  LDSM.16.M88.4 R136, [R240+0x1800] ;  /* 0x00180000f088783b */ /* 0x000e6e0000000200 */
        /* <DEDUP_REMOVED lines=11> */
[----:B------:R-:W5:Y:S07]  /*afb0*/  LDSM.16.M88.4 R172, [R248] ;  /* 0x00000000f8ac783b */ /* 0x000f6e0000000200 */
[C---:B------:R-:W-:Y:S08]  /*afc0*/  HMMA.16816.F32.BF16 R20, R192.reuse, R176, R20 ;  /* 0x000000b0c014723c */ /* 0x040ff00000041814 */
[----:B------:R-:W-:Y:S01]  /*afd0*/  HMMA.16816.F32.BF16 R24, R192, R178, R24 ;  /* 0x000000b2c018723c */ /* 0x000fe20000041818 */
[----:B------:R-:W5:Y:S07]  /*afe0*/  LDSM.16.M88.4 R176, [R249] ;  /* 0x00000000f9b0783b */ /* 0x000f6e0000000200 */
        /* <DEDUP_REMOVED lines=8> */
[----:B------:R-:W2:Y:S07]  /*b070*/  LDSM.16.M88.4 R176, [R242+0x2800] ;  /* 0x00280000f2b0783b */ /* 0x000eae0000000200 */
[C---:B-1----:R-:W-:Y:S08]  /*b080*/  HMMA.16816.F32.BF16 R4, R200.reuse, R136, R4 ;  /* 0x00000088c804723c */ /* 0x042ff00000041804 */
[C---:B------:R-:W-:Y:S01]  /*b090*/  HMMA.16816.F32.BF16 R8, R200.reuse, R138, R8 ;  /* 0x0000008ac808723c */ /* 0x040fe20000041808 */
[----:B------:R-:W1:Y:S07]  /*b0a0*/  LDSM.16.M88.4 R136, [R241+0x1800] ;  /* 0x00180000f188783b */ /* 0x000e6e0000000200 */
[C---:B-----5:R-:W-:Y:S08]  /*b0b0*/  HMMA.16816.F32.BF16 R12, R200.reuse, R172, R12 ;  /* 0x000000acc80c723c */ /* 0x060ff0000004180c */
[C---:B------:R-:W-:Y:S01]  /*b0c0*/  HMMA.16816.F32.BF16 R16, R200.reuse, R174, R16 ;  /* 0x000000aec810723c */ /* 0x040fe20000041810 */
[----:B------:R-:W5:Y:S07]  /*b0d0*/  LDSM.16.M88.4 R172, [R241+0x2000] ;  /* 0x00200000f1ac783b */ /* 0x000f6e0000000200 */
[C---:B--2---:R-:W-:Y:S08]  /*b0e0*/  HMMA.16816.F32.BF16 R20, R200.reuse, R176, R20 ;  /* 0x000000b0c814723c */ /* 0x044ff00000041814 */
        /* <DEDUP_REMOVED lines=13> */
[----:B------:R1:W3:Y:S07]  /*b1c0*/  LDSM.16.M88.4 R136, [R0] ;  /* 0x000000000088783b */ /* 0x0002ee0000000200 */
[C---:B-----5:R-:W-:Y:S08]  /*b1d0*/  HMMA.16816.F32.BF16 R12, R208.reuse, R172, R12 ;  /* 0x000000acd00c723c */ /* 0x060ff0000004180c */
[C---:B------:R-:W-:Y:S01]  /*b1e0*/  HMMA.16816.F32.BF16 R16, R208.reuse, R174, R16 ;  /* 0x000000aed010723c */ /* 0x040fe20000041810 */
[----:B------:R-:W5:Y:S07]  /*b1f0*/  LDSM.16.M88.4 R172, [R251] ;  /* 0x00000000fbac783b */ /* 0x000f6e0000000200 */
[C---:B--2---:R-:W-:Y:S01]  /*b200*/  HMMA.16816.F32.BF16 R20, R208.reuse, R176, R20 ;  /* 0x000000b0d014723c */ /* 0x044fe20000041814 */
[----:B-1----:R-:W2:Y:S07]  /*b210*/  LDL R0, [R1+0xc] ;  /* 0x00000c0001007983 */ /* 0x002eae0000100800 */
[----:B------:R-:W-:Y:S01]  /*b220*/  HMMA.16816.F32.BF16 R24, R208, R178, R24 ;  /* 0x000000b2d018723c */ /* 0x000fe20000041818 */
[----:B------:R-:W1:Y:S07]  /*b230*/  LDSM.16.M88.4 R176, [R252] ;  /* 0x00000000fcb0783b */ /* 0x000e6e0000000200 */
[C---:B---3--:R-:W-:Y:S08]  /*b240*/  HMMA.16816.F32.BF16 R4, R212.reuse, R136, R4 ;  /* 0x00000088d404723c */ /* 0x048ff00000041804 */
[C---:B------:R-:W-:Y:S01]  /*b250*/  HMMA.16816.F32.BF16 R8, R212.reuse, R138, R8 ;  /* 0x0000008ad408723c */ /* 0x040fe20000041808 */
[----:B------:R-:W3:Y:S07]  /*b260*/  LDSM.16.M88.4 R136, [R242+0x3000] ;  /* 0x00300000f288783b */ /* 0x000eee0000000200 */
        /* <DEDUP_REMOVED lines=22> */
[----:B------:R-:W-:Y:S08]  /*b3d0*/  HMMA.16816.F32.BF16 R24, R220, R178, R24 ;  /* 0x000000b2dc18723c */ /* 0x000ff00000041818 */
[C---:B---3--:R-:W-:Y:S08]  /*b3e0*/  HMMA.16816.F32.BF16 R4, R224.reuse, R136, R4 ;  /* 0x00000088e004723c */ /* 0x048ff00000041804 */
[C---:B------:R-:W-:Y:S01]  /*b3f0*/  HMMA.16816.F32.BF16 R8, R224.reuse, R138, R8 ;  /* 0x0000008ae008723c */ /* 0x040fe20000041808 */
[----:B------:R-:W1:Y:S07]  /*b400*/  LDSM.16.M88.4 R136, [R240+0x5800] ;  /* 0x00580000f088783b */ /* 0x000e6e0000000200 */
[C---:B-----5:R-:W-:Y:S08]  /*b410*/  HMMA.16816.F32.BF16 R12, R224.reuse, R172, R12 ;  /* 0x000000ace00c723c */ /* 0x060ff0000004180c */
[C---:B------:R-:W-:Y:S01]  /*b420*/  HMMA.16816.F32.BF16 R16, R224.reuse, R174, R16 ;  /* 0x000000aee010723c */ /* 0x040fe20000041810 */
[----:B----4-:R-:W-:Y:S07]  /*b430*/  LDSM.16.M88.4 R172, [R2] ;  /* 0x0000000002ac783b */ /* 0x010fee0000000200 */
[C---:B-1----:R-:W-:Y:S08]  /*b440*/  HMMA.16816.F32.BF16 R20, R224.reuse, R136, R20 ;  /* 0x00000088e014723c */ /* 0x042ff00000041814 */
[----:B------:R-:W-:Y:S01]  /*b450*/  HMMA.16816.F32.BF16 R24, R224, R138, R24 ;  /* 0x0000008ae018723c */ /* 0x000fe20000041818 */
[----:B------:R-:W-:Y:S06]  /*b460*/  LDSM.16.M88.4 R136, [R3] ;  /* 0x000000000388783b */ /* 0x000fec0000000200 */
[----:B--2---:R1:W2:Y:S06]  /*b470*/  LDSM.16.M88.4 R176, [R0] ;  /* 0x0000000000b0783b */ /* 0x0042ac0000000200 */
        /* <DEDUP_REMOVED lines=31> */
[----:B------:R-:W-:Y:S02]  /*b670*/  IMAD.MOV.U32 R136, RZ, RZ, RZ ;  /* 0x000000ffff887224 */ /* 0x000fe400078e00ff */
[----:B------:R-:W-:Y:S01]  /*b680*/  IMAD.MOV.U32 R3, RZ, RZ, c[0x0][0x2b8] ;  /* 0x0000ae00ff037624 */ /* 0x000fe200078e00ff */
[----:B------:R-:W3:Y:S04]  /*b690*/  LDL R0, [R1+0x68] ;  /* 0x0000680001007983 */ /* 0x000ee80000100800 */
[----:B------:R-:W-:Y:S01]  /*b6a0*/  ISETP.NE.AND P1, PT, R3, 0x1, PT ;  /* 0x000000010300780c */ /* 0x000fe20003f25270 */
[----:B------:R-:W4:Y:S04]  /*b6b0*/  LDL.64 R172, [R1+0x80] ;  /* 0x0000800001ac7983 */ /* 0x000f280000100a00 */
[----:B------:R-:W5:Y:S04]  /*b6c0*/  LDL R181, [R1+0x90] ;  /* 0x0000900001b57983 */ /* 0x000f680000100800 */
[----:B------:R-:W4:Y:S04]  /*b6d0*/  LDL.64 R182, [R1+0x78] ;  /* 0x0000780001b67983 */ /* 0x000f280000100a00 */
[----:B------:R-:W5:Y:S01]  /*b6e0*/  LDL R137, [R1+0x74] ;  /* 0x0000740001897983 */ /* 0x000f620000100800 */
        /* <DEDUP_REMOVED lines=10> */
[----:B------:R-:W1:Y:S03]  /*b790*/  S2R R181, SR_TID.X ;  /* 0x0000000000b57919 */ /* 0x000e660000002100 */
        /* <DEDUP_REMOVED lines=24> */
.L_x_4500:
[----:B------:R-:W-:-:S05]  /*b920*/  BRA.DIV ~URZ, `(.L_x_4412) ;  /* 0x000095127f007947 */ /* 0x000fca000b800000 */
[----:B------:R3:W4:Y:S02]  /*b930*/  SHFL.IDX PT, R0, R172, RZ, 0x181f ;  /* 0x00181fffac007589 */ /* 0x00072400000e0000 */
.L_x_4501:
        /* <DEDUP_REMOVED lines=28> */
.L_x_4502:
[----:B--2---:R-:W2:Y:S04]  /*bb00*/  LDL R2, [R1+0x104] ;  /* 0x0001040001027983 */ /* 0x004ea80000100800 */
[----:B------:R-:W5:Y:S04]  /*bb10*/  LDL R175, [R1+0x3c] ;  /* 0x00003c0001af7983 */ /* 0x000f680000100800 */
[----:B---3--:R-:W3:Y:S04]  /*bb20*/  LDL R138, [R1+0x28] ;  /* 0x00002800018a7983 */ /* 0x008ee80000100800 */
[----:B----4-:R-:W4:Y:S04]  /*bb30*/  LDL R174, [R1+0x108] ;  /* 0x0001080001ae7983 */ /* 0x010f280000100800 */
[----:B-1----:R-:W4:Y:S04]  /*bb40*/  LDL R137, [R1+0x40] ;  /* 0x0000400001897983 */ /* 0x002f280000100800 */
[----:B------:R-:W4:Y:S04]  /*bb50*/  LDL R136, [R1+0x100] ;  /* 0x0001000001887983 */ /* 0x000f280000100800 */
[----:B------:R-:W4:Y:S04]  /*bb60*/  LDL R173, [R1+0x44] ;  /* 0x0000440001ad7983 */ /* 0x000f280000100800 */
[----:B------:R-:W4:Y:S04]  /*bb70*/  LDL R172, [R1+0xfc] ;  /* 0x0000fc0001ac7983 */ /* 0x000f280000100800 */
[----:B------:R-:W4:Y:S01]  /*bb80*/  LDL R139, [R1+0x48] ;  /* 0x00004800018b7983 */ /* 0x000f220000100800 */
        /* <DEDUP_REMOVED lines=15> */
.L_x_4410:
[----:B------:R-:W-:Y:S05]  /*bc80*/  BSYNC B0 ;  /* 0x0000000000007941 */ /* 0x000fea0003800000 */
.L_x_4409:
        /* <DEDUP_REMOVED lines=27> */
.L_x_4503:
[----:B-12---:R-:W-:Y:S01]  /*be40*/  FMNMX.FTZ R132, R132, R0, !PT ;  /* 0x0000000084847209 */ /* 0x006fe20007810000 */
[----:B------:R-:W-:-:S05]  /*be50*/  BRA.DIV ~URZ, `(.L_x_4415) ;  /* 0x000091427f007947 */ /* 0x000fca000b800000 */
[----:B------:R-:W1:Y:S02]  /*be60*/  SHFL.BFLY PT, R0, R132, 0x1, 0x1f ;  /* 0x0c201f0084007f89 */ /* 0x000e6400000e0000 */
[----:B-1----:R-:W-:Y:S02]  /*be70*/  FMNMX.FTZ R134, R132, R0, !PT ;  /* 0x0000000084867209 */ /* 0x002fe40007810000 */
[----:B------:R-:W1:Y:S02]  /*be80*/  SHFL.BFLY PT, R0, R136, 0x2, 0x1f ;  /* 0x0c401f0088007f89 */ /* 0x000e6400000e0000 */
[----:B-1----:R-:W-:Y:S05]  /*be90*/  FMNMX.FTZ R132, R136, R0, !PT ;  /* 0x0000000088847209 */ /* 0x002fea0007810000 */
[----:B------:R1:W2:Y:S02]  /*bea0*/  SHFL.BFLY PT, R0, R132, 0x1, 0x1f ;  /* 0x0c201f0084007f89 */ /* 0x0002a400000e0000 */
.L_x_4504:
[----:B------:R-:W3:Y:S01]  /*beb0*/  LDL.LU R137, [R1+0x54] ;  /* 0x0000540001897983 */ /* 0x000ee20000300800 */
[----:B--2---:R-:W-:Y:S01]  /*bec0*/  FMNMX.FTZ R3, R0, R132, !PT ;  /* 0x0000008400037209 */ /* 0x004fe20007810000 */
[C---:B------:R-:W-:Y:S01]  /*bed0*/  FADD.FTZ R0, -R134.reuse, R135 ;  /* 0x0000008786007221 */ /* 0x040fe20000010100 */
[----:B------:R-:W-:Y:S01]  /*bee0*/  WARPSYNC 0xffffffff ;  /* 0xffffffff00007948 */ /* 0x000fe20003800000 */
[----:B-1----:R-:W-:Y:S02]  /*bef0*/  FMUL.FTZ R132, R134, c[0x0][0x2d0] ;  /* 0x0000b40086847a20 */ /* 0x002fe40000410000 */
        /* <DEDUP_REMOVED lines=15> */
[----:B------:R-:W-:Y:S09]  /*bff0*/  FFMA.FTZ R132, R25, c[0x0][0x2d0], -R132 ;  /* 0x0000b40019847a23 */ /* 0x000ff20000010884 */
[----:B------:R-:W-:Y:S10]  /*c000*/  MUFU.EX2 R13, R5 ;  /* 0x00000005000d7308 */ /* 0x000ff40000000800 */
[----:B------:R2:W4:Y:S10]  /*c010*/  MUFU.EX2 R12, R4 ;  /* 0x00000004000c7308 */ /* 0x0005340000000800 */
[----:B------:R-:W-:Y:S01]  /*c020*/  MUFU.EX2 R132, R132 ;  /* 0x0000008400847308 */ /* 0x000fe20000000800 */
[----:B--2---:R-:W-:Y:S04]  /*c030*/  FMUL.FTZ R4, R3, c[0x0][0x2d0] ;  /* 0x0000b40003047a20 */ /* 0x004fe80000410000 */
        /* <DEDUP_REMOVED lines=12> */
[----:B-1----:R-:W-:Y:S01]  /*c100*/  F2FP.BF16.PACK_AB R136, R8, R9 ;  /* 0x000000090888723e */ /* 0x002fe200000010ff */
[C---:B------:R-:W-:Y:S01]  /*c110*/  FMUL.FTZ R20, R2.reuse, R144 ;  /* 0x0000009002147220 */ /* 0x040fe20000410000 */
[----:B------:R-:W-:Y:S01]  /*c120*/  MOV R144, R139 ;  /* 0x0000008b00907202 */ /* 0x000fe20000000f00 */
[C---:B------:R-:W-:Y:S01]  /*c130*/  FMUL.FTZ R9, R2.reuse, R157 ;  /* 0x0000009d02097220 */ /* 0x040fe20000410000 */
[----:B------:R-:W2:Y:S01]  /*c140*/  LDL.LU R139, [R1+0x50] ;  /* 0x00005000018b7983 */ /* 0x000ea20000300800 */
[----:B------:R-:W-:Y:S01]  /*c150*/  MOV R157, R21 ;  /* 0x00000015009d7202 */ /* 0x000fe20000000f00 */
[----:B------:R-:W-:Y:S01]  /*c160*/  FMUL.FTZ R21, R2, R145 ;  /* 0x0000009102157220 */ /* 0x000fe20000410000 */
[----:B----4-:R-:W-:Y:S01]  /*c170*/  F2FP.BF16.PACK_AB R138, R12, R13 ;  /* 0x0000000d0c8a723e */ /* 0x010fe200000010ff */
[----:B------:R-:W3:Y:S01]  /*c180*/  LDL R145, [R1+0x10] ;  /* 0x0000100001917983 */ /* 0x000ee20000100800 */
[----:B------:R-:W-:Y:S01]  /*c190*/  FADD.FTZ R5, R8, R0 ;  /* 0x0000000008057221 */ /* 0x000fe20000010000 */
[----:B------:R-:W-:Y:S01]  /*c1a0*/  MUFU.EX2 R137, R6 ;  /* 0x0000000600897308 */ /* 0x000fe20000000800 */
[----:B------:R-:W-:Y:S02]  /*c1b0*/  FADD.FTZ R0, -R3, R133 ;  /* 0x0000008503007221 */ /* 0x000fe40000010100 */
[----:B------:R-:W-:Y:S02]  /*c1c0*/  FMUL.FTZ R25, R2, R141 ;  /* 0x0000008d02197220 */ /* 0x000fe40000410000 */
[----:B------:R-:W-:Y:S02]  /*c1d0*/  FMUL.FTZ R0, R0, c[0x0][0x2d0] ;  /* 0x0000b40000007a20 */ /* 0x000fe40000410000 */
[C---:B------:R-:W-:Y:S01]  /*c1e0*/  FMUL.FTZ R8, R2.reuse, R156 ;  /* 0x0000009c02087220 */ /* 0x040fe20000410000 */
[----:B------:R-:W-:Y:S01]  /*c1f0*/  MOV R156, R24 ;  /* 0x00000018009c7202 */ /* 0x000fe20000000f00 */
[----:B------:R-:W-:Y:S02]  /*c200*/  FMUL.FTZ R24, R2, R140 ;  /* 0x0000008c02187220 */ /* 0x000fe40000410000 */
[----:B------:R-:W1:Y:S01]  /*c210*/  MUFU.EX2 R0, R0 ;  /* 0x0000000000007308 */ /* 0x000e620000000800 */
[----:B------:R-:W-:Y:S02]  /*c220*/  FADD.FTZ R5, R13, R5 ;  /* 0x000000050d057221 */ /* 0x000fe40000010000 */
[----:B------:R-:W-:Y:S02]  /*c230*/  FFMA.FTZ R133, R10, c[0x0][0x2d0], -R4 ;  /* 0x0000b4000a857a23 */ /* 0x000fe40000010804 */
[----:B------:R-:W-:Y:S02]  /*c240*/  FADD.FTZ R181, R12, R5 ;  /* 0x000000050cb57221 */ /* 0x000fe40000010000 */
[C---:B------:R-:W-:Y:S01]  /*c250*/  FMUL.FTZ R4, R2.reuse, R160 ;  /* 0x000000a002047220 */ /* 0x040fe20000410000 */
[----:B------:R-:W-:Y:S01]  /*c260*/  MOV R160, R17 ;  /* 0x0000001100a07202 */ /* 0x000fe20000000f00 */
[C---:B------:R-:W-:Y:S02]  /*c270*/  FMUL.FTZ R12, R2.reuse, R152 ;  /* 0x00000098020c7220 */ /* 0x040fe40000410000 */
[C---:B------:R-:W-:Y:S01]  /*c280*/  FMUL.FTZ R13, R2.reuse, R153 ;  /* 0x00000099020d7220 */ /* 0x040fe20000410000 */
[----:B------:R-:W-:Y:S01]  /*c290*/  MUFU.EX2 R152, R133 ;  /* 0x0000008500987308 */ /* 0x000fe20000000800 */
[C---:B------:R-:W-:Y:S02]  /*c2a0*/  FMUL.FTZ R17, R2.reuse, R149 ;  /* 0x0000009502117220 */ /* 0x040fe40000410000 */
[C---:B------:R-:W-:Y:S01]  /*c2b0*/  FMUL.FTZ R5, R2.reuse, R161 ;  /* 0x000000a102057220 */ /* 0x040fe20000410000 */
[----:B------:R-:W-:Y:S01]  /*c2c0*/  MOV R161, R16 ;  /* 0x0000001000a17202 */ /* 0x000fe20000000f00 */
[C---:B------:R-:W-:Y:S02]  /*c2d0*/  FMUL.FTZ R16, R2.reuse, R148 ;  /* 0x0000009402107220 */ /* 0x040fe40000410000 */
[C---:B------:R-:W-:Y:S02]  /*c2e0*/  FMUL.FTZ R28, R2.reuse, R28 ;  /* 0x0000001c021c7220 */ /* 0x040fe40000410000 */
[C---:B------:R-:W-:Y:S01]  /*c2f0*/  FMUL.FTZ R29, R2.reuse, R29 ;  /* 0x0000001d021d7220 */ /* 0x040fe20000410000 */
[----:B------:R4:W-:Y:S01]  /*c300*/  MUFU.EX2 R149, R7 ;  /* 0x0000000700957308 */ /* 0x0009e20000000800 */
[----:B------:R-:W-:Y:S02]  /*c310*/  FMUL.FTZ R32, R2, R32 ;  /* 0x0000002002207220 */ /* 0x000fe40000410000 */
[C---:B-1----:R-:W-:Y:S02]  /*c320*/  FMUL.FTZ R26, R0.reuse, R142 ;  /* 0x0000008e001a7220 */ /* 0x042fe40000410000 */
[C---:B------:R-:W-:Y:S02]  /*c330*/  FMUL.FTZ R27, R0.reuse, R143 ;  /* 0x0000008f001b7220 */ /* 0x040fe40000410000 */
[----:B------:R-:W1:Y:S01]  /*c340*/  LDSM.16.MT88.4 R140, [R243] ;  /* 0x00000000f38c783b */ /* 0x000e620000004200 */
[C---:B------:R-:W-:Y:S01]  /*c350*/  FMUL.FTZ R6, R0.reuse, R162 ;  /* 0x000000a200067220 */ /* 0x040fe20000410000 */
[----:B------:R-:W-:Y:S01]  /*c360*/  MOV R162, R157 ;  /* 0x0000009d00a27202 */ /* 0x000fe20000000f00 */
        /* <DEDUP_REMOVED lines=12> */
[C---:B----4-:R-:W-:Y:S02]  /*c430*/  FMUL.FTZ R7, R0.reuse, R163 ;  /* 0x000000a300077220 */ /* 0x050fe40000410000 */
[C---:B------:R-:W-:Y:S02]  /*c440*/  FMUL.FTZ R22, R0.reuse, R146 ;  /* 0x0000009200167220 */ /* 0x040fe40000410000 */
[C---:B------:R-:W-:Y:S01]  /*c450*/  FMUL.FTZ R30, R0.reuse, R30 ;  /* 0x0000001e001e7220 */ /* 0x040fe20000410000 */
[----:B------:R-:W-:Y:S01]  /*c460*/  MUFU.EX2 R146, R175 ;  /* 0x000000af00927308 */ /* 0x000fe20000000800 */
        /* <DEDUP_REMOVED lines=23> */
[----:B------:R-:W4:Y:S01]  /*c5e0*/  MUFU.EX2 R155, R172 ;  /* 0x000000ac009b7308 */ /* 0x000f220000000800 */
        /* <DEDUP_REMOVED lines=24> */
[----:B----4-:R-:W-:Y:S01]  /*c770*/  MOV R182, R155 ;  /* 0x0000009b00b67202 */ /* 0x010fe20000000f00 */
        /* <DEDUP_REMOVED lines=55> */
[----:B------:R-:W-:Y:S01]  /*caf0*/  MUFU.EX2 R2, R178 ;  /* 0x000000b200027308 */ /* 0x000fe20000000800 */
[C---:B------:R-:W-:Y:S02]  /*cb00*/  FMUL.FTZ R127, R0.reuse, R127 ;  /* 0x0000007f007f7220 */ /* 0x040fe40000410000 */
[C---:B------:R-:W-:Y:S02]  /*cb10*/  FMUL.FTZ R130, R0.reuse, R130 ;  /* 0x0000008200827220 */ /* 0x040fe40000410000 */
[C---:B------:R-:W-:Y:S05]  /*cb20*/  FMUL.FTZ R131, R0.reuse, R131 ;  /* 0x0000008300837220 */ /* 0x040fea0000410000 */
[----:B------:R-:W4:Y:S02]  /*cb30*/  MUFU.EX2 R178, R183 ;  /* 0x000000b700b27308 */ /* 0x000f240000000800 */
[----:B----4-:R-:W-:Y:S02]  /*cb40*/  F2FP.BF16.PACK_AB R173, R179, R178 ;  /* 0x000000b2b3ad723e */ /* 0x010fe400000010ff */
[----:B------:R-:W-:Y:S01]  /*cb50*/  MOV R183, R160 ;  /* 0x000000a000b77202 */ /* 0x000fe20000000f00 */
[----:B--2---:R-:W-:Y:S01]  /*cb60*/  FFMA.FTZ R148, R0, R139, R137 ;  /* 0x0000008b00947223 */ /* 0x004fe20000010089 */
[----:B------:R-:W-:Y:S01]  /*cb70*/  F2FP.BF16.PACK_AB R137, R149, R137 ;  /* 0x000000899589723e */ /* 0x000fe200000010ff */
[----:B------:R-:W-:Y:S01]  /*cb80*/  FADD.FTZ R0, R133, R181 ;  /* 0x000000b585007221 */ /* 0x000fe20000010000 */
[----:B------:R-:W-:Y:S02]  /*cb90*/  F2FP.BF16.PACK_AB R139, R153, R152 ;  /* 0x00000098998b723e */ /* 0x000fe400000010ff */
[----:B------:R-:W-:Y:S01]  /*cba0*/  MOV R181, R146 ;  /* 0x0000009200b57202 */ /* 0x000fe20000000f00 */
        /* <DEDUP_REMOVED lines=9> */
[----:B---3--:R1:W2:Y:S03]  /*cc40*/  LDSM.16.MT88.4 R140, [R145] ;  /* 0x00000000918c783b */ /* 0x0082a60000004200 */
[----:B-1----:R-:W-:Y:S02]  /*cc50*/  MOV R145, R144 ;  /* 0x0000009000917202 */ /* 0x002fe40000000f00 */
[----:B------:R-:W1:Y:S02]  /*cc60*/  MUFU.EX2 R144, R177 ;  /* 0x000000b100907308 */ /* 0x000e640000000800 */
[----:B------:R-:W-:Y:S08]  /*cc70*/  MOV R163, R145 ;  /* 0x0000009100a37202 */ /* 0x000ff00000000f00 */
[----:B------:R-:W3:Y:S01]  /*cc80*/  MUFU.EX2 R177, R161 ;  /* 0x000000a100b17308 */ /* 0x000ee20000000800 */
[C---:B--2---:R-:W-:Y:S08]  /*cc90*/  HMMA.16816.F32.BF16 R28, R136.reuse, R140, R28 ;  /* 0x0000008c881c723c */ /* 0x044ff0000004181c */
[C---:B------:R-:W-:Y:S01]  /*cca0*/  HMMA.16816.F32.BF16 R32, R136.reuse, R142, R32 ;  /* 0x0000008e8820723c */ /* 0x040fe20000041820 */
[----:B------:R-:W2:Y:S03]  /*ccb0*/  LDSM.16.MT88.4 R140, [R243+0x1800] ;  /* 0x00180000f38c783b */ /* 0x000ea60000004200 */
[----:B-1----:R-:W-:Y:S04]  /*ccc0*/  FADD.FTZ R0, R144, R0 ;  /* 0x0000000090007221 */ /* 0x002fe80000010000 */
[----:B------:R-:W-:Y:S01]  /*ccd0*/  FADD.FTZ R0, R135, R0 ;  /* 0x0000000087007221 */ /* 0x000fe20000010000 */
[----:B---3--:R-:W-:Y:S01]  /*cce0*/  F2FP.BF16.PACK_AB R175, R177, R176 ;  /* 0x000000b0b1af723e */ /* 0x008fe200000010ff */
        /* <DEDUP_REMOVED lines=38> */
[----:B------:R3:W4:Y:S02]  /*cf50*/  MUFU.EX2 R135, R157 ;  /* 0x0000009d00877308 */ /* 0x0007240000000800 */
[----:B------:R-:W-:Y:S02]  /*cf60*/  F2FP.BF16.PACK_AB R136, R2, R133 ;  /* 0x000000850288723e */ /* 0x000fe400000010ff */
[----:B------:R-:W-:Y:S02]  /*cf70*/  F2FP.BF16.PACK_AB R137, R155, R154 ;  /* 0x0000009a9b89723e */ /* 0x000fe400000010ff */
[----:B------:R-:W-:Y:S04]  /*cf80*/  F2FP.BF16.PACK_AB R139, R181, R160 ;  /* 0x000000a0b58b723e */ /* 0x000fe800000010ff */
[----:B------:R-:W5:Y:S10]  /*cf90*/  MUFU.EX2 R133, R163 ;  /* 0x000000a300857308 */ /* 0x000f740000000800 */
[----:B------:R-:W2:Y:S01]  /*cfa0*/  MUFU.EX2 R2, R162 ;  /* 0x000000a200027308 */ /* 0x000ea20000000800 */
[----:B---3--:R-:W-:Y:S01]  /*cfb0*/  LDSM.16.MT88.4 R156, [R243+0x1000] ;  /* 0x00100000f39c783b */ /* 0x008fe20000004200 */
[----:B----4-:R-:W-:Y:S01]  /*cfc0*/  F2FP.BF16.PACK_AB R174, R132, R135 ;  /* 0x0000008784ae723e */ /* 0x010fe200000010ff */
[C---:B-1----:R-:W-:Y:S03]  /*cfd0*/  HMMA.16816.F32.BF16 R4, R136.reuse, R140, R4 ;  /* 0x0000008c8804723c */ /* 0x042fe60000041804 */
[----:B-----5:R-:W-:Y:S05]  /*cfe0*/  FADD.FTZ R0, R133, R0 ;  /* 0x0000000085007221 */ /* 0x020fea0000010000 */
[C---:B------:R-:W-:Y:S01]  /*cff0*/  HMMA.16816.F32.BF16 R8, R136.reuse, R142, R8 ;  /* 0x0000008e8808723c */ /* 0x040fe20000041808 */
[----:B------:R-:W1:Y:S03]  /*d000*/  LDSM.16.MT88.4 R140, [R244+0x800] ;  /* 0x00080000f48c783b */ /* 0x000e660000004200 */
[C---:B--2---:R-:W-:Y:S01]  /*d010*/  F2FP.BF16.PACK_AB R172, R2.reuse, R133 ;  /* 0x0000008502ac723e */ /* 0x044fe200000010ff */
[----:B------:R-:W-:Y:S03]  /*d020*/  FADD.FTZ R0, R2, R0 ;  /* 0x0000000002007221 */ /* 0x000fe60000010000 */
[C---:B------:R-:W-:Y:S04]  /*d030*/  HMMA.16816.F32.BF16 R12, R136.reuse, R144, R12 ;  /* 0x00000090880c723c */ /* 0x040fe8000004180c */
[----:B------:R-:W-:Y:S02]  /*d040*/  FADD.FTZ R2, R149, R148 ;  /* 0x0000009495027221 */ /* 0x000fe40000010000 */
[----:B------:R-:W-:Y:S01]  /*d050*/  LDSM.16.MT88.4 R148, [R245+0x1000] ;  /* 0x00100000f594783b */ /* 0x000fe20000004200 */
[----:B------:R-:W-:Y:S01]  /*d060*/  FADD.FTZ R0, R135, R0 ;  /* 0x0000000087007221 */ /* 0x000fe20000010000 */
[C---:B------:R-:W-:Y:S04]  /*d070*/  HMMA.16816.F32.BF16 R16, R136.reuse, R146, R16 ;  /* 0x000000928810723c */ /* 0x040fe80000041810 */
[----:B------:R-:W-:Y:S02]  /*d080*/  FADD.FTZ R0, R132, R0 ;  /* 0x0000000084007221 */ /* 0x000fe40000010000 */
[----:B------:R-:W2:Y:S08]  /*d090*/  LDSM.16.MT88.4 R144, [R246+0x800] ;  /* 0x00080000f690783b */ /* 0x000eb00000004200 */
[----:B------:R3:W-:Y:S04]  /*d0a0*/  STL [R1+0x54], R0 ;  /* 0x0000540001007387 */ /* 0x0007e80000100800 */
[----:B------:R-:W4:Y:S01]  /*d0b0*/  LDL R133, [R1+0x64] ;  /* 0x0000640001857983 */ /* 0x000f220000100800 */
[C---:B-1----:R-:W-:Y:S08]  /*d0c0*/  HMMA.16816.F32.BF16 R20, R136.reuse, R140, R20 ;  /* 0x0000008c8814723c */ /* 0x042ff00000041814 */
[C---:B------:R-:W-:Y:S01]  /*d0d0*/  HMMA.16816.F32.BF16 R24, R136.reuse, R142, R24 ;  /* 0x0000008e8818723c */ /* 0x040fe20000041818 */
[----:B------:R-:W1:Y:S03]  /*d0e0*/  LDSM.16.MT88.4 R140, [R243+0x2000] ;  /* 0x00200000f38c783b */ /* 0x000e660000004200 */
[----:B---3--:R-:W-:Y:S04]  /*d0f0*/  FADD.FTZ R0, R152, R2 ;  /* 0x0000000298007221 */ /* 0x008fe80000010000 */
        /* <DEDUP_REMOVED lines=32> */
[----:B------:R-:W2:Y:S02]  /*d300*/  LDSM.16.MT88.4 R144, [R246+0x5000] ;  /* 0x00500000f690783b */ /* 0x000ea40000004200 */
[----:B----4-:R-:W-:Y:S05]  /*d310*/  ISETP.GT.AND P0, PT, R180, R133, PT ;  /* 0x00000085b400720c */ /* 0x010fea0003f04270 */
[C---:B-1----:R-:W-:Y:S04]  /*d320*/  HMMA.16816.F32.BF16 R116, R136.reuse, R140, R116 ;  /* 0x0000008c8874723c */ /* 0x042fe80000041874 */
[----:B------:R-:W-:Y:S04]  /*d330*/  MOV R133, R3 ;  /* 0x0000000300857202 */ /* 0x000fe80000000f00 */
[C---:B------:R-:W-:Y:S01]  /*d340*/  HMMA.16816.F32.BF16 R120, R136.reuse, R142, R120 ;  /* 0x0000008e8878723c */ /* 0x040fe20000041878 */
[----:B------:R-:W1:Y:S07]  /*d350*/  LDSM.16.MT88.4 R140, [R244+0x1000] ;  /* 0x00100000f48c783b */ /* 0x000e6e0000004200 */
[C---:B--2---:R-:W-:Y:S08]  /*d360*/  HMMA.16816.F32.BF16 R124, R136.reuse, R144, R124 ;  /* 0x00000090887c723c */ /* 0x044ff0000004187c */
[----:B------:R-:W-:Y:S07]  /*d370*/  HMMA.16816.F32.BF16 R128, R136, R146, R128 ;  /* 0x000000928880723c */ /* 0x000fee0000041880 */
[----:B------:R-:W-:Y:S01]  /*d380*/  MOV R139, R154 ;  /* 0x0000009a008b7202 */ /* 0x000fe20000000f00 */
[C---:B------:R-:W-:Y:S01]  /*d390*/  HMMA.16816.F32.BF16 R160, R172.reuse, R156, R4 ;  /* 0x0000009caca0723c */ /* 0x040fe20000041804 */
[----:B------:R-:W2:Y:S04]  /*d3a0*/  LDSM.16.MT88.4 R4, [R246+0x1000] ;  /* 0x00100000f604783b */ /* 0x000ea80000004200 */
[----:B------:R-:W-:Y:S03]  /*d3b0*/  MOV R138, R153 ;  /* 0x00000099008a7202 */ /* 0x000fe60000000f00 */
[C---:B------:R-:W-:Y:S01]  /*d3c0*/  HMMA.16816.F32.BF16 R156, R172.reuse, R158, R8 ;  /* 0x0000009eac9c723c */ /* 0x040fe20000041808 */
[----:B------:R-:W3:Y:S03]  /*d3d0*/  LDSM.16.MT88.4 R8, [R243+0x2800] ;  /* 0x00280000f308783b */ /* 0x000ee60000004200 */
[----:B------:R-:W-:Y:S04]  /*d3e0*/  FADD.FTZ R0, R138, R0 ;  /* 0x000000008a007221 */ /* 0x000fe80000010000 */
[C---:B------:R-:W-:Y:S01]  /*d3f0*/  HMMA.16816.F32.BF16 R152, R172.reuse, R148, R12 ;  /* 0x00000094ac98723c */ /* 0x040fe2000004180c */
[----:B------:R-:W4:Y:S03]  /*d400*/  LDSM.16.MT88.4 R12, [R245+0x2800] ;  /* 0x00280000f50c783b */ /* 0x000f260000004200 */
[----:B------:R-:W-:Y:S04]  /*d410*/  FADD.FTZ R0, R139, R0 ;  /* 0x000000008b007221 */ /* 0x000fe80000010000 */
[C---:B------:R-:W-:Y:S04]  /*d420*/  HMMA.16816.F32.BF16 R148, R172.reuse, R150, R16 ;  /* 0x00000096ac94723c */ /* 0x040fe80000041810 */
        /* <DEDUP_REMOVED lines=10> */
[C---:B---3--:R-:W-:Y:S04]  /*d4d0*/  HMMA.16816.F32.BF16 R36, R172.reuse, R8, R36 ;  /* 0x00000008ac24723c */ /* 0x048fe80000041824 */
[----:B------:R-:W-:Y:S01]  /*d4e0*/  FADD.FTZ R2, R176, R0 ;  /* 0x00000000b0027221 */ /* 0x000fe20000010000 */
[----:B------:R-:W-:Y:S03]  /*d4f0*/  IADD3 R0, R180, -0x1, RZ ;  /* 0xffffffffb4007810 */ /* 0x000fe60007ffe0ff */
[C---:B------:R-:W-:Y:S01]  /*d500*/  HMMA.16816.F32.BF16 R40, R172.reuse, R10, R40 ;  /* 0x0000000aac28723c */ /* 0x040fe20000041828 */
[----:B------:R-:W2:Y:S03]  /*d510*/  LDSM.16.MT88.4 R8, [R246+0x2800] ;  /* 0x00280000f608783b */ /* 0x000ea60000004200 */
[----:B------:R-:W-:Y:S01]  /*d520*/  FADD.FTZ R2, R177, R2 ;  /* 0x00000002b1027221 */ /* 0x000fe20000010000 */
[----:B------:R-:W-:Y:S03]  /*d530*/  MOV R180, R0 ;  /* 0x0000000000b47202 */ /* 0x000fe60000000f00 */
[C---:B----4-:R-:W-:Y:S01]  /*d540*/  HMMA.16816.F32.BF16 R44, R172.reuse, R12, R44 ;  /* 0x0000000cac2c723c */ /* 0x050fe2000004182c */
[----:B------:R-:W-:Y:S07]  /*d550*/  STL [R1+0x50], R2 ;  /* 0x0000500201007387 */ /* 0x000fee0000100800 */
        /* <DEDUP_REMOVED lines=31> */
.L_x_4404:
[----:B------:R-:W-:Y:S05]  /*d750*/  BRA.DIV ~URZ, `(.L_x_4417) ;  /* 0x000079127f007947 */ /* 0x000fea000b800000 */
[----:B------:R-:W2:Y:S04]  /*d760*/  LDL R2, [R1+0x54] ;  /* 0x0000540001027983 */ /* 0x000ea80000100800 */
[----:B--2---:R1:W2:Y:S02]  /*d770*/  SHFL.BFLY PT, R0, R2, 0x2, 0x1f ;  /* 0x0c401f0002007f89 */ /* 0x0042a400000e0000 */
.L_x_4505:
        /* <DEDUP_REMOVED lines=9> */
.L_x_4506:
        /* <DEDUP_REMOVED lines=148> */
.L_x_4377:
        /* <DEDUP_REMOVED lines=19> */
.L_x_4420:
[----:B-1----:R-:W-:Y:S05]  /*e280*/  BSYNC B0 ;  /* 0x0000000000007941 */ /* 0x002fea0003800000 */
.L_x_4419:
        /* <DEDUP_REMOVED lines=166> */
.L_x_4423:
        /* <DEDUP_REMOVED lines=125> */
.L_x_4507:
[----:B------:R-:W-:Y:S05]  /*f4c0*/  BRA.DIV ~URZ, `(.L_x_4426) ;  /* 0x00005d727f007947 */ /* 0x000fea000b800000 */
[----:B------:R4:W2:Y:S02]  /*f4d0*/  SHFL.IDX PT, R0, R14, RZ, 0x181f ;  /* 0x00181fff0e007589 */ /* 0x0008a400000e0000 */
.L_x_4508:
        /* <DEDUP_REMOVED lines=33> */
.L_x_4428:
[----:B------:R-:W-:Y:S05]  /*f6f0*/  BSYNC B0 ;  /* 0x0000000000007941 */ /* 0x000fea0003800000 */
.L_x_4427:
[----:B------:R-:W-:Y:S05]  /*f700*/  BRA.DIV ~URZ, `(.L_x_4429) ;  /* 0x00005b927f007947 */ /* 0x000fea000b800000 */
[----:B---3--:R3:W4:Y:S04]  /*f710*/  SHFL.IDX PT, R4, R5, 0x1, 0x181f ;  /* 0x00381f0005047f89 */ /* 0x00872800000e0000 */
[----:B--2---:R3:W2:Y:S02]  /*f720*/  SHFL.IDX PT, R0, R14, 0x1, 0x181f ;  /* 0x00381f000e007f89 */ /* 0x0046a400000e0000 */
.L_x_4509:
        /* <DEDUP_REMOVED lines=28> */
.L_x_4431:
[----:B------:R-:W-:Y:S05]  /*f8f0*/  BSYNC B0 ;  /* 0x0000000000007941 */ /* 0x000fea0003800000 */
.L_x_4430:
[----:B------:R-:W-:Y:S05]  /*f900*/  BRA.DIV ~URZ, `(.L_x_4432) ;  /* 0x00005a527f007947 */ /* 0x000fea000b800000 */
[----:B----4-:R4:W3:Y:S02]  /*f910*/  SHFL.IDX PT, R4, R5, 0x2, 0x181f ;  /* 0x00581f0005047f89 */ /* 0x0108e400000e0000 */
.L_x_4510:
[----:B------:R-:W-:Y:S05]  /*f920*/  BRA.DIV ~URZ, `(.L_x_4433) ;  /* 0x00005aa27f007947 */ /* 0x000fea000b800000 */
[----:B--2---:R2:W4:Y:S02]  /*f930*/  SHFL.IDX PT, R0, R14, 0x2, 0x181f ;  /* 0x00581f000e007f89 */ /* 0x00452400000e0000 */
.L_x_4511:
        /* <DEDUP_REMOVED lines=28> */
.L_x_4435:
[----:B------:R-:W-:Y:S05]  /*fb00*/  BSYNC B0 ;  /* 0x0000000000007941 */ /* 0x000fea0003800000 */
.L_x_4434:
[----:B------:R-:W-:Y:S05]  /*fb10*/  BRA.DIV ~URZ, `(.L_x_4436) ;  /* 0x000059127f007947 */ /* 0x000fea000b800000 */
[----:B---3--:R3:W1:Y:S04]  /*fb20*/  SHFL.IDX PT, R4, R5, 0x3, 0x181f ;  /* 0x00781f0005047f89 */ /* 0x00866800000e0000 */
[----:B----4-:R3:W4:Y:S02]  /*fb30*/  SHFL.IDX PT, R0, R14, 0x3, 0x181f ;  /* 0x00781f000e007f89 */ /* 0x01072400000e0000 */
.L_x_4512:
        /* <DEDUP_REMOVED lines=29> */
.L_x_4424:
        /* <DEDUP_REMOVED lines=33> */
.L_x_4513:
[----:B------:R-:W-:Y:S05]  /*ff20*/  BRA.DIV ~URZ, `(.L_x_4439) ;  /* 0x000056327f007947 */ /* 0x000fea000b800000 */
[----:B------:R3:W4:Y:S02]  /*ff30*/  SHFL.IDX PT, R0, R12, RZ, 0x1c1f ;  /* 0x001c1fff0c007589 */ /* 0x00072400000e0000 */
.L_x_4514:
        /* <DEDUP_REMOVED lines=194> */
.L_x_4441:
[----:B------:R-:W-:Y:S05]  /*10b60*/  BSYNC B0 ;  /* 0x0000000000007941 */ /* 0x000fea0003800000 */
.L_x_4440:
[----:B------:R-:W-:Y:S05]  /*10b70*/  BRA.DIV ~URZ, `(.L_x_4442) ;  /* 0x00004a427f007947 */ /* 0x000fea000b800000 */
[----:B--2---:R2:W1:Y:S04]  /*10b80*/  SHFL.IDX PT, R4, R5, 0x1, 0x1c1f ;  /* 0x003c1f0005047f89 */ /* 0x00446800000e0000 */
[----:B----4-:R2:W4:Y:S02]  /*10b90*/  SHFL.IDX PT, R0, R12, 0x1, 0x1c1f ;  /* 0x003c1f000c007f89 */ /* 0x01052400000e0000 */
.L_x_4515:
        /* <DEDUP_REMOVED lines=212> */
.L_x_4422:
        /* <DEDUP_REMOVED lines=22> */
.L_x_4443:
        /* <DEDUP_REMOVED lines=60> */
.L_x_4445:
[----:B------:R-:W-:Y:S05]  /*11e00*/  BSYNC B0 ;  /* 0x0000000000007941 */ /* 0x000fea0003800000 */
.L_x_4444:
        /* <DEDUP_REMOVED lines=36> */
.L_x_4516:
[----:B------:R-:W-:Y:S05]  /*12050*/  BRA.DIV ~URZ, `(.L_x_4447) ;  /* 0x000036927f007947 */ /* 0x000fea000b800000 */
[----:B------:R3:W4:Y:S02]  /*12060*/  SHFL.IDX PT, R0, R14, RZ, 0x181f ;  /* 0x00181fff0e007589 */ /* 0x00072400000e0000 */
.L_x_4517:
        /* <DEDUP_REMOVED lines=34> */
.L_x_4449:
[----:B------:R-:W-:Y:S05]  /*12290*/  BSYNC B0 ;  /* 0x0000000000007941 */ /* 0x000fea0003800000 */
.L_x_4448:
[----:B------:R-:W-:Y:S05]  /*122a0*/  BRA.DIV ~URZ, `(.L_x_4450) ;  /* 0x000034a27f007947 */ /* 0x000fea000b800000 */
[----:B--2---:R2:W1:Y:S04]  /*122b0*/  SHFL.IDX PT, R4, R5, 0x1, 0x181f ;  /* 0x00381f0005047f89 */ /* 0x00446800000e0000 */
[----:B----4-:R2:W4:Y:S02]  /*122c0*/  SHFL.IDX PT, R0, R14, 0x1, 0x181f ;  /* 0x00381f000e007f89 */ /* 0x01052400000e0000 */
.L_x_4518:
        /* <DEDUP_REMOVED lines=28> */
.L_x_4452:
[----:B------:R-:W-:Y:S05]  /*12490*/  BSYNC B0 ;  /* 0x0000000000007941 */ /* 0x000fea0003800000 */
.L_x_4451:
[----:B------:R-:W-:Y:S05]  /*124a0*/  BRA.DIV ~URZ, `(.L_x_4453) ;  /* 0x000033627f007947 */ /* 0x000fea000b800000 */
[----:B------:R1:W2:Y:S02]  /*124b0*/  SHFL.IDX PT, R4, R5, 0x2, 0x181f ;  /* 0x00581f0005047f89 */ /* 0x0002a400000e0000 */
.L_x_4519:
[----:B------:R-:W-:Y:S05]  /*124c0*/  BRA.DIV ~URZ, `(.L_x_4454) ;  /* 0x000033b27f007947 */ /* 0x000fea000b800000 */
[----:B----4-:R4:W1:Y:S02]  /*124d0*/  SHFL.IDX PT, R0, R14, 0x2, 0x181f ;  /* 0x00581f000e007f89 */ /* 0x01086400000e0000 */
.L_x_4520:
        /* <DEDUP_REMOVED lines=28> */
.L_x_4456:
[----:B------:R-:W-:Y:S05]  /*126a0*/  BSYNC B0 ;  /* 0x0000000000007941 */ /* 0x000fea0003800000 */
.L_x_4455:
[----:B------:R-:W-:Y:S05]  /*126b0*/  BRA.DIV ~URZ, `(.L_x_4457) ;  /* 0x000032227f007947 */ /* 0x000fea000b800000 */
[----:B--2---:R2:W1:Y:S04]  /*126c0*/  SHFL.IDX PT, R4, R5, 0x3, 0x181f ;  /* 0x00781f0005047f89 */ /* 0x00446800000e0000 */
[----:B------:R2:W3:Y:S02]  /*126d0*/  SHFL.IDX PT, R0, R14, 0x3, 0x181f ;  /* 0x00781f000e007f89 */ /* 0x0004e400000e0000 */
.L_x_4521:
        /* <DEDUP_REMOVED lines=27> */
.L_x_4437:
[----:B------:R-:W-:Y:S05]  /*12890*/  BSYNC B1 ;  /* 0x0000000000017941 */ /* 0x000fea0003800000 */
.L_x_4421:
        /* <DEDUP_REMOVED lines=15> */
.L_x_4522:
[----:B------:R-:W-:Y:S05]  /*12990*/  BRA.DIV ~URZ, `(.L_x_4460) ;  /* 0x000030727f007947 */ /* 0x000fea000b800000 */
[----:B------:R3:W4:Y:S02]  /*129a0*/  SHFL.IDX PT, R8, R106, 0x1, 0x1f ;  /* 0x00201f006a087f89 */ /* 0x00072400000e0000 */
.L_x_4523:
        /* <DEDUP_REMOVED lines=19> */
.L_x_4524:
        /* <DEDUP_REMOVED lines=16> */
.L_x_4525:
[----:B---3--:R-:W-:Y:S01]  /*12be0*/  IMAD R0, R0, c[0x0][0x538], RZ ;  /* 0x00014e0000007a24 */ /* 0x008fe200078e02ff */
[----:B------:R-:W-:Y:S04]  /*12bf0*/  BSSY B1, `(.L_x_4463) ;  /* 0x00000cf000017945 */ /* 0x000fe80003800000 */
[----:B----4-:R-:W-:-:S04]  /*12c00*/  IADD3 R8, R0, R8, RZ ;  /* 0x0000000800087210 */ /* 0x010fc80007ffe0ff */
[----:B--2---:R-:W-:-:S13]  /*12c10*/  ISETP.GT.AND P0, PT, R8, R9, PT ;  /* 0x000000090800720c */ /* 0x004fda0003f04270 */
[----:B------:R-:W-:Y:S05]  /*12c20*/  @P0 BRA `(.L_x_4464) ;  /* 0x0000025000000947 */ /* 0x000fea0003800000 */
.L_x_4468:
        /* <DEDUP_REMOVED lines=17> */
.L_x_4526:
        /* <DEDUP_REMOVED lines=16> */
.L_x_4527:
[----:B--2---:R-:W-:-:S05]  /*12e40*/  IMAD R0, R0, c[0x0][0x538], RZ ;  /* 0x00014e0000007a24 */ /* 0x004fca00078e02ff */
[----:B------:R-:W-:-:S04]  /*12e50*/  IADD3 R8, R0, R8, RZ ;  /* 0x0000000800087210 */ /* 0x000fc80007ffe0ff */
[----:B------:R-:W-:-:S13]  /*12e60*/  ISETP.GT.AND P0, PT, R8, R9, PT ;  /* 0x000000090800720c */ /* 0x000fda0003f04270 */
[----:B-1----:R-:W-:Y:S05]  /*12e70*/  @!P0 BRA `(.L_x_4468) ;  /* 0xfffffdb000008947 */ /* 0x002fea000383ffff */
.L_x_4464:
[----:B------:R-:W-:-:S05]  /*12e80*/  IADD3 R8, -R0, R8, RZ ;  /* 0x0000000800087210 */ /* 0x000fca0007ffe1ff */
[----:B------:R-:W-:-:S05]  /*12e90*/  IMAD R0, R4, c[0x0][0x538], R8 ;  /* 0x00014e0004007a24 */ /* 0x000fca00078e0208 */
[----:B------:R-:W-:Y:S01]  /*12ea0*/  ISETP.GT.AND P0, PT, R0, R9, PT ;  /* 0x000000090000720c */ /* 0x000fe20003f04270 */
[----:B------:R-:W-:-:S12]  /*12eb0*/  BRA.DIV ~URZ, `(.L_x_4469) ;  /* 0x00002f927f007947 */ /* 0x000fd8000b800000 */
[----:B------:R-:W-:-:S03]  /*12ec0*/  VOTE.ANY R10, PT, !P0 ;  /* 0x00000000000a7806 */ /* 0x000fc600040e0100 */
.L_x_4528:
[----:B------:R-:W2:Y:S01]  /*12ed0*/  LDL.LU R0, [R1+0xb4] ;  /* 0x0000b40001007983 */ /* 0x000ea20000300800 */
[----:B------:R-:W2:Y:S02]  /*12ee0*/  POPC R5, R10 ;  /* 0x0000000a00057309 */ /* 0x000ea40000000000 */
[----:B--2---:R-:W-:-:S05]  /*12ef0*/  IADD3 R0, R5, R0, RZ ;  /* 0x0000000005007210 */ /* 0x004fca0007ffe0ff */
[----:B------:R2:W-:Y:S01]  /*12f00*/  STL [R1+0xb4], R0 ;  /* 0x0000b40001007387 */ /* 0x0005e20000100800 */
[----:B------:R-:W-:Y:S05]  /*12f10*/  BRA.DIV ~URZ, `(.L_x_4470) ;  /* 0x00002f827f007947 */ /* 0x000fea000b800000 */
[----:B------:R3:W4:Y:S04]  /*12f20*/  SHFL.IDX PT, R11, R6, R5, 0x1f ;  /* 0x00001f05060b7589 */ /* 0x00072800000e0000 */
[----:B------:R3:W1:Y:S02]  /*12f30*/  SHFL.IDX PT, R7, R7, R5, 0x1f ;  /* 0x00001f0507077589 */ /* 0x00066400000e0000 */
.L_x_4529:
[----:B------:R-:W-:Y:S01]  /*12f40*/  ISETP.NE.AND P0, PT, R10, RZ, PT ;  /* 0x000000ff0a00720c */ /* 0x000fe20003f05270 */
[----:B------:R-:W-:-:S12]  /*12f50*/  BSSY B0, `(.L_x_4471) ;  /* 0x0000005000007945 */ /* 0x000fd80003800000 */
[----:B------:R-:W-:Y:S05]  /*12f60*/  @!P0 BRA `(.L_x_4472) ;  /* 0x0000003000008947 */ /* 0x000fea0003800000 */
[----:B---3--:R-:W-:Y:S01]  /*12f70*/  IADD3 R5, R5, -0x1, RZ ;  /* 0xffffffff05057810 */ /* 0x008fe20007ffe0ff */
[----:B------:R-:W-:Y:S05]  /*12f80*/  BRA.DIV ~URZ, `(.L_x_4473) ;  /* 0x00002fe27f007947 */ /* 0x000fea000b800000 */
[----:B------:R3:W2:Y:S02]  /*12f90*/  SHFL.IDX PT, R12, R4, R5, 0x1f ;  /* 0x00001f05040c7589 */ /* 0x0006a400000e0000 */
.L_x_4472:
[----:B------:R-:W-:Y:S05]  /*12fa0*/  BSYNC B0 ;  /* 0x0000000000007941 */ /* 0x000fea0003800000 */
.L_x_4471:
        /* <DEDUP_REMOVED lines=68> */
.L_x_4475:
        /* <DEDUP_REMOVED lines=69> */
.L_x_4476:
[----:B------:R-:W-:Y:S05]  /*13840*/  BSYNC B0 ;  /* 0x0000000000007941 */ /* 0x000fea0003800000 */
.L_x_4474:
[----:B------:R-:W-:-:S04]  /*13850*/  LOP3.LUT R2, RZ, R2, RZ, 0x33, !PT ;  /* 0x00000002ff027212 */ /* 0x000fc800078e33ff */
[----:B-1----:R-:W-:-:S05]  /*13860*/  IADD3 R0, R2, R11, RZ ;  /* 0x0000000b02007210 */ /* 0x002fca0007ffe0ff */
[----:B------:R1:W-:Y:S01]  /*13870*/  STL [R1+0xac], R0 ;  /* 0x0000ac0001007387 */ /* 0x0003e20000100800 */
[----:B------:R-:W-:Y:S05]  /*13880*/  BRA `(.L_x_4477) ;  /* 0x0000005000007947 */ /* 0x000fea0003800000 */
.L_x_4465:
[----:B------:R-:W-:Y:S01]  /*13890*/  MOV R0, c[0x0][0x53c] ;  /* 0x00014f0000007a02 */ /* 0x000fe20000000f00 */
[----:B------:R2:W-:Y:S04]  /*138a0*/  STL [R1+0xa8], R9 ;  /* 0x0000a80901007387 */ /* 0x0005e80000100800 */
[----:B------:R2:W-:Y:S04]  /*138b0*/  STL [R1+0xac], RZ ;  /* 0x0000acff01007387 */ /* 0x0005e80000100800 */
[----:B------:R2:W-:Y:S04]  /*138c0*/  STL [R1+0xb0], RZ ;  /* 0x0000b0ff01007387 */ /* 0x0005e80000100800 */
[----:B------:R2:W-:Y:S02]  /*138d0*/  STL [R1+0xb4], R0 ;  /* 0x0000b40001007387 */ /* 0x0005e40000100800 */
.L_x_4477:
[----:B------:R-:W-:Y:S05]  /*138e0*/  BSYNC B1 ;  /* 0x0000000000017941 */ /* 0x000fea0003800000 */
.L_x_4463:
        /* <DEDUP_REMOVED lines=9> */
.L_x_4458:
[----:B--2---:R-:W2:Y:S02]  /*13980*/  LDL R0, [R1+0xb4] ;  /* 0x0000b40001007983 */ /* 0x004ea40000100800 */
[----:B--2---:R-:W-:-:S13]  /*13990*/  ISETP.GE.AND P0, PT, R0, c[0x0][0x53c], PT ;  /* 0x00014f0000007a0c */ /* 0x004fda0003f06270 */
[----:B-1----:R-:W-:Y:S01]  /*139a0*/  @P0 CALL.REL.NOINC `(.L_x_4478) ;  /* 0x0000001000000944 */ /* 0x002fe20003c00000 */
[----:B------:R-:W-:Y:S05]  /*139b0*/  BRA `(.L_x_4479) ;  /* 0xfffee7d000007947 */ /* 0x000fea000383ffff */
.L_x_4478:
[----:B------:R-:W-:Y:S05]  /*139c0*/  EXIT ;  /* 0x000000000000794d */ /* 0x000fea0003800000 */
.L_x_4360:
[----:B------:R-:W-:Y:S01]  /*139d0*/  IMAD.MOV.U32 R0, RZ, RZ, R5 ;  /* 0x000000ffff007224 */ /* 0x000fe200078e0005 */
[----:B------:R-:W-:Y:S02]  /*139e0*/  MOV R3, 0x1 ;  /* 0x0000000100037802 */ /* 0x000fe40000000f00 */
[----:B------:R-:W-:Y:S02]  /*139f0*/  MOV R2, 0x13a10 ;  /* 0x00013a1000027802 */ /* 0x000fe40000000f00 */
[----:B------:R-:W-:Y:S05]  /*13a00*/  CALL.REL.NOINC `($__internal_74_$__cuda_sm70_shflsync_up_p) ;  /* 0x000026d000007944 */ /* 0x000fea0003c00000 */
[----:B------:R-:W-:Y:S01]  /*13a10*/  MOV R0, R4 ;  /* 0x0000000400007202 */ /* 0x000fe20000000f00 */
[----:B------:R-:W-:Y:S05]  /*13a20*/  BRA `(.L_x_4480) ;  /* 0xfffeca3000007947 */ /* 0x000fea000383ffff */
.L_x_4361:
[----:B------:R-:W-:Y:S01]  /*13a30*/  IMAD.MOV.U32 R0, RZ, RZ, R5 ;  /* 0x000000ffff007224 */ /* 0x000fe200078e0005 */
[----:B------:R-:W-:Y:S02]  /*13a40*/  MOV R3, 0x2 ;  /* 0x0000000200037802 */ /* 0x000fe40000000f00 */
[----:B------:R-:W-:Y:S02]  /*13a50*/  MOV R2, 0x13a70 ;  /* 0x00013a7000027802 */ /* 0x000fe40000000f00 */
[----:B------:R-:W-:Y:S05]  /*13a60*/  CALL.REL.NOINC `($__internal_74_$__cuda_sm70_shflsync_up_p) ;  /* 0x0000267000007944 */ /* 0x000fea0003c00000 */
[----:B------:R-:W-:Y:S01]  /*13a70*/  SEL R4, R4, RZ, P4 ;  /* 0x000000ff04047207 */ /* 0x000fe20002000000 */
[----:B------:R-:W-:Y:S01]  /*13a80*/  IMAD.MOV.U32 R3, RZ, RZ, 0x4 ;  /* 0x00000004ff037424 */ /* 0x000fe200078e00ff */
[----:B------:R-:W-:-:S03]  /*13a90*/  MOV R2, 0x13ac0 ;  /* 0x00013ac000027802 */ /* 0x000fc60000000f00 */
[----:B------:R-:W-:Y:S02]  /*13aa0*/  IMAD.IADD R0, R5, 0x1, R4 ;  /* 0x0000000105007824 */ /* 0x000fe400078e0204 */
        /* <DEDUP_REMOVED lines=14> */
[----:B------:R-:W-:Y:S01]  /*13b90*/  IMAD.IADD R4, R0, 0x1, R4 ;  /* 0x0000000100047824 */ /* 0x000fe200078e0204 */
[----:B------:R-:W-:-:S04]  /*13ba0*/  MOV R0, 0x1f ;  /* 0x0000001f00007802 */ /* 0x000fc80000000f00 */
[----:B------:R1:W-:Y:S03]  /*13bb0*/  STL [R1+0x4c], R4 ;  /* 0x00004c0401007387 */ /* 0x0003e60000100800 */
[----:B-1----:R-:W-:Y:S05]  /*13bc0*/  CALL.REL.NOINC `($__internal_73_$__cuda_sm70_shflsync_idx_p) ;  /* 0x0000247000007944 */ /* 0x002fea0003c00000 */
[----:B-1---5:R-:W-:Y:S05]  /*13bd0*/  BRA `(.L_x_4481) ;  /* 0xfffec98000007947 */ /* 0x022fea000383ffff */
.L_x_4363:
[----:B------:R-:W-:Y:S02]  /*13be0*/  SEL R0, RZ, 0x1, P0 ;  /* 0x00000001ff007807 */ /* 0x000fe40000000000 */
[----:B------:R-:W-:Y:S02]  /*13bf0*/  MOV R2, 0x13c10 ;  /* 0x00013c1000027802 */ /* 0x000fe40000000f00 */
[----:B------:R-:W-:Y:S05]  /*13c00*/  CALL.REL.NOINC `($__internal_75_$__cuda_sm70_votesync_ballot) ;  /* 0x0000253000007944 */ /* 0x000fea0003c00000 */
[----:B------:R-:W-:Y:S01]  /*13c10*/  MOV R10, R0 ;  /* 0x00000000000a7202 */ /* 0x000fe20000000f00 */
[----:B------:R-:W-:Y:S05]  /*13c20*/  BRA `(.L_x_4482) ;  /* 0xfffec9c000007947 */ /* 0x000fea000383ffff */
.L_x_4364:
[----:B------:R2:W-:Y:S01]  /*13c30*/  STL [R1+0x4c], R9 ;  /* 0x00004c0901007387 */ /* 0x0005e20000100800 */
[----:B-1----:R-:W-:Y:S01]  /*13c40*/  IMAD.MOV.U32 R0, RZ, RZ, R5 ;  /* 0x000000ffff007224 */ /* 0x002fe200078e0005 */
[----:B------:R-:W-:Y:S02]  /*13c50*/  MOV R3, 0x1f ;  /* 0x0000001f00037802 */ /* 0x000fe40000000f00 */
[----:B------:R-:W-:Y:S02]  /*13c60*/  MOV R2, 0x13c80 ;  /* 0x00013c8000027802 */ /* 0x000fe40000000f00 */
[----:B--2---:R-:W-:Y:S05]  /*13c70*/  CALL.REL.NOINC `($__internal_73_$__cuda_sm70_shflsync_idx_p) ;  /* 0x000023c000007944 */ /* 0x004fea0003c00000 */
[----:B------:R2:W-:Y:S01]  /*13c80*/  STL [R1+0x4c], R8 ;  /* 0x00004c0801007387 */ /* 0x0005e20000100800 */
[----:B------:R-:W-:Y:S01]  /*13c90*/  IMAD.MOV.U32 R12, RZ, RZ, R0 ;  /* 0x000000ffff0c7224 */ /* 0x000fe200078e0000 */
[----:B-----5:R-:W-:Y:S01]  /*13ca0*/  MOV R0, R5 ;  /* 0x0000000500007202 */ /* 0x020fe20000000f00 */
[----:B------:R-:W-:Y:S01]  /*13cb0*/  IMAD.MOV.U32 R6, RZ, RZ, RZ ;  /* 0x000000ffff067224 */ /* 0x000fe200078e00ff */
[----:B------:R-:W-:-:S02]  /*13cc0*/  MOV R3, 0x1f ;  /* 0x0000001f00037802 */ /* 0x000fc40000000f00 */
[----:B------:R-:W-:Y:S02]  /*13cd0*/  MOV R2, 0x13cf0 ;  /* 0x00013cf000027802 */ /* 0x000fe40000000f00 */
[----:B-12---:R-:W-:Y:S05]  /*13ce0*/  CALL.REL.NOINC `($__internal_73_$__cuda_sm70_shflsync_idx_p) ;  /* 0x0000235000007944 */ /* 0x006fea0003c00000 */
[----:B------:R-:W-:Y:S01]  /*13cf0*/  MOV R9, R0 ;  /* 0x0000000000097202 */ /* 0x000fe20000000f00 */
[----:B-1---5:R-:W-:Y:S05]  /*13d00*/  BRA `(.L_x_4483) ;  /* 0xfffec95000007947 */ /* 0x022fea000383ffff */
.L_x_4367:
[----:B------:R1:W-:Y:S01]  /*13d10*/  STL [R1+0x4c], R4 ;  /* 0x00004c0401007387 */ /* 0x0003e20000100800 */
[----:B------:R-:W-:Y:S02]  /*13d20*/  MOV R3, 0x1f ;  /* 0x0000001f00037802 */ /* 0x000fe40000000f00 */
[----:B------:R-:W-:Y:S02]  /*13d30*/  MOV R2, 0x13d50 ;  /* 0x00013d5000027802 */ /* 0x000fe40000000f00 */
[----:B-1234-:R-:W-:Y:S05]  /*13d40*/  CALL.REL.NOINC `($__internal_73_$__cuda_sm70_shflsync_idx_p) ;  /* 0x000022f000007944 */ /* 0x01efea0003c00000 */
[----:B------:R-:W-:Y:S01]  /*13d50*/  MOV R6, R0 ;  /* 0x0000000000067202 */ /* 0x000fe20000000f00 */
[----:B-1---5:R-:W-:Y:S05]  /*13d60*/  BRA `(.L_x_4366) ;  /* 0xfffec95000007947 */ /* 0x022fea000383ffff */
.L_x_4380:
[----:B------:R1:W-:Y:S01]  /*13d70*/  STL [R1+0x4c], R12 ;  /* 0x00004c0c01007387 */ /* 0x0003e20000100800 */
[----:B--2---:R-:W-:Y:S01]  /*13d80*/  IMAD.MOV.U32 R0, RZ, RZ, 0x1 ;  /* 0x00000001ff007424 */ /* 0x004fe200078e00ff */
[----:B------:R-:W-:Y:S02]  /*13d90*/  MOV R3, 0x181f ;  /* 0x0000181f00037802 */ /* 0x000fe40000000f00 */
[----:B------:R-:W-:Y:S02]  /*13da0*/  MOV R2, 0x13dc0 ;  /* 0x00013dc000027802 */ /* 0x000fe40000000f00 */
[----:B-1----:R-:W-:Y:S05]  /*13db0*/  CALL.REL.NOINC `($__internal_73_$__cuda_sm70_shflsync_idx_p) ;  /* 0x0000228000007944 */ /* 0x002fea0003c00000 */
[----:B------:R2:W-:Y:S01]  /*13dc0*/  STL [R1+0x4c], R13 ;  /* 0x00004c0d01007387 */ /* 0x0005e20000100800 */
[----:B-----5:R-:W-:Y:S01]  /*13dd0*/  IMAD.MOV.U32 R5, RZ, RZ, R0 ;  /* 0x000000ffff057224 */ /* 0x020fe200078e0000 */
[----:B------:R-:W-:Y:S01]  /*13de0*/  MOV R0, 0x1 ;  /* 0x0000000100007802 */ /* 0x000fe20000000f00 */
[----:B------:R-:W-:Y:S01]  /*13df0*/  IMAD.MOV.U32 R3, RZ, RZ, 0x181f ;  /* 0x0000181fff037424 */ /* 0x000fe200078e00ff */
[----:B------:R-:W-:-:S02]  /*13e00*/  MOV R2, 0x13e20 ;  /* 0x00013e2000027802 */ /* 0x000fc40000000f00 */
[----:B-12---:R-:W-:Y:S05]  /*13e10*/  CALL.REL.NOINC `($__internal_73_$__cuda_sm70_shflsync_idx_p) ;  /* 0x0000222000007944 */ /* 0x006fea0003c00000 */
[----:B-1---5:R-:W-:Y:S05]  /*13e20*/  BRA `(.L_x_4484) ;  /* 0xffff045000007947 */ /* 0x022fea000383ffff */
.L_x_4383:
[----:B------:R2:W-:Y:S01]  /*13e30*/  STL [R1+0x4c], R5 ;  /* 0x00004c0501007387 */ /* 0x0005e20000100800 */
[----:B------:R-:W-:Y:S01]  /*13e40*/  IMAD.MOV.U32 R0, RZ, RZ, RZ ;  /* 0x000000ffff007224 */ /* 0x000fe200078e00ff */
[----:B------:R-:W-:-:S02]  /*13e50*/  MOV R3, 0x181f ;  /* 0x0000181f00037802 */ /* 0x000fc40000000f00 */
[----:B------:R-:W-:Y:S02]  /*13e60*/  MOV R2, 0x13e80 ;  /* 0x00013e8000027802 */ /* 0x000fe40000000f00 */
[----:B-12---:R-:W-:Y:S05]  /*13e70*/  CALL.REL.NOINC `($__internal_73_$__cuda_sm70_shflsync_idx_p) ;  /* 0x000021c000007944 */ /* 0x006fea0003c00000 */
[----:B-----5:R-:W-:Y:S01]  /*13e80*/  MOV R4, R0 ;  /* 0x0000000000047202 */ /* 0x020fe20000000f00 */
[----:B-1----:R-:W-:Y:S05]  /*13e90*/  BRA `(.L_x_4485) ;  /* 0xffff133000007947 */ /* 0x002fea000383ffff */
.L_x_4384:
[----:B------:R4:W-:Y:S01]  /*13ea0*/  STL [R1+0x4c], R6 ;  /* 0x00004c0601007387 */ /* 0x0009e20000100800 */
[----:B------:R-:W-:Y:S01]  /*13eb0*/  IMAD.MOV.U32 R0, RZ, RZ, RZ ;  /* 0x000000ffff007224 */ /* 0x000fe200078e00ff */
[----:B------:R-:W-:Y:S02]  /*13ec0*/  MOV R3, 0x181f ;  /* 0x0000181f00037802 */ /* 0x000fe40000000f00 */
[----:B------:R-:W-:Y:S02]  /*13ed0*/  MOV R2, 0x13ef0 ;  /* 0x00013ef000027802 */ /* 0x000fe40000000f00 */
[----:B-1234-:R-:W-:Y:S05]  /*13ee0*/  CALL.REL.NOINC `($__internal_73_$__cuda_sm70_shflsync_idx_p) ;  /* 0x0000215000007944 */ /* 0x01efea0003c00000 */
[----:B-1---5:R-:W-:Y:S05]  /*13ef0*/  BRA `(.L_x_4486) ;  /* 0xffff12f000007947 */ /* 0x022fea000383ffff */
.L_x_4387:
[----:B------:R2:W-:Y:S01]  /*13f00*/  STL [R1+0x4c], R5 ;  /* 0x00004c0501007387 */ /* 0x0005e20000100800 */
[----:B-1----:R-:W-:Y:S01]  /*13f10*/  IMAD.MOV.U32 R0, RZ, RZ, 0x1 ;  /* 0x00000001ff007424 */ /* 0x002fe200078e00ff */
[----:B------:R-:W-:Y:S02]  /*13f20*/  MOV R3, 0x181f ;  /* 0x0000181f00037802 */ /* 0x000fe40000000f00 */
[----:B------:R-:W-:Y:S02]  /*13f30*/  MOV R2, 0x13f50 ;  /* 0x00013f5000027802 */ /* 0x000fe40000000f00 */
[----:B--234-:R-:W-:Y:S05]  /*13f40*/  CALL.REL.NOINC `($__internal_73_$__cuda_sm70_shflsync_idx_p) ;  /* 0x000020f000007944 */ /* 0x01cfea0003c00000 */
[----:B------:R2:W-:Y:S01]  /*13f50*/  STL [R1+0x4c], R6 ;  /* 0x00004c0601007387 */ /* 0x0005e20000100800 */
[----:B-----5:R-:W-:Y:S01]  /*13f60*/  IMAD.MOV.U32 R4, RZ, RZ, R0 ;  /* 0x000000ffff047224 */ /* 0x020fe200078e0000 */
[----:B------:R-:W-:Y:S01]  /*13f70*/  MOV R0, 0x1 ;  /* 0x0000000100007802 */ /* 0x000fe20000000f00 */
[----:B------:R-:W-:Y:S01]  /*13f80*/  IMAD.MOV.U32 R3, RZ, RZ, 0x181f ;  /* 0x0000181fff037424 */ /* 0x000fe200078e00ff */
[----:B------:R-:W-:-:S02]  /*13f90*/  MOV R2, 0x13fb0 ;  /* 0x00013fb000027802 */ /* 0x000fc40000000f00 */
[----:B-12---:R-:W-:Y:S05]  /*13fa0*/  CALL.REL.NOINC `($__internal_73_$__cuda_sm70_shflsync_idx_p) ;  /* 0x0000209000007944 */ /* 0x006fea0003c00000 */
[----:B-1---5:R-:W-:Y:S05]  /*13fb0*/  BRA `(.L_x_4487) ;  /* 0xffff14a000007947 */ /* 0x022fea000383ffff */
.L_x_4388:
[----:B------:R1:W-:Y:S01]  /*13fc0*/  STL [R1+0x4c], R4 ;  /* 0x00004c0401007387 */ /* 0x0003e20000100800 */
[----:B------:R-:W-:Y:S01]  /*13fd0*/  IMAD.MOV.U32 R0, RZ, RZ, RZ ;  /* 0x000000ffff007224 */ /* 0x000fe200078e00ff */
[----:B------:R-:W-:-:S02]  /*13fe0*/  MOV R3, 0x1c1f ;  /* 0x00001c1f00037802 */ /* 0x000fc40000000f00 */
[----:B------:R-:W-:Y:S02]  /*13ff0*/  MOV R2, 0x14010 ;  /* 0x0001401000027802 */ /* 0x000fe40000000f00 */
[----:B-1----:R-:W-:Y:S05]  /*14000*/  CALL.REL.NOINC `($__internal_73_$__cuda_sm70_shflsync_idx_p) ;  /* 0x0000203000007944 */ /* 0x002fea0003c00000 */
[----:B-1---5:R-:W-:Y:S05]  /*14010*/  BRA `(.L_x_4488) ;  /* 0xffff176000007947 */ /* 0x022fea000383ffff */
.L_x_4389:
[----:B------:R2:W-:Y:S01]  /*14020*/  STL [R1+0x4c], R4 ;  /* 0x00004c0401007387 */ /* 0x0005e20000100800 */
[----:B------:R-:W-:Y:S01]  /*14030*/  IMAD.MOV.U32 R0, RZ, RZ, 0x1 ;  /* 0x00000001ff007424 */ /* 0x000fe200078e00ff */
[----:B------:R-:W-:Y:S02]  /*14040*/  MOV R3, 0x1c1f ;  /* 0x00001c1f00037802 */ /* 0x000fe40000000f00 */
[----:B------:R-:W-:Y:S02]  /*14050*/  MOV R2, 0x14070 ;  /* 0x0001407000027802 */ /* 0x000fe40000000f00 */
[----:B-12---:R-:W-:Y:S05]  /*14060*/  CALL.REL.NOINC `($__internal_73_$__cuda_sm70_shflsync_idx_p) ;  /* 0x00001fd000007944 */ /* 0x006fea0003c00000 */
        /* <DEDUP_REMOVED lines=51> */
[----:B-1----:R-:W-:Y:S05]  /*143a0*/  CALL.REL.NOINC `($__internal_72_$__cuda_sm70_shflsync_bfly_p) ;  /* 0x00001c3000007944 */ /* 0x002fea0003c00000 */
[----:B------:R-:W-:Y:S01]  /*143b0*/  FMNMX.FTZ R134, R134, R0, !PT ;  /* 0x0000000086867209 */ /* 0x000fe20007810000 */
[----:B------:R-:W-:Y:S01]  /*143c0*/  IMAD.MOV.U32 R0, RZ, RZ, 0x1 ;  /* 0x00000001ff007424 */ /* 0x000fe200078e00ff */
[----:B------:R-:W-:-:S03]  /*143d0*/  MOV R2, 0x14400 ;  /* 0x0001440000027802 */ /* 0x000fc60000000f00 */
[----:B------:R-:W-:Y:S02]  /*143e0*/  IMAD.MOV.U32 R132, RZ, RZ, R134 ;  /* 0x000000ffff847224 */ /* 0x000fe400078e0086 */
[----:B------:R-:W-:Y:S05]  /*143f0*/  CALL.REL.NOINC `($__internal_72_$__cuda_sm70_shflsync_bfly_p) ;  /* 0x00001be000007944 */ /* 0x000fea0003c00000 */
[----:B------:R-:W-:Y:S01]  /*14400*/  FMNMX.FTZ R134, R134, R0, !PT ;  /* 0x0000000086867209 */ /* 0x000fe20007810000 */
[----:B------:R-:W-:Y:S01]  /*14410*/  IMAD.MOV.U32 R132, RZ, RZ, R4 ;  /* 0x000000ffff847224 */ /* 0x000fe200078e0004 */
[----:B------:R-:W-:Y:S01]  /*14420*/  MOV R2, 0x14450 ;  /* 0x0001445000027802 */ /* 0x000fe20000000f00 */
[----:B------:R-:W-:Y:S02]  /*14430*/  IMAD.MOV.U32 R0, RZ, RZ, 0x2 ;  /* 0x00000002ff007424 */ /* 0x000fe400078e00ff */
[----:B------:R-:W-:Y:S05]  /*14440*/  CALL.REL.NOINC `($__internal_72_$__cuda_sm70_shflsync_bfly_p) ;  /* 0x00001b9000007944 */ /* 0x000fea0003c00000 */
[----:B------:R-:W-:Y:S01]  /*14450*/  FMNMX.FTZ R4, R4, R0, !PT ;  /* 0x0000000004047209 */ /* 0x000fe20007810000 */
[----:B------:R-:W-:Y:S01]  /*14460*/  IMAD.MOV.U32 R0, RZ, RZ, 0x1 ;  /* 0x00000001ff007424 */ /* 0x000fe200078e00ff */
[----:B------:R-:W-:-:S03]  /*14470*/  MOV R2, 0x144a0 ;  /* 0x000144a000027802 */ /* 0x000fc60000000f00 */
[----:B------:R-:W-:Y:S02]  /*14480*/  IMAD.MOV.U32 R132, RZ, RZ, R4 ;  /* 0x000000ffff847224 */ /* 0x000fe400078e0004 */
[----:B------:R-:W-:Y:S05]  /*14490*/  CALL.REL.NOINC `($__internal_72_$__cuda_sm70_shflsync_bfly_p) ;  /* 0x00001b4000007944 */ /* 0x000fea0003c00000 */
[----:B------:R-:W-:Y:S01]  /*144a0*/  MOV R3, R0 ;  /* 0x0000000000037202 */ /* 0x000fe20000000f00 */
[----:B------:R-:W-:Y:S05]  /*144b0*/  BRA `(.L_x_4489) ;  /* 0xffff17f000007947 */ /* 0x000fea000383ffff */
.L_x_4393:
[----:B------:R-:W-:Y:S01]  /*144c0*/  MOV R3, 0x181f ;  /* 0x0000181f00037802 */ /* 0x000fe20000000f00 */
[----:B------:R2:W-:Y:S01]  /*144d0*/  STL [R1+0x4c], R5 ;  /* 0x00004c0501007387 */ /* 0x0005e20000100800 */
[----:B------:R-:W-:Y:S01]  /*144e0*/  MOV R2, 0x14510 ;  /* 0x0001451000027802 */ /* 0x000fe20000000f00 */
[----:B------:R-:W-:Y:S02]  /*144f0*/  IMAD.MOV.U32 R0, RZ, RZ, RZ ;  /* 0x000000ffff007224 */ /* 0x000fe400078e00ff */
[----:B-12---:R-:W-:Y:S05]  /*14500*/  CALL.REL.NOINC `($__internal_73_$__cuda_sm70_shflsync_idx_p) ;  /* 0x00001b3000007944 */ /* 0x006fea0003c00000 */
[----:B-----5:R-:W-:Y:S01]  /*14510*/  MOV R4, R0 ;  /* 0x0000000000047202 */ /* 0x020fe20000000f00 */
[----:B-1----:R-:W-:-:S05]  /*14520*/  BRA `(.L_x_4490) ;  /* 0xffff2da000007947 */ /* 0x002fca000383ffff */
.L_x_4394:
[----:B------:R-:W-:Y:S01]  /*14530*/  MOV R3, 0x181f ;  /* 0x0000181f00037802 */ /* 0x000fe20000000f00 */
[----:B------:R4:W-:Y:S01]  /*14540*/  STL [R1+0x4c], R12 ;  /* 0x00004c0c01007387 */ /* 0x0009e20000100800 */
[----:B------:R-:W-:Y:S01]  /*14550*/  MOV R2, 0x14580 ;  /* 0x0001458000027802 */ /* 0x000fe20000000f00 */
[----:B------:R-:W-:Y:S02]  /*14560*/  IMAD.MOV.U32 R0, RZ, RZ, RZ ;  /* 0x000000ffff007224 */ /* 0x000fe400078e00ff */
[----:B-1234-:R-:W-:Y:S05]  /*14570*/  CALL.REL.NOINC `($__internal_73_$__cuda_sm70_shflsync_idx_p) ;  /* 0x00001ac000007944 */ /* 0x01efea0003c00000 */
[----:B-1---5:R-:W-:-:S05]  /*14580*/  BRA `(.L_x_4491) ;  /* 0xffff2d6000007947 */ /* 0x022fca000383ffff */
.L_x_4395:
[----:B------:R-:W-:Y:S01]  /*14590*/  MOV R3, 0x181f ;  /* 0x0000181f00037802 */ /* 0x000fe20000000f00 */
[----:B------:R2:W-:Y:S01]  /*145a0*/  STL [R1+0x4c], R5 ;  /* 0x00004c0501007387 */ /* 0x0005e20000100800 */
[----:B------:R-:W-:Y:S01]  /*145b0*/  MOV R2, 0x145e0 ;  /* 0x000145e000027802 */ /* 0x000fe20000000f00 */
[----:B------:R-:W-:Y:S02]  /*145c0*/  IMAD.MOV.U32 R0, RZ, RZ, 0x1 ;  /* 0x00000001ff007424 */ /* 0x000fe400078e00ff */
[----:B-12---:R-:W-:Y:S05]  /*145d0*/  CALL.REL.NOINC `($__internal_73_$__cuda_sm70_shflsync_idx_p) ;  /* 0x00001a6000007944 */ /* 0x006fea0003c00000 */
[----:B------:R-:W-:Y:S01]  /*145e0*/  MOV R2, 0x14640 ;  /* 0x0001464000027802 */ /* 0x000fe20000000f00 */
[----:B------:R2:W-:Y:S01]  /*145f0*/  STL [R1+0x4c], R12 ;  /* 0x00004c0c01007387 */ /* 0x0005e20000100800 */
[----:B-----5:R-:W-:Y:S01]  /*14600*/  IMAD.MOV.U32 R4, RZ, RZ, R0 ;  /* 0x000000ffff047224 */ /* 0x020fe200078e0000 */
[----:B------:R-:W-:Y:S01]  /*14610*/  MOV R0, 0x1 ;  /* 0x0000000100007802 */ /* 0x000fe20000000f00 */
[----:B------:R-:W-:Y:S02]  /*14620*/  IMAD.MOV.U32 R3, RZ, RZ, 0x181f ;  /* 0x0000181fff037424 */ /* 0x000fe400078e00ff */
[----:B-12---:R-:W-:Y:S05]  /*14630*/  CALL.REL.NOINC `($__internal_73_$__cuda_sm70_shflsync_idx_p) ;  /* 0x00001a0000007944 */ /* 0x006fea0003c00000 */
[----:B-1---5:R-:W-:-:S05]  /*14640*/  BRA `(.L_x_4492) ;  /* 0xffff2f1000007947 */ /* 0x022fca000383ffff */
.L_x_4398:
[----:B------:R-:W-:Y:S01]  /*14650*/  MOV R3, 0x181f ;  /* 0x0000181f00037802 */ /* 0x000fe20000000f00 */
[----:B------:R1:W-:Y:S01]  /*14660*/  STL [R1+0x4c], R134 ;  /* 0x00004c8601007387 */ /* 0x0003e20000100800 */
[----:B------:R-:W-:Y:S01]  /*14670*/  MOV R2, 0x146a0 ;  /* 0x000146a000027802 */ /* 0x000fe20000000f00 */
[----:B------:R-:W-:Y:S02]  /*14680*/  IMAD.MOV.U32 R0, RZ, RZ, RZ ;  /* 0x000000ffff007224 */ /* 0x000fe400078e00ff */
[----:B-1----:R-:W-:Y:S05]  /*14690*/  CALL.REL.NOINC `($__internal_73_$__cuda_sm70_shflsync_idx_p) ;  /* 0x000019a000007944 */ /* 0x002fea0003c00000 */
[----:B------:R-:W-:Y:S01]  /*146a0*/  MOV R132, R0 ;  /* 0x0000000000847202 */ /* 0x000fe20000000f00 */
[----:B-1---5:R-:W-:-:S05]  /*146b0*/  BRA `(.L_x_4493) ;  /* 0xffff3c7000007947 */ /* 0x022fca000383ffff */
.L_x_4399:
[----:B------:R-:W-:Y:S01]  /*146c0*/  MOV R3, 0x181f ;  /* 0x0000181f00037802 */ /* 0x000fe20000000f00 */
[----:B------:R3:W-:Y:S01]  /*146d0*/  STL [R1+0x4c], R137 ;  /* 0x00004c8901007387 */ /* 0x0007e20000100800 */
[----:B------:R-:W-:Y:S01]  /*146e0*/  MOV R2, 0x14710 ;  /* 0x0001471000027802 */ /* 0x000fe20000000f00 */
[----:B------:R-:W-:Y:S02]  /*146f0*/  IMAD.MOV.U32 R0, RZ, RZ, RZ ;  /* 0x000000ffff007224 */ /* 0x000fe400078e00ff */
[----:B-123--:R-:W-:Y:S05]  /*14700*/  CALL.REL.NOINC `($__internal_73_$__cuda_sm70_shflsync_idx_p) ;  /* 0x0000193000007944 */ /* 0x00efea0003c00000 */
[----:B-1---5:R-:W-:-:S05]  /*14710*/  BRA `(.L_x_4494) ;  /* 0xffff3c3000007947 */ /* 0x022fca000383ffff */
.L_x_4400:
[----:B--2---:R-:W-:Y:S01]  /*14720*/  MOV R3, 0x181f ;  /* 0x0000181f00037802 */ /* 0x004fe20000000f00 */
[----:B------:R2:W-:Y:S01]  /*14730*/  STL [R1+0x4c], R134 ;  /* 0x00004c8601007387 */ /* 0x0005e20000100800 */
[----:B------:R-:W-:Y:S01]  /*14740*/  MOV R2, 0x14770 ;  /* 0x0001477000027802 */ /* 0x000fe20000000f00 */
[----:B------:R-:W-:Y:S03]  /*14750*/  IMAD.MOV.U32 R0, RZ, RZ, 0x1 ;  /* 0x00000001ff007424 */ /* 0x000fe600078e00ff */
[----:B-12---:R-:W-:Y:S05]  /*14760*/  CALL.REL.NOINC `($__internal_73_$__cuda_sm70_shflsync_idx_p) ;  /* 0x000018d000007944 */ /* 0x006fea0003c00000 */
[----:B------:R-:W-:Y:S01]  /*14770*/  MOV R2, 0x147d0 ;  /* 0x000147d000027802 */ /* 0x000fe20000000f00 */
[----:B------:R2:W-:Y:S01]  /*14780*/  STL [R1+0x4c], R137 ;  /* 0x00004c8901007387 */ /* 0x0005e20000100800 */
[----:B------:R-:W-:Y:S01]  /*14790*/  IMAD.MOV.U32 R132, RZ, RZ, R0 ;  /* 0x000000ffff847224 */ /* 0x000fe200078e0000 */
[----:B------:R-:W-:Y:S01]  /*147a0*/  MOV R0, 0x1 ;  /* 0x0000000100007802 */ /* 0x000fe20000000f00 */
[----:B------:R-:W-:Y:S02]  /*147b0*/  IMAD.MOV.U32 R3, RZ, RZ, 0x181f ;  /* 0x0000181fff037424 */ /* 0x000fe400078e00ff */
[----:B-12--5:R-:W-:Y:S05]  /*147c0*/  CALL.REL.NOINC `($__internal_73_$__cuda_sm70_shflsync_idx_p) ;  /* 0x0000187000007944 */ /* 0x026fea0003c00000 */
[----:B-1---5:R-:W-:-:S05]  /*147d0*/  BRA `(.L_x_4495) ;  /* 0xffff3db000007947 */ /* 0x022fca000383ffff */
.L_x_4401:
[----:B------:R-:W-:Y:S01]  /*147e0*/  MOV R3, 0x1c1f ;  /* 0x00001c1f00037802 */ /* 0x000fe20000000f00 */
[----:B------:R1:W-:Y:S01]  /*147f0*/  STL [R1+0x4c], R132 ;  /* 0x00004c8401007387 */ /* 0x0003e20000100800 */
[----:B------:R-:W-:Y:S01]  /*14800*/  MOV R2, 0x14830 ;  /* 0x0001483000027802 */ /* 0x000fe20000000f00 */
[----:B------:R-:W-:Y:S02]  /*14810*/  IMAD.MOV.U32 R0, RZ, RZ, RZ ;  /* 0x000000ffff007224 */ /* 0x000fe400078e00ff */
[----:B-1----:R-:W-:Y:S05]  /*14820*/  CALL.REL.NOINC `($__internal_73_$__cuda_sm70_shflsync_idx_p) ;  /* 0x0000181000007944 */ /* 0x002fea0003c00000 */
[----:B-1---5:R-:W-:-:S05]  /*14830*/  BRA `(.L_x_4496) ;  /* 0xffff407000007947 */ /* 0x022fca000383ffff */
.L_x_4402:
[----:B------:R-:W-:Y:S01]  /*14840*/  MOV R3, 0x1c1f ;  /* 0x00001c1f00037802 */ /* 0x000fe20000000f00 */
[----:B------:R2:W-:Y:S01]  /*14850*/  STL [R1+0x4c], R132 ;  /* 0x00004c8401007387 */ /* 0x0005e20000100800 */
[----:B------:R-:W-:Y:S01]  /*14860*/  MOV R2, 0x14890 ;  /* 0x0001489000027802 */ /* 0x000fe20000000f00 */
[----:B------:R-:W-:Y:S02]  /*14870*/  IMAD.MOV.U32 R0, RZ, RZ, 0x1 ;  /* 0x00000001ff007424 */ /* 0x000fe400078e00ff */
[----:B-12---:R-:W-:Y:S05]  /*14880*/  CALL.REL.NOINC `($__internal_73_$__cuda_sm70_shflsync_idx_p) ;  /* 0x000017b000007944 */ /* 0x006fea0003c00000 */
        /* <DEDUP_REMOVED lines=46> */
[----:B-----5:R-:W-:Y:S02]  /*14b70*/  FSEL R5, R27, -INF , P0 ;  /* 0xff8000001b057808 */ /* 0x020fe40000000000 */
[----:B------:R-:W-:Y:S02]  /*14b80*/  FMNMX.FTZ R15, R6, R15, !PT ;  /* 0x0000000f060f7209 */ /* 0x000fe40007810000 */
[----:B------:R-:W-:Y:S02]  /*14b90*/  FMNMX.FTZ R132, R4, R132, !PT ;  /* 0x0000008404847209 */ /* 0x000fe40007810000 */
[----:B------:R-:W-:Y:S02]  /*14ba0*/  FMNMX.FTZ R15, R5, R15, !PT ;  /* 0x0000000f050f7209 */ /* 0x000fe40007810000 */
[----:B------:R-:W-:Y:S02]  /*14bb0*/  MOV R2, 0x14bd0 ;  /* 0x00014bd000027802 */ /* 0x000fe40000000f00 */
[----:B-1----:R-:W-:Y:S05]  /*14bc0*/  CALL.REL.NOINC `($__internal_72_$__cuda_sm70_shflsync_bfly_p) ;  /* 0x0000141000007944 */ /* 0x002fea0003c00000 */
[----:B------:R-:W-:Y:S01]  /*14bd0*/  FMNMX.FTZ R132, R132, R0, !PT ;  /* 0x0000000084847209 */ /* 0x000fe20007810000 */
[----:B------:R-:W-:Y:S01]  /*14be0*/  IMAD.MOV.U32 R0, RZ, RZ, 0x1 ;  /* 0x00000001ff007424 */ /* 0x000fe200078e00ff */
[----:B------:R-:W-:Y:S02]  /*14bf0*/  MOV R2, 0x14c10 ;  /* 0x00014c1000027802 */ /* 0x000fe40000000f00 */
        /* <DEDUP_REMOVED lines=8> */
[----:B------:R-:W-:Y:S02]  /*14c80*/  MOV R2, 0x14ca0 ;  /* 0x00014ca000027802 */ /* 0x000fe40000000f00 */
[----:B------:R-:W-:Y:S05]  /*14c90*/  CALL.REL.NOINC `($__internal_72_$__cuda_sm70_shflsync_bfly_p) ;  /* 0x0000134000007944 */ /* 0x000fea0003c00000 */
[----:B------:R-:W-:-:S05]  /*14ca0*/  BRA `(.L_x_4497) ;  /* 0xffff413000007947 */ /* 0x000fca000383ffff */
.L_x_4405:
[----:B------:R-:W-:Y:S01]  /*14cb0*/  MOV R3, 0x181f ;  /* 0x0000181f00037802 */ /* 0x000fe20000000f00 */
[----:B------:R2:W-:Y:S01]  /*14cc0*/  STL [R1+0x4c], R6 ;  /* 0x00004c0601007387 */ /* 0x0005e20000100800 */
[----:B------:R-:W-:Y:S01]  /*14cd0*/  MOV R2, 0x14d00 ;  /* 0x00014d0000027802 */ /* 0x000fe20000000f00 */
[----:B------:R-:W-:Y:S02]  /*14ce0*/  IMAD.MOV.U32 R0, RZ, RZ, RZ ;  /* 0x000000ffff007224 */ /* 0x000fe400078e00ff */
[----:B-1234-:R-:W-:Y:S05]  /*14cf0*/  CALL.REL.NOINC `($__internal_73_$__cuda_sm70_shflsync_idx_p) ;  /* 0x0000134000007944 */ /* 0x01efea0003c00000 */
[----:B-1---5:R-:W-:-:S05]  /*14d00*/  BRA `(.L_x_4498) ;  /* 0xffff5be000007947 */ /* 0x022fca000383ffff */
.L_x_4408:
[----:B--2---:R-:W-:Y:S01]  /*14d10*/  MOV R3, 0x181f ;  /* 0x0000181f00037802 */ /* 0x004fe20000000f00 */
        /* <DEDUP_REMOVED lines=11> */
.L_x_4411:
[----:B------:R-:W-:Y:S01]  /*14dd0*/  MOV R3, 0x181f ;  /* 0x0000181f00037802 */ /* 0x000fe20000000f00 */
[----:B------:R1:W-:Y:S01]  /*14de0*/  STL [R1+0x4c], R137 ;  /* 0x00004c8901007387 */ /* 0x0003e20000100800 */
[----:B------:R-:W-:Y:S01]  /*14df0*/  MOV R2, 0x14e20 ;  /* 0x00014e2000027802 */ /* 0x000fe20000000f00 */
[----:B------:R-:W-:Y:S02]  /*14e00*/  IMAD.MOV.U32 R0, RZ, RZ, RZ ;  /* 0x000000ffff007224 */ /* 0x000fe400078e00ff */
[----:B-1----:R-:W-:Y:S05]  /*14e10*/  CALL.REL.NOINC `($__internal_73_$__cuda_sm70_shflsync_idx_p) ;  /* 0x0000122000007944 */ /* 0x002fea0003c00000 */
[----:B------:R-:W-:Y:S01]  /*14e20*/  MOV R132, R0 ;  /* 0x0000000000847202 */ /* 0x000fe20000000f00 */
[----:B-1---5:R-:W-:-:S05]  /*14e30*/  BRA `(.L_x_4500) ;  /* 0xffff6ae000007947 */ /* 0x022fca000383ffff */
.L_x_4412:
[----:B------:R-:W-:Y:S01]  /*14e40*/  MOV R3, 0x181f ;  /* 0x0000181f00037802 */ /* 0x000fe20000000f00 */
[----:B------:R3:W-:Y:S01]  /*14e50*/  STL [R1+0x4c], R172 ;  /* 0x00004cac01007387 */ /* 0x0007e20000100800 */
[----:B------:R-:W-:Y:S01]  /*14e60*/  MOV R2, 0x14e90 ;  /* 0x00014e9000027802 */ /* 0x000fe20000000f00 */
[----:B------:R-:W-:Y:S02]  /*14e70*/  IMAD.MOV.U32 R0, RZ, RZ, RZ ;  /* 0x000000ffff007224 */ /* 0x000fe400078e00ff */
[----:B-123--:R-:W-:Y:S05]  /*14e80*/  CALL.REL.NOINC `($__internal_73_$__cuda_sm70_shflsync_idx_p) ;  /* 0x000011b000007944 */ /* 0x00efea0003c00000 */
[----:B-1---5:R-:W-:-:S05]  /*14e90*/  BRA `(.L_x_4501) ;  /* 0xffff6aa000007947 */ /* 0x022fca000383ffff */
.L_x_4413:
        /* <DEDUP_REMOVED lines=12> */
.L_x_4414:
[----:B------:R-:W-:Y:S02]  /*14f60*/  MOV R0, 0x2 ;  /* 0x0000000200007802 */ /* 0x000fe40000000f00 */
[----:B------:R-:W-:Y:S02]  /*14f70*/  MOV R2, 0x14f90 ;  /* 0x00014f9000027802 */ /* 0x000fe40000000f00 */
[----:B------:R-:W-:Y:S05]  /*14f80*/  CALL.REL.NOINC `($__internal_72_$__cuda_sm70_shflsync_bfly_p) ;  /* 0x0000105000007944 */ /* 0x000fea0003c00000 */
[----:B------:R-:W-:-:S05]  /*14f90*/  BRA `(.L_x_4503) ;  /* 0xffff6ea000007947 */ /* 0x000fca000383ffff */
.L_x_4415:
[----:B------:R-:W-:Y:S02]  /*14fa0*/  MOV R0, 0x1 ;  /* 0x0000000100007802 */ /* 0x000fe40000000f00 */
        /* <DEDUP_REMOVED lines=12> */
.L_x_4417:
[----:B------:R1:W5:Y:S01]  /*15070*/  LDL R132, [R1+0x54] ;  /* 0x0000540001847983 */ /* 0x0003620000100800 */
[----:B------:R-:W-:-:S02]  /*15080*/  MOV R0, 0x2 ;  /* 0x0000000200007802 */ /* 0x000fc40000000f00 */
[----:B------:R-:W-:Y:S02]  /*15090*/  MOV R2, 0x150b0 ;  /* 0x000150b000027802 */ /* 0x000fe40000000f00 */
[----:B-1---5:R-:W-:Y:S05]  /*150a0*/  CALL.REL.NOINC `($__internal_72_$__cuda_sm70_shflsync_bfly_p) ;  /* 0x00000f3000007944 */ /* 0x022fea0003c00000 */
[----:B------:R-:W-:Y:S05]  /*150b0*/  BRA `(.L_x_4505) ;  /* 0xffff86c000007947 */ /* 0x000fea000383ffff */
.L_x_4418:
[----:B------:R-:W-:Y:S01]  /*150c0*/  IMAD.MOV.U32 R132, RZ, RZ, R4 ;  /* 0x000000ffff847224 */ /* 0x000fe200078e0004 */
[----:B------:R-:W-:Y:S02]  /*150d0*/  MOV R0, 0x1 ;  /* 0x0000000100007802 */ /* 0x000fe40000000f00 */
[----:B------:R-:W-:Y:S02]  /*150e0*/  MOV R2, 0x15100 ;  /* 0x0001510000027802 */ /* 0x000fe40000000f00 */
[----:B------:R-:W-:Y:S05]  /*150f0*/  CALL.REL.NOINC `($__internal_72_$__cuda_sm70_shflsync_bfly_p) ;  /* 0x00000ee000007944 */ /* 0x000fea0003c00000 */
[----:B------:R1:W5:Y:S01]  /*15100*/  LDL R132, [R1+0x50] ;  /* 0x0000500001847983 */ /* 0x0003620000100800 */
[----:B------:R-:W-:Y:S01]  /*15110*/  FADD.FTZ R4, R4, R0 ;  /* 0x0000000004047221 */ /* 0x000fe20000010000 */
[----:B------:R-:W-:Y:S02]  /*15120*/  MOV R0, 0x2 ;  /* 0x0000000200007802 */ /* 0x000fe40000000f00 */
[----:B------:R-:W-:Y:S02]  /*15130*/  MOV R2, 0x15150 ;  /* 0x0001515000027802 */ /* 0x000fe40000000f00 */
[----:B-1---5:R-:W-:Y:S05]  /*15140*/  CALL.REL.NOINC `($__internal_72_$__cuda_sm70_shflsync_bfly_p) ;  /* 0x00000e9000007944 */ /* 0x022fea0003c00000 */
[----:B------:R-:W2:Y:S02]  /*15150*/  LDL.LU R2, [R1+0x50] ;  /* 0x0000500001027983 */ /* 0x000ea40000300800 */
[----:B--2---:R-:W-:Y:S01]  /*15160*/  FADD.FTZ R5, R2, R0 ;  /* 0x0000000002057221 */ /* 0x004fe20000010000 */
[----:B------:R-:W-:-:S02]  /*15170*/  MOV R0, 0x1 ;  /* 0x0000000100007802 */ /* 0x000fc40000000f00 */
[----:B------:R-:W-:Y:S02]  /*15180*/  MOV R2, 0x151b0 ;  /* 0x000151b000027802 */ /* 0x000fe40000000f00 */
[----:B------:R-:W-:Y:S02]  /*15190*/  MOV R132, R5 ;  /* 0x0000000500847202 */ /* 0x000fe40000000f00 */
[----:B------:R-:W-:Y:S05]  /*151a0*/  CALL.REL.NOINC `($__internal_72_$__cuda_sm70_shflsync_bfly_p) ;  /* 0x00000e3000007944 */ /* 0x000fea0003c00000 */
[----:B------:R-:W-:Y:S01]  /*151b0*/  MOV R3, R0 ;  /* 0x0000000000037202 */ /* 0x000fe20000000f00 */
[----:B------:R-:W-:Y:S05]  /*151c0*/  BRA `(.L_x_4506) ;  /* 0xffff864000007947 */ /* 0x000fea000383ffff */
.L_x_4425:
[----:B--234-:R2:W-:Y:S01]  /*151d0*/  STL [R1+0x4c], R5 ;  /* 0x00004c0501007387 */ /* 0x01c5e20000100800 */
[----:B------:R-:W-:Y:S01]  /*151e0*/  IMAD.MOV.U32 R0, RZ, RZ, RZ ;  /* 0x000000ffff007224 */ /* 0x000fe200078e00ff */
[----:B------:R-:W-:Y:S02]  /*151f0*/  MOV R3, 0x181f ;  /* 0x0000181f00037802 */ /* 0x000fe40000000f00 */
[----:B------:R-:W-:Y:S02]  /*15200*/  MOV R2, 0x15220 ;  /* 0x0001522000027802 */ /* 0x000fe40000000f00 */
[----:B-12---:R-:W-:Y:S05]  /*15210*/  CALL.REL.NOINC `($__internal_73_$__cuda_sm70_shflsync_idx_p) ;  /* 0x00000e2000007944 */ /* 0x006fea0003c00000 */
[----:B-----5:R-:W-:Y:S01]  /*15220*/  MOV R4, R0 ;  /* 0x0000000000047202 */ /* 0x020fe20000000f00 */
[----:B-1----:R-:W-:Y:S05]  /*15230*/  BRA `(.L_x_4507) ;  /* 0xffffa28000007947 */ /* 0x002fea000383ffff */
.L_x_4426:
[----:B------:R4:W-:Y:S01]  /*15240*/  STL [R1+0x4c], R14 ;  /* 0x00004c0e01007387 */ /* 0x0009e20000100800 */
[----:B------:R-:W-:Y:S01]  /*15250*/  IMAD.MOV.U32 R0, RZ, RZ, RZ ;  /* 0x000000ffff007224 */ /* 0x000fe200078e00ff */
[----:B------:R-:W-:-:S02]  /*15260*/  MOV R3, 0x181f ;  /* 0x0000181f00037802 */ /* 0x000fc40000000f00 */
[----:B------:R-:W-:Y:S02]  /*15270*/  MOV R2, 0x15290 ;  /* 0x0001529000027802 */ /* 0x000fe40000000f00 */
[----:B-1234-:R-:W-:Y:S05]  /*15280*/  CALL.REL.NOINC `($__internal_73_$__cuda_sm70_shflsync_idx_p) ;  /* 0x00000db000007944 */ /* 0x01efea0003c00000 */
[----:B-1---5:R-:W-:Y:S05]  /*15290*/  BRA `(.L_x_4508) ;  /* 0xffffa24000007947 */ /* 0x022fea000383ffff */
.L_x_4429:
[----:B------:R4:W-:Y:S01]  /*152a0*/  STL [R1+0x4c], R5 ;  /* 0x00004c0501007387 */ /* 0x0009e20000100800 */
[----:B--2---:R-:W-:Y:S01]  /*152b0*/  IMAD.MOV.U32 R0, RZ, RZ, 0x1 ;  /* 0x00000001ff007424 */ /* 0x004fe200078e00ff */
[----:B------:R-:W-:Y:S02]  /*152c0*/  MOV R3, 0x181f ;  /* 0x0000181f00037802 */ /* 0x000fe40000000f00 */
[----:B------:R-:W-:Y:S02]  /*152d0*/  MOV R2, 0x152f0 ;  /* 0x000152f000027802 */ /* 0x000fe40000000f00 */
[----:B-1-34-:R-:W-:Y:S05]  /*152e0*/  CALL.REL.NOINC `($__internal_73_$__cuda_sm70_shflsync_idx_p) ;  /* 0x00000d5000007944 */ /* 0x01afea0003c00000 */
[----:B------:R2:W-:Y:S01]  /*152f0*/  STL [R1+0x4c], R14 ;  /* 0x00004c0e01007387 */ /* 0x0005e20000100800 */
[----:B-----5:R-:W-:Y:S01]  /*15300*/  IMAD.MOV.U32 R4, RZ, RZ, R0 ;  /* 0x000000ffff047224 */ /* 0x020fe200078e0000 */
[----:B------:R-:W-:Y:S01]  /*15310*/  MOV R0, 0x1 ;  /* 0x0000000100007802 */ /* 0x000fe20000000f00 */
[----:B------:R-:W-:Y:S01]  /*15320*/  IMAD.MOV.U32 R3, RZ, RZ, 0x181f ;  /* 0x0000181fff037424 */ /* 0x000fe200078e00ff */
[----:B------:R-:W-:Y:S02]  /*15330*/  MOV R2, 0x15350 ;  /* 0x0001535000027802 */ /* 0x000fe40000000f00 */
[----:B-12---:R-:W-:Y:S05]  /*15340*/  CALL.REL.NOINC `($__internal_73_$__cuda_sm70_shflsync_idx_p) ;  /* 0x00000cf000007944 */ /* 0x006fea0003c00000 */
[----:B-1---5:R-:W-:Y:S05]  /*15350*/  BRA `(.L_x_4509) ;  /* 0xffffa3d000007947 */ /* 0x022fea000383ffff */
.L_x_4432:
[----:B------:R3:W-:Y:S01]  /*15360*/  STL [R1+0x4c], R5 ;  /* 0x00004c0501007387 */ /* 0x0007e20000100800 */
[----:B--2---:R-:W-:Y:S01]  /*15370*/  IMAD.MOV.U32 R0, RZ, RZ, 0x2 ;  /* 0x00000002ff007424 */ /* 0x004fe200078e00ff */
[----:B-1----:R-:W-:-:S02]  /*15380*/  MOV R3, 0x181f ;  /* 0x0000181f00037802 */ /* 0x002fc40000000f00 */
[----:B------:R-:W-:Y:S02]  /*15390*/  MOV R2, 0x153b0 ;  /* 0x000153b000027802 */ /* 0x000fe40000000f00 */
[----:B---34-:R-:W-:Y:S05]  /*153a0*/  CALL.REL.NOINC `($__internal_73_$__cuda_sm70_shflsync_idx_p) ;  /* 0x00000c9000007944 */ /* 0x018fea0003c00000 */
[----:B-----5:R-:W-:Y:S01]  /*153b0*/  MOV R4, R0 ;  /* 0x0000000000047202 */ /* 0x020fe20000000f00 */
[----:B-1----:R-:W-:Y:S05]  /*153c0*/  BRA `(.L_x_4510) ;  /* 0xffffa55000007947 */ /* 0x002fea000383ffff */
.L_x_4433:
[----:B------:R4:W-:Y:S01]  /*153d0*/  STL [R1+0x4c], R14 ;  /* 0x00004c0e01007387 */ /* 0x0009e20000100800 */
[----:B--2---:R-:W-:Y:S01]  /*153e0*/  IMAD.MOV.U32 R0, RZ, RZ, 0x2 ;  /* 0x00000002ff007424 */ /* 0x004fe200078e00ff */
[----:B-1----:R-:W-:Y:S02]  /*153f0*/  MOV R3, 0x181f ;  /* 0x0000181f00037802 */ /* 0x002fe40000000f00 */
[----:B------:R-:W-:Y:S02]  /*15400*/  MOV R2, 0x15420 ;  /* 0x0001542000027802 */ /* 0x000fe40000000f00 */
[----:B---34-:R-:W-:Y:S05]  /*15410*/  CALL.REL.NOINC `($__internal_73_$__cuda_sm70_shflsync_idx_p) ;  /* 0x00000c2000007944 */ /* 0x018fea0003c00000 */
[----:B-1---5:R-:W-:Y:S05]  /*15420*/  BRA `(.L_x_4511) ;  /* 0xffffa51000007947 */ /* 0x022fea000383ffff */
.L_x_4436:
[----:B------:R1:W-:Y:S01]  /*15430*/  STL [R1+0x4c], R5 ;  /* 0x00004c0501007387 */ /* 0x0003e20000100800 */
[----:B----4-:R-:W-:Y:S01]  /*15440*/  IMAD.MOV.U32 R0, RZ, RZ, 0x3 ;  /* 0x00000003ff007424 */ /* 0x010fe200078e00ff */
[----:B-1----:R-:W-:Y:S02]  /*15450*/  MOV R3, 0x181f ;  /* 0x0000181f00037802 */ /* 0x002fe40000000f00 */
[----:B------:R-:W-:Y:S02]  /*15460*/  MOV R2, 0x15480 ;  /* 0x0001548000027802 */ /* 0x000fe40000000f00 */
[----:B--23--:R-:W-:Y:S05]  /*15470*/  CALL.REL.NOINC `($__internal_73_$__cuda_sm70_shflsync_idx_p) ;  /* 0x00000bc000007944 */ /* 0x00cfea0003c00000 */
[----:B------:R2:W-:Y:S01]  /*15480*/  STL [R1+0x4c], R14 ;  /* 0x00004c0e01007387 */ /* 0x0005e20000100800 */
[----:B-----5:R-:W-:Y:S01]  /*15490*/  IMAD.MOV.U32 R4, RZ, RZ, R0 ;  /* 0x000000ffff047224 */ /* 0x020fe200078e0000 */
[----:B------:R-:W-:Y:S01]  /*154a0*/  MOV R0, 0x3 ;  /* 0x0000000300007802 */ /* 0x000fe20000000f00 */
[----:B------:R-:W-:Y:S01]  /*154b0*/  IMAD.MOV.U32 R3, RZ, RZ, 0x181f ;  /* 0x0000181fff037424 */ /* 0x000fe200078e00ff */
[----:B------:R-:W-:-:S02]  /*154c0*/  MOV R2, 0x154e0 ;  /* 0x000154e000027802 */ /* 0x000fc40000000f00 */
[----:B-12---:R-:W-:Y:S05]  /*154d0*/  CALL.REL.NOINC `($__internal_73_$__cuda_sm70_shflsync_idx_p) ;  /* 0x00000b6000007944 */ /* 0x006fea0003c00000 */
[----:B-1---5:R-:W-:Y:S05]  /*154e0*/  BRA `(.L_x_4512) ;  /* 0xffffa65000007947 */ /* 0x022fea000383ffff */
.L_x_4438:
[----:B------:R1:W-:Y:S01]  /*154f0*/  STL [R1+0x4c], R5 ;  /* 0x00004c0501007387 */ /* 0x0003e20000100800 */
[----:B------:R-:W-:Y:S01]  /*15500*/  IMAD.MOV.U32 R0, RZ, RZ, RZ ;  /* 0x000000ffff007224 */ /* 0x000fe200078e00ff */
[----:B------:R-:W-:-:S02]  /*15510*/  MOV R3, 0x1c1f ;  /* 0x00001c1f00037802 */ /* 0x000fc40000000f00 */
[----:B------:R-:W-:Y:S02]  /*15520*/  MOV R2, 0x15540 ;  /* 0x0001554000027802 */ /* 0x000fe40000000f00 */
[----:B-1----:R-:W-:Y:S05]  /*15530*/  CALL.REL.NOINC `($__internal_73_$__cuda_sm70_shflsync_idx_p) ;  /* 0x00000b0000007944 */ /* 0x002fea0003c00000 */
[----:B-----5:R-:W-:Y:S01]  /*15540*/  MOV R4, R0 ;  /* 0x0000000000047202 */ /* 0x020fe20000000f00 */
[----:B-1----:R-:W-:Y:S05]  /*15550*/  BRA `(.L_x_4513) ;  /* 0xffffa9c000007947 */ /* 0x002fea000383ffff */
.L_x_4439:
[----:B------:R3:W-:Y:S01]  /*15560*/  STL [R1+0x4c], R12 ;  /* 0x00004c0c01007387 */ /* 0x0007e20000100800 */
[----:B------:R-:W-:Y:S01]  /*15570*/  IMAD.MOV.U32 R0, RZ, RZ, RZ ;  /* 0x000000ffff007224 */ /* 0x000fe200078e00ff */
[----:B------:R-:W-:Y:S02]  /*15580*/  MOV R3, 0x1c1f ;  /* 0x00001c1f00037802 */ /* 0x000fe40000000f00 */
[----:B------:R-:W-:Y:S02]  /*15590*/  MOV R2, 0x155b0 ;  /* 0x000155b000027802 */ /* 0x000fe40000000f00 */
[----:B-123--:R-:W-:Y:S05]  /*155a0*/  CALL.REL.NOINC `($__internal_73_$__cuda_sm70_shflsync_idx_p) ;  /* 0x00000a9000007944 */ /* 0x00efea0003c00000 */
[----:B-1---5:R-:W-:Y:S05]  /*155b0*/  BRA `(.L_x_4514) ;  /* 0xffffa98000007947 */ /* 0x022fea000383ffff */
.L_x_4442:
[----:B------:R1:W-:Y:S01]  /*155c0*/  STL [R1+0x4c], R5 ;  /* 0x00004c0501007387 */ /* 0x0003e20000100800 */
[----:B----4-:R-:W-:Y:S01]  /*155d0*/  IMAD.MOV.U32 R0, RZ, RZ, 0x1 ;  /* 0x00000001ff007424 */ /* 0x010fe200078e00ff */
[----:B--2---:R-:W-:Y:S02]  /*155e0*/  MOV R3, 0x1c1f ;  /* 0x00001c1f00037802 */ /* 0x004fe40000000f00 */
[----:B------:R-:W-:Y:S02]  /*155f0*/  MOV R2, 0x15610 ;  /* 0x0001561000027802 */ /* 0x000fe40000000f00 */
[----:B-1-3--:R-:W-:Y:S05]  /*15600*/  CALL.REL.NOINC `($__internal_73_$__cuda_sm70_shflsync_idx_p) ;  /* 0x00000a3000007944 */ /* 0x00afea0003c00000 */
[----:B------:R2:W-:Y:S01]  /*15610*/  STL [R1+0x4c], R12 ;  /* 0x00004c0c01007387 */ /* 0x0005e20000100800 */
[----:B-----5:R-:W-:Y:S01]  /*15620*/  IMAD.MOV.U32 R4, RZ, RZ, R0 ;  /* 0x000000ffff047224 */ /* 0x020fe200078e0000 */
[----:B------:R-:W-:Y:S01]  /*15630*/  MOV R0, 0x1 ;  /* 0x0000000100007802 */ /* 0x000fe20000000f00 */
[----:B------:R-:W-:Y:S01]  /*15640*/  IMAD.MOV.U32 R3, RZ, RZ, 0x1c1f ;  /* 0x00001c1fff037424 */ /* 0x000fe200078e00ff */
[----:B------:R-:W-:-:S02]  /*15650*/  MOV R2, 0x15670 ;  /* 0x0001567000027802 */ /* 0x000fc40000000f00 */
[----:B-12---:R-:W-:Y:S05]  /*15660*/  CALL.REL.NOINC `($__internal_73_$__cuda_sm70_shflsync_idx_p) ;  /* 0x000009d000007944 */ /* 0x006fea0003c00000 */
[----:B-1---5:R-:W-:Y:S05]  /*15670*/  BRA `(.L_x_4515) ;  /* 0xffffb52000007947 */ /* 0x022fea000383ffff */
.L_x_4446:
[----:B------:R1:W-:Y:S01]  /*15680*/  STL [R1+0x4c], R5 ;  /* 0x00004c0501007387 */ /* 0x0003e20000100800 */
[----:B------:R-:W-:Y:S01]  /*15690*/  IMAD.MOV.U32 R0, RZ, RZ, RZ ;  /* 0x000000ffff007224 */ /* 0x000fe200078e00ff */
[----:B------:R-:W-:-:S02]  /*156a0*/  MOV R3, 0x181f ;  /* 0x0000181f00037802 */ /* 0x000fc40000000f00 */
[----:B------:R-:W-:Y:S02]  /*156b0*/  MOV R2, 0x156d0 ;  /* 0x000156d000027802 */ /* 0x000fe40000000f00 */
[----:B-1----:R-:W-:Y:S05]  /*156c0*/  CALL.REL.NOINC `($__internal_73_$__cuda_sm70_shflsync_idx_p) ;  /* 0x0000097000007944 */ /* 0x002fea0003c00000 */
[----:B-----5:R-:W-:Y:S01]  /*156d0*/  MOV R4, R0 ;  /* 0x0000000000047202 */ /* 0x020fe20000000f00 */
[----:B-1----:R-:W-:Y:S05]  /*156e0*/  BRA `(.L_x_4516) ;  /* 0xffffc96000007947 */ /* 0x002fea000383ffff */
.L_x_4447:
[----:B------:R3:W-:Y:S01]  /*156f0*/  STL [R1+0x4c], R14 ;  /* 0x00004c0e01007387 */ /* 0x0007e20000100800 */
[----:B------:R-:W-:Y:S01]  /*15700*/  IMAD.MOV.U32 R0, RZ, RZ, RZ ;  /* 0x000000ffff007224 */ /* 0x000fe200078e00ff */
[----:B------:R-:W-:Y:S02]  /*15710*/  MOV R3, 0x181f ;  /* 0x0000181f00037802 */ /* 0x000fe40000000f00 */
[----:B------:R-:W-:Y:S02]  /*15720*/  MOV R2, 0x15740 ;  /* 0x0001574000027802 */ /* 0x000fe40000000f00 */
[----:B-123--:R-:W-:Y:S05]  /*15730*/  CALL.REL.NOINC `($__internal_73_$__cuda_sm70_shflsync_idx_p) ;  /* 0x0000090000007944 */ /* 0x00efea0003c00000 */
[----:B-1---5:R-:W-:Y:S05]  /*15740*/  BRA `(.L_x_4517) ;  /* 0xffffc92000007947 */ /* 0x022fea000383ffff */
.L_x_4450:
        /* <DEDUP_REMOVED lines=12> */
.L_x_4453:
[----:B------:R1:W-:Y:S01]  /*15810*/  STL [R1+0x4c], R5 ;  /* 0x00004c0501007387 */ /* 0x0003e20000100800 */
[----:B----4-:R-:W-:Y:S01]  /*15820*/  IMAD.MOV.U32 R0, RZ, RZ, 0x2 ;  /* 0x00000002ff007424 */ /* 0x010fe200078e00ff */
[----:B-1----:R-:W-:-:S02]  /*15830*/  MOV R3, 0x181f ;  /* 0x0000181f00037802 */ /* 0x002fc40000000f00 */
[----:B------:R-:W-:Y:S02]  /*15840*/  MOV R2, 0x15860 ;  /* 0x0001586000027802 */ /* 0x000fe40000000f00 */
[----:B--23--:R-:W-:Y:S05]  /*15850*/  CALL.REL.NOINC `($__internal_73_$__cuda_sm70_shflsync_idx_p) ;  /* 0x000007e000007944 */ /* 0x00cfea0003c00000 */
[----:B-----5:R-:W-:Y:S01]  /*15860*/  MOV R4, R0 ;  /* 0x0000000000047202 */ /* 0x020fe20000000f00 */
[----:B-1----:R-:W-:Y:S05]  /*15870*/  BRA `(.L_x_4519) ;  /* 0xffffcc4000007947 */ /* 0x002fea000383ffff */
.L_x_4454:
[----:B------:R1:W-:Y:S01]  /*15880*/  STL [R1+0x4c], R14 ;  /* 0x00004c0e01007387 */ /* 0x0003e20000100800 */
[----:B----4-:R-:W-:Y:S01]  /*15890*/  IMAD.MOV.U32 R0, RZ, RZ, 0x2 ;  /* 0x00000002ff007424 */ /* 0x010fe200078e00ff */
[----:B-1----:R-:W-:Y:S02]  /*158a0*/  MOV R3, 0x181f ;  /* 0x0000181f00037802 */ /* 0x002fe40000000f00 */
[----:B------:R-:W-:Y:S02]  /*158b0*/  MOV R2, 0x158d0 ;  /* 0x000158d000027802 */ /* 0x000fe40000000f00 */
[----:B--23--:R-:W-:Y:S05]  /*158c0*/  CALL.REL.NOINC `($__internal_73_$__cuda_sm70_shflsync_idx_p) ;  /* 0x0000077000007944 */ /* 0x00cfea0003c00000 */
[----:B-1---5:R-:W-:Y:S05]  /*158d0*/  BRA `(.L_x_4520) ;  /* 0xffffcc0000007947 */ /* 0x022fea000383ffff */
.L_x_4457:
[----:B------:R1:W-:Y:S01]  /*158e0*/  STL [R1+0x4c], R5 ;  /* 0x00004c0501007387 */ /* 0x0003e20000100800 */
[----:B------:R-:W-:Y:S01]  /*158f0*/  IMAD.MOV.U32 R0, RZ, RZ, 0x3 ;  /* 0x00000003ff007424 */ /* 0x000fe200078e00ff */
[----:B-1----:R-:W-:Y:S02]  /*15900*/  MOV R3, 0x181f ;  /* 0x0000181f00037802 */ /* 0x002fe40000000f00 */
        /* <DEDUP_REMOVED lines=9> */
.L_x_4459:
[----:B------:R1:W-:Y:S01]  /*159a0*/  STL [R1+0x4c], R106 ;  /* 0x00004c6a01007387 */ /* 0x0003e20000100800 */
[----:B------:R-:W-:Y:S01]  /*159b0*/  IMAD.MOV.U32 R0, RZ, RZ, RZ ;  /* 0x000000ffff007224 */ /* 0x000fe200078e00ff */
[----:B------:R-:W-:-:S02]  /*159c0*/  MOV R3, 0x1f ;  /* 0x0000001f00037802 */ /* 0x000fc40000000f00 */
[----:B------:R-:W-:Y:S02]  /*159d0*/  MOV R2, 0x159f0 ;  /* 0x000159f000027802 */ /* 0x000fe40000000f00 */
[----:B-1----:R-:W-:Y:S05]  /*159e0*/  CALL.REL.NOINC `($__internal_73_$__cuda_sm70_shflsync_idx_p) ;  /* 0x0000065000007944 */ /* 0x002fea0003c00000 */
[----:B------:R-:W-:Y:S01]  /*159f0*/  MOV R9, R0 ;  /* 0x0000000000097202 */ /* 0x000fe20000000f00 */
[----:B-1---5:R-:W-:Y:S05]  /*15a00*/  BRA `(.L_x_4522) ;  /* 0xffffcf8000007947 */ /* 0x022fea000383ffff */
.L_x_4460:
[----:B------:R3:W-:Y:S01]  /*15a10*/  STL [R1+0x4c], R106 ;  /* 0x00004c6a01007387 */ /* 0x0007e20000100800 */
[----:B------:R-:W-:Y:S01]  /*15a20*/  IMAD.MOV.U32 R0, RZ, RZ, 0x1 ;  /* 0x00000001ff007424 */ /* 0x000fe200078e00ff */
[----:B------:R-:W-:Y:S02]  /*15a30*/  MOV R3, 0x1f ;  /* 0x0000001f00037802 */ /* 0x000fe40000000f00 */
[----:B------:R-:W-:Y:S02]  /*15a40*/  MOV R2, 0x15a60 ;  /* 0x00015a6000027802 */ /* 0x000fe40000000f00 */
[----:B-123--:R-:W-:Y:S05]  /*15a50*/  CALL.REL.NOINC `($__internal_73_$__cuda_sm70_shflsync_idx_p) ;  /* 0x000005e000007944 */ /* 0x00efea0003c00000 */
[----:B------:R-:W-:Y:S01]  /*15a60*/  MOV R8, R0 ;  /* 0x0000000000087202 */ /* 0x000fe20000000f00 */
[----:B-1---5:R-:W-:Y:S05]  /*15a70*/  BRA `(.L_x_4523) ;  /* 0xffffcf3000007947 */ /* 0x022fea000383ffff */
.L_x_4461:
[----:B------:R-:W-:Y:S02]  /*15a80*/  MOV R3, 0x1 ;  /* 0x0000000100037802 */ /* 0x000fe40000000f00 */
[----:B------:R-:W-:Y:S02]  /*15a90*/  MOV R2, 0x15ab0 ;  /* 0x00015ab000027802 */ /* 0x000fe40000000f00 */
[----:B-1234-:R-:W-:Y:S05]  /*15aa0*/  CALL.REL.NOINC `($__internal_74_$__cuda_sm70_shflsync_up_p) ;  /* 0x0000063000007944 */ /* 0x01efea0003c00000 */
[----:B------:R-:W-:Y:S05]  /*15ab0*/  BRA `(.L_x_4524) ;  /* 0xffffd02000007947 */ /* 0x000fea000383ffff */
.L_x_4462:
[----:B------:R-:W-:Y:S02]  /*15ac0*/  MOV R3, 0x2 ;  /* 0x0000000200037802 */ /* 0x000fe40000000f00 */
[----:B------:R-:W-:-:S02]  /*15ad0*/  MOV R2, 0x15af0 ;  /* 0x00015af000027802 */ /* 0x000fc40000000f00 */
[----:B--2-4-:R-:W-:Y:S05]  /*15ae0*/  CALL.REL.NOINC `($__internal_74_$__cuda_sm70_shflsync_up_p) ;  /* 0x000005f000007944 */ /* 0x014fea0003c00000 */
        /* <DEDUP_REMOVED lines=23> */
.L_x_4466:
[----:B------:R-:W-:Y:S02]  /*15c60*/  MOV R3, 0x1 ;  /* 0x0000000100037802 */ /* 0x000fe40000000f00 */
[----:B------:R-:W-:Y:S02]  /*15c70*/  MOV R2, 0x15c90 ;  /* 0x00015c9000027802 */ /* 0x000fe40000000f00 */
[----:B------:R-:W-:Y:S05]  /*15c80*/  CALL.REL.NOINC `($__internal_74_$__cuda_sm70_shflsync_up_p) ;  /* 0x0000045000007944 */ /* 0x000fea0003c00000 */
[----:B------:R-:W-:Y:S01]  /*15c90*/  MOV R2, R4 ;  /* 0x0000000400027202 */ /* 0x000fe20000000f00 */
[----:B------:R-:W-:Y:S05]  /*15ca0*/  BRA `(.L_x_4526) ;  /* 0xffffd09000007947 */ /* 0x000fea000383ffff */
.L_x_4467:
        /* <DEDUP_REMOVED lines=26> */
.L_x_4469:
[----:B------:R-:W-:Y:S02]  /*15e50*/  SEL R0, RZ, 0x1, P0 ;  /* 0x00000001ff007807 */ /* 0x000fe40000000000 */
[----:B------:R-:W-:Y:S02]  /*15e60*/  MOV R2, 0x15e80 ;  /* 0x00015e8000027802 */ /* 0x000fe40000000f00 */
[----:B-1----:R-:W-:Y:S05]  /*15e70*/  CALL.REL.NOINC `($__internal_75_$__cuda_sm70_votesync_ballot) ;  /* 0x000002c000007944 */ /* 0x002fea0003c00000 */
[----:B------:R-:W-:Y:S01]  /*15e80*/  MOV R10, R0 ;  /* 0x00000000000a7202 */ /* 0x000fe20000000f00 */
[----:B------:R-:W-:Y:S05]  /*15e90*/  BRA `(.L_x_4528) ;  /* 0xffffd03000007947 */ /* 0x000fea000383ffff */
.L_x_4470:
[----:B------:R3:W-:Y:S01]  /*15ea0*/  STL [R1+0x4c], R6 ;  /* 0x00004c0601007387 */ /* 0x0007e20000100800 */
[----:B--2---:R-:W-:Y:S01]  /*15eb0*/  IMAD.MOV.U32 R0, RZ, RZ, R5 ;  /* 0x000000ffff007224 */ /* 0x004fe200078e0005 */
[----:B------:R-:W-:Y:S02]  /*15ec0*/  MOV R3, 0x1f ;  /* 0x0000001f00037802 */ /* 0x000fe40000000f00 */
[----:B------:R-:W-:Y:S02]  /*15ed0*/  MOV R2, 0x15ef0 ;  /* 0x00015ef000027802 */ /* 0x000fe40000000f00 */
[----:B-1-3--:R-:W-:Y:S05]  /*15ee0*/  CALL.REL.NOINC `($__internal_73_$__cuda_sm70_shflsync_idx_p) ;  /* 0x0000015000007944 */ /* 0x00afea0003c00000 */
[----:B------:R2:W-:Y:S01]  /*15ef0*/  STL [R1+0x4c], R7 ;  /* 0x00004c0701007387 */ /* 0x0005e20000100800 */
[----:B------:R-:W-:Y:S01]  /*15f00*/  IMAD.MOV.U32 R11, RZ, RZ, R0 ;  /* 0x000000ffff0b7224 */ /* 0x000fe200078e0000 */
[----:B-----5:R-:W-:Y:S01]  /*15f10*/  MOV R0, R5 ;  /* 0x0000000500007202 */ /* 0x020fe20000000f00 */
[----:B------:R-:W-:Y:S01]  /*15f20*/  IMAD.MOV.U32 R3, RZ, RZ, 0x1f ;  /* 0x0000001fff037424 */ /* 0x000fe200078e00ff */
[----:B------:R-:W-:-:S02]  /*15f30*/  MOV R2, 0x15f50 ;  /* 0x00015f5000027802 */ /* 0x000fc40000000f00 */
[----:B-12---:R-:W-:Y:S05]  /*15f40*/  CALL.REL.NOINC `($__internal_73_$__cuda_sm70_shflsync_idx_p) ;  /* 0x000000f000007944 */ /* 0x006fea0003c00000 */
[----:B------:R-:W-:Y:S01]  /*15f50*/  MOV R7, R0 ;  /* 0x0000000000077202 */ /* 0x000fe20000000f00 */
[----:B-1---5:R-:W-:Y:S05]  /*15f60*/  BRA `(.L_x_4529) ;  /* 0xffffcfd000007947 */ /* 0x022fea000383ffff */
.L_x_4473:
[----:B------:R3:W-:Y:S01]  /*15f70*/  STL [R1+0x4c], R4 ;  /* 0x00004c0401007387 */ /* 0x0007e20000100800 */
[----:B--2---:R-:W-:Y:S01]  /*15f80*/  IMAD.MOV.U32 R0, RZ, RZ, R5 ;  /* 0x000000ffff007224 */ /* 0x004fe200078e0005 */
[----:B------:R-:W-:-:S02]  /*15f90*/  MOV R3, 0x1f ;  /* 0x0000001f00037802 */ /* 0x000fc40000000f00 */
[----:B------:R-:W-:Y:S02]  /*15fa0*/  MOV R2, 0x15fc0 ;  /* 0x00015fc000027802 */ /* 0x000fe40000000f00 */
[----:B-1-34-:R-:W-:Y:S05]  /*15fb0*/  CALL.REL.NOINC `($__internal_73_$__cuda_sm70_shflsync_idx_p) ;  /* 0x0000008000007944 */ /* 0x01afea0003c00000 */
[----:B------:R-:W-:Y:S01]  /*15fc0*/  MOV R12, R0 ;  /* 0x00000000000c7202 */ /* 0x000fe20000000f00 */
[----:B-1---5:R-:W-:Y:S05]  /*15fd0*/  BRA `(.L_x_4472) ;  /* 0xffffcfc000007947 */ /* 0x022fea000383ffff */
        .weak           $__internal_72_$__cuda_sm70_shflsync_bfly_p
        .type           $__internal_72_$__cuda_sm70_shflsync_bfly_p,@function
        .size           $__internal_72_$__cuda_sm70_shflsync_bfly_p,($__internal_73_$__cuda_sm70_shflsync_idx_p - $__internal_72_$__cuda_sm70_shflsync_bfly_p)
$__internal_72_$__cuda_sm70_shflsync_bfly_p:
[----:B------:R-:W-:Y:S02]  /*15fe0*/  MOV R178, 0xffffffff ;  /* 0xffffffff00b27802 */ /* 0x000fe40000000f00 */
[----:B------:R-:W-:Y:S02]  /*15ff0*/  MOV R3, 0x1f ;  /* 0x0000001f00037802 */ /* 0x000fe40000000f00 */
[----:B------:R-:W-:Y:S04]  /*16000*/  WARPSYNC R178 ;  /* 0x000000b200007348 */ /* 0x000fe80003800000 */
[----:B------:R1:W2:Y:S02]  /*16010*/  SHFL.BFLY PT, R0, R132, R0, R3 ;  /* 0x0c00000084007389 */ /* 0x0002a400000e0003 */
[----:B-1----:R-:W-:-:S04]  /*16020*/  MOV R3, 0x0 ;  /* 0x0000000000037802 */ /* 0x002fc80000000f00 */
[----:B--2---:R-:W-:Y:S05]  /*16030*/  RET.REL.NODEC R2 `(_ZN7cutlass13device_kernelIN5flash19enable_sm80_to_sm89INS1_16FlashAttnFwdSm80INS1_25CollectiveMainloopFwdSm80ILi8ELi1ELb1EN4cute5tupleIJNS5_1CILi128EEENS7_ILi48EEENS7_ILi256EEEEEELi256ENS_10bfloat16_tEfNS_4arch4Sm80ELb1ELb0ELb0ELb1ELb1ELb0ELb1ELb1EEENS1_21CollectiveEpilogueFwdINS6_IJS8_SA_S9_EEENS6_IJNS7_ILi1EEESI_SI_EEESC_SE_Li256ELb1ELb1ELb1ELb0EEENS1_36VarlenDynamicPersistentTileSchedulerILi128ELi48ELi256ELi256ELb1ELb1ELb0ELb1ELb1ELb1EEEEEEEEEvNT_6ParamsE) ;  /* 0xfffe9fc002007950 */ /* 0x004fea0003c3ffff */
        .weak           $__internal_73_$__cuda_sm70_shflsync_idx_p
        .type           $__internal_73_$__cuda_sm70_shflsync_idx_p,@function
        .size           $__internal_73_$__cuda_sm70_shflsync_idx_p,($__internal_74_$__cuda_sm70_shflsync_up_p - $__internal_73_$__cuda_sm70_shflsync_idx_p)
$__internal_73_$__cuda_sm70_shflsync_idx_p:
        /* <DEDUP_REMOVED lines=9> */
[----:B--2---:R-:W-:Y:S05]  /*160d0*/  RET.REL.NODEC R2 `(_ZN7cutlass13device_kernelIN5flash19enable_sm80_to_sm89INS1_16FlashAttnFwdSm80INS1_25CollectiveMainloopFwdSm80ILi8ELi1ELb1EN4cute5tupleIJNS5_1CILi128EEENS7_ILi48EEENS7_ILi256EEEEEELi256ENS_10bfloat16_tEfNS_4arch4Sm80ELb1ELb0ELb0ELb1ELb1ELb0ELb1ELb1EEENS1_21CollectiveEpilogueFwdINS6_IJS8_SA_S9_EEENS6_IJNS7_ILi1EEESI_SI_EEESC_SE_Li256ELb1ELb1ELb1ELb0EEENS1_36VarlenDynamicPersistentTileSchedulerILi128ELi48ELi256ELi256ELb1ELb1ELb0ELb1ELb1ELb1EEEEEEEEEvNT_6ParamsE) ;  /* 0xfffe9f2002007950 */ /* 0x004fea0003c3ffff */
        .weak           $__internal_74_$__cuda_sm70_shflsync_up_p
        .type           $__internal_74_$__cuda_sm70_shflsync_up_p,@function
        .size           $__internal_74_$__cuda_sm70_shflsync_up_p,($__internal_75_$__cuda_sm70_votesync_ballot - $__internal_74_$__cuda_sm70_shflsync_up_p)
$__internal_74_$__cuda_sm70_shflsync_up_p:
[----:B------:R-:W-:Y:S02]  /*160e0*/  MOV R4, RZ ;  /* 0x000000ff00047202 */ /* 0x000fe40000000f00 */
[----:B------:R-:W-:-:S04]  /*160f0*/  MOV R10, 0xffffffff ;  /* 0xffffffff000a7802 */ /* 0x000fc80000000f00 */
[----:B------:R-:W-:Y:S04]  /*16100*/  WARPSYNC R10 ;  /* 0x0000000a00007348 */ /* 0x000fe80003800000 */
[----:B------:R1:W2:Y:S02]  /*16110*/  SHFL.UP PT, R4, R0, R3, R4 ;  /* 0x0400000300047389 */ /* 0x0002a400000e0004 */
[----:B-1----:R-:W-:-:S04]  /*16120*/  MOV R3, 0x0 ;  /* 0x0000000000037802 */ /* 0x002fc80000000f00 */
[----:B--2---:R-:W-:Y:S05]  /*16130*/  RET.REL.NODEC R2 `(_ZN7cutlass13device_kernelIN5flash19enable_sm80_to_sm89INS1_16FlashAttnFwdSm80INS1_25CollectiveMainloopFwdSm80ILi8ELi1ELb1EN4cute5tupleIJNS5_1CILi128EEENS7_ILi48EEENS7_ILi256EEEEEELi256ENS_10bfloat16_tEfNS_4arch4Sm80ELb1ELb0ELb0ELb1ELb1ELb0ELb1ELb1EEENS1_21CollectiveEpilogueFwdINS6_IJS8_SA_S9_EEENS6_IJNS7_ILi1EEESI_SI_EEESC_SE_Li256ELb1ELb1ELb1ELb0EEENS1_36VarlenDynamicPersistentTileSchedulerILi128ELi48ELi256ELi256ELb1ELb1ELb0ELb1ELb1ELb1EEEEEEEEEvNT_6ParamsE) ;  /* 0xfffe9ec002007950 */ /* 0x004fea0003c3ffff */
        .weak           $__internal_75_$__cuda_sm70_votesync_ballot
        .type           $__internal_75_$__cuda_sm70_votesync_ballot,@function
        .size           $__internal_75_$__cuda_sm70_votesync_ballot,(.L_x_6584 - $__internal_75_$__cuda_sm70_votesync_ballot)
$__internal_75_$__cuda_sm70_votesync_ballot:
[----:B------:R-:W-:Y:S01]  /*16140*/  ISETP.NE.U32.AND P0, PT, R0, 0x1, PT ;  /* 0x000000010000780c */ /* 0x000fe20003f05070 */
[----:B------:R-:W-:-:S04]  /*16150*/  IMAD.MOV.U32 R3, RZ, RZ, -0x1 ;  /* 0xffffffffff037424 */ /* 0x000fc800078e00ff */
[----:B------:R-:W-:Y:S08]  /*16160*/  WARPSYNC R3 ;  /* 0x0000000300007348 */ /* 0x000ff00003800000 */
[----:B------:R-:W-:-:S04]  /*16170*/  VOTE.ANY R0, PT, !P0 ;  /* 0x0000000000007806 */ /* 0x000fc800040e0100 */
[----:B------:R-:W-:Y:S01]  /*16180*/  LOP3.LUT R0, R0, R3, RZ, 0xc0, !PT ;  /* 0x0000000300007212 */ /* 0x000fe200078ec0ff */
[----:B------:R-:W-:-:S04]  /*16190*/  IMAD.MOV.U32 R3, RZ, RZ, 0x0 ;  /* 0x00000000ff037424 */ /* 0x000fc800078e00ff */
[----:B------:R-:W-:Y:S05]  /*161a0*/  RET.REL.NODEC R2 `(_ZN7cutlass13device_kernelIN5flash19enable_sm80_to_sm89INS1_16FlashAttnFwdSm80INS1_25CollectiveMainloopFwdSm80ILi8ELi1ELb1EN4cute5tupleIJNS5_1CILi128EEENS7_ILi48EEENS7_ILi256EEEEEELi256ENS_10bfloat16_tEfNS_4arch4Sm80ELb1ELb0ELb0ELb1ELb1ELb0ELb1ELb1EEENS1_21CollectiveEpilogueFwdINS6_IJS8_SA_S9_EEENS6_IJNS7_ILi1EEESI_SI_EEESC_SE_Li256ELb1ELb1ELb1ELb0EEENS1_36VarlenDynamicPersistentTileSchedulerILi128ELi48ELi256ELi256ELb1ELb1ELb0ELb1ELb1ELb1EEEEEEEEEvNT_6ParamsE) ;  /* 0xfffe9e5002007950 */ /* 0x000fea0003c3ffff */
.L_x_4530:
        /* <DEDUP_REMOVED lines=13> */
.L_x_6584:


//--------------------- .text._ZN7cutlass13device_kernelIN5flash19enable_sm80_to_sm89INS1_16FlashAttnFwdSm80INS1_25CollectiveMainloopFwdSm80ILi8ELi1ELb0EN4cute5tupleIJNS5_1CILi128EEENS7_ILi32EEENS7_ILi256EEEEEELi256ENS_10bfloat16_tEfNS_4arch4Sm80ELb1ELb0ELb0ELb1ELb1ELb1ELb1ELb1EEENS1_21CollectiveEpilogueFwdINS6_IJS8_SA_S9_EEENS6_IJNS7_ILi1EEESI_SI_EEESC_SE_Li256ELb1ELb1ELb1ELb0EEENS1_36VarlenDynamicPersistentTileSchedulerILi128ELi32ELi256ELi256ELb1ELb1ELb0ELb1ELb1ELb1EEEEEEEEEvNT_6ParamsE --------------------------
	.section	.text._ZN7cutlass13device_kernelIN5flash19enable_sm80_to_sm89INS1_16FlashAttnFwdSm80INS1_25CollectiveMainloopFwdSm80ILi8ELi1ELb0EN4cute5tupleIJNS5_1CILi128EEENS7_ILi32EEENS7_ILi256EEEEEELi256ENS_10bfloat16_tEfNS_4arch4Sm80ELb1ELb0ELb0ELb1ELb1ELb1ELb1ELb1EEENS1_21CollectiveEpilogueFwdINS6_IJS8_SA_S9_EEENS6_IJNS7_ILi1EEESI_SI_EEESC_SE_Li256ELb1ELb1ELb1ELb0EEENS1_36VarlenDynamicPersistentTileSchedulerILi128ELi32ELi256ELi256ELb1ELb1ELb0ELb1ELb1ELb1EEEEEEEEEvNT_6ParamsE,"ax",@progbits
	.sectioninfo	@"SHI_REGISTERS=255"
	.align	128
.text._ZN7cutlass13device_kernelIN5flash19enable_sm80_to_sm89INS1_16FlashAttnFwdSm80INS1_25CollectiveMainloopFwdSm80ILi8ELi1ELb0EN4cute5tupleIJNS5_1CILi128EEENS7_ILi32EEENS7_ILi256EEEEEELi256ENS_10bfloat16_tEfNS_4arch4Sm80ELb1ELb0ELb0ELb1ELb1ELb1ELb1ELb1EEENS1_21CollectiveEpilogueFwdINS6_IJS8_SA_S9_EEENS6_IJNS7_ILi1EEESI_SI_EEESC_SE_Li256ELb1ELb1ELb1ELb0EEENS1_36VarlenDynamicPersistentTileSchedulerILi128ELi32ELi256ELi256ELb1ELb1ELb0ELb1ELb1ELb1EEEEEEEEEvNT_6ParamsE:
        .type           _ZN7cutlass13device_kernelIN5flash19enable_sm80_to_sm89INS1_16FlashAttnFwdSm80INS1_25CollectiveMainloopFwdSm80ILi8ELi1ELb0EN4cute5tupleIJNS5_1CILi128EEENS7_ILi32EEENS7_ILi256EEEEEELi256ENS_10bfloat16_tEfNS_4arch4Sm80ELb1ELb0ELb0ELb1ELb1ELb1ELb1ELb1EEENS1_21CollectiveEpilogueFwdINS6_IJS8_SA_S9_EEENS6_IJNS7_ILi1EEESI_SI_EEESC_SE_Li256ELb1ELb1ELb1ELb0EEENS1_36VarlenDynamicPersistentTileSchedulerILi128ELi32ELi256ELi256ELb1ELb1ELb0ELb1ELb1ELb1EEEEEEEEEvNT_6ParamsE,@function
        .size           _ZN7cutlass13device_kernelIN5flash19enable_sm80_to_sm89INS1_16FlashAttnFwdSm80INS1_25CollectiveMainloopFwdSm80ILi8ELi1ELb0EN4cute5tupleIJNS5_1CILi128EEENS7_ILi32EEENS7_ILi256EEEEEELi256ENS_10bfloat16_tEfNS_4arch4Sm80ELb1ELb0ELb0ELb1ELb1ELb1ELb1ELb1EEENS1_21CollectiveEpilogueFwdINS6_IJS8_SA_S9_EEENS6_IJNS7_ILi1EEESI_SI_EEESC_SE_Li256ELb1ELb1ELb1ELb0EEENS1_36VarlenDynamicPersistentTileSchedulerILi128ELi32ELi256ELi256ELb1ELb1ELb0ELb1ELb1ELb1EEEEEEEEEvNT_6ParamsE,(.L_x_6589 - _ZN7cutlass13device_kernelIN5flash19enable_sm80_to_sm89INS1_16FlashAttnFwdSm80INS1_25CollectiveMainloopFwdSm80ILi8ELi1ELb0EN4cute5tupleIJNS5_1CILi128EEENS7_ILi32EEENS7_ILi256EEEEEELi256ENS_10bfloat16_tEfNS_4arch4Sm80ELb1ELb0ELb0ELb1ELb1ELb1ELb1ELb1EEENS1_21CollectiveEpilogueFwdINS6_IJS8_SA_S9_EEENS6_IJNS7_ILi1EEESI_SI_EEESC_SE_Li256ELb1ELb1ELb1ELb0EEENS1_36VarlenDynamicPersistentTileSchedulerILi128ELi32ELi256ELi256ELb1ELb1ELb0ELb1ELb1ELb1EEEEEEEEEvNT_6ParamsE)
        .other          _ZN7cutlass13device_kernelIN5flash19enable_sm80_to_sm89INS1_16FlashAttnFwdSm80INS1_25CollectiveMainloopFwdSm80ILi8ELi1ELb0EN4cute5tupleIJNS5_1CILi128EEENS7_ILi32EEENS7_ILi256EEEEEELi256ENS_10bfloat16_tEfNS_4arch4Sm80ELb1ELb0ELb0ELb1ELb1ELb1ELb1ELb1EEENS1_21CollectiveEpilogueFwdINS6_IJS8_SA_S9_EEENS6_IJNS7_ILi1EEESI_SI_EEESC_SE_Li256ELb1ELb1ELb1ELb0EEENS1_36VarlenDynamicPersistentTileSchedulerILi128ELi32ELi256ELi256ELb1ELb1ELb0ELb1ELb1ELb1EEEEEEEEEvNT_6ParamsE,@"STO_CUDA_ENTRY STV_DEFAULT"
_ZN7cutlass13device_kernelIN5flash19enable_sm80_to_sm89INS1_16FlashAttnFwdSm80INS1_25CollectiveMainloopFwdSm80ILi8ELi1ELb0EN4cute5tupleIJNS5_1CILi128EEENS7_ILi32EEENS7_ILi256EEEEEELi256ENS_10bfloat16_tEfNS_4arch4Sm80ELb1ELb0ELb0ELb1ELb1ELb1ELb1ELb1EEENS1_21CollectiveEpilogueFwdINS6_IJS8_SA_S9_EEENS6_IJNS7_ILi1EEESI_SI_EEESC_SE_Li256ELb1ELb1ELb1ELb0EEENS1_36VarlenDynamicPersistentTileSchedulerILi128ELi32ELi256ELi256ELb1ELb1ELb0ELb1ELb1ELb1EEEEEEEEEvNT_6ParamsE:
        /* <DEDUP_REMOVED lines=52> */
.L_x_4536:
        /* <DEDUP_REMOVED lines=16> */
.L_x_4739:
        /* <DEDUP_REMOVED lines=16> */
.L_x_4740:
[----:B---3--:R-:W-:-:S05]  /*0540*/  IMAD R0, R0, c[0x0][0x538], RZ ;  /* 0x00014e0000007a24 */ /* 0x008fca00078e02ff */
[----:B------:R-:W-:-:S04]  /*0550*/  IADD3 R6, R0, R6, RZ ;  /* 0x0000000600067210 */ /* 0x000fc80007ffe0ff */
[----:B------:R-:W-:-:S13]  /*0560*/  ISETP.GT.AND P0, PT, R6, UR4, PT ;  /* 0x0000000406007c0c */ /* 0x000fda000bf04270 */
[----:B-12---:R-:W-:Y:S05]  /*0570*/  @!P0 BRA `(.L_x_4536) ;  /* 0xfffffdc000008947 */ /* 0x006fea000383ffff */
.L_x_4532:
[----:B------:R-:W-:-:S05]  /*0580*/  IADD3 R11, -R0, R6, RZ ;  /* 0x00000006000b7210 */ /* 0x000fca0007ffe1ff */
[----:B------:R-:W-:-:S05]  /*0590*/  IMAD R0, R4, c[0x0][0x538], R11 ;  /* 0x00014e0004007a24 */ /* 0x000fca00078e020b */
[----:B------:R-:W-:Y:S01]  /*05a0*/  ISETP.GT.AND P0, PT, R0, UR4, PT ;  /* 0x0000000400007c0c */ /* 0x000fe2000bf04270 */
[----:B------:R-:W-:-:S12]  /*05b0*/  BRA.DIV ~URZ, `(.L_x_4537) ;  /* 0x0001ca927f007947 */ /* 0x000fd8000b800000 */
[----:B------:R-:W-:-:S04]  /*05c0*/  VOTE.ANY R10, PT, !P0 ;  /* 0x00000000000a7806 */ /* 0x000fc800040e0100 */
.L_x_4741:
[----:B------:R-:W1:Y:S02]  /*05d0*/  POPC R5, R10 ;  /* 0x0000000a00057309 */ /* 0x000e640000000000 */
[----:B-12---:R-:W-:Y:S01]  /*05e0*/  IADD3 R235, R5, R7, RZ ;  /* 0x0000000705eb7210 */ /* 0x006fe20007ffe0ff */
[----:B------:R-:W-:Y:S05]  /*05f0*/  BRA.DIV ~URZ, `(.L_x_4538) ;  /* 0x0001caa27f007947 */ /* 0x000fea000b800000 */
[----:B------:R1:W2:Y:S01]  /*0600*/  SHFL.IDX PT, R12, R9, R5, 0x1f ;  /* 0x00001f05090c7589 */ /* 0x0002a200000e0000 */
[----:B------:R-:W-:-:S03]  /*0610*/  MOV R6, RZ ;  /* 0x000000ff00067202 */ /* 0x000fc60000000f00 */
[----:B------:R1:W3:Y:S04]  /*0620*/  SHFL.IDX PT, R9, R8, R5, 0x1f ;  /* 0x00001f0508097589 */ /* 0x0002e800000e0000 */
.L_x_4742:
[----:B------:R-:W-:Y:S01]  /*0630*/  ISETP.NE.AND P0, PT, R10, RZ, PT ;  /* 0x000000ff0a00720c */ /* 0x000fe20003f05270 */
[----:B------:R-:W-:-:S12]  /*0640*/  BSSY B0, `(.L_x_4539) ;  /* 0x0000005000007945 */ /* 0x000fd80003800000 */
[----:B------:R-:W-:Y:S05]  /*0650*/  @!P0 BRA `(.L_x_4540) ;  /* 0x0000003000008947 */ /* 0x000fea0003800000 */
[----:B------:R-:W-:Y:S01]  /*0660*/  IADD3 R2, R5, -0x1, RZ ;  /* 0xffffffff05027810 */ /* 0x000fe20007ffe0ff */
[----:B------:R-:W-:Y:S05]  /*0670*/  BRA.DIV ~URZ, `(.L_x_4541) ;  /* 0x0001cb027f007947 */ /* 0x000fea000b800000 */
[----:B------:R4:W1:Y:S02]  /*0680*/  SHFL.IDX PT, R6, R4, R2, 0x1f ;  /* 0x00001f0204067589 */ /* 0x00086400000e0000 */
.L_x_4540:
[----:B------:R-:W-:Y:S05]  /*0690*/  BSYNC B0 ;  /* 0x0000000000007941 */ /* 0x000fea0003800000 */
.L_x_4539:
        /* <DEDUP_REMOVED lines=67> */
.L_x_4543:
        /* <DEDUP_REMOVED lines=68> */
.L_x_4544:
[----:B------:R-:W-:Y:S05]  /*0f10*/  BSYNC B0 ;  /* 0x0000000000007941 */ /* 0x000fea0003800000 */
.L_x_4542:
[----:B------:R-:W-:-:S04]  /*0f20*/  LOP3.LUT R0, RZ, R0, RZ, 0x33, !PT ;  /* 0x00000000ff007212 */ /* 0x000fc800078e33ff */
[----:B------:R-:W-:Y:S01]  /*0f30*/  IADD3 R233, R0, R12, RZ ;  /* 0x0000000c00e97210 */ /* 0x000fe20007ffe0ff */
[----:B------:R-:W-:Y:S05]  /*0f40*/  BRA `(.L_x_4545) ;  /* 0x0000004000007947 */ /* 0x000fea0003800000 */
.L_x_4533:
[----:B--2---:R-:W-:Y:S01]  /*0f50*/  IMAD.MOV.U32 R233, RZ, RZ, RZ ;  /* 0x000000ffffe97224 */ /* 0x004fe200078e00ff */
[----:B------:R-:W-:Y:S01]  /*0f60*/  MOV R234, RZ ;  /* 0x000000ff00ea7202 */ /* 0x000fe20000000f00 */
[----:B------:R-:W-:Y:S01]  /*0f70*/  IMAD.U32 R232, RZ, RZ, UR4 ;  /* 0x00000004ffe87e24 */ /* 0x000fe2000f8e00ff */
[----:B------:R-:W-:Y:S02]  /*0f80*/  MOV R235, c[0x0][0x53c] ;  /* 0x00014f0000eb7a02 */ /* 0x000fe40000000f00 */
.L_x_4545:
[----:B------:R-:W-:Y:S01]  /*0f90*/  ISETP.NE.AND P0, PT, R13, RZ, PT ;  /* 0x000000ff0d00720c */ /* 0x000fe20003f05270 */
[----:B------:R-:W-:-:S12]  /*0fa0*/  WARPSYNC 0xffffffff ;  /* 0xffffffff00007948 */ /* 0x000fd80003800000 */
[----:B------:R1:W-:Y:S04]  /*0fb0*/  @!P0 STS.128 [0x20080], R232 ;  /* 0x020080e8ff008388 */ /* 0x0003e80000000c00 */
[----:B------:R-:W-:Y:S06]  /*0fc0*/  BAR.ARV 0x5, 0x100 ;  /* 0x0144000000007b1d */ /* 0x000fec0000002000 */
.L_x_4531:
        /* <DEDUP_REMOVED lines=147> */
[----:B------:R2:W-:Y:S01]  /*1900*/  STL [R1+0x4], R7 ;  /* 0x0000040701007387 */ /* 0x0005e20000100800 */
        /* <DEDUP_REMOVED lines=10> */
[----:B------:R1:W-:Y:S01]  /*19b0*/  STL [R1+0xc], R0 ;  /* 0x00000c0001007387 */ /* 0x0003e20000100800 */
[----:B------:R-:W-:Y:S02]  /*19c0*/  LOP3.LUT R202, R5, 0xfffffff8, RZ, 0xc0, !PT ;  /* 0xfffffff805ca7812 */ /* 0x000fe400078ec0ff */
[----:B------:R-:W-:Y:S01]  /*19d0*/  LEA R5, R9, 0x10080, 0x1 ;  /* 0x0001008009057811 */ /* 0x000fe200078e08ff */
[----:B------:R-:W-:Y:S01]  /*19e0*/  IMAD.SHL.U32 R216, R8, 0x2, RZ ;  /* 0x0000000208d87824 */ /* 0x000fe200078e00ff */
[----:B------:R-:W-:Y:S01]  /*19f0*/  LEA R8, R10, 0x10080, 0x1 ;  /* 0x000100800a087811 */ /* 0x000fe200078e08ff */
[----:B------:R4:W-:Y:S01]  /*1a00*/  STL [R1+0x34], R11 ;  /* 0x0000340b01007387 */ /* 0x0009e20000100800 */
[----:B--2---:R-:W-:-:S02]  /*1a10*/  SEL R7, R18, 0xffffffc0, !P2 ;  /* 0xffffffc012077807 */ /* 0x004fc40005000000 */
[----:B------:R-:W-:Y:S01]  /*1a20*/  LEA R183, R3, 0x10080, 0x1 ;  /* 0x0001008003b77811 */ /* 0x000fe200078e08ff */
[----:B------:R-:W-:Y:S01]  /*1a30*/  STL [R1+0x30], R8 ;  /* 0x0000300801007387 */ /* 0x000fe20000100800 */
[----:B---3--:R-:W-:Y:S01]  /*1a40*/  IMAD.IADD R2, R26, 0x1, -R6 ;  /* 0x000000011a027824 */ /* 0x008fe200078e0a06 */
[----:B------:R-:W-:Y:S01]  /*1a50*/  SEL R6, R12, 0xffffffe0, !P1 ;  /* 0xffffffe00c067807 */ /* 0x000fe20004800000 */
[----:B------:R-:W-:Y:S01]  /*1a60*/  IMAD.IADD R247, R240, 0x1, R7 ;  /* 0x00000001f0f77824 */ /* 0x000fe200078e0207 */
[----:B------:R2:W-:Y:S01]  /*1a70*/  STL [R1+0x2c], R5 ;  /* 0x00002c0501007387 */ /* 0x0005e20000100800 */
[----:B------:R-:W-:Y:S01]  /*1a80*/  IMAD.SHL.U32 R230, R2, 0x2, RZ ;  /* 0x0000000202e67824 */ /* 0x000fe200078e00ff */
[----:B------:R-:W-:Y:S01]  /*1a90*/  SEL R2, R12, 0xffffffe0, !P4 ;  /* 0xffffffe00c027807 */ /* 0x000fe20006000000 */
[----:B------:R-:W-:Y:S01]  /*1aa0*/  IMAD.IADD R243, R240, 0x1, R6 ;  /* 0x00000001f0f37824 */ /* 0x000fe200078e0206 */
[----:B------:R-:W-:Y:S01]  /*1ab0*/  LEA R179, R4, 0x8080, 0x1 ;  /* 0x0000808004b37811 */ /* 0x000fe200078e08ff */
[----:B------:R-:W-:Y:S01]  /*1ac0*/  IMAD.IADD R242, R6, 0x1, R241 ;  /* 0x0000000106f27824 */ /* 0x000fe200078e02f1 */
[C---:B------:R-:W-:Y:S01]  /*1ad0*/  IADD3 R37, R230.reuse, 0x10, RZ ;  /* 0x00000010e6257810 */ /* 0x040fe20007ffe0ff */
[----:B------:R-:W-:Y:S01]  /*1ae0*/  IMAD.IADD R184, R183, 0x1, R2 ;  /* 0x00000001b7b87824 */ /* 0x000fe200078e0202 */
[----:B------:R-:W-:Y:S01]  /*1af0*/  IADD3 R249, R230, 0x28, RZ ;  /* 0x00000028e6f97810 */ /* 0x000fe20007ffe0ff */
[----:B------:R-:W-:Y:S01]  /*1b00*/  IMAD.IADD R180, R2, 0x1, R179 ;  /* 0x0000000102b47824 */ /* 0x000fe200078e02b3 */
[C---:B------:R-:W-:Y:S01]  /*1b10*/  IADD3 R33, R230.reuse, 0x40, RZ ;  /* 0x00000040e6217810 */ /* 0x040fe20007ffe0ff */
[C---:B------:R-:W-:Y:S01]  /*1b20*/  IMAD.IADD R246, R7.reuse, 0x1, R243 ;  /* 0x0000000107f67824 */ /* 0x040fe200078e02f3 */
[C---:B------:R-:W-:Y:S01]  /*1b30*/  IADD3 R30, R230.reuse, 0x58, RZ ;  /* 0x00000058e61e7810 */ /* 0x040fe20007ffe0ff */
[----:B------:R-:W-:Y:S01]  /*1b40*/  IMAD.IADD R245, R7, 0x1, R241 ;  /* 0x0000000107f57824 */ /* 0x000fe200078e02f1 */
[----:B------:R-:W-:Y:S01]  /*1b50*/  IADD3 R27, R230, 0x70, RZ ;  /* 0x00000070e61b7810 */ /* 0x000fe20007ffe0ff */
[----:B------:R-:W-:Y:S01]  /*1b60*/  IMAD.IADD R244, R242, 0x1, R7 ;  /* 0x00000001f2f47824 */ /* 0x000fe200078e0207 */
[----:B------:R-:W-:-:S02]  /*1b70*/  SHF.R.S32.HI R9, RZ, 0x1f, R37 ;  /* 0x0000001fff097819 */ /* 0x000fc40000011425 */
[----:B------:R-:W-:Y:S02]  /*1b80*/  IADD3 R24, R230, 0x88, RZ ;  /* 0x00000088e6187810 */ /* 0x000fe40007ffe0ff */
[----:B------:R-:W-:Y:S02]  /*1b90*/  SHF.R.S32.HI R9, RZ, 0x1f, R249 ;  /* 0x0000001fff097819 */ /* 0x000fe400000114f9 */
[----:B-1----:R-:W-:Y:S02]  /*1ba0*/  SEL R0, R18, 0xffffffc0, !P3 ;  /* 0xffffffc012007807 */ /* 0x002fe40005800000 */
[C---:B------:R-:W-:Y:S02]  /*1bb0*/  IADD3 R21, R230.reuse, 0xa0, RZ ;  /* 0x000000a0e6157810 */ /* 0x040fe40007ffe0ff */
[----:B------:R-:W-:Y:S01]  /*1bc0*/  SHF.R.S32.HI R9, RZ, 0x1f, R33 ;  /* 0x0000001fff097819 */ /* 0x000fe20000011421 */
[----:B------:R-:W-:Y:S01]  /*1bd0*/  IMAD.IADD R186, R183, 0x1, R0 ;  /* 0x00000001b7ba7824 */ /* 0x000fe200078e0200 */
[----:B------:R-:W-:Y:S01]  /*1be0*/  IADD3 R18, R230, 0xb8, RZ ;  /* 0x000000b8e6127810 */ /* 0x000fe20007ffe0ff */
[----:B------:R-:W-:Y:S01]  /*1bf0*/  IMAD.IADD R182, R0, 0x1, R179 ;  /* 0x0000000100b67824 */ /* 0x000fe200078e02b3 */
[----:B------:R-:W-:Y:S01]  /*1c00*/  SHF.R.S32.HI R9, RZ, 0x1f, R30 ;  /* 0x0000001fff097819 */ /* 0x000fe2000001141e */
[----:B------:R-:W-:Y:S01]  /*1c10*/  IMAD.IADD R185, R184, 0x1, R0 ;  /* 0x00000001b8b97824 */ /* 0x000fe200078e0200 */
[----:B----4-:R-:W-:Y:S01]  /*1c20*/  IADD3 R11, R230, 0xd0, RZ ;  /* 0x000000d0e60b7810 */ /* 0x010fe20007ffe0ff */
[----:B------:R-:W-:Y:S01]  /*1c30*/  IMAD.IADD R181, R0, 0x1, R180 ;  /* 0x0000000100b57824 */ /* 0x000fe200078e02b4 */
[----:B------:R-:W-:-:S02]  /*1c40*/  SHF.R.S32.HI R9, RZ, 0x1f, R27 ;  /* 0x0000001fff097819 */ /* 0x000fc4000001141b */
[C---:B--2---:R-:W-:Y:S02]  /*1c50*/  IADD3 R5, R230.reuse, 0xe8, RZ ;  /* 0x000000e8e6057810 */ /* 0x044fe40007ffe0ff */
[----:B------:R-:W-:Y:S02]  /*1c60*/  SHF.R.S32.HI R9, RZ, 0x1f, R24 ;  /* 0x0000001fff097819 */ /* 0x000fe40000011418 */
[----:B------:R-:W-:Y:S02]  /*1c70*/  IADD3 R251, R230, 0xf8, RZ ;  /* 0x000000f8e6fb7810 */ /* 0x000fe40007ffe0ff */
[----:B------:R-:W-:Y:S02]  /*1c80*/  SHF.R.S32.HI R9, RZ, 0x1f, R21 ;  /* 0x0000001fff097819 */ /* 0x000fe40000011415 */
[----:B------:R-:W-:Y:S02]  /*1c90*/  SHF.R.S32.HI R9, RZ, 0x1f, R18 ;  /* 0x0000001fff097819 */ /* 0x000fe40000011412 */
[----:B------:R-:W-:-:S02]  /*1ca0*/  SHF.R.S32.HI R9, RZ, 0x1f, R11 ;  /* 0x0000001fff097819 */ /* 0x000fc4000001140b */
[C---:B------:R-:W-:Y:S02]  /*1cb0*/  IADD3 R10, R230.reuse, 0xd8, RZ ;  /* 0x000000d8e60a7810 */ /* 0x040fe40007ffe0ff */
        /* <DEDUP_REMOVED lines=9> */
[----:B------:R-:W-:Y:S02]  /*1d50*/  LEA R9, R15, 0x10080, 0x1 ;  /* 0x000100800f097811 */ /* 0x000fe400078e08ff */
[----:B------:R-:W-:Y:S02]  /*1d60*/  LEA R8, R14, 0x10080, 0x1 ;  /* 0x000100800e087811 */ /* 0x000fe400078e08ff */
[----:B------:R-:W-:Y:S01]  /*1d70*/  IADD3 R36, R230, 0x18, RZ ;  /* 0x00000018e6247810 */ /* 0x000fe20007ffe0ff */
[----:B------:R2:W-:Y:S01]  /*1d80*/  STL [R1+0x24], R9 ;  /* 0x0000240901007387 */ /* 0x0005e20000100800 */
[----:B------:R-:W-:-:S02]  /*1d90*/  IADD3 R198, R134, 0x80, RZ ;  /* 0x0000008086c67810 */ /* 0x000fc40007ffe0ff */
[----:B------:R-:W-:Y:S01]  /*1da0*/  IADD3 R199, R134, 0xc0, RZ ;  /* 0x000000c086c77810 */ /* 0x000fe20007ffe0ff */
[----:B------:R2:W-:Y:S01]  /*1db0*/  STL [R1+0x20], R8 ;  /* 0x0000200801007387 */ /* 0x0005e20000100800 */
[C---:B------:R-:W-:Y:S02]  /*1dc0*/  IADD3 R38, R230.reuse, 0x8, RZ ;  /* 0x00000008e6267810 */ /* 0x040fe40007ffe0ff */
[C---:B------:R-:W-:Y:S02]  /*1dd0*/  IADD3 R250, R230.reuse, 0x20, RZ ;  /* 0x00000020e6fa7810 */ /* 0x040fe40007ffe0ff */
[C---:B------:R-:W-:Y:S02]  /*1de0*/  IADD3 R35, R230.reuse, 0x30, RZ ;  /* 0x00000030e6237810 */ /* 0x040fe40007ffe0ff */
[C---:B------:R-:W-:Y:S02]  /*1df0*/  IADD3 R34, R230.reuse, 0x38, RZ ;  /* 0x00000038e6227810 */ /* 0x040fe40007ffe0ff */
[----:B------:R-:W-:-:S02]  /*1e00*/  IADD3 R32, R230, 0x48, RZ ;  /* 0x00000048e6207810 */ /* 0x000fc40007ffe0ff */
[C---:B------:R-:W-:Y:S02]  /*1e10*/  IADD3 R31, R230.reuse, 0x50, RZ ;  /* 0x00000050e61f7810 */ /* 0x040fe40007ffe0ff */
[----:B-1----:R-:W-:Y:S02]  /*1e20*/  LEA R5, R13, 0x10080, 0x1 ;  /* 0x000100800d057811 */ /* 0x002fe400078e08ff */
[C---:B------:R-:W-:Y:S02]  /*1e30*/  IADD3 R29, R230.reuse, 0x60, RZ ;  /* 0x00000060e61d7810 */ /* 0x040fe40007ffe0ff */
[C---:B------:R-:W-:Y:S01]  /*1e40*/  IADD3 R28, R230.reuse, 0x68, RZ ;  /* 0x00000068e61c7810 */ /* 0x040fe20007ffe0ff */
[----:B------:R2:W-:Y:S01]  /*1e50*/  STL [R1+0x1c], R5 ;  /* 0x00001c0501007387 */ /* 0x0005e20000100800 */
        /* <DEDUP_REMOVED lines=29> */
[----:B--2---:R-:W-:Y:S02]  /*2030*/  SHF.R.S32.HI R12, RZ, 0x1f, R12 ;  /* 0x0000001fff0c7819 */ /* 0x004fe4000001140c */
.L_x_4738:
        /* <DEDUP_REMOVED lines=41> */
.L_x_4546:
[----:B------:R-:W-:-:S04]  /*22d0*/  ISETP.NE.U32.AND P0, PT, RZ, c[0x0][0x368], PT ;  /* 0x0000da00ff007a0c */ /* 0x000fc80003f05070 */
[----:B------:R-:W-:-:S13]  /*22e0*/  ISETP.NE.AND.EX P0, PT, RZ, c[0x0][0x36c], PT, P0 ;  /* 0x0000db00ff007a0c */ /* 0x000fda0003f05300 */
[----:B------:R-:W-:Y:S05]  /*22f0*/  @!P0 BRA `(.L_x_4547) ;  /* 0x0000004000008947 */ /* 0x000fea0003800000 */
[----:B---3--:R-:W-:-:S04]  /*2300*/  IADD3 R4, P0, R236, c[0x0][0x368], RZ ;  /* 0x0000da00ec047a10 */ /* 0x008fc80007f1e0ff */
[----:B------:R-:W-:-:S05]  /*2310*/  IADD3.X R5, R237, c[0x0][0x36c], RZ, P0, !PT ;  /* 0x0000db00ed057a10 */ /* 0x000fca00007fe4ff */
[----:B------:R1:W5:Y:S01]  /*2320*/  LDG.E R11, [R4.64] ;  /* 0x00000008040b7981 */ /* 0x000362000c1e1900 */
[----:B------:R-:W-:Y:S05]  /*2330*/  BRA `(.L_x_4548) ;  /* 0x0000005000007947 */ /* 0x000fea0003800000 */
.L_x_4547:
[----:B------:R-:W-:Y:S01]  /*2340*/  MOV R11, UR6 ;  /* 0x00000006000b7c02 */ /* 0x000fe20008000f00 */
[----:B------:R-:W-:Y:S05]  /*2350*/  @!P5 BRA `(.L_x_4548) ;  /* 0x000000300000d947 */ /* 0x000fea0003800000 */
[----:B---3--:R-:W2:Y:S04]  /*2360*/  LDG.E R6, [R4.64] ;  /* 0x0000000804067981 */ /* 0x008ea8000c1e1900 */
[----:B------:R-:W2:Y:S02]  /*2370*/  LDG.E R0, [R4.64+0x4] ;  /* 0x0000040804007981 */ /* 0x000ea4000c1e1900 */
[----:B--2---:R-:W-:Y:S02]  /*2380*/  IADD3 R11, -R6, R0, RZ ;  /* 0x00000000060b7210 */ /* 0x004fe40007ffe1ff */
.L_x_4548:
        /* <DEDUP_REMOVED lines=71> */
.L_x_4550:
[----:B------:R-:W-:Y:S05]  /*2800*/  BSYNC B0 ;  /* 0x0000000000007941 */ /* 0x000fea0003800000 */
.L_x_4549:
        /* <DEDUP_REMOVED lines=40> */
[----:B------:R-:W-:Y:S01]  /*2a90*/  IMAD.WIDE.U32 R2, R20, c[0x0][0x240], R2 ;  /* 0x0000900014027a25 */ /* 0x000fe200078e0002 */
[----:B------:R-:W-:Y:S02]  /*2aa0*/  LOP3.LUT R208, R208, 0xfffffffe, RZ, 0xc0, !PT ;  /* 0xfffffffed0d07812 */ /* 0x000fe400078ec0ff */
[----:B------:R-:W-:Y:S01]  /*2ab0*/  ISETP.GE.AND P6, PT, R138, c[0x0][0x1d4], PT ;  /* 0x000075008a007a0c */ /* 0x000fe20003fc6270 */
[----:B------:R-:W-:Y:S01]  /*2ac0*/  IMAD R3, R20, c[0x0][0x244], R3 ;  /* 0x0000910014037a24 */ /* 0x000fe200078e0203 */
[----:B------:R-:W-:Y:S01]  /*2ad0*/  ISETP.GE.AND P5, PT, R198, c[0x0][0x1d4], PT ;  /* 0x00007500c6007a0c */ /* 0x000fe20003fa6270 */
[----:B------:R-:W-:Y:S01]  /*2ae0*/  IMAD R4, R10, c[0x0][0x24c], R0 ;  /* 0x000093000a047a24 */ /* 0x000fe200078e0200 */
        /* <DEDUP_REMOVED lines=35> */
[----:B-1----:R-:W-:Y:S01]  /*2d20*/  IMAD.WIDE.U32 R2, R20, c[0x0][0x260], R134 ;  /* 0x0000980014027a25 */ /* 0x002fe200078e0086 */
        /* <DEDUP_REMOVED lines=89> */
.L_x_4570:
        /* <DEDUP_REMOVED lines=92> */
.L_x_4556:
[----:B------:R-:W-:Y:S05]  /*3880*/  BSYNC B0 ;  /* 0x0000000000007941 */ /* 0x000fea0003800000 */
.L_x_4555:
        /* <DEDUP_REMOVED lines=82> */
.L_x_4559:
[----:B------:R-:W-:Y:S05]  /*3db0*/  BSYNC B0 ;  /* 0x0000000000007941 */ /* 0x000fea0003800000 */
.L_x_4558:
        /* <DEDUP_REMOVED lines=58> */
.L_x_4561:
[----:B------:R-:W-:Y:S05]  /*4160*/  BSYNC B0 ;  /* 0x0000000000007941 */ /* 0x000fea0003800000 */
.L_x_4560:
        /* <DEDUP_REMOVED lines=58> */
.L_x_4563:
[----:B------:R-:W-:Y:S05]  /*4510*/  BSYNC B0 ;  /* 0x0000000000007941 */ /* 0x000fea0003800000 */
.L_x_4562:
        /* <DEDUP_REMOVED lines=58> */
.L_x_4554:
        /* <DEDUP_REMOVED lines=31> */
.L_x_4565:
[----:B------:R-:W-:Y:S05]  /*4ab0*/  BSYNC B0 ;  /* 0x0000000000007941 */ /* 0x000fea0003800000 */
.L_x_4564:
        /* <DEDUP_REMOVED lines=147> */
.L_x_4567:
[----:B------:R-:W-:Y:S05]  /*53f0*/  BSYNC B0 ;  /* 0x0000000000007941 */ /* 0x000fea0003800000 */
.L_x_4566:
        /* <DEDUP_REMOVED lines=126> */
.L_x_4553:
        /* <DEDUP_REMOVED lines=27> */
.L_x_4557:
[----:B------:R-:W-:Y:S05]  /*5d90*/  BSYNC B1 ;  /* 0x0000000000017941 */ /* 0x000fea0003800000 */
.L_x_4552:
        /* <DEDUP_REMOVED lines=59> */
.L_x_4569:
[----:B-123--:R-:W-:Y:S05]  /*6150*/  BSYNC B0 ;  /* 0x0000000000007941 */ /* 0x00efea0003800000 */
.L_x_4568:
        /* <DEDUP_REMOVED lines=23> */
.L_x_4551:
        /* <DEDUP_REMOVED lines=43> */
.L_x_4572:
[----:B------:R-:W-:Y:S05]  /*6580*/  BSYNC B0 ;  /* 0x0000000000007941 */ /* 0x000fea0003800000 */
.L_x_4571:
        /* <DEDUP_REMOVED lines=120> */
.L_x_4743:
[----:B------:R-:W-:Y:S05]  /*6d10*/  BRA.DIV ~URZ, `(.L_x_4575) ;  /* 0x000165327f007947 */ /* 0x000fea000b800000 */
[----:B------:R3:W4:Y:S02]  /*6d20*/  SHFL.IDX PT, R0, R12, RZ, 0x181f ;  /* 0x00181fff0c007589 */ /* 0x00072400000e0000 */
.L_x_4744:
        /* <DEDUP_REMOVED lines=21> */
.L_x_4577:
[----:B------:R-:W-:Y:S05]  /*6e80*/  BSYNC B0 ;  /* 0x0000000000007941 */ /* 0x000fea0003800000 */
.L_x_4576:
[----:B------:R-:W-:Y:S05]  /*6e90*/  BRA.DIV ~URZ, `(.L_x_4578) ;  /* 0x000164127f007947 */ /* 0x000fea000b800000 */
[----:B--2---:R2:W1:Y:S04]  /*6ea0*/  SHFL.IDX PT, R4, R5, 0x1, 0x181f ;  /* 0x00381f0005047f89 */ /* 0x00446800000e0000 */
[----:B----4-:R2:W4:Y:S02]  /*6eb0*/  SHFL.IDX PT, R0, R12, 0x1, 0x181f ;  /* 0x00381f000c007f89 */ /* 0x01052400000e0000 */
.L_x_4745:
        /* <DEDUP_REMOVED lines=21> */
.L_x_4580:
[----:B------:R-:W-:Y:S05]  /*7010*/  BSYNC B0 ;  /* 0x0000000000007941 */ /* 0x000fea0003800000 */
.L_x_4579:
[----:B------:R-:W-:Y:S05]  /*7020*/  BRA.DIV ~URZ, `(.L_x_4581) ;  /* 0x000163427f007947 */ /* 0x000fea000b800000 */
[----:B-1----:R1:W2:Y:S02]  /*7030*/  SHFL.IDX PT, R4, R5, 0x2, 0x181f ;  /* 0x00581f0005047f89 */ /* 0x0022a400000e0000 */
.L_x_4746:
[----:B------:R-:W-:Y:S05]  /*7040*/  BRA.DIV ~URZ, `(.L_x_4582) ;  /* 0x000163927f007947 */ /* 0x000fea000b800000 */
[----:B----4-:R4:W1:Y:S02]  /*7050*/  SHFL.IDX PT, R0, R12, 0x2, 0x181f ;  /* 0x00581f000c007f89 */ /* 0x01086400000e0000 */
.L_x_4747:
        /* <DEDUP_REMOVED lines=21> */
.L_x_4584:
[----:B------:R-:W-:Y:S05]  /*71b0*/  BSYNC B0 ;  /* 0x0000000000007941 */ /* 0x000fea0003800000 */
.L_x_4583:
[----:B------:R-:W-:Y:S05]  /*71c0*/  BRA.DIV ~URZ, `(.L_x_4585) ;  /* 0x000162727f007947 */ /* 0x000fea000b800000 */
[----:B--2---:R2:W3:Y:S04]  /*71d0*/  SHFL.IDX PT, R4, R5, 0x3, 0x181f ;  /* 0x00781f0005047f89 */ /* 0x0044e800000e0000 */
[----:B-1----:R2:W1:Y:S02]  /*71e0*/  SHFL.IDX PT, R0, R12, 0x3, 0x181f ;  /* 0x00781f000c007f89 */ /* 0x00246400000e0000 */
.L_x_4748:
[----:B------:R-:W-:Y:S01]  /*71f0*/  IADD3 R2, R13, 0x60, RZ ;  /* 0x000000600d027810 */ /* 0x000fe20007ffe0ff */
[----:B-----5:R-:W-:Y:S01]  /*7200*/  IMAD.WIDE.U32 R220, R14, c[0x0][0x2b0], RZ ;  /* 0x0000ac000edc7a25 */ /* 0x020fe200078e00ff */
[----:B------:R-:W-:Y:S02]  /*7210*/  LOP3.LUT R208, R208, 0xfffffffe, RZ, 0xc0, !PT ;  /* 0xfffffffed0d07812 */ /* 0x000fe400078ec0ff */
[----:B------:R-:W-:-:S13]  /*7220*/  ISETP.GE.AND P1, PT, R2, R60, PT ;  /* 0x0000003c0200720c */ /* 0x000fda0003f26270 */
[----:B-1----:R-:W-:Y:S02]  /*7230*/  @!P1 LEA R10, P0, R134, R0, 0x1 ;  /* 0x00000000860a9211 */ /* 0x002fe400078008ff */
        /* <DEDUP_REMOVED lines=84> */
.L_x_4586:
        /* <DEDUP_REMOVED lines=96> */
.L_x_4590:
[----:B------:R-:W-:Y:S05]  /*7d80*/  BSYNC B0 ;  /* 0x0000000000007941 */ /* 0x000fea0003800000 */
.L_x_4589:
        /* <DEDUP_REMOVED lines=83> */
.L_x_4592:
[----:B---3--:R-:W-:Y:S05]  /*82c0*/  BSYNC B0 ;  /* 0x0000000000007941 */ /* 0x008fea0003800000 */
.L_x_4591:
        /* <DEDUP_REMOVED lines=88> */
.L_x_4594:
[----:B------:R-:W-:Y:S05]  /*8850*/  BSYNC B0 ;  /* 0x0000000000007941 */ /* 0x000fea0003800000 */
.L_x_4593:
        /* <DEDUP_REMOVED lines=82> */
.L_x_4596:
[----:B-123--:R-:W-:Y:S05]  /*8d80*/  BSYNC B0 ;  /* 0x0000000000007941 */ /* 0x00efea0003800000 */
.L_x_4595:
        /* <DEDUP_REMOVED lines=83> */
.L_x_4600:
[----:B------:R-:W-:Y:S05]  /*92c0*/  BSYNC B0 ;  /* 0x0000000000007941 */ /* 0x000fea0003800000 */
.L_x_4599:
        /* <DEDUP_REMOVED lines=49> */
.L_x_4602:
[----:B------:R-:W-:Y:S05]  /*95e0*/  BSYNC B0 ;  /* 0x0000000000007941 */ /* 0x000fea0003800000 */
.L_x_4601:
        /* <DEDUP_REMOVED lines=49> */
.L_x_4604:
[----:B------:R-:W-:Y:S05]  /*9900*/  BSYNC B0 ;  /* 0x0000000000007941 */ /* 0x000fea0003800000 */
.L_x_4603:
        /* <DEDUP_REMOVED lines=48> */
.L_x_4598:
[----:B------:R-:W-:Y:S05]  /*9c10*/  BSYNC B1 ;  /* 0x0000000000017941 */ /* 0x000fea0003800000 */
.L_x_4597:
        /* <DEDUP_REMOVED lines=53> */
.L_x_4608:
[----:B------:R-:W-:Y:S05]  /*9f70*/  BSYNC B0 ;  /* 0x0000000000007941 */ /* 0x000fea0003800000 */
.L_x_4607:
        /* <DEDUP_REMOVED lines=49> */
.L_x_4610:
[----:B------:R-:W-:Y:S05]  /*a290*/  BSYNC B0 ;  /* 0x0000000000007941 */ /* 0x000fea0003800000 */
.L_x_4609:
        /* <DEDUP_REMOVED lines=49> */
.L_x_4612:
[----:B------:R-:W-:Y:S05]  /*a5b0*/  BSYNC B0 ;  /* 0x0000000000007941 */ /* 0x000fea0003800000 */
.L_x_4611:
        /* <DEDUP_REMOVED lines=48> */
.L_x_4606:
[----:B------:R-:W-:Y:S05]  /*a8c0*/  BSYNC B1 ;  /* 0x0000000000017941 */ /* 0x000fea0003800000 */
.L_x_4605:
        /* <DEDUP_REMOVED lines=53> */
.L_x_4616:
[----:B------:R-:W-:Y:S05]  /*ac20*/  BSYNC B0 ;  /* 0x0000000000007941 */ /* 0x000fea0003800000 */
.L_x_4615:
        /* <DEDUP_REMOVED lines=49> */
.L_x_4618:
[----:B------:R-:W-:Y:S05]  /*af40*/  BSYNC B0 ;  /* 0x0000000000007941 */ /* 0x000fea0003800000 */
.L_x_4617:
        /* <DEDUP_REMOVED lines=49> */
.L_x_4620:
[----:B------:R-:W-:Y:S05]  /*b260*/  BSYNC B0 ;  /* 0x0000000000007941 */ /* 0x000fea0003800000 */
.L_x_4619:
        /* <DEDUP_REMOVED lines=48> */
.L_x_4614:
[----:B------:R-:W-:Y:S05]  /*b570*/  BSYNC B1 ;  /* 0x0000000000017941 */ /* 0x000fea0003800000 */
.L_x_4613:
        /* <DEDUP_REMOVED lines=52> */
.L_x_4623:
[----:B------:R-:W-:Y:S05]  /*b8c0*/  BSYNC B0 ;  /* 0x0000000000007941 */ /* 0x000fea0003800000 */
.L_x_4622:
        /* <DEDUP_REMOVED lines=49> */
.L_x_4625:
[----:B------:R-:W-:Y:S05]  /*bbe0*/  BSYNC B0 ;  /* 0x0000000000007941 */ /* 0x000fea0003800000 */
.L_x_4624:
        /* <DEDUP_REMOVED lines=49> */
.L_x_4627:
[----:B------:R-:W-:Y:S05]  /*bf00*/  BSYNC B0 ;  /* 0x0000000000007941 */ /* 0x000fea0003800000 */
.L_x_4626:
        /* <DEDUP_REMOVED lines=49> */
.L_x_4588:
        /* <DEDUP_REMOVED lines=61> */
.L_x_4629:
[----:B------:R-:W-:Y:S05]  /*c5f0*/  BSYNC B0 ;  /* 0x0000000000007941 */ /* 0x000fea0003800000 */
.L_x_4628:
        /* <DEDUP_REMOVED lines=64> */
.L_x_4631:
[----:B---34-:R-:W-:Y:S05]  /*ca00*/  BSYNC B0 ;  /* 0x0000000000007941 */ /* 0x018fea0003800000 */
.L_x_4630:
        /* <DEDUP_REMOVED lines=74> */
.L_x_4633:
[----:B--2---:R-:W-:Y:S05]  /*ceb0*/  BSYNC B0 ;  /* 0x0000000000007941 */ /* 0x004fea0003800000 */
.L_x_4632:
        /* <DEDUP_REMOVED lines=64> */
.L_x_4635:
[----:B-1234-:R-:W-:Y:S05]  /*d2c0*/  BSYNC B0 ;  /* 0x0000000000007941 */ /* 0x01efea0003800000 */
.L_x_4634:
        /* <DEDUP_REMOVED lines=141> */
.L_x_4639:
[----:B------:R-:W-:Y:S05]  /*dba0*/  BSYNC B0 ;  /* 0x0000000000007941 */ /* 0x000fea0003800000 */
.L_x_4638:
        /* <DEDUP_REMOVED lines=107> */
.L_x_4637:
[----:B------:R-:W-:Y:S05]  /*e260*/  BSYNC B1 ;  /* 0x0000000000017941 */ /* 0x000fea0003800000 */
.L_x_4636:
        /* <DEDUP_REMOVED lines=119> */
.L_x_4643:
[----:B------:R-:W-:Y:S05]  /*e9e0*/  BSYNC B0 ;  /* 0x0000000000007941 */ /* 0x000fea0003800000 */
.L_x_4642:
        /* <DEDUP_REMOVED lines=107> */
.L_x_4641:
[----:B------:R-:W-:Y:S05]  /*f0a0*/  BSYNC B1 ;  /* 0x0000000000017941 */ /* 0x000fea0003800000 */
.L_x_4640:
        /* <DEDUP_REMOVED lines=119> */
.L_x_4647:
[----:B------:R-:W-:Y:S05]  /*f820*/  BSYNC B0 ;  /* 0x0000000000007941 */ /* 0x000fea0003800000 */
.L_x_4646:
        /* <DEDUP_REMOVED lines=107> */
.L_x_4645:
[----:B------:R-:W-:Y:S05]  /*fee0*/  BSYNC B1 ;  /* 0x0000000000017941 */ /* 0x000fea0003800000 */
.L_x_4644:
        /* <DEDUP_REMOVED lines=118> */
.L_x_4649:
[----:B------:R-:W-:Y:S05]  /*10650*/  BSYNC B0 ;  /* 0x0000000000007941 */ /* 0x000fea0003800000 */
.L_x_4648:
        /* <DEDUP_REMOVED lines=107> */
.L_x_4621:
[----:B------:R-:W-:Y:S05]  /*10d10*/  BSYNC B2 ;  /* 0x0000000000027941 */ /* 0x000fea0003800000 */
.L_x_4587:
        /* <DEDUP_REMOVED lines=20> */
[----:B------:R-:W1:Y:S01]  /*10e60*/  SHFL.IDX PT, R0, R3, RZ, 0x181f ;  /* 0x00181fff03007589 */ /* 0x000e6200000e0000 */
[----:B------:R-:W-:-:S03]  /*10e70*/  ISETP.GT.AND P0, PT, R116, R209, PT ;  /* 0x000000d17400720c */ /* 0x000fc60003f04270 */
[----:B------:R-:W2:Y:S01]  /*10e80*/  SHFL.IDX PT, R2, R2, RZ, 0x181f ;  /* 0x00181fff02027589 */ /* 0x000ea200000e0000 */
[----:B------:R-:W-:-:S03]  /*10e90*/  ISETP.GE.OR P4, PT, R134, c[0x0][0x1d4], !P0 ;  /* 0x0000750086007a0c */ /* 0x000fc60004786670 */
[----:B------:R-:W3:Y:S04]  /*10ea0*/  LDSM.16.M88.4 R20, [R178+0x800] ;  /* 0x00080000b214783b */ /* 0x000ee80000000200 */
[----:B------:R-:W-:Y:S01]  /*10eb0*/  @P1 IADD3 R187, R178, -0x20, RZ ;  /* 0xffffffe0b2bb1810 */ /* 0x000fe20007ffe0ff */
[----:B----4-:R-:W-:Y:S03]  /*10ec0*/  LDSM.16.M88.4 R12, [R184] ;  /* 0x00000000b80c783b */ /* 0x010fe60000000200 */
[C---:B------:R-:W-:Y:S01]  /*10ed0*/  IADD3 R188, R187.reuse, 0x3000, RZ ;  /* 0x00003000bbbc7810 */ /* 0x040fe20007ffe0ff */
[----:B-----5:R-:W-:Y:S01]  /*10ee0*/  LDSM.16.M88.4 R36, [R187] ;  /* 0x00000000bb24783b */ /* 0x020fe20000000200 */
[----:B------:R-:W-:-:S02]  /*10ef0*/  IADD3 R190, R187, 0x1000, RZ ;  /* 0x00001000bbbe7810 */ /* 0x000fc40007ffe0ff */
[C---:B------:R-:W-:Y:S01]  /*10f00*/  IADD3 R189, R187.reuse, 0x1800, RZ ;  /* 0x00001800bbbd7810 */ /* 0x040fe20007ffe0ff */
[----:B------:R-:W4:Y:S01]  /*10f10*/  LDSM.16.M88.4 R44, [R187+0x800] ;  /* 0x00080000bb2c783b */ /* 0x000f220000000200 */
[----:B------:R-:W-:Y:S02]  /*10f20*/  IADD3 R192, R187, 0x2000, RZ ;  /* 0x00002000bbc07810 */ /* 0x000fe40007ffe0ff */
[-C--:B-1----:R-:W-:Y:S02]  /*10f30*/  LEA R16, P1, R202, R0.reuse, 0x1 ;  /* 0x00000000ca107211 */ /* 0x082fe400078208ff */
[----:B------:R-:W-:Y:S02]  /*10f40*/  LEA R8, P3, R134, R0, 0x1 ;  /* 0x0000000086087211 */ /* 0x000fe400078608ff */
[----:B--2---:R-:W-:Y:S02]  /*10f50*/  LEA.HI.X R17, R202, R2, R205, 0x1, P1 ;  /* 0x00000002ca117211 */ /* 0x004fe400008f0ccd */
[----:B------:R-:W-:-:S02]  /*10f60*/  LEA R18, P1, R198, R0, 0x1 ;  /* 0x00000000c6127211 */ /* 0x000fc400078208ff */
[-C--:B------:R-:W-:Y:S02]  /*10f70*/  LEA.HI.X R9, R134, R2.reuse, R135, 0x1, P3 ;  /* 0x0000000286097211 */ /* 0x080fe400018f0c87 */
[----:B------:R-:W-:Y:S02]  /*10f80*/  LEA.HI.X R19, R198, R2, R207, 0x1, P1 ;  /* 0x00000002c6137211 */ /* 0x000fe400008f0ccf */
[C---:B------:R-:W-:Y:S01]  /*10f90*/  LEA R10, P1, R199.reuse, R0, 0x1 ;  /* 0x00000000c70a7211 */ /* 0x040fe200078208ff */
[----:B------:R-:W-:Y:S01]  /*10fa0*/  IMAD.MOV.U32 R0, RZ, RZ, 0x40 ;  /* 0x00000040ff007424 */ /* 0x000fe200078e00ff */
[----:B------:R-:W-:Y:S01]  /*10fb0*/  ISETP.GE.OR P3, PT, R138, c[0x0][0x1d4], !P0 ;  /* 0x000075008a007a0c */ /* 0x000fe20004766670 */
[----:B------:R-:W-:Y:S01]  /*10fc0*/  HMMA.16816.F32.BF16 R28, R4, R24, RZ ;  /* 0x00000018041c723c */ /* 0x000fe200000418ff */
[----:B------:R-:W-:Y:S01]  /*10fd0*/  LEA.HI.X R11, R199, R2, R206, 0x1, P1 ;  /* 0x00000002c70b7211 */ /* 0x000fe200008f0cce */
[----:B------:R-:W-:Y:S01]  /*10fe0*/  @!PT LDS RZ, [RZ] ;  /* 0x00000000fffff984 */ /* 0x000fe20000000800 */
[----:B------:R-:W-:Y:S01]  /*10ff0*/  @!PT LDS RZ, [RZ] ;  /* 0x00000000fffff984 */ /* 0x000fe20000000800 */
[----:B------:R-:W-:Y:S01]  /*11000*/  @!PT LDS RZ, [RZ] ;  /* 0x00000000fffff984 */ /* 0x000fe20000000800 */
[----:B------:R1:W-:Y:S01]  /*11010*/  LDGSTS.E.BYPASS.LTC128B.128 [R195+0x8080], [R8.64], !P4 ;  /* 0x0808000008c37fae */ /* 0x0003e2000e101d48 */
[----:B------:R-:W-:-:S02]  /*11020*/  ISETP.GE.OR P1, PT, R198, c[0x0][0x1d4], !P0 ;  /* 0x00007500c6007a0c */ /* 0x000fc40004726670 */
[----:B------:R-:W-:Y:S02]  /*11030*/  ISETP.GE.OR P0, PT, R199, c[0x0][0x1d4], !P0 ;  /* 0x00007500c7007a0c */ /* 0x000fe40004706670 */
[----:B------:R-:W-:Y:S01]  /*11040*/  SEL R0, R0, 0xffffffc0, !P2 ;  /* 0xffffffc000007807 */ /* 0x000fe20005000000 */
[C---:B------:R-:W-:Y:S01]  /*11050*/  HMMA.16816.F32.BF16 R32, R4.reuse, R26, RZ ;  /* 0x0000001a0420723c */ /* 0x040fe200000418ff */
[C---:B------:R-:W-:Y:S02]  /*11060*/  IADD3 R191, R187.reuse, 0x2800, RZ ;  /* 0x00002800bbbf7810 */ /* 0x040fe40007ffe0ff */
[C---:B------:R-:W-:Y:S01]  /*11070*/  IADD3 R193, R187.reuse, 0x3800, RZ ;  /* 0x00003800bbc17810 */ /* 0x040fe20007ffe0ff */
[--C-:B------:R-:W-:Y:S01]  /*11080*/  IMAD.IADD R177, R178, 0x1, R0.reuse ;  /* 0x00000001b2b17824 */ /* 0x100fe200078e0200 */
[----:B------:R2:W-:Y:S01]  /*11090*/  LDGSTS.E.BYPASS.LTC128B.128 [R195+0x9080], [R16.64], !P3 ;  /* 0x0908000010c37fae */ /* 0x0005e2000d901d48 */
[----:B------:R-:W-:Y:S01]  /*110a0*/  IMAD.IADD R176, R188, 0x1, R0 ;  /* 0x00000001bcb07824 */ /* 0x000fe200078e0200 */
[----:B------:R-:W-:Y:S01]  /*110b0*/  IADD3 R194, R187, 0x800, RZ ;  /* 0x00000800bbc27810 */ /* 0x000fe20007ffe0ff */
[----:B---3--:R-:W-:Y:S01]  /*110c0*/  HMMA.16816.F32.BF16 R24, R4, R20, RZ ;  /* 0x000000140418723c */ /* 0x008fe200000418ff */
[----:B------:R2:W-:Y:S04]  /*110d0*/  LDGSTS.E.BYPASS.LTC128B.128 [R195+0xa080], [R18.64], !P1 ;  /* 0x0a08000012c37fae */ /* 0x0005e8000c901d48 */
[----:B------:R1:W-:Y:S01]  /*110e0*/  LDGSTS.E.BYPASS.LTC128B.128 [R195+0xb080], [R10.64], !P0 ;  /* 0x0b0800000ac37fae */ /* 0x0003e2000c101d48 */
[----:B------:R-:W-:-:S02]  /*110f0*/  ISETP.GT.AND P0, PT, R111, R211, PT ;  /* 0x000000d36f00720c */ /* 0x000fc40003f04270 */
[----:B------:R-:W-:Y:S01]  /*11100*/  HMMA.16816.F32.BF16 R4, R4, R22, RZ ;  /* 0x000000160404723c */ /* 0x000fe200000418ff */
[----:B------:R-:W-:Y:S04]  /*11110*/  LDSM.16.M88.4 R40, [R177] ;  /* 0x00000000b128783b */ /* 0x000fe80000000200 */
[----:B------:R-:W-:Y:S04]  /*11120*/  LDSM.16.M88.4 R48, [R177+0x800] ;  /* 0x00080000b130783b */ /* 0x000fe80000000200 */
[----:B------:R-:W0:Y:S07]  /*11130*/  LDGDEPBAR ;  /* 0x00000000000079af */ /* 0x000e2e0000000000 */
[C---:B----4-:R-:W-:Y:S01]  /*11140*/  HMMA.16816.F32.BF16 R24, R12.reuse, R44, R24 ;  /* 0x0000002c0c18723c */ /* 0x050fe20000041818 */
[----:B-1----:R-:W1:Y:S07]  /*11150*/  LDSM.16.M88.4 R8, [R186] ;  /* 0x00000000ba08783b */ /* 0x002e6e0000000200 */
        /* <DEDUP_REMOVED lines=131> */
.L_x_4749:
[----:B------:R-:W-:Y:S05]  /*11990*/  BRA.DIV ~URZ, `(.L_x_4653) ;  /* 0x0000bbc27f007947 */ /* 0x000fea000b800000 */
[----:B-1----:R1:W3:Y:S02]  /*119a0*/  SHFL.IDX PT, R0, R5, RZ, 0x181f ;  /* 0x00181fff05007589 */ /* 0x0022e400000e0000 */
.L_x_4750:
        /* <DEDUP_REMOVED lines=19> */
.L_x_4651:
[----:B------:R-:W-:Y:S05]  /*11ae0*/  BSYNC B0 ;  /* 0x0000000000007941 */ /* 0x000fea0003800000 */
.L_x_4650:
[----:B------:R-:W-:Y:S01]  /*11af0*/  IMAD.MOV.U32 R0, RZ, RZ, c[0x0][0x2c4] ;  /* 0x0000b100ff007624 */ /* 0x000fe200078e00ff */
[----:B------:R-:W0:Y:S01]  /*11b00*/  LDGDEPBAR ;  /* 0x00000000000079af */ /* 0x000e220000000000 */
[----:B---3--:R-:W-:Y:S01]  /*11b10*/  IMAD.MOV.U32 R2, RZ, RZ, -0x20 ;  /* 0xffffffe0ff027424 */ /* 0x008fe200078e00ff */
        /* <DEDUP_REMOVED lines=8> */
[----:B-1----:R-:W-:Y:S01]  /*11ba0*/  IADD3 R5, R0, -R229, RZ ;  /* 0x800000e500057210 */ /* 0x002fe20007ffe0ff */
[----:B------:R-:W-:Y:S05]  /*11bb0*/  BRA.DIV ~URZ, `(.L_x_4654) ;  /* 0x0000ba027f007947 */ /* 0x000fea000b800000 */
[----:B------:R1:W2:Y:S02]  /*11bc0*/  SHFL.IDX PT, R0, R4, RZ, 0x1c1f ;  /* 0x001c1fff04007589 */ /* 0x0002a400000e0000 */
.L_x_4751:
        /* <DEDUP_REMOVED lines=36> */
[----:B------:R-:W-:Y:S02]  /*11e10*/  FSEL R8, R35, -INF , P0 ;  /* 0xff80000023087808 */ /* 0x000fe40000000000 */
[C---:B------:R-:W-:Y:S02]  /*11e20*/  ISETP.GT.AND P1, PT, R0.reuse, 0x10, PT ;  /* 0x000000100000780c */ /* 0x040fe40003f24270 */
[----:B------:R-:W-:Y:S02]  /*11e30*/  FMNMX.FTZ R3, R9, R3, !PT ;  /* 0x0000000309037209 */ /* 0x000fe40007810000 */
        /* <DEDUP_REMOVED lines=14> */
[----:B-1----:R-:W1:Y:S01]  /*11f20*/  SHFL.BFLY PT, R4, R2, 0x2, 0x1f ;  /* 0x0c401f0002047f89 */ /* 0x002e6200000e0000 */
[----:B--2---:R-:W-:-:S05]  /*11f30*/  FMNMX.FTZ R0, R3, R0, !PT ;  /* 0x0000000003007209 */ /* 0x004fca0007810000 */
[----:B------:R-:W2:Y:S01]  /*11f40*/  SHFL.BFLY PT, R3, R0, 0x1, 0x1f ;  /* 0x0c201f0000037f89 */ /* 0x000ea200000e0000 */
[----:B-1----:R-:W-:-:S05]  /*11f50*/  FMNMX.FTZ R4, R2, R4, !PT ;  /* 0x0000000402047209 */ /* 0x002fca0007810000 */
[----:B------:R1:W3:Y:S01]  /*11f60*/  SHFL.BFLY PT, R5, R4, 0x1, 0x1f ;  /* 0x0c201f0004057f89 */ /* 0x0002e200000e0000 */
[----:B--2---:R-:W-:-:S05]  /*11f70*/  FMNMX.FTZ R133, R0, R3, !PT ;  /* 0x0000000300857209 */ /* 0x004fca0007810000 */
.L_x_4752:
        /* <DEDUP_REMOVED lines=176> */
.L_x_4667:
        /* <DEDUP_REMOVED lines=27> */
.L_x_4753:
[----:B------:R-:W-:-:S05]  /*12c30*/  BRA.DIV ~URZ, `(.L_x_4660) ;  /* 0x0000ade27f007947 */ /* 0x000fca000b800000 */
[----:B----4-:R4:W3:Y:S02]  /*12c40*/  SHFL.IDX PT, R0, R5, RZ, 0x181f ;  /* 0x00181fff05007589 */ /* 0x0108e400000e0000 */
.L_x_4754:
        /* <DEDUP_REMOVED lines=20> */
.L_x_4658:
[----:B------:R-:W-:Y:S05]  /*12d90*/  BSYNC B0 ;  /* 0x0000000000007941 */ /* 0x000fea0003800000 */
.L_x_4657:
        /* <DEDUP_REMOVED lines=144> */
.L_x_4755:
[----:B------:R-:W-:-:S05]  /*136a0*/  BRA.DIV ~URZ, `(.L_x_4664) ;  /* 0x0000a4327f007947 */ /* 0x000fca000b800000 */
[----:B-1----:R1:W3:Y:S02]  /*136b0*/  SHFL.IDX PT, R0, R133, RZ, 0x181f ;  /* 0x00181fff85007589 */ /* 0x0022e400000e0000 */
.L_x_4756:
        /* <DEDUP_REMOVED lines=20> */
.L_x_4662:
[----:B------:R-:W-:Y:S05]  /*13800*/  BSYNC B0 ;  /* 0x0000000000007941 */ /* 0x000fea0003800000 */
.L_x_4661:
[----:B------:R-:W-:Y:S01]  /*13810*/  IMAD.MOV.U32 R0, RZ, RZ, c[0x0][0x2c4] ;  /* 0x0000b100ff007624 */ /* 0x000fe200078e00ff */
        /* <DEDUP_REMOVED lines=9> */
[----:B-1----:R-:W-:Y:S01]  /*138b0*/  IADD3 R133, R0, -R229, RZ ;  /* 0x800000e500857210 */ /* 0x002fe20007ffe0ff */
[----:B------:R-:W-:-:S05]  /*138c0*/  BRA.DIV ~URZ, `(.L_x_4665) ;  /* 0x0000a2727f007947 */ /* 0x000fca000b800000 */
[----:B------:R1:W3:Y:S02]  /*138d0*/  SHFL.IDX PT, R0, R132, RZ, 0x1c1f ;  /* 0x001c1fff84007589 */ /* 0x0002e400000e0000 */
.L_x_4757:
[----:B---3--:R-:W-:Y:S05]  /*138e0*/  IMAD.IADD R0, R133, 0x1, R0 ;  /* 0x0000000185007824 */ /* 0x008fea00078e0200 */
        /* <DEDUP_REMOVED lines=12> */
[----:B--2---:R-:W-:Y:S02]  /*139b0*/  FSEL R161, R12, -INF , P4 ;  /* 0xff8000000ca17808 */ /* 0x004fe40002000000 */
        /* <DEDUP_REMOVED lines=45> */
.L_x_4758:
        /* <DEDUP_REMOVED lines=17> */
[----:B------:R-:W2:Y:S01]  /*13da0*/  MUFU.EX2 R0, R0 ;  /* 0x0000000000007308 */ /* 0x000ea20000000800 */
[----:B------:R-:W-:Y:S09]  /*13db0*/  FFMA.FTZ R170, R13, c[0x0][0x2d0], -R2 ;  /* 0x0000b4000daa7a23 */ /* 0x000ff20000010802 */
[----:B------:R-:W3:Y:S10]  /*13dc0*/  MUFU.EX2 R4, R16 ;  /* 0x0000001000047308 */ /* 0x000ef40000000800 */
[----:B------:R-:W-:Y:S10]  /*13dd0*/  MUFU.EX2 R16, R15 ;  /* 0x0000000f00107308 */ /* 0x000ff40000000800 */
[----:B------:R2:W4:Y:S02]  /*13de0*/  MUFU.EX2 R15, R17 ;  /* 0x00000011000f7308 */ /* 0x0005240000000800 */
[----:B--2---:R-:W-:Y:S01]  /*13df0*/  FMUL.FTZ R17, R0, R141 ;  /* 0x0000008d00117220 */ /* 0x004fe20000410000 */
[----:B---3--:R-:W-:Y:S01]  /*13e00*/  F2FP.BF16.PACK_AB R160, R4, R14 ;  /* 0x0000000e04a0723e */ /* 0x008fe200000010ff */
[C---:B------:R-:W-:Y:S01]  /*13e10*/  FFMA.FTZ R2, R0.reuse, R204, R14 ;  /* 0x000000cc00027223 */ /* 0x040fe2000001000e */
[----:B----4-:R-:W-:Y:S01]  /*13e20*/  F2FP.BF16.PACK_AB R162, R15, R16 ;  /* 0x000000100fa2723e */ /* 0x010fe200000010ff */
        /* <DEDUP_REMOVED lines=34> */
[C---:B------:R-:W-:Y:S02]  /*14050*/  FMUL.FTZ R8, R0.reuse, R148 ;  /* 0x0000009400087220 */ /* 0x040fe40000410000 */
[----:B--2---:R-:W-:Y:S02]  /*14060*/  FMUL.FTZ R9, R0, R149 ;  /* 0x0000009500097220 */ /* 0x004fe40000410000 */
        /* <DEDUP_REMOVED lines=240> */
.L_x_4656:
[----:B------:R-:W-:-:S13]  /*14f70*/  ISETP.GE.AND P0, PT, R196, R211, PT ;  /* 0x000000d3c400720c */ /* 0x000fda0003f06270 */
[----:B------:R-:W-:Y:S05]  /*14f80*/  @!P0 BRA `(.L_x_4668) ;  /* 0x0000211000008947 */ /* 0x000fea0003800000 */
[----:B------:R-:W-:Y:S02]  /*14f90*/  MOV R137, R4 ;  /* 0x0000000400897202 */ /* 0x000fe40000000f00 */
[----:B------:R-:W-:Y:S02]  /*14fa0*/  MOV R136, R133 ;  /* 0x0000008500887202 */ /* 0x000fe40000000f00 */
.L_x_4675:
        /* <DEDUP_REMOVED lines=24> */
.L_x_4759:
        /* <DEDUP_REMOVED lines=9> */
[-C--:B--2---:R-:W-:Y:S03]  /*151c0*/  LEA R132, P0, R134, R2.reuse, 0x1 ;  /* 0x0000000286847211 */ /* 0x084fe600078008ff */
[----:B------:R-:W-:Y:S02]  /*151d0*/  LEA R160, P1, R202, R2, 0x1 ;  /* 0x00000002caa07211 */ /* 0x000fe400078208ff */
[-C--:B------:R-:W-:Y:S02]  /*151e0*/  LEA.HI.X R133, R134, R0.reuse, R135, 0x1, P0 ;  /* 0x0000000086857211 */ /* 0x080fe400000f0c87 */
[C---:B-1----:R-:W-:Y:S03]  /*151f0*/  HMMA.16816.F32.BF16 R4, R164.reuse, R168, R4 ;  /* 0x000000a8a404723c */ /* 0x042fe60000041804 */
[----:B------:R-:W-:Y:S01]  /*15200*/  @!PT LDS RZ, [RZ] ;  /* 0x00000000fffff984 */ /* 0x000fe20000000800 */
[----:B------:R-:W-:Y:S01]  /*15210*/  @!PT LDS RZ, [RZ] ;  /* 0x00000000fffff984 */ /* 0x000fe20000000800 */
[----:B------:R1:W-:Y:S02]  /*15220*/  LDGSTS.E.BYPASS.LTC128B.128 [R216+0x8080], [R132.64], !P3 ;  /* 0x0808000084d87fae */ /* 0x0003e4000d901d48 */
        /* <DEDUP_REMOVED lines=12> */
[----:B------:R1:W-:Y:S04]  /*152f0*/  LDGSTS.E.BYPASS.LTC128B.128 [R216+0xb080], [R2.64], !P1 ;  /* 0x0b08000002d87fae */ /* 0x0003e8000c901d48 */
[----:B--2---:R-:W-:Y:S04]  /*15300*/  LDSM.16.M88.4 R160, [R186] ;  /* 0x00000000baa0783b */ /* 0x004fe80000000200 */
[----:B------:R-:W2:Y:S04]  /*15310*/  LDSM.16.M88.4 R168, [R177] ;  /* 0x00000000b1a8783b */ /* 0x000ea80000000200 */
[----:B------:R-:W3:Y:S04]  /*15320*/  LDSM.16.M88.4 R164, [R177+0x800] ;  /* 0x00080000b1a4783b */ /* 0x000ee80000000200 */
[----:B------:R-:W0:Y:S04]  /*15330*/  LDGDEPBAR ;  /* 0x00000000000079af */ /* 0x000e280000000000 */
[----:B------:R-:W-:Y:S01]  /*15340*/  LDSM.16.M88.4 R172, [R176+-0x3000] ;  /* 0xffd00000b0ac783b */ /* 0x000fe20000000200 */
[C---:B--2---:R-:W-:Y:S08]  /*15350*/  HMMA.16816.F32.BF16 R4, R160.reuse, R168, R4 ;  /* 0x000000a8a004723c */ /* 0x044ff00000041804 */
[C---:B------:R-:W-:Y:S01]  /*15360*/  HMMA.16816.F32.BF16 R8, R160.reuse, R170, R8 ;  /* 0x000000aaa008723c */ /* 0x040fe20000041808 */
[----:B------:R-:W2:Y:S07]  /*15370*/  LDSM.16.M88.4 R168, [R185] ;  /* 0x00000000b9a8783b */ /* 0x000eae0000000200 */
        /* <DEDUP_REMOVED lines=125> */
.L_x_4760:
[----:B------:R-:W-:-:S05]  /*15b50*/  BRA.DIV ~URZ, `(.L_x_4673) ;  /* 0x000084627f007947 */ /* 0x000fca000b800000 */
[----:B-1----:R1:W3:Y:S02]  /*15b60*/  SHFL.IDX PT, R0, R133, RZ, 0x181f ;  /* 0x00181fff85007589 */ /* 0x0022e400000e0000 */
.L_x_4761:
        /* <DEDUP_REMOVED lines=15> */
.L_x_4671:
[----:B-1----:R-:W-:Y:S05]  /*15c60*/  BSYNC B0 ;  /* 0x0000000000007941 */ /* 0x002fea0003800000 */
.L_x_4670:
        /* <DEDUP_REMOVED lines=25> */
.L_x_4762:
        /* <DEDUP_REMOVED lines=298> */
.L_x_4668:
[----:B------:R-:W-:Y:S05]  /*170a0*/  BRA.DIV ~URZ, `(.L_x_4676) ;  /* 0x000070827f007947 */ /* 0x000fea000b800000 */
[----:B------:R1:W2:Y:S02]  /*170b0*/  SHFL.BFLY PT, R0, R204, 0x2, 0x1f ;  /* 0x0c401f00cc007f89 */ /* 0x0002a400000e0000 */
.L_x_4763:
[----:B--2---:R-:W-:Y:S01]  /*170c0*/  FADD.FTZ R5, R0, R204 ;  /* 0x000000cc00057221 */ /* 0x004fe20000010000 */
[----:B------:R-:W-:Y:S05]  /*170d0*/  BRA.DIV ~URZ, `(.L_x_4677) ;  /* 0x000070a27f007947 */ /* 0x000fea000b800000 */
[----:B------:R-:W2:Y:S02]  /*170e0*/  SHFL.BFLY PT, R0, R5, 0x1, 0x1f ;  /* 0x0c201f0005007f89 */ /* 0x000ea400000e0000 */
[----:B--2---:R-:W-:-:S02]  /*170f0*/  FADD.FTZ R5, R5, R0 ;  /* 0x0000000005057221 */ /* 0x004fc40000010000 */
[----:B------:R-:W2:Y:S02]  /*17100*/  SHFL.BFLY PT, R0, R203, 0x2, 0x1f ;  /* 0x0c401f00cb007f89 */ /* 0x000ea400000e0000 */
[----:B--2---:R-:W-:-:S05]  /*17110*/  FADD.FTZ R6, R0, R203 ;  /* 0x000000cb00067221 */ /* 0x004fca0000010000 */
[----:B------:R2:W3:Y:S02]  /*17120*/  SHFL.BFLY PT, R3, R6, 0x1, 0x1f ;  /* 0x0c201f0006037f89 */ /* 0x0004e400000e0000 */
.L_x_4764:
        /* <DEDUP_REMOVED lines=148> */
.L_x_4573:
        /* <DEDUP_REMOVED lines=17> */
.L_x_4679:
[----:B------:R-:W-:Y:S05]  /*17b80*/  BSYNC B0 ;  /* 0x0000000000007941 */ /* 0x000fea0003800000 */
.L_x_4678:
        /* <DEDUP_REMOVED lines=155> */
.L_x_4682:
        /* <DEDUP_REMOVED lines=119> */
.L_x_4765:
[----:B------:R-:W-:Y:S05]  /*18cb0*/  BRA.DIV ~URZ, `(.L_x_4685) ;  /* 0x000056327f007947 */ /* 0x000fea000b800000 */
[----:B------:R4:W2:Y:S02]  /*18cc0*/  SHFL.IDX PT, R0, R14, RZ, 0x181f ;  /* 0x00181fff0e007589 */ /* 0x0008a400000e0000 */
.L_x_4766:
        /* <DEDUP_REMOVED lines=19> */
.L_x_4687:
[----:B------:R-:W-:Y:S05]  /*18e00*/  BSYNC B0 ;  /* 0x0000000000007941 */ /* 0x000fea0003800000 */
.L_x_4686:
[----:B------:R-:W-:Y:S05]  /*18e10*/  BRA.DIV ~URZ, `(.L_x_4688) ;  /* 0x000055327f007947 */ /* 0x000fea000b800000 */
[----:B---3--:R3:W4:Y:S04]  /*18e20*/  SHFL.IDX PT, R4, R13, 0x1, 0x181f ;  /* 0x00381f000d047f89 */ /* 0x00872800000e0000 */
[----:B--2---:R3:W2:Y:S02]  /*18e30*/  SHFL.IDX PT, R0, R14, 0x1, 0x181f ;  /* 0x00381f000e007f89 */ /* 0x0046a400000e0000 */
.L_x_4767:
        /* <DEDUP_REMOVED lines=20> */
.L_x_4690:
[----:B------:R-:W-:Y:S05]  /*18f80*/  BSYNC B0 ;  /* 0x0000000000007941 */ /* 0x000fea0003800000 */
.L_x_4689:
[----:B------:R-:W-:Y:S05]  /*18f90*/  BRA.DIV ~URZ, `(.L_x_4691) ;  /* 0x000054727f007947 */ /* 0x000fea000b800000 */
[----:B----4-:R4:W3:Y:S02]  /*18fa0*/  SHFL.IDX PT, R4, R13, 0x2, 0x181f ;  /* 0x00581f000d047f89 */ /* 0x0108e400000e0000 */
.L_x_4768:
[----:B------:R-:W-:Y:S05]  /*18fb0*/  BRA.DIV ~URZ, `(.L_x_4692) ;  /* 0x000054c27f007947 */ /* 0x000fea000b800000 */
[----:B--2---:R2:W4:Y:S02]  /*18fc0*/  SHFL.IDX PT, R0, R14, 0x2, 0x181f ;  /* 0x00581f000e007f89 */ /* 0x00452400000e0000 */
.L_x_4769:
        /* <DEDUP_REMOVED lines=20> */
.L_x_4694:
[----:B------:R-:W-:Y:S05]  /*19110*/  BSYNC B0 ;  /* 0x0000000000007941 */ /* 0x000fea0003800000 */
.L_x_4693:
[----:B------:R-:W-:Y:S05]  /*19120*/  BRA.DIV ~URZ, `(.L_x_4695) ;  /* 0x000053b27f007947 */ /* 0x000fea000b800000 */
[----:B---3--:R3:W2:Y:S04]  /*19130*/  SHFL.IDX PT, R4, R13, 0x3, 0x181f ;  /* 0x00781f000d047f89 */ /* 0x0086a800000e0000 */
[----:B----4-:R3:W4:Y:S02]  /*19140*/  SHFL.IDX PT, R0, R14, 0x3, 0x181f ;  /* 0x00781f000e007f89 */ /* 0x01072400000e0000 */
.L_x_4770:
        /* <DEDUP_REMOVED lines=21> */
.L_x_4683:
        /* <DEDUP_REMOVED lines=33> */
.L_x_4771:
[----:B------:R-:W-:Y:S05]  /*194b0*/  BRA.DIV ~URZ, `(.L_x_4698) ;  /* 0x000051527f007947 */ /* 0x000fea000b800000 */
[----:B------:R3:W4:Y:S02]  /*194c0*/  SHFL.IDX PT, R0, R12, RZ, 0x1c1f ;  /* 0x001c1fff0c007589 */ /* 0x00072400000e0000 */
.L_x_4772:
        /* <DEDUP_REMOVED lines=12> */
[C---:B------:R-:W-:Y:S02]  /*19590*/  IADD3 R11, R230.reuse, 0x58, RZ ;  /* 0x00000058e60b7810 */ /* 0x040fe40007ffe0ff */
[C---:B------:R-:W-:Y:S01]  /*195a0*/  IADD3 R10, R230.reuse, 0x70, RZ ;  /* 0x00000070e60a7810 */ /* 0x040fe20007ffe0ff */
[----:B------:R-:W-:Y:S01]  /*195b0*/  @!P0 IMAD.WIDE R2, R230, 0x4, R2 ;  /* 0x00000004e6028825 */ /* 0x000fe200078e0202 */
[----:B------:R-:W-:-:S02]  /*195c0*/  SHF.R.S32.HI R11, RZ, 0x1f, R11 ;  /* 0x0000001fff0b7819 */ /* 0x000fc4000001140b */
[----:B------:R-:W-:Y:S02]  /*195d0*/  IADD3 R15, R230, 0x60, RZ ;  /* 0x00000060e60f7810 */ /* 0x000fe40007ffe0ff */
[----:B------:R2:W-:Y:S01]  /*195e0*/  @!P0 ST.E.64 [R2.64], R132 ;  /* 0x0000008402008985 */ /* 0x0005e2000c101b08 */
[----:B------:R-:W-:Y:S02]  /*195f0*/  ISETP.GE.AND P0, PT, R8, c[0x0][0x3c8], PT ;  /* 0x0000f20008007a0c */ /* 0x000fe40003f06270 */
[----:B------:R-:W-:Y:S02]  /*19600*/  SHF.R.S32.HI R15, RZ, 0x1f, R15 ;  /* 0x0000001fff0f7819 */ /* 0x000fe4000001140f */
[C---:B------:R-:W-:Y:S02]  /*19610*/  IADD3 R16, R230.reuse, 0xa0, RZ ;  /* 0x000000a0e6107810 */ /* 0x040fe40007ffe0ff */
[C---:B------:R-:W-:Y:S02]  /*19620*/  IADD3 R17, R230.reuse, 0xb0, RZ ;  /* 0x000000b0e6117810 */ /* 0x040fe40007ffe0ff */
        /* <DEDUP_REMOVED lines=70> */
[----:B------:R4:W-:Y:S01]  /*19a90*/  @!P4 ST.E.64 [R6.64], R48 ;  /* 0x000000300600c985 */ /* 0x0009e2000c101b08 */
[----:B------:R-:W-:Y:S02]  /*19aa0*/  ISETP.GE.AND P3, PT, R10, c[0x0][0x3c8], PT ;  /* 0x0000f2000a007a0c */ /* 0x000fe40003f66270 */
[----:B------:R-:W-:Y:S02]  /*19ab0*/  ISETP.GE.AND P4, PT, R8, c[0x0][0x3c8], PT ;  /* 0x0000f20008007a0c */ /* 0x000fe40003f86270 */
[----:B------:R-:W-:-:S02]  /*19ac0*/  SHF.R.S32.HI R11, RZ, 0x1f, R11 ;  /* 0x0000001fff0b7819 */ /* 0x000fc4000001140b */
        /* <DEDUP_REMOVED lines=10> */
[----:B------:R-:W-:Y:S02]  /*19b70*/  IADD3 R11, R230, 0x78, RZ ;  /* 0x00000078e60b7810 */ /* 0x000fe40007ffe0ff */
[----:B------:R-:W-:Y:S02]  /*19b80*/  ISETP.GE.AND P1, PT, R9, c[0x0][0x3c8], PT ;  /* 0x0000f20009007a0c */ /* 0x000fe40003f26270 */
[----:B------:R-:W-:Y:S02]  /*19b90*/  SHF.R.S32.HI R15, RZ, 0x1f, R15 ;  /* 0x0000001fff0f7819 */ /* 0x000fe4000001140f */
[----:B------:R-:W-:Y:S02]  /*19ba0*/  SHF.R.S32.HI R11, RZ, 0x1f, R11 ;  /* 0x0000001fff0b7819 */ /* 0x000fe4000001140b */
[----:B--2---:R-:W-:-:S04]  /*19bb0*/  @!P3 LEA R2, P5, R10, R0, 0x2 ;  /* 0x000000000a02b211 */ /* 0x004fc800078a10ff */
[----:B------:R-:W-:Y:S02]  /*19bc0*/  @!P3 LEA.HI.X R3, R10, R4, R15, 0x2, P5 ;  /* 0x000000040a03b211 */ /* 0x000fe400028f140f */
[----:B----4-:R-:W-:Y:S02]  /*19bd0*/  @!P4 LEA R6, P0, R8, R0, 0x2 ;  /* 0x000000000806c211 */ /* 0x010fe400078010ff */
[----:B------:R-:W-:Y:S01]  /*19be0*/  IADD3 R10, R230, 0x90, RZ ;  /* 0x00000090e60a7810 */ /* 0x000fe20007ffe0ff */
[----:B------:R2:W-:Y:S01]  /*19bf0*/  @!P3 ST.E.64 [R2.64], R60 ;  /* 0x0000003c0200b985 */ /* 0x0005e2000c101b08 */
[----:B------:R-:W-:Y:S02]  /*19c00*/  @!P4 LEA.HI.X R7, R8, R4, R11, 0x2, P0 ;  /* 0x000000040807c211 */ /* 0x000fe400000f140b */
[C---:B------:R-:W-:Y:S02]  /*19c10*/  IADD3 R15, R230.reuse, 0x80, RZ ;  /* 0x00000080e60f7810 */ /* 0x040fe40007ffe0ff */
[C---:B------:R-:W-:Y:S01]  /*19c20*/  IADD3 R8, R230.reuse, 0x98, RZ ;  /* 0x00000098e6087810 */ /* 0x040fe20007ffe0ff */
[----:B------:R4:W-:Y:S01]  /*19c30*/  @!P4 ST.E.64 [R6.64], R64 ;  /* 0x000000400600c985 */ /* 0x0009e2000c101b08 */
[----:B------:R-:W-:-:S02]  /*19c40*/  IADD3 R11, R230, 0x88, RZ ;  /* 0x00000088e60b7810 */ /* 0x000fc40007ffe0ff */
[----:B------:R-:W-:Y:S02]  /*19c50*/  ISETP.GE.AND P3, PT, R10, c[0x0][0x3c8], PT ;  /* 0x0000f2000a007a0c */ /* 0x000fe40003f66270 */
        /* <DEDUP_REMOVED lines=9> */
[----:B------:R-:W-:Y:S02]  /*19cf0*/  IADD3 R11, R230, 0xa8, RZ ;  /* 0x000000a8e60b7810 */ /* 0x000fe40007ffe0ff */
[----:B------:R-:W-:Y:S01]  /*19d00*/  ISETP.GE.AND P2, PT, R16, c[0x0][0x3c8], PT ;  /* 0x0000f20010007a0c */ /* 0x000fe20003f46270 */
[----:B------:R4:W-:Y:S01]  /*19d10*/  @!P1 ST.E.64 [R6.64], R72 ;  /* 0x0000004806009985 */ /* 0x0009e2000c101b08 */
[----:B------:R-:W-:-:S02]  /*19d20*/  IADD3 R9, R230, 0x98, RZ ;  /* 0x00000098e6097810 */ /* 0x000fc40007ffe0ff */
[----:B------:R-:W-:Y:S02]  /*19d30*/  ISETP.GE.AND P1, PT, R11, c[0x0][0x3c8], PT ;  /* 0x0000f2000b007a0c */ /* 0x000fe40003f26270 */
[----:B------:R-:W-:Y:S02]  /*19d40*/  SHF.R.S32.HI R14, RZ, 0x1f, R14 ;  /* 0x0000001fff0e7819 */ /* 0x000fe4000001140e */
[----:B------:R-:W-:Y:S02]  /*19d50*/  SHF.R.S32.HI R9, RZ, 0x1f, R9 ;  /* 0x0000001fff097819 */ /* 0x000fe40000011409 */
[----:B------:R-:W-:-:S04]  /*19d60*/  IADD3 R15, R230, 0xa8, RZ ;  /* 0x000000a8e60f7810 */ /* 0x000fc80007ffe0ff */
        /* <DEDUP_REMOVED lines=8> */
[----:B------:R-:W-:Y:S01]  /*19df0*/  @!P1 LEA R8, P0, R11, R0, 0x2 ;  /* 0x000000000b089211 */ /* 0x000fe200078010ff */
[----:B------:R4:W-:Y:S01]  /*19e00*/  @!P4 ST.E.64 [R6.64], R80 ;  /* 0x000000500600c985 */ /* 0x0009e2000c101b08 */
[----:B------:R-:W-:-:S02]  /*19e10*/  ISETP.GE.AND P4, PT, R10, c[0x0][0x3c8], PT ;  /* 0x0000f2000a007a0c */ /* 0x000fc40003f86270 */
[----:B------:R-:W-:Y:S02]  /*19e20*/  @!P1 LEA.HI.X R9, R11, R4, R15, 0x2, P0 ;  /* 0x000000040b099211 */ /* 0x000fe400000f140f */
[C---:B------:R-:W-:Y:S02]  /*19e30*/  IADD3 R15, R230.reuse, 0xc8, RZ ;  /* 0x000000c8e60f7810 */ /* 0x040fe40007ffe0ff */
[C---:B------:R-:W-:Y:S02]  /*19e40*/  IADD3 R14, R230.reuse, 0xc0, RZ ;  /* 0x000000c0e60e7810 */ /* 0x040fe40007ffe0ff */
[----:B------:R-:W-:-:S04]  /*19e50*/  IADD3 R11, R230, 0xd0, RZ ;  /* 0x000000d0e60b7810 */ /* 0x000fc80007ffe0ff */
[----:B------:R-:W-:Y:S02]  /*19e60*/  ISETP.GE.AND P6, PT, R11, c[0x0][0x3c8], PT ;  /* 0x0000f2000b007a0c */ /* 0x000fe40003fc6270 */
        /* <DEDUP_REMOVED lines=9> */
[----:B------:R-:W-:Y:S02]  /*19f00*/  SHF.R.S32.HI R18, RZ, 0x1f, R18 ;  /* 0x0000001fff127819 */ /* 0x000fe40000011412 */
[----:B------:R-:W-:Y:S02]  /*19f10*/  SHF.R.S32.HI R16, RZ, 0x1f, R16 ;  /* 0x0000001fff107819 */ /* 0x000fe40000011410 */
[----:B------:R-:W-:Y:S02]  /*19f20*/  @!P3 LEA.HI.X R7, R17, R4, R18, 0x2, P5 ;  /* 0x000000041107b211 */ /* 0x000fe400028f1412 */
[----:B------:R-:W-:-:S03]  /*19f30*/  IADD3 R17, R230, 0xc0, RZ ;  /* 0x000000c0e6117810 */ /* 0x000fc60007ffe0ff */
[----:B------:R5:W-:Y:S01]  /*19f40*/  @!P3 ST.E.64 [R6.64], R152 ;  /* 0x000000980600b985 */ /* 0x000be2000c101b08 */
[----:B------:R-:W-:Y:S02]  /*19f50*/  SHF.R.S32.HI R17, RZ, 0x1f, R17 ;  /* 0x0000001fff117819 */ /* 0x000fe40000011411 */
[----:B--2---:R-:W-:-:S04]  /*19f60*/  @!P4 LEA R2, P0, R10, R0, 0x2 ;  /* 0x000000000a02c211 */ /* 0x004fc800078010ff */
[----:B------:R-:W-:Y:S02]  /*19f70*/  @!P4 LEA.HI.X R3, R10, R4, R16, 0x2, P0 ;  /* 0x000000040a03c211 */ /* 0x000fe400000f1410 */
[C---:B------:R-:W-:Y:S02]  /*19f80*/  IADD3 R16, R230.reuse, 0xc8, RZ ;  /* 0x000000c8e6107810 */ /* 0x040fe40007ffe0ff */
[----:B------:R-:W-:Y:S01]  /*19f90*/  IADD3 R10, R230, 0xd8, RZ ;  /* 0x000000d8e60a7810 */ /* 0x000fe20007ffe0ff */
[----:B------:R2:W-:Y:S01]  /*19fa0*/  @!P4 ST.E.64 [R2.64], R96 ;  /* 0x000000600200c985 */ /* 0x0005e2000c101b08 */
[----:B------:R-:W-:Y:S02]  /*19fb0*/  SHF.R.S32.HI R16, RZ, 0x1f, R16 ;  /* 0x0000001fff107819 */ /* 0x000fe40000011410 */
[----:B----4-:R-:W-:Y:S02]  /*19fc0*/  @!P2 LEA R8, P0, R14, R0, 0x2 ;  /* 0x000000000e08a211 */ /* 0x010fe400078010ff */
[----:B------:R-:W-:-:S02]  /*19fd0*/  ISETP.GE.AND P5, PT, R10, c[0x0][0x3c8], PT ;  /* 0x0000f2000a007a0c */ /* 0x000fc40003fa6270 */
[----:B------:R-:W-:Y:S02]  /*19fe0*/  @!P2 LEA.HI.X R9, R14, R4, R17, 0x2, P0 ;  /* 0x000000040e09a211 */ /* 0x000fe400000f1411 */
[----:B------:R-:W-:Y:S02]  /*19ff0*/  IADD3 R14, R230, 0xe0, RZ ;  /* 0x000000e0e60e7810 */ /* 0x000fe40007ffe0ff */
[----:B-----5:R-:W-:Y:S01]  /*1a000*/  @!P6 LEA R6, P0, R11, R0, 0x2 ;  /* 0x000000000b06e211 */ /* 0x020fe200078010ff */
        /* <DEDUP_REMOVED lines=12> */
[----:B------:R-:W-:Y:S02]  /*1a0d0*/  IADD3 R11, R230, 0xd8, RZ ;  /* 0x000000d8e60b7810 */ /* 0x000fe40007ffe0ff */
[----:B------:R-:W-:Y:S01]  /*1a0e0*/  ISETP.GE.AND P1, PT, R252, c[0x0][0x3c8], PT ;  /* 0x0000f200fc007a0c */ /* 0x000fe20003f26270 */
[----:B------:R4:W-:Y:S01]  /*1a0f0*/  @!P6 ST.E.64 [R6.64], R104 ;  /* 0x000000680600e985 */ /* 0x0009e2000c101b08 */
[----:B------:R-:W-:Y:S02]  /*1a100*/  ISETP.GE.AND P0, PT, R251, c[0x0][0x3c8], PT ;  /* 0x0000f200fb007a0c */ /* 0x000fe40003f06270 */
[----:B------:R-:W-:Y:S02]  /*1a110*/  SHF.R.S32.HI R11, RZ, 0x1f, R11 ;  /* 0x0000001fff0b7819 */ /* 0x000fe4000001140b */
[----:B------:R-:W-:-:S04]  /*1a120*/  IADD3 R15, R230, 0xe0, RZ ;  /* 0x000000e0e60f7810 */ /* 0x000fc80007ffe0ff */
[----:B------:R-:W-:Y:S02]  /*1a130*/  SHF.R.S32.HI R15, RZ, 0x1f, R15 ;  /* 0x0000001fff0f7819 */ /* 0x000fe4000001140f */
        /* <DEDUP_REMOVED lines=17> */
.L_x_4700:
[----:B------:R-:W-:Y:S05]  /*1a250*/  BSYNC B0 ;  /* 0x0000000000007941 */ /* 0x000fea0003800000 */
.L_x_4699:
[----:B------:R-:W-:Y:S05]  /*1a260*/  BRA.DIV ~URZ, `(.L_x_4701) ;  /* 0x000044027f007947 */ /* 0x000fea000b800000 */
[----:B--2---:R2:W1:Y:S04]  /*1a270*/  SHFL.IDX PT, R4, R5, 0x1, 0x1c1f ;  /* 0x003c1f0005047f89 */ /* 0x00446800000e0000 */
[----:B----4-:R2:W4:Y:S02]  /*1a280*/  SHFL.IDX PT, R0, R12, 0x1, 0x1c1f ;  /* 0x003c1f000c007f89 */ /* 0x01052400000e0000 */
.L_x_4773:
        /* <DEDUP_REMOVED lines=147> */
[C---:B-1----:R-:W-:Y:S02]  /*1abc0*/  @!P5 LEA R8, P0, R5.reuse, R0, 0x2 ;  /* 0x000000000508d211 */ /* 0x042fe400078010ff */
        /* <DEDUP_REMOVED lines=20> */
[C---:B------:R-:W-:Y:S01]  /*1ad10*/  IADD3 R13, R230.reuse, 0xc8, RZ ;  /* 0x000000c8e60d7810 */ /* 0x040fe20007ffe0ff */
[----:B------:R3:W-:Y:S01]  /*1ad20*/  @!P3 ST.E.64 [R2.64], R54 ;  /* 0x000000360200b985 */ /* 0x0007e2000c101b08 */
[----:B-1----:R-:W-:Y:S02]  /*1ad30*/  @!P2 LEA R8, P3, R11, R0, 0x2 ;  /* 0x000000000b08a211 */ /* 0x002fe400078610ff */
[----:B------:R-:W-:Y:S02]  /*1ad40*/  SHF.R.S32.HI R14, RZ, 0x1f, R14 ;  /* 0x0000001fff0e7819 */ /* 0x000fe4000001140e */
[----:B------:R-:W-:Y:S02]  /*1ad50*/  ISETP.GE.AND P5, PT, R13, c[0x0][0x3c8], PT ;  /* 0x0000f2000d007a0c */ /* 0x000fe40003fa6270 */
[----:B------:R-:W-:Y:S02]  /*1ad60*/  @!P2 LEA.HI.X R9, R11, R4, R14, 0x2, P3 ;  /* 0x000000040b09a211 */ /* 0x000fe400018f140e */
[----:B------:R-:W-:-:S02]  /*1ad70*/  IADD3 R11, R230, 0xc0, RZ ;  /* 0x000000c0e60b7810 */ /* 0x000fc40007ffe0ff */
[C---:B------:R-:W-:Y:S01]  /*1ad80*/  IADD3 R14, R230.reuse, 0xb8, RZ ;  /* 0x000000b8e60e7810 */ /* 0x040fe20007ffe0ff */
[----:B------:R-:W-:Y:S01]  /*1ad90*/  @!P2 ST.E.64 [R8.64], R94 ;  /* 0x0000005e0800a985 */ /* 0x000fe2000c101b08 */
[C---:B------:R-:W-:Y:S02]  /*1ada0*/  IADD3 R10, R230.reuse, 0xd0, RZ ;  /* 0x000000d0e60a7810 */ /* 0x040fe40007ffe0ff */
[----:B------:R-:W-:Y:S02]  /*1adb0*/  SHF.R.S32.HI R11, RZ, 0x1f, R11 ;  /* 0x0000001fff0b7819 */ /* 0x000fe4000001140b */
[----:B------:R-:W-:Y:S02]  /*1adc0*/  SHF.R.S32.HI R14, RZ, 0x1f, R14 ;  /* 0x0000001fff0e7819 */ /* 0x000fe4000001140e */
[----:B------:R-:W-:-:S04]  /*1add0*/  IADD3 R15, R230, 0xc8, RZ ;  /* 0x000000c8e60f7810 */ /* 0x000fc80007ffe0ff */
        /* <DEDUP_REMOVED lines=17> */
[----:B------:R-:W-:Y:S02]  /*1aef0*/  ISETP.GE.AND P1, PT, R12, c[0x0][0x3c8], PT ;  /* 0x0000f2000c007a0c */ /* 0x000fe40003f26270 */
[----:B-1----:R-:W-:-:S04]  /*1af00*/  @!P5 LEA R6, P0, R13, R0, 0x2 ;  /* 0x000000000d06d211 */ /* 0x002fc800078010ff */
[----:B------:R-:W-:Y:S02]  /*1af10*/  @!P5 LEA.HI.X R7, R13, R4, R15, 0x2, P0 ;  /* 0x000000040d07d211 */ /* 0x000fe400000f140f */
[----:B--2---:R-:W-:Y:S02]  /*1af20*/  @!P4 LEA R2, P6, R10, R0, 0x2 ;  /* 0x000000000a02c211 */ /* 0x004fe400078c10ff */
        /* <DEDUP_REMOVED lines=15> */
[----:B------:R-:W-:Y:S02]  /*1b020*/  IADD3 R13, R230, 0xe8, RZ ;  /* 0x000000e8e60d7810 */ /* 0x000fe40007ffe0ff */
[----:B------:R-:W-:Y:S01]  /*1b030*/  SHF.R.S32.HI R5, RZ, 0x1f, R252 ;  /* 0x0000001fff057819 */ /* 0x000fe200000114fc */
[----:B------:R1:W-:Y:S01]  /*1b040*/  @!P3 ST.E.64 [R10.64], R102 ;  /* 0x000000660a00b985 */ /* 0x0003e2000c101b08 */
[----:B------:R-:W-:Y:S02]  /*1b050*/  SHF.R.S32.HI R13, RZ, 0x1f, R13 ;  /* 0x0000001fff0d7819 */ /* 0x000fe4000001140d */
[----:B------:R-:W-:Y:S01]  /*1b060*/  @!P0 LEA R2, P4, R252, R0, 0x2 ;  /* 0x00000000fc028211 */ /* 0x000fe200078810ff */
[----:B------:R1:W-:Y:S01]  /*1b070*/  @!P2 ST.E.64 [R8.64], R98 ;  /* 0x000000620800a985 */ /* 0x0003e2000c101b08 */
[----:B------:R-:W-:-:S02]  /*1b080*/  @!P1 LEA.HI.X R7, R12, R4, R13, 0x2, P5 ;  /* 0x000000040c079211 */ /* 0x000fc400028f140d */
        /* <DEDUP_REMOVED lines=10> */
.L_x_4681:
        /* <DEDUP_REMOVED lines=19> */
.L_x_4702:
        /* <DEDUP_REMOVED lines=55> */
.L_x_4704:
[----:B------:R-:W-:Y:S05]  /*1b5d0*/  BSYNC B0 ;  /* 0x0000000000007941 */ /* 0x000fea0003800000 */
.L_x_4703:
        /* <DEDUP_REMOVED lines=35> */
.L_x_4774:
[----:B------:R-:W-:Y:S05]  /*1b810*/  BRA.DIV ~URZ, `(.L_x_4706) ;  /* 0x00002f827f007947 */ /* 0x000fea000b800000 */
[----:B------:R3:W4:Y:S02]  /*1b820*/  SHFL.IDX PT, R0, R14, RZ, 0x181f ;  /* 0x00181fff0e007589 */ /* 0x00072400000e0000 */
.L_x_4775:
        /* <DEDUP_REMOVED lines=20> */
.L_x_4708:
[----:B------:R-:W-:Y:S05]  /*1b970*/  BSYNC B0 ;  /* 0x0000000000007941 */ /* 0x000fea0003800000 */
.L_x_4707:
[----:B------:R-:W-:Y:S05]  /*1b980*/  BRA.DIV ~URZ, `(.L_x_4709) ;  /* 0x00002e727f007947 */ /* 0x000fea000b800000 */
[----:B--2---:R2:W1:Y:S04]  /*1b990*/  SHFL.IDX PT, R4, R5, 0x1, 0x181f ;  /* 0x00381f0005047f89 */ /* 0x00446800000e0000 */
[----:B----4-:R2:W4:Y:S02]  /*1b9a0*/  SHFL.IDX PT, R0, R14, 0x1, 0x181f ;  /* 0x00381f000e007f89 */ /* 0x01052400000e0000 */
.L_x_4776:
        /* <DEDUP_REMOVED lines=20> */
.L_x_4711:
[----:B------:R-:W-:Y:S05]  /*1baf0*/  BSYNC B0 ;  /* 0x0000000000007941 */ /* 0x000fea0003800000 */
.L_x_4710:
[----:B------:R-:W-:Y:S05]  /*1bb00*/  BRA.DIV ~URZ, `(.L_x_4712) ;  /* 0x00002db27f007947 */ /* 0x000fea000b800000 */
[----:B-1----:R1:W2:Y:S02]  /*1bb10*/  SHFL.IDX PT, R4, R5, 0x2, 0x181f ;  /* 0x00581f0005047f89 */ /* 0x0022a400000e0000 */
.L_x_4777:
[----:B------:R-:W-:Y:S05]  /*1bb20*/  BRA.DIV ~URZ, `(.L_x_4713) ;  /* 0x00002e027f007947 */ /* 0x000fea000b800000 */
[----:B----4-:R4:W1:Y:S02]  /*1bb30*/  SHFL.IDX PT, R0, R14, 0x2, 0x181f ;  /* 0x00581f000e007f89 */ /* 0x01086400000e0000 */
.L_x_4778:
        /* <DEDUP_REMOVED lines=20> */
.L_x_4715:
[----:B------:R-:W-:Y:S05]  /*1bc80*/  BSYNC B0 ;  /* 0x0000000000007941 */ /* 0x000fea0003800000 */
.L_x_4714:
[----:B------:R-:W-:Y:S05]  /*1bc90*/  BRA.DIV ~URZ, `(.L_x_4716) ;  /* 0x00002cf27f007947 */ /* 0x000fea000b800000 */
[----:B--2---:R2:W3:Y:S04]  /*1bca0*/  SHFL.IDX PT, R4, R5, 0x3, 0x181f ;  /* 0x00781f0005047f89 */ /* 0x0044e800000e0000 */
[----:B-1----:R2:W1:Y:S02]  /*1bcb0*/  SHFL.IDX PT, R0, R14, 0x3, 0x181f ;  /* 0x00781f000e007f89 */ /* 0x00246400000e0000 */
.L_x_4779:
        /* <DEDUP_REMOVED lines=19> */
.L_x_4696:
[----:B------:R-:W-:Y:S05]  /*1bdf0*/  BSYNC B1 ;  /* 0x0000000000017941 */ /* 0x000fea0003800000 */
.L_x_4680:
        /* <DEDUP_REMOVED lines=13> */
.L_x_4780:
[----:B------:R-:W-:Y:S05]  /*1bed0*/  BRA.DIV ~URZ, `(.L_x_4719) ;  /* 0x00002be27f007947 */ /* 0x000fea000b800000 */
[----:B------:R3:W4:Y:S02]  /*1bee0*/  SHFL.IDX PT, R6, R92, 0x1, 0x1f ;  /* 0x00201f005c067f89 */ /* 0x00072400000e0000 */
.L_x_4781:
        /* <DEDUP_REMOVED lines=18> */
.L_x_4782:
        /* <DEDUP_REMOVED lines=16> */
.L_x_4783:
[----:B--2---:R-:W-:Y:S01]  /*1c110*/  IMAD R0, R0, c[0x0][0x538], RZ ;  /* 0x00014e0000007a24 */ /* 0x004fe200078e02ff */
[----:B------:R-:W-:Y:S04]  /*1c120*/  BSSY B1, `(.L_x_4722) ;  /* 0x00000c8000017945 */ /* 0x000fe80003800000 */
[----:B----4-:R-:W-:-:S04]  /*1c130*/  IADD3 R6, R0, R6, RZ ;  /* 0x0000000600067210 */ /* 0x010fc80007ffe0ff */
[----:B------:R-:W-:-:S13]  /*1c140*/  ISETP.GT.AND P0, PT, R6, R9, PT ;  /* 0x000000090600720c */ /* 0x000fda0003f04270 */
[----:B------:R-:W-:Y:S05]  /*1c150*/  @P0 BRA `(.L_x_4723) ;  /* 0x0000025000000947 */ /* 0x000fea0003800000 */
.L_x_4727:
        /* <DEDUP_REMOVED lines=17> */
.L_x_4784:
        /* <DEDUP_REMOVED lines=16> */
.L_x_4785:
[----:B--2---:R-:W-:-:S05]  /*1c370*/  IMAD R0, R0, c[0x0][0x538], RZ ;  /* 0x00014e0000007a24 */ /* 0x004fca00078e02ff */
[----:B------:R-:W-:-:S04]  /*1c380*/  IADD3 R6, R0, R6, RZ ;  /* 0x0000000600067210 */ /* 0x000fc80007ffe0ff */
[----:B------:R-:W-:-:S13]  /*1c390*/  ISETP.GT.AND P0, PT, R6, R9, PT ;  /* 0x000000090600720c */ /* 0x000fda0003f04270 */
[----:B-1-3--:R-:W-:Y:S05]  /*1c3a0*/  @!P0 BRA `(.L_x_4727) ;  /* 0xfffffdb000008947 */ /* 0x00afea000383ffff */
.L_x_4723:
[----:B------:R-:W-:-:S05]  /*1c3b0*/  IADD3 R11, -R0, R6, RZ ;  /* 0x00000006000b7210 */ /* 0x000fca0007ffe1ff */
[----:B------:R-:W-:-:S05]  /*1c3c0*/  IMAD R0, R4, c[0x0][0x538], R11 ;  /* 0x00014e0004007a24 */ /* 0x000fca00078e020b */
[----:B------:R-:W-:Y:S01]  /*1c3d0*/  ISETP.GT.AND P0, PT, R0, R9, PT ;  /* 0x000000090000720c */ /* 0x000fe20003f04270 */
[----:B------:R-:W-:-:S12]  /*1c3e0*/  BRA.DIV ~URZ, `(.L_x_4728) ;  /* 0x00002b127f007947 */ /* 0x000fd8000b800000 */
[----:B------:R-:W-:-:S04]  /*1c3f0*/  VOTE.ANY R10, PT, !P0 ;  /* 0x00000000000a7806 */ /* 0x000fc800040e0100 */
.L_x_4786:
[----:B------:R-:W2:Y:S02]  /*1c400*/  POPC R6, R10 ;  /* 0x0000000a00067309 */ /* 0x000ea40000000000 */
[----:B--2---:R-:W-:Y:S01]  /*1c410*/  IADD3 R235, R6, R235, RZ ;  /* 0x000000eb06eb7210 */ /* 0x004fe20007ffe0ff */
[----:B------:R-:W-:Y:S05]  /*1c420*/  BRA.DIV ~URZ, `(.L_x_4729) ;  /* 0x00002b227f007947 */ /* 0x000fea000b800000 */
[----:B------:R2:W4:Y:S04]  /*1c430*/  SHFL.IDX PT, R7, R7, R6, 0x1f ;  /* 0x00001f0607077589 */ /* 0x00052800000e0000 */
[----:B------:R2:W1:Y:S02]  /*1c440*/  SHFL.IDX PT, R5, R8, R6, 0x1f ;  /* 0x00001f0608057589 */ /* 0x00046400000e0000 */
.L_x_4787:
[----:B------:R-:W-:Y:S01]  /*1c450*/  ISETP.NE.AND P0, PT, R10, RZ, PT ;  /* 0x000000ff0a00720c */ /* 0x000fe20003f05270 */
[----:B------:R-:W-:-:S12]  /*1c460*/  BSSY B0, `(.L_x_4730) ;  /* 0x0000005000007945 */ /* 0x000fd80003800000 */
[----:B------:R-:W-:Y:S05]  /*1c470*/  @!P0 BRA `(.L_x_4731) ;  /* 0x0000003000008947 */ /* 0x000fea0003800000 */
[----:B--2---:R-:W-:Y:S01]  /*1c480*/  IADD3 R6, R6, -0x1, RZ ;  /* 0xffffffff06067810 */ /* 0x004fe20007ffe0ff */
[----:B------:R-:W-:Y:S05]  /*1c490*/  BRA.DIV ~URZ, `(.L_x_4732) ;  /* 0x00002b827f007947 */ /* 0x000fea000b800000 */
[----:B------:R2:W3:Y:S02]  /*1c4a0*/  SHFL.IDX PT, R12, R4, R6, 0x1f ;  /* 0x00001f06040c7589 */ /* 0x0004e400000e0000 */
.L_x_4731:
[----:B------:R-:W-:Y:S05]  /*1c4b0*/  BSYNC B0 ;  /* 0x0000000000007941 */ /* 0x000fea0003800000 */
.L_x_4730:
        /* <DEDUP_REMOVED lines=67> */
.L_x_4734:
        /* <DEDUP_REMOVED lines=67> */
.L_x_4735:
[----:B------:R-:W-:Y:S05]  /*1cd20*/  BSYNC B0 ;  /* 0x0000000000007941 */ /* 0x000fea0003800000 */
.L_x_4733:
[----:B------:R-:W-:-:S04]  /*1cd30*/  LOP3.LUT R2, RZ, R2, RZ, 0x33, !PT ;  /* 0x00000002ff027212 */ /* 0x000fc800078e33ff */
[----:B------:R-:W-:Y:S01]  /*1cd40*/  IADD3 R233, R2, R7, RZ ;  /* 0x0000000702e97210 */ /* 0x000fe20007ffe0ff */
[----:B------:R-:W-:Y:S05]  /*1cd50*/  BRA `(.L_x_4736) ;  /* 0x0000004000007947 */ /* 0x000fea0003800000 */
.L_x_4724:
[----:B------:R-:W-:Y:S01]  /*1cd60*/  IMAD.MOV.U32 R232, RZ, RZ, R9 ;  /* 0x000000ffffe87224 */ /* 0x000fe200078e0009 */
[----:B------:R-:W-:Y:S01]  /*1cd70*/  MOV R234, RZ ;  /* 0x000000ff00ea7202 */ /* 0x000fe20000000f00 */
[----:B------:R-:W-:Y:S01]  /*1cd80*/  IMAD.MOV.U32 R233, RZ, RZ, RZ ;  /* 0x000000ffffe97224 */ /* 0x000fe200078e00ff */
[----:B------:R-:W-:Y:S02]  /*1cd90*/  MOV R235, c[0x0][0x53c] ;  /* 0x00014f0000eb7a02 */ /* 0x000fe40000000f00 */
.L_x_4736:
[----:B------:R-:W-:Y:S05]  /*1cda0*/  BSYNC B1 ;  /* 0x0000000000017941 */ /* 0x000fea0003800000 */
.L_x_4722:
[----:B------:R-:W-:Y:S01]  /*1cdb0*/  WARPSYNC 0xffffffff ;  /* 0xffffffff00007948 */ /* 0x000fe20003800000 */
[----:B------:R-:W-:Y:S01]  /*1cdc0*/  BAR.SYNC.DEFER_BLOCKING 0x4, 0x100 ;  /* 0x0104000000007b1d */ /* 0x000fe20000010000 */
[----:B------:R-:W-:-:S13]  /*1cdd0*/  ISETP.NE.AND P0, PT, R13, RZ, PT ;  /* 0x000000ff0d00720c */ /* 0x000fda0003f05270 */
[----:B------:R2:W-:Y:S04]  /*1cde0*/  @!P0 STS.128 [0x20080], R232 ;  /* 0x020080e8ff008388 */ /* 0x0005e80000000c00 */
[----:B------:R-:W-:Y:S06]  /*1cdf0*/  BAR.ARV 0x5, 0x100 ;  /* 0x0144000000007b1d */ /* 0x000fec0000002000 */
.L_x_4717:
[----:B-1----:R-:W-:-:S13]  /*1ce00*/  ISETP.GE.AND P0, PT, R235, c[0x0][0x53c], PT ;  /* 0x00014f00eb007a0c */ /* 0x002fda0003f06270 */
[----:B--23--:R-:W-:Y:S01]  /*1ce10*/  @P0 CALL.REL.NOINC `(.L_x_4737) ;  /* 0x0000001000000944 */ /* 0x00cfe20003c00000 */
[----:B------:R-:W-:Y:S05]  /*1ce20*/  BRA `(.L_x_4738) ;  /* 0xfffe521000007947 */ /* 0x000fea000383ffff */
.L_x_4737:
[----:B------:R-:W-:Y:S05]  /*1ce30*/  EXIT ;  /* 0x000000000000794d */ /* 0x000fea0003800000 */
.L_x_4534:
[----:B------:R-:W-:Y:S01]  /*1ce40*/  IMAD.MOV.U32 R0, RZ, RZ, R5 ;  /* 0x000000ffff007224 */ /* 0x000fe200078e0005 */
[----:B------:R-:W-:Y:S02]  /*1ce50*/  MOV R3, 0x1 ;  /* 0x0000000100037802 */ /* 0x000fe40000000f00 */
[----:B------:R-:W-:Y:S02]  /*1ce60*/  MOV R2, 0x1ce80 ;  /* 0x0001ce8000027802 */ /* 0x000fe40000000f00 */
[----:B--2---:R-:W-:Y:S05]  /*1ce70*/  CALL.REL.NOINC `($__internal_78_$__cuda_sm70_shflsync_up_p) ;  /* 0x000022f000007944 */ /* 0x004fea0003c00000 */
[----:B------:R-:W-:Y:S01]  /*1ce80*/  MOV R0, R4 ;  /* 0x0000000400007202 */ /* 0x000fe20000000f00 */
[----:B------:R-:W-:Y:S05]  /*1ce90*/  BRA `(.L_x_4739) ;  /* 0xfffe35a000007947 */ /* 0x000fea000383ffff */
.L_x_4535:
[----:B------:R-:W-:Y:S01]  /*1cea0*/  IMAD.MOV.U32 R0, RZ, RZ, R5 ;  /* 0x000000ffff007224 */ /* 0x000fe200078e0005 */
[----:B------:R-:W-:Y:S02]  /*1ceb0*/  MOV R3, 0x2 ;  /* 0x0000000200037802 */ /* 0x000fe40000000f00 */
[----:B------:R-:W-:Y:S02]  /*1cec0*/  MOV R2, 0x1cee0 ;  /* 0x0001cee000027802 */ /* 0x000fe40000000f00 */
[----:B--2---:R-:W-:Y:S05]  /*1ced0*/  CALL.REL.NOINC `($__internal_78_$__cuda_sm70_shflsync_up_p) ;  /* 0x0000229000007944 */ /* 0x004fea0003c00000 */
[----:B------:R-:W-:Y:S01]  /*1cee0*/  SEL R4, R4, RZ, P4 ;  /* 0x000000ff04047207 */ /* 0x000fe20002000000 */
[----:B------:R-:W-:Y:S01]  /*1cef0*/  IMAD.MOV.U32 R3, RZ, RZ, 0x4 ;  /* 0x00000004ff037424 */ /* 0x000fe200078e00ff */
[----:B------:R-:W-:-:S03]  /*1cf00*/  MOV R2, 0x1cf30 ;  /* 0x0001cf3000027802 */ /* 0x000fc60000000f00 */
[----:B------:R-:W-:Y:S02]  /*1cf10*/  IMAD.IADD R0, R5, 0x1, R4 ;  /* 0x0000000105007824 */ /* 0x000fe400078e0204 */
[----:B------:R-:W-:Y:S05]  /*1cf20*/  CALL.REL.NOINC `($__internal_78_$__cuda_sm70_shflsync_up_p) ;  /* 0x0000224000007944 */ /* 0x000fea0003c00000 */
        /* <DEDUP_REMOVED lines=12> */
[----:B------:R-:W-:Y:S02]  /*1cff0*/  MOV R201, 0x1f ;  /* 0x0000001f00c97802 */ /* 0x000fe40000000f00 */
[----:B------:R-:W-:Y:S01]  /*1d000*/  MOV R3, 0x1d040 ;  /* 0x0001d04000037802 */ /* 0x000fe20000000f00 */
[----:B------:R-:W-:-:S04]  /*1d010*/  IMAD.IADD R4, R0, 0x1, R4 ;  /* 0x0000000100047824 */ /* 0x000fc800078e0204 */
[----:B------:R-:W-:Y:S02]  /*1d020*/  IMAD.MOV.U32 R0, RZ, RZ, R4 ;  /* 0x000000ffff007224 */ /* 0x000fe400078e0004 */
[----:B------:R-:W-:Y:S05]  /*1d030*/  CALL.REL.NOINC `($__internal_77_$__cuda_sm70_shflsync_idx_p) ;  /* 0x000020b000007944 */ /* 0x000fea0003c00000 */
[----:B-1---5:R-:W-:Y:S05]  /*1d040*/  BRA `(.L_x_4740) ;  /* 0xfffe34f000007947 */ /* 0x022fea000383ffff */
.L_x_4537:
[----:B------:R-:W-:Y:S02]  /*1d050*/  SEL R0, RZ, 0x1, P0 ;  /* 0x00000001ff007807 */ /* 0x000fe40000000000 */
[----:B------:R-:W-:Y:S02]  /*1d060*/  MOV R2, 0x1d080 ;  /* 0x0001d08000027802 */ /* 0x000fe40000000f00 */
[----:B--2---:R-:W-:Y:S05]  /*1d070*/  CALL.REL.NOINC `($__internal_79_$__cuda_sm70_votesync_ballot) ;  /* 0x0000215000007944 */ /* 0x004fea0003c00000 */
[----:B------:R-:W-:Y:S01]  /*1d080*/  MOV R10, R0 ;  /* 0x00000000000a7202 */ /* 0x000fe20000000f00 */
[----:B------:R-:W-:Y:S05]  /*1d090*/  BRA `(.L_x_4741) ;  /* 0xfffe353000007947 */ /* 0x000fea000383ffff */
.L_x_4538:
[----:B------:R-:W-:Y:S01]  /*1d0a0*/  IMAD.MOV.U32 R0, RZ, RZ, R9 ;  /* 0x000000ffff007224 */ /* 0x000fe200078e0009 */
[----:B------:R-:W-:Y:S01]  /*1d0b0*/  MOV R2, R5 ;  /* 0x0000000500027202 */ /* 0x000fe20000000f00 */
[----:B------:R-:W-:Y:S01]  /*1d0c0*/  IMAD.MOV.U32 R201, RZ, RZ, 0x1f ;  /* 0x0000001fffc97424 */ /* 0x000fe200078e00ff */
[----:B------:R-:W-:Y:S02]  /*1d0d0*/  MOV R3, 0x1d0f0 ;  /* 0x0001d0f000037802 */ /* 0x000fe40000000f00 */
[----:B------:R-:W-:Y:S05]  /*1d0e0*/  CALL.REL.NOINC `($__internal_77_$__cuda_sm70_shflsync_idx_p) ;  /* 0x0000200000007944 */ /* 0x000fea0003c00000 */
[----:B------:R-:W-:Y:S01]  /*1d0f0*/  IMAD.MOV.U32 R12, RZ, RZ, R0 ;  /* 0x000000ffff0c7224 */ /* 0x000fe200078e0000 */
[----:B------:R-:W-:Y:S01]  /*1d100*/  MOV R0, R8 ;  /* 0x0000000800007202 */ /* 0x000fe20000000f00 */
[----:B------:R-:W-:Y:S01]  /*1d110*/  IMAD.MOV.U32 R6, RZ, RZ, RZ ;  /* 0x000000ffff067224 */ /* 0x000fe200078e00ff */
[----:B------:R-:W-:Y:S01]  /*1d120*/  MOV R2, R5 ;  /* 0x0000000500027202 */ /* 0x000fe20000000f00 */
[----:B------:R-:W-:Y:S01]  /*1d130*/  IMAD.MOV.U32 R201, RZ, RZ, 0x1f ;  /* 0x0000001fffc97424 */ /* 0x000fe200078e00ff */
[----:B------:R-:W-:-:S02]  /*1d140*/  MOV R3, 0x1d160 ;  /* 0x0001d16000037802 */ /* 0x000fc40000000f00 */
[----:B-1---5:R-:W-:Y:S05]  /*1d150*/  CALL.REL.NOINC `($__internal_77_$__cuda_sm70_shflsync_idx_p) ;  /* 0x00001f9000007944 */ /* 0x022fea0003c00000 */
[----:B------:R-:W-:Y:S01]  /*1d160*/  MOV R9, R0 ;  /* 0x0000000000097202 */ /* 0x000fe20000000f00 */
[----:B-1---5:R-:W-:Y:S05]  /*1d170*/  BRA `(.L_x_4742) ;  /* 0xfffe34b000007947 */ /* 0x022fea000383ffff */
.L_x_4541:
[----:B------:R-:W-:Y:S01]  /*1d180*/  IMAD.MOV.U32 R0, RZ, RZ, R4 ;  /* 0x000000ffff007224 */ /* 0x000fe200078e0004 */
[----:B------:R-:W-:-:S02]  /*1d190*/  MOV R201, 0x1f ;  /* 0x0000001f00c97802 */ /* 0x000fc40000000f00 */
[----:B------:R-:W-:Y:S02]  /*1d1a0*/  MOV R3, 0x1d1c0 ;  /* 0x0001d1c000037802 */ /* 0x000fe40000000f00 */
[----:B-123--:R-:W-:Y:S05]  /*1d1b0*/  CALL.REL.NOINC `($__internal_77_$__cuda_sm70_shflsync_idx_p) ;  /* 0x00001f3000007944 */ /* 0x00efea0003c00000 */
[----:B------:R-:W-:Y:S01]  /*1d1c0*/  MOV R6, R0 ;  /* 0x0000000000067202 */ /* 0x000fe20000000f00 */
[----:B-1---5:R-:W-:Y:S05]  /*1d1d0*/  BRA `(.L_x_4540) ;  /* 0xfffe34b000007947 */ /* 0x022fea000383ffff */
.L_x_4574:
[----:B------:R-:W-:Y:S01]  /*1d1e0*/  IMAD.MOV.U32 R0, RZ, RZ, R5 ;  /* 0x000000ffff007224 */ /* 0x000fe200078e0005 */
[----:B------:R-:W-:Y:S01]  /*1d1f0*/  MOV R2, RZ ;  /* 0x000000ff00027202 */ /* 0x000fe20000000f00 */
[----:B------:R-:W-:Y:S01]  /*1d200*/  IMAD.MOV.U32 R201, RZ, RZ, 0x181f ;  /* 0x0000181fffc97424 */ /* 0x000fe200078e00ff */
[----:B------:R-:W-:Y:S02]  /*1d210*/  MOV R3, 0x1d230 ;  /* 0x0001d23000037802 */ /* 0x000fe40000000f00 */
[----:B-----5:R-:W-:Y:S05]  /*1d220*/  CALL.REL.NOINC `($__internal_77_$__cuda_sm70_shflsync_idx_p) ;  /* 0x00001ec000007944 */ /* 0x020fea0003c00000 */
[----:B-----5:R-:W-:Y:S01]  /*1d230*/  MOV R4, R0 ;  /* 0x0000000000047202 */ /* 0x020fe20000000f00 */
[----:B-1----:R-:W-:Y:S05]  /*1d240*/  BRA `(.L_x_4743) ;  /* 0xfffe9ac000007947 */ /* 0x002fea000383ffff */
.L_x_4575:
[----:B------:R-:W-:Y:S01]  /*1d250*/  IMAD.MOV.U32 R0, RZ, RZ, R12 ;  /* 0x000000ffff007224 */ /* 0x000fe200078e000c */
[----:B------:R-:W-:Y:S01]  /*1d260*/  MOV R2, RZ ;  /* 0x000000ff00027202 */ /* 0x000fe20000000f00 */
[----:B------:R-:W-:Y:S01]  /*1d270*/  IMAD.MOV.U32 R201, RZ, RZ, 0x181f ;  /* 0x0000181fffc97424 */ /* 0x000fe200078e00ff */
[----:B------:R-:W-:Y:S02]  /*1d280*/  MOV R3, 0x1d2a0 ;  /* 0x0001d2a000037802 */ /* 0x000fe40000000f00 */
[----:B-12--5:R-:W-:Y:S05]  /*1d290*/  CALL.REL.NOINC `($__internal_77_$__cuda_sm70_shflsync_idx_p) ;  /* 0x00001e5000007944 */ /* 0x026fea0003c00000 */
[----:B-1---5:R-:W-:Y:S05]  /*1d2a0*/  BRA `(.L_x_4744) ;  /* 0xfffe9a8000007947 */ /* 0x022fea000383ffff */
.L_x_4578:
[----:B----4-:R-:W-:Y:S01]  /*1d2b0*/  IMAD.MOV.U32 R0, RZ, RZ, R5 ;  /* 0x000000ffff007224 */ /* 0x010fe200078e0005 */
[----:B--2---:R-:W-:Y:S01]  /*1d2c0*/  MOV R2, 0x1 ;  /* 0x0000000100027802 */ /* 0x004fe20000000f00 */
[----:B------:R-:W-:Y:S01]  /*1d2d0*/  IMAD.MOV.U32 R201, RZ, RZ, 0x181f ;  /* 0x0000181fffc97424 */ /* 0x000fe200078e00ff */
[----:B------:R-:W-:-:S02]  /*1d2e0*/  MOV R3, 0x1d300 ;  /* 0x0001d30000037802 */ /* 0x000fc40000000f00 */
[----:B-1-3-5:R-:W-:Y:S05]  /*1d2f0*/  CALL.REL.NOINC `($__internal_77_$__cuda_sm70_shflsync_idx_p) ;  /* 0x00001df000007944 */ /* 0x02afea0003c00000 */
[----:B-----5:R-:W-:Y:S01]  /*1d300*/  IMAD.MOV.U32 R4, RZ, RZ, R0 ;  /* 0x000000ffff047224 */ /* 0x020fe200078e0000 */
[----:B------:R-:W-:Y:S01]  /*1d310*/  MOV R2, 0x1 ;  /* 0x0000000100027802 */ /* 0x000fe20000000f00 */
[----:B------:R-:W-:Y:S01]  /*1d320*/  IMAD.MOV.U32 R0, RZ, RZ, R12 ;  /* 0x000000ffff007224 */ /* 0x000fe200078e000c */
[----:B------:R-:W-:-:S02]  /*1d330*/  MOV R201, 0x181f ;  /* 0x0000181f00c97802 */ /* 0x000fc40000000f00 */
[----:B------:R-:W-:Y:S02]  /*1d340*/  MOV R3, 0x1d360 ;  /* 0x0001d36000037802 */ /* 0x000fe40000000f00 */
[----:B-1----:R-:W-:Y:S05]  /*1d350*/  CALL.REL.NOINC `($__internal_77_$__cuda_sm70_shflsync_idx_p) ;  /* 0x00001d9000007944 */ /* 0x002fea0003c00000 */
[----:B-1---5:R-:W-:Y:S05]  /*1d360*/  BRA `(.L_x_4745) ;  /* 0xfffe9b5000007947 */ /* 0x022fea000383ffff */
.L_x_4581:
[----:B----4-:R-:W-:Y:S01]  /*1d370*/  IMAD.MOV.U32 R0, RZ, RZ, R5 ;  /* 0x000000ffff007224 */ /* 0x010fe200078e0005 */
[----:B-1----:R-:W-:Y:S01]  /*1d380*/  MOV R2, 0x2 ;  /* 0x0000000200027802 */ /* 0x002fe20000000f00 */
[----:B------:R-:W-:Y:S01]  /*1d390*/  IMAD.MOV.U32 R201, RZ, RZ, 0x181f ;  /* 0x0000181fffc97424 */ /* 0x000fe200078e00ff */
[----:B------:R-:W-:Y:S02]  /*1d3a0*/  MOV R3, 0x1d3c0 ;  /* 0x0001d3c000037802 */ /* 0x000fe40000000f00 */
[----:B--23-5:R-:W-:Y:S05]  /*1d3b0*/  CALL.REL.NOINC `($__internal_77_$__cuda_sm70_shflsync_idx_p) ;  /* 0x00001d3000007944 */ /* 0x02cfea0003c00000 */
[----:B-----5:R-:W-:Y:S01]  /*1d3c0*/  MOV R4, R0 ;  /* 0x0000000000047202 */ /* 0x020fe20000000f00 */
[----:B-1----:R-:W-:Y:S05]  /*1d3d0*/  BRA `(.L_x_4746) ;  /* 0xfffe9c6000007947 */ /* 0x002fea000383ffff */
.L_x_4582:
[----:B----4-:R-:W-:Y:S01]  /*1d3e0*/  IMAD.MOV.U32 R0, RZ, RZ, R12 ;  /* 0x000000ffff007224 */ /* 0x010fe200078e000c */
[----:B------:R-:W-:Y:S01]  /*1d3f0*/  MOV R2, 0x2 ;  /* 0x0000000200027802 */ /* 0x000fe20000000f00 */
[----:B------:R-:W-:Y:S01]  /*1d400*/  IMAD.MOV.U32 R201, RZ, RZ, 0x181f ;  /* 0x0000181fffc97424 */ /* 0x000fe200078e00ff */
[----:B------:R-:W-:Y:S02]  /*1d410*/  MOV R3, 0x1d430 ;  /* 0x0001d43000037802 */ /* 0x000fe40000000f00 */
[----:B-123-5:R-:W-:Y:S05]  /*1d420*/  CALL.REL.NOINC `($__internal_77_$__cuda_sm70_shflsync_idx_p) ;  /* 0x00001cc000007944 */ /* 0x02efea0003c00000 */
[----:B-1---5:R-:W-:Y:S05]  /*1d430*/  BRA `(.L_x_4747) ;  /* 0xfffe9c2000007947 */ /* 0x022fea000383ffff */
.L_x_4585:
[----:B-1----:R-:W-:Y:S01]  /*1d440*/  IMAD.MOV.U32 R0, RZ, RZ, R5 ;  /* 0x000000ffff007224 */ /* 0x002fe200078e0005 */
[----:B------:R-:W-:Y:S01]  /*1d450*/  MOV R2, 0x3 ;  /* 0x0000000300027802 */ /* 0x000fe20000000f00 */
[----:B------:R-:W-:Y:S01]  /*1d460*/  IMAD.MOV.U32 R201, RZ, RZ, 0x181f ;  /* 0x0000181fffc97424 */ /* 0x000fe200078e00ff */
[----:B------:R-:W-:-:S02]  /*1d470*/  MOV R3, 0x1d490 ;  /* 0x0001d49000037802 */ /* 0x000fc40000000f00 */
[----:B--2345:R-:W-:Y:S05]  /*1d480*/  CALL.REL.NOINC `($__internal_77_$__cuda_sm70_shflsync_idx_p) ;  /* 0x00001c6000007944 */ /* 0x03cfea0003c00000 */
[----:B-----5:R-:W-:Y:S01]  /*1d490*/  IMAD.MOV.U32 R4, RZ, RZ, R0 ;  /* 0x000000ffff047224 */ /* 0x020fe200078e0000 */
[----:B------:R-:W-:Y:S01]  /*1d4a0*/  MOV R2, 0x3 ;  /* 0x0000000300027802 */ /* 0x000fe20000000f00 */
[----:B------:R-:W-:Y:S01]  /*1d4b0*/  IMAD.MOV.U32 R0, RZ, RZ, R12 ;  /* 0x000000ffff007224 */ /* 0x000fe200078e000c */
[----:B------:R-:W-:-:S02]  /*1d4c0*/  MOV R201, 0x181f ;  /* 0x0000181f00c97802 */ /* 0x000fc40000000f00 */
[----:B------:R-:W-:Y:S02]  /*1d4d0*/  MOV R3, 0x1d4f0 ;  /* 0x0001d4f000037802 */ /* 0x000fe40000000f00 */
[----:B-1----:R-:W-:Y:S05]  /*1d4e0*/  CALL.REL.NOINC `($__internal_77_$__cuda_sm70_shflsync_idx_p) ;  /* 0x00001c0000007944 */ /* 0x002fea0003c00000 */
[----:B-1---5:R-:W-:Y:S05]  /*1d4f0*/  BRA `(.L_x_4748) ;  /* 0xfffe9cf000007947 */ /* 0x022fea000383ffff */
.L_x_4652:
[----:B------:R-:W-:Y:S01]  /*1d500*/  IMAD.MOV.U32 R2, RZ, RZ, RZ ;  /* 0x000000ffff027224 */ /* 0x000fe200078e00ff */
[----:B------:R-:W-:Y:S02]  /*1d510*/  MOV R201, 0x181f ;  /* 0x0000181f00c97802 */ /* 0x000fe40000000f00 */
[----:B------:R-:W-:Y:S02]  /*1d520*/  MOV R3, 0x1d540 ;  /* 0x0001d54000037802 */ /* 0x000fe40000000f00 */
[----:B------:R-:W-:Y:S05]  /*1d530*/  CALL.REL.NOINC `($__internal_77_$__cuda_sm70_shflsync_idx_p) ;  /* 0x00001bb000007944 */ /* 0x000fea0003c00000 */
[----:B-----5:R-:W-:Y:S01]  /*1d540*/  MOV R4, R0 ;  /* 0x0000000000047202 */ /* 0x020fe20000000f00 */
[----:B-1----:R-:W-:Y:S05]  /*1d550*/  BRA `(.L_x_4749) ;  /* 0xffff443000007947 */ /* 0x002fea000383ffff */
.L_x_4653:
[----:B-1----:R-:W-:Y:S01]  /*1d560*/  IMAD.MOV.U32 R0, RZ, RZ, R5 ;  /* 0x000000ffff007224 */ /* 0x002fe200078e0005 */
[----:B------:R-:W-:Y:S01]  /*1d570*/  MOV R2, RZ ;  /* 0x000000ff00027202 */ /* 0x000fe20000000f00 */
[----:B------:R-:W-:Y:S01]  /*1d580*/  IMAD.MOV.U32 R201, RZ, RZ, 0x181f ;  /* 0x0000181fffc97424 */ /* 0x000fe200078e00ff */
[----:B------:R-:W-:Y:S02]  /*1d590*/  MOV R3, 0x1d5b0 ;  /* 0x0001d5b000037802 */ /* 0x000fe40000000f00 */
[----:B--2---:R-:W-:Y:S05]  /*1d5a0*/  CALL.REL.NOINC `($__internal_77_$__cuda_sm70_shflsync_idx_p) ;  /* 0x00001b4000007944 */ /* 0x004fea0003c00000 */
[----:B-1---5:R-:W-:Y:S05]  /*1d5b0*/  BRA `(.L_x_4750) ;  /* 0xffff43f000007947 */ /* 0x022fea000383ffff */
.L_x_4654:
[----:B------:R-:W-:Y:S01]  /*1d5c0*/  IMAD.MOV.U32 R0, RZ, RZ, R4 ;  /* 0x000000ffff007224 */ /* 0x000fe200078e0004 */
[----:B------:R-:W-:Y:S01]  /*1d5d0*/  MOV R2, RZ ;  /* 0x000000ff00027202 */ /* 0x000fe20000000f00 */
[----:B------:R-:W-:Y:S01]  /*1d5e0*/  IMAD.MOV.U32 R201, RZ, RZ, 0x1c1f ;  /* 0x00001c1fffc97424 */ /* 0x000fe200078e00ff */
[----:B------:R-:W-:-:S02]  /*1d5f0*/  MOV R3, 0x1d610 ;  /* 0x0001d61000037802 */ /* 0x000fc40000000f00 */
[----:B------:R-:W-:Y:S05]  /*1d600*/  CALL.REL.NOINC `($__internal_77_$__cuda_sm70_shflsync_idx_p) ;  /* 0x00001ae000007944 */ /* 0x000fea0003c00000 */
[----:B-1---5:R-:W-:Y:S05]  /*1d610*/  BRA `(.L_x_4751) ;  /* 0xffff45b000007947 */ /* 0x022fea000383ffff */
.L_x_4655:
[----:B------:R-:W-:Y:S01]  /*1d620*/  IMAD.MOV.U32 R0, RZ, RZ, R4 ;  /* 0x000000ffff007224 */ /* 0x000fe200078e0004 */
[----:B------:R-:W-:Y:S01]  /*1d630*/  MOV R2, 0x1 ;  /* 0x0000000100027802 */ /* 0x000fe20000000f00 */
[----:B------:R-:W-:Y:S01]  /*1d640*/  IMAD.MOV.U32 R201, RZ, RZ, 0x1c1f ;  /* 0x00001c1fffc97424 */ /* 0x000fe200078e00ff */
[----:B------:R-:W-:-:S02]  /*1d650*/  MOV R3, 0x1d670 ;  /* 0x0001d67000037802 */ /* 0x000fc40000000f00 */
[----:B-1----:R-:W-:Y:S05]  /*1d660*/  CALL.REL.NOINC `($__internal_77_$__cuda_sm70_shflsync_idx_p) ;  /* 0x00001a8000007944 */ /* 0x002fea0003c00000 */
[----:B------:R-:W-:Y:S01]  /*1d670*/  IMAD.IADD R0, R5, 0x1, R0 ;  /* 0x0000000105007824 */ /* 0x000fe200078e0200 */
[----:B------:R-:W-:-:S02]  /*1d680*/  FMNMX.FTZ R133, R10, R11, !PT ;  /* 0x0000000b0a857209 */ /* 0x000fc40007810000 */
[----:B------:R-:W-:Y:S02]  /*1d690*/  MOV R2, 0x1d8b0 ;  /* 0x0001d8b000027802 */ /* 0x000fe40000000f00 */
        /* <DEDUP_REMOVED lines=9> */
[----:B-----5:R-:W-:Y:S02]  /*1d730*/  FMNMX.FTZ R4, R6, R7, !PT ;  /* 0x0000000706047209 */ /* 0x020fe40007810000 */
[----:B------:R-:W-:-:S02]  /*1d740*/  FMNMX.FTZ R133, R13, R133, !PT ;  /* 0x000000850d857209 */ /* 0x000fc40007810000 */
[----:B------:R-:W-:Y:S02]  /*1d750*/  FSEL R8, R35, -INF , P0 ;  /* 0xff80000023087808 */ /* 0x000fe40000000000 */
[----:B------:R-:W-:Y:S02]  /*1d760*/  ISETP.GT.AND P1, PT, R0, 0x10, PT ;  /* 0x000000100000780c */ /* 0x000fe40003f24270 */
        /* <DEDUP_REMOVED lines=10> */
[----:B------:R-:W-:Y:S01]  /*1d810*/  ISETP.GT.AND P0, PT, R0, 0x19, PT ;  /* 0x000000190000780c */ /* 0x000fe20003f04270 */
[----:B------:R-:W-:Y:S01]  /*1d820*/  IMAD.MOV.U32 R0, RZ, RZ, 0x2 ;  /* 0x00000002ff007424 */ /* 0x000fe200078e00ff */
[----:B------:R-:W-:Y:S02]  /*1d830*/  FSEL R22, R30, -INF , P1 ;  /* 0xff8000001e167808 */ /* 0x000fe40000800000 */
[----:B------:R-:W-:Y:S02]  /*1d840*/  FMNMX.FTZ R4, R20, R4, !PT ;  /* 0x0000000414047209 */ /* 0x000fe40007810000 */
[----:B------:R-:W-:Y:S02]  /*1d850*/  FMNMX.FTZ R133, R26, R133, !PT ;  /* 0x000000851a857209 */ /* 0x000fe40007810000 */
[----:B------:R-:W-:Y:S02]  /*1d860*/  FSEL R25, R31, -INF , P0 ;  /* 0xff8000001f197808 */ /* 0x000fe40000000000 */
[----:B------:R-:W-:Y:S01]  /*1d870*/  FMNMX.FTZ R4, R22, R4, !PT ;  /* 0x0000000416047209 */ /* 0x000fe20007810000 */
[----:B------:R-:W-:-:S03]  /*1d880*/  IMAD.MOV.U32 R132, RZ, RZ, R133 ;  /* 0x000000ffff847224 */ /* 0x000fc600078e0085 */
[----:B------:R-:W-:Y:S02]  /*1d890*/  FMNMX.FTZ R4, R25, R4, !PT ;  /* 0x0000000419047209 */ /* 0x000fe40007810000 */
[----:B-1----:R-:W-:Y:S05]  /*1d8a0*/  CALL.REL.NOINC `($__internal_76_$__cuda_sm70_shflsync_bfly_p) ;  /* 0x000017e000007944 */ /* 0x002fea0003c00000 */
[----:B------:R-:W-:Y:S01]  /*1d8b0*/  FMNMX.FTZ R133, R133, R0, !PT ;  /* 0x0000000085857209 */ /* 0x000fe20007810000 */
[----:B------:R-:W-:Y:S01]  /*1d8c0*/  IMAD.MOV.U32 R0, RZ, RZ, 0x1 ;  /* 0x00000001ff007424 */ /* 0x000fe200078e00ff */
[----:B------:R-:W-:-:S03]  /*1d8d0*/  MOV R2, 0x1d900 ;  /* 0x0001d90000027802 */ /* 0x000fc60000000f00 */
[----:B------:R-:W-:Y:S02]  /*1d8e0*/  IMAD.MOV.U32 R132, RZ, RZ, R133 ;  /* 0x000000ffff847224 */ /* 0x000fe400078e0085 */
[----:B------:R-:W-:Y:S05]  /*1d8f0*/  CALL.REL.NOINC `($__internal_76_$__cuda_sm70_shflsync_bfly_p) ;  /* 0x0000179000007944 */ /* 0x000fea0003c00000 */
[----:B------:R-:W-:Y:S01]  /*1d900*/  FMNMX.FTZ R133, R133, R0, !PT ;  /* 0x0000000085857209 */ /* 0x000fe20007810000 */
[----:B------:R-:W-:Y:S01]  /*1d910*/  IMAD.MOV.U32 R132, RZ, RZ, R4 ;  /* 0x000000ffff847224 */ /* 0x000fe200078e0004 */
[----:B------:R-:W-:Y:S01]  /*1d920*/  MOV R2, 0x1d950 ;  /* 0x0001d95000027802 */ /* 0x000fe20000000f00 */
[----:B------:R-:W-:Y:S02]  /*1d930*/  IMAD.MOV.U32 R0, RZ, RZ, 0x2 ;  /* 0x00000002ff007424 */ /* 0x000fe400078e00ff */
[----:B------:R-:W-:Y:S05]  /*1d940*/  CALL.REL.NOINC `($__internal_76_$__cuda_sm70_shflsync_bfly_p) ;  /* 0x0000174000007944 */ /* 0x000fea0003c00000 */
[----:B------:R-:W-:Y:S01]  /*1d950*/  FMNMX.FTZ R4, R4, R0, !PT ;  /* 0x0000000004047209 */ /* 0x000fe20007810000 */
[----:B------:R-:W-:Y:S01]  /*1d960*/  IMAD.MOV.U32 R0, RZ, RZ, 0x1 ;  /* 0x00000001ff007424 */ /* 0x000fe200078e00ff */
[----:B------:R-:W-:-:S03]  /*1d970*/  MOV R2, 0x1d9a0 ;  /* 0x0001d9a000027802 */ /* 0x000fc60000000f00 */
[----:B------:R-:W-:Y:S02]  /*1d980*/  IMAD.MOV.U32 R132, RZ, RZ, R4 ;  /* 0x000000ffff847224 */ /* 0x000fe400078e0004 */
[----:B------:R-:W-:Y:S05]  /*1d990*/  CALL.REL.NOINC `($__internal_76_$__cuda_sm70_shflsync_bfly_p) ;  /* 0x000016f000007944 */ /* 0x000fea0003c00000 */
[----:B------:R-:W-:Y:S01]  /*1d9a0*/  MOV R5, R0 ;  /* 0x0000000000057202 */ /* 0x000fe20000000f00 */
[----:B------:R-:W-:Y:S05]  /*1d9b0*/  BRA `(.L_x_4752) ;  /* 0xffff45c000007947 */ /* 0x000fea000383ffff */
.L_x_4659:
[----:B------:R-:W-:Y:S01]  /*1d9c0*/  MOV R201, 0x181f ;  /* 0x0000181f00c97802 */ /* 0x000fe20000000f00 */
[----:B------:R-:W-:Y:S01]  /*1d9d0*/  IMAD.MOV.U32 R2, RZ, RZ, RZ ;  /* 0x000000ffff027224 */ /* 0x000fe200078e00ff */
[----:B------:R-:W-:Y:S02]  /*1d9e0*/  MOV R3, 0x1da00 ;  /* 0x0001da0000037802 */ /* 0x000fe40000000f00 */
[----:B-1234-:R-:W-:Y:S05]  /*1d9f0*/  CALL.REL.NOINC `($__internal_77_$__cuda_sm70_shflsync_idx_p) ;  /* 0x000016f000007944 */ /* 0x01efea0003c00000 */
[----:B-----5:R-:W-:Y:S01]  /*1da00*/  MOV R4, R0 ;  /* 0x0000000000047202 */ /* 0x020fe20000000f00 */
[----:B-1----:R-:W-:-:S05]  /*1da10*/  BRA `(.L_x_4753) ;  /* 0xffff521000007947 */ /* 0x002fca000383ffff */
.L_x_4660:
[----:B------:R-:W-:Y:S01]  /*1da20*/  MOV R2, RZ ;  /* 0x000000ff00027202 */ /* 0x000fe20000000f00 */
[----:B----4-:R-:W-:Y:S01]  /*1da30*/  IMAD.MOV.U32 R0, RZ, RZ, R5 ;  /* 0x000000ffff007224 */ /* 0x010fe200078e0005 */
[----:B------:R-:W-:Y:S01]  /*1da40*/  MOV R3, 0x1da70 ;  /* 0x0001da7000037802 */ /* 0x000fe20000000f00 */
[----:B------:R-:W-:Y:S02]  /*1da50*/  IMAD.MOV.U32 R201, RZ, RZ, 0x181f ;  /* 0x0000181fffc97424 */ /* 0x000fe400078e00ff */
[----:B-123--:R-:W-:Y:S05]  /*1da60*/  CALL.REL.NOINC `($__internal_77_$__cuda_sm70_shflsync_idx_p) ;  /* 0x0000168000007944 */ /* 0x00efea0003c00000 */
[----:B-1---5:R-:W-:-:S05]  /*1da70*/  BRA `(.L_x_4754) ;  /* 0xffff51d000007947 */ /* 0x022fca000383ffff */
.L_x_4663:
[----:B------:R-:W-:Y:S01]  /*1da80*/  MOV R201, 0x181f ;  /* 0x0000181f00c97802 */ /* 0x000fe20000000f00 */
[----:B------:R-:W-:Y:S01]  /*1da90*/  IMAD.MOV.U32 R2, RZ, RZ, RZ ;  /* 0x000000ffff027224 */ /* 0x000fe200078e00ff */
[----:B------:R-:W-:Y:S02]  /*1daa0*/  MOV R3, 0x1dac0 ;  /* 0x0001dac000037802 */ /* 0x000fe40000000f00 */
[----:B------:R-:W-:Y:S05]  /*1dab0*/  CALL.REL.NOINC `($__internal_77_$__cuda_sm70_shflsync_idx_p) ;  /* 0x0000163000007944 */ /* 0x000fea0003c00000 */
[----:B------:R-:W-:Y:S01]  /*1dac0*/  MOV R132, R0 ;  /* 0x0000000000847202 */ /* 0x000fe20000000f00 */
[----:B-1---5:R-:W-:-:S05]  /*1dad0*/  BRA `(.L_x_4755) ;  /* 0xffff5bc000007947 */ /* 0x022fca000383ffff */
.L_x_4664:
[----:B------:R-:W-:Y:S01]  /*1dae0*/  MOV R2, RZ ;  /* 0x000000ff00027202 */ /* 0x000fe20000000f00 */
[----:B-1----:R-:W-:Y:S01]  /*1daf0*/  IMAD.MOV.U32 R0, RZ, RZ, R133 ;  /* 0x000000ffff007224 */ /* 0x002fe200078e0085 */
[----:B------:R-:W-:Y:S01]  /*1db00*/  MOV R3, 0x1db30 ;  /* 0x0001db3000037802 */ /* 0x000fe20000000f00 */
[----:B------:R-:W-:Y:S02]  /*1db10*/  IMAD.MOV.U32 R201, RZ, RZ, 0x181f ;  /* 0x0000181fffc97424 */ /* 0x000fe400078e00ff */
[----:B--2---:R-:W-:Y:S05]  /*1db20*/  CALL.REL.NOINC `($__internal_77_$__cuda_sm70_shflsync_idx_p) ;  /* 0x000015c000007944 */ /* 0x004fea0003c00000 */
[----:B-1---5:R-:W-:-:S05]  /*1db30*/  BRA `(.L_x_4756) ;  /* 0xffff5b8000007947 */ /* 0x022fca000383ffff */
.L_x_4665:
[----:B--2---:R-:W-:Y:S01]  /*1db40*/  MOV R2, RZ ;  /* 0x000000ff00027202 */ /* 0x004fe20000000f00 */
[----:B------:R-:W-:Y:S01]  /*1db50*/  IMAD.MOV.U32 R0, RZ, RZ, R132 ;  /* 0x000000ffff007224 */ /* 0x000fe200078e0084 */
[----:B------:R-:W-:Y:S01]  /*1db60*/  MOV R3, 0x1db90 ;  /* 0x0001db9000037802 */ /* 0x000fe20000000f00 */
[----:B------:R-:W-:Y:S02]  /*1db70*/  IMAD.MOV.U32 R201, RZ, RZ, 0x1c1f ;  /* 0x00001c1fffc97424 */ /* 0x000fe400078e00ff */
[----:B------:R-:W-:Y:S05]  /*1db80*/  CALL.REL.NOINC `($__internal_77_$__cuda_sm70_shflsync_idx_p) ;  /* 0x0000156000007944 */ /* 0x000fea0003c00000 */
[----:B-1---5:R-:W-:-:S05]  /*1db90*/  BRA `(.L_x_4757) ;  /* 0xffff5d4000007947 */ /* 0x022fca000383ffff */
.L_x_4666:
[----:B------:R-:W-:Y:S01]  /*1dba0*/  MOV R2, 0x1 ;  /* 0x0000000100027802 */ /* 0x000fe20000000f00 */
[----:B------:R-:W-:Y:S01]  /*1dbb0*/  IMAD.MOV.U32 R0, RZ, RZ, R132 ;  /* 0x000000ffff007224 */ /* 0x000fe200078e0084 */
[----:B------:R-:W-:Y:S01]  /*1dbc0*/  MOV R3, 0x1dbf0 ;  /* 0x0001dbf000037802 */ /* 0x000fe20000000f00 */
[----:B------:R-:W-:Y:S02]  /*1dbd0*/  IMAD.MOV.U32 R201, RZ, RZ, 0x1c1f ;  /* 0x00001c1fffc97424 */ /* 0x000fe400078e00ff */
[----:B-1----:R-:W-:Y:S05]  /*1dbe0*/  CALL.REL.NOINC `($__internal_77_$__cuda_sm70_shflsync_idx_p) ;  /* 0x0000150000007944 */ /* 0x002fea0003c00000 */
        /* <DEDUP_REMOVED lines=32> */
[----:B-----5:R-:W-:Y:S02]  /*1ddf0*/  FMNMX.FTZ R132, R4, R132, !PT ;  /* 0x0000008404847209 */ /* 0x020fe40007810000 */
[----:B------:R-:W-:Y:S02]  /*1de00*/  FMNMX.FTZ R14, R5, R14, !PT ;  /* 0x0000000e050e7209 */ /* 0x000fe40007810000 */
[----:B------:R-:W-:Y:S02]  /*1de10*/  MOV R2, 0x1de30 ;  /* 0x0001de3000027802 */ /* 0x000fe40000000f00 */
[----:B-1----:R-:W-:Y:S05]  /*1de20*/  CALL.REL.NOINC `($__internal_76_$__cuda_sm70_shflsync_bfly_p) ;  /* 0x0000126000007944 */ /* 0x002fea0003c00000 */
[----:B------:R-:W-:Y:S01]  /*1de30*/  FMNMX.FTZ R132, R132, R0, !PT ;  /* 0x0000000084847209 */ /* 0x000fe20007810000 */
[----:B------:R-:W-:Y:S01]  /*1de40*/  IMAD.MOV.U32 R0, RZ, RZ, 0x1 ;  /* 0x00000001ff007424 */ /* 0x000fe200078e00ff */
[----:B------:R-:W-:Y:S02]  /*1de50*/  MOV R2, 0x1de70 ;  /* 0x0001de7000027802 */ /* 0x000fe40000000f00 */
        /* <DEDUP_REMOVED lines=8> */
[----:B------:R-:W-:Y:S02]  /*1dee0*/  MOV R2, 0x1df00 ;  /* 0x0001df0000027802 */ /* 0x000fe40000000f00 */
[----:B------:R-:W-:Y:S05]  /*1def0*/  CALL.REL.NOINC `($__internal_76_$__cuda_sm70_shflsync_bfly_p) ;  /* 0x0000119000007944 */ /* 0x000fea0003c00000 */
[----:B------:R-:W-:-:S05]  /*1df00*/  BRA `(.L_x_4758) ;  /* 0xffff5d8000007947 */ /* 0x000fca000383ffff */
.L_x_4669:
[----:B------:R-:W-:Y:S01]  /*1df10*/  MOV R201, 0x181f ;  /* 0x0000181f00c97802 */ /* 0x000fe20000000f00 */
[----:B------:R-:W-:Y:S01]  /*1df20*/  IMAD.MOV.U32 R2, RZ, RZ, RZ ;  /* 0x000000ffff027224 */ /* 0x000fe200078e00ff */
[----:B------:R-:W-:Y:S02]  /*1df30*/  MOV R3, 0x1df50 ;  /* 0x0001df5000037802 */ /* 0x000fe40000000f00 */
[----:B-1234-:R-:W-:Y:S05]  /*1df40*/  CALL.REL.NOINC `($__internal_77_$__cuda_sm70_shflsync_idx_p) ;  /* 0x000011a000007944 */ /* 0x01efea0003c00000 */
[----:B-1---5:R-:W-:-:S05]  /*1df50*/  BRA `(.L_x_4759) ;  /* 0xffff71d000007947 */ /* 0x022fca000383ffff */
.L_x_4672:
[----:B------:R-:W-:Y:S01]  /*1df60*/  MOV R201, 0x181f ;  /* 0x0000181f00c97802 */ /* 0x000fe20000000f00 */
[----:B------:R-:W-:Y:S01]  /*1df70*/  IMAD.MOV.U32 R2, RZ, RZ, RZ ;  /* 0x000000ffff027224 */ /* 0x000fe200078e00ff */
[----:B------:R-:W-:Y:S02]  /*1df80*/  MOV R3, 0x1dfa0 ;  /* 0x0001dfa000037802 */ /* 0x000fe40000000f00 */
[----:B------:R-:W-:Y:S05]  /*1df90*/  CALL.REL.NOINC `($__internal_77_$__cuda_sm70_shflsync_idx_p) ;  /* 0x0000115000007944 */ /* 0x000fea0003c00000 */
[----:B------:R-:W-:Y:S01]  /*1dfa0*/  MOV R132, R0 ;  /* 0x0000000000847202 */ /* 0x000fe20000000f00 */
[----:B-1---5:R-:W-:-:S05]  /*1dfb0*/  BRA `(.L_x_4760) ;  /* 0xffff7b9000007947 */ /* 0x022fca000383ffff */
.L_x_4673:
[----:B------:R-:W-:Y:S01]  /*1dfc0*/  MOV R2, RZ ;  /* 0x000000ff00027202 */ /* 0x000fe20000000f00 */
[----:B-1----:R-:W-:Y:S01]  /*1dfd0*/  IMAD.MOV.U32 R0, RZ, RZ, R133 ;  /* 0x000000ffff007224 */ /* 0x002fe200078e0085 */
[----:B------:R-:W-:Y:S01]  /*1dfe0*/  MOV R3, 0x1e010 ;  /* 0x0001e01000037802 */ /* 0x000fe20000000f00 */
[----:B------:R-:W-:Y:S02]  /*1dff0*/  IMAD.MOV.U32 R201, RZ, RZ, 0x181f ;  /* 0x0000181fffc97424 */ /* 0x000fe400078e00ff */
[----:B--2---:R-:W-:Y:S05]  /*1e000*/  CALL.REL.NOINC `($__internal_77_$__cuda_sm70_shflsync_idx_p) ;  /* 0x000010e000007944 */ /* 0x004fea0003c00000 */
[----:B-1---5:R-:W-:-:S05]  /*1e010*/  BRA `(.L_x_4761) ;  /* 0xffff7b5000007947 */ /* 0x022fca000383ffff */
.L_x_4674:
[----:B------:R-:W-:Y:S02]  /*1e020*/  MOV R0, 0x2 ;  /* 0x0000000200007802 */ /* 0x000fe40000000f00 */
[----:B------:R-:W-:Y:S02]  /*1e030*/  MOV R2, 0x1e050 ;  /* 0x0001e05000027802 */ /* 0x000fe40000000f00 */
[----:B------:R-:W-:Y:S05]  /*1e040*/  CALL.REL.NOINC `($__internal_76_$__cuda_sm70_shflsync_bfly_p) ;  /* 0x0000104000007944 */ /* 0x000fea0003c00000 */
        /* <DEDUP_REMOVED lines=14> */
.L_x_4676:
[----:B------:R-:W-:Y:S01]  /*1e130*/  IMAD.MOV.U32 R132, RZ, RZ, R204 ;  /* 0x000000ffff847224 */ /* 0x000fe200078e00cc */
[----:B------:R-:W-:-:S02]  /*1e140*/  MOV R0, 0x2 ;  /* 0x0000000200007802 */ /* 0x000fc40000000f00 */
[----:B------:R-:W-:Y:S02]  /*1e150*/  MOV R2, 0x1e170 ;  /* 0x0001e17000027802 */ /* 0x000fe40000000f00 */
[----:B------:R-:W-:Y:S05]  /*1e160*/  CALL.REL.NOINC `($__internal_76_$__cuda_sm70_shflsync_bfly_p) ;  /* 0x00000f2000007944 */ /* 0x000fea0003c00000 */
[----:B------:R-:W-:Y:S05]  /*1e170*/  BRA `(.L_x_4763) ;  /* 0xffff8f4000007947 */ /* 0x000fea000383ffff */
.L_x_4677:
[----:B------:R-:W-:Y:S01]  /*1e180*/  IMAD.MOV.U32 R132, RZ, RZ, R5 ;  /* 0x000000ffff847224 */ /* 0x000fe200078e0005 */
[----:B------:R-:W-:Y:S02]  /*1e190*/  MOV R0, 0x1 ;  /* 0x0000000100007802 */ /* 0x000fe40000000f00 */
[----:B------:R-:W-:Y:S02]  /*1e1a0*/  MOV R2, 0x1e1c0 ;  /* 0x0001e1c000027802 */ /* 0x000fe40000000f00 */
[----:B-1----:R-:W-:Y:S05]  /*1e1b0*/  CALL.REL.NOINC `($__internal_76_$__cuda_sm70_shflsync_bfly_p) ;  /* 0x00000ed000007944 */ /* 0x002fea0003c00000 */
[----:B------:R-:W-:Y:S01]  /*1e1c0*/  FADD.FTZ R5, R5, R0 ;  /* 0x0000000005057221 */ /* 0x000fe20000010000 */
[----:B------:R-:W-:Y:S02]  /*1e1d0*/  MOV R132, R203 ;  /* 0x000000cb00847202 */ /* 0x000fe40000000f00 */
[----:B------:R-:W-:Y:S02]  /*1e1e0*/  MOV R0, 0x2 ;  /* 0x0000000200007802 */ /* 0x000fe40000000f00 */
[----:B------:R-:W-:Y:S02]  /*1e1f0*/  MOV R2, 0x1e210 ;  /* 0x0001e21000027802 */ /* 0x000fe40000000f00 */
[----:B------:R-:W-:Y:S05]  /*1e200*/  CALL.REL.NOINC `($__internal_76_$__cuda_sm70_shflsync_bfly_p) ;  /* 0x00000e8000007944 */ /* 0x000fea0003c00000 */
[----:B------:R-:W-:Y:S01]  /*1e210*/  FADD.FTZ R6, R203, R0 ;  /* 0x00000000cb067221 */ /* 0x000fe20000010000 */
[----:B------:R-:W-:Y:S02]  /*1e220*/  MOV R0, 0x1 ;  /* 0x0000000100007802 */ /* 0x000fe40000000f00 */
[----:B------:R-:W-:-:S02]  /*1e230*/  MOV R2, 0x1e260 ;  /* 0x0001e26000027802 */ /* 0x000fc40000000f00 */
[----:B------:R-:W-:Y:S02]  /*1e240*/  MOV R132, R6 ;  /* 0x0000000600847202 */ /* 0x000fe40000000f00 */
[----:B------:R-:W-:Y:S05]  /*1e250*/  CALL.REL.NOINC `($__internal_76_$__cuda_sm70_shflsync_bfly_p) ;  /* 0x00000e3000007944 */ /* 0x000fea0003c00000 */
[----:B------:R-:W-:Y:S01]  /*1e260*/  MOV R3, R0 ;  /* 0x0000000000037202 */ /* 0x000fe20000000f00 */
[----:B------:R-:W-:Y:S05]  /*1e270*/  BRA `(.L_x_4764) ;  /* 0xffff8eb000007947 */ /* 0x000fea000383ffff */
.L_x_4684:
[----:B--234-:R-:W-:Y:S01]  /*1e280*/  IMAD.MOV.U32 R0, RZ, RZ, R13 ;  /* 0x000000ffff007224 */ /* 0x01cfe200078e000d */
[----:B------:R-:W-:Y:S01]  /*1e290*/  MOV R2, RZ ;  /* 0x000000ff00027202 */ /* 0x000fe20000000f00 */
[----:B------:R-:W-:Y:S01]  /*1e2a0*/  IMAD.MOV.U32 R201, RZ, RZ, 0x181f ;  /* 0x0000181fffc97424 */ /* 0x000fe200078e00ff */
[----:B------:R-:W-:Y:S02]  /*1e2b0*/  MOV R3, 0x1e2d0 ;  /* 0x0001e2d000037802 */ /* 0x000fe40000000f00 */
[----:B-1----:R-:W-:Y:S05]  /*1e2c0*/  CALL.REL.NOINC `($__internal_77_$__cuda_sm70_shflsync_idx_p) ;  /* 0x00000e2000007944 */ /* 0x002fea0003c00000 */
[----:B-----5:R-:W-:Y:S01]  /*1e2d0*/  MOV R4, R0 ;  /* 0x0000000000047202 */ /* 0x020fe20000000f00 */
[----:B-1----:R-:W-:Y:S05]  /*1e2e0*/  BRA `(.L_x_4765) ;  /* 0xffffa9c000007947 */ /* 0x002fea000383ffff */
.L_x_4685:
[----:B------:R-:W-:Y:S01]  /*1e2f0*/  IMAD.MOV.U32 R0, RZ, RZ, R14 ;  /* 0x000000ffff007224 */ /* 0x000fe200078e000e */
[----:B------:R-:W-:Y:S01]  /*1e300*/  MOV R2, RZ ;  /* 0x000000ff00027202 */ /* 0x000fe20000000f00 */
[----:B------:R-:W-:Y:S01]  /*1e310*/  IMAD.MOV.U32 R201, RZ, RZ, 0x181f ;  /* 0x0000181fffc97424 */ /* 0x000fe200078e00ff */
[----:B------:R-:W-:Y:S02]  /*1e320*/  MOV R3, 0x1e340 ;  /* 0x0001e34000037802 */ /* 0x000fe40000000f00 */
[----:B-123--:R-:W-:Y:S05]  /*1e330*/  CALL.REL.NOINC `($__internal_77_$__cuda_sm70_shflsync_idx_p) ;  /* 0x00000db000007944 */ /* 0x00efea0003c00000 */
[----:B-1---5:R-:W-:Y:S05]  /*1e340*/  BRA `(.L_x_4766) ;  /* 0xffffa98000007947 */ /* 0x022fea000383ffff */
.L_x_4688:
[----:B--2---:R-:W-:Y:S01]  /*1e350*/  IMAD.MOV.U32 R0, RZ, RZ, R13 ;  /* 0x000000ffff007224 */ /* 0x004fe200078e000d */
[----:B------:R-:W-:Y:S01]  /*1e360*/  MOV R2, 0x1 ;  /* 0x0000000100027802 */ /* 0x000fe20000000f00 */
[----:B------:R-:W-:Y:S01]  /*1e370*/  IMAD.MOV.U32 R201, RZ, RZ, 0x181f ;  /* 0x0000181fffc97424 */ /* 0x000fe200078e00ff */
[----:B------:R-:W-:-:S02]  /*1e380*/  MOV R3, 0x1e3a0 ;  /* 0x0001e3a000037802 */ /* 0x000fc40000000f00 */
[----:B-1-34-:R-:W-:Y:S05]  /*1e390*/  CALL.REL.NOINC `($__internal_77_$__cuda_sm70_shflsync_idx_p) ;  /* 0x00000d5000007944 */ /* 0x01afea0003c00000 */
[----:B-----5:R-:W-:Y:S01]  /*1e3a0*/  IMAD.MOV.U32 R4, RZ, RZ, R0 ;  /* 0x000000ffff047224 */ /* 0x020fe200078e0000 */
[----:B------:R-:W-:Y:S01]  /*1e3b0*/  MOV R2, 0x1 ;  /* 0x0000000100027802 */ /* 0x000fe20000000f00 */
[----:B------:R-:W-:Y:S01]  /*1e3c0*/  IMAD.MOV.U32 R0, RZ, RZ, R14 ;  /* 0x000000ffff007224 */ /* 0x000fe200078e000e */
[----:B------:R-:W-:-:S02]  /*1e3d0*/  MOV R201, 0x181f ;  /* 0x0000181f00c97802 */ /* 0x000fc40000000f00 */
[----:B------:R-:W-:Y:S02]  /*1e3e0*/  MOV R3, 0x1e400 ;  /* 0x0001e40000037802 */ /* 0x000fe40000000f00 */
[----:B-1----:R-:W-:Y:S05]  /*1e3f0*/  CALL.REL.NOINC `($__internal_77_$__cuda_sm70_shflsync_idx_p) ;  /* 0x00000cf000007944 */ /* 0x002fea0003c00000 */
[----:B-1---5:R-:W-:Y:S05]  /*1e400*/  BRA `(.L_x_4767) ;  /* 0xffffaa3000007947 */ /* 0x022fea000383ffff */
.L_x_4691:
[----:B--2---:R-:W-:Y:S01]  /*1e410*/  IMAD.MOV.U32 R0, RZ, RZ, R13 ;  /* 0x000000ffff007224 */ /* 0x004fe200078e000d */
[----:B------:R-:W-:Y:S01]  /*1e420*/  MOV R2, 0x2 ;  /* 0x0000000200027802 */ /* 0x000fe20000000f00 */
[----:B------:R-:W-:Y:S01]  /*1e430*/  IMAD.MOV.U32 R201, RZ, RZ, 0x181f ;  /* 0x0000181fffc97424 */ /* 0x000fe200078e00ff */
[----:B------:R-:W-:Y:S02]  /*1e440*/  MOV R3, 0x1e460 ;  /* 0x0001e46000037802 */ /* 0x000fe40000000f00 */
[----:B-1-34-:R-:W-:Y:S05]  /*1e450*/  CALL.REL.NOINC `($__internal_77_$__cuda_sm70_shflsync_idx_p) ;  /* 0x00000c9000007944 */ /* 0x01afea0003c00000 */
[----:B-----5:R-:W-:Y:S01]  /*1e460*/  MOV R4, R0 ;  /* 0x0000000000047202 */ /* 0x020fe20000000f00 */
[----:B-1----:R-:W-:Y:S05]  /*1e470*/  BRA `(.L_x_4768) ;  /* 0xffffab3000007947 */ /* 0x002fea000383ffff */
.L_x_4692:
[----:B--2---:R-:W-:Y:S01]  /*1e480*/  IMAD.MOV.U32 R0, RZ, RZ, R14 ;  /* 0x000000ffff007224 */ /* 0x004fe200078e000e */
[----:B------:R-:W-:Y:S01]  /*1e490*/  MOV R2, 0x2 ;  /* 0x0000000200027802 */ /* 0x000fe20000000f00 */
[----:B------:R-:W-:Y:S01]  /*1e4a0*/  IMAD.MOV.U32 R201, RZ, RZ, 0x181f ;  /* 0x0000181fffc97424 */ /* 0x000fe200078e00ff */
[----:B------:R-:W-:Y:S02]  /*1e4b0*/  MOV R3, 0x1e4d0 ;  /* 0x0001e4d000037802 */ /* 0x000fe40000000f00 */
[----:B-1-34-:R-:W-:Y:S05]  /*1e4c0*/  CALL.REL.NOINC `($__internal_77_$__cuda_sm70_shflsync_idx_p) ;  /* 0x00000c2000007944 */ /* 0x01afea0003c00000 */
[----:B-1---5:R-:W-:Y:S05]  /*1e4d0*/  BRA `(.L_x_4769) ;  /* 0xffffaaf000007947 */ /* 0x022fea000383ffff */
.L_x_4695:
[----:B----4-:R-:W-:Y:S01]  /*1e4e0*/  IMAD.MOV.U32 R0, RZ, RZ, R13 ;  /* 0x000000ffff007224 */ /* 0x010fe200078e000d */
[----:B---3--:R-:W-:Y:S01]  /*1e4f0*/  MOV R2, 0x3 ;  /* 0x0000000300027802 */ /* 0x008fe20000000f00 */
[----:B------:R-:W-:Y:S01]  /*1e500*/  IMAD.MOV.U32 R201, RZ, RZ, 0x181f ;  /* 0x0000181fffc97424 */ /* 0x000fe200078e00ff */
[----:B------:R-:W-:-:S02]  /*1e510*/  MOV R3, 0x1e530 ;  /* 0x0001e53000037802 */ /* 0x000fc40000000f00 */
[----:B-12---:R-:W-:Y:S05]  /*1e520*/  CALL.REL.NOINC `($__internal_77_$__cuda_sm70_shflsync_idx_p) ;  /* 0x00000bc000007944 */ /* 0x006fea0003c00000 */
[----:B-----5:R-:W-:Y:S01]  /*1e530*/  IMAD.MOV.U32 R4, RZ, RZ, R0 ;  /* 0x000000ffff047224 */ /* 0x020fe200078e0000 */
[----:B------:R-:W-:Y:S01]  /*1e540*/  MOV R2, 0x3 ;  /* 0x0000000300027802 */ /* 0x000fe20000000f00 */
[----:B------:R-:W-:Y:S01]  /*1e550*/  IMAD.MOV.U32 R0, RZ, RZ, R14 ;  /* 0x000000ffff007224 */ /* 0x000fe200078e000e */
[----:B------:R-:W-:-:S02]  /*1e560*/  MOV R201, 0x181f ;  /* 0x0000181f00c97802 */ /* 0x000fc40000000f00 */
[----:B------:R-:W-:Y:S02]  /*1e570*/  MOV R3, 0x1e590 ;  /* 0x0001e59000037802 */ /* 0x000fe40000000f00 */
[----:B-1----:R-:W-:Y:S05]  /*1e580*/  CALL.REL.NOINC `($__internal_77_$__cuda_sm70_shflsync_idx_p) ;  /* 0x00000b6000007944 */ /* 0x002fea0003c00000 */
[----:B-1---5:R-:W-:Y:S05]  /*1e590*/  BRA `(.L_x_4770) ;  /* 0xffffabb000007947 */ /* 0x022fea000383ffff */
.L_x_4697:
[----:B------:R-:W-:Y:S01]  /*1e5a0*/  IMAD.MOV.U32 R0, RZ, RZ, R5 ;  /* 0x000000ffff007224 */ /* 0x000fe200078e0005 */
[----:B------:R-:W-:Y:S01]  /*1e5b0*/  MOV R2, RZ ;  /* 0x000000ff00027202 */ /* 0x000fe20000000f00 */
[----:B------:R-:W-:Y:S01]  /*1e5c0*/  IMAD.MOV.U32 R201, RZ, RZ, 0x1c1f ;  /* 0x00001c1fffc97424 */ /* 0x000fe200078e00ff */
[----:B------:R-:W-:Y:S02]  /*1e5d0*/  MOV R3, 0x1e5f0 ;  /* 0x0001e5f000037802 */ /* 0x000fe40000000f00 */
[----:B------:R-:W-:Y:S05]  /*1e5e0*/  CALL.REL.NOINC `($__internal_77_$__cuda_sm70_shflsync_idx_p) ;  /* 0x00000b0000007944 */ /* 0x000fea0003c00000 */
[----:B-----5:R-:W-:Y:S01]  /*1e5f0*/  MOV R4, R0 ;  /* 0x0000000000047202 */ /* 0x020fe20000000f00 */
[----:B-1----:R-:W-:Y:S05]  /*1e600*/  BRA `(.L_x_4771) ;  /* 0xffffaea000007947 */ /* 0x002fea000383ffff */
.L_x_4698:
[----:B------:R-:W-:Y:S01]  /*1e610*/  IMAD.MOV.U32 R0, RZ, RZ, R12 ;  /* 0x000000ffff007224 */ /* 0x000fe200078e000c */
[----:B------:R-:W-:Y:S01]  /*1e620*/  MOV R2, RZ ;  /* 0x000000ff00027202 */ /* 0x000fe20000000f00 */
[----:B------:R-:W-:Y:S01]  /*1e630*/  IMAD.MOV.U32 R201, RZ, RZ, 0x1c1f ;  /* 0x00001c1fffc97424 */ /* 0x000fe200078e00ff */
[----:B------:R-:W-:Y:S02]  /*1e640*/  MOV R3, 0x1e660 ;  /* 0x0001e66000037802 */ /* 0x000fe40000000f00 */
[----:B-12---:R-:W-:Y:S05]  /*1e650*/  CALL.REL.NOINC `($__internal_77_$__cuda_sm70_shflsync_idx_p) ;  /* 0x00000a9000007944 */ /* 0x006fea0003c00000 */
[----:B-1---5:R-:W-:Y:S05]  /*1e660*/  BRA `(.L_x_4772) ;  /* 0xffffae6000007947 */ /* 0x022fea000383ffff */
.L_x_4701:
[----:B----4-:R-:W-:Y:S01]  /*1e670*/  IMAD.MOV.U32 R0, RZ, RZ, R5 ;  /* 0x000000ffff007224 */ /* 0x010fe200078e0005 */
[----:B------:R-:W-:Y:S01]  /*1e680*/  MOV R2, 0x1 ;  /* 0x0000000100027802 */ /* 0x000fe20000000f00 */
[----:B------:R-:W-:Y:S01]  /*1e690*/  IMAD.MOV.U32 R201, RZ, RZ, 0x1c1f ;  /* 0x00001c1fffc97424 */ /* 0x000fe200078e00ff */
[----:B------:R-:W-:-:S02]  /*1e6a0*/  MOV R3, 0x1e6c0 ;  /* 0x0001e6c000037802 */ /* 0x000fc40000000f00 */
[----:B-123--:R-:W-:Y:S05]  /*1e6b0*/  CALL.REL.NOINC `($__internal_77_$__cuda_sm70_shflsync_idx_p) ;  /* 0x00000a3000007944 */ /* 0x00efea0003c00000 */
[----:B-----5:R-:W-:Y:S01]  /*1e6c0*/  IMAD.MOV.U32 R4, RZ, RZ, R0 ;  /* 0x000000ffff047224 */ /* 0x020fe200078e0000 */
[----:B------:R-:W-:Y:S01]  /*1e6d0*/  MOV R2, 0x1 ;  /* 0x0000000100027802 */ /* 0x000fe20000000f00 */
[----:B------:R-:W-:Y:S01]  /*1e6e0*/  IMAD.MOV.U32 R0, RZ, RZ, R12 ;  /* 0x000000ffff007224 */ /* 0x000fe200078e000c */
[----:B------:R-:W-:-:S02]  /*1e6f0*/  MOV R201, 0x1c1f ;  /* 0x00001c1f00c97802 */ /* 0x000fc40000000f00 */
[----:B------:R-:W-:Y:S02]  /*1e700*/  MOV R3, 0x1e720 ;  /* 0x0001e72000037802 */ /* 0x000fe40000000f00 */
[----:B-1----:R-:W-:Y:S05]  /*1e710*/  CALL.REL.NOINC `($__internal_77_$__cuda_sm70_shflsync_idx_p) ;  /* 0x000009d000007944 */ /* 0x002fea0003c00000 */
[----:B-1---5:R-:W-:Y:S05]  /*1e720*/  BRA `(.L_x_4773) ;  /* 0xffffbb6000007947 */ /* 0x022fea000383ffff */
.L_x_4705:
[----:B------:R-:W-:Y:S01]  /*1e730*/  IMAD.MOV.U32 R0, RZ, RZ, R5 ;  /* 0x000000ffff007224 */ /* 0x000fe200078e0005 */
[----:B------:R-:W-:Y:S01]  /*1e740*/  MOV R2, RZ ;  /* 0x000000ff00027202 */ /* 0x000fe20000000f00 */
[----:B------:R-:W-:Y:S01]  /*1e750*/  IMAD.MOV.U32 R201, RZ, RZ, 0x181f ;  /* 0x0000181fffc97424 */ /* 0x000fe200078e00ff */
[----:B------:R-:W-:Y:S02]  /*1e760*/  MOV R3, 0x1e780 ;  /* 0x0001e78000037802 */ /* 0x000fe40000000f00 */
[----:B------:R-:W-:Y:S05]  /*1e770*/  CALL.REL.NOINC `($__internal_77_$__cuda_sm70_shflsync_idx_p) ;  /* 0x0000097000007944 */ /* 0x000fea0003c00000 */
[----:B-----5:R-:W-:Y:S01]  /*1e780*/  MOV R4, R0 ;  /* 0x0000000000047202 */ /* 0x020fe20000000f00 */
[----:B-1----:R-:W-:Y:S05]  /*1e790*/  BRA `(.L_x_4774) ;  /* 0xffffd07000007947 */ /* 0x002fea000383ffff */
.L_x_4706:
[----:B------:R-:W-:Y:S01]  /*1e7a0*/  IMAD.MOV.U32 R0, RZ, RZ, R14 ;  /* 0x000000ffff007224 */ /* 0x000fe200078e000e */
[----:B------:R-:W-:Y:S01]  /*1e7b0*/  MOV R2, RZ ;  /* 0x000000ff00027202 */ /* 0x000fe20000000f00 */
[----:B------:R-:W-:Y:S01]  /*1e7c0*/  IMAD.MOV.U32 R201, RZ, RZ, 0x181f ;  /* 0x0000181fffc97424 */ /* 0x000fe200078e00ff */
[----:B------:R-:W-:Y:S02]  /*1e7d0*/  MOV R3, 0x1e7f0 ;  /* 0x0001e7f000037802 */ /* 0x000fe40000000f00 */
[----:B-12---:R-:W-:Y:S05]  /*1e7e0*/  CALL.REL.NOINC `($__internal_77_$__cuda_sm70_shflsync_idx_p) ;  /* 0x0000090000007944 */ /* 0x006fea0003c00000 */
[----:B-1---5:R-:W-:Y:S05]  /*1e7f0*/  BRA `(.L_x_4775) ;  /* 0xffffd03000007947 */ /* 0x022fea000383ffff */
.L_x_4709:
[----:B----4-:R-:W-:Y:S01]  /*1e800*/  IMAD.MOV.U32 R0, RZ, RZ, R5 ;  /* 0x000000ffff007224 */ /* 0x010fe200078e0005 */
[----:B--2---:R-:W-:Y:S01]  /*1e810*/  MOV R2, 0x1 ;  /* 0x0000000100027802 */ /* 0x004fe20000000f00 */
[----:B------:R-:W-:Y:S01]  /*1e820*/  IMAD.MOV.U32 R201, RZ, RZ, 0x181f ;  /* 0x0000181fffc97424 */ /* 0x000fe200078e00ff */
[----:B------:R-:W-:-:S02]  /*1e830*/  MOV R3, 0x1e850 ;  /* 0x0001e85000037802 */ /* 0x000fc40000000f00 */
[----:B-1-3--:R-:W-:Y:S05]  /*1e840*/  CALL.REL.NOINC `($__internal_77_$__cuda_sm70_shflsync_idx_p) ;  /* 0x000008a000007944 */ /* 0x00afea0003c00000 */
[----:B-----5:R-:W-:Y:S01]  /*1e850*/  IMAD.MOV.U32 R4, RZ, RZ, R0 ;  /* 0x000000ffff047224 */ /* 0x020fe200078e0000 */
[----:B------:R-:W-:Y:S01]  /*1e860*/  MOV R2, 0x1 ;  /* 0x0000000100027802 */ /* 0x000fe20000000f00 */
[----:B------:R-:W-:Y:S01]  /*1e870*/  IMAD.MOV.U32 R0, RZ, RZ, R14 ;  /* 0x000000ffff007224 */ /* 0x000fe200078e000e */
[----:B------:R-:W-:-:S02]  /*1e880*/  MOV R201, 0x181f ;  /* 0x0000181f00c97802 */ /* 0x000fc40000000f00 */
[----:B------:R-:W-:Y:S02]  /*1e890*/  MOV R3, 0x1e8b0 ;  /* 0x0001e8b000037802 */ /* 0x000fe40000000f00 */
[----:B-1----:R-:W-:Y:S05]  /*1e8a0*/  CALL.REL.NOINC `($__internal_77_$__cuda_sm70_shflsync_idx_p) ;  /* 0x0000084000007944 */ /* 0x002fea0003c00000 */
[----:B-1---5:R-:W-:Y:S05]  /*1e8b0*/  BRA `(.L_x_4776) ;  /* 0xffffd0f000007947 */ /* 0x022fea000383ffff */
.L_x_4712:
[----:B----4-:R-:W-:Y:S01]  /*1e8c0*/  IMAD.MOV.U32 R0, RZ, RZ, R5 ;  /* 0x000000ffff007224 */ /* 0x010fe200078e0005 */
[----:B-1----:R-:W-:Y:S01]  /*1e8d0*/  MOV R2, 0x2 ;  /* 0x0000000200027802 */ /* 0x002fe20000000f00 */
[----:B------:R-:W-:Y:S01]  /*1e8e0*/  IMAD.MOV.U32 R201, RZ, RZ, 0x181f ;  /* 0x0000181fffc97424 */ /* 0x000fe200078e00ff */
[----:B------:R-:W-:Y:S02]  /*1e8f0*/  MOV R3, 0x1e910 ;  /* 0x0001e91000037802 */ /* 0x000fe40000000f00 */
[----:B--23--:R-:W-:Y:S05]  /*1e900*/  CALL.REL.NOINC `($__internal_77_$__cuda_sm70_shflsync_idx_p) ;  /* 0x000007e000007944 */ /* 0x00cfea0003c00000 */
[----:B-----5:R-:W-:Y:S01]  /*1e910*/  MOV R4, R0 ;  /* 0x0000000000047202 */ /* 0x020fe20000000f00 */
[----:B-1----:R-:W-:Y:S05]  /*1e920*/  BRA `(.L_x_4777) ;  /* 0xffffd1f000007947 */ /* 0x002fea000383ffff */
.L_x_4713:
[----:B----4-:R-:W-:Y:S01]  /*1e930*/  IMAD.MOV.U32 R0, RZ, RZ, R14 ;  /* 0x000000ffff007224 */ /* 0x010fe200078e000e */
[----:B------:R-:W-:Y:S01]  /*1e940*/  MOV R2, 0x2 ;  /* 0x0000000200027802 */ /* 0x000fe20000000f00 */
[----:B------:R-:W-:Y:S01]  /*1e950*/  IMAD.MOV.U32 R201, RZ, RZ, 0x181f ;  /* 0x0000181fffc97424 */ /* 0x000fe200078e00ff */
[----:B------:R-:W-:Y:S02]  /*1e960*/  MOV R3, 0x1e980 ;  /* 0x0001e98000037802 */ /* 0x000fe40000000f00 */
[----:B-123--:R-:W-:Y:S05]  /*1e970*/  CALL.REL.NOINC `($__internal_77_$__cuda_sm70_shflsync_idx_p) ;  /* 0x0000077000007944 */ /* 0x00efea0003c00000 */
[----:B-1---5:R-:W-:Y:S05]  /*1e980*/  BRA `(.L_x_4778) ;  /* 0xffffd1b000007947 */ /* 0x022fea000383ffff */
.L_x_4716:
[----:B-1----:R-:W-:Y:S01]  /*1e990*/  IMAD.MOV.U32 R0, RZ, RZ, R5 ;  /* 0x000000ffff007224 */ /* 0x002fe200078e0005 */
[----:B------:R-:W-:Y:S01]  /*1e9a0*/  MOV R2, 0x3 ;  /* 0x0000000300027802 */ /* 0x000fe20000000f00 */
[----:B------:R-:W-:Y:S01]  /*1e9b0*/  IMAD.MOV.U32 R201, RZ, RZ, 0x181f ;  /* 0x0000181fffc97424 */ /* 0x000fe200078e00ff */
[----:B------:R-:W-:-:S02]  /*1e9c0*/  MOV R3, 0x1e9e0 ;  /* 0x0001e9e000037802 */ /* 0x000fc40000000f00 */
[----:B--234-:R-:W-:Y:S05]  /*1e9d0*/  CALL.REL.NOINC `($__internal_77_$__cuda_sm70_shflsync_idx_p) ;  /* 0x0000071000007944 */ /* 0x01cfea0003c00000 */
[----:B-----5:R-:W-:Y:S01]  /*1e9e0*/  IMAD.MOV.U32 R4, RZ, RZ, R0 ;  /* 0x000000ffff047224 */ /* 0x020fe200078e0000 */
[----:B------:R-:W-:Y:S01]  /*1e9f0*/  MOV R2, 0x3 ;  /* 0x0000000300027802 */ /* 0x000fe20000000f00 */
[----:B------:R-:W-:Y:S01]  /*1ea00*/  IMAD.MOV.U32 R0, RZ, RZ, R14 ;  /* 0x000000ffff007224 */ /* 0x000fe200078e000e */
[----:B------:R-:W-:-:S02]  /*1ea10*/  MOV R201, 0x181f ;  /* 0x0000181f00c97802 */ /* 0x000fc40000000f00 */
[----:B------:R-:W-:Y:S02]  /*1ea20*/  MOV R3, 0x1ea40 ;  /* 0x0001ea4000037802 */ /* 0x000fe40000000f00 */
[----:B-1----:R-:W-:Y:S05]  /*1ea30*/  CALL.REL.NOINC `($__internal_77_$__cuda_sm70_shflsync_idx_p) ;  /* 0x000006b000007944 */ /* 0x002fea0003c00000 */
[----:B-1---5:R-:W-:Y:S05]  /*1ea40*/  BRA `(.L_x_4779) ;  /* 0xffffd27000007947 */ /* 0x022fea000383ffff */
.L_x_4718:
[----:B------:R-:W-:Y:S01]  /*1ea50*/  IMAD.MOV.U32 R0, RZ, RZ, R92 ;  /* 0x000000ffff007224 */ /* 0x000fe200078e005c */
[----:B------:R-:W-:Y:S01]  /*1ea60*/  MOV R2, RZ ;  /* 0x000000ff00027202 */ /* 0x000fe20000000f00 */
[----:B------:R-:W-:Y:S01]  /*1ea70*/  IMAD.MOV.U32 R201, RZ, RZ, 0x1f ;  /* 0x0000001fffc97424 */ /* 0x000fe200078e00ff */
[----:B------:R-:W-:Y:S02]  /*1ea80*/  MOV R3, 0x1eaa0 ;  /* 0x0001eaa000037802 */ /* 0x000fe40000000f00 */
[----:B-12---:R-:W-:Y:S05]  /*1ea90*/  CALL.REL.NOINC `($__internal_77_$__cuda_sm70_shflsync_idx_p) ;  /* 0x0000065000007944 */ /* 0x006fea0003c00000 */
[----:B------:R-:W-:Y:S01]  /*1eaa0*/  MOV R9, R0 ;  /* 0x0000000000097202 */ /* 0x000fe20000000f00 */
[----:B-1---5:R-:W-:Y:S05]  /*1eab0*/  BRA `(.L_x_4780) ;  /* 0xffffd41000007947 */ /* 0x022fea000383ffff */
.L_x_4719:
[----:B------:R-:W-:Y:S01]  /*1eac0*/  IMAD.MOV.U32 R0, RZ, RZ, R92 ;  /* 0x000000ffff007224 */ /* 0x000fe200078e005c */
[----:B------:R-:W-:Y:S01]  /*1ead0*/  MOV R2, 0x1 ;  /* 0x0000000100027802 */ /* 0x000fe20000000f00 */
[----:B------:R-:W-:Y:S01]  /*1eae0*/  IMAD.MOV.U32 R201, RZ, RZ, 0x1f ;  /* 0x0000001fffc97424 */ /* 0x000fe200078e00ff */
[----:B------:R-:W-:Y:S02]  /*1eaf0*/  MOV R3, 0x1eb10 ;  /* 0x0001eb1000037802 */ /* 0x000fe40000000f00 */
[----:B-1234-:R-:W-:Y:S05]  /*1eb00*/  CALL.REL.NOINC `($__internal_77_$__cuda_sm70_shflsync_idx_p) ;  /* 0x000005e000007944 */ /* 0x01efea0003c00000 */
[----:B------:R-:W-:Y:S01]  /*1eb10*/  MOV R6, R0 ;  /* 0x0000000000067202 */ /* 0x000fe20000000f00 */
[----:B-1---5:R-:W-:Y:S05]  /*1eb20*/  BRA `(.L_x_4781) ;  /* 0xffffd3c000007947 */ /* 0x022fea000383ffff */
.L_x_4720:
[----:B------:R-:W-:Y:S02]  /*1eb30*/  MOV R3, 0x1 ;  /* 0x0000000100037802 */ /* 0x000fe40000000f00 */
[----:B------:R-:W-:-:S02]  /*1eb40*/  MOV R2, 0x1eb60 ;  /* 0x0001eb6000027802 */ /* 0x000fc40000000f00 */
[----:B---34-:R-:W-:Y:S05]  /*1eb50*/  CALL.REL.NOINC `($__internal_78_$__cuda_sm70_shflsync_up_p) ;  /* 0x0000061000007944 */ /* 0x018fea0003c00000 */
[----:B------:R-:W-:Y:S05]  /*1eb60*/  BRA `(.L_x_4782) ;  /* 0xffffd4a000007947 */ /* 0x000fea000383ffff */
.L_x_4721:
[----:B------:R-:W-:Y:S02]  /*1eb70*/  MOV R3, 0x2 ;  /* 0x0000000200037802 */ /* 0x000fe40000000f00 */
[----:B------:R-:W-:-:S02]  /*1eb80*/  MOV R2, 0x1eba0 ;  /* 0x0001eba000027802 */ /* 0x000fc40000000f00 */
[----:B---34-:R-:W-:Y:S05]  /*1eb90*/  CALL.REL.NOINC `($__internal_78_$__cuda_sm70_shflsync_up_p) ;  /* 0x000005d000007944 */ /* 0x018fea0003c00000 */
        /* <DEDUP_REMOVED lines=23> */
.L_x_4725:
[----:B------:R-:W-:Y:S02]  /*1ed10*/  MOV R3, 0x1 ;  /* 0x0000000100037802 */ /* 0x000fe40000000f00 */
[----:B------:R-:W-:Y:S02]  /*1ed20*/  MOV R2, 0x1ed40 ;  /* 0x0001ed4000027802 */ /* 0x000fe40000000f00 */
[----:B---3--:R-:W-:Y:S05]  /*1ed30*/  CALL.REL.NOINC `($__internal_78_$__cuda_sm70_shflsync_up_p) ;  /* 0x0000043000007944 */ /* 0x008fea0003c00000 */
[----:B------:R-:W-:Y:S01]  /*1ed40*/  MOV R2, R4 ;  /* 0x0000000400027202 */ /* 0x000fe20000000f00 */
[----:B------:R-:W-:Y:S05]  /*1ed50*/  BRA `(.L_x_4784) ;  /* 0xffffd51000007947 */ /* 0x000fea000383ffff */
.L_x_4726:
[----:B------:R-:W-:Y:S02]  /*1ed60*/  MOV R3, 0x2 ;  /* 0x0000000200037802 */ /* 0x000fe40000000f00 */
[----:B------:R-:W-:Y:S02]  /*1ed70*/  MOV R2, 0x1ed90 ;  /* 0x0001ed9000027802 */ /* 0x000fe40000000f00 */
[----:B---3--:R-:W-:Y:S05]  /*1ed80*/  CALL.REL.NOINC `($__internal_78_$__cuda_sm70_shflsync_up_p) ;  /* 0x000003e000007944 */ /* 0x008fea0003c00000 */
        /* <DEDUP_REMOVED lines=23> */
.L_x_4728:
[----:B------:R-:W-:Y:S02]  /*1ef00*/  SEL R0, RZ, 0x1, P0 ;  /* 0x00000001ff007807 */ /* 0x000fe40000000000 */
[----:B------:R-:W-:Y:S02]  /*1ef10*/  MOV R2, 0x1ef30 ;  /* 0x0001ef3000027802 */ /* 0x000fe40000000f00 */
[----:B-1-3--:R-:W-:Y:S05]  /*1ef20*/  CALL.REL.NOINC `($__internal_79_$__cuda_sm70_votesync_ballot) ;  /* 0x000002a000007944 */ /* 0x00afea0003c00000 */
[----:B------:R-:W-:Y:S01]  /*1ef30*/  MOV R10, R0 ;  /* 0x00000000000a7202 */ /* 0x000fe20000000f00 */
[----:B------:R-:W-:Y:S05]  /*1ef40*/  BRA `(.L_x_4786) ;  /* 0xffffd4b000007947 */ /* 0x000fea000383ffff */
.L_x_4729:
[----:B------:R-:W-:Y:S01]  /*1ef50*/  IMAD.MOV.U32 R0, RZ, RZ, R7 ;  /* 0x000000ffff007224 */ /* 0x000fe200078e0007 */
[----:B------:R-:W-:Y:S01]  /*1ef60*/  MOV R2, R6 ;  /* 0x0000000600027202 */ /* 0x000fe20000000f00 */
[----:B------:R-:W-:Y:S01]  /*1ef70*/  IMAD.MOV.U32 R201, RZ, RZ, 0x1f ;  /* 0x0000001fffc97424 */ /* 0x000fe200078e00ff */
[----:B------:R-:W-:Y:S02]  /*1ef80*/  MOV R3, 0x1efa0 ;  /* 0x0001efa000037802 */ /* 0x000fe40000000f00 */
[----:B-1-3--:R-:W-:Y:S05]  /*1ef90*/  CALL.REL.NOINC `($__internal_77_$__cuda_sm70_shflsync_idx_p) ;  /* 0x0000015000007944 */ /* 0x00afea0003c00000 */
[----:B------:R-:W-:Y:S01]  /*1efa0*/  IMAD.MOV.U32 R7, RZ, RZ, R0 ;  /* 0x000000ffff077224 */ /* 0x000fe200078e0000 */
[----:B------:R-:W-:Y:S01]  /*1efb0*/  MOV R2, R6 ;  /* 0x0000000600027202 */ /* 0x000fe20000000f00 */
[----:B------:R-:W-:Y:S01]  /*1efc0*/  IMAD.MOV.U32 R0, RZ, RZ, R8 ;  /* 0x000000ffff007224 */ /* 0x000fe200078e0008 */
[----:B------:R-:W-:Y:S02]  /*1efd0*/  MOV R201, 0x1f ;  /* 0x0000001f00c97802 */ /* 0x000fe40000000f00 */
[----:B------:R-:W-:-:S02]  /*1efe0*/  MOV R3, 0x1f000 ;  /* 0x0001f00000037802 */ /* 0x000fc40000000f00 */
[----:B-1---5:R-:W-:Y:S05]  /*1eff0*/  CALL.REL.NOINC `($__internal_77_$__cuda_sm70_shflsync_idx_p) ;  /* 0x000000f000007944 */ /* 0x022fea0003c00000 */
[----:B------:R-:W-:Y:S01]  /*1f000*/  MOV R5, R0 ;  /* 0x0000000000057202 */ /* 0x000fe20000000f00 */
[----:B-1---5:R-:W-:Y:S05]  /*1f010*/  BRA `(.L_x_4787) ;  /* 0xffffd43000007947 */ /* 0x022fea000383ffff */
.L_x_4732:
[----:B------:R-:W-:Y:S01]  /*1f020*/  IMAD.MOV.U32 R0, RZ, RZ, R4 ;  /* 0x000000ffff007224 */ /* 0x000fe200078e0004 */
[----:B------:R-:W-:Y:S01]  /*1f030*/  MOV R2, R6 ;  /* 0x0000000600027202 */ /* 0x000fe20000000f00 */
[----:B------:R-:W-:Y:S01]  /*1f040*/  IMAD.MOV.U32 R201, RZ, RZ, 0x1f ;  /* 0x0000001fffc97424 */ /* 0x000fe200078e00ff */
[----:B------:R-:W-:-:S02]  /*1f050*/  MOV R3, 0x1f070 ;  /* 0x0001f07000037802 */ /* 0x000fc40000000f00 */
[----:B-1-34-:R-:W-:Y:S05]  /*1f060*/  CALL.REL.NOINC `($__internal_77_$__cuda_sm70_shflsync_idx_p) ;  /* 0x0000008000007944 */ /* 0x01afea0003c00000 */
[----:B------:R-:W-:Y:S01]  /*1f070*/  MOV R12, R0 ;  /* 0x00000000000c7202 */ /* 0x000fe20000000f00 */
[----:B-1---5:R-:W-:Y:S05]  /*1f080*/  BRA `(.L_x_4731) ;  /* 0xffffd42000007947 */ /* 0x022fea000383ffff */
        .weak           $__internal_76_$__cuda_sm70_shflsync_bfly_p
        .type           $__internal_76_$__cuda_sm70_shflsync_bfly_p,@function
        .size           $__internal_76_$__cuda_sm70_shflsync_bfly_p,($__internal_77_$__cuda_sm70_shflsync_idx_p - $__internal_76_$__cuda_sm70_shflsync_bfly_p)
$__internal_76_$__cuda_sm70_shflsync_bfly_p:
[----:B------:R-:W-:Y:S02]  /*1f090*/  MOV R166, 0xffffffff ;  /* 0xffffffff00a67802 */ /* 0x000fe40000000f00 */
[----:B------:R-:W-:-:S02]  /*1f0a0*/  MOV R3, 0x1f ;  /* 0x0000001f00037802 */ /* 0x000fc40000000f00 */
[----:B------:R-:W-:Y:S04]  /*1f0b0*/  WARPSYNC R166 ;  /* 0x000000a600007348 */ /* 0x000fe80003800000 */
[----:B------:R1:W2:Y:S02]  /*1f0c0*/  SHFL.BFLY PT, R0, R132, R0, R3 ;  /* 0x0c00000084007389 */ /* 0x0002a400000e0003 */
[----:B-1----:R-:W-:-:S04]  /*1f0d0*/  MOV R3, 0x0 ;  /* 0x0000000000037802 */ /* 0x002fc80000000f00 */
[----:B--2---:R-:W-:Y:S05]  /*1f0e0*/  RET.REL.NODEC R2 `(_ZN7cutlass13device_kernelIN5flash19enable_sm80_to_sm89INS1_16FlashAttnFwdSm80INS1_25CollectiveMainloopFwdSm80ILi8ELi1ELb0EN4cute5tupleIJNS5_1CILi128EEENS7_ILi32EEENS7_ILi256EEEEEELi256ENS_10bfloat16_tEfNS_4arch4Sm80ELb1ELb0ELb0ELb1ELb1ELb1ELb1ELb1EEENS1_21CollectiveEpilogueFwdINS6_IJS8_SA_S9_EEENS6_IJNS7_ILi1EEESI_SI_EEESC_SE_Li256ELb1ELb1ELb1ELb0EEENS1_36VarlenDynamicPersistentTileSchedulerILi128ELi32ELi256ELi256ELb1ELb1ELb0ELb1ELb1ELb1EEEEEEEEEvNT_6ParamsE) ;  /* 0xfffe0f1002007950 */ /* 0x004fea0003c3ffff */
        .weak           $__internal_77_$__cuda_sm70_shflsync_idx_p
        .type           $__internal_77_$__cuda_sm70_shflsync_idx_p,@function
        .size           $__internal_77_$__cuda_sm70_shflsync_idx_p,($__internal_78_$__cuda_sm70_shflsync_up_p - $__internal_77_$__cuda_sm70_shflsync_idx_p)
$__internal_77_$__cuda_sm70_shflsync_idx_p:
[----:B------:R1:W-:Y:S02]  /*1f0f0*/  STL [R1+0x44], R4 ;  /* 0x0000440401007387 */ /* 0x0003e40000100800 */
[----:B-1----:R-:W-:-:S04]  /*1f100*/  MOV R4, 0xffffffff ;  /* 0xffffffff00047802 */ /* 0x002fc80000000f00 */
[----:B------:R-:W-:Y:S04]  /*1f110*/  WARPSYNC R4 ;  /* 0x0000000400007348 */ /* 0x000fe80003800000 */
[----:B------:R1:W2:Y:S04]  /*1f120*/  SHFL.IDX PT, R0, R0, R2, R201 ;  /* 0x0000000200007389 */ /* 0x0002a800000e00c9 */
[----:B-1----:R1:W5:Y:S01]  /*1f130*/  LDL.LU R4, [R1+0x44] ;  /* 0x0000440001047983 */ /* 0x0023620000300800 */
[----:B------:R-:W-:Y:S02]  /*1f140*/  MOV R2, R3 ;  /* 0x0000000300027202 */ /* 0x000fe40000000f00 */
[----:B------:R-:W-:-:S04]  /*1f150*/  MOV R3, 0x0 ;  /* 0x0000000000037802 */ /* 0x000fc80000000f00 */
[----:B--2---:R-:W-:Y:S05]  /*1f160*/  RET.REL.NODEC R2 `(_ZN7cutlass13device_kernelIN5flash19enable_sm80_to_sm89INS1_16FlashAttnFwdSm80INS1_25CollectiveMainloopFwdSm80ILi8ELi1ELb0EN4cute5tupleIJNS5_1CILi128EEENS7_ILi32EEENS7_ILi256EEEEEELi256ENS_10bfloat16_tEfNS_4arch4Sm80ELb1ELb0ELb0ELb1ELb1ELb1ELb1ELb1EEENS1_21CollectiveEpilogueFwdINS6_IJS8_SA_S9_EEENS6_IJNS7_ILi1EEESI_SI_EEESC_SE_Li256ELb1ELb1ELb1ELb0EEENS1_36VarlenDynamicPersistentTileSchedulerILi128ELi32ELi256ELi256ELb1ELb1ELb0ELb1ELb1ELb1EEEEEEEEEvNT_6ParamsE) ;  /* 0xfffe0e9002007950 */ /* 0x004fea0003c3ffff */
        .weak           $__internal_78_$__cuda_sm70_shflsync_up_p
        .type           $__internal_78_$__cuda_sm70_shflsync_up_p,@function
        .size           $__internal_78_$__cuda_sm70_shflsync_up_p,($__internal_79_$__cuda_sm70_votesync_ballot - $__internal_78_$__cuda_sm70_shflsync_up_p)
$__internal_78_$__cuda_sm70_shflsync_up_p:
[----:B------:R-:W-:Y:S02]  /*1f170*/  MOV R4, RZ ;  /* 0x000000ff00047202 */ /* 0x000fe40000000f00 */
[----:B------:R-:W-:-:S04]  /*1f180*/  MOV R10, 0xffffffff ;  /* 0xffffffff000a7802 */ /* 0x000fc80000000f00 */
[----:B------:R-:W-:Y:S04]  /*1f190*/  WARPSYNC R10 ;  /* 0x0000000a00007348 */ /* 0x000fe80003800000 */
[----:B------:R1:W2:Y:S02]  /*1f1a0*/  SHFL.UP PT, R4, R0, R3, R4 ;  /* 0x0400000300047389 */ /* 0x0002a400000e0004 */
[----:B-1----:R-:W-:-:S04]  /*1f1b0*/  MOV R3, 0x0 ;  /* 0x0000000000037802 */ /* 0x002fc80000000f00 */
[----:B--2---:R-:W-:Y:S05]  /*1f1c0*/  RET.REL.NODEC R2 `(_ZN7cutlass13device_kernelIN5flash19enable_sm80_to_sm89INS1_16FlashAttnFwdSm80INS1_25CollectiveMainloopFwdSm80ILi8ELi1ELb0EN4cute5tupleIJNS5_1CILi128EEENS7_ILi32EEENS7_ILi256EEEEEELi256ENS_10bfloat16_tEfNS_4arch4Sm80ELb1ELb0ELb0ELb1ELb1ELb1ELb1ELb1EEENS1_21CollectiveEpilogueFwdINS6_IJS8_SA_S9_EEENS6_IJNS7_ILi1EEESI_SI_EEESC_SE_Li256ELb1ELb1ELb1ELb0EEENS1_36VarlenDynamicPersistentTileSchedulerILi128ELi32ELi256ELi256ELb1ELb1ELb0ELb1ELb1ELb1EEEEEEEEEvNT_6ParamsE) ;  /* 0xfffe0e3002007950 */ /* 0x004fea0003c3ffff */
        .weak           $__internal_79_$__cuda_sm70_votesync_ballot
        .type           $__internal_79_$__cuda_sm70_votesync_ballot,@function
        .size           $__internal_79_$__cuda_sm70_votesync_ballot,(.L_x_6589 - $__internal_79_$__cuda_sm70_votesync_ballot)
$__internal_79_$__cuda_sm70_votesync_ballot:
[----:B------:R-:W-:Y:S01]  /*1f1d0*/  ISETP.NE.U32.AND P0, PT, R0, 0x1, PT ;  /* 0x000000010000780c */ /* 0x000fe20003f05070 */
[----:B------:R-:W-:-:S04]  /*1f1e0*/  IMAD.MOV.U32 R3, RZ, RZ, -0x1 ;  /* 0xffffffffff037424 */ /* 0x000fc800078e00ff */
[----:B------:R-:W-:Y:S08]  /*1f1f0*/  WARPSYNC R3 ;  /* 0x0000000300007348 */ /* 0x000ff00003800000 */
[----:B------:R-:W-:-:S04]  /*1f200*/  VOTE.ANY R0, PT, !P0 ;  /* 0x0000000000007806 */ /* 0x000fc800040e0100 */
[----:B------:R-:W-:Y:S01]  /*1f210*/  LOP3.LUT R0, R0, R3, RZ, 0xc0, !PT ;  /* 0x0000000300007212 */ /* 0x000fe200078ec0ff */
[----:B------:R-:W-:-:S04]  /*1f220*/  IMAD.MOV.U32 R3, RZ, RZ, 0x0 ;  /* 0x00000000ff037424 */ /* 0x000fc800078e00ff */
[----:B------:R-:W-:Y:S05]  /*1f230*/  RET.REL.NODEC R2 `(_ZN7cutlass13device_kernelIN5flash19enable_sm80_to_sm89INS1_16FlashAttnFwdSm80INS1_25CollectiveMainloopFwdSm80ILi8ELi1ELb0EN4cute5tupleIJNS5_1CILi128EEENS7_ILi32EEENS7_ILi256EEEEEELi256ENS_10bfloat16_tEfNS_4arch4Sm80ELb1ELb0ELb0ELb1ELb1ELb1ELb1ELb1EEENS1_21CollectiveEpilogueFwdINS6_IJS8_SA_S9_EEENS6_IJNS7_ILi1EEESI_SI_EEESC_SE_Li256ELb1ELb1ELb1ELb0EEENS1_36VarlenDynamicPersistentTileSchedulerILi128ELi32ELi256ELi256ELb1ELb1ELb0ELb1ELb1ELb1EEEEEEEEEvNT_6ParamsE) ;  /* 0xfffe0dc002007950 */ /* 0x000fea0003c3ffff */
.L_x_4788:
        /* <DEDUP_REMOVED lines=12> */
.L_x_6589:


//--------------------- .text._ZN7cutlass13device_kernelIN5flash19enable_sm80_to_sm89INS1_16FlashAttnFwdSm80INS1_25CollectiveMainloopFwdSm80ILi8ELi1ELb0EN4cute5tupleIJNS5_1CILi128EEENS7_ILi96EEENS7_ILi256EEEEEELi256ENS_10bfloat16_tEfNS_4arch4Sm80ELb0ELb0ELb0ELb0ELb1ELb0ELb1ELb1EEENS1_21CollectiveEpilogueFwdINS6_IJS8_SA_S9_EEENS6_IJNS7_ILi1EEESI_SI_EEESC_SE_Li256ELb0ELb1ELb1ELb0EEENS1_19SingleTileSchedulerILb0ELb1ELb1ELi128EEEEEEEEEvNT_6ParamsE --------------------------
	.section	.text._ZN7cutlass13device_kernelIN5flash19enable_sm80_to_sm89INS1_16FlashAttnFwdSm80INS1_25CollectiveMainloopFwdSm80ILi8ELi1ELb0EN4cute5tupleIJNS5_1CILi128EEENS7_ILi96EEENS7_ILi256EEEEEELi256ENS_10bfloat16_tEfNS_4arch4Sm80ELb0ELb0ELb0ELb0ELb1ELb0ELb1ELb1EEENS1_21CollectiveEpilogueFwdINS6_IJS8_SA_S9_EEENS6_IJNS7_ILi1EEESI_SI_EEESC_SE_Li256ELb0ELb1ELb1ELb0EEENS1_19SingleTileSchedulerILb0ELb1ELb1ELi128EEEEEEEEEvNT_6ParamsE,"ax",@progbits
	.sectioninfo	@"SHI_REGISTERS=255"
	.align	128
.text._ZN7cutlass13device_kernelIN5flash19enable_sm80_to_sm89INS1_16FlashAttnFwdSm80INS1_25CollectiveMainloopFwdSm80ILi8ELi1ELb0EN4cute5tupleIJNS5_1CILi128EEENS7_ILi96EEENS7_ILi256EEEEEELi256ENS_10bfloat16_tEfNS_4arch4Sm80ELb0ELb0ELb0ELb0ELb1ELb0ELb1ELb1EEENS1_21CollectiveEpilogueFwdINS6_IJS8_SA_S9_EEENS6_IJNS7_ILi1EEESI_SI_EEESC_SE_Li256ELb0ELb1ELb1ELb0EEENS1_19SingleTileSchedulerILb0ELb1ELb1ELi128EEEEEEEEEvNT_6ParamsE:
        .type           _ZN7cutlass13device_kernelIN5flash19enable_sm80_to_sm89INS1_16FlashAttnFwdSm80INS1_25CollectiveMainloopFwdSm80ILi8ELi1ELb0EN4cute5tupleIJNS5_1CILi128EEENS7_ILi96EEENS7_ILi256EEEEEELi256ENS_10bfloat16_tEfNS_4arch4Sm80ELb0ELb0ELb0ELb0ELb1ELb0ELb1ELb1EEENS1_21CollectiveEpilogueFwdINS6_IJS8_SA_S9_EEENS6_IJNS7_ILi1EEESI_SI_EEESC_SE_Li256ELb0ELb1ELb1ELb0EEENS1_19SingleTileSchedulerILb0ELb1ELb1ELi128EEEEEEEEEvNT_6ParamsE,@function
        .size           _ZN7cutlass13device_kernelIN5flash19enable_sm80_to_sm89INS1_16FlashAttnFwdSm80INS1_25CollectiveMainloopFwdSm80ILi8ELi1ELb0EN4cute5tupleIJNS5_1CILi128EEENS7_ILi96EEENS7_ILi256EEEEEELi256ENS_10bfloat16_tEfNS_4arch4Sm80ELb0ELb0ELb0ELb0ELb1ELb0ELb1ELb1EEENS1_21CollectiveEpilogueFwdINS6_IJS8_SA_S9_EEENS6_IJNS7_ILi1EEESI_SI_EEESC_SE_Li256ELb0ELb1ELb1ELb0EEENS1_19SingleTileSchedulerILb0ELb1ELb1ELi128EEEEEEEEEvNT_6ParamsE,(.L_x_6594 - _ZN7cutlass13device_kernelIN5flash19enable_sm80_to_sm89INS1_16FlashAttnFwdSm80INS1_25CollectiveMainloopFwdSm80ILi8ELi1ELb0EN4cute5tupleIJNS5_1CILi128EEENS7_ILi96EEENS7_ILi256EEEEEELi256ENS_10bfloat16_tEfNS_4arch4Sm80ELb0ELb0ELb0ELb0ELb1ELb0ELb1ELb1EEENS1_21CollectiveEpilogueFwdINS6_IJS8_SA_S9_EEENS6_IJNS7_ILi1EEESI_SI_EEESC_SE_Li256ELb0ELb1ELb1ELb0EEENS1_19SingleTileSchedulerILb0ELb1ELb1ELi128EEEEEEEEEvNT_6ParamsE)
        .other          _ZN7cutlass13device_kernelIN5flash19enable_sm80_to_sm89INS1_16FlashAttnFwdSm80INS1_25CollectiveMainloopFwdSm80ILi8ELi1ELb0EN4cute5tupleIJNS5_1CILi128EEENS7_ILi96EEENS7_ILi256EEEEEELi256ENS_10bfloat16_tEfNS_4arch4Sm80ELb0ELb0ELb0ELb0ELb1ELb0ELb1ELb1EEENS1_21CollectiveEpilogueFwdINS6_IJS8_SA_S9_EEENS6_IJNS7_ILi1EEESI_SI_EEESC_SE_Li256ELb0ELb1ELb1ELb0EEENS1_19SingleTileSchedulerILb0ELb1ELb1ELi128EEEEEEEEEvNT_6ParamsE,@"STO_CUDA_ENTRY STV_DEFAULT"
_ZN7cutlass13device_kernelIN5flash19enable_sm80_to_sm89INS1_16FlashAttnFwdSm80INS1_25CollectiveMainloopFwdSm80ILi8ELi1ELb0EN4cute5tupleIJNS5_1CILi128EEENS7_ILi96EEENS7_ILi256EEEEEELi256ENS_10bfloat16_tEfNS_4arch4Sm80ELb0ELb0ELb0ELb0ELb1ELb0ELb1ELb1EEENS1_21CollectiveEpilogueFwdINS6_IJS8_SA_S9_EEENS6_IJNS7_ILi1EEESI_SI_EEESC_SE_Li256ELb0ELb1ELb1ELb0EEENS1_19SingleTileSchedulerILb0ELb1ELb1ELi128EEEEEEEEEvNT_6ParamsE:
        /* <DEDUP_REMOVED lines=18> */
.L_x_4789:
[----:B------:R-:W-:Y:S02]  /*0120*/  ULDC.64 UR4, c[0x0][0x550] ;  /* 0x0001540000047ab9 */ /* 0x000fe40000000a00 */
[----:B------:R-:W-:Y:S02]  /*0130*/  UISETP.NE.AND UP0, UPT, UR4, 0x1, UPT ;  /* 0x000000010400788c */ /* 0x000fe4000bf05270 */
[----:B------:R-:W-:-:S02]  /*0140*/  UIMAD.WIDE.U32 UR8, UR7, UR5, URZ ;  /* 0x00000005070872a5 */ /* 0x000fc4000f8e003f */
[----:B------:R-:W-:Y:S02]  /*0150*/  ULDC UR4, c[0x0][0x558] ;  /* 0x0001560000047ab9 */ /* 0x000fe40000000800 */
[----:B------:R-:W-:-:S05]  /*0160*/  UMOV UR11, UR7 ;  /* 0x00000007000b7c82 */ /* 0x000fca0008000000 */
[----:B------:R-:W-:-:S03]  /*0170*/  @UP0 USHF.R.U32.HI UR11, URZ, UR4, UR9 ;  /* 0x000000043f0b0299 */ /* 0x000fc60008011609 */
.L_x_4790:
        /* <DEDUP_REMOVED lines=64> */
.L_x_4791:
        /* <DEDUP_REMOVED lines=89> */
[----:B------:R-:W-:Y:S01]  /*0b10*/  LEA.HI R30, R6, R2, RZ, 0x3 ;  /* 0x00000002061e7211 */ /* 0x000fe200078f18ff */
[----:B------:R-:W-:Y:S01]  /*0b20*/  ULDC.64 UR4, c[0x0][0x1b8] ;  /* 0x00006e0000047ab9 */ /* 0x000fe20000000a00 */
[----:B------:R-:W-:Y:S01]  /*0b30*/  ISETP.NE.AND P0, PT, R0, 0x1, PT ;  /* 0x000000010000780c */ /* 0x000fe20003f05270 */
[----:B------:R-:W-:Y:S01]  /*0b40*/  UIMAD UR14, UR14, UR4, URZ ;  /* 0x000000040e0e72a4 */ /* 0x000fe2000f8e023f */
[----:B------:R-:W-:Y:S01]  /*0b50*/  LOP3.LUT R13, R30, 0xfffffff8, RZ, 0xc0, !PT ;  /* 0xfffffff81e0d7812 */ /* 0x000fe200078ec0ff */
[----:B------:R-:W-:Y:S01]  /*0b60*/  UIMAD.WIDE.U32 UR16, UR11, UR4, URZ ;  /* 0x000000040b1072a5 */ /* 0x000fe2000f8e003f */
[----:B------:R-:W-:Y:S01]  /*0b70*/  SHF.R.S32.HI R30, RZ, 0x3, R30 ;  /* 0x00000003ff1e7819 */ /* 0x000fe2000001141e */
[----:B------:R-:W-:Y:S01]  /*0b80*/  UIMAD UR14, UR11, UR5, UR14 ;  /* 0x000000050b0e72a4 */ /* 0x000fe2000f8e020e */
[----:B------:R-:W-:Y:S01]  /*0b90*/  BSSY B0, `(.L_x_4793) ;  /* 0x000005a000007945 */ /* 0x000fe20003800000 */
        /* <DEDUP_REMOVED lines=12> */
[----:B------:R1:W-:Y:S01]  /*0c60*/  STL [R1], R108 ;  /* 0x0000006c01007387 */ /* 0x0003e20000100800 */
[----:B------:R-:W-:Y:S01]  /*0c70*/  ULDC UR4, c[0x0][0x168] ;  /* 0x00005a0000047ab9 */ /* 0x000fe20000000800 */
[----:B------:R-:W-:Y:S01]  /*0c80*/  @P0 IMAD.HI.U32 R0, R7, c[0x0][0x2c8], RZ ;  /* 0x0000b20007000a27 */ /* 0x000fe200078e00ff */
[----:B------:R-:W-:Y:S01]  /*0c90*/  UIADD3 UR5, UR17, UR5, URZ ;  /* 0x0000000511057290 */ /* 0x000fe2000fffe03f */
[----:B------:R-:W-:-:S02]  /*0ca0*/  IADD3 R12, R33, 0x40, RZ ;  /* 0x00000040210c7810 */ /* 0x000fc40007ffe0ff */
[----:B---3--:R-:W-:Y:S01]  /*0cb0*/  IMAD.MOV.U32 R5, RZ, RZ, R7 ;  /* 0x000000ffff057224 */ /* 0x008fe200078e0007 */
[----:B------:R-:W-:Y:S01]  /*0cc0*/  @P0 SHF.R.U32.HI R5, RZ, c[0x0][0x2cc], R0 ;  /* 0x0000b300ff050a19 */ /* 0x000fe20000011600 */
[----:B------:R-:W-:Y:S01]  /*0cd0*/  IMAD.U32 R11, RZ, RZ, UR17 ;  /* 0x00000011ff0b7e24 */ /* 0x000fe2000f8e00ff */
[C---:B------:R-:W-:Y:S01]  /*0ce0*/  IADD3 R32, R33.reuse, 0x80, RZ ;  /* 0x0000008021207810 */ /* 0x040fe20007ffe0ff */
[----:B------:R-:W-:Y:S01]  /*0cf0*/  IMAD.U32 R10, RZ, RZ, UR16 ;  /* 0x00000010ff0a7e24 */ /* 0x000fe2000f8e00ff */
[--C-:B------:R-:W-:Y:S01]  /*0d00*/  SHF.R.S32.HI R4, RZ, 0x1f, R5.reuse ;  /* 0x0000001fff047819 */ /* 0x100fe20000011405 */
[----:B------:R-:W-:Y:S01]  /*0d10*/  IMAD.MOV R0, RZ, RZ, -R5 ;  /* 0x000000ffff007224 */ /* 0x000fe200078e0a05 */
[----:B------:R-:W-:Y:S01]  /*0d20*/  ISETP.GE.AND P3, PT, R33, c[0x0][0x198], PT ;  /* 0x0000660021007a0c */ /* 0x000fe20003f66270 */
[----:B------:R-:W-:Y:S01]  /*0d30*/  IMAD.U32 R11, RZ, RZ, UR5 ;  /* 0x00000005ff0b7e24 */ /* 0x000fe2000f8e00ff */
[----:B------:R-:W-:Y:S01]  /*0d40*/  ULDC UR5, c[0x0][0x2c4] ;  /* 0x0000b10000057ab9 */ /* 0x000fe20000000800 */
[----:B------:R-:W-:Y:S01]  /*0d50*/  IMAD R0, R0, c[0x0][0x2c4], R7 ;  /* 0x0000b10000007a24 */ /* 0x000fe200078e0207 */
[----:B------:R-:W-:Y:S01]  /*0d60*/  UIMAD UR4, UR5, UR4, URZ ;  /* 0x00000004050472a4 */ /* 0x000fe2000f8e023f */
[----:B------:R-:W-:Y:S01]  /*0d70*/  IMAD R4, R4, c[0x0][0x1b0], RZ ;  /* 0x00006c0004047a24 */ /* 0x000fe200078e02ff */
[----:B------:R-:W-:Y:S01]  /*0d80*/  ISETP.GE.AND P4, PT, R12, c[0x0][0x198], PT ;  /* 0x000066000c007a0c */ /* 0x000fe20003f86270 */
[----:B------:R-:W-:Y:S01]  /*0d90*/  IMAD.WIDE.U32 R10, R5, c[0x0][0x1b0], R10 ;  /* 0x00006c00050a7a25 */ /* 0x000fe200078e000a */
[----:B------:R-:W-:-:S02]  /*0da0*/  SHF.R.S32.HI R8, RZ, 0x1f, R0 ;  /* 0x0000001fff087819 */ /* 0x000fc40000011400 */
[----:B------:R-:W-:Y:S01]  /*0db0*/  ISETP.GE.AND P6, PT, R32, c[0x0][0x198], PT ;  /* 0x0000660020007a0c */ /* 0x000fe20003fc6270 */
[----:B------:R-:W-:Y:S02]  /*0dc0*/  IMAD R4, R5, c[0x0][0x1b4], R4 ;  /* 0x00006d0005047a24 */ /* 0x000fe400078e0204 */
[----:B------:R-:W-:Y:S02]  /*0dd0*/  IMAD R8, R8, c[0x0][0x1a8], RZ ;  /* 0x00006a0008087a24 */ /* 0x000fe400078e02ff */
[----:B------:R-:W-:Y:S01]  /*0de0*/  IMAD.IADD R5, R11, 0x1, R4 ;  /* 0x000000010b057824 */ /* 0x000fe200078e0204 */
[CC--:B------:R-:W-:Y:S01]  /*0df0*/  LEA.HI R11, R6.reuse, R2.reuse, RZ, 0x4 ;  /* 0x00000002060b7211 */ /* 0x0c0fe200078f20ff */
[----:B------:R-:W-:Y:S01]  /*0e00*/  IMAD.MOV.U32 R4, RZ, RZ, R10 ;  /* 0x000000ffff047224 */ /* 0x000fe200078e000a */
[----:B------:R-:W-:Y:S01]  /*0e10*/  LEA.HI R10, R6, R2, RZ, 0x6 ;  /* 0x00000002060a7211 */ /* 0x000fe200078f30ff */
[C---:B------:R-:W-:Y:S02]  /*0e20*/  IMAD R8, R0.reuse, c[0x0][0x1ac], R8 ;  /* 0x00006b0000087a24 */ /* 0x040fe400078e0208 */
[----:B------:R-:W-:Y:S01]  /*0e30*/  IMAD.WIDE.U32 R4, R0, c[0x0][0x1a8], R4 ;  /* 0x00006a0000047a25 */ /* 0x000fe200078e0004 */
[----:B------:R-:W-:-:S03]  /*0e40*/  LOP3.LUT R0, R11, 0xfffffff0, RZ, 0xc0, !PT ;  /* 0xfffffff00b007812 */ /* 0x000fc600078ec0ff */
[----:B------:R-:W-:Y:S01]  /*0e50*/  IMAD.IADD R8, R5, 0x1, R8 ;  /* 0x0000000105087824 */ /* 0x000fe200078e0208 */
[----:B------:R-:W-:Y:S01]  /*0e60*/  LEA R16, P0, R4, c[0x0][0x160], 0x1 ;  /* 0x0000580004107a11 */ /* 0x000fe200078008ff */
[----:B------:R-:W-:Y:S02]  /*0e70*/  IMAD.IADD R0, R2, 0x1, -R0 ;  /* 0x0000000102007824 */ /* 0x000fe400078e0a00 */
[----:B------:R-:W-:Y:S01]  /*0e80*/  IMAD R9, R9, 0x80, R30 ;  /* 0x0000008009097824 */ /* 0x000fe200078e021e */
[----:B------:R-:W-:Y:S01]  /*0e90*/  LEA.HI.X R8, R4, c[0x0][0x164], R8, 0x1, P0 ;  /* 0x0000590004087a11 */ /* 0x000fe200000f0c08 */
[----:B------:R-:W-:Y:S01]  /*0ea0*/  IMAD.SHL.U32 R10, R10, 0x8, RZ ;  /* 0x000000080a0a7824 */ /* 0x000fe200078e00ff */
[----:B------:R-:W-:Y:S01]  /*0eb0*/  SHF.R.S32.HI R7, RZ, 0x1f, R0 ;  /* 0x0000001fff077819 */ /* 0x000fe20000011400 */
[----:B------:R-:W-:Y:S01]  /*0ec0*/  IMAD.MOV.U32 R4, RZ, RZ, 0x10 ;  /* 0x00000010ff047424 */ /* 0x000fe200078e00ff */
[----:B------:R-:W-:Y:S01]  /*0ed0*/  ISETP.GE.AND P0, PT, R9, UR4, PT ;  /* 0x0000000409007c0c */ /* 0x000fe2000bf06270 */
[----:B------:R1:W3:Y:S01]  /*0ee0*/  SHFL.IDX PT, R18, R16, RZ, 0x181f ;  /* 0x00181fff10127589 */ /* 0x0002e200000e0000 */
[----:B------:R-:W-:-:S03]  /*0ef0*/  LEA.HI R7, R7, R0, RZ, 0x3 ;  /* 0x0000000007077211 */ /* 0x000fc600078f18ff */
[----:B------:R1:W2:Y:S01]  /*0f00*/  SHFL.IDX PT, R19, R8, RZ, 0x181f ;  /* 0x00181fff08137589 */ /* 0x0002a200000e0000 */
[----:B------:R-:W-:-:S05]  /*0f10*/  LOP3.LUT R5, R7, 0xfffffff8, RZ, 0xc0, !PT ;  /* 0xfffffff807057812 */ /* 0x000fca00078ec0ff */
[----:B------:R-:W-:Y:S01]  /*0f20*/  IMAD.IADD R5, R0, 0x1, -R5 ;  /* 0x0000000100057824 */ /* 0x000fe200078e0a05 */
[----:B------:R-:W-:-:S04]  /*0f30*/  IADD3 R0, R33, 0xc0, RZ ;  /* 0x000000c021007810 */ /* 0x000fc80007ffe0ff */
[----:B------:R-:W-:Y:S01]  /*0f40*/  ISETP.GE.AND P5, PT, R0, c[0x0][0x198], PT ;  /* 0x0000660000007a0c */ /* 0x000fe20003fa6270 */
[----:B----4-:R4:W5:Y:S03]  /*0f50*/  @P1 R2UR UR14, R3 ;  /* 0x00000000030e13c2 */ /* 0x01096600000e0000 */
        /* <DEDUP_REMOVED lines=29> */
.L_x_4794:
[----:B-123--:R-:W-:Y:S05]  /*1130*/  BSYNC B0 ;  /* 0x0000000000007941 */ /* 0x00efea0003800000 */
.L_x_4793:
        /* <DEDUP_REMOVED lines=25> */
.L_x_4796:
[----:B------:R-:W-:Y:S05]  /*12d0*/  BSYNC B0 ;  /* 0x0000000000007941 */ /* 0x000fea0003800000 */
.L_x_4795:
        /* <DEDUP_REMOVED lines=25> */
.L_x_4798:
[----:B------:R-:W-:Y:S05]  /*1470*/  BSYNC B0 ;  /* 0x0000000000007941 */ /* 0x000fea0003800000 */
.L_x_4797:
[----:B-12---:R-:W-:Y:S01]  /*1480*/  SHFL.IDX PT, R16, R16, 0x3, 0x181f ;  /* 0x00781f0010107f89 */ /* 0x006fe200000e0000 */
[----:B------:R-:W-:Y:S01]  /*1490*/  IADD3 R9, R9, 0x60, RZ ;  /* 0x0000006009097810 */ /* 0x000fe20007ffe0ff */
[----:B------:R-:W-:Y:S01]  /*14a0*/  UMOV UR6, 0x60 ;  /* 0x0000006000067882 */ /* 0x000fe20000000000 */
[----:B------:R-:W-:Y:S01]  /*14b0*/  SHF.R.S32.HI R31, RZ, 0x1f, R12 ;  /* 0x0000001fff1f7819 */ /* 0x000fe2000001140c */
[----:B---3--:R-:W1:Y:S01]  /*14c0*/  SHFL.IDX PT, R17, R8, 0x3, 0x181f ;  /* 0x00781f0008117f89 */ /* 0x008e6200000e0000 */
[----:B------:R-:W-:Y:S01]  /*14d0*/  ISETP.GE.AND P0, PT, R9, UR4, PT ;  /* 0x0000000409007c0c */ /* 0x000fe2000bf06270 */
[----:B------:R-:W-:Y:S01]  /*14e0*/  IMAD.MOV.U32 R250, RZ, RZ, c[0x0][0x2b8] ;  /* 0x0000ae00fffa7624 */ /* 0x000fe200078e00ff */
[----:B------:R-:W-:Y:S01]  /*14f0*/  SHF.R.S32.HI R29, RZ, 0x1f, R32 ;  /* 0x0000001fff1d7819 */ /* 0x000fe20000011420 */
        /* <DEDUP_REMOVED lines=19> */
[C---:B------:R-:W-:Y:S01]  /*1630*/  ISETP.GE.AND P1, PT, R10.reuse, UR10, PT ;  /* 0x0000000a0a007c0c */ /* 0x040fe2000bf26270 */
        /* <DEDUP_REMOVED lines=26> */
[----:B------:R-:W-:Y:S01]  /*17e0*/  LOP3.LUT P1, RZ, R13, 0x2, RZ, 0xc0, !PT ;  /* 0x000000020dff7812 */ /* 0x000fe2000782c0ff */
[----:B------:R-:W-:Y:S01]  /*17f0*/  IMAD R252, R8, c[0x0][0x2b8], R252 ;  /* 0x0000ae0008fc7a24 */ /* 0x000fe200078e02fc */
[----:B------:R-:W-:Y:S01]  /*1800*/  UIMAD.WIDE.U32 UR20, UR11, UR4, URZ ;  /* 0x000000040b1472a5 */ /* 0x000fe2000f8e003f */
[----:B------:R-:W-:Y:S01]  /*1810*/  IMAD.SHL.U32 R8, R30, 0x8, RZ ;  /* 0x000000081e087824 */ /* 0x000fe200078e00ff */
[----:B------:R-:W-:Y:S01]  /*1820*/  UIMAD UR18, UR11, UR5, UR18 ;  /* 0x000000050b1272a4 */ /* 0x000fe2000f8e0212 */
[----:B-1----:R-:W-:Y:S01]  /*1830*/  IMAD.WIDE.U32 R18, R252, c[0x0][0x1e0], RZ ;  /* 0x00007800fc127a25 */ /* 0x002fe200078e00ff */
[----:B------:R-:W-:Y:S01]  /*1840*/  SHF.R.S32.HI R10, RZ, 0x1f, R252 ;  /* 0x0000001fff0a7819 */ /* 0x000fe200000114fc */
[----:B------:R-:W-:Y:S01]  /*1850*/  ULDC.64 UR4, c[0x0][0x210] ;  /* 0x0000840000047ab9 */ /* 0x000fe20000000a00 */
[----:B------:R-:W-:Y:S01]  /*1860*/  LOP3.LUT R8, R247, 0x8, R8, 0xf8, !PT ;  /* 0x00000008f7087812 */ /* 0x000fe200078ef808 */
[----:B------:R-:W-:Y:S01]  /*1870*/  UIADD3 UR18, UR21, UR18, URZ ;  /* 0x0000001215127290 */ /* 0x000fe2000fffe03f */
[----:B------:R-:W-:Y:S01]  /*1880*/  SHF.R.U32.HI R247, RZ, 0x3, R247 ;  /* 0x00000003fff77819 */ /* 0x000fe200000116f7 */
[C---:B------:R-:W-:Y:S01]  /*1890*/  IMAD R9, R10.reuse, c[0x0][0x1e0], RZ ;  /* 0x000078000a097a24 */ /* 0x040fe200078e02ff */
[----:B------:R-:W-:Y:S01]  /*18a0*/  UIMAD UR14, UR14, UR4, URZ ;  /* 0x000000040e0e72a4 */ /* 0x000fe2000f8e023f */
[----:B------:R-:W-:Y:S01]  /*18b0*/  IMAD R10, R10, c[0x0][0x208], RZ ;  /* 0x000082000a0a7a24 */ /* 0x000fe200078e02ff */
[----:B------:R-:W-:Y:S01]  /*18c0*/  LOP3.LUT R247, R8, R247, RZ, 0x3c, !PT ;  /* 0x000000f708f77212 */ /* 0x000fe200078e3cff */
[C---:B------:R-:W-:Y:S01]  /*18d0*/  IMAD R9, R252.reuse, c[0x0][0x1e4], R9 ;  /* 0x00007900fc097a24 */ /* 0x040fe200078e0209 */
[----:B------:R-:W-:Y:S01]  /*18e0*/  UIMAD.WIDE.U32 UR22, UR11, UR4, URZ ;  /* 0x000000040b1672a5 */ /* 0x000fe2000f8e003f */
[C---:B--2---:R-:W-:Y:S01]  /*18f0*/  IMAD.WIDE.U32 R16, R252.reuse, c[0x0][0x208], RZ ;  /* 0x00008200fc107a25 */ /* 0x044fe200078e00ff */
[----:B------:R-:W-:Y:S01]  /*1900*/  UIMAD UR4, UR11, UR5, UR14 ;  /* 0x000000050b0472a4 */ /* 0x000fe2000f8e020e */
[----:B------:R-:W-:Y:S01]  /*1910*/  ISETP.GE.AND P4, PT, R33, c[0x0][0x1d4], PT ;  /* 0x0000750021007a0c */ /* 0x000fe20003f86270 */
[----:B------:R-:W-:Y:S01]  /*1920*/  UIADD3 UR5, UR7, -0x1, URZ ;  /* 0xffffffff07057890 */ /* 0x000fe2000fffe03f */
[----:B---3--:R-:W-:Y:S01]  /*1930*/  SHF.R.S32.HI R14, RZ, 0x4, R11 ;  /* 0x00000004ff0e7819 */ /* 0x008fe2000001140b */
[----:B------:R-:W-:Y:S01]  /*1940*/  IMAD.IADD R19, R19, 0x1, R9 ;  /* 0x0000000113137824 */ /* 0x000fe200078e0209 */
[----:B------:R-:W-:Y:S01]  /*1950*/  UIADD3 UR4, UR23, UR4, URZ ;  /* 0x0000000417047290 */ /* 0x000fe2000fffe03f */
[----:B------:R-:W-:Y:S01]  /*1960*/  IMAD R10, R252, c[0x0][0x20c], R10 ;  /* 0x00008300fc0a7a24 */ /* 0x000fe200078e020a */
[----:B------:R-:W-:Y:S01]  /*1970*/  LEA.HI R11, R11, R14, RZ, 0x1 ;  /* 0x0000000e0b0b7211 */ /* 0x000fe200078f08ff */
[----:B------:R-:W-:Y:S01]  /*1980*/  UIMAD UR10, UR5, -0x60, UR10 ;  /* 0xffffffa0050a78a4 */ /* 0x000fe2000f8e020a */
[----:B------:R-:W-:Y:S01]  /*1990*/  ISETP.GE.AND P3, PT, R12, c[0x0][0x1d4], PT ;  /* 0x000075000c007a0c */ /* 0x000fe20003f66270 */
[----:B------:R-:W-:Y:S01]  /*19a0*/  IMAD.IADD R17, R17, 0x1, R10 ;  /* 0x0000000111117824 */ /* 0x000fe200078e020a */
[----:B------:R-:W-:Y:S01]  /*19b0*/  LOP3.LUT R11, R11, 0xfffffffe, RZ, 0xc0, !PT ;  /* 0xfffffffe0b0b7812 */ /* 0x000fe200078ec0ff */
[----:B------:R-:W-:Y:S01]  /*19c0*/  IMAD.SHL.U32 R5, R5, 0x40, RZ ;  /* 0x0000004005057824 */ /* 0x000fe200078e00ff */
[----:B------:R-:W-:Y:S01]  /*19d0*/  ISETP.GE.AND P2, PT, R32, c[0x0][0x1d4], PT ;  /* 0x0000750020007a0c */ /* 0x000fe20003f46270 */
[----:B------:R-:W-:Y:S01]  /*19e0*/  IMAD.SHL.U32 R7, R7, 0x40, RZ ;  /* 0x0000004007077824 */ /* 0x000fe200078e00ff */
[----:B------:R-:W-:Y:S01]  /*19f0*/  IADD3 R30, -R30, UR10, RZ ;  /* 0x0000000a1e1e7c10 */ /* 0x000fe2000fffe1ff */
[----:B------:R-:W-:Y:S01]  /*1a00*/  IMAD.IADD R11, R14, 0x1, -R11 ;  /* 0x000000010e0b7824 */ /* 0x000fe200078e0a0b */
[----:B------:R-:W-:Y:S01]  /*1a10*/  LEA.HI R6, R6, R2, RZ, 0x5 ;  /* 0x0000000206067211 */ /* 0x000fe200078f28ff */
[----:B------:R-:W-:Y:S01]  /*1a20*/  UISETP.GT.AND UP0, UPT, UR5, UR8, UPT ;  /* 0x000000080500728c */ /* 0x000fe2000bf04270 */
[----:B------:R-:W-:Y:S01]  /*1a30*/  LOP3.LUT R5, R5, 0x1c0, RZ, 0xc0, !PT ;  /* 0x000001c005057812 */ /* 0x000fe200078ec0ff */
[----:B------:R-:W-:Y:S01]  /*1a40*/  IMAD R247, R11, 0x200, R247 ;  /* 0x000002000bf77824 */ /* 0x000fe200078e02f7 */
[----:B------:R-:W-:Y:S01]  /*1a50*/  LOP3.LUT R7, R7, 0xfffffe00, RZ, 0xc0, !PT ;  /* 0xfffffe0007077812 */ /* 0x000fe200078ec0ff */
[----:B------:R-:W-:-:S02]  /*1a60*/  IMAD.SHL.U32 R11, R11, 0x8, RZ ;  /* 0x000000080b0b7824 */ /* 0x000fc400078e00ff */
[----:B------:R-:W-:Y:S02]  /*1a70*/  IMAD.SHL.U32 R247, R247, 0x2, RZ ;  /* 0x00000002f7f77824 */ /* 0x000fe400078e00ff */
[----:B------:R-:W-:Y:S01]  /*1a80*/  IMAD.SHL.U32 R248, R6, 0x20, RZ ;  /* 0x0000002006f87824 */ /* 0x000fe200078e00ff */
[----:B------:R-:W-:Y:S02]  /*1a90*/  LOP3.LUT R11, R5, 0x8, R11, 0xf8, !PT ;  /* 0x00000008050b7812 */ /* 0x000fe400078ef80b */
[----:B------:R-:W-:Y:S02]  /*1aa0*/  IADD3 R246, R247, 0xc120, RZ ;  /* 0x0000c120f7f67810 */ /* 0x000fe40007ffe0ff */
[----:B------:R-:W-:Y:S02]  /*1ab0*/  SHF.R.U32.HI R5, RZ, 0x3, R5 ;  /* 0x00000003ff057819 */ /* 0x000fe40000011605 */
[----:B------:R-:W-:Y:S02]  /*1ac0*/  LOP3.LUT R248, R248, 0x7ffffc00, RZ, 0xc0, !PT ;  /* 0x7ffffc00f8f87812 */ /* 0x000fe400078ec0ff */
[----:B------:R-:W-:-:S04]  /*1ad0*/  LOP3.LUT R5, R11, R5, RZ, 0x3c, !PT ;  /* 0x000000050b057212 */ /* 0x000fc800078e3cff */
[CC--:B------:R-:W-:Y:S02]  /*1ae0*/  IADD3 R248, R5.reuse, R7.reuse, R248 ;  /* 0x0000000705f87210 */ /* 0x0c0fe40007ffe0f8 */
[----:B------:R-:W-:-:S03]  /*1af0*/  LOP3.LUT R5, R5, R7, RZ, 0xfc, !PT ;  /* 0x0000000705057212 */ /* 0x000fc600078efcff */
[----:B------:R-:W-:-:S04]  /*1b00*/  IMAD.SHL.U32 R248, R248, 0x2, RZ ;  /* 0x00000002f8f87824 */ /* 0x000fc800078e00ff */
[--C-:B------:R-:W-:Y:S02]  /*1b10*/  IMAD R244, R4, 0x2, R248.reuse ;  /* 0x0000000204f47824 */ /* 0x100fe400078e02f8 */
[C---:B------:R-:W-:Y:S02]  /*1b20*/  IMAD R243, R3.reuse, 0x2, R248 ;  /* 0x0000000203f37824 */ /* 0x040fe400078e02f8 */
[----:B------:R-:W-:Y:S01]  /*1b30*/  IMAD R241, R3, 0x2, R244 ;  /* 0x0000000203f17824 */ /* 0x000fe200078e02f4 */
[----:B----4-:R-:W-:Y:S01]  /*1b40*/  SHF.R.S32.HI R8, RZ, 0x1f, R251 ;  /* 0x0000001fff087819 */ /* 0x010fe200000114fb */
        /* <DEDUP_REMOVED lines=10> */
[----:B------:R-:W-:Y:S01]  /*1bf0*/  SHFL.IDX PT, R20, R18, RZ, 0x181f ;  /* 0x00181fff12147589 */ /* 0x000fe200000e0000 */
[----:B------:R-:W-:Y:S01]  /*1c00*/  IADD3 R10, P0, R16, UR22, RZ ;  /* 0x00000016100a7c10 */ /* 0x000fe2000ff1e0ff */
[----:B------:R-:W-:Y:S01]  /*1c10*/  IMAD.U32 R16, RZ, RZ, UR11 ;  /* 0x0000000bff107e24 */ /* 0x000fe2000f8e00ff */
[----:B------:R-:W-:Y:S01]  /*1c20*/  IADD3 R9, R247, 0xc100, RZ ;  /* 0x0000c100f7097810 */ /* 0x000fe20007ffe0ff */
[----:B------:R-:W1:Y:S01]  /*1c30*/  SHFL.IDX PT, R21, R14, RZ, 0x181f ;  /* 0x00181fff0e157589 */ /* 0x000e6200000e0000 */
[----:B------:R-:W-:Y:S02]  /*1c40*/  IADD3.X R8, R17, UR4, R8, P0, !PT ;  /* 0x0000000411087c10 */ /* 0x000fe400087fe408 */
[----:B------:R-:W-:Y:S01]  /*1c50*/  LEA R34, P0, R10, c[0x0][0x1f8], 0x1 ;  /* 0x00007e000a227a11 */ /* 0x000fe200078008ff */
[----:B------:R-:W-:Y:S01]  /*1c60*/  SHFL.IDX PT, R18, R18, 0x1, 0x181f ;  /* 0x00381f0012127f89 */ /* 0x000fe200000e0000 */
[----:B------:R-:W-:Y:S01]  /*1c70*/  @P1 IADD3 R246, R9, -0x20, RZ ;  /* 0xffffffe009f61810 */ /* 0x000fe20007ffe0ff */
[----:B------:R-:W-:Y:S01]  /*1c80*/  IMAD R9, R252, c[0x0][0x1e0], RZ ;  /* 0x00007800fc097a24 */ /* 0x000fe200078e02ff */
[----:B------:R-:W-:Y:S01]  /*1c90*/  LEA.HI.X R8, R10, c[0x0][0x1fc], R8, 0x1, P0 ;  /* 0x00007f000a087a11 */ /* 0x000fe200000f0c08 */
[----:B------:R-:W-:Y:S01]  /*1ca0*/  SHFL.IDX PT, R19, R14, 0x1, 0x181f ;  /* 0x00381f000e137f89 */ /* 0x000fe200000e0000 */
[----:B------:R-:W-:Y:S01]  /*1cb0*/  ISETP.GE.AND P0, PT, R30, 0x1, PT ;  /* 0x000000011e00780c */ /* 0x000fe20003f06270 */
[----:B------:R-:W-:Y:S01]  /*1cc0*/  IMAD R9, R251, c[0x0][0x1f0], R9 ;  /* 0x00007c00fb097a24 */ /* 0x000fe200078e0209 */
[----:B------:R-:W-:Y:S01]  /*1cd0*/  ISETP.GE.AND P1, PT, R0, c[0x0][0x1d4], PT ;  /* 0x0000750000007a0c */ /* 0x000fe20003f26270 */
[----:B------:R-:W-:Y:S01]  /*1ce0*/  SHFL.IDX PT, R17, R14, 0x2, 0x181f ;  /* 0x00581f000e117f89 */ /* 0x000fe200000e0000 */
[----:B------:R-:W-:Y:S01]  /*1cf0*/  IADD3 R237, R246, 0x800, RZ ;  /* 0x00000800f6ed7810 */ /* 0x000fe20007ffe0ff */
[----:B------:R-:W-:Y:S01]  /*1d00*/  IMAD R16, R16, c[0x0][0x1e8], R9 ;  /* 0x00007a0010107a24 */ /* 0x000fe200078e0209 */
[C---:B------:R-:W-:Y:S01]  /*1d10*/  IADD3 R236, R246.reuse, 0x1000, RZ ;  /* 0x00001000f6ec7810 */ /* 0x040fe20007ffe0ff */
[----:B------:R-:W2:Y:S01]  /*1d20*/  SHFL.IDX PT, R46, R34, RZ, 0x181f ;  /* 0x00181fff222e7589 */ /* 0x000ea200000e0000 */
[----:B------:R-:W-:-:S02]  /*1d30*/  IADD3 R235, R246, 0x1800, RZ ;  /* 0x00001800f6eb7810 */ /* 0x000fc40007ffe0ff */
[----:B------:R-:W-:Y:S01]  /*1d40*/  LEA R16, R16, c[0x0][0x1c8], 0x1 ;  /* 0x0000720010107a11 */ /* 0x000fe200078e08ff */
[----:B------:R-:W3:Y:S01]  /*1d50*/  SHFL.IDX PT, R10, R8, RZ, 0x181f ;  /* 0x00181fff080a7589 */ /* 0x000ee200000e0000 */
[C---:B------:R-:W-:Y:S02]  /*1d60*/  IADD3 R234, R246.reuse, 0x2000, RZ ;  /* 0x00002000f6ea7810 */ /* 0x040fe40007ffe0ff */
[C---:B------:R-:W-:Y:S01]  /*1d70*/  IADD3 R233, R246.reuse, 0x2800, RZ ;  /* 0x00002800f6e97810 */ /* 0x040fe20007ffe0ff */
[--C-:B-1----:R-:W-:Y:S01]  /*1d80*/  @P0 IMAD.WIDE R36, R33, 0x2, R20.reuse ;  /* 0x0000000221240825 */ /* 0x102fe200078e0214 */
[----:B------:R-:W-:Y:S01]  /*1d90*/  SHFL.IDX PT, R16, R16, 0x2, 0x181f ;  /* 0x00581f0010107f89 */ /* 0x000fe200000e0000 */
[C---:B------:R-:W-:Y:S02]  /*1da0*/  IADD3 R231, R246.reuse, 0x3000, RZ ;  /* 0x00003000f6e77810 */ /* 0x040fe40007ffe0ff */
[----:B------:R-:W-:Y:S01]  /*1db0*/  @P0 IMAD.WIDE R26, R31, 0x2, R20 ;  /* 0x000000021f1a0825 */ /* 0x000fe200078e0214 */
[----:B------:R1:W-:Y:S01]  /*1dc0*/  @P0 LDGSTS.E.BYPASS.LTC128B.128 [R249+0xc100], [R36.64], !P4 ;  /* 0x0c10000024f90fae */ /* 0x0003e2000e101d4c */
[----:B------:R-:W-:-:S02]  /*1dd0*/  IADD3 R230, R246, 0x3800, RZ ;  /* 0x00003800f6e67810 */ /* 0x000fc40007ffe0ff */
[--C-:B------:R-:W-:Y:S01]  /*1de0*/  @P0 IMAD.WIDE R24, R29, 0x2, R20.reuse ;  /* 0x000000021d180825 */ /* 0x100fe200078e0214 */
[----:B------:R4:W-:Y:S01]  /*1df0*/  @P0 LDGSTS.E.BYPASS.LTC128B.128 [R249+0xf100], [R26.64], !P3 ;  /* 0x0f1000001af90fae */ /* 0x0009e2000d901d4c */
[----:B------:R-:W-:Y:S02]  /*1e00*/  IADD3 R229, R246, 0x4000, RZ ;  /* 0x00004000f6e57810 */ /* 0x000fe40007ffe0ff */
[----:B------:R-:W-:Y:S01]  /*1e10*/  @P0 IMAD.WIDE R38, R28, 0x2, R20 ;  /* 0x000000021c260825 */ /* 0x000fe200078e0214 */
[----:B------:R5:W-:Y:S01]  /*1e20*/  @P0 LDGSTS.E.BYPASS.LTC128B.128 [R249+0x12100], [R24.64], !P2 ;  /* 0x1210000018f90fae */ /* 0x000be2000d101d4c */
[----:B------:R-:W-:Y:S02]  /*1e30*/  IADD3 R228, R246, 0x4800, RZ ;  /* 0x00004800f6e47810 */ /* 0x000fe40007ffe0ff */
[----:B------:R-:W-:Y:S01]  /*1e40*/  IMAD.WIDE R20, R33, 0x2, RZ ;  /* 0x0000000221147825 */ /* 0x000fe200078e02ff */
[----:B------:R1:W-:Y:S01]  /*1e50*/  @P0 LDGSTS.E.BYPASS.LTC128B.128 [R249+0x15100], [R38.64], !P1 ;  /* 0x1510000026f90fae */ /* 0x0003e2000c901d4c */
[----:B------:R-:W-:-:S02]  /*1e60*/  ISETP.GE.AND P0, PT, R30, 0x21, PT ;  /* 0x000000211e00780c */ /* 0x000fc40003f06270 */
[----:B------:R-:W-:Y:S01]  /*1e70*/  IADD3 R227, R246, 0x5000, RZ ;  /* 0x00005000f6e37810 */ /* 0x000fe20007ffe0ff */
[----:B------:R-:W1:Y:S01]  /*1e80*/  SHFL.IDX PT, R22, R34, 0x1, 0x181f ;  /* 0x00381f0022167f89 */ /* 0x000e6200000e0000 */
[----:B--2---:R-:W-:Y:S02]  /*1e90*/  IADD3 R82, P5, R46, R20, RZ ;  /* 0x000000142e527210 */ /* 0x004fe40007fbe0ff */
[C---:B------:R-:W-:Y:S01]  /*1ea0*/  IADD3 R226, R246.reuse, 0x5800, RZ ;  /* 0x00005800f6e27810 */ /* 0x040fe20007ffe0ff */
[----:B------:R-:W2:Y:S01]  /*1eb0*/  SHFL.IDX PT, R9, R8, 0x1, 0x181f ;  /* 0x00381f0008097f89 */ /* 0x000ea200000e0000 */
[----:B------:R-:W-:Y:S01]  /*1ec0*/  IADD3 R225, R246, 0x6000, RZ ;  /* 0x00006000f6e17810 */ /* 0x000fe20007ffe0ff */
[----:B---3--:R-:W-:Y:S01]  /*1ed0*/  IMAD.X R83, R10, 0x1, R21, P5 ;  /* 0x000000010a537824 */ /* 0x008fe200028e0615 */
[C---:B------:R-:W-:Y:S01]  /*1ee0*/  IADD3 R224, R246.reuse, 0x6800, RZ ;  /* 0x00006800f6e07810 */ /* 0x040fe20007ffe0ff */
[----:B------:R-:W3:Y:S01]  /*1ef0*/  SHFL.IDX PT, R34, R34, 0x2, 0x181f ;  /* 0x00581f0022227f89 */ /* 0x000ee200000e0000 */
[C---:B------:R-:W-:Y:S01]  /*1f00*/  IADD3 R223, R246.reuse, 0x7000, RZ ;  /* 0x00007000f6df7810 */ /* 0x040fe20007ffe0ff */
[--C-:B------:R-:W-:Y:S01]  /*1f10*/  @P0 IMAD.WIDE R14, R31, 0x2, R18.reuse ;  /* 0x000000021f0e0825 */ /* 0x100fe200078e0212 */
[C---:B------:R-:W-:Y:S01]  /*1f20*/  IADD3 R222, R246.reuse, 0x7800, RZ ;  /* 0x00007800f6de7810 */ /* 0x040fe20007ffe0ff */
[----:B------:R-:W3:Y:S01]  /*1f30*/  SHFL.IDX PT, R8, R8, 0x2, 0x181f ;  /* 0x00581f0008087f89 */ /* 0x000ee200000e0000 */
[C---:B------:R-:W-:Y:S01]  /*1f40*/  IADD3 R221, R246.reuse, 0x8000, RZ ;  /* 0x00008000f6dd7810 */ /* 0x040fe20007ffe0ff */
[----:B----4-:R-:W-:Y:S01]  /*1f50*/  @P0 IMAD.WIDE R26, R33, 0x2, R18 ;  /* 0x00000002211a0825 */ /* 0x010fe200078e0212 */
[----:B------:R-:W-:-:S02]  /*1f60*/  IADD3 R220, R246, 0x8800, RZ ;  /* 0x00008800f6dc7810 */ /* 0x000fc40007ffe0ff */
[C---:B------:R-:W-:Y:S01]  /*1f70*/  IADD3 R219, R246.reuse, 0x9000, RZ ;  /* 0x00009000f6db7810 */ /* 0x040fe20007ffe0ff */
[--C-:B-----5:R-:W-:Y:S01]  /*1f80*/  @P0 IMAD.WIDE R24, R29, 0x2, R18.reuse ;  /* 0x000000021d180825 */ /* 0x120fe200078e0212 */
[----:B------:R4:W-:Y:S01]  /*1f90*/  @P0 LDGSTS.E.BYPASS.LTC128B.128 [R249+0xd100], [R26.64], !P4 ;  /* 0x0d1000001af90fae */ /* 0x0009e2000e101d4c */
[----:B------:R-:W-:Y:S02]  /*1fa0*/  IADD3 R218, R246, 0x9800, RZ ;  /* 0x00009800f6da7810 */ /* 0x000fe40007ffe0ff */
[----:B------:R-:W-:Y:S01]  /*1fb0*/  @P0 IMAD.WIDE R18, R28, 0x2, R18 ;  /* 0x000000021c120825 */ /* 0x000fe200078e0212 */
[----:B------:R5:W-:Y:S01]  /*1fc0*/  @P0 LDGSTS.E.BYPASS.LTC128B.128 [R249+0x10100], [R14.64], !P3 ;  /* 0x101000000ef90fae */ /* 0x000be2000d901d4c */
[----:B-1----:R-:W-:Y:S02]  /*1fd0*/  IADD3 R44, P5, R20, R22, RZ ;  /* 0x00000016142c7210 */ /* 0x002fe40007fbe0ff */
[C---:B------:R-:W-:Y:S01]  /*1fe0*/  IADD3 R217, R246.reuse, 0xa000, RZ ;  /* 0x0000a000f6d97810 */ /* 0x040fe20007ffe0ff */
[----:B------:R1:W-:Y:S01]  /*1ff0*/  @P0 LDGSTS.E.BYPASS.LTC128B.128 [R249+0x13100], [R24.64], !P2 ;  /* 0x1310000018f90fae */ /* 0x0003e2000d101d4c */
[C---:B------:R-:W-:Y:S01]  /*2000*/  IADD3 R216, R246.reuse, 0xa800, RZ ;  /* 0x0000a800f6d87810 */ /* 0x040fe20007ffe0ff */
[----:B--2---:R-:W-:Y:S01]  /*2010*/  IMAD.X R45, R21, 0x1, R9, P5 ;  /* 0x00000001152d7824 */ /* 0x004fe200028e0609 */
[----:B------:R-:W-:Y:S01]  /*2020*/  IADD3 R183, R246, 0xb000, RZ ;  /* 0x0000b000f6b77810 */ /* 0x000fe20007ffe0ff */
[----:B------:R2:W-:Y:S01]  /*2030*/  @P0 LDGSTS.E.BYPASS.LTC128B.128 [R249+0x16100], [R18.64], !P1 ;  /* 0x1610000012f90fae */ /* 0x0005e2000c901d4c */
[----:B------:R-:W-:-:S02]  /*2040*/  ISETP.GT.AND P0, PT, R30, 0x40, PT ;  /* 0x000000401e00780c */ /* 0x000fc40003f04270 */
[----:B---3--:R-:W-:Y:S02]  /*2050*/  IADD3 R20, P5, R20, R34, RZ ;  /* 0x0000002214147210 */ /* 0x008fe40007fbe0ff */
[----:B------:R-:W-:-:S03]  /*2060*/  IADD3 R182, R246, 0xb800, RZ ;  /* 0x0000b800f6b67810 */ /* 0x000fc60007ffe0ff */
[----:B------:R-:W-:Y:S02]  /*2070*/  IMAD.X R21, R21, 0x1, R8, P5 ;  /* 0x0000000115157824 */ /* 0x000fe400028e0608 */
[----:B-----5:R-:W-:-:S04]  /*2080*/  IMAD.WIDE R14, R31, 0x2, RZ ;  /* 0x000000021f0e7825 */ /* 0x020fc800078e02ff */
[----:B-1----:R-:W-:Y:S01]  /*2090*/  @P0 IMAD.WIDE R24, R33, 0x2, R16 ;  /* 0x0000000221180825 */ /* 0x002fe200078e0210 */
[----:B------:R-:W-:-:S03]  /*20a0*/  IADD3 R54, P5, R46, R14, RZ ;  /* 0x0000000e2e367210 */ /* 0x000fc60007fbe0ff */
[----:B--2---:R-:W-:Y:S01]  /*20b0*/  @P0 IMAD.WIDE R18, R31, 0x2, R16 ;  /* 0x000000021f120825 */ /* 0x004fe200078e0210 */
[----:B------:R1:W-:Y:S03]  /*20c0*/  @P0 LDGSTS.E.BYPASS.LTC128B.128 [R249+0xe100], [R24.64], !P4 ;  /* 0x0e10000018f90fae */ /* 0x0003e6000e101d4c */
[----:B------:R-:W-:Y:S01]  /*20d0*/  IMAD.X R55, R10, 0x1, R15, P5 ;  /* 0x000000010a377824 */ /* 0x000fe200028e060f */
[----:B------:R2:W-:Y:S01]  /*20e0*/  @P0 LDGSTS.E.BYPASS.LTC128B.128 [R249+0x11100], [R18.64], !P3 ;  /* 0x1110000012f90fae */ /* 0x0005e2000d901d4c */
[----:B------:R-:W-:-:S05]  /*20f0*/  IADD3 R42, P5, R14, R22, RZ ;  /* 0x000000160e2a7210 */ /* 0x000fca0007fbe0ff */
[----:B------:R-:W-:Y:S01]  /*2100*/  IMAD.X R43, R15, 0x1, R9, P5 ;  /* 0x000000010f2b7824 */ /* 0x000fe200028e0609 */
[----:B------:R-:W-:-:S05]  /*2110*/  IADD3 R14, P5, R14, R34, RZ ;  /* 0x000000220e0e7210 */ /* 0x000fca0007fbe0ff */
[----:B------:R-:W-:Y:S02]  /*2120*/  IMAD.X R15, R15, 0x1, R8, P5 ;  /* 0x000000010f0f7824 */ /* 0x000fe400028e0608 */
[----:B-1----:R-:W-:-:S04]  /*2130*/  @P0 IMAD.WIDE R24, R29, 0x2, R16 ;  /* 0x000000021d180825 */ /* 0x002fc800078e0210 */
[----:B------:R-:W-:Y:S01]  /*2140*/  @P0 IMAD.WIDE R16, R28, 0x2, R16 ;  /* 0x000000021c100825 */ /* 0x000fe200078e0210 */
[----:B------:R4:W-:Y:S03]  /*2150*/  @P0 LDGSTS.E.BYPASS.LTC128B.128 [R249+0x14100], [R24.64], !P2 ;  /* 0x1410000018f90fae */ /* 0x0009e6000d101d4c */
[----:B--2---:R-:W-:Y:S01]  /*2160*/  IMAD.WIDE R18, R29, 0x2, RZ ;  /* 0x000000021d127825 */ /* 0x004fe200078e02ff */
[----:B------:R1:W-:Y:S04]  /*2170*/  @P0 LDGSTS.E.BYPASS.LTC128B.128 [R249+0x17100], [R16.64], !P1 ;  /* 0x1710000010f90fae */ /* 0x0003e8000c901d4c */
[----:B------:R-:W0:Y:S01]  /*2180*/  LDGDEPBAR ;  /* 0x00000000000079af */ /* 0x000e220000000000 */
[----:B------:R-:W-:-:S02]  /*2190*/  IADD3 R52, P0, R46, R18, RZ ;  /* 0x000000122e347210 */ /* 0x000fc40007f1e0ff */
[----:B------:R-:W-:-:S03]  /*21a0*/  IADD3 R40, P5, R18, R22, RZ ;  /* 0x0000001612287210 */ /* 0x000fc60007fbe0ff */
[----:B------:R-:W-:Y:S01]  /*21b0*/  IMAD.X R53, R10, 0x1, R19, P0 ;  /* 0x000000010a357824 */ /* 0x000fe200000e0613 */
[----:B------:R-:W-:Y:S01]  /*21c0*/  IADD3 R80, P0, R18, R34, RZ ;  /* 0x0000002212507210 */ /* 0x000fe20007f1e0ff */
[----:B------:R-:W-:-:S04]  /*21d0*/  IMAD.X R41, R19, 0x1, R9, P5 ;  /* 0x0000000113297824 */ /* 0x000fc800028e0609 */
[----:B------:R-:W-:Y:S02]  /*21e0*/  IMAD.X R81, R19, 0x1, R8, P0 ;  /* 0x0000000113517824 */ /* 0x000fe400000e0608 */
[----:B-1----:R-:W-:Y:S01]  /*21f0*/  IMAD.WIDE R16, R28, 0x2, RZ ;  /* 0x000000021c107825 */ /* 0x002fe200078e02ff */
[----:B------:R-:W-:-:S04]  /*2200*/  DEPBAR.LE SB0, 0x1 ;  /* 0x000080400000791a */ /* 0x000fc80000000000 */
[----:B------:R-:W-:-:S04]  /*2210*/  DEPBAR.LE SB0, 0x0 ;  /* 0x000080000000791a */ /* 0x000fc80000000000 */
[----:B------:R-:W-:Y:S01]  /*2220*/  BAR.SYNC.DEFER_BLOCKING 0x0 ;  /* 0x0000000000007b1d */ /* 0x000fe20000010000 */
[----:B------:R-:W-:Y:S02]  /*2230*/  IADD3 R46, P6, R46, R16, RZ ;  /* 0x000000102e2e7210 */ /* 0x000fe40007fde0ff */
[C---:B------:R-:W-:Y:S02]  /*2240*/  IADD3 R34, P0, R16.reuse, R34, RZ ;  /* 0x0000002210227210 */ /* 0x040fe40007f1e0ff */
[----:B------:R-:W-:Y:S01]  /*2250*/  IADD3 R22, P5, R16, R22, RZ ;  /* 0x0000001610167210 */ /* 0x000fe20007fbe0ff */
[----:B------:R-:W-:Y:S01]  /*2260*/  IMAD.X R47, R10, 0x1, R17, P6 ;  /* 0x000000010a2f7824 */ /* 0x000fe200030e0611 */
[----:B------:R-:W-:Y:S01]  /*2270*/  ISETP.GE.AND P6, PT, R33, c[0x0][0x1d4], PT ;  /* 0x0000750021007a0c */ /* 0x000fe20003fc6270 */
[C---:B------:R-:W-:Y:S02]  /*2280*/  IMAD.X R35, R17.reuse, 0x1, R8, P0 ;  /* 0x0000000111237824 */ /* 0x040fe400000e0608 */
[----:B------:R-:W-:Y:S01]  /*2290*/  IMAD.X R23, R17, 0x1, R9, P5 ;  /* 0x0000000111177824 */ /* 0x000fe200028e0609 */
[----:B------:R-:W-:-:S02]  /*22a0*/  ISETP.LT.OR P0, PT, R30, 0x1, P6 ;  /* 0x000000011e00780c */ /* 0x000fc40003701670 */
[----:B------:R-:W-:Y:S02]  /*22b0*/  ISETP.GE.AND P5, PT, R12, c[0x0][0x1d4], PT ;  /* 0x000075000c007a0c */ /* 0x000fe40003fa6270 */
[----:B------:R-:W-:Y:S01]  /*22c0*/  ISETP.GE.AND P6, PT, R32, c[0x0][0x1d4], PT ;  /* 0x0000750020007a0c */ /* 0x000fe20003fc6270 */
[----:B------:R-:W-:Y:S04]  /*22d0*/  LDSM.16.M88.4 R64, [R248+0x18100] ;  /* 0x01810000f840783b */ /* 0x000fe80000000200 */
[----:B------:R-:W-:Y:S04]  /*22e0*/  LDSM.16.M88.4 R96, [R244+0x18100] ;  /* 0x01810000f460783b */ /* 0x000fe80000000200 */
[----:B------:R-:W-:Y:S04]  /*22f0*/  LDSM.16.M88.4 R48, [R247+0xc100] ;  /* 0x00c10000f730783b */ /* 0x000fe80000000200 */
[----:B------:R-:W-:Y:S04]  /*2300*/  LDSM.16.M88.4 R36, [R247+0xc900] ;  /* 0x00c90000f724783b */ /* 0x000fe80000000200 */
[----:B------:R-:W-:Y:S04]  /*2310*/  LDSM.16.M88.4 R208, [R247+0xd100] ;  /* 0x00d10000f7d0783b */ /* 0x000fe80000000200 */
[----:B----4-:R-:W1:Y:S04]  /*2320*/  LDSM.16.M88.4 R24, [R247+0xd900] ;  /* 0x00d90000f718783b */ /* 0x010e680000000200 */
[----:B------:R-:W-:Y:S04]  /*2330*/  LDSM.16.M88.4 R16, [R247+0xe100] ;  /* 0x00e10000f710783b */ /* 0x000fe80000000200 */
[----:B------:R-:W-:Y:S04]  /*2340*/  LDSM.16.M88.4 R76, [R247+0xe900] ;  /* 0x00e90000f74c783b */ /* 0x000fe80000000200 */
[----:B------:R-:W-:Y:S04]  /*2350*/  LDSM.16.M88.4 R68, [R246] ;  /* 0x00000000f644783b */ /* 0x000fe80000000200 */
[----:B------:R-:W-:Y:S04]  /*2360*/  LDSM.16.M88.4 R8, [R246+0x800] ;  /* 0x00080000f608783b */ /* 0x000fe80000000200 */
[----:B------:R-:W-:Y:S04]  /*2370*/  LDSM.16.M88.4 R72, [R246+0x1000] ;  /* 0x00100000f648783b */ /* 0x000fe80000000200 */
[----:B------:R-:W2:Y:S04]  /*2380*/  LDSM.16.M88.4 R56, [R246+0x1800] ;  /* 0x00180000f638783b */ /* 0x000ea80000000200 */
[----:B------:R-:W3:Y:S04]  /*2390*/  LDSM.16.M88.4 R60, [R246+0x2000] ;  /* 0x00200000f63c783b */ /* 0x000ee80000000200 */
[----:B------:R-:W-:Y:S04]  /*23a0*/  LDSM.16.M88.4 R100, [R246+0x2800] ;  /* 0x00280000f664783b */ /* 0x000fe80000000200 */
[----:B------:R-:W-:Y:S01]  /*23b0*/  @!PT LDS RZ, [RZ] ;  /* 0x00000000fffff984 */ /* 0x000fe20000000800 */
[----:B------:R-:W-:Y:S01]  /*23c0*/  @!PT LDS RZ, [RZ] ;  /* 0x00000000fffff984 */ /* 0x000fe20000000800 */
[----:B------:R-:W-:Y:S01]  /*23d0*/  @!PT LDS RZ, [RZ] ;  /* 0x00000000fffff984 */ /* 0x000fe20000000800 */
[----:B------:R4:W-:Y:S01]  /*23e0*/  LDGSTS.E.BYPASS.LTC128B.128 [R249+0x100], [R82.64], !P0 ;  /* 0x0010000052f97fae */ /* 0x0009e2000c101d4c */
[C---:B------:R-:W-:Y:S01]  /*23f0*/  ISETP.LT.OR P0, PT, R30.reuse, 0x1, P5 ;  /* 0x000000011e00780c */ /* 0x040fe20002f01670 */
[C---:B-1----:R-:W-:Y:S08]  /*2400*/  HMMA.16816.F32.BF16 R200, R64.reuse, R24, RZ ;  /* 0x0000001840c8723c */ /* 0x042ff000000418ff */
[----:B------:R-:W-:Y:S04]  /*2410*/  HMMA.16816.F32.BF16 R24, R64, R26, RZ ;  /* 0x0000001a4018723c */ /* 0x000fe800000418ff */
[----:B------:R1:W-:Y:S01]  /*2420*/  LDGSTS.E.BYPASS.LTC128B.128 [R249+0x3100], [R54.64], !P0 ;  /* 0x0310000036f97fae */ /* 0x0003e2000c101d4c */
[----:B------:R-:W-:-:S02]  /*2430*/  ISETP.LT.OR P0, PT, R30, 0x1, P6 ;  /* 0x000000011e00780c */ /* 0x000fc40003701670 */
[----:B------:R-:W-:Y:S01]  /*2440*/  ISETP.GE.AND P6, PT, R0, c[0x0][0x1d4], PT ;  /* 0x0000750000007a0c */ /* 0x000fe20003fc6270 */
[----:B------:R-:W-:-:S10]  /*2450*/  IMAD.MOV.U32 R0, RZ, RZ, 0x40 ;  /* 0x00000040ff007424 */ /* 0x000fd400078e00ff */
[----:B------:R1:W-:Y:S01]  /*2460*/  LDGSTS.E.BYPASS.LTC128B.128 [R249+0x6100], [R52.64], !P0 ;  /* 0x0610000034f97fae */ /* 0x0003e2000c101d4c */
[----:B------:R-:W-:Y:S01]  /*2470*/  ISETP.LT.OR P0, PT, R30, 0x1, P6 ;  /* 0x000000011e00780c */ /* 0x000fe20003701670 */
[C---:B--2---:R-:W-:Y:S08]  /*2480*/  HMMA.16816.F32.BF16 R200, R96.reuse, R56, R200 ;  /* 0x0000003860c8723c */ /* 0x044ff000000418c8 */
[----:B------:R-:W-:Y:S04]  /*2490*/  HMMA.16816.F32.BF16 R24, R96, R58, R24 ;  /* 0x0000003a6018723c */ /* 0x000fe80000041818 */
[----:B------:R2:W-:Y:S01]  /*24a0*/  LDGSTS.E.BYPASS.LTC128B.128 [R249+0x9100], [R46.64], !P0 ;  /* 0x091000002ef97fae */ /* 0x0005e2000c101d4c */
[----:B------:R-:W-:-:S04]  /*24b0*/  ISETP.GE.AND P0, PT, R33, c[0x0][0x1d4], PT ;  /* 0x0000750021007a0c */ /* 0x000fc80003f06270 */
[C---:B------:R-:W-:Y:S01]  /*24c0*/  ISETP.LT.OR P0, PT, R30.reuse, 0x21, P0 ;  /* 0x000000211e00780c */ /* 0x040fe20000701670 */
[C---:B-1----:R-:W-:Y:S11]  /*24d0*/  HMMA.16816.F32.BF16 R52, R64.reuse, R48, RZ ;  /* 0x000000304034723c */ /* 0x042ff600000418ff */
[----:B------:R-:W-:Y:S01]  /*24e0*/  @!UPT UIADD3 URZ, URZ, URZ, URZ ;  /* 0x0000003f3f3ff290 */ /* 0x000fe2000fffe03f */
[----:B------:R2:W-:Y:S01]  /*24f0*/  LDGSTS.E.BYPASS.LTC128B.128 [R249+0x1100], [R44.64], !P0 ;  /* 0x011000002cf97fae */ /* 0x0005e2000c101d4c */
[----:B------:R-:W-:Y:S01]  /*2500*/  ISETP.LT.OR P0, PT, R30, 0x21, P5 ;  /* 0x000000211e00780c */ /* 0x000fe20002f01670 */
[----:B------:R-:W-:Y:S11]  /*2510*/  HMMA.16816.F32.BF16 R48, R64, R50, RZ ;  /* 0x000000324030723c */ /* 0x000ff600000418ff */
[----:B------:R-:W-:Y:S01]  /*2520*/  @!UPT UIADD3 URZ, URZ, URZ, URZ ;  /* 0x0000003f3f3ff290 */ /* 0x000fe2000fffe03f */
[----:B------:R1:W-:Y:S01]  /*2530*/  LDGSTS.E.BYPASS.LTC128B.128 [R249+0x4100], [R42.64], !P0 ;  /* 0x041000002af97fae */ /* 0x0003e2000c101d4c */
[----:B------:R-:W-:-:S04]  /*2540*/  ISETP.GE.AND P0, PT, R32, c[0x0][0x1d4], PT ;  /* 0x0000750020007a0c */ /* 0x000fc80003f06270 */
[C---:B------:R-:W-:Y:S01]  /*2550*/  ISETP.LT.OR P0, PT, R30.reuse, 0x21, P0 ;  /* 0x000000211e00780c */ /* 0x040fe20000701670 */
[----:B------:R-:W-:Y:S08]  /*2560*/  HMMA.16816.F32.BF16 R52, R96, R68, R52 ;  /* 0x000000446034723c */ /* 0x000ff00000041834 */
[----:B--2---:R-:W-:Y:S04]  /*2570*/  HMMA.16816.F32.BF16 R44, R64, R36, RZ ;  /* 0x00000024402c723c */ /* 0x004fe800000418ff */
[----:B------:R1:W-:Y:S01]  /*2580*/  LDGSTS.E.BYPASS.LTC128B.128 [R249+0x7100], [R40.64], !P0 ;  /* 0x0710000028f97fae */ /* 0x0003e2000c101d4c */
[----:B------:R-:W-:-:S03]  /*2590*/  ISETP.LT.OR P0, PT, R30, 0x21, P6 ;  /* 0x000000211e00780c */ /* 0x000fc60003701670 */
[----:B------:R-:W-:Y:S08]  /*25a0*/  HMMA.16816.F32.BF16 R36, R64, R38, RZ ;  /* 0x000000264024723c */ /* 0x000ff000000418ff */
[----:B------:R-:W-:Y:S02]  /*25b0*/  HMMA.16816.F32.BF16 R48, R96, R70, R48 ;  /* 0x000000466030723c */ /* 0x000fe40000041830 */
[----:B------:R2:W-:Y:S01]  /*25c0*/  LDGSTS.E.BYPASS.LTC128B.128 [R249+0xa100], [R22.64], !P0 ;  /* 0x0a10000016f97fae */ /* 0x0005e2000c101d4c */
[----:B------:R-:W-:-:S04]  /*25d0*/  ISETP.GE.AND P0, PT, R33, c[0x0][0x1d4], PT ;  /* 0x0000750021007a0c */ /* 0x000fc80003f06270 */
[C---:B------:R-:W-:Y:S01]  /*25e0*/  ISETP.LT.OR P0, PT, R30.reuse, 0x41, P0 ;  /* 0x000000411e00780c */ /* 0x040fe20000701670 */
[C---:B------:R-:W-:Y:S08]  /*25f0*/  HMMA.16816.F32.BF16 R44, R96.reuse, R8, R44 ;  /* 0x00000008602c723c */ /* 0x040ff0000004182c */
[----:B------:R-:W-:Y:S04]  /*2600*/  HMMA.16816.F32.BF16 R36, R96, R10, R36 ;  /* 0x0000000a6024723c */ /* 0x000fe80000041824 */
[----:B------:R2:W-:Y:S01]  /*2610*/  LDGSTS.E.BYPASS.LTC128B.128 [R249+0x2100], [R20.64], !P0 ;  /* 0x0210000014f97fae */ /* 0x0005e2000c101d4c */
[----:B------:R-:W-:-:S02]  /*2620*/  ISETP.LT.OR P0, PT, R30, 0x41, P5 ;  /* 0x000000411e00780c */ /* 0x000fc40002f01670 */
[----:B------:R-:W-:Y:S01]  /*2630*/  ISETP.GE.AND P5, PT, R32, c[0x0][0x1d4], PT ;  /* 0x0000750020007a0c */ /* 0x000fe20003fa6270 */
[----:B-1----:R-:W-:Y:S01]  /*2640*/  HMMA.16816.F32.BF16 R40, R64, R208, RZ ;  /* 0x000000d04028723c */ /* 0x002fe200000418ff */
[----:B------:R-:W-:Y:S02]  /*2650*/  SHF.R.S32.HI R32, RZ, 0x1f, R29 ;  /* 0x0000001fff207819 */ /* 0x000fe4000001141d */
[----:B------:R-:W-:-:S05]  /*2660*/  ISETP.LT.OR P5, PT, R30, 0x41, P5 ;  /* 0x000000411e00780c */ /* 0x000fca0002fa1670 */
[----:B------:R-:W-:Y:S02]  /*2670*/  HMMA.16816.F32.BF16 R208, R64, R210, RZ ;  /* 0x000000d240d0723c */ /* 0x000fe400000418ff */
[----:B------:R1:W-:Y:S01]  /*2680*/  LDGSTS.E.BYPASS.LTC128B.128 [R249+0x5100], [R14.64], !P0 ;  /* 0x051000000ef97fae */ /* 0x0003e2000c101d4c */
[----:B------:R-:W-:-:S04]  /*2690*/  LOP3.LUT P0, RZ, R13, 0x4, RZ, 0xc0, !PT ;  /* 0x000000040dff7812 */ /* 0x000fc8000780c0ff */
[----:B------:R-:W-:Y:S01]  /*26a0*/  SEL R0, R0, 0xffffffc0, !P0 ;  /* 0xffffffc000007807 */ /* 0x000fe20004000000 */
[----:B------:R4:W-:Y:S01]  /*26b0*/  LDGSTS.E.BYPASS.LTC128B.128 [R249+0x8100], [R80.64], !P5 ;  /* 0x0810000050f97fae */ /* 0x0009e2000e901d4c */
[----:B------:R-:W-:Y:S02]  /*26c0*/  ISETP.LT.OR P0, PT, R30, 0x41, P6 ;  /* 0x000000411e00780c */ /* 0x000fe40003701670 */
[----:B------:R-:W-:Y:S01]  /*26d0*/  ISETP.GT.AND P5, PT, R108, 0x5f, PT ;  /* 0x0000005f6c00780c */ /* 0x000fe20003fa4270 */
[----:B------:R-:W-:Y:S01]  /*26e0*/  IMAD.IADD R242, R247, 0x1, R0 ;  /* 0x00000001f7f27824 */ /* 0x000fe200078e0200 */
[----:B------:R-:W-:Y:S01]  /*26f0*/  SHF.R.S32.HI R30, RZ, 0x1f, R28 ;  /* 0x0000001fff1e7819 */ /* 0x000fe2000001141c */
[----:B------:R-:W-:Y:S01]  /*2700*/  IMAD.IADD R232, R0, 0x1, R246 ;  /* 0x0000000100e87824 */ /* 0x000fe200078e02f6 */
[----:B--2---:R-:W-:Y:S01]  /*2710*/  HMMA.16816.F32.BF16 R20, R64, R16, RZ ;  /* 0x000000104014723c */ /* 0x004fe200000418ff */
[----:B------:R-:W-:-:S06]  /*2720*/  IADD3 R0, R249, 0x100, RZ ;  /* 0x00000100f9007810 */ /* 0x000fcc0007ffe0ff */
[----:B------:R2:W-:Y:S01]  /*2730*/  LDGSTS.E.BYPASS.LTC128B.128 [R249+0xb100], [R34.64], !P0 ;  /* 0x0b10000022f97fae */ /* 0x0005e2000c101d4c */
[C---:B------:R-:W-:Y:S01]  /*2740*/  HMMA.16816.F32.BF16 R16, R64.reuse, R18, RZ ;  /* 0x000000124010723c */ /* 0x040fe200000418ff */
[----:B------:R-:W-:Y:S02]  /*2750*/  PLOP3.LUT P0, PT, PT, PT, UP0, 0x80, 0x0 ;  /* 0x000000000000781c */ /* 0x000fe40003f0f008 */
[----:B------:R-:W-:Y:S04]  /*2760*/  LDSM.16.M88.4 R8, [R243+0x18100] ;  /* 0x01810000f308783b */ /* 0x000fe80000000200 */
[----:B------:R-:W5:Y:S01]  /*2770*/  LDSM.16.M88.4 R68, [R242+0xc100] ;  /* 0x00c10000f244783b */ /* 0x000f620000000200 */
[C---:B-1----:R-:W-:Y:S03]  /*2780*/  HMMA.16816.F32.BF16 R12, R64.reuse, R76, RZ ;  /* 0x0000004c400c723c */ /* 0x042fe600000418ff */
[----:B------:R-:W1:Y:S04]  /*2790*/  LDSM.16.M88.4 R56, [R242+0xd100] ;  /* 0x00d10000f238783b */ /* 0x000e680000000200 */
[----:B------:R-:W-:Y:S01]  /*27a0*/  LDSM.16.M88.4 R92, [R242+0xd900] ;  /* 0x00d90000f25c783b */ /* 0x000fe20000000200 */
[----:B------:R-:W-:Y:S03]  /*27b0*/  HMMA.16816.F32.BF16 R64, R64, R78, RZ ;  /* 0x0000004e4040723c */ /* 0x000fe600000418ff */
[----:B------:R-:W1:Y:S04]  /*27c0*/  LDSM.16.M88.4 R76, [R242+0xc900] ;  /* 0x00c90000f24c783b */ /* 0x000e680000000200 */
[----:B------:R-:W1:Y:S01]  /*27d0*/  LDSM.16.M88.4 R88, [R242+0xe100] ;  /* 0x00e10000f258783b */ /* 0x000e620000000200 */
[----:B------:R-:W-:Y:S01]  /*27e0*/  HMMA.16816.F32.BF16 R40, R96, R72, R40 ;  /* 0x000000486028723c */ /* 0x000fe20000041828 */
[----:B--2---:R-:W-:-:S02]  /*27f0*/  SHF.R.S32.HI R35, RZ, 0x1f, R33 ;  /* 0x0000001fff237819 */ /* 0x004fc40000011421 */
[----:B------:R-:W2:Y:S01]  /*2800*/  LDSM.16.M88.4 R84, [R242+0xe900] ;  /* 0x00e90000f254783b */ /* 0x000ea20000000200 */
[----:B------:R-:W-:-:S03]  /*2810*/  SHF.R.S32.HI R34, RZ, 0x1f, R31 ;  /* 0x0000001fff227819 */ /* 0x000fc6000001141f */
[----:B----4-:R-:W-:Y:S01]  /*2820*/  LDSM.16.M88.4 R80, [R232+0x800] ;  /* 0x00080000e850783b */ /* 0x010fe20000000200 */
[C---:B------:R-:W-:Y:S03]  /*2830*/  HMMA.16816.F32.BF16 R208, R96.reuse, R74, R208 ;  /* 0x0000004a60d0723c */ /* 0x040fe600000418d0 */
[----:B------:R-:W-:Y:S04]  /*2840*/  LDSM.16.M88.4 R72, [R241+0x18100] ;  /* 0x01810000f148783b */ /* 0x000fe80000000200 */
[----:B------:R-:W-:Y:S01]  /*2850*/  LDSM.16.M88.4 R104, [R242+0x15900] ;  /* 0x01590000f268783b */ /* 0x000fe20000000200 */
[C---:B---3--:R-:W-:Y:S03]  /*2860*/  HMMA.16816.F32.BF16 R20, R96.reuse, R60, R20 ;  /* 0x0000003c6014723c */ /* 0x048fe60000041814 */
[----:B------:R-:W0:Y:S05]  /*2870*/  LDGDEPBAR ;  /* 0x00000000000079af */ /* 0x000e2a0000000000 */
[----:B------:R-:W-:Y:S01]  /*2880*/  HMMA.16816.F32.BF16 R16, R96, R62, R16 ;  /* 0x0000003e6010723c */ /* 0x000fe20000041810 */
[----:B------:R-:W3:Y:S07]  /*2890*/  LDSM.16.M88.4 R60, [R232] ;  /* 0x00000000e83c783b */ /* 0x000eee0000000200 */
[C---:B-----5:R-:W-:Y:S08]  /*28a0*/  HMMA.16816.F32.BF16 R52, R8.reuse, R68, R52 ;  /* 0x000000440834723c */ /* 0x060ff00000041834 */
[----:B------:R-:W-:Y:S01]  /*28b0*/  HMMA.16816.F32.BF16 R48, R8, R70, R48 ;  /* 0x000000460830723c */ /* 0x000fe20000041830 */
[----:B------:R-:W4:Y:S07]  /*28c0*/  LDSM.16.M88.4 R68, [R232+0x1000] ;  /* 0x00100000e844783b */ /* 0x000f2e0000000200 */
[C---:B------:R-:W-:Y:S08]  /*28d0*/  HMMA.16816.F32.BF16 R12, R96.reuse, R100, R12 ;  /* 0x00000064600c723c */ /* 0x040ff0000004180c */
[----:B------:R-:W-:Y:S01]  /*28e0*/  HMMA.16816.F32.BF16 R64, R96, R102, R64 ;  /* 0x000000666040723c */ /* 0x000fe20000041840 */
[----:B------:R-:W-:Y:S04]  /*28f0*/  LDSM.16.M88.4 R96, [R232+0x2800] ;  /* 0x00280000e860783b */ /* 0x000fe80000000200 */
[----:B------:R-:W-:Y:S03]  /*2900*/  LDSM.16.M88.4 R100, [R247+0x17100] ;  /* 0x01710000f764783b */ /* 0x000fe60000000200 */
        /* <DEDUP_REMOVED lines=14> */
[----:B------:R-:W-:Y:S04]  /*29f0*/  LDSM.16.M88.4 R64, [R248+0x1c100] ;  /* 0x01c10000f840783b */ /* 0x000fe80000000200 */
[----:B------:R-:W-:Y:S03]  /*2a00*/  LDSM.16.M88.4 R84, [R247+0x11100] ;  /* 0x01110000f754783b */ /* 0x000fe60000000200 */
[C---:B---3--:R-:W-:Y:S08]  /*2a10*/  HMMA.16816.F32.BF16 R52, R72.reuse, R60, R52 ;  /* 0x0000003c4834723c */ /* 0x048ff00000041834 */
[C---:B------:R-:W-:Y:S01]  /*2a20*/  HMMA.16816.F32.BF16 R48, R72.reuse, R62, R48 ;  /* 0x0000003e4830723c */ /* 0x040fe20000041830 */
[----:B------:R-:W2:Y:S07]  /*2a30*/  LDSM.16.M88.4 R60, [R247+0xf100] ;  /* 0x00f10000f73c783b */ /* 0x000eae0000000200 */
[C---:B----4-:R-:W-:Y:S08]  /*2a40*/  HMMA.16816.F32.BF16 R40, R72.reuse, R68, R40 ;  /* 0x000000444828723c */ /* 0x050ff00000041828 */
[C---:B------:R-:W-:Y:S01]  /*2a50*/  HMMA.16816.F32.BF16 R208, R72.reuse, R70, R208 ;  /* 0x0000004648d0723c */ /* 0x040fe200000418d0 */
[----:B------:R-:W3:Y:S07]  /*2a60*/  LDSM.16.M88.4 R68, [R247+0xf900] ;  /* 0x00f90000f744783b */ /* 0x000eee0000000200 */
[C---:B------:R-:W-:Y:S08]  /*2a70*/  HMMA.16816.F32.BF16 R44, R72.reuse, R80, R44 ;  /* 0x00000050482c723c */ /* 0x040ff0000004182c */
[C---:B------:R-:W-:Y:S01]  /*2a80*/  HMMA.16816.F32.BF16 R36, R72.reuse, R82, R36 ;  /* 0x000000524824723c */ /* 0x040fe20000041824 */
[----:B------:R-:W4:Y:S07]  /*2a90*/  LDSM.16.M88.4 R80, [R247+0x11900] ;  /* 0x01190000f750783b */ /* 0x000f2e0000000200 */
[C---:B-1----:R-:W-:Y:S08]  /*2aa0*/  HMMA.16816.F32.BF16 R200, R72.reuse, R76, R200 ;  /* 0x0000004c48c8723c */ /* 0x042ff000000418c8 */
[C---:B------:R-:W-:Y:S01]  /*2ab0*/  HMMA.16816.F32.BF16 R24, R72.reuse, R78, R24 ;  /* 0x0000004e4818723c */ /* 0x040fe20000041818 */
[----:B------:R-:W-:Y:S07]  /*2ac0*/  LDSM.16.M88.4 R76, [R246+0x3000] ;  /* 0x00300000f64c783b */ /* 0x000fee0000000200 */
[C---:B------:R-:W-:Y:S08]  /*2ad0*/  HMMA.16816.F32.BF16 R20, R72.reuse, R56, R20 ;  /* 0x000000384814723c */ /* 0x040ff00000041814 */
[C---:B------:R-:W-:Y:S01]  /*2ae0*/  HMMA.16816.F32.BF16 R16, R72.reuse, R58, R16 ;  /* 0x0000003a4810723c */ /* 0x040fe20000041810 */
[----:B------:R-:W-:Y:S07]  /*2af0*/  LDSM.16.M88.4 R56, [R244+0x1c100] ;  /* 0x01c10000f438783b */ /* 0x000fee0000000200 */
[C---:B------:R-:W-:Y:S08]  /*2b00*/  HMMA.16816.F32.BF16 R12, R72.reuse, R96, R12 ;  /* 0x00000060480c723c */ /* 0x040ff0000004180c */
[----:B------:R-:W-:Y:S01]  /*2b10*/  HMMA.16816.F32.BF16 R8, R72, R98, R8 ;  /* 0x000000624808723c */ /* 0x000fe20000041808 */
[----:B------:R-:W1:Y:S04]  /*2b20*/  LDSM.16.M88.4 R72, [R246+0x3800] ;  /* 0x00380000f648783b */ /* 0x000e680000000200 */
[----:B------:R-:W-:Y:S03]  /*2b30*/  LDSM.16.M88.4 R96, [R246+0x5800] ;  /* 0x00580000f660783b */ /* 0x000fe60000000200 */
[C---:B--2---:R-:W-:Y:S08]  /*2b40*/  HMMA.16816.F32.BF16 R52, R64.reuse, R60, R52 ;  /* 0x0000003c4034723c */ /* 0x044ff00000041834 */
[C---:B------:R-:W-:Y:S01]  /*2b50*/  HMMA.16816.F32.BF16 R48, R64.reuse, R62, R48 ;  /* 0x0000003e4030723c */ /* 0x040fe20000041830 */
[----:B------:R-:W2:Y:S07]  /*2b60*/  LDSM.16.M88.4 R60, [R246+0x4000] ;  /* 0x00400000f63c783b */ /* 0x000eae0000000200 */
[C---:B---3--:R-:W-:Y:S08]  /*2b70*/  HMMA.16816.F32.BF16 R44, R64.reuse, R68, R44 ;  /* 0x00000044402c723c */ /* 0x048ff0000004182c */
[C---:B------:R-:W-:Y:S01]  /*2b80*/  HMMA.16816.F32.BF16 R36, R64.reuse, R70, R36 ;  /* 0x000000464024723c */ /* 0x040fe20000041824 */
[----:B------:R-:W3:Y:S07]  /*2b90*/  LDSM.16.M88.4 R68, [R246+0x4800] ;  /* 0x00480000f644783b */ /* 0x000eee0000000200 */
        /* <DEDUP_REMOVED lines=9> */
[C---:B----4-:R-:W-:Y:S08]  /*2c30*/  HMMA.16816.F32.BF16 R12, R64.reuse, R80, R12 ;  /* 0x00000050400c723c */ /* 0x050ff0000004180c */
[----:B------:R-:W-:Y:S01]  /*2c40*/  HMMA.16816.F32.BF16 R8, R64, R82, R8 ;  /* 0x000000524008723c */ /* 0x000fe20000041808 */
[----:B------:R-:W4:Y:S04]  /*2c50*/  LDSM.16.M88.4 R64, [R246+0x5000] ;  /* 0x00500000f640783b */ /* 0x000f280000000200 */
[----:B------:R-:W-:Y:S03]  /*2c60*/  LDSM.16.M88.4 R80, [R242+0x10900] ;  /* 0x01090000f250783b */ /* 0x000fe60000000200 */
        /* <DEDUP_REMOVED lines=8> */
[----:B------:R-:W-:Y:S07]  /*2cf0*/  LDSM.16.M88.4 R76, [R242+0x11900] ;  /* 0x01190000f24c783b */ /* 0x000fee0000000200 */
[C---:B---3--:R-:W-:Y:S08]  /*2d00*/  HMMA.16816.F32.BF16 R200, R56.reuse, R68, R200 ;  /* 0x0000004438c8723c */ /* 0x048ff000000418c8 */
[C---:B------:R-:W-:Y:S01]  /*2d10*/  HMMA.16816.F32.BF16 R24, R56.reuse, R70, R24 ;  /* 0x000000463818723c */ /* 0x040fe20000041818 */
[----:B------:R-:W-:Y:S07]  /*2d20*/  LDSM.16.M88.4 R68, [R232+0x3000] ;  /* 0x00300000e844783b */ /* 0x000fee0000000200 */
[C---:B----4-:R-:W-:Y:S08]  /*2d30*/  HMMA.16816.F32.BF16 R20, R56.reuse, R64, R20 ;  /* 0x000000403814723c */ /* 0x050ff00000041814 */
[----:B------:R-:W-:Y:S01]  /*2d40*/  HMMA.16816.F32.BF16 R16, R56, R66, R16 ;  /* 0x000000423810723c */ /* 0x000fe20000041810 */
[----:B------:R-:W3:Y:S07]  /*2d50*/  LDSM.16.M88.4 R64, [R241+0x1c100] ;  /* 0x01c10000f140783b */ /* 0x000eee0000000200 */
[C---:B-1----:R-:W-:Y:S08]  /*2d60*/  HMMA.16816.F32.BF16 R52, R72.reuse, R92, R52 ;  /* 0x0000005c4834723c */ /* 0x042ff00000041834 */
[----:B------:R-:W-:Y:S01]  /*2d70*/  HMMA.16816.F32.BF16 R48, R72, R94, R48 ;  /* 0x0000005e4830723c */ /* 0x000fe20000041830 */
        /* <DEDUP_REMOVED lines=13> */
[----:B------:R-:W-:Y:S07]  /*2e50*/  LDSM.16.M88.4 R84, [R232+0x5800] ;  /* 0x00580000e854783b */ /* 0x000fee0000000200 */
[C---:B---3--:R-:W-:Y:S08]  /*2e60*/  HMMA.16816.F32.BF16 R52, R64.reuse, R68, R52 ;  /* 0x000000444034723c */ /* 0x048ff00000041834 */
[----:B------:R-:W-:Y:S01]  /*2e70*/  HMMA.16816.F32.BF16 R48, R64, R70, R48 ;  /* 0x000000464030723c */ /* 0x000fe20000041830 */
[----:B------:R-:W3:Y:S07]  /*2e80*/  LDSM.16.M88.4 R68, [R232+0x5000] ;  /* 0x00500000e844783b */ /* 0x000eee0000000200 */
[C---:B------:R-:W-:Y:S08]  /*2e90*/  HMMA.16816.F32.BF16 R12, R72.reuse, R76, R12 ;  /* 0x0000004c480c723c */ /* 0x040ff0000004180c */
[C---:B------:R-:W-:Y:S01]  /*2ea0*/  HMMA.16816.F32.BF16 R8, R72.reuse, R78, R8 ;  /* 0x0000004e4808723c */ /* 0x040fe20000041808 */
[----:B------:R-:W4:Y:S07]  /*2eb0*/  LDSM.16.M88.4 R76, [R232+0x4800] ;  /* 0x00480000e84c783b */ /* 0x000f2e0000000200 */
[C---:B------:R-:W-:Y:S08]  /*2ec0*/  HMMA.16816.F32.BF16 R200, R72.reuse, R80, R200 ;  /* 0x0000005048c8723c */ /* 0x040ff000000418c8 */
[----:B------:R-:W-:Y:S01]  /*2ed0*/  HMMA.16816.F32.BF16 R24, R72, R82, R24 ;  /* 0x000000524818723c */ /* 0x000fe20000041818 */
[----:B------:R-:W-:Y:S04]  /*2ee0*/  LDSM.16.M88.4 R72, [R247+0x12100] ;  /* 0x01210000f748783b */ /* 0x000fe80000000200 */
[----:B------:R-:W-:Y:S03]  /*2ef0*/  LDSM.16.M88.4 R80, [R247+0x13100] ;  /* 0x01310000f750783b */ /* 0x000fe60000000200 */
[C---:B-1----:R-:W-:Y:S08]  /*2f00*/  HMMA.16816.F32.BF16 R44, R64.reuse, R56, R44 ;  /* 0x00000038402c723c */ /* 0x042ff0000004182c */
[C---:B------:R-:W-:Y:S01]  /*2f10*/  HMMA.16816.F32.BF16 R36, R64.reuse, R58, R36 ;  /* 0x0000003a4024723c */ /* 0x040fe20000041824 */
[----:B------:R-:W1:Y:S07]  /*2f20*/  LDSM.16.M88.4 R56, [R248+0x20100] ;  /* 0x02010000f838783b */ /* 0x000e6e0000000200 */
        /* <DEDUP_REMOVED lines=9> */
[C---:B------:R-:W-:Y:S08]  /*2fc0*/  HMMA.16816.F32.BF16 R12, R64.reuse, R84, R12 ;  /* 0x00000054400c723c */ /* 0x040ff0000004180c */
[----:B------:R-:W-:Y:S01]  /*2fd0*/  HMMA.16816.F32.BF16 R8, R64, R86, R8 ;  /* 0x000000564008723c */ /* 0x000fe20000041808 */
[----:B------:R-:W4:Y:S04]  /*2fe0*/  LDSM.16.M88.4 R64, [R247+0x14900] ;  /* 0x01490000f740783b */ /* 0x000f280000000200 */
[----:B------:R-:W-:Y:S03]  /*2ff0*/  LDSM.16.M88.4 R84, [R242+0x12100] ;  /* 0x01210000f254783b */ /* 0x000fe60000000200 */
[C---:B-1----:R-:W-:Y:S08]  /*3000*/  HMMA.16816.F32.BF16 R52, R56.reuse, R72, R52 ;  /* 0x000000483834723c */ /* 0x042ff00000041834 */
[C---:B------:R-:W-:Y:S01]  /*3010*/  HMMA.16816.F32.BF16 R48, R56.reuse, R74, R48 ;  /* 0x0000004a3830723c */ /* 0x040fe20000041830 */
[----:B------:R-:W-:Y:S07]  /*3020*/  LDSM.16.M88.4 R72, [R246+0x6000] ;  /* 0x00600000f648783b */ /* 0x000fee0000000200 */
[C---:B--2---:R-:W-:Y:S08]  /*3030*/  HMMA.16816.F32.BF16 R44, R56.reuse, R60, R44 ;  /* 0x0000003c382c723c */ /* 0x044ff0000004182c */
[C---:B------:R-:W-:Y:S01]  /*3040*/  HMMA.16816.F32.BF16 R36, R56.reuse, R62, R36 ;  /* 0x0000003e3824723c */ /* 0x040fe20000041824 */
[----:B------:R-:W1:Y:S07]  /*3050*/  LDSM.16.M88.4 R60, [R244+0x20100] ;  /* 0x02010000f43c783b */ /* 0x000e6e0000000200 */
[C---:B---3--:R-:W-:Y:S08]  /*3060*/  HMMA.16816.F32.BF16 R200, R56.reuse, R68, R200 ;  /* 0x0000004438c8723c */ /* 0x048ff000000418c8 */
[C---:B------:R-:W-:Y:S01]  /*3070*/  HMMA.16816.F32.BF16 R24, R56.reuse, R70, R24 ;  /* 0x000000463818723c */ /* 0x040fe20000041818 */
[----:B------:R-:W2:Y:S07]  /*3080*/  LDSM.16.M88.4 R68, [R246+0x6800] ;  /* 0x00680000f644783b */ /* 0x000eae0000000200 */
[C---:B------:R-:W-:Y:S08]  /*3090*/  HMMA.16816.F32.BF16 R40, R56.reuse, R80, R40 ;  /* 0x000000503828723c */ /* 0x040ff00000041828 */
[C---:B------:R-:W-:Y:S01]  /*30a0*/  HMMA.16816.F32.BF16 R208, R56.reuse, R82, R208 ;  /* 0x0000005238d0723c */ /* 0x040fe200000418d0 */
[----:B------:R-:W-:Y:S07]  /*30b0*/  LDSM.16.M88.4 R80, [R242+0x12900] ;  /* 0x01290000f250783b */ /* 0x000fee0000000200 */
[C---:B----4-:R-:W-:Y:S08]  /*30c0*/  HMMA.16816.F32.BF16 R12, R56.reuse, R64, R12 ;  /* 0x00000040380c723c */ /* 0x050ff0000004180c */
[C---:B------:R-:W-:Y:S01]  /*30d0*/  HMMA.16816.F32.BF16 R8, R56.reuse, R66, R8 ;  /* 0x000000423808723c */ /* 0x040fe20000041808 */
[----:B------:R-:W3:Y:S07]  /*30e0*/  LDSM.16.M88.4 R64, [R246+0x8800] ;  /* 0x00880000f640783b */ /* 0x000eee0000000200 */
[C---:B------:R-:W-:Y:S08]  /*30f0*/  HMMA.16816.F32.BF16 R20, R56.reuse, R76, R20 ;  /* 0x0000004c3814723c */ /* 0x040ff00000041814 */
[----:B------:R-:W-:Y:S01]  /*3100*/  HMMA.16816.F32.BF16 R16, R56, R78, R16 ;  /* 0x0000004e3810723c */ /* 0x000fe20000041810 */
[----:B------:R-:W4:Y:S04]  /*3110*/  LDSM.16.M88.4 R56, [R243+0x20100] ;  /* 0x02010000f338783b */ /* 0x000f280000000200 */
[----:B------:R-:W5:Y:S03]  /*3120*/  LDSM.16.M88.4 R76, [R242+0x13100] ;  /* 0x01310000f24c783b */ /* 0x000f660000000200 */
        /* <DEDUP_REMOVED lines=15> */
[C---:B---3--:R-:W-:Y:S08]  /*3220*/  HMMA.16816.F32.BF16 R12, R60.reuse, R64, R12 ;  /* 0x000000403c0c723c */ /* 0x048ff0000004180c */
[----:B------:R-:W-:Y:S01]  /*3230*/  HMMA.16816.F32.BF16 R8, R60, R66, R8 ;  /* 0x000000423c08723c */ /* 0x000fe20000041808 */
[----:B------:R-:W-:Y:S04]  /*3240*/  LDSM.16.M88.4 R60, [R241+0x20100] ;  /* 0x02010000f13c783b */ /* 0x000fe80000000200 */
[----:B------:R-:W3:Y:S03]  /*3250*/  LDSM.16.M88.4 R64, [R232+0x6000] ;  /* 0x00600000e840783b */ /* 0x000ee60000000200 */
[C---:B----4-:R-:W-:Y:S08]  /*3260*/  HMMA.16816.F32.BF16 R52, R56.reuse, R84, R52 ;  /* 0x000000543834723c */ /* 0x050ff00000041834 */
[C---:B------:R-:W-:Y:S01]  /*3270*/  HMMA.16816.F32.BF16 R48, R56.reuse, R86, R48 ;  /* 0x000000563830723c */ /* 0x040fe20000041830 */
[----:B------:R-:W4:Y:S07]  /*3280*/  LDSM.16.M88.4 R84, [R232+0x7000] ;  /* 0x00700000e854783b */ /* 0x000f2e0000000200 */
[C---:B------:R-:W-:Y:S08]  /*3290*/  HMMA.16816.F32.BF16 R44, R56.reuse, R80, R44 ;  /* 0x00000050382c723c */ /* 0x040ff0000004182c */
[C---:B------:R-:W-:Y:S01]  /*32a0*/  HMMA.16816.F32.BF16 R36, R56.reuse, R82, R36 ;  /* 0x000000523824723c */ /* 0x040fe20000041824 */
[----:B------:R-:W3:Y:S07]  /*32b0*/  LDSM.16.M88.4 R80, [R232+0x7800] ;  /* 0x00780000e850783b */ /* 0x000eee0000000200 */
[C---:B-----5:R-:W-:Y:S08]  /*32c0*/  HMMA.16816.F32.BF16 R40, R56.reuse, R76, R40 ;  /* 0x0000004c3828723c */ /* 0x060ff00000041828 */
[C---:B------:R-:W-:Y:S01]  /*32d0*/  HMMA.16816.F32.BF16 R208, R56.reuse, R78, R208 ;  /* 0x0000004e38d0723c */ /* 0x040fe200000418d0 */
[----:B------:R-:W5:Y:S07]  /*32e0*/  LDSM.16.M88.4 R76, [R232+0x8000] ;  /* 0x00800000e84c783b */ /* 0x000f6e0000000200 */
[C---:B-1----:R-:W-:Y:S08]  /*32f0*/  HMMA.16816.F32.BF16 R200, R56.reuse, R72, R200 ;  /* 0x0000004838c8723c */ /* 0x042ff000000418c8 */
[C---:B------:R-:W-:Y:S01]  /*3300*/  HMMA.16816.F32.BF16 R24, R56.reuse, R74, R24 ;  /* 0x0000004a3818723c */ /* 0x040fe20000041818 */
[----:B------:R-:W1:Y:S07]  /*3310*/  LDSM.16.M88.4 R72, [R232+0x8800] ;  /* 0x00880000e848783b */ /* 0x000e6e0000000200 */
[C---:B--2---:R-:W-:Y:S08]  /*3320*/  HMMA.16816.F32.BF16 R20, R56.reuse, R68, R20 ;  /* 0x000000443814723c */ /* 0x044ff00000041814 */
[C---:B------:R-:W-:Y:S01]  /*3330*/  HMMA.16816.F32.BF16 R16, R56.reuse, R70, R16 ;  /* 0x000000463810723c */ /* 0x040fe20000041810 */
[----:B------:R-:W-:Y:S07]  /*3340*/  LDSM.16.M88.4 R68, [R247+0x15100] ;  /* 0x01510000f744783b */ /* 0x000fee0000000200 */
[C---:B------:R-:W-:Y:S08]  /*3350*/  HMMA.16816.F32.BF16 R12, R56.reuse, R96, R12 ;  /* 0x00000060380c723c */ /* 0x040ff0000004180c */
[----:B------:R-:W-:Y:S01]  /*3360*/  HMMA.16816.F32.BF16 R8, R56, R98, R8 ;  /* 0x000000623808723c */ /* 0x000fe20000041808 */
[----:B------:R-:W2:Y:S04]  /*3370*/  LDSM.16.M88.4 R56, [R247+0x15900] ;  /* 0x01590000f738783b */ /* 0x000ea80000000200 */
[----:B------:R-:W-:Y:S03]  /*3380*/  LDSM.16.M88.4 R96, [R247+0x17900] ;  /* 0x01790000f760783b */ /* 0x000fe60000000200 */
[C---:B---3--:R-:W-:Y:S08]  /*3390*/  HMMA.16816.F32.BF16 R52, R60.reuse, R64, R52 ;  /* 0x000000403c34723c */ /* 0x048ff00000041834 */
[C---:B------:R-:W-:Y:S01]  /*33a0*/  HMMA.16816.F32.BF16 R48, R60.reuse, R66, R48 ;  /* 0x000000423c30723c */ /* 0x040fe20000041830 */
[----:B------:R-:W3:Y:S07]  /*33b0*/  LDSM.16.M88.4 R64, [R247+0x16100] ;  /* 0x01610000f740783b */ /* 0x000eee0000000200 */
[C---:B------:R-:W-:Y:S08]  /*33c0*/  HMMA.16816.F32.BF16 R44, R60.reuse, R88, R44 ;  /* 0x000000583c2c723c */ /* 0x040ff0000004182c */
[C---:B------:R-:W-:Y:S01]  /*33d0*/  HMMA.16816.F32.BF16 R36, R60.reuse, R90, R36 ;  /* 0x0000005a3c24723c */ /* 0x040fe20000041824 */
[----:B------:R-:W-:Y:S07]  /*33e0*/  LDSM.16.M88.4 R88, [R246+0x9000] ;  /* 0x00900000f658783b */ /* 0x000fee0000000200 */
[C---:B----4-:R-:W-:Y:S08]  /*33f0*/  HMMA.16816.F32.BF16 R40, R60.reuse, R84, R40 ;  /* 0x000000543c28723c */ /* 0x050ff00000041828 */
[C---:B------:R-:W-:Y:S01]  /*3400*/  HMMA.16816.F32.BF16 R208, R60.reuse, R86, R208 ;  /* 0x000000563cd0723c */ /* 0x040fe200000418d0 */
[----:B------:R-:W-:Y:S07]  /*3410*/  LDSM.16.M88.4 R84, [R243+0x24100] ;  /* 0x02410000f354783b */ /* 0x000fee0000000200 */
[C---:B------:R-:W-:Y:S08]  /*3420*/  HMMA.16816.F32.BF16 R200, R60.reuse, R80, R200 ;  /* 0x000000503cc8723c */ /* 0x040ff000000418c8 */
[C---:B------:R-:W-:Y:S01]  /*3430*/  HMMA.16816.F32.BF16 R24, R60.reuse, R82, R24 ;  /* 0x000000523c18723c */ /* 0x040fe20000041818 */
[----:B------:R-:W-:Y:S07]  /*3440*/  LDSM.16.M88.4 R80, [R246+0x9800] ;  /* 0x00980000f650783b */ /* 0x000fee0000000200 */
[C---:B-----5:R-:W-:Y:S08]  /*3450*/  HMMA.16816.F32.BF16 R20, R60.reuse, R76, R20 ;  /* 0x0000004c3c14723c */ /* 0x060ff00000041814 */
[C---:B------:R-:W-:Y:S01]  /*3460*/  HMMA.16816.F32.BF16 R16, R60.reuse, R78, R16 ;  /* 0x0000004e3c10723c */ /* 0x040fe20000041810 */
[----:B------:R-:W-:Y:S07]  /*3470*/  LDSM.16.M88.4 R76, [R246+0xa000] ;  /* 0x00a00000f64c783b */ /* 0x000fee0000000200 */
[C---:B-1----:R-:W-:Y:S08]  /*3480*/  HMMA.16816.F32.BF16 R12, R60.reuse, R72, R12 ;  /* 0x000000483c0c723c */ /* 0x042ff0000004180c */
        /* <DEDUP_REMOVED lines=8> */
[----:B------:R-:W4:Y:S07]  /*3510*/  LDSM.16.M88.4 R68, [R246+0xb000] ;  /* 0x00b00000f644783b */ /* 0x000f2e0000000200 */
[C---:B---3--:R-:W-:Y:S08]  /*3520*/  HMMA.16816.F32.BF16 R40, R92.reuse, R64, R40 ;  /* 0x000000405c28723c */ /* 0x048ff00000041828 */
[C---:B------:R-:W-:Y:S01]  /*3530*/  HMMA.16816.F32.BF16 R208, R92.reuse, R66, R208 ;  /* 0x000000425cd0723c */ /* 0x040fe200000418d0 */
[----:B------:R-:W3:Y:S07]  /*3540*/  LDSM.16.M88.4 R64, [R246+0xb800] ;  /* 0x00b80000f640783b */ /* 0x000eee0000000200 */
[C---:B-1----:R-:W-:Y:S08]  /*3550*/  HMMA.16816.F32.BF16 R200, R92.reuse, R60, R200 ;  /* 0x0000003c5cc8723c */ /* 0x042ff000000418c8 */
[C---:B------:R-:W-:Y:S01]  /*3560*/  HMMA.16816.F32.BF16 R24, R92.reuse, R62, R24 ;  /* 0x0000003e5c18723c */ /* 0x040fe20000041818 */
[----:B------:R-:W1:Y:S07]  /*3570*/  LDSM.16.M88.4 R60, [R242+0x15100] ;  /* 0x01510000f23c783b */ /* 0x000e6e0000000200 */
[C---:B------:R-:W-:Y:S08]  /*3580*/  HMMA.16816.F32.BF16 R20, R92.reuse, R100, R20 ;  /* 0x000000645c14723c */ /* 0x040ff00000041814 */
[C---:B------:R-:W-:Y:S01]  /*3590*/  HMMA.16816.F32.BF16 R16, R92.reuse, R102, R16 ;  /* 0x000000665c10723c */ /* 0x040fe20000041810 */
[----:B------:R-:W5:Y:S07]  /*35a0*/  LDSM.16.M88.4 R100, [R242+0x16100] ;  /* 0x01610000f264783b */ /* 0x000f6e0000000200 */
[C---:B------:R-:W-:Y:S08]  /*35b0*/  HMMA.16816.F32.BF16 R12, R92.reuse, R96, R12 ;  /* 0x000000605c0c723c */ /* 0x040ff0000004180c */
[----:B------:R-:W-:Y:S01]  /*35c0*/  HMMA.16816.F32.BF16 R8, R92, R98, R8 ;  /* 0x000000625c08723c */ /* 0x000fe20000041808 */
[----:B------:R-:W1:Y:S04]  /*35d0*/  LDSM.16.M88.4 R96, [R242+0x16900] ;  /* 0x01690000f260783b */ /* 0x000e680000000200 */
[----:B------:R-:W1:Y:S03]  /*35e0*/  LDSM.16.M88.4 R92, [R242+0x17100] ;  /* 0x01710000f25c783b */ /* 0x000e660000000200 */
[C---:B--2---:R-:W-:Y:S08]  /*35f0*/  HMMA.16816.F32.BF16 R52, R56.reuse, R88, R52 ;  /* 0x000000583834723c */ /* 0x044ff00000041834 */
        /* <DEDUP_REMOVED lines=12> */
[C---:B------:R-:W-:Y:S01]  /*36c0*/  HMMA.16816.F32.BF16 R16, R56.reuse, R70, R16 ;  /* 0x000000463810723c */ /* 0x040fe20000041810 */
[----:B------:R-:W-:Y:S07]  /*36d0*/  LDSM.16.M88.4 R68, [R232+0xa800] ;  /* 0x00a80000e844783b */ /* 0x000fee0000000200 */
[C---:B---3--:R-:W-:Y:S08]  /*36e0*/  HMMA.16816.F32.BF16 R12, R56.reuse, R64, R12 ;  /* 0x00000040380c723c */ /* 0x048ff0000004180c */
[----:B------:R-:W-:Y:S01]  /*36f0*/  HMMA.16816.F32.BF16 R8, R56, R66, R8 ;  /* 0x000000423808723c */ /* 0x000fe20000041808 */
[----:B------:R-:W3:Y:S04]  /*3700*/  LDSM.16.M88.4 R56, [R241+0x24100] ;  /* 0x02410000f138783b */ /* 0x000ee80000000200 */
[----:B------:R-:W4:Y:S03]  /*3710*/  LDSM.16.M88.4 R64, [R232+0xb000] ;  /* 0x00b00000e840783b */ /* 0x000f260000000200 */
[C---:B-1----:R-:W-:Y:S08]  /*3720*/  HMMA.16816.F32.BF16 R52, R84.reuse, R60, R52 ;  /* 0x0000003c5434723c */ /* 0x042ff00000041834 */
[----:B------:R-:W-:Y:S01]  /*3730*/  HMMA.16816.F32.BF16 R48, R84, R62, R48 ;  /* 0x0000003e5430723c */ /* 0x000fe20000041830 */
[----:B------:R-:W1:Y:S01]  /*3740*/  LDSM.16.M88.4 R60, [R232+0xb800] ;  /* 0x00b80000e83c783b */ /* 0x000e620000000200 */
[----:B------:R-:W-:-:S06]  /*3750*/  DEPBAR.LE SB0, 0x0 ;  /* 0x000080000000791a */ /* 0x000fcc0000000000 */
        /* <DEDUP_REMOVED lines=8> */
[C---:B--2---:R-:W-:Y:S08]  /*37e0*/  HMMA.16816.F32.BF16 R12, R84.reuse, R88, R12 ;  /* 0x00000058540c723c */ /* 0x044ff0000004180c */
[----:B------:R-:W-:Y:S08]  /*37f0*/  HMMA.16816.F32.BF16 R8, R84, R90, R8 ;  /* 0x0000005a5408723c */ /* 0x000ff00000041808 */
[C---:B---3--:R-:W-:Y:S08]  /*3800*/  HMMA.16816.F32.BF16 R52, R56.reuse, R80, R52 ;  /* 0x000000503834723c */ /* 0x048ff00000041834 */
[C---:B------:R-:W-:Y:S08]  /*3810*/  HMMA.16816.F32.BF16 R48, R56.reuse, R82, R48 ;  /* 0x000000523830723c */ /* 0x040ff00000041830 */
[C---:B------:R-:W-:Y:S08]  /*3820*/  HMMA.16816.F32.BF16 R44, R56.reuse, R76, R44 ;  /* 0x0000004c382c723c */ /* 0x040ff0000004182c */
[C---:B------:R-:W-:Y:S08]  /*3830*/  HMMA.16816.F32.BF16 R36, R56.reuse, R78, R36 ;  /* 0x0000004e3824723c */ /* 0x040ff00000041824 */
[C---:B------:R-:W-:Y:S08]  /*3840*/  HMMA.16816.F32.BF16 R40, R56.reuse, R72, R40 ;  /* 0x000000483828723c */ /* 0x040ff00000041828 */
[C---:B------:R-:W-:Y:S08]  /*3850*/  HMMA.16816.F32.BF16 R208, R56.reuse, R74, R208 ;  /* 0x0000004a38d0723c */ /* 0x040ff000000418d0 */
[C---:B------:R-:W-:Y:S08]  /*3860*/  HMMA.16816.F32.BF16 R200, R56.reuse, R68, R200 ;  /* 0x0000004438c8723c */ /* 0x040ff000000418c8 */
[C---:B------:R-:W-:Y:S08]  /*3870*/  HMMA.16816.F32.BF16 R24, R56.reuse, R70, R24 ;  /* 0x000000463818723c */ /* 0x040ff00000041818 */
[C---:B----4-:R-:W-:Y:S08]  /*3880*/  HMMA.16816.F32.BF16 R20, R56.reuse, R64, R20 ;  /* 0x000000403814723c */ /* 0x050ff00000041814 */
[C---:B------:R-:W-:Y:S08]  /*3890*/  HMMA.16816.F32.BF16 R16, R56.reuse, R66, R16 ;  /* 0x000000423810723c */ /* 0x040ff00000041810 */
[C---:B-1----:R-:W-:Y:S08]  /*38a0*/  HMMA.16816.F32.BF16 R12, R56.reuse, R60, R12 ;  /* 0x0000003c380c723c */ /* 0x042ff0000004180c */
[----:B------:R-:W-:Y:S01]  /*38b0*/  HMMA.16816.F32.BF16 R8, R56, R62, R8 ;  /* 0x0000003e3808723c */ /* 0x000fe20000041808 */
[----:B------:R-:W-:Y:S06]  /*38c0*/  BAR.SYNC.DEFER_BLOCKING 0x0 ;  /* 0x0000000000007b1d */ /* 0x000fec0000010000 */
[----:B------:R-:W-:Y:S05]  /*38d0*/  @!P0 BRA `(.L_x_4799) ;  /* 0x000005e000008947 */ /* 0x000fea0003800000 */
[----:B------:R-:W-:Y:S01]  /*38e0*/  IMAD.U32 R0, RZ, RZ, UR6 ;  /* 0x00000006ff007e24 */ /* 0x000fe2000f8e00ff */
        /* <DEDUP_REMOVED lines=19> */
[----:B------:R-:W-:Y:S02]  /*3a20*/  IADD3 R74, -R59, 0x10, RZ ;  /* 0x000000103b4a7810 */ /* 0x000fe40007ffe1ff */
[----:B------:R-:W-:-:S02]  /*3a30*/  SHF.R.S32.HI R0, RZ, 0x1f, R252 ;  /* 0x0000001fff007819 */ /* 0x000fc400000114fc */
[----:B------:R-:W-:Y:S02]  /*3a40*/  LOP3.LUT R76, R76, 0xf, RZ, 0xc0, !PT ;  /* 0x0000000f4c4c7812 */ /* 0x000fe400078ec0ff */
[----:B------:R-:W-:Y:S01]  /*3a50*/  SHF.L.U64.HI R64, R33, 0x1, R35 ;  /* 0x0000000121407819 */ /* 0x000fe20000010223 */
[----:B------:R-:W-:Y:S01]  /*3a60*/  IMAD R0, R0, c[0x0][0x1e0], RZ ;  /* 0x0000780000007a24 */ /* 0x000fe200078e02ff */
[----:B------:R-:W-:Y:S02]  /*3a70*/  LOP3.LUT R74, R74, 0xf, RZ, 0xc0, !PT ;  /* 0x0000000f4a4a7812 */ /* 0x000fe400078ec0ff */
[----:B------:R-:W-:Y:S01]  /*3a80*/  SEL R69, RZ, 0x10, P1 ;  /* 0x00000010ff457807 */ /* 0x000fe20000800000 */
[----:B------:R-:W-:Y:S01]  /*3a90*/  IMAD R0, R252, c[0x0][0x1e4], R0 ;  /* 0x00007900fc007a24 */ /* 0x000fe200078e0200 */
[----:B------:R-:W-:Y:S02]  /*3aa0*/  SHF.L.U64.HI R61, R31, 0x1, R34 ;  /* 0x000000011f3d7819 */ /* 0x000fe40000010222 */
[----:B------:R-:W-:-:S02]  /*3ab0*/  IADD3 R70, -R69, 0x10, RZ ;  /* 0x0000001045467810 */ /* 0x000fc40007ffe1ff */
[----:B------:R-:W-:Y:S01]  /*3ac0*/  SHF.L.U64.HI R58, R29, 0x1, R32 ;  /* 0x000000011d3a7819 */ /* 0x000fe20000010220 */
[----:B-1----:R-:W-:Y:S01]  /*3ad0*/  IMAD.WIDE.U32 R56, R252, c[0x0][0x1e0], RZ ;  /* 0x00007800fc387a25 */ /* 0x002fe200078e00ff */
[----:B------:R-:W-:Y:S02]  /*3ae0*/  LOP3.LUT R70, R70, 0xf, RZ, 0xc0, !PT ;  /* 0x0000000f46467812 */ /* 0x000fe400078ec0ff */
[----:B------:R-:W-:Y:S01]  /*3af0*/  SHF.L.U64.HI R7, R28, 0x1, R30 ;  /* 0x000000011c077819 */ /* 0x000fe2000001021e */
[----:B------:R-:W-:Y:S01]  /*3b00*/  IMAD.IADD R57, R57, 0x1, R0 ;  /* 0x0000000139397824 */ /* 0x000fe200078e0200 */
[----:B--2---:R-:W-:-:S03]  /*3b10*/  SHF.R.S32.HI R0, RZ, 0x1f, R251 ;  /* 0x0000001fff007819 */ /* 0x004fc600000114fb */
[----:B------:R-:W-:-:S04]  /*3b20*/  IMAD.WIDE.U32 R56, R251, c[0x0][0x1f0], R56 ;  /* 0x00007c00fb387a25 */ /* 0x000fc800078e0038 */
[----:B------:R-:W-:Y:S01]  /*3b30*/  IMAD R0, R0, c[0x0][0x1f0], RZ ;  /* 0x00007c0000007a24 */ /* 0x000fe200078e02ff */
[----:B------:R-:W-:Y:S02]  /*3b40*/  IADD3 R65, P0, R56, UR20, RZ ;  /* 0x0000001438417c10 */ /* 0x000fe4000ff1e0ff */
[----:B------:R-:W-:Y:S01]  /*3b50*/  SEL R56, RZ, 0x10, P2 ;  /* 0x00000010ff387807 */ /* 0x000fe20001000000 */
[----:B------:R-:W-:-:S03]  /*3b60*/  IMAD R0, R251, c[0x0][0x1f4], R0 ;  /* 0x00007d00fb007a24 */ /* 0x000fc600078e0200 */
[----:B------:R-:W-:Y:S02]  /*3b70*/  IADD3 R72, -R56, 0x10, RZ ;  /* 0x0000001038487810 */ /* 0x000fe40007ffe1ff */
[----:B------:R-:W-:Y:S01]  /*3b80*/  IADD3.X R0, R57, UR18, R0, P0, !PT ;  /* 0x0000001239007c10 */ /* 0x000fe200087fe400 */
[----:B------:R-:W-:Y:S01]  /*3b90*/  IMAD.SHL.U32 R57, R29, 0x2, RZ ;  /* 0x000000021d397824 */ /* 0x000fe200078e00ff */
[C---:B------:R-:W-:Y:S02]  /*3ba0*/  LEA R66, P0, R65.reuse, c[0x0][0x1c8], 0x1 ;  /* 0x0000720041427a11 */ /* 0x040fe400078008ff */
[----:B------:R-:W-:Y:S02]  /*3bb0*/  LOP3.LUT R72, R72, 0xf, RZ, 0xc0, !PT ;  /* 0x0000000f48487812 */ /* 0x000fe400078ec0ff */
[----:B------:R-:W-:Y:S01]  /*3bc0*/  LEA.HI.X R65, R65, c[0x0][0x1cc], R0, 0x1, P0 ;  /* 0x0000730041417a11 */ /* 0x000fe200000f0c00 */
[----:B------:R-:W1:Y:S01]  /*3bd0*/  SHFL.IDX PT, R71, R66, 0x2, 0x181f ;  /* 0x00581f0042477f89 */ /* 0x000e6200000e0000 */
[----:B------:R-:W-:-:S03]  /*3be0*/  IMAD.SHL.U32 R0, R28, 0x2, RZ ;  /* 0x000000021c007824 */ /* 0x000fc600078e00ff */
[----:B------:R-:W2:Y:S04]  /*3bf0*/  SHFL.IDX PT, R67, R65, 0x2, 0x181f ;  /* 0x00581f0041437f89 */ /* 0x000ea800000e0000 */
[----:B------:R-:W-:Y:S04]  /*3c00*/  SHFL.IDX PT, R68, R65, RZ, 0x181f ;  /* 0x00181fff41447589 */ /* 0x000fe800000e0000 */
[----:B------:R-:W-:Y:S01]  /*3c10*/  SHFL.IDX PT, R65, R65, 0x1, 0x181f ;  /* 0x00381f0041417f89 */ /* 0x000fe200000e0000 */
        /* <DEDUP_REMOVED lines=42> */
.L_x_4799:
[----:B------:R-:W-:Y:S01]  /*3ec0*/  LOP3.LUT R6, R6, 0xffffffe0, RZ, 0xc0, !PT ;  /* 0xffffffe006067812 */ /* 0x000fe200078ec0ff */
[----:B------:R-:W-:Y:S01]  /*3ed0*/  IMAD.SHL.U32 R245, R5, 0x2, RZ ;  /* 0x0000000205f57824 */ /* 0x000fe200078e00ff */
[----:B------:R-:W-:Y:S01]  /*3ee0*/  UIADD3 UR6, UR7, -0x2, URZ ;  /* 0xfffffffe07067890 */ /* 0x000fe2000fffe03f */
[----:B------:R-:W0:Y:S02]  /*3ef0*/  LDGDEPBAR ;  /* 0x00000000000079af */ /* 0x000e240000000000 */
[----:B------:R-:W-:Y:S01]  /*3f00*/  IMAD.IADD R6, R2, 0x1, -R6 ;  /* 0x0000000102067824 */ /* 0x000fe200078e0a06 */
[----:B------:R-:W-:Y:S01]  /*3f10*/  UISETP.GE.AND UP0, UPT, UR6, UR8, UPT ;  /* 0x000000080600728c */ /* 0x000fe2000bf06270 */
[----:B------:R-:W-:Y:S01]  /*3f20*/  IMAD.U32 R2, RZ, RZ, UR10 ;  /* 0x0000000aff027e24 */ /* 0x000fe2000f8e00ff */
[----:B------:R-:W-:Y:S01]  /*3f30*/  LDSM.16.MT88.4 R172, [R245+0x100] ;  /* 0x00010000f5ac783b */ /* 0x000fe20000004200 */
[--C-:B------:R-:W-:Y:S01]  /*3f40*/  IMAD R240, R4, 0x2, R245.reuse ;  /* 0x0000000204f07824 */ /* 0x100fe200078e02f5 */
[----:B------:R-:W-:Y:S01]  /*3f50*/  SHF.R.S32.HI R0, RZ, 0x1f, R6 ;  /* 0x0000001fff007819 */ /* 0x000fe20000011406 */
[C---:B------:R-:W-:Y:S01]  /*3f60*/  IMAD R239, R3.reuse, 0x2, R245 ;  /* 0x0000000203ef7824 */ /* 0x040fe200078e02f5 */
[----:B-1----:R-:W-:Y:S01]  /*3f70*/  LDSM.16.MT88.4 R80, [R245+0x3100] ;  /* 0x00310000f550783b */ /* 0x002fe20000004200 */
        /* <DEDUP_REMOVED lines=14> */
[C---:B------:R-:W-:Y:S01]  /*4060*/  ISETP.GT.AND P0, PT, R2.reuse, 0x1, PT ;  /* 0x000000010200780c */ /* 0x040fe20003f04270 */
[----:B------:R-:W-:Y:S03]  /*4070*/  LDSM.16.MT88.4 R64, [R239+0x100] ;  /* 0x00010000ef40783b */ /* 0x000fe60000004200 */
[----:B------:R-:W-:Y:S01]  /*4080*/  FSEL R55, R55, -INF , P0 ;  /* 0xff80000037377808 */ /* 0x000fe20000000000 */
[----:B------:R-:W-:Y:S01]  /*4090*/  LDSM.16.MT88.4 R108, [R238+0x3900] ;  /* 0x00390000ee6c783b */ /* 0x000fe20000004200 */
[----:B------:R-:W-:Y:S02]  /*40a0*/  FSEL R53, R53, -INF , P0 ;  /* 0xff80000035357808 */ /* 0x000fe40000000000 */
[----:B------:R-:W-:Y:S01]  /*40b0*/  ISETP.GT.AND P0, PT, R2, 0x8, PT ;  /* 0x000000080200780c */ /* 0x000fe20003f04270 */
        /* <DEDUP_REMOVED lines=14> */
[----:B------:R-:W-:-:S04]  /*41a0*/  ISETP.GT.AND P0, PT, R2, 0x11, PT ;  /* 0x000000110200780c */ /* 0x000fc80003f04270 */
[----:B------:R-:W-:Y:S02]  /*41b0*/  FSEL R47, R47, -INF , P0 ;  /* 0xff8000002f2f7808 */ /* 0x000fe40000000000 */
[----:B------:R-:W-:Y:S02]  /*41c0*/  FSEL R45, R45, -INF , P0 ;  /* 0xff8000002d2d7808 */ /* 0x000fe40000000000 */
        /* <DEDUP_REMOVED lines=28> */
[----:B------:R-:W-:-:S04]  /*4390*/  ISETP.GT.AND P0, PT, R2, 0x38, PT ;  /* 0x000000380200780c */ /* 0x000fc80003f04270 */
[----:B------:R-:W-:Y:S02]  /*43a0*/  FSEL R202, R26, -INF , P0 ;  /* 0xff8000001aca7808 */ /* 0x000fe40000000000 */
[----:B------:R-:W-:Y:S02]  /*43b0*/  FMNMX.FTZ R26, R45, R41, !PT ;  /* 0x000000292d1a7209 */ /* 0x000fe40007810000 */
[----:B------:R-:W-:Y:S02]  /*43c0*/  FSEL R197, R24, -INF , P0 ;  /* 0xff80000018c57808 */ /* 0x000fe40000000000 */
[----:B------:R-:W-:Y:S02]  /*43d0*/  FMNMX.FTZ R24, R36, R26, !PT ;  /* 0x0000001a24187209 */ /* 0x000fe40007810000 */
[----:B------:R-:W-:Y:S02]  /*43e0*/  ISETP.GT.AND P0, PT, R2, 0x39, PT ;  /* 0x000000390200780c */ /* 0x000fe40003f04270 */
[----:B------:R-:W-:-:S02]  /*43f0*/  FMNMX.FTZ R24, R37, R24, !PT ;  /* 0x0000001825187209 */ /* 0x000fc40007810000 */
[----:B------:R-:W-:Y:S02]  /*4400*/  FSEL R201, R27, -INF , P0 ;  /* 0xff8000001bc97808 */ /* 0x000fe40000000000 */
[----:B------:R-:W-:Y:S02]  /*4410*/  FSEL R195, R25, -INF , P0 ;  /* 0xff80000019c37808 */ /* 0x000fe40000000000 */
[----:B------:R-:W-:Y:S02]  /*4420*/  ISETP.GT.AND P0, PT, R2, 0x40, PT ;  /* 0x000000400200780c */ /* 0x000fe40003f04270 */
[----:B------:R-:W-:Y:S02]  /*4430*/  FMNMX.FTZ R24, R44, R24, !PT ;  /* 0x000000182c187209 */ /* 0x000fe40007810000 */
[----:B------:R-:W-:Y:S02]  /*4440*/  FSEL R210, R22, -INF , P0 ;  /* 0xff80000016d27808 */ /* 0x000fe40000000000 */
[----:B------:R-:W-:-:S02]  /*4450*/  FMNMX.FTZ R22, R40, R24, !PT ;  /* 0x0000001828167209 */ /* 0x000fc40007810000 */
[----:B------:R-:W-:Y:S02]  /*4460*/  FSEL R209, R20, -INF , P0 ;  /* 0xff80000014d17808 */ /* 0x000fe40000000000 */
[C---:B------:R-:W-:Y:S02]  /*4470*/  ISETP.GT.AND P0, PT, R2.reuse, 0x41, PT ;  /* 0x000000410200780c */ /* 0x040fe40003f04270 */
[----:B------:R-:W-:Y:S02]  /*4480*/  FMNMX.FTZ R22, R215, R22, !PT ;  /* 0x00000016d7167209 */ /* 0x000fe40007810000 */
[----:B------:R-:W-:Y:S02]  /*4490*/  FSEL R208, R23, -INF , P0 ;  /* 0xff80000017d07808 */ /* 0x000fe40000000000 */
[----:B------:R-:W-:Y:S02]  /*44a0*/  FSEL R207, R21, -INF , P0 ;  /* 0xff80000015cf7808 */ /* 0x000fe40000000000 */
[----:B------:R-:W-:-:S02]  /*44b0*/  ISETP.GT.AND P0, PT, R2, 0x48, PT ;  /* 0x000000480200780c */ /* 0x000fc40003f04270 */
[----:B------:R-:W-:Y:S02]  /*44c0*/  FMNMX.FTZ R20, R54, R55, !PT ;  /* 0x0000003736147209 */ /* 0x000fe40007810000 */
[----:B------:R-:W-:Y:S02]  /*44d0*/  FMNMX.FTZ R21, R214, R22, !PT ;  /* 0x00000016d6157209 */ /* 0x000fe40007810000 */
[----:B------:R-:W-:Y:S02]  /*44e0*/  FSEL R206, R18, -INF , P0 ;  /* 0xff80000012ce7808 */ /* 0x000fe40000000000 */
[----:B------:R-:W-:Y:S02]  /*44f0*/  FMNMX.FTZ R20, R52, R20, !PT ;  /* 0x0000001434147209 */ /* 0x000fe40007810000 */
[----:B------:R-:W-:Y:S02]  /*4500*/  FMNMX.FTZ R18, R200, R21, !PT ;  /* 0x00000015c8127209 */ /* 0x000fe40007810000 */
[----:B------:R-:W-:-:S02]  /*4510*/  FSEL R205, R16, -INF , P0 ;  /* 0xff80000010cd7808 */ /* 0x000fc40000000000 */
[----:B------:R-:W-:Y:S02]  /*4520*/  FMNMX.FTZ R16, R7, R20, !PT ;  /* 0x0000001407107209 */ /* 0x000fe40007810000 */
[----:B------:R-:W-:Y:S01]  /*4530*/  FMNMX.FTZ R18, R198, R18, !PT ;  /* 0x00000012c6127209 */ /* 0x000fe20007810000 */
[----:B------:R-:W-:Y:S01]  /*4540*/  LDSM.16.MT88.4 R20, [R238+0x900] ;  /* 0x00090000ee14783b */ /* 0x000fe20000004200 */
        /* <DEDUP_REMOVED lines=11> */
[----:B------:R-:W-:Y:S02]  /*4600*/  FSEL R193, R12, -INF , P0 ;  /* 0xff8000000cc17808 */ /* 0x000fe40000000000 */
[----:B------:R-:W-:Y:S02]  /*4610*/  FMNMX.FTZ R12, R39, R16, !PT ;  /* 0x00000010270c7209 */ /* 0x000fe40007810000 */
[----:B------:R-:W-:Y:S01]  /*4620*/  FMNMX.FTZ R14, R207, R14, !PT ;  /* 0x0000000ecf0e7209 */ /* 0x000fe20007810000 */
[----:B------:R-:W-:Y:S01]  /*4630*/  LDSM.16.MT88.4 R16, [R245+0x3900] ;  /* 0x00390000f510783b */ /* 0x000fe20000004200 */
        /* <DEDUP_REMOVED lines=9> */
[----:B------:R-:W-:Y:S02]  /*46d0*/  FMNMX.FTZ R12, R212, R12, !PT ;  /* 0x0000000cd40c7209 */ /* 0x000fe40007810000 */
[----:B------:R-:W-:Y:S02]  /*46e0*/  FMNMX.FTZ R10, R193, R13, !PT ;  /* 0x0000000dc10a7209 */ /* 0x000fe40007810000 */
[----:B------:R-:W-:Y:S02]  /*46f0*/  FSEL R191, R8, -INF , P0 ;  /* 0xff80000008bf7808 */ /* 0x000fe40000000000 */
[----:B------:R-:W-:Y:S02]  /*4700*/  ISETP.GT.AND P0, PT, R2, 0x59, PT ;  /* 0x000000590200780c */ /* 0x000fe40003f04270 */
[----:B------:R-:W-:-:S02]  /*4710*/  FMNMX.FTZ R12, R211, R12, !PT ;  /* 0x0000000cd30c7209 */ /* 0x000fc40007810000 */
[----:B------:R-:W-:Y:S02]  /*4720*/  FMNMX.FTZ R10, R192, R10, !PT ;  /* 0x0000000ac00a7209 */ /* 0x000fe40007810000 */
[----:B------:R-:W-:Y:S02]  /*4730*/  FSEL R190, R9, -INF , P0 ;  /* 0xff80000009be7808 */ /* 0x000fe40000000000 */
[----:B------:R-:W-:Y:S02]  /*4740*/  FMNMX.FTZ R8, R199, R12, !PT ;  /* 0x0000000cc7087209 */ /* 0x000fe40007810000 */
[----:B------:R-:W-:Y:S01]  /*4750*/  FMNMX.FTZ R2, R191, R10, !PT ;  /* 0x0000000abf027209 */ /* 0x000fe20007810000 */
[----:B------:R-:W-:Y:S01]  /*4760*/  LDSM.16.MT88.4 R12, [R245+0x900] ;  /* 0x00090000f50c783b */ /* 0x000fe20000004200 */
[----:B------:R-:W-:Y:S02]  /*4770*/  FMNMX.FTZ R8, R196, R8, !PT ;  /* 0x00000008c4087209 */ /* 0x000fe40007810000 */
[----:B------:R-:W-:-:S02]  /*4780*/  FMNMX.FTZ R2, R190, R2, !PT ;  /* 0x00000002be027209 */ /* 0x000fc40007810000 */
        /* <DEDUP_REMOVED lines=15> */
[----:B-1----:R-:W-:-:S04]  /*4880*/  FMNMX.FTZ R2, R2, R10, !PT ;  /* 0x0000000a02027209 */ /* 0x002fc80007810000 */
        /* <DEDUP_REMOVED lines=22> */
[--C-:B------:R-:W-:Y:S01]  /*49f0*/  FFMA.FTZ R195, R195, c[0x0][0x2d0], -R194.reuse ;  /* 0x0000b400c3c37a23 */ /* 0x100fe200000108c2 */
[----:B------:R-:W1:Y:S01]  /*4a00*/  LDSM.16.MT88.4 R8, [R240+0x900] ;  /* 0x00090000f008783b */ /* 0x000e620000004200 */
[--C-:B------:R-:W-:Y:S01]  /*4a10*/  FFMA.FTZ R209, R209, c[0x0][0x2d0], -R194.reuse ;  /* 0x0000b400d1d17a23 */ /* 0x100fe200000108c2 */
[C---:B------:R-:W-:Y:S01]  /*4a20*/  FSETP.NEU.FTZ.AND P0, PT, R0.reuse, -INF , PT ;  /* 0xff8000000000780b */ /* 0x040fe20003f1d000 */
[----:B------:R-:W-:Y:S01]  /*4a30*/  FMUL.FTZ R26, R0, c[0x0][0x2d0] ;  /* 0x0000b400001a7a20 */ /* 0x000fe20000410000 */
[----:B------:R-:W3:Y:S01]  /*4a40*/  MUFU.EX2 R51, R51 ;  /* 0x0000003300337308 */ /* 0x000ee20000000800 */
        /* <DEDUP_REMOVED lines=9> */
[--C-:B------:R-:W-:Y:S02]  /*4ae0*/  FFMA.FTZ R181, R52, c[0x0][0x2d0], -R26.reuse ;  /* 0x0000b40034b57a23 */ /* 0x100fe4000001081a */
[--C-:B------:R-:W-:Y:S01]  /*4af0*/  FFMA.FTZ R180, R7, c[0x0][0x2d0], -R26.reuse ;  /* 0x0000b40007b47a23 */ /* 0x100fe2000001081a */
[----:B------:R-:W-:Y:S01]  /*4b00*/  MUFU.EX2 R186, R186 ;  /* 0x000000ba00ba7308 */ /* 0x000fe20000000800 */
[----:B---3--:R-:W-:Y:S01]  /*4b10*/  F2FP.BF16.PACK_AB R166, R51, R184 ;  /* 0x000000b833a6723e */ /* 0x008fe200000010ff */
[--C-:B------:R-:W-:Y:S02]  /*4b20*/  FFMA.FTZ R48, R47, c[0x0][0x2d0], -R26.reuse ;  /* 0x0000b4002f307a23 */ /* 0x100fe4000001081a */
[--C-:B------:R-:W-:Y:S02]  /*4b30*/  FFMA.FTZ R49, R6, c[0x0][0x2d0], -R26.reuse ;  /* 0x0000b40006317a23 */ /* 0x100fe4000001081a */
[----:B------:R-:W-:-:S02]  /*4b40*/  FFMA.FTZ R47, R38, c[0x0][0x2d0], -R26 ;  /* 0x0000b400262f7a23 */ /* 0x000fc4000001081a */
[----:B------:R-:W2:Y:S01]  /*4b50*/  MUFU.EX2 R185, R185 ;  /* 0x000000b900b97308 */ /* 0x000ea20000000800 */
[--C-:B------:R-:W-:Y:S02]  /*4b60*/  FFMA.FTZ R43, R39, c[0x0][0x2d0], -R26.reuse ;  /* 0x0000b400272b7a23 */ /* 0x100fe4000001081a */
[----:B------:R-:W-:Y:S01]  /*4b70*/  LDSM.16.MT88.4 R36, [R239+0x900] ;  /* 0x00090000ef24783b */ /* 0x000fe20000004200 */
[--C-:B------:R-:W-:Y:S02]  /*4b80*/  FFMA.FTZ R42, R42, c[0x0][0x2d0], -R26.reuse ;  /* 0x0000b4002a2a7a23 */ /* 0x100fe4000001081a */
[--C-:B------:R-:W-:Y:S02]  /*4b90*/  FFMA.FTZ R3, R211, c[0x0][0x2d0], -R26.reuse ;  /* 0x0000b400d3037a23 */ /* 0x100fe4000001081a */
        /* <DEDUP_REMOVED lines=9> */
[--C-:B------:R-:W-:Y:S02]  /*4c30*/  FFMA.FTZ R206, R206, c[0x0][0x2d0], -R26.reuse ;  /* 0x0000b400cece7a23 */ /* 0x100fe4000001081a */
[----:B------:R-:W2:Y:S01]  /*4c40*/  MUFU.EX2 R46, R46 ;  /* 0x0000002e002e7308 */ /* 0x000ea20000000800 */
[----:B------:R-:W-:-:S02]  /*4c50*/  FFMA.FTZ R203, R203, c[0x0][0x2d0], -R26 ;  /* 0x0000b400cbcb7a23 */ /* 0x000fc4000001081a */
[--C-:B------:R-:W-:Y:S02]  /*4c60*/  FFMA.FTZ R193, R193, c[0x0][0x2d0], -R194.reuse ;  /* 0x0000b400c1c17a23 */ /* 0x100fe400000108c2 */
[--C-:B------:R-:W-:Y:S02]  /*4c70*/  FFMA.FTZ R192, R192, c[0x0][0x2d0], -R194.reuse ;  /* 0x0000b400c0c07a23 */ /* 0x100fe400000108c2 */
[--C-:B------:R-:W-:Y:S01]  /*4c80*/  FFMA.FTZ R191, R191, c[0x0][0x2d0], -R194.reuse ;  /* 0x0000b400bfbf7a23 */ /* 0x100fe200000108c2 */
[----:B---3--:R-:W-:Y:S01]  /*4c90*/  F2FP.BF16.PACK_AB R167, R180, R181 ;  /* 0x000000b5b4a7723e */ /* 0x008fe200000010ff */
[----:B------:R-:W-:Y:S01]  /*4ca0*/  MUFU.EX2 R45, R45 ;  /* 0x0000002d002d7308 */ /* 0x000fe20000000800 */
[----:B------:R-:W-:Y:S02]  /*4cb0*/  FFMA.FTZ R190, R190, c[0x0][0x2d0], -R194 ;  /* 0x0000b400bebe7a23 */ /* 0x000fe400000108c2 */
[--C-:B------:R-:W-:Y:S02]  /*4cc0*/  FFMA.FTZ R189, R189, c[0x0][0x2d0], -R26.reuse ;  /* 0x0000b400bdbd7a23 */ /* 0x100fe4000001081a */
[--C-:B------:R-:W-:Y:S01]  /*4cd0*/  FFMA.FTZ R188, R188, c[0x0][0x2d0], -R26.reuse ;  /* 0x0000b400bcbc7a23 */ /* 0x100fe2000001081a */
[----:B------:R-:W-:Y:S01]  /*4ce0*/  HMMA.16816.F32.BF16 R176, R164, R172, RZ ;  /* 0x000000aca4b0723c */ /* 0x000fe200000418ff */
[----:B--2---:R-:W-:Y:S01]  /*4cf0*/  F2FP.BF16.PACK_AB R4, R46, R50 ;  /* 0x000000322e04723e */ /* 0x004fe200000010ff */
[----:B------:R-:W2:Y:S01]  /*4d00*/  MUFU.EX2 R41, R41 ;  /* 0x0000002900297308 */ /* 0x000ea20000000800 */
[----:B------:R-:W-:-:S02]  /*4d10*/  FFMA.FTZ R211, R24, c[0x0][0x2d0], -R26 ;  /* 0x0000b40018d37a23 */ /* 0x000fc4000001081a */
        /* <DEDUP_REMOVED lines=17> */
[----:B------:R-:W-:Y:S01]  /*4e30*/  HMMA.16816.F32.BF16 R84, R164, R88, RZ ;  /* 0x00000058a454723c */ /* 0x000fe200000418ff */
[----:B------:R-:W-:Y:S01]  /*4e40*/  FADD.FTZ R45, R41, R45 ;  /* 0x0000002d292d7221 */ /* 0x000fe20000010000 */
        /* <DEDUP_REMOVED lines=17> */
[C---:B-1----:R-:W-:Y:S02]  /*4f60*/  HMMA.16816.F32.BF16 R52, R4.reuse, R8, R52 ;  /* 0x000000080434723c */ /* 0x042fe40000041834 */
        /* <DEDUP_REMOVED lines=13> */
[----:B------:R-:W3:Y:S01]  /*5040*/  LDSM.16.MT88.4 R12, [R239+0x6900] ;  /* 0x00690000ef0c783b */ /* 0x000ee20000004200 */
        /* <DEDUP_REMOVED lines=18> */
[----:B------:R-:W4:Y:S01]  /*5170*/  LDSM.16.MT88.4 R20, [R245+0x6900] ;  /* 0x00690000f514783b */ /* 0x000f220000004200 */
[----:B------:R-:W-:Y:S06]  /*5180*/  MUFU.EX2 R193, R193 ;  /* 0x000000c100c17308 */ /* 0x000fec0000000800 */
[C---:B------:R-:W-:Y:S02]  /*5190*/  HMMA.16816.F32.BF16 R76, R4.reuse, R16, R76 ;  /* 0x00000010044c723c */ /* 0x040fe4000004184c */
[----:B------:R-:W-:Y:S06]  /*51a0*/  MUFU.EX2 R192, R192 ;  /* 0x000000c000c07308 */ /* 0x000fec0000000800 */
[C---:B------:R-:W-:Y:S01]  /*51b0*/  HMMA.16816.F32.BF16 R80, R4.reuse, R18, R80 ;  /* 0x000000120450723c */ /* 0x040fe20000041850 */
[----:B------:R-:W5:Y:S01]  /*51c0*/  LDSM.16.MT88.4 R16, [R240+0x6900] ;  /* 0x00690000f010783b */ /* 0x000f620000004200 */
[----:B------:R-:W-:Y:S06]  /*51d0*/  MUFU.EX2 R191, R191 ;  /* 0x000000bf00bf7308 */ /* 0x000fec0000000800 */
[C---:B-1----:R-:W-:Y:S02]  /*51e0*/  HMMA.16816.F32.BF16 R92, R4.reuse, R8, R92 ;  /* 0x00000008045c723c */ /* 0x042fe4000004185c */
[----:B------:R-:W-:Y:S06]  /*51f0*/  MUFU.EX2 R190, R190 ;  /* 0x000000be00be7308 */ /* 0x000fec0000000800 */
[C---:B------:R-:W-:Y:S01]  /*5200*/  HMMA.16816.F32.BF16 R96, R4.reuse, R10, R96 ;  /* 0x0000000a0460723c */ /* 0x040fe20000041860 */
[----:B------:R-:W1:Y:S01]  /*5210*/  LDSM.16.MT88.4 R8, [R238+0x6900] ;  /* 0x00690000ee08783b */ /* 0x000e620000004200 */
[----:B------:R-:W-:Y:S06]  /*5220*/  MUFU.EX2 R189, R189 ;  /* 0x000000bd00bd7308 */ /* 0x000fec0000000800 */
[C---:B---3--:R-:W-:Y:S02]  /*5230*/  HMMA.16816.F32.BF16 R124, R4.reuse, R12, R124 ;  /* 0x0000000c047c723c */ /* 0x048fe4000004187c */
[----:B------:R-:W-:Y:S06]  /*5240*/  MUFU.EX2 R188, R188 ;  /* 0x000000bc00bc7308 */ /* 0x000fec0000000800 */
[C---:B------:R-:W-:Y:S01]  /*5250*/  HMMA.16816.F32.BF16 R128, R4.reuse, R14, R128 ;  /* 0x0000000e0480723c */ /* 0x040fe20000041880 */
[----:B------:R-:W3:Y:S01]  /*5260*/  LDSM.16.MT88.4 R12, [R239+0x9900] ;  /* 0x00990000ef0c783b */ /* 0x000ee20000004200 */
        /* <DEDUP_REMOVED lines=23> */
[C---:B---3--:R-:W-:Y:S08]  /*53e0*/  HMMA.16816.F32.BF16 R152, R4.reuse, R12, R152 ;  /* 0x0000000c0498723c */ /* 0x048ff00000041898 */
[----:B------:R-:W-:Y:S01]  /*53f0*/  HMMA.16816.F32.BF16 R156, R4, R14, R156 ;  /* 0x0000000e049c723c */ /* 0x000fe2000004189c */
[----:B------:R-:W3:Y:S07]  /*5400*/  LDSM.16.MT88.4 R12, [R239+0x1100] ;  /* 0x00110000ef0c783b */ /* 0x000eee0000004200 */
        /* <DEDUP_REMOVED lines=10> */
[C---:B----4-:R-:W-:Y:S01]  /*54b0*/  HMMA.16816.F32.BF16 R140, R4.reuse, R20, R140 ;  /* 0x00000014048c723c */ /* 0x050fe2000004188c */
[--C-:B------:R-:W-:Y:S02]  /*54c0*/  FFMA.FTZ R38, R213, c[0x0][0x2d0], -R26.reuse ;  /* 0x0000b400d5267a23 */ /* 0x100fe4000001081a */
[----:B------:R-:W-:Y:S02]  /*54d0*/  FFMA.FTZ R194, R25, c[0x0][0x2d0], -R26 ;  /* 0x0000b40019c27a23 */ /* 0x000fe4000001081a */
[----:B------:R-:W4:Y:S01]  /*54e0*/  MUFU.EX2 R39, R39 ;  /* 0x0000002700277308 */ /* 0x000f220000000800 */
[----:B------:R-:W-:Y:S02]  /*54f0*/  LDSM.16.MT88.4 R24, [R239+0x2900] ;  /* 0x00290000ef18783b */ /* 0x000fe40000004200 */
[C---:B------:R-:W-:Y:S02]  /*5500*/  HMMA.16816.F32.BF16 R144, R4.reuse, R22, R144 ;  /* 0x000000160490723c */ /* 0x040fe40000041890 */
[----:B------:R-:W3:Y:S03]  /*5510*/  LDSM.16.MT88.4 R20, [R245+0x1100] ;  /* 0x00110000f514783b */ /* 0x000ee60000004200 */
[----:B------:R-:W1:Y:S03]  /*5520*/  MUFU.EX2 R38, R38 ;  /* 0x0000002600267308 */ /* 0x000e660000000800 */
[C---:B-----5:R-:W-:Y:S05]  /*5530*/  HMMA.16816.F32.BF16 R148, R4.reuse, R16, R148 ;  /* 0x000000100494723c */ /* 0x060fea0000041894 */
[----:B------:R-:W5:Y:S03]  /*5540*/  MUFU.EX2 R37, R37 ;  /* 0x0000002500257308 */ /* 0x000f660000000800 */
[C---:B------:R-:W-:Y:S01]  /*5550*/  HMMA.16816.F32.BF16 R168, R4.reuse, R18, R168 ;  /* 0x0000001204a8723c */ /* 0x040fe200000418a8 */
[----:B------:R-:W3:Y:S04]  /*5560*/  LDSM.16.MT88.4 R16, [R240+0x1100] ;  /* 0x00110000f010783b */ /* 0x000ee80000004200 */
[----:B------:R-:W2:Y:S03]  /*5570*/  MUFU.EX2 R194, R194 ;  /* 0x000000c200c27308 */ /* 0x000ea60000000800 */
[C---:B-1----:R-:W-:Y:S08]  /*5580*/  HMMA.16816.F32.BF16 R160, R4.reuse, R8, R160 ;  /* 0x0000000804a0723c */ /* 0x042ff000000418a0 */
[----:B------:R-:W-:Y:S01]  /*5590*/  HMMA.16816.F32.BF16 R164, R4, R10, R164 ;  /* 0x0000000a04a4723c */ /* 0x000fe200000418a4 */
[----:B------:R-:W1:Y:S06]  /*55a0*/  LDSM.16.MT88.4 R8, [R238+0x1100] ;  /* 0x00110000ee08783b */ /* 0x000e6c0000004200 */
[----:B--2---:R-:W-:Y:S01]  /*55b0*/  F2FP.BF16.PACK_AB R4, R40, R44 ;  /* 0x0000002c2804723e */ /* 0x004fe200000010ff */
[----:B------:R-:W-:Y:S01]  /*55c0*/  FADD.FTZ R44, R44, R45 ;  /* 0x0000002d2c2c7221 */ /* 0x000fe20000010000 */
[----:B----4-:R-:W-:-:S02]  /*55d0*/  F2FP.BF16.PACK_AB R6, R36, R39 ;  /* 0x000000272406723e */ /* 0x010fc400000010ff */
[----:B------:R-:W-:Y:S01]  /*55e0*/  F2FP.BF16.PACK_AB R5, R38, R42 ;  /* 0x0000002a2605723e */ /* 0x000fe200000010ff */
[----:B------:R-:W-:Y:S01]  /*55f0*/  FADD.FTZ R42, R42, R47 ;  /* 0x0000002f2a2a7221 */ /* 0x000fe20000010000 */
[----:B-----5:R-:W-:Y:S01]  /*5600*/  F2FP.BF16.PACK_AB R7, R3, R37 ;  /* 0x000000250307723e */ /* 0x020fe200000010ff */
[----:B------:R-:W-:Y:S02]  /*5610*/  FADD.FTZ R44, R40, R44 ;  /* 0x0000002c282c7221 */ /* 0x000fe40000010000 */
[----:B------:R-:W-:Y:S02]  /*5620*/  FADD.FTZ R42, R38, R42 ;  /* 0x0000002a262a7221 */ /* 0x000fe40000010000 */
[----:B------:R-:W-:Y:S02]  /*5630*/  FADD.FTZ R39, R39, R44 ;  /* 0x0000002c27277221 */ /* 0x000fe40000010000 */
[----:B---3--:R-:W-:Y:S01]  /*5640*/  HMMA.16816.F32.BF16 R60, R4, R12, R60 ;  /* 0x0000000c043c723c */ /* 0x008fe2000004183c */
[----:B------:R-:W-:-:S02]  /*5650*/  FADD.FTZ R37, R37, R42 ;  /* 0x0000002a25257221 */ /* 0x000fc40000010000 */
[----:B------:R-:W-:Y:S02]  /*5660*/  FADD.FTZ R39, R36, R39 ;  /* 0x0000002724277221 */ /* 0x000fe40000010000 */
[----:B------:R-:W-:-:S03]  /*5670*/  FADD.FTZ R37, R3, R37 ;  /* 0x0000002503257221 */ /* 0x000fc60000010000 */
        /* <DEDUP_REMOVED lines=45> */
[----:B------:R-:W-:Y:S01]  /*5950*/  HMMA.16816.F32.BF16 R164, R4, R10, R164 ;  /* 0x0000000a04a4723c */ /* 0x000fe200000418a4 */
[----:B------:R-:W1:Y:S06]  /*5960*/  LDSM.16.MT88.4 R8, [R238+0x1900] ;  /* 0x00190000ee08783b */ /* 0x000e6c0000004200 */
        /* <DEDUP_REMOVED lines=53> */
[----:B------:R-:W-:Y:S07]  /*5cc0*/  LDSM.16.MT88.4 R20, [R238+0x2100] ;  /* 0x00210000ee14783b */ /* 0x000fee0000004200 */
[C---:B----4-:R-:W-:Y:S08]  /*5cd0*/  HMMA.16816.F32.BF16 R148, R4.reuse, R16, R148 ;  /* 0x000000100494723c */ /* 0x050ff00000041894 */
[C---:B------:R-:W-:Y:S01]  /*5ce0*/  HMMA.16816.F32.BF16 R168, R4.reuse, R18, R168 ;  /* 0x0000001204a8723c */ /* 0x040fe200000418a8 */
[----:B------:R-:W3:Y:S07]  /*5cf0*/  LDSM.16.MT88.4 R16, [R245+0x2100] ;  /* 0x00210000f510783b */ /* 0x000eee0000004200 */
        /* <DEDUP_REMOVED lines=15> */
[----:B------:R-:W-:Y:S02]  /*5df0*/  FADD.FTZ R206, R203, R206 ;  /* 0x000000cecbce7221 */ /* 0x000fe40000010000 */
[----:B------:R-:W-:Y:S01]  /*5e00*/  FADD.FTZ R205, R193, R205 ;  /* 0x000000cdc1cd7221 */ /* 0x000fe20000010000 */
[----:B------:R-:W-:Y:S01]  /*5e10*/  HMMA.16816.F32.BF16 R56, R4, R14, R56 ;  /* 0x0000000e0438723c */ /* 0x000fe20000041838 */
[----:B------:R-:W2:Y:S01]  /*5e20*/  LDSM.16.MT88.4 R12, [R240+0x5100] ;  /* 0x00510000f00c783b */ /* 0x000ea20000004200 */
[----:B------:R-:W-:Y:S02]  /*5e30*/  FADD.FTZ R206, R189, R206 ;  /* 0x000000cebdce7221 */ /* 0x000fe40000010000 */
[----:B------:R-:W-:Y:S02]  /*5e40*/  FADD.FTZ R205, R192, R205 ;  /* 0x000000cdc0cd7221 */ /* 0x000fe40000010000 */
[----:B------:R-:W-:-:S02]  /*5e50*/  FADD.FTZ R206, R188, R206 ;  /* 0x000000cebcce7221 */ /* 0x000fc40000010000 */
[----:B---3--:R-:W-:Y:S01]  /*5e60*/  HMMA.16816.F32.BF16 R176, R4, R16, R176 ;  /* 0x0000001004b0723c */ /* 0x008fe200000418b0 */
[----:B------:R-:W-:Y:S02]  /*5e70*/  FADD.FTZ R205, R191, R205 ;  /* 0x000000cdbfcd7221 */ /* 0x000fe40000010000 */
[----:B------:R-:W-:-:S04]  /*5e80*/  FADD.FTZ R206, R194, R206 ;  /* 0x000000cec2ce7221 */ /* 0x000fc80000010000 */
[----:B------:R-:W-:Y:S01]  /*5e90*/  FADD.FTZ R3, R211, R206 ;  /* 0x000000ced3037221 */ /* 0x000fe20000010000 */
[C---:B------:R-:W-:Y:S01]  /*5ea0*/  HMMA.16816.F32.BF16 R172, R4.reuse, R18, R172 ;  /* 0x0000001204ac723c */ /* 0x040fe200000418ac */
[----:B------:R-:W3:Y:S04]  /*5eb0*/  LDSM.16.MT88.4 R16, [R245+0x5100] ;  /* 0x00510000f510783b */ /* 0x000ee80000004200 */
[----:B------:R-:W-:Y:S03]  /*5ec0*/  STL [R1+0x24], R3 ;  /* 0x0000240301007387 */ /* 0x000fe60000100800 */
[C---:B-1----:R-:W-:Y:S08]  /*5ed0*/  HMMA.16816.F32.BF16 R60, R4.reuse, R8, R60 ;  /* 0x00000008043c723c */ /* 0x042ff0000004183c */
[C---:B------:R-:W-:Y:S01]  /*5ee0*/  HMMA.16816.F32.BF16 R64, R4.reuse, R10, R64 ;  /* 0x0000000a0440723c */ /* 0x040fe20000041840 */
[----:B------:R-:W1:Y:S07]  /*5ef0*/  LDSM.16.MT88.4 R8, [R239+0x5100] ;  /* 0x00510000ef08783b */ /* 0x000e6e0000004200 */
[C---:B------:R-:W-:Y:S08]  /*5f00*/  HMMA.16816.F32.BF16 R68, R4.reuse, R20, R68 ;  /* 0x000000140444723c */ /* 0x040ff00000041844 */
        /* <DEDUP_REMOVED lines=21> */
[C---:B--2---:R-:W-:Y:S08]  /*6060*/  HMMA.16816.F32.BF16 R148, R4.reuse, R12, R148 ;  /* 0x0000000c0494723c */ /* 0x044ff00000041894 */
[C---:B------:R-:W-:Y:S01]  /*6070*/  HMMA.16816.F32.BF16 R168, R4.reuse, R14, R168 ;  /* 0x0000000e04a8723c */ /* 0x040fe200000418a8 */
[----:B------:R-:W2:Y:S07]  /*6080*/  LDSM.16.MT88.4 R12, [R238+0xb100] ;  /* 0x00b10000ee0c783b */ /* 0x000eae0000004200 */
[C---:B------:R-:W-:Y:S01]  /*6090*/  HMMA.16816.F32.BF16 R104, R4.reuse, R22, R104 ;  /* 0x000000160468723c */ /* 0x040fe20000041868 */
[----:B------:R-:W4:Y:S07]  /*60a0*/  LDSM.16.MT88.4 R20, [R238+0x8100] ;  /* 0x00810000ee14783b */ /* 0x000f2e0000004200 */
[C---:B---3--:R-:W-:Y:S08]  /*60b0*/  HMMA.16816.F32.BF16 R140, R4.reuse, R16, R140 ;  /* 0x00000010048c723c */ /* 0x048ff0000004188c */
        /* <DEDUP_REMOVED lines=8> */
[C---:B----4-:R-:W-:Y:S08]  /*6140*/  HMMA.16816.F32.BF16 R132, R4.reuse, R20, R132 ;  /* 0x000000140484723c */ /* 0x050ff00000041884 */
[----:B------:R-:W-:Y:S01]  /*6150*/  HMMA.16816.F32.BF16 R136, R4, R22, R136 ;  /* 0x000000160488723c */ /* 0x000fe20000041888 */
[----:B------:R-:W-:Y:S06]  /*6160*/  LDSM.16.MT88.4 R20, [R238+0x2900] ;  /* 0x00290000ee14783b */ /* 0x000fec0000004200 */
[----:B------:R-:W-:-:S02]  /*6170*/  F2FP.BF16.PACK_AB R4, R192, R193 ;  /* 0x000000c1c004723e */ /* 0x000fc400000010ff */
[----:B------:R-:W-:Y:S02]  /*6180*/  F2FP.BF16.PACK_AB R6, R190, R191 ;  /* 0x000000bfbe06723e */ /* 0x000fe400000010ff */
[----:B------:R-:W-:Y:S02]  /*6190*/  F2FP.BF16.PACK_AB R5, R188, R189 ;  /* 0x000000bdbc05723e */ /* 0x000fe400000010ff */
[----:B------:R-:W-:-:S07]  /*61a0*/  F2FP.BF16.PACK_AB R7, R211, R194 ;  /* 0x000000c2d307723e */ /* 0x000fce00000010ff */
[C---:B-1----:R-:W-:Y:S08]  /*61b0*/  HMMA.16816.F32.BF16 R52, R4.reuse, R8, R52 ;  /* 0x000000080434723c */ /* 0x042ff00000041834 */
[C---:B--2---:R-:W-:Y:S08]  /*61c0*/  HMMA.16816.F32.BF16 R176, R4.reuse, R12, R176 ;  /* 0x0000000c04b0723c */ /* 0x044ff000000418b0 */
        /* <DEDUP_REMOVED lines=40> */
[----:B------:R-:W-:Y:S07]  /*6450*/  HMMA.16816.F32.BF16 R164, R4, R18, R164 ;  /* 0x0000001204a4723c */ /* 0x000fee00000418a4 */
[----:B------:R-:W-:-:S05]  /*6460*/  FADD.FTZ R4, R190, R205 ;  /* 0x000000cdbe047221 */ /* 0x000fca0000010000 */
[----:B------:R1:W-:Y:S01]  /*6470*/  STL [R1+0x28], R4 ;  /* 0x0000280401007387 */ /* 0x0003e20000100800 */
[----:B------:R-:W-:Y:S05]  /*6480*/  @!P0 BRA `(.L_x_4800) ;  /* 0x0000483000008947 */ /* 0x000fea0003800000 */
[C---:B-1----:R-:W-:Y:S01]  /*6490*/  SHF.L.U64.HI R4, R33.reuse, 0x1, R35 ;  /* 0x0000000121047819 */ /* 0x042fe20000010223 */
[----:B------:R-:W-:Y:S01]  /*64a0*/  IMAD.SHL.U32 R3, R33, 0x2, RZ ;  /* 0x0000000221037824 */ /* 0x000fe200078e00ff */
[----:B------:R-:W-:Y:S02]  /*64b0*/  SHF.L.U64.HI R5, R31, 0x1, R34 ;  /* 0x000000011f057819 */ /* 0x000fe40000010222 */
        /* <DEDUP_REMOVED lines=16> */
.L_x_4803:
[----:B------:R-:W2:Y:S01]  /*65c0*/  LDL R0, [R1] ;  /* 0x0000000001007983 */ /* 0x000ea20000100800 */
        /* <DEDUP_REMOVED lines=22> */
[----:B------:R-:W-:Y:S01]  /*6730*/  SHF.R.S32.HI R0, RZ, 0x1f, R252 ;  /* 0x0000001fff007819 */ /* 0x000fe200000114fc */
[----:B------:R1:W2:Y:S04]  /*6740*/  @!P5 LDG.E R251, [R184.64] ;  /* 0x0000000cb8fbd981 */ /* 0x0002a8000c1e1900 */
[----:B------:R-:W-:Y:S04]  /*6750*/  IMAD R0, R0, c[0x0][0x1e0], RZ ;  /* 0x0000780000007a24 */ /* 0x000fe800078e02ff */
[C---:B------:R-:W-:Y:S02]  /*6760*/  IMAD R0, R252.reuse, c[0x0][0x1e4], R0 ;  /* 0x00007900fc007a24 */ /* 0x040fe400078e0200 */
[----:B-1----:R-:W-:Y:S04]  /*6770*/  IMAD.WIDE.U32 R184, R252, c[0x0][0x1e0], RZ ;  /* 0x00007800fcb87a25 */ /* 0x002fe800078e00ff */
[----:B------:R-:W-:Y:S01]  /*6780*/  IMAD.IADD R185, R185, 0x1, R0 ;  /* 0x00000001b9b97824 */ /* 0x000fe200078e0200 */
[----:B--2---:R-:W-:Y:S03]  /*6790*/  SHF.R.S32.HI R0, RZ, 0x1f, R251 ;  /* 0x0000001fff007819 */ /* 0x004fe600000114fb */
        /* <DEDUP_REMOVED lines=13> */
[C---:B---3--:R-:W-:Y:S05]  /*6870*/  IADD3 R192, P0, R185.reuse, R204, RZ ;  /* 0x000000ccb9c07210 */ /* 0x048fea0007f1e0ff */
        /* <DEDUP_REMOVED lines=10> */
[C---:B-1----:R-:W-:Y:S04]  /*6920*/  IADD3 R186, P0, R181.reuse, R204, RZ ;  /* 0x000000ccb5ba7210 */ /* 0x042fe80007f1e0ff */
        /* <DEDUP_REMOVED lines=17> */
[----:B-----5:R-:W-:Y:S04]  /*6a40*/  IADD3 R188, P0, R2, R214, RZ ;  /* 0x000000d602bc7210 */ /* 0x020fe80007f1e0ff */
[----:B------:R3:W-:Y:S01]  /*6a50*/  LDGSTS.E.BYPASS.LTC128B.128 [R249+0x11100], [R190.64], !P3 ;  /* 0x11100000bef97fae */ /* 0x0007e2000d901d4c */
[----:B------:R-:W-:Y:S01]  /*6a60*/  IMAD.X R189, R0, 0x1, R215, P0 ;  /* 0x0000000100bd7824 */ /* 0x000fe200000e06d7 */
[----:B-1----:R-:W-:Y:S04]  /*6a70*/  IADD3 R186, P0, R2, R212, RZ ;  /* 0x000000d402ba7210 */ /* 0x002fe80007f1e0ff */
[----:B------:R3:W-:Y:S01]  /*6a80*/  LDGSTS.E.BYPASS.LTC128B.128 [R249+0x14100], [R188.64], !P2 ;  /* 0x14100000bcf97fae */ /* 0x0007e2000d101d4c */
[----:B------:R-:W-:Y:S05]  /*6a90*/  IMAD.X R187, R0, 0x1, R213, P0 ;  /* 0x0000000100bb7824 */ /* 0x000fea00000e06d5 */
[----:B------:R3:W-:Y:S01]  /*6aa0*/  LDGSTS.E.BYPASS.LTC128B.128 [R249+0x17100], [R186.64], !P1 ;  /* 0x17100000baf97fae */ /* 0x0007e2000c901d4c */
[----:B------:R-:W-:-:S05]  /*6ab0*/  BRA `(.L_x_4802) ;  /* 0x0000185000007947 */ /* 0x000fca0003800000 */
.L_x_4801:
[----:B------:R2:W-:Y:S01]  /*6ac0*/  STL [R1+0x40], R56 ;  /* 0x0000403801007387 */ /* 0x0005e20000100800 */
[----:B-1----:R-:W-:Y:S01]  /*6ad0*/  SHF.R.S32.HI R0, RZ, 0x1f, R252 ;  /* 0x0000001fff007819 */ /* 0x002fe200000114fc */
[----:B------:R-:W-:Y:S01]  /*6ae0*/  IMAD.WIDE.U32 R4, R252, c[0x0][0x208], RZ ;  /* 0x00008200fc047a25 */ /* 0x000fe200078e00ff */
[----:B------:R-:W-:Y:S01]  /*6af0*/  SHF.R.S32.HI R2, RZ, 0x1f, R251 ;  /* 0x0000001fff027819 */ /* 0x000fe200000114fb */
[----:B------:R-:W-:Y:S04]  /*6b00*/  DEPBAR.LE SB0, 0x0 ;  /* 0x000080000000791a */ /* 0x000fe80000000000 */
[----:B------:R-:W-:Y:S01]  /*6b10*/  IMAD R0, R0, c[0x0][0x208], RZ ;  /* 0x0000820000007a24 */ /* 0x000fe200078e02ff */
[----:B------:R-:W-:Y:S01]  /*6b20*/  BAR.SYNC.DEFER_BLOCKING 0x0 ;  /* 0x0000000000007b1d */ /* 0x000fe20000010000 */
[----:B------:R-:W-:Y:S01]  /*6b30*/  IMAD R2, R2, c[0x0][0x218], RZ ;  /* 0x0000860002027a24 */ /* 0x000fe200078e02ff */
[----:B------:R-:W-:Y:S01]  /*6b40*/  IADD3 R181, R249, 0x100, RZ ;  /* 0x00000100f9b57810 */ /* 0x000fe20007ffe0ff */
[----:B------:R-:W-:Y:S01]  /*6b50*/  IMAD R0, R252, c[0x0][0x20c], R0 ;  /* 0x00008300fc007a24 */ /* 0x000fe200078e0200 */
[----:B------:R-:W-:Y:S01]  /*6b60*/  UISETP.GT.AND UP0, UPT, UR6, UR8, UPT ;  /* 0x000000080600728c */ /* 0x000fe2000bf04270 */
[----:B------:R-:W-:Y:S02]  /*6b70*/  IMAD R2, R251, c[0x0][0x21c], R2 ;  /* 0x00008700fb027a24 */ /* 0x000fe400078e0202 */
[----:B------:R-:W-:Y:S04]  /*6b80*/  IMAD.IADD R5, R5, 0x1, R0 ;  /* 0x0000000105057824 */ /* 0x000fe800078e0200 */
[----:B------:R-:W-:Y:S05]  /*6b90*/  IMAD.WIDE.U32 R4, R251, c[0x0][0x218], R4 ;  /* 0x00008600fb047a25 */ /* 0x000fea00078e0004 */
[----:B------:R-:W-:Y:S04]  /*6ba0*/  IADD3 R0, P0, R4, UR22, RZ ;  /* 0x0000001604007c10 */ /* 0x000fe8000ff1e0ff */
[----:B------:R-:W-:Y:S02]  /*6bb0*/  IADD3.X R4, R5, UR4, R2, P0, !PT ;  /* 0x0000000405047c10 */ /* 0x000fe400087fe402 */
[C---:B------:R-:W-:Y:S01]  /*6bc0*/  LEA R2, P0, R0.reuse, c[0x0][0x1f8], 0x1 ;  /* 0x00007e0000027a11 */ /* 0x040fe200078008ff */
[----:B------:R-:W-:Y:S03]  /*6bd0*/  LDSM.16.M88.4 R48, [R248+0x18100] ;  /* 0x01810000f830783b */ /* 0x000fe60000000200 */
[----:B------:R-:W-:Y:S01]  /*6be0*/  LEA.HI.X R0, R0, c[0x0][0x1fc], R4, 0x1, P0 ;  /* 0x00007f0000007a11 */ /* 0x000fe200000f0c04 */
[----:B--2---:R-:W2:Y:S04]  /*6bf0*/  LDL R56, [R1+0x1c] ;  /* 0x00001c0001387983 */ /* 0x004ea80000100800 */
[----:B------:R1:W-:Y:S04]  /*6c00*/  STL [R1+0x3c], R55 ;  /* 0x00003c3701007387 */ /* 0x0003e80000100800 */
[----:B------:R-:W3:Y:S04]  /*6c10*/  LDL R29, [R1+0x14] ;  /* 0x00001400011d7983 */ /* 0x000ee80000100800 */
[----:B------:R-:W-:Y:S04]  /*6c20*/  SHFL.IDX PT, R44, R2, RZ, 0x181f ;  /* 0x00181fff022c7589 */ /* 0x000fe800000e0000 */
[----:B------:R-:W-:Y:S04]  /*6c30*/  SHFL.IDX PT, R20, R0, RZ, 0x181f ;  /* 0x00181fff00147589 */ /* 0x000fe800000e0000 */
[----:B------:R-:W4:Y:S04]  /*6c40*/  LDSM.16.M88.4 R8, [R247+0xc100] ;  /* 0x00c10000f708783b */ /* 0x000f280000000200 */
[----:B------:R-:W4:Y:S04]  /*6c50*/  LDSM.16.M88.4 R16, [R247+0xc900] ;  /* 0x00c90000f710783b */ /* 0x000f280000000200 */
[----:B------:R-:W-:Y:S04]  /*6c60*/  LDSM.16.M88.4 R24, [R247+0xd100] ;  /* 0x00d10000f718783b */ /* 0x000fe80000000200 */
[----:B-1----:R-:W3:Y:S04]  /*6c70*/  LDL R55, [R1+0x20] ;  /* 0x0000200001377983 */ /* 0x002ee80000100800 */
[----:B------:R1:W-:Y:S04]  /*6c80*/  STL [R1+0x38], R54 ;  /* 0x0000383601007387 */ /* 0x0003e80000100800 */
[----:B------:R-:W-:Y:S04]  /*6c90*/  LDSM.16.M88.4 R32, [R247+0xd900] ;  /* 0x00d90000f720783b */ /* 0x000fe80000000200 */
[----:B------:R-:W-:Y:S04]  /*6ca0*/  LDSM.16.M88.4 R40, [R247+0xe100] ;  /* 0x00e10000f728783b */ /* 0x000fe80000000200 */
[----:B------:R-:W-:Y:S04]  /*6cb0*/  LDSM.16.M88.4 R184, [R247+0xe900] ;  /* 0x00e90000f7b8783b */ /* 0x000fe80000000200 */
[----:B------:R-:W-:Y:S04]  /*6cc0*/  LDSM.16.M88.4 R188, [R244+0x18100] ;  /* 0x01810000f4bc783b */ /* 0x000fe80000000200 */
[----:B------:R-:W-:Y:S01]  /*6cd0*/  LDSM.16.M88.4 R192, [R246] ;  /* 0x00000000f6c0783b */ /* 0x000fe20000000200 */
[C---:B----4-:R-:W-:Y:S03]  /*6ce0*/  HMMA.16816.F32.BF16 R4, R48.reuse, R8, RZ ;  /* 0x000000083004723c */ /* 0x050fe600000418ff */
[----:B-1----:R-:W4:Y:S04]  /*6cf0*/  LDL R54, [R1+0x18] ;  /* 0x0000180001367983 */ /* 0x002f280000100800 */
[----:B------:R1:W-:Y:S01]  /*6d00*/  STL [R1+0x34], R53 ;  /* 0x0000343501007387 */ /* 0x0003e20000100800 */
[C---:B------:R-:W-:Y:S03]  /*6d10*/  HMMA.16816.F32.BF16 R8, R48.reuse, R10, RZ ;  /* 0x0000000a3008723c */ /* 0x040fe600000418ff */
[----:B------:R-:W-:Y:S04]  /*6d20*/  LDSM.16.M88.4 R196, [R237] ;  /* 0x00000000edc4783b */ /* 0x000fe80000000200 */
[----:B------:R-:W-:Y:S01]  /*6d30*/  LDSM.16.M88.4 R200, [R236] ;  /* 0x00000000ecc8783b */ /* 0x000fe20000000200 */
[C---:B------:R-:W-:Y:S03]  /*6d40*/  HMMA.16816.F32.BF16 R12, R48.reuse, R16, RZ ;  /* 0x00000010300c723c */ /* 0x040fe600000418ff */
[----:B------:R-:W-:Y:S04]  /*6d50*/  LDSM.16.M88.4 R204, [R235] ;  /* 0x00000000ebcc783b */ /* 0x000fe80000000200 */
[----:B------:R-:W-:Y:S01]  /*6d60*/  LDSM.16.M88.4 R208, [R234] ;  /* 0x00000000ead0783b */ /* 0x000fe20000000200 */
[C---:B------:R-:W-:Y:S03]  /*6d70*/  HMMA.16816.F32.BF16 R16, R48.reuse, R18, RZ ;  /* 0x000000123010723c */ /* 0x040fe600000418ff */
[----:B------:R-:W-:Y:S04]  /*6d80*/  LDSM.16.M88.4 R212, [R233] ;  /* 0x00000000e9d4783b */ /* 0x000fe80000000200 */
[----:B------:R-:W2:Y:S04]  /*6d90*/  SHFL.IDX PT, R38, R2, 0x1, 0x181f ;  /* 0x00381f0002267f89 */ /* 0x000ea800000e0000 */
[----:B-1----:R-:W4:Y:S04]  /*6da0*/  LDL R53, [R1+0xc] ;  /* 0x00000c0001357983 */ /* 0x002f280000100800 */
[----:B------:R1:W-:Y:S04]  /*6db0*/  STL [R1+0x30], R52 ;  /* 0x0000303401007387 */ /* 0x0003e80000100800 */
[----:B------:R-:W2:Y:S04]  /*6dc0*/  SHFL.IDX PT, R28, R0, 0x1, 0x181f ;  /* 0x00381f00001c7f89 */ /* 0x000ea800000e0000 */
[----:B------:R-:W2:Y:S04]  /*6dd0*/  SHFL.IDX PT, R2, R2, 0x2, 0x181f ;  /* 0x00581f0002027f89 */ /* 0x000ea800000e0000 */
[----:B------:R-:W2:Y:S04]  /*6de0*/  SHFL.IDX PT, R0, R0, 0x2, 0x181f ;  /* 0x00581f0000007f89 */ /* 0x000ea800000e0000 */
[----:B-1----:R-:W4:Y:S04]  /*6df0*/  LDL R52, [R1+0x10] ;  /* 0x0000100001347983 */ /* 0x002f280000100800 */
[----:B------:R1:W-:Y:S04]  /*6e00*/  STL [R1+0x2c], R3 ;  /* 0x00002c0301007387 */ /* 0x0003e80000100800 */
[----:B------:R-:W4:Y:S04]  /*6e10*/  LDL R250, [R1+0x8] ;  /* 0x0000080001fa7983 */ /* 0x000f280000100800 */
[----:B-1----:R-:W4:Y:S01]  /*6e20*/  LDL R3, [R1+0x4] ;  /* 0x0000040001037983 */ /* 0x002f220000100800 */
[-C--:B--2---:R-:W-:Y:S05]  /*6e30*/  IADD3 R30, P0, R44, R56.reuse, RZ ;  /* 0x000000382c1e7210 */ /* 0x084fea0007f1e0ff */
[--C-:B---3--:R-:W-:Y:S01]  /*6e40*/  IMAD.X R31, R20, 0x1, R55.reuse, P0 ;  /* 0x00000001141f7824 */ /* 0x108fe200000e0637 */
[----:B------:R-:W-:Y:S04]  /*6e50*/  IADD3 R22, P0, R44, R29, RZ ;  /* 0x0000001d2c167210 */ /* 0x000fe80007f1e0ff */
[----:B------:R1:W-:Y:S01]  /*6e60*/  LDGSTS.E.BYPASS.LTC128B.128 [R181], [R30.64], !P4 ;  /* 0x000000001eb57fae */ /* 0x0003e2000e101d4c */
[----:B----4-:R-:W-:Y:S05]  /*6e70*/  IMAD.X R23, R20, 0x1, R54, P0 ;  /* 0x0000000114177824 */ /* 0x010fea00000e0636 */
[----:B------:R2:W-:Y:S01]  /*6e80*/  LDGSTS.E.BYPASS.LTC128B.128 [R181+0x3000], [R22.64], !P3 ;  /* 0x0300000016b57fae */ /* 0x0005e2000d901d4c */
[----:B------:R-:W-:Y:S05]  /*6e90*/  IADD3 R36, P0, R44, R53, RZ ;  /* 0x000000352c247210 */ /* 0x000fea0007f1e0ff */
[----:B------:R-:W-:Y:S05]  /*6ea0*/  IMAD.X R37, R20, 0x1, R52, P0 ;  /* 0x0000000114257824 */ /* 0x000fea00000e0634 */
[----:B------:R3:W-:Y:S01]  /*6eb0*/  LDGSTS.E.BYPASS.LTC128B.128 [R181+0x6000], [R36.64], !P2 ;  /* 0x0600000024b57fae */ /* 0x0007e2000d101d4c */
[----:B------:R-:W-:Y:S05]  /*6ec0*/  IADD3 R44, P0, R44, R3, RZ ;  /* 0x000000032c2c7210 */ /* 0x000fea0007f1e0ff */
[----:B------:R-:W-:Y:S01]  /*6ed0*/  IMAD.X R45, R20, 0x1, R250, P0 ;  /* 0x00000001142d7824 */ /* 0x000fe200000e06fa */
[-C--:B------:R-:W-:Y:S01]  /*6ee0*/  IADD3 R46, P0, R38, R56.reuse, RZ ;  /* 0x00000038262e7210 */ /* 0x080fe20007f1e0ff */
[C---:B--2---:R-:W-:Y:S03]  /*6ef0*/  HMMA.16816.F32.BF16 R20, R48.reuse, R24, RZ ;  /* 0x000000183014723c */ /* 0x044fe600000418ff */
[----:B------:R2:W-:Y:S01]  /*6f00*/  LDGSTS.E.BYPASS.LTC128B.128 [R181+0x9000], [R44.64], !P1 ;  /* 0x090000002cb57fae */ /* 0x0005e2000c901d4c */
[--C-:B------:R-:W-:Y:S01]  /*6f10*/  IMAD.X R47, R28, 0x1, R55.reuse, P0 ;  /* 0x000000011c2f7824 */ /* 0x100fe200000e0637 */
[----:B-1----:R-:W-:Y:S03]  /*6f20*/  IADD3 R30, P0, R38, R29, RZ ;  /* 0x0000001d261e7210 */ /* 0x002fe60007f1e0ff */
[C---:B------:R-:W-:Y:S01]  /*6f30*/  HMMA.16816.F32.BF16 R24, R48.reuse, R26, RZ ;  /* 0x0000001a3018723c */ /* 0x040fe200000418ff */
[----:B------:R1:W-:Y:S03]  /*6f40*/  LDGSTS.E.BYPASS.LTC128B.128 [R181+0x1000], [R46.64], !P4 ;  /* 0x010000002eb57fae */ /* 0x0003e6000e101d4c */
[----:B------:R-:W-:Y:S01]  /*6f50*/  IMAD.X R31, R28, 0x1, R54, P0 ;  /* 0x000000011c1f7824 */ /* 0x000fe200000e0636 */
[----:B---3--:R-:W-:Y:S04]  /*6f60*/  IADD3 R36, P0, R38, R53, RZ ;  /* 0x0000003526247210 */ /* 0x008fe80007f1e0ff */
[----:B------:R3:W-:Y:S03]  /*6f70*/  LDGSTS.E.BYPASS.LTC128B.128 [R181+0x4000], [R30.64], !P3 ;  /* 0x040000001eb57fae */ /* 0x0007e6000d901d4c */
[----:B------:R-:W-:Y:S01]  /*6f80*/  IMAD.X R37, R28, 0x1, R52, P0 ;  /* 0x000000011c257824 */ /* 0x000fe200000e0634 */
[----:B------:R-:W-:Y:S04]  /*6f90*/  IADD3 R38, P0, R38, R3, RZ ;  /* 0x0000000326267210 */ /* 0x000fe80007f1e0ff */
[----:B------:R4:W-:Y:S01]  /*6fa0*/  LDGSTS.E.BYPASS.LTC128B.128 [R181+0x7000], [R36.64], !P2 ;  /* 0x0700000024b57fae */ /* 0x0009e2000d101d4c */
[----:B------:R-:W-:Y:S01]  /*6fb0*/  IMAD.X R39, R28, 0x1, R250, P0 ;  /* 0x000000011c277824 */ /* 0x000fe200000e06fa */
[----:B--2---:R-:W-:Y:S04]  /*6fc0*/  IADD3 R44, P0, R2, R56, RZ ;  /* 0x00000038022c7210 */ /* 0x004fe80007f1e0ff */
[----:B------:R2:W-:Y:S01]  /*6fd0*/  LDGSTS.E.BYPASS.LTC128B.128 [R181+0xa000], [R38.64], !P1 ;  /* 0x0a00000026b57fae */ /* 0x0005e2000c901d4c */
[----:B------:R-:W-:Y:S03]  /*6fe0*/  IMAD.X R45, R0, 0x1, R55, P0 ;  /* 0x00000001002d7824 */ /* 0x000fe600000e0637 */
[----:B------:R1:W5:Y:S04]  /*6ff0*/  LDL.LU R56, [R1+0x40] ;  /* 0x0000400001387983 */ /* 0x0003680000300800 */
[----:B------:R1:W-:Y:S04]  /*7000*/  LDGSTS.E.BYPASS.LTC128B.128 [R181+0x2000], [R44.64], !P4 ;  /* 0x020000002cb57fae */ /* 0x0003e8000e101d4c */
[----:B------:R1:W5:Y:S01]  /*7010*/  LDL.LU R55, [R1+0x3c] ;  /* 0x00003c0001377983 */ /* 0x0003620000300800 */
[----:B----4-:R-:W-:Y:S02]  /*7020*/  IADD3 R36, P0, R2, R29, RZ ;  /* 0x0000001d02247210 */ /* 0x010fe40007f1e0ff */
[C---:B---3--:R-:W-:Y:S03]  /*7030*/  HMMA.16816.F32.BF16 R28, R48.reuse, R32, RZ ;  /* 0x00000020301c723c */ /* 0x048fe600000418ff */
[----:B------:R-:W-:Y:S01]  /*7040*/  IMAD.X R37, R0, 0x1, R54, P0 ;  /* 0x0000000100257824 */ /* 0x000fe200000e0636 */
[----:B--2---:R-:W-:Y:S01]  /*7050*/  IADD3 R38, P0, R2, R53, RZ ;  /* 0x0000003502267210 */ /* 0x004fe20007f1e0ff */
[----:B------:R2:W5:Y:S03]  /*7060*/  LDL.LU R54, [R1+0x38] ;  /* 0x0000380001367983 */ /* 0x0005660000300800 */
[C---:B------:R-:W-:Y:S01]  /*7070*/  HMMA.16816.F32.BF16 R32, R48.reuse, R34, RZ ;  /* 0x000000223020723c */ /* 0x040fe200000418ff */
[----:B------:R-:W-:Y:S01]  /*7080*/  IMAD.X R39, R0, 0x1, R52, P0 ;  /* 0x0000000100277824 */ /* 0x000fe200000e0634 */
[----:B------:R3:W-:Y:S02]  /*7090*/  LDGSTS.E.BYPASS.LTC128B.128 [R181+0x5000], [R36.64], !P3 ;  /* 0x0500000024b57fae */ /* 0x0007e4000d901d4c */
[----:B-1----:R-:W-:Y:S02]  /*70a0*/  IADD3 R44, P0, R2, R3, RZ ;  /* 0x00000003022c7210 */ /* 0x002fe40007f1e0ff */
[----:B------:R3:W-:Y:S04]  /*70b0*/  LDGSTS.E.BYPASS.LTC128B.128 [R181+0x8000], [R38.64], !P2 ;  /* 0x0800000026b57fae */ /* 0x0007e8000d101d4c */
[----:B------:R2:W5:Y:S02]  /*70c0*/  LDL.LU R53, [R1+0x34] ;  /* 0x0000340001357983 */ /* 0x0005640000300800 */
[----:B------:R-:W-:Y:S01]  /*70d0*/  IMAD.X R45, R0, 0x1, R250, P0 ;  /* 0x00000001002d7824 */ /* 0x000fe200000e06fa */
[----:B------:R-:W-:Y:S01]  /*70e0*/  PLOP3.LUT P0, PT, PT, PT, UP0, 0x80, 0x0 ;  /* 0x000000000000781c */ /* 0x000fe20003f0f008 */
[----:B------:R2:W5:Y:S01]  /*70f0*/  LDL.LU R52, [R1+0x30] ;  /* 0x0000300001347983 */ /* 0x0005620000300800 */
[----:B------:R-:W-:Y:S03]  /*7100*/  IMAD.MOV.U32 R250, RZ, RZ, c[0x0][0x2b8] ;  /* 0x0000ae00fffa7624 */ /* 0x000fe600078e00ff */
[----:B------:R1:W-:Y:S04]  /*7110*/  LDGSTS.E.BYPASS.LTC128B.128 [R181+0xb000], [R44.64], !P1 ;  /* 0x0b0000002cb57fae */ /* 0x0003e8000c901d4c */
[----:B------:R-:W0:Y:S04]  /*7120*/  LDGDEPBAR ;  /* 0x00000000000079af */ /* 0x000e280000000000 */
[----:B------:R2:W5:Y:S01]  /*7130*/  LDL.LU R3, [R1+0x2c] ;  /* 0x00002c0001037983 */ /* 0x0005620000300800 */
[C---:B---3--:R-:W-:Y:S08]  /*7140*/  HMMA.16816.F32.BF16 R36, R48.reuse, R40, RZ ;  /* 0x000000283024723c */ /* 0x048ff000000418ff */
        /* <DEDUP_REMOVED lines=39> */
[----:B------:R-:W2:Y:S04]  /*73c0*/  LDSM.16.M88.4 R184, [R232+0x2000] ;  /* 0x00200000e8b8783b */ /* 0x000ea80000000200 */
[----:B------:R-:W3:Y:S03]  /*73d0*/  LDSM.16.M88.4 R208, [R232+0x2800] ;  /* 0x00280000e8d0783b */ /* 0x000ee60000000200 */
        /* <DEDUP_REMOVED lines=17> */
[----:B------:R-:W2:Y:S04]  /*74f0*/  LDSM.16.M88.4 R188, [R247+0x11100] ;  /* 0x01110000f7bc783b */ /* 0x000ea80000000200 */
[----:B------:R-:W3:Y:S03]  /*7500*/  LDSM.16.M88.4 R208, [R247+0x11900] ;  /* 0x01190000f7d0783b */ /* 0x000ee60000000200 */
        /* <DEDUP_REMOVED lines=17> */
[----:B------:R-:W2:Y:S04]  /*7620*/  LDSM.16.M88.4 R184, [R227] ;  /* 0x00000000e3b8783b */ /* 0x000ea80000000200 */
[----:B------:R-:W3:Y:S03]  /*7630*/  LDSM.16.M88.4 R208, [R226] ;  /* 0x00000000e2d0783b */ /* 0x000ee60000000200 */
        /* <DEDUP_REMOVED lines=190> */
[----:B------:R-:W-:Y:S04]  /*8220*/  DEPBAR.LE SB0, 0x0 ;  /* 0x000080000000791a */ /* 0x000fe80000000000 */
[----:B------:R-:W-:Y:S01]  /*8230*/  BAR.SYNC.DEFER_BLOCKING 0x0 ;  /* 0x0000000000007b1d */ /* 0x000fe20000010000 */
[C---:B-1----:R-:W-:Y:S08]  /*8240*/  HMMA.16816.F32.BF16 R4, R188.reuse, R192, R4 ;  /* 0x000000c0bc04723c */ /* 0x042ff00000041804 */
        /* <DEDUP_REMOVED lines=8> */
[C---:B------:R-:W-:Y:S08]  /*82d0*/  HMMA.16816.F32.BF16 R40, R188.reuse, R186, R40 ;  /* 0x000000babc28723c */ /* 0x040ff00000041828 */
[C---:B---3--:R-:W-:Y:S08]  /*82e0*/  HMMA.16816.F32.BF16 R44, R188.reuse, R208, R44 ;  /* 0x000000d0bc2c723c */ /* 0x048ff0000004182c */
[----:B------:R-:W-:Y:S01]  /*82f0*/  HMMA.16816.F32.BF16 R48, R188, R210, R48 ;  /* 0x000000d2bc30723c */ /* 0x000fe20000041830 */
[----:B-----5:R-:W-:-:S07]  /*8300*/  @P0 BRA `(.L_x_4803) ;  /* 0xffffe2b000000947 */ /* 0x020fce000383ffff */
.L_x_4802:
[----:B---3--:R-:W-:Y:S01]  /*8310*/  FMNMX.FTZ R184, R4, R180, !PT ;  /* 0x000000b404b87209 */ /* 0x008fe20007810000 */
[----:B------:R-:W-:Y:S01]  /*8320*/  LDSM.16.MT88.4 R188, [R240+0x100] ;  /* 0x00010000f0bc783b */ /* 0x000fe20000004200 */
[----:B------:R-:W-:Y:S01]  /*8330*/  FMNMX.FTZ R181, R6, R3, !PT ;  /* 0x0000000306b57209 */ /* 0x000fe20007810000 */
[----:B------:R-:W-:Y:S01]  /*8340*/  UISETP.GT.AND UP0, UPT, UR6, UR8, UPT ;  /* 0x000000080600728c */ /* 0x000fe2000bf04270 */
[----:B------:R-:W-:Y:S01]  /*8350*/  FMNMX.FTZ R184, R5, R184, !PT ;  /* 0x000000b805b87209 */ /* 0x000fe20007810000 */
[----:B------:R-:W-:Y:S01]  /*8360*/  UIADD3 UR6, UR6, -0x1, URZ ;  /* 0xffffffff06067890 */ /* 0x000fe2000fffe03f */
[----:B------:R-:W-:Y:S02]  /*8370*/  FMNMX.FTZ R181, R7, R181, !PT ;  /* 0x000000b507b57209 */ /* 0x000fe40007810000 */
[----:B------:R-:W-:Y:S01]  /*8380*/  FMNMX.FTZ R184, R8, R184, !PT ;  /* 0x000000b808b87209 */ /* 0x000fe20007810000 */
[----:B------:R-:W-:Y:S01]  /*8390*/  LDSM.16.MT88.4 R192, [R239+0x100] ;  /* 0x00010000efc0783b */ /* 0x000fe20000004200 */
[----:B------:R-:W-:Y:S02]  /*83a0*/  FMNMX.FTZ R181, R10, R181, !PT ;  /* 0x000000b50ab57209 */ /* 0x000fe40007810000 */
[----:B------:R-:W-:Y:S02]  /*83b0*/  FMNMX.FTZ R184, R9, R184, !PT ;  /* 0x000000b809b87209 */ /* 0x000fe40007810000 */
[----:B------:R-:W-:Y:S02]  /*83c0*/  FMNMX.FTZ R181, R11, R181, !PT ;  /* 0x000000b50bb57209 */ /* 0x000fe40007810000 */
        /* <DEDUP_REMOVED lines=41> */
[----:B------:R-:W-:Y:S01]  /*8660*/  PLOP3.LUT P0, PT, PT, PT, UP0, 0x80, 0x0 ;  /* 0x000000000000781c */ /* 0x000fe20003f0f008 */
[----:B------:R-:W-:Y:S08]  /*8670*/  SHFL.BFLY PT, R2, R184, 0x2, 0x1f ;  /* 0x0c401f00b8027f89 */ /* 0x000ff000000e0000 */
[----:B------:R-:W1:Y:S02]  /*8680*/  SHFL.BFLY PT, R0, R181, 0x2, 0x1f ;  /* 0x0c401f00b5007f89 */ /* 0x000e6400000e0000 */
[----:B-1----:R-:W-:Y:S02]  /*8690*/  FMNMX.FTZ R181, R181, R0, !PT ;  /* 0x00000000b5b57209 */ /* 0x002fe40007810000 */
[----:B------:R-:W-:Y:S04]  /*86a0*/  FMNMX.FTZ R184, R184, R2, !PT ;  /* 0x00000002b8b87209 */ /* 0x000fe80007810000 */
[----:B------:R-:W1:Y:S08]  /*86b0*/  SHFL.BFLY PT, R0, R181, 0x1, 0x1f ;  /* 0x0c201f00b5007f89 */ /* 0x000e7000000e0000 */
[----:B------:R-:W2:Y:S01]  /*86c0*/  SHFL.BFLY PT, R2, R184, 0x1, 0x1f ;  /* 0x0c201f00b8027f89 */ /* 0x000ea200000e0000 */
[----:B-1----:R-:W-:Y:S05]  /*86d0*/  FMNMX.FTZ R0, R0, R181, !PT ;  /* 0x000000b500007209 */ /* 0x002fea0007810000 */
[C---:B------:R-:W-:Y:S02]  /*86e0*/  FMUL.FTZ R204, R0.reuse, c[0x0][0x2d0] ;  /* 0x0000b40000cc7a20 */ /* 0x040fe40000410000 */
[----:B------:R-:W-:Y:S01]  /*86f0*/  FADD.FTZ R3, -R0, R3 ;  /* 0x0000000300037221 */ /* 0x000fe20000010100 */
[----:B--2---:R-:W-:Y:S01]  /*8700*/  FMNMX.FTZ R2, R184, R2, !PT ;  /* 0x00000002b8027209 */ /* 0x004fe20007810000 */
[--C-:B------:R-:W-:Y:S01]  /*8710*/  FFMA.FTZ R197, R10, c[0x0][0x2d0], -R204.reuse ;  /* 0x0000b4000ac57a23 */ /* 0x100fe200000108cc */
[----:B------:R-:W1:Y:S01]  /*8720*/  LDSM.16.MT88.4 R184, [R245+0x100] ;  /* 0x00010000f5b8783b */ /* 0x000e620000004200 */
[----:B------:R-:W-:Y:S02]  /*8730*/  FFMA.FTZ R181, R11, c[0x0][0x2d0], -R204 ;  /* 0x0000b4000bb57a23 */ /* 0x000fe400000108cc */
[C---:B------:R-:W-:Y:S02]  /*8740*/  FMUL.FTZ R205, R2.reuse, c[0x0][0x2d0] ;  /* 0x0000b40002cd7a20 */ /* 0x040fe40000410000 */
[----:B------:R-:W-:Y:S01]  /*8750*/  FADD.FTZ R180, -R2, R180 ;  /* 0x000000b402b47221 */ /* 0x000fe20000010100 */
[----:B------:R-:W-:Y:S01]  /*8760*/  MUFU.EX2 R197, R197 ;  /* 0x000000c500c57308 */ /* 0x000fe20000000800 */
[--C-:B------:R-:W-:Y:S02]  /*8770*/  FFMA.FTZ R198, R8, c[0x0][0x2d0], -R205.reuse ;  /* 0x0000b40008c67a23 */ /* 0x100fe400000108cd */
[--C-:B------:R-:W-:Y:S02]  /*8780*/  FFMA.FTZ R196, R9, c[0x0][0x2d0], -R205.reuse ;  /* 0x0000b40009c47a23 */ /* 0x100fe400000108cd */
[----:B------:R-:W-:Y:S02]  /*8790*/  FMUL.FTZ R180, R180, c[0x0][0x2d0] ;  /* 0x0000b400b4b47a20 */ /* 0x000fe40000410000 */
        /* <DEDUP_REMOVED lines=14> */
[----:B------:R-:W3:Y:S01]  /*8880*/  MUFU.EX2 R3, R3 ;  /* 0x0000000300037308 */ /* 0x000ee20000000800 */
[----:B------:R-:W-:Y:S01]  /*8890*/  LDSM.16.MT88.4 R28, [R238+0xa100] ;  /* 0x00a10000ee1c783b */ /* 0x000fe20000004200 */
[--C-:B------:R-:W-:Y:S02]  /*88a0*/  FFMA.FTZ R35, R35, c[0x0][0x2d0], -R204.reuse ;  /* 0x0000b40023237a23 */ /* 0x100fe400000108cc */
[--C-:B------:R-:W-:Y:S02]  /*88b0*/  FFMA.FTZ R213, R32, c[0x0][0x2d0], -R205.reuse ;  /* 0x0000b40020d57a23 */ /* 0x100fe400000108cd */
[--C-:B------:R-:W-:Y:S02]  /*88c0*/  FFMA.FTZ R214, R33, c[0x0][0x2d0], -R205.reuse ;  /* 0x0000b40021d67a23 */ /* 0x100fe400000108cd */
[--C-:B------:R-:W-:Y:S02]  /*88d0*/  FFMA.FTZ R215, R34, c[0x0][0x2d0], -R204.reuse ;  /* 0x0000b40022d77a23 */ /* 0x100fe400000108cc */
        /* <DEDUP_REMOVED lines=10> */
[C---:B------:R-:W-:Y:S02]  /*8980*/  FMUL.FTZ R7, R3.reuse, R179 ;  /* 0x000000b303077220 */ /* 0x040fe40000410000 */
[C---:B------:R-:W-:Y:S01]  /*8990*/  FMUL.FTZ R10, R3.reuse, R174 ;  /* 0x000000ae030a7220 */ /* 0x040fe20000410000 */
[----:B------:R-:W3:Y:S01]  /*89a0*/  MUFU.EX2 R196, R196 ;  /* 0x000000c400c47308 */ /* 0x000ee20000000800 */
[C---:B------:R-:W-:Y:S02]  /*89b0*/  FMUL.FTZ R11, R3.reuse, R175 ;  /* 0x000000af030b7220 */ /* 0x040fe40000410000 */
[----:B------:R-:W4:Y:S01]  /*89c0*/  LDSM.16.MT88.4 R172, [R238+0x100] ;  /* 0x00010000eeac783b */ /* 0x000f220000004200 */
[C---:B------:R-:W-:Y:S02]  /*89d0*/  FMUL.FTZ R53, R180.reuse, R53 ;  /* 0x00000035b4357220 */ /* 0x040fe40000410000 */
[C---:B------:R-:W-:Y:S02]  /*89e0*/  FMUL.FTZ R54, R3.reuse, R54 ;  /* 0x0000003603367220 */ /* 0x040fe40000410000 */
[C---:B------:R-:W-:Y:S02]  /*89f0*/  FMUL.FTZ R55, R3.reuse, R55 ;  /* 0x0000003703377220 */ /* 0x040fe40000410000 */
        /* <DEDUP_REMOVED lines=8> */
[----:B------:R-:W-:Y:S02]  /*8a80*/  FMUL.FTZ R61, R180, R61 ;  /* 0x0000003db43d7220 */ /* 0x000fe40000410000 */
[C---:B------:R-:W-:Y:S01]  /*8a90*/  FMUL.FTZ R62, R3.reuse, R62 ;  /* 0x0000003e033e7220 */ /* 0x040fe20000410000 */
        /* <DEDUP_REMOVED lines=13> */
[----:B--2---:R-:W-:Y:S01]  /*8b70*/  F2FP.BF16.PACK_AB R177, R199, R201 ;  /* 0x000000c9c7b1723e */ /* 0x004fe200000010ff */
[C---:B------:R-:W-:Y:S02]  /*8b80*/  FMUL.FTZ R73, R180.reuse, R73 ;  /* 0x00000049b4497220 */ /* 0x040fe40000410000 */
[C---:B------:R-:W-:Y:S02]  /*8b90*/  FMUL.FTZ R74, R3.reuse, R74 ;  /* 0x0000004a034a7220 */ /* 0x040fe40000410000 */
[----:B------:R-:W-:Y:S01]  /*8ba0*/  FMUL.FTZ R75, R3, R75 ;  /* 0x0000004b034b7220 */ /* 0x000fe20000410000 */
[----:B------:R-:W-:Y:S01]  /*8bb0*/  MUFU.EX2 R206, R206 ;  /* 0x000000ce00ce7308 */ /* 0x000fe20000000800 */
[C---:B------:R-:W-:Y:S02]  /*8bc0*/  FMUL.FTZ R76, R180.reuse, R76 ;  /* 0x0000004cb44c7220 */ /* 0x040fe40000410000 */
[----:B------:R-:W-:Y:S01]  /*8bd0*/  FMUL.FTZ R77, R180, R77 ;  /* 0x0000004db44d7220 */ /* 0x000fe20000410000 */
[----:B---3--:R-:W-:Y:S01]  /*8be0*/  F2FP.BF16.PACK_AB R179, R181, R197 ;  /* 0x000000c5b5b3723e */ /* 0x008fe200000010ff */
[--C-:B------:R-:W-:Y:S02]  /*8bf0*/  FFMA.FTZ R37, R37, c[0x0][0x2d0], -R205.reuse ;  /* 0x0000b40025257a23 */ /* 0x100fe400000108cd */
[--C-:B------:R-:W-:Y:S02]  /*8c00*/  FFMA.FTZ R38, R38, c[0x0][0x2d0], -R204.reuse ;  /* 0x0000b40026267a23 */ /* 0x100fe400000108cc */
[--C-:B------:R-:W-:Y:S01]  /*8c10*/  FFMA.FTZ R39, R39, c[0x0][0x2d0], -R204.reuse ;  /* 0x0000b40027277a23 */ /* 0x100fe200000108cc */
[----:B------:R-:W-:Y:S01]  /*8c20*/  MUFU.EX2 R207, R207 ;  /* 0x000000cf00cf7308 */ /* 0x000fe20000000800 */
[C---:B-1----:R-:W-:Y:S05]  /*8c30*/  HMMA.16816.F32.BF16 R4, R176.reuse, R184, R4 ;  /* 0x000000b8b004723c */ /* 0x042fea0000041804 */
        /* <DEDUP_REMOVED lines=20> */
[----:B------:R-:W-:Y:S03]  /*8d80*/  MUFU.EX2 R211, R211 ;  /* 0x000000d300d37308 */ /* 0x000fe60000000800 */
[C---:B------:R-:W-:Y:S02]  /*8d90*/  FMUL.FTZ R88, R180.reuse, R88 ;  /* 0x00000058b4587220 */ /* 0x040fe40000410000 */
[C---:B------:R-:W-:Y:S02]  /*8da0*/  FMUL.FTZ R89, R180.reuse, R89 ;  /* 0x00000059b4597220 */ /* 0x040fe40000410000 */
[C---:B----4-:R-:W-:Y:S03]  /*8db0*/  HMMA.16816.F32.BF16 R68, R176.reuse, R172, R68 ;  /* 0x000000acb044723c */ /* 0x050fe60000041844 */
[----:B------:R-:W-:Y:S01]  /*8dc0*/  MUFU.EX2 R212, R212 ;  /* 0x000000d400d47308 */ /* 0x000fe20000000800 */
[C---:B------:R-:W-:Y:S02]  /*8dd0*/  FMUL.FTZ R90, R3.reuse, R90 ;  /* 0x0000005a035a7220 */ /* 0x040fe40000410000 */
[C---:B------:R-:W-:Y:S02]  /*8de0*/  FMUL.FTZ R91, R3.reuse, R91 ;  /* 0x0000005b035b7220 */ /* 0x040fe40000410000 */
[C---:B------:R-:W-:Y:S01]  /*8df0*/  HMMA.16816.F32.BF16 R72, R176.reuse, R174, R72 ;  /* 0x000000aeb048723c */ /* 0x040fe20000041848 */
[----:B------:R-:W3:Y:S03]  /*8e00*/  LDSM.16.MT88.4 R172, [R239+0x3100] ;  /* 0x00310000efac783b */ /* 0x000ee60000004200 */
[C---:B------:R-:W-:Y:S01]  /*8e10*/  FMUL.FTZ R92, R180.reuse, R92 ;  /* 0x0000005cb45c7220 */ /* 0x040fe20000410000 */
[----:B------:R-:W-:Y:S01]  /*8e20*/  MUFU.EX2 R213, R213 ;  /* 0x000000d500d57308 */ /* 0x000fe20000000800 */
[C---:B------:R-:W-:Y:S02]  /*8e30*/  FMUL.FTZ R93, R180.reuse, R93 ;  /* 0x0000005db45d7220 */ /* 0x040fe40000410000 */
[C---:B-1----:R-:W-:Y:S04]  /*8e40*/  HMMA.16816.F32.BF16 R76, R176.reuse, R184, R76 ;  /* 0x000000b8b04c723c */ /* 0x042fe8000004184c */
[C---:B------:R-:W-:Y:S02]  /*8e50*/  FMUL.FTZ R94, R3.reuse, R94 ;  /* 0x0000005e035e7220 */ /* 0x040fe40000410000 */
[C---:B------:R-:W-:Y:S01]  /*8e60*/  FMUL.FTZ R95, R3.reuse, R95 ;  /* 0x0000005f035f7220 */ /* 0x040fe20000410000 */
[----:B------:R-:W-:Y:S01]  /*8e70*/  MUFU.EX2 R214, R214 ;  /* 0x000000d600d67308 */ /* 0x000fe20000000800 */
        /* <DEDUP_REMOVED lines=11> */
[C---:B------:R-:W-:Y:S01]  /*8f30*/  FMUL.FTZ R102, R3.reuse, R102 ;  /* 0x0000006603667220 */ /* 0x040fe20000410000 */
[C---:B---3--:R-:W-:Y:S03]  /*8f40*/  HMMA.16816.F32.BF16 R92, R176.reuse, R172, R92 ;  /* 0x000000acb05c723c */ /* 0x048fe6000004185c */
[C---:B------:R-:W-:Y:S02]  /*8f50*/  FMUL.FTZ R103, R3.reuse, R103 ;  /* 0x0000006703677220 */ /* 0x040fe40000410000 */
[C---:B------:R-:W-:Y:S02]  /*8f60*/  FMUL.FTZ R104, R180.reuse, R104 ;  /* 0x00000068b4687220 */ /* 0x040fe40000410000 */
[C---:B------:R-:W-:Y:S01]  /*8f70*/  FMUL.FTZ R105, R180.reuse, R105 ;  /* 0x00000069b4697220 */ /* 0x040fe20000410000 */
[C---:B------:R-:W-:Y:S01]  /*8f80*/  HMMA.16816.F32.BF16 R96, R176.reuse, R174, R96 ;  /* 0x000000aeb060723c */ /* 0x040fe20000041860 */
[----:B------:R-:W3:Y:S03]  /*8f90*/  LDSM.16.MT88.4 R172, [R240+0x6100] ;  /* 0x00610000f0ac783b */ /* 0x000ee60000004200 */
[C---:B------:R-:W-:Y:S02]  /*8fa0*/  FMUL.FTZ R106, R3.reuse, R106 ;  /* 0x0000006a036a7220 */ /* 0x040fe40000410000 */
[C---:B------:R-:W-:Y:S02]  /*8fb0*/  FMUL.FTZ R107, R3.reuse, R107 ;  /* 0x0000006b036b7220 */ /* 0x040fe40000410000 */
[C---:B-1----:R-:W-:Y:S04]  /*8fc0*/  HMMA.16816.F32.BF16 R100, R176.reuse, R184, R100 ;  /* 0x000000b8b064723c */ /* 0x042fe80000041864 */
[C---:B------:R-:W-:Y:S02]  /*8fd0*/  FMUL.FTZ R108, R180.reuse, R108 ;  /* 0x0000006cb46c7220 */ /* 0x040fe40000410000 */
[C---:B------:R-:W-:Y:S02]  /*8fe0*/  FMUL.FTZ R109, R180.reuse, R109 ;  /* 0x0000006db46d7220 */ /* 0x040fe40000410000 */
[C---:B------:R-:W-:Y:S01]  /*8ff0*/  HMMA.16816.F32.BF16 R104, R176.reuse, R186, R104 ;  /* 0x000000bab068723c */ /* 0x040fe20000041868 */
[----:B------:R-:W1:Y:S03]  /*9000*/  LDSM.16.MT88.4 R184, [R239+0x6100] ;  /* 0x00610000efb8783b */ /* 0x000e660000004200 */
[C---:B------:R-:W-:Y:S02]  /*9010*/  FMUL.FTZ R110, R3.reuse, R110 ;  /* 0x0000006e036e7220 */ /* 0x040fe40000410000 */
[C---:B------:R-:W-:Y:S02]  /*9020*/  FMUL.FTZ R111, R3.reuse, R111 ;  /* 0x0000006f036f7220 */ /* 0x040fe40000410000 */
[C---:B------:R-:W-:Y:S04]  /*9030*/  FMUL.FTZ R112, R180.reuse, R112 ;  /* 0x00000070b4707220 */ /* 0x040fe80000410000 */
[C---:B------:R-:W-:Y:S01]  /*9040*/  FMUL.FTZ R113, R180.reuse, R113 ;  /* 0x00000071b4717220 */ /* 0x040fe20000410000 */
        /* <DEDUP_REMOVED lines=11> */
[C---:B---3--:R-:W-:Y:S03]  /*9100*/  HMMA.16816.F32.BF16 R116, R176.reuse, R172, R116 ;  /* 0x000000acb074723c */ /* 0x048fe60000041874 */
[C---:B------:R-:W-:Y:S02]  /*9110*/  FMUL.FTZ R122, R3.reuse, R122 ;  /* 0x0000007a037a7220 */ /* 0x040fe40000410000 */
[C---:B------:R-:W-:Y:S02]  /*9120*/  FMUL.FTZ R123, R3.reuse, R123 ;  /* 0x0000007b037b7220 */ /* 0x040fe40000410000 */
[C---:B------:R-:W-:Y:S02]  /*9130*/  FMUL.FTZ R124, R180.reuse, R124 ;  /* 0x0000007cb47c7220 */ /* 0x040fe40000410000 */
[C---:B------:R-:W-:Y:S03]  /*9140*/  FMUL.FTZ R125, R180.reuse, R125 ;  /* 0x0000007db47d7220 */ /* 0x040fe60000410000 */
[C---:B------:R-:W-:Y:S01]  /*9150*/  HMMA.16816.F32.BF16 R120, R176.reuse, R174, R120 ;  /* 0x000000aeb078723c */ /* 0x040fe20000041878 */
[----:B------:R-:W3:Y:S02]  /*9160*/  LDSM.16.MT88.4 R172, [R245+0x9100] ;  /* 0x00910000f5ac783b */ /* 0x000ee40000004200 */
        /* <DEDUP_REMOVED lines=30> */
[----:B------:R-:W-:Y:S03]  /*9350*/  FMUL.FTZ R149, R180, R149 ;  /* 0x00000095b4957220 */ /* 0x000fe60000410000 */
[C---:B------:R-:W-:Y:S01]  /*9360*/  HMMA.16816.F32.BF16 R144, R176.reuse, R174, R144 ;  /* 0x000000aeb090723c */ /* 0x040fe20000041890 */
[----:B------:R-:W-:Y:S02]  /*9370*/  LDSM.16.MT88.4 R172, [R245+0x900] ;  /* 0x00090000f5ac783b */ /* 0x000fe40000004200 */
[C---:B------:R-:W-:Y:S02]  /*9380*/  FMUL.FTZ R150, R3.reuse, R150 ;  /* 0x0000009603967220 */ /* 0x040fe40000410000 */
[----:B------:R-:W-:Y:S02]  /*9390*/  FMUL.FTZ R151, R3, R151 ;  /* 0x0000009703977220 */ /* 0x000fe40000410000 */
[--C-:B------:R-:W-:Y:S02]  /*93a0*/  FFMA.FTZ R192, R12, c[0x0][0x2d0], -R205.reuse ;  /* 0x0000b4000cc07a23 */ /* 0x100fe400000108cd */
[C---:B------:R-:W-:Y:S03]  /*93b0*/  FMUL.FTZ R12, R180.reuse, R168 ;  /* 0x000000a8b40c7220 */ /* 0x040fe60000410000 */
[C---:B-1----:R-:W-:Y:S01]  /*93c0*/  HMMA.16816.F32.BF16 R148, R176.reuse, R184, R148 ;  /* 0x000000b8b094723c */ /* 0x042fe20000041894 */
[----:B------:R-:W-:Y:S02]  /*93d0*/  MUFU.EX2 R192, R192 ;  /* 0x000000c000c07308 */ /* 0x000fe40000000800 */
[--C-:B------:R-:W-:Y:S02]  /*93e0*/  FFMA.FTZ R193, R13, c[0x0][0x2d0], -R205.reuse ;  /* 0x0000b4000dc17a23 */ /* 0x100fe400000108cd */
[----:B------:R-:W-:Y:S02]  /*93f0*/  FMUL.FTZ R13, R180, R169 ;  /* 0x000000a9b40d7220 */ /* 0x000fe40000410000 */
[--C-:B------:R-:W-:Y:S02]  /*9400*/  FFMA.FTZ R194, R14, c[0x0][0x2d0], -R204.reuse ;  /* 0x0000b4000ec27a23 */ /* 0x100fe400000108cc */
[----:B------:R-:W-:Y:S02]  /*9410*/  FMUL.FTZ R14, R3, R170 ;  /* 0x000000aa030e7220 */ /* 0x000fe40000410000 */
[----:B------:R-:W1:Y:S01]  /*9420*/  MUFU.EX2 R193, R193 ;  /* 0x000000c100c17308 */ /* 0x000e620000000800 */
[--C-:B------:R-:W-:Y:S02]  /*9430*/  FFMA.FTZ R195, R15, c[0x0][0x2d0], -R204.reuse ;  /* 0x0000b4000fc37a23 */ /* 0x100fe400000108cc */
[C---:B------:R-:W-:Y:S02]  /*9440*/  FMUL.FTZ R15, R3.reuse, R171 ;  /* 0x000000ab030f7220 */ /* 0x040fe40000410000 */
[----:B------:R-:W3:Y:S01]  /*9450*/  LDSM.16.MT88.4 R168, [R238+0x9100] ;  /* 0x00910000eea8783b */ /* 0x000ee20000004200 */
[C---:B------:R-:W-:Y:S02]  /*9460*/  FMUL.FTZ R152, R180.reuse, R152 ;  /* 0x00000098b4987220 */ /* 0x040fe40000410000 */
[C---:B------:R-:W-:Y:S02]  /*9470*/  FMUL.FTZ R153, R180.reuse, R153 ;  /* 0x00000099b4997220 */ /* 0x040fe40000410000 */
[C---:B------:R-:W-:Y:S01]  /*9480*/  HMMA.16816.F32.BF16 R12, R176.reuse, R186, R12 ;  /* 0x000000bab00c723c */ /* 0x040fe2000004180c */
[----:B------:R-:W-:Y:S02]  /*9490*/  MUFU.EX2 R194, R194 ;  /* 0x000000c200c27308 */ /* 0x000fe40000000800 */
[C---:B------:R-:W-:Y:S01]  /*94a0*/  FMUL.FTZ R154, R3.reuse, R154 ;  /* 0x0000009a039a7220 */ /* 0x040fe20000410000 */
[----:B------:R-:W4:Y:S01]  /*94b0*/  LDSM.16.MT88.4 R184, [R240+0x900] ;  /* 0x00090000f0b8783b */ /* 0x000f220000004200 */
[C---:B------:R-:W-:Y:S02]  /*94c0*/  FMUL.FTZ R155, R3.reuse, R155 ;  /* 0x0000009b039b7220 */ /* 0x040fe40000410000 */
[C---:B------:R-:W-:Y:S02]  /*94d0*/  FMUL.FTZ R156, R180.reuse, R156 ;  /* 0x0000009cb49c7220 */ /* 0x040fe40000410000 */
[C---:B------:R-:W-:Y:S02]  /*94e0*/  FMUL.FTZ R157, R180.reuse, R157 ;  /* 0x0000009db49d7220 */ /* 0x040fe40000410000 */
[----:B------:R-:W5:Y:S01]  /*94f0*/  MUFU.EX2 R195, R195 ;  /* 0x000000c300c37308 */ /* 0x000f620000000800 */
[C---:B--2---:R-:W-:Y:S03]  /*9500*/  HMMA.16816.F32.BF16 R152, R176.reuse, R188, R152 ;  /* 0x000000bcb098723c */ /* 0x044fe60000041898 */
[C---:B------:R-:W-:Y:S02]  /*9510*/  FMUL.FTZ R158, R3.reuse, R158 ;  /* 0x0000009e039e7220 */ /* 0x040fe40000410000 */
[----:B------:R-:W-:Y:S02]  /*9520*/  FMUL.FTZ R159, R3, R159 ;  /* 0x0000009f039f7220 */ /* 0x000fe40000410000 */
[C---:B------:R-:W-:Y:S02]  /*9530*/  FMUL.FTZ R160, R180.reuse, R160 ;  /* 0x000000a0b4a07220 */ /* 0x040fe40000410000 */
[----:B------:R-:W-:Y:S03]  /*9540*/  FMUL.FTZ R161, R180, R161 ;  /* 0x000000a1b4a17220 */ /* 0x000fe60000410000 */
[C---:B------:R-:W-:Y:S03]  /*9550*/  HMMA.16816.F32.BF16 R156, R176.reuse, R190, R156 ;  /* 0x000000beb09c723c */ /* 0x040fe6000004189c */
[--C-:B------:R-:W-:Y:S02]  /*9560*/  FFMA.FTZ R17, R17, c[0x0][0x2d0], -R205.reuse ;  /* 0x0000b40011117a23 */ /* 0x100fe400000108cd */
[--C-:B------:R-:W-:Y:S02]  /*9570*/  FFMA.FTZ R202, R16, c[0x0][0x2d0], -R205.reuse ;  /* 0x0000b40010ca7a23 */ /* 0x100fe400000108cd */
[----:B------:R2:W-:Y:S01]  /*9580*/  MUFU.EX2 R188, R17 ;  /* 0x0000001100bc7308 */ /* 0x0005e20000000800 */
[--C-:B------:R-:W-:Y:S04]  /*9590*/  FFMA.FTZ R189, R18, c[0x0][0x2d0], -R204.reuse ;  /* 0x0000b40012bd7a23 */ /* 0x100fe800000108cc */
[--C-:B------:R-:W-:Y:S02]  /*95a0*/  FFMA.FTZ R190, R19, c[0x0][0x2d0], -R204.reuse ;  /* 0x0000b40013be7a23 */ /* 0x100fe400000108cc */
[C---:B------:R-:W-:Y:S02]  /*95b0*/  FMUL.FTZ R162, R3.reuse, R162 ;  /* 0x000000a203a27220 */ /* 0x040fe40000410000 */
[----:B------:R-:W-:Y:S01]  /*95c0*/  FMUL.FTZ R163, R3, R163 ;  /* 0x000000a303a37220 */ /* 0x000fe20000410000 */
[----:B------:R-:W4:Y:S01]  /*95d0*/  MUFU.EX2 R202, R202 ;  /* 0x000000ca00ca7308 */ /* 0x000f220000000800 */
[--C-:B------:R-:W-:Y:S02]  /*95e0*/  FFMA.FTZ R191, R24, c[0x0][0x2d0], -R205.reuse ;  /* 0x0000b40018bf7a23 */ /* 0x100fe400000108cd */
[----:B------:R-:W-:Y:S01]  /*95f0*/  LDSM.16.MT88.4 R24, [R240+0x1100] ;  /* 0x00110000f018783b */ /* 0x000fe20000004200 */
[C---:B------:R-:W-:Y:S01]  /*9600*/  FMUL.FTZ R16, R180.reuse, R164 ;  /* 0x000000a4b4107220 */ /* 0x040fe20000410000 */
[----:B-1----:R-:W-:Y:S01]  /*9610*/  F2FP.BF16.PACK_AB R164, R193, R192 ;  /* 0x000000c0c1a4723e */ /* 0x002fe200000010ff */
[C---:B---3--:R-:W-:Y:S03]  /*9620*/  HMMA.16816.F32.BF16 R160, R176.reuse, R168, R160 ;  /* 0x000000a8b0a0723c */ /* 0x048fe600000418a0 */
[C---:B------:R-:W-:Y:S01]  /*9630*/  FMUL.FTZ R18, R3.reuse, R166 ;  /* 0x000000a603127220 */ /* 0x040fe20000410000 */
[----:B------:R-:W-:Y:S01]  /*9640*/  MUFU.EX2 R189, R189 ;  /* 0x000000bd00bd7308 */ /* 0x000fe20000000800 */
[----:B------:R-:W-:Y:S02]  /*9650*/  FMUL.FTZ R19, R3, R167 ;  /* 0x000000a703137220 */ /* 0x000fe40000410000 */
[--C-:B------:R-:W-:Y:S02]  /*9660*/  FFMA.FTZ R41, R41, c[0x0][0x2d0], -R205.reuse ;  /* 0x0000b40029297a23 */ /* 0x100fe400000108cd */
[----:B--2---:R-:W-:Y:S03]  /*9670*/  FMUL.FTZ R17, R180, R165 ;  /* 0x000000a5b4117220 */ /* 0x004fe60000410000 */
[----:B-----5:R-:W-:Y:S01]  /*9680*/  F2FP.BF16.PACK_AB R165, R195, R194 ;  /* 0x000000c2c3a5723e */ /* 0x020fe200000010ff */
[--C-:B------:R-:W-:Y:S01]  /*9690*/  FFMA.FTZ R42, R42, c[0x0][0x2d0], -R204.reuse ;  /* 0x0000b4002a2a7a23 */ /* 0x100fe200000108cc */
[----:B------:R-:W1:Y:S01]  /*96a0*/  MUFU.EX2 R190, R190 ;  /* 0x000000be00be7308 */ /* 0x000e620000000800 */
[--C-:B------:R-:W-:Y:S01]  /*96b0*/  FFMA.FTZ R40, R40, c[0x0][0x2d0], -R205.reuse ;  /* 0x0000b40028287a23 */ /* 0x100fe200000108cd */
[----:B------:R-:W-:Y:S01]  /*96c0*/  HMMA.16816.F32.BF16 R16, R176, R170, R16 ;  /* 0x000000aab010723c */ /* 0x000fe20000041810 */
[----:B------:R-:W2:Y:S02]  /*96d0*/  LDSM.16.MT88.4 R168, [R239+0x900] ;  /* 0x00090000efa8783b */ /* 0x000ea40000004200 */
[----:B----4-:R-:W-:Y:S01]  /*96e0*/  F2FP.BF16.PACK_AB R166, R188, R202 ;  /* 0x000000cabca6723e */ /* 0x010fe200000010ff */
[--C-:B------:R-:W-:Y:S02]  /*96f0*/  FFMA.FTZ R45, R45, c[0x0][0x2d0], -R205.reuse ;  /* 0x0000b4002d2d7a23 */ /* 0x100fe400000108cd */
[--C-:B------:R-:W-:Y:S02]  /*9700*/  FFMA.FTZ R46, R46, c[0x0][0x2d0], -R204.reuse ;  /* 0x0000b4002e2e7a23 */ /* 0x100fe400000108cc */
[----:B------:R-:W3:Y:S01]  /*9710*/  MUFU.EX2 R191, R191 ;  /* 0x000000bf00bf7308 */ /* 0x000ee20000000800 */
[----:B------:R-:W-:Y:S03]  /*9720*/  LDSM.16.MT88.4 R176, [R245+0x3900] ;  /* 0x00390000f5b0783b */ /* 0x000fe60000004200 */
[--C-:B------:R-:W-:Y:S06]  /*9730*/  FFMA.FTZ R50, R50, c[0x0][0x2d0], -R204.reuse ;  /* 0x0000b40032327a23 */ /* 0x100fec00000108cc */
[----:B------:R-:W-:Y:S01]  /*9740*/  MUFU.EX2 R46, R46 ;  /* 0x0000002e002e7308 */ /* 0x000fe20000000800 */
[----:B-1----:R-:W-:Y:S09]  /*9750*/  F2FP.BF16.PACK_AB R167, R190, R189 ;  /* 0x000000bdbea7723e */ /* 0x002ff200000010ff */
[----:B------:R-:W-:Y:S01]  /*9760*/  MUFU.EX2 R50, R50 ;  /* 0x0000003200327308 */ /* 0x000fe20000000800 */
[C---:B------:R-:W-:Y:S08]  /*9770*/  HMMA.16816.F32.BF16 R4, R164.reuse, R172, R4 ;  /* 0x000000aca404723c */ /* 0x040ff00000041804 */
[C---:B------:R-:W-:Y:S01]  /*9780*/  HMMA.16816.F32.BF16 R8, R164.reuse, R174, R8 ;  /* 0x000000aea408723c */ /* 0x040fe20000041808 */
[----:B------:R-:W1:Y:S07]  /*9790*/  LDSM.16.MT88.4 R172, [R238+0x900] ;  /* 0x00090000eeac783b */ /* 0x000e6e0000004200 */
[C---:B------:R-:W-:Y:S07]  /*97a0*/  HMMA.16816.F32.BF16 R52, R164.reuse, R184, R52 ;  /* 0x000000b8a434723c */ /* 0x040fee0000041834 */
[--C-:B------:R-:W-:Y:S01]  /*97b0*/  FFMA.FTZ R185, R20, c[0x0][0x2d0], -R205.reuse ;  /* 0x0000b40014b97a23 */ /* 0x100fe200000108cd */
[C---:B------:R-:W-:Y:S04]  /*97c0*/  HMMA.16816.F32.BF16 R56, R164.reuse, R186, R56 ;  /* 0x000000baa438723c */ /* 0x040fe80000041838 */
[--C-:B------:R-:W-:Y:S01]  /*97d0*/  FFMA.FTZ R184, R21, c[0x0][0x2d0], -R205.reuse ;  /* 0x0000b40015b87a23 */ /* 0x100fe200000108cd */
[----:B------:R-:W-:Y:S02]  /*97e0*/  MUFU.EX2 R185, R185 ;  /* 0x000000b900b97308 */ /* 0x000fe40000000800 */
[--C-:B------:R-:W-:Y:S01]  /*97f0*/  FFMA.FTZ R186, R22, c[0x0][0x2d0], -R204.reuse ;  /* 0x0000b40016ba7a23 */ /* 0x100fe200000108cc */
[C---:B--2---:R-:W-:Y:S04]  /*9800*/  HMMA.16816.F32.BF16 R60, R164.reuse, R168, R60 ;  /* 0x000000a8a43c723c */ /* 0x044fe8000004183c */
[----:B---3--:R-:W-:Y:S01]  /*9810*/  F2FP.BF16.PACK_AB R22, R206, R191 ;  /* 0x000000bfce16723e */ /* 0x008fe200000010ff */
[--C-:B------:R-:W-:Y:S01]  /*9820*/  FFMA.FTZ R187, R23, c[0x0][0x2d0], -R204.reuse ;  /* 0x0000b40017bb7a23 */ /* 0x100fe200000108cc */
[----:B------:R-:W-:Y:S01]  /*9830*/  F2FP.BF16.PACK_AB R23, R208, R207 ;  /* 0x000000cfd017723e */ /* 0x000fe200000010ff */
[----:B------:R-:W2:Y:S01]  /*9840*/  MUFU.EX2 R184, R184 ;  /* 0x000000b800b87308 */ /* 0x000ea20000000800 */
[C---:B------:R-:W-:Y:S01]  /*9850*/  HMMA.16816.F32.BF16 R64, R164.reuse, R170, R64 ;  /* 0x000000aaa440723c */ /* 0x040fe20000041840 */
[----:B------:R-:W3:Y:S07]  /*9860*/  LDSM.16.MT88.4 R168, [R240+0x3900] ;  /* 0x00390000f0a8783b */ /* 0x000eee0000004200 */
[C---:B-1----:R-:W-:Y:S01]  /*9870*/  HMMA.16816.F32.BF16 R68, R164.reuse, R172, R68 ;  /* 0x000000aca444723c */ /* 0x042fe20000041844 */
[----:B------:R-:W-:Y:S07]  /*9880*/  MUFU.EX2 R186, R186 ;  /* 0x000000ba00ba7308 */ /* 0x000fee0000000800 */
[C---:B------:R-:W-:Y:S01]  /*9890*/  HMMA.16816.F32.BF16 R72, R164.reuse, R174, R72 ;  /* 0x000000aea448723c */ /* 0x040fe20000041848 */
[----:B------:R-:W1:Y:S02]  /*98a0*/  LDSM.16.MT88.4 R172, [R239+0x3900] ;  /* 0x00390000efac783b */ /* 0x000e640000004200 */
[----:B------:R-:W4:Y:S01]  /*98b0*/  MUFU.EX2 R187, R187 ;  /* 0x000000bb00bb7308 */ /* 0x000f220000000800 */
[----:B--2---:R-:W-:Y:S04]  /*98c0*/  F2FP.BF16.PACK_AB R20, R184, R185 ;  /* 0x000000b9b814723e */ /* 0x004fe800000010ff */
[C---:B------:R-:W-:Y:S08]  /*98d0*/  HMMA.16816.F32.BF16 R76, R164.reuse, R176, R76 ;  /* 0x000000b0a44c723c */ /* 0x040ff0000004184c */
[C---:B------:R-:W-:Y:S01]  /*98e0*/  HMMA.16816.F32.BF16 R80, R164.reuse, R178, R80 ;  /* 0x000000b2a450723c */ /* 0x040fe20000041850 */
[----:B------:R-:W2:Y:S07]  /*98f0*/  LDSM.16.MT88.4 R176, [R238+0x3900] ;  /* 0x00390000eeb0783b */ /* 0x000eae0000004200 */
[C---:B---3--:R-:W-:Y:S04]  /*9900*/  HMMA.16816.F32.BF16 R84, R164.reuse, R168, R84 ;  /* 0x000000a8a454723c */ /* 0x048fe80000041854 */
[----:B----4-:R-:W-:Y:S04]  /*9910*/  F2FP.BF16.PACK_AB R21, R187, R186 ;  /* 0x000000babb15723e */ /* 0x010fe800000010ff */
        /* <DEDUP_REMOVED lines=29> */
[C---:B-1----:R-:W-:Y:S01]  /*9af0*/  HMMA.16816.F32.BF16 R160, R164.reuse, R172, R160 ;  /* 0x000000aca4a0723c */ /* 0x042fe200000418a0 */
[----:B------:R-:W3:Y:S01]  /*9b00*/  LDL.LU R172, [R1+0x28] ;  /* 0x0000280001ac7983 */ /* 0x000ee20000300800 */
[----:B------:R1:W-:Y:S06]  /*9b10*/  MUFU.EX2 R173, R42 ;  /* 0x0000002a00ad7308 */ /* 0x0003ec0000000800 */
[----:B------:R-:W-:Y:S01]  /*9b20*/  HMMA.16816.F32.BF16 R16, R164, R174, R16 ;  /* 0x000000aea410723c */ /* 0x000fe20000041810 */
[----:B------:R-:W4:Y:S03]  /*9b30*/  LDSM.16.MT88.4 R164, [R239+0x1100] ;  /* 0x00110000efa4783b */ /* 0x000f260000004200 */
[----:B------:R5:W5:Y:S04]  /*9b40*/  MUFU.EX2 R175, R41 ;  /* 0x0000002900af7308 */ /* 0x000b680000000800 */
[C---:B--2---:R-:W-:Y:S06]  /*9b50*/  HMMA.16816.F32.BF16 R4, R20.reuse, R176, R4 ;  /* 0x000000b01404723c */ /* 0x044fec0000041804 */
[----:B------:R-:W-:Y:S02]  /*9b60*/  MUFU.EX2 R177, R36 ;  /* 0x0000002400b17308 */ /* 0x000fe40000000800 */
[C---:B------:R-:W-:Y:S04]  /*9b70*/  HMMA.16816.F32.BF16 R8, R20.reuse, R178, R8 ;  /* 0x000000b21408723c */ /* 0x040fe80000041808 */
[--C-:B-1----:R-:W-:Y:S02]  /*9b80*/  FFMA.FTZ R42, R47, c[0x0][0x2d0], -R204.reuse ;  /* 0x0000b4002f2a7a23 */ /* 0x102fe400000108cc */
[----:B------:R-:W-:Y:S02]  /*9b90*/  FFMA.FTZ R204, R51, c[0x0][0x2d0], -R204 ;  /* 0x0000b40033cc7a23 */ /* 0x000fe400000108cc */
[C---:B------:R-:W-:Y:S01]  /*9ba0*/  HMMA.16816.F32.BF16 R52, R20.reuse, R24, R52 ;  /* 0x000000181434723c */ /* 0x040fe20000041834 */
[----:B------:R-:W-:Y:S03]  /*9bb0*/  MUFU.EX2 R179, R37 ;  /* 0x0000002500b37308 */ /* 0x000fe60000000800 */
[--C-:B-----5:R-:W-:Y:S01]  /*9bc0*/  FFMA.FTZ R41, R44, c[0x0][0x2d0], -R205.reuse ;  /* 0x0000b4002c297a23 */ /* 0x120fe200000108cd */
[----:B------:R-:W-:Y:S03]  /*9bd0*/  MOV R51, R175 ;  /* 0x000000af00337202 */ /* 0x000fe60000000f00 */
[C---:B------:R-:W-:Y:S01]  /*9be0*/  HMMA.16816.F32.BF16 R56, R20.reuse, R26, R56 ;  /* 0x0000001a1438723c */ /* 0x040fe20000041838 */
[----:B------:R-:W1:Y:S02]  /*9bf0*/  LDSM.16.MT88.4 R24, [R245+0x4100] ;  /* 0x00410000f518783b */ /* 0x000e640000004200 */
[----:B------:R2:W-:Y:S05]  /*9c00*/  MUFU.EX2 R44, R43 ;  /* 0x0000002b002c7308 */ /* 0x0005ea0000000800 */
[C---:B----4-:R-:W-:Y:S05]  /*9c10*/  HMMA.16816.F32.BF16 R60, R20.reuse, R164, R60 ;  /* 0x000000a4143c723c */ /* 0x050fea000004183c */
[----:B------:R-:W-:Y:S03]  /*9c20*/  MUFU.EX2 R176, R38 ;  /* 0x0000002600b07308 */ /* 0x000fe60000000800 */
[C---:B------:R-:W-:Y:S01]  /*9c30*/  HMMA.16816.F32.BF16 R64, R20.reuse, R166, R64 ;  /* 0x000000a61440723c */ /* 0x040fe20000041840 */
[----:B------:R-:W4:Y:S06]  /*9c40*/  LDSM.16.MT88.4 R164, [R240+0x4100] ;  /* 0x00410000f0a4783b */ /* 0x000f2c0000004200 */
[----:B------:R5:W-:Y:S01]  /*9c50*/  MUFU.EX2 R178, R39 ;  /* 0x0000002700b27308 */ /* 0x000be20000000800 */
[C---:B------:R-:W-:Y:S01]  /*9c60*/  HMMA.16816.F32.BF16 R68, R20.reuse, R168, R68 ;  /* 0x000000a81444723c */ /* 0x040fe20000041844 */
[----:B--2---:R-:W2:Y:S07]  /*9c70*/  LDL.LU R43, [R1+0x24] ;  /* 0x00002400012b7983 */ /* 0x004eae0000300800 */
[C---:B------:R-:W-:Y:S01]  /*9c80*/  HMMA.16816.F32.BF16 R72, R20.reuse, R170, R72 ;  /* 0x000000aa1448723c */ /* 0x040fe20000041848 */
[----:B------:R-:W4:Y:S01]  /*9c90*/  LDSM.16.MT88.4 R168, [R239+0x4100] ;  /* 0x00410000efa8783b */ /* 0x000f220000004200 */
[----:B------:R-:W-:Y:S06]  /*9ca0*/  MUFU.EX2 R47, R45 ;  /* 0x0000002d002f7308 */ /* 0x000fec0000000800 */
[C---:B-1----:R-:W-:Y:S04]  /*9cb0*/  HMMA.16816.F32.BF16 R76, R20.reuse, R24, R76 ;  /* 0x00000018144c723c */ /* 0x042fe8000004184c */
[----:B------:R-:W1:Y:S01]  /*9cc0*/  MUFU.EX2 R45, R42 ;  /* 0x0000002a002d7308 */ /* 0x000e620000000800 */
[----:B-----5:R-:W-:Y:S03]  /*9cd0*/  LDSM.16.MT88.4 R36, [R239+0x2100] ;  /* 0x00210000ef24783b */ /* 0x020fe60000004200 */
[C---:B------:R-:W-:Y:S05]  /*9ce0*/  HMMA.16816.F32.BF16 R80, R20.reuse, R26, R80 ;  /* 0x0000001a1450723c */ /* 0x040fea0000041850 */
[----:B------:R-:W5:Y:S01]  /*9cf0*/  LDSM.16.MT88.4 R24, [R238+0x4100] ;  /* 0x00410000ee18783b */ /* 0x000f620000004200 */
[----:B------:R-:W1:Y:S02]  /*9d00*/  MUFU.EX2 R204, R204 ;  /* 0x000000cc00cc7308 */ /* 0x000e640000000800 */
[C---:B----4-:R-:W-:Y:S08]  /*9d10*/  HMMA.16816.F32.BF16 R84, R20.reuse, R164, R84 ;  /* 0x000000a41454723c */ /* 0x050ff00000041854 */
[C---:B------:R-:W-:Y:S01]  /*9d20*/  HMMA.16816.F32.BF16 R88, R20.reuse, R166, R88 ;  /* 0x000000a61458723c */ /* 0x040fe20000041858 */
[----:B------:R-:W4:Y:S07]  /*9d30*/  LDSM.16.MT88.4 R164, [R245+0x7100] ;  /* 0x00710000f5a4783b */ /* 0x000f2e0000004200 */
[C---:B------:R-:W-:Y:S08]  /*9d40*/  HMMA.16816.F32.BF16 R92, R20.reuse, R168, R92 ;  /* 0x000000a8145c723c */ /* 0x040ff0000004185c */
[C---:B------:R-:W-:Y:S01]  /*9d50*/  HMMA.16816.F32.BF16 R96, R20.reuse, R170, R96 ;  /* 0x000000aa1460723c */ /* 0x040fe20000041860 */
[----:B------:R-:W1:Y:S07]  /*9d60*/  LDSM.16.MT88.4 R168, [R240+0x7100] ;  /* 0x00710000f0a8783b */ /* 0x000e6e0000004200 */
[C---:B-----5:R-:W-:Y:S08]  /*9d70*/  HMMA.16816.F32.BF16 R100, R20.reuse, R24, R100 ;  /* 0x000000181464723c */ /* 0x060ff00000041864 */
[C---:B------:R-:W-:Y:S01]  /*9d80*/  HMMA.16816.F32.BF16 R104, R20.reuse, R26, R104 ;  /* 0x0000001a1468723c */ /* 0x040fe20000041868 */
[----:B------:R-:W5:Y:S07]  /*9d90*/  LDSM.16.MT88.4 R24, [R239+0x7100] ;  /* 0x00710000ef18783b */ /* 0x000f6e0000004200 */
[C---:B----4-:R-:W-:Y:S08]  /*9da0*/  HMMA.16816.F32.BF16 R108, R20.reuse, R164, R108 ;  /* 0x000000a4146c723c */ /* 0x050ff0000004186c */
[C---:B------:R-:W-:Y:S01]  /*9db0*/  HMMA.16816.F32.BF16 R112, R20.reuse, R166, R112 ;  /* 0x000000a61470723c */ /* 0x040fe20000041870 */
[----:B------:R-:W4:Y:S07]  /*9dc0*/  LDSM.16.MT88.4 R164, [R238+0x7100] ;  /* 0x00710000eea4783b */ /* 0x000f2e0000004200 */
[C---:B-1----:R-:W-:Y:S08]  /*9dd0*/  HMMA.16816.F32.BF16 R116, R20.reuse, R168, R116 ;  /* 0x000000a81474723c */ /* 0x042ff00000041874 */
        /* <DEDUP_REMOVED lines=8> */
[C---:B-1----:R-:W-:Y:S01]  /*9e60*/  HMMA.16816.F32.BF16 R140, R20.reuse, R168, R140 ;  /* 0x000000a8148c723c */ /* 0x042fe2000004188c */
[----:B------:R1:W-:Y:S07]  /*9e70*/  MUFU.EX2 R169, R35 ;  /* 0x0000002300a97308 */ /* 0x0003ee0000000800 */
[C---:B------:R-:W-:Y:S03]  /*9e80*/  HMMA.16816.F32.BF16 R144, R20.reuse, R170, R144 ;  /* 0x000000aa1490723c */ /* 0x040fe60000041890 */
[----:B------:R1:W-:Y:S05]  /*9e90*/  MUFU.EX2 R168, R40 ;  /* 0x0000002800a87308 */ /* 0x0003ea0000000800 */
[C---:B-----5:R-:W-:Y:S08]  /*9ea0*/  HMMA.16816.F32.BF16 R148, R20.reuse, R24, R148 ;  /* 0x000000181494723c */ /* 0x060ff00000041894 */
[C---:B------:R-:W-:Y:S01]  /*9eb0*/  HMMA.16816.F32.BF16 R12, R20.reuse, R26, R12 ;  /* 0x0000001a140c723c */ /* 0x040fe2000004180c */
[----:B------:R-:W5:Y:S07]  /*9ec0*/  LDSM.16.MT88.4 R24, [R245+0x1900] ;  /* 0x00190000f518783b */ /* 0x000f6e0000004200 */
[C---:B----4-:R-:W-:Y:S01]  /*9ed0*/  HMMA.16816.F32.BF16 R152, R20.reuse, R164, R152 ;  /* 0x000000a41498723c */ /* 0x050fe20000041898 */
[----:B-1----:R-:W1:Y:S03]  /*9ee0*/  LDSM.16.MT88.4 R32, [R240+0x1900] ;  /* 0x00190000f020783b */ /* 0x002e660000004200 */
[--C-:B------:R-:W-:Y:S02]  /*9ef0*/  FFMA.FTZ R40, R48, c[0x0][0x2d0], -R205.reuse ;  /* 0x0000b40030287a23 */ /* 0x100fe400000108cd */
[----:B------:R-:W4:Y:S01]  /*9f00*/  MUFU.EX2 R48, R41 ;  /* 0x0000002900307308 */ /* 0x000f220000000800 */
[----:B------:R-:W-:Y:S01]  /*9f10*/  FFMA.FTZ R205, R49, c[0x0][0x2d0], -R205 ;  /* 0x0000b40031cd7a23 */ /* 0x000fe200000108cd */
[C---:B------:R-:W-:Y:S04]  /*9f20*/  HMMA.16816.F32.BF16 R156, R20.reuse, R166, R156 ;  /* 0x000000a6149c723c */ /* 0x040fe8000004189c */
[----:B------:R-:W-:Y:S03]  /*9f30*/  F2FP.BF16.PACK_AB R165, R45, R46 ;  /* 0x0000002e2da5723e */ /* 0x000fe600000010ff */
[----:B------:R-:W-:Y:S01]  /*9f40*/  F2FP.BF16.PACK_AB R167, R204, R50 ;  /* 0x00000032cca7723e */ /* 0x000fe200000010ff */
[C---:B------:R-:W-:Y:S01]  /*9f50*/  HMMA.16816.F32.BF16 R160, R20.reuse, R28, R160 ;  /* 0x0000001c14a0723c */ /* 0x040fe200000418a0 */
[----:B------:R-:W-:Y:S07]  /*9f60*/  MUFU.EX2 R49, R40 ;  /* 0x0000002800317308 */ /* 0x000fee0000000800 */
[----:B------:R-:W-:Y:S01]  /*9f70*/  HMMA.16816.F32.BF16 R16, R20, R30, R16 ;  /* 0x0000001e1410723c */ /* 0x000fe20000041810 */
[----:B------:R-:W1:Y:S02]  /*9f80*/  LDSM.16.MT88.4 R28, [R239+0x1900] ;  /* 0x00190000ef1c783b */ /* 0x000e640000004200 */
[----:B------:R-:W3:Y:S01]  /*9f90*/  MUFU.EX2 R205, R205 ;  /* 0x000000cd00cd7308 */ /* 0x000ee20000000800 */
[----:B----4-:R-:W-:Y:S03]  /*9fa0*/  F2FP.BF16.PACK_AB R164, R47, R48 ;  /* 0x000000302fa4723e */ /* 0x010fe600000010ff */
[----:B------:R-:W-:Y:S02]  /*9fb0*/  F2FP.BF16.PACK_AB R23, R169, R215 ;  /* 0x000000d7a917723e */ /* 0x000fe400000010ff */
[----:B------:R-:W-:Y:S03]  /*9fc0*/  F2FP.BF16.PACK_AB R20, R210, R209 ;  /* 0x000000d1d214723e */ /* 0x000fe600000010ff */
[----:B------:R-:W-:Y:S02]  /*9fd0*/  F2FP.BF16.PACK_AB R21, R212, R211 ;  /* 0x000000d3d415723e */ /* 0x000fe400000010ff */
[----:B------:R-:W-:Y:S07]  /*9fe0*/  F2FP.BF16.PACK_AB R22, R214, R213 ;  /* 0x000000d5d616723e */ /* 0x000fee00000010ff */
[C---:B-----5:R-:W-:Y:S03]  /*9ff0*/  HMMA.16816.F32.BF16 R4, R20.reuse, R24, R4 ;  /* 0x000000181404723c */ /* 0x060fe60000041804 */
[----:B---3--:R-:W-:Y:S01]  /*a000*/  F2FP.BF16.PACK_AB R166, R205, R49 ;  /* 0x00000031cda6723e */ /* 0x008fe200000010ff */
[----:B------:R-:W-:Y:S01]  /*a010*/  FFMA.FTZ R203, R180, R172, R203 ;  /* 0x000000acb4cb7223 */ /* 0x000fe200000100cb */
[----:B------:R-:W-:Y:S03]  /*a020*/  MOV R180, R173 ;  /* 0x000000ad00b47202 */ /* 0x000fe60000000f00 */
[C---:B------:R-:W-:Y:S01]  /*a030*/  HMMA.16816.F32.BF16 R8, R20.reuse, R26, R8 ;  /* 0x0000001a1408723c */ /* 0x040fe20000041808 */
[----:B------:R-:W3:Y:S03]  /*a040*/  LDSM.16.MT88.4 R24, [R238+0x1900] ;  /* 0x00190000ee18783b */ /* 0x000ee60000004200 */
[----:B------:R-:W-:Y:S01]  /*a050*/  FADD.FTZ R203, R200, R203 ;  /* 0x000000cbc8cb7221 */ /* 0x000fe20000010000 */
[----:B------:R-:W-:Y:S03]  /*a060*/  MOV R200, R168 ;  /* 0x000000a800c87202 */ /* 0x000fe60000000f00 */
[C---:B-1----:R-:W-:Y:S01]  /*a070*/  HMMA.16816.F32.BF16 R52, R20.reuse, R32, R52 ;  /* 0x000000201434723c */ /* 0x042fe20000041834 */
[----:B------:R-:W-:Y:S03]  /*a080*/  LDSM.16.MT88.4 R172, [R245+0x2900] ;  /* 0x00290000f5ac783b */ /* 0x000fe60000004200 */
[----:B------:R-:W-:Y:S01]  /*a090*/  FADD.FTZ R198, R198, R203 ;  /* 0x000000cbc6c67221 */ /* 0x000fe20000010000 */
[----:B------:R-:W-:Y:S03]  /*a0a0*/  MOV R203, R179 ;  /* 0x000000b300cb7202 */ /* 0x000fe60000000f00 */
[C---:B------:R-:W-:Y:S01]  /*a0b0*/  HMMA.16816.F32.BF16 R56, R20.reuse, R34, R56 ;  /* 0x000000221438723c */ /* 0x040fe20000041838 */
[----:B------:R-:W1:Y:S03]  /*a0c0*/  LDSM.16.MT88.4 R32, [R245+0x4900] ;  /* 0x00490000f520783b */ /* 0x000e660000004200 */
[----:B------:R-:W-:Y:S01]  /*a0d0*/  FADD.FTZ R196, R196, R198 ;  /* 0x000000c6c4c47221 */ /* 0x000fe20000010000 */
[----:B------:R-:W-:Y:S03]  /*a0e0*/  MOV R198, R177 ;  /* 0x000000b100c67202 */ /* 0x000fe60000000f00 */
[C---:B------:R-:W-:Y:S04]  /*a0f0*/  HMMA.16816.F32.BF16 R60, R20.reuse, R28, R60 ;  /* 0x0000001c143c723c */ /* 0x040fe8000004183c */
[----:B------:R-:W-:Y:S04]  /*a100*/  FADD.FTZ R196, R192, R196 ;  /* 0x000000c4c0c47221 */ /* 0x000fe80000010000 */
[C---:B------:R-:W-:Y:S01]  /*a110*/  HMMA.16816.F32.BF16 R64, R20.reuse, R30, R64 ;  /* 0x0000001e1440723c */ /* 0x040fe20000041840 */
[----:B------:R-:W4:Y:S03]  /*a120*/  LDSM.16.MT88.4 R28, [R240+0x4900] ;  /* 0x00490000f01c783b */ /* 0x000f260000004200 */
[----:B------:R-:W-:Y:S04]  /*a130*/  FADD.FTZ R196, R193, R196 ;  /* 0x000000c4c1c47221 */ /* 0x000fe80000010000 */
[----:B------:R-:W-:Y:S01]  /*a140*/  FADD.FTZ R202, R202, R196 ;  /* 0x000000c4caca7221 */ /* 0x000fe20000010000 */
[C---:B---3--:R-:W-:Y:S03]  /*a150*/  HMMA.16816.F32.BF16 R68, R20.reuse, R24, R68 ;  /* 0x000000181444723c */ /* 0x048fe60000041844 */
[----:B------:R-:W-:Y:S04]  /*a160*/  FADD.FTZ R202, R188, R202 ;  /* 0x000000cabcca7221 */ /* 0x000fe80000010000 */
[----:B------:R-:W-:Y:S01]  /*a170*/  FADD.FTZ R185, R185, R202 ;  /* 0x000000cab9b97221 */ /* 0x000fe20000010000 */
[C---:B------:R-:W-:Y:S01]  /*a180*/  HMMA.16816.F32.BF16 R72, R20.reuse, R26, R72 ;  /* 0x0000001a1448723c */ /* 0x040fe20000041848 */
[----:B------:R-:W3:Y:S03]  /*a190*/  LDSM.16.MT88.4 R24, [R239+0x4900] ;  /* 0x00490000ef18783b */ /* 0x000ee60000004200 */
[----:B------:R-:W-:Y:S04]  /*a1a0*/  FADD.FTZ R185, R184, R185 ;  /* 0x000000b9b8b97221 */ /* 0x000fe80000010000 */
[C---:B-1----:R-:W-:Y:S04]  /*a1b0*/  HMMA.16816.F32.BF16 R76, R20.reuse, R32, R76 ;  /* 0x00000020144c723c */ /* 0x042fe8000004184c */
[----:B------:R-:W-:Y:S02]  /*a1c0*/  FADD.FTZ R191, R191, R185 ;  /* 0x000000b9bfbf7221 */ /* 0x000fe40000010000 */
[----:B--2---:R-:W-:Y:S02]  /*a1d0*/  FFMA.FTZ R201, R3, R43, R201 ;  /* 0x0000002b03c97223 */ /* 0x004fe400000100c9 */
[C---:B------:R-:W-:Y:S01]  /*a1e0*/  HMMA.16816.F32.BF16 R80, R20.reuse, R34, R80 ;  /* 0x000000221450723c */ /* 0x040fe20000041850 */
[----:B------:R-:W1:Y:S03]  /*a1f0*/  LDSM.16.MT88.4 R32, [R238+0x4900] ;  /* 0x00490000ee20783b */ /* 0x000e660000004200 */
[----:B------:R-:W-:Y:S01]  /*a200*/  FADD.FTZ R201, R199, R201 ;  /* 0x000000c9c7c97221 */ /* 0x000fe20000010000 */
[----:B------:R-:W-:Y:S01]  /*a210*/  MOV R199, R178 ;  /* 0x000000b200c77202 */ /* 0x000fe20000000f00 */
[----:B------:R-:W-:Y:S02]  /*a220*/  FADD.FTZ R191, R206, R191 ;  /* 0x000000bfcebf7221 */ /* 0x000fe40000010000 */
[C---:B----4-:R-:W-:Y:S01]  /*a230*/  HMMA.16816.F32.BF16 R84, R20.reuse, R28, R84 ;  /* 0x0000001c1454723c */ /* 0x050fe20000041854 */
[----:B------:R-:W-:Y:S03]  /*a240*/  LDSM.16.MT88.4 R40, [R245+0x5900] ;  /* 0x00590000f528783b */ /* 0x000fe60000004200 */
[----:B------:R-:W-:Y:S01]  /*a250*/  FADD.FTZ R197, R197, R201 ;  /* 0x000000c9c5c57221 */ /* 0x000fe20000010000 */
[-C--:B------:R-:W-:Y:S01]  /*a260*/  MOV R201, R176.reuse ;  /* 0x000000b000c97202 */ /* 0x080fe20000000f00 */
[----:B------:R-:W-:Y:S02]  /*a270*/  FADD.FTZ R209, R209, R191 ;  /* 0x000000bfd1d17221 */ /* 0x000fe40000010000 */
[C---:B------:R-:W-:Y:S01]  /*a280*/  HMMA.16816.F32.BF16 R88, R20.reuse, R30, R88 ;  /* 0x0000001e1458723c */ /* 0x040fe20000041858 */
[----:B------:R-:W2:Y:S03]  /*a290*/  LDSM.16.MT88.4 R28, [R245+0x7900] ;  /* 0x00790000f51c783b */ /* 0x000ea60000004200 */
[----:B------:R-:W-:Y:S02]  /*a2a0*/  FADD.FTZ R209, R210, R209 ;  /* 0x000000d1d2d17221 */ /* 0x000fe40000010000 */
[----:B------:R-:W-:Y:S02]  /*a2b0*/  FADD.FTZ R197, R181, R197 ;  /* 0x000000c5b5c57221 */ /* 0x000fe40000010000 */
        /* <DEDUP_REMOVED lines=43> */
[----:B------:R-:W-:Y:S03]  /*a570*/  F2FP.BF16.PACK_AB R21, R178, R176 ;  /* 0x000000b0b215723e */ /* 0x000fe600000010ff */
[----:B------:R-:W-:Y:S02]  /*a580*/  F2FP.BF16.PACK_AB R22, R51, R168 ;  /* 0x000000a83316723e */ /* 0x000fe400000010ff */
[----:B------:R-:W-:Y:S07]  /*a590*/  F2FP.BF16.PACK_AB R23, R44, R180 ;  /* 0x000000b42c17723e */ /* 0x000fee00000010ff */
[C---:B-1----:R-:W-:Y:S08]  /*a5a0*/  HMMA.16816.F32.BF16 R4, R20.reuse, R32, R4 ;  /* 0x000000201404723c */ /* 0x042ff00000041804 */
[C---:B------:R-:W-:Y:S01]  /*a5b0*/  HMMA.16816.F32.BF16 R8, R20.reuse, R34, R8 ;  /* 0x000000221408723c */ /* 0x040fe20000041808 */
[----:B------:R-:W-:Y:S07]  /*a5c0*/  LDSM.16.MT88.4 R32, [R240+0x5100] ;  /* 0x00510000f020783b */ /* 0x000fee0000004200 */
[C---:B--2---:R-:W-:Y:S08]  /*a5d0*/  HMMA.16816.F32.BF16 R52, R20.reuse, R28, R52 ;  /* 0x0000001c1434723c */ /* 0x044ff00000041834 */
[C---:B------:R-:W-:Y:S01]  /*a5e0*/  HMMA.16816.F32.BF16 R56, R20.reuse, R30, R56 ;  /* 0x0000001e1438723c */ /* 0x040fe20000041838 */
[----:B------:R-:W1:Y:S07]  /*a5f0*/  LDSM.16.MT88.4 R28, [R245+0x5100] ;  /* 0x00510000f51c783b */ /* 0x000e6e0000004200 */
[C---:B------:R-:W-:Y:S08]  /*a600*/  HMMA.16816.F32.BF16 R60, R20.reuse, R36, R60 ;  /* 0x00000024143c723c */ /* 0x040ff0000004183c */
        /* <DEDUP_REMOVED lines=39> */
[----:B------:R-:W-:Y:S01]  /*a880*/  HMMA.16816.F32.BF16 R16, R20, R26, R16 ;  /* 0x0000001a1410723c */ /* 0x000fe20000041810 */
[----:B------:R-:W3:Y:S07]  /*a890*/  LDSM.16.MT88.4 R20, [R240+0x5900] ;  /* 0x00590000f014783b */ /* 0x000eee0000004200 */
[C---:B------:R-:W-:Y:S01]  /*a8a0*/  HMMA.16816.F32.BF16 R176, R164.reuse, R172, R4 ;  /* 0x000000aca4b0723c */ /* 0x040fe20000041804 */
[----:B------:R-:W5:Y:S07]  /*a8b0*/  LDSM.16.MT88.4 R4, [R239+0x5900] ;  /* 0x00590000ef04783b */ /* 0x000f6e0000004200 */
[C---:B------:R-:W-:Y:S01]  /*a8c0*/  HMMA.16816.F32.BF16 R172, R164.reuse, R174, R8 ;  /* 0x000000aea4ac723c */ /* 0x040fe20000041808 */
[----:B------:R-:W3:Y:S07]  /*a8d0*/  LDSM.16.MT88.4 R8, [R238+0x5900] ;  /* 0x00590000ee08783b */ /* 0x000eee0000004200 */
[C---:B-1----:R-:W-:Y:S01]  /*a8e0*/  HMMA.16816.F32.BF16 R52, R164.reuse, R28, R52 ;  /* 0x0000001ca434723c */ /* 0x042fe20000041834 */
[----:B------:R-:W1:Y:S07]  /*a8f0*/  LDSM.16.MT88.4 R24, [R245+0x8900] ;  /* 0x00890000f518783b */ /* 0x000e6e0000004200 */
[C---:B------:R-:W-:Y:S01]  /*a900*/  HMMA.16816.F32.BF16 R56, R164.reuse, R30, R56 ;  /* 0x0000001ea438723c */ /* 0x040fe20000041838 */
[----:B------:R-:W1:Y:S07]  /*a910*/  LDSM.16.MT88.4 R28, [R240+0x8900] ;  /* 0x00890000f01c783b */ /* 0x000e6e0000004200 */
[C---:B----4-:R-:W-:Y:S08]  /*a920*/  HMMA.16816.F32.BF16 R60, R164.reuse, R32, R60 ;  /* 0x00000020a43c723c */ /* 0x050ff0000004183c */
[C---:B------:R-:W-:Y:S01]  /*a930*/  HMMA.16816.F32.BF16 R64, R164.reuse, R34, R64 ;  /* 0x00000022a440723c */ /* 0x040fe20000041840 */
[----:B------:R-:W4:Y:S07]  /*a940*/  LDSM.16.MT88.4 R32, [R239+0x8900] ;  /* 0x00890000ef20783b */ /* 0x000f2e0000004200 */
[C---:B--2---:R-:W-:Y:S07]  /*a950*/  HMMA.16816.F32.BF16 R68, R164.reuse, R36, R68 ;  /* 0x00000024a444723c */ /* 0x044fee0000041844 */
[----:B------:R-:W-:Y:S01]  /*a960*/  MOV R37, R169 ;  /* 0x000000a900257202 */ /* 0x000fe20000000f00 */
[C---:B------:R-:W-:Y:S01]  /*a970*/  HMMA.16816.F32.BF16 R72, R164.reuse, R38, R72 ;  /* 0x00000026a448723c */ /* 0x040fe20000041848 */
[----:B------:R-:W-:Y:S03]  /*a980*/  LDSM.16.MT88.4 R168, [R240+0xb900] ;  /* 0x00b90000f0a8783b */ /* 0x000fe60000004200 */
[----:B------:R-:W-:Y:S04]  /*a990*/  FADD.FTZ R3, R37, R3 ;  /* 0x0000000325037221 */ /* 0x000fe80000010000 */
[C---:B------:R-:W-:Y:S04]  /*a9a0*/  HMMA.16816.F32.BF16 R76, R164.reuse, R40, R76 ;  /* 0x00000028a44c723c */ /* 0x040fe8000004184c */
[----:B------:R-:W-:Y:S04]  /*a9b0*/  FADD.FTZ R3, R201, R3 ;  /* 0x00000003c9037221 */ /* 0x000fe80000010000 */
[C---:B------:R-:W-:Y:S04]  /*a9c0*/  HMMA.16816.F32.BF16 R80, R164.reuse, R42, R80 ;  /* 0x0000002aa450723c */ /* 0x040fe80000041850 */
[----:B------:R-:W-:Y:S04]  /*a9d0*/  FADD.FTZ R3, R199, R3 ;  /* 0x00000003c7037221 */ /* 0x000fe80000010000 */
[C---:B---3--:R-:W-:Y:S04]  /*a9e0*/  HMMA.16816.F32.BF16 R84, R164.reuse, R20, R84 ;  /* 0x00000014a454723c */ /* 0x048fe80000041854 */
[----:B------:R-:W-:Y:S01]  /*a9f0*/  FADD.FTZ R3, R180, R3 ;  /* 0x00000003b4037221 */ /* 0x000fe20000010000 */
[----:B------:R-:W-:Y:S03]  /*aa00*/  MOV R180, R2 ;  /* 0x0000000200b47202 */ /* 0x000fe60000000f00 */
        /* <DEDUP_REMOVED lines=8> */
[C---:B------:R-:W-:Y:S04]  /*aa90*/  HMMA.16816.F32.BF16 R100, R164.reuse, R8, R100 ;  /* 0x00000008a464723c */ /* 0x040fe80000041864 */
[----:B------:R-:W-:Y:S04]  /*aaa0*/  FADD.FTZ R44, R50, R44 ;  /* 0x0000002c322c7221 */ /* 0x000fe80000010000 */
[C---:B------:R-:W-:Y:S01]  /*aab0*/  HMMA.16816.F32.BF16 R104, R164.reuse, R10, R104 ;  /* 0x0000000aa468723c */ /* 0x040fe20000041868 */
[----:B------:R-:W5:Y:S07]  /*aac0*/  LDSM.16.MT88.4 R8, [R239+0xb900] ;  /* 0x00b90000ef08783b */ /* 0x000f6e0000004200 */
[C---:B-1----:R-:W-:Y:S08]  /*aad0*/  HMMA.16816.F32.BF16 R108, R164.reuse, R24, R108 ;  /* 0x00000018a46c723c */ /* 0x042ff0000004186c */
[C---:B------:R-:W-:Y:S08]  /*aae0*/  HMMA.16816.F32.BF16 R112, R164.reuse, R26, R112 ;  /* 0x0000001aa470723c */ /* 0x040ff00000041870 */
[C---:B------:R-:W-:Y:S08]  /*aaf0*/  HMMA.16816.F32.BF16 R116, R164.reuse, R28, R116 ;  /* 0x0000001ca474723c */ /* 0x040ff00000041874 */
[C---:B------:R-:W-:Y:S08]  /*ab00*/  HMMA.16816.F32.BF16 R120, R164.reuse, R30, R120 ;  /* 0x0000001ea478723c */ /* 0x040ff00000041878 */
[C---:B----4-:R-:W-:Y:S08]  /*ab10*/  HMMA.16816.F32.BF16 R124, R164.reuse, R32, R124 ;  /* 0x00000020a47c723c */ /* 0x050ff0000004187c */
[C---:B------:R-:W-:Y:S08]  /*ab20*/  HMMA.16816.F32.BF16 R128, R164.reuse, R34, R128 ;  /* 0x00000022a480723c */ /* 0x040ff00000041880 */
[C---:B--2---:R-:W-:Y:S08]  /*ab30*/  HMMA.16816.F32.BF16 R132, R164.reuse, R20, R132 ;  /* 0x00000014a484723c */ /* 0x044ff00000041884 */
[C---:B------:R-:W-:Y:S08]  /*ab40*/  HMMA.16816.F32.BF16 R136, R164.reuse, R22, R136 ;  /* 0x00000016a488723c */ /* 0x040ff00000041888 */
[C---:B---3--:R-:W-:Y:S08]  /*ab50*/  HMMA.16816.F32.BF16 R140, R164.reuse, R4, R140 ;  /* 0x00000004a48c723c */ /* 0x048ff0000004188c */
[C---:B------:R-:W-:Y:S01]  /*ab60*/  HMMA.16816.F32.BF16 R144, R164.reuse, R6, R144 ;  /* 0x00000006a490723c */ /* 0x040fe20000041890 */
[----:B------:R-:W1:Y:S07]  /*ab70*/  LDSM.16.MT88.4 R4, [R238+0xb900] ;  /* 0x00b90000ee04783b */ /* 0x000e6e0000004200 */
[C---:B------:R-:W-:Y:S08]  /*ab80*/  HMMA.16816.F32.BF16 R148, R164.reuse, R168, R148 ;  /* 0x000000a8a494723c */ /* 0x040ff00000041894 */
[C---:B------:R-:W-:Y:S08]  /*ab90*/  HMMA.16816.F32.BF16 R168, R164.reuse, R170, R12 ;  /* 0x000000aaa4a8723c */ /* 0x040ff0000004180c */
[C---:B-----5:R-:W-:Y:S07]  /*aba0*/  HMMA.16816.F32.BF16 R152, R164.reuse, R8, R152 ;  /* 0x00000008a498723c */ /* 0x060fee0000041898 */
[----:B------:R-:W-:Y:S01]  /*abb0*/  FADD.FTZ R8, R214, R213 ;  /* 0x000000d5d6087221 */ /* 0x000fe20000010000 */
[C---:B------:R-:W-:Y:S04]  /*abc0*/  HMMA.16816.F32.BF16 R156, R164.reuse, R10, R156 ;  /* 0x0000000aa49c723c */ /* 0x040fe8000004189c */
[----:B------:R-:W-:Y:S04]  /*abd0*/  FADD.FTZ R8, R198, R8 ;  /* 0x00000008c6087221 */ /* 0x000fe80000010000 */
[----:B------:R-:W-:Y:S01]  /*abe0*/  FADD.FTZ R8, R203, R8 ;  /* 0x00000008cb087221 */ /* 0x000fe20000010000 */
[C---:B-1----:R-:W-:Y:S03]  /*abf0*/  HMMA.16816.F32.BF16 R160, R164.reuse, R4, R160 ;  /* 0x00000004a4a0723c */ /* 0x042fe600000418a0 */
[----:B------:R-:W-:Y:S04]  /*ac00*/  FADD.FTZ R8, R200, R8 ;  /* 0x00000008c8087221 */ /* 0x000fe80000010000 */
[----:B------:R-:W-:Y:S01]  /*ac10*/  FADD.FTZ R8, R51, R8 ;  /* 0x0000000833087221 */ /* 0x000fe20000010000 */
[----:B------:R-:W-:Y:S04]  /*ac20*/  HMMA.16816.F32.BF16 R164, R164, R6, R16 ;  /* 0x00000006a4a4723c */ /* 0x000fe80000041810 */
[----:B------:R-:W-:Y:S02]  /*ac30*/  FADD.FTZ R48, R48, R8 ;  /* 0x0000000830307221 */ /* 0x000fe40000010000 */
[----:B------:R-:W-:Y:S02]  /*ac40*/  FADD.FTZ R4, R204, R44 ;  /* 0x0000002ccc047221 */ /* 0x000fe40000010000 */
[----:B------:R-:W-:Y:S04]  /*ac50*/  FADD.FTZ R48, R47, R48 ;  /* 0x000000302f307221 */ /* 0x000fe80000010000 */
[----:B------:R-:W-:Y:S04]  /*ac60*/  FADD.FTZ R48, R49, R48 ;  /* 0x0000003031307221 */ /* 0x000fe80000010000 */
[----:B------:R-:W-:Y:S05]  /*ac70*/  FADD.FTZ R3, R205, R48 ;  /* 0x00000030cd037221 */ /* 0x000fea0000010000 */
[----:B------:R1:W-:Y:S04]  /*ac80*/  STL [R1+0x28], R3 ;  /* 0x0000280301007387 */ /* 0x0003e80000100800 */
[----:B------:R2:W-:Y:S01]  /*ac90*/  STL [R1+0x24], R4 ;  /* 0x0000240401007387 */ /* 0x0005e20000100800 */
[----:B-1----:R-:W-:Y:S01]  /*aca0*/  MOV R3, R0 ;  /* 0x0000000000037202 */ /* 0x002fe20000000f00 */
[----:B--2---:R-:W-:-:S05]  /*acb0*/  @P0 BRA `(.L_x_4801) ;  /* 0xffffbe0000000947 */ /* 0x004fca000383ffff */
.L_x_4800:
        /* <DEDUP_REMOVED lines=157> */
.L_x_4792:
        /* <DEDUP_REMOVED lines=308> */
.L_x_4806:
[----:B--23--:R-:W-:Y:S05]  /*c9d0*/  BSYNC B0 ;  /* 0x0000000000007941 */ /* 0x00cfea0003800000 */
.L_x_4805:
        /* <DEDUP_REMOVED lines=195> */
.L_x_4804:
        /* <DEDUP_REMOVED lines=50> */
.L_x_4807:
        /* <DEDUP_REMOVED lines=13> */
.L_x_6594:


//--------------------- .text._ZN7cutlass13device_kernelIN5flash19enable_sm80_to_sm89INS1_16FlashAttnFwdSm80INS1_25CollectiveMainloopFwdSm80ILi8ELi1ELb0EN4cute5tupleIJNS5_1CILi128EEENS7_ILi64EEENS7_ILi256EEEEEELi256ENS_10bfloat16_tEfNS_4arch4Sm80ELb0ELb0ELb0ELb1ELb1ELb0ELb1ELb1EEENS1_21CollectiveEpilogueFwdINS6_IJS8_SA_S9_EEENS6_IJNS7_ILi1EEESI_SI_EEESC_SE_Li256ELb1ELb1ELb1ELb0EEENS1_36VarlenDynamicPersistentTileSchedulerILi128ELi64ELi256ELi256ELb1ELb1ELb0ELb0ELb1ELb1EEEEEEEEEvNT_6ParamsE --------------------------
	.section	.text._ZN7cutlass13device_kernelIN5flash19enable_sm80_to_sm89INS1_16FlashAttnFwdSm80INS1_25CollectiveMainloopFwdSm80ILi8ELi1ELb0EN4cute5tupleIJNS5_1CILi128EEENS7_ILi64EEENS7_ILi256EEEEEELi256ENS_10bfloat16_tEfNS_4arch4Sm80ELb0ELb0ELb0ELb1ELb1ELb0ELb1ELb1EEENS1_21CollectiveEpilogueFwdINS6_IJS8_SA_S9_EEENS6_IJNS7_ILi1EEESI_SI_EEESC_SE_Li256ELb1ELb1ELb1ELb0EEENS1_36VarlenDynamicPersistentTileSchedulerILi128ELi64ELi256ELi256ELb1ELb1ELb0ELb0ELb1ELb1EEEEEEEEEvNT_6ParamsE,"ax",@progbits
	.sectioninfo	@"SHI_REGISTERS=255"
	.align	128
.text._ZN7cutlass13device_kernelIN5flash19enable_sm80_to_sm89INS1_16FlashAttnFwdSm80INS1_25CollectiveMainloopFwdSm80ILi8ELi1ELb0EN4cute5tupleIJNS5_1CILi128EEENS7_ILi64EEENS7_ILi256EEEEEELi256ENS_10bfloat16_tEfNS_4arch4Sm80ELb0ELb0ELb0ELb1ELb1ELb0ELb1ELb1EEENS1_21CollectiveEpilogueFwdINS6_IJS8_SA_S9_EEENS6_IJNS7_ILi1EEESI_SI_EEESC_SE_Li256ELb1ELb1ELb1ELb0EEENS1_36VarlenDynamicPersistentTileSchedulerILi128ELi64ELi256ELi256ELb1ELb1ELb0ELb0ELb1ELb1EEEEEEEEEvNT_6ParamsE:
        .type           _ZN7cutlass13device_kernelIN5flash19enable_sm80_to_sm89INS1_16FlashAttnFwdSm80INS1_25CollectiveMainloopFwdSm80ILi8ELi1ELb0EN4cute5tupleIJNS5_1CILi128EEENS7_ILi64EEENS7_ILi256EEEEEELi256ENS_10bfloat16_tEfNS_4arch4Sm80ELb0ELb0ELb0ELb1ELb1ELb0ELb1ELb1EEENS1_21CollectiveEpilogueFwdINS6_IJS8_SA_S9_EEENS6_IJNS7_ILi1EEESI_SI_EEESC_SE_Li256ELb1ELb1ELb1ELb0EEENS1_36VarlenDynamicPersistentTileSchedulerILi128ELi64ELi256ELi256ELb1ELb1ELb0ELb0ELb1ELb1EEEEEEEEEvNT_6ParamsE,@function
        .size           _ZN7cutlass13device_kernelIN5flash19enable_sm80_to_sm89INS1_16FlashAttnFwdSm80INS1_25CollectiveMainloopFwdSm80ILi8ELi1ELb0EN4cute5tupleIJNS5_1CILi128EEENS7_ILi64EEENS7_ILi256EEEEEELi256ENS_10bfloat16_tEfNS_4arch4Sm80ELb0ELb0ELb0ELb1ELb1ELb0ELb1ELb1EEENS1_21CollectiveEpilogueFwdINS6_IJS8_SA_S9_EEENS6_IJNS7_ILi1EEESI_SI_EEESC_SE_Li256ELb1ELb1ELb1ELb0EEENS1_36VarlenDynamicPersistentTileSchedulerILi128ELi64ELi256ELi256ELb1ELb1ELb0ELb0ELb1ELb1EEEEEEEEEvNT_6ParamsE,(.L_x_6595 - _ZN7cutlass13device_kernelIN5flash19enable_sm80_to_sm89INS1_16FlashAttnFwdSm80INS1_25CollectiveMainloopFwdSm80ILi8ELi1ELb0EN4cute5tupleIJNS5_1CILi128EEENS7_ILi64EEENS7_ILi256EEEEEELi256ENS_10bfloat16_tEfNS_4arch4Sm80ELb0ELb0ELb0ELb1ELb1ELb0ELb1ELb1EEENS1_21CollectiveEpilogueFwdINS6_IJS8_SA_S9_EEENS6_IJNS7_ILi1EEESI_SI_EEESC_SE_Li256ELb1ELb1ELb1ELb0EEENS1_36VarlenDynamicPersistentTileSchedulerILi128ELi64ELi256ELi256ELb1ELb1ELb0ELb0ELb1ELb1EEEEEEEEEvNT_6ParamsE)
        .other          _ZN7cutlass13device_kernelIN5flash19enable_sm80_to_sm89INS1_16FlashAttnFwdSm80INS1_25CollectiveMainloopFwdSm80ILi8ELi1ELb0EN4cute5tupleIJNS5_1CILi128EEENS7_ILi64EEENS7_ILi256EEEEEELi256ENS_10bfloat16_tEfNS_4arch4Sm80ELb0ELb0ELb0ELb1ELb1ELb0ELb1ELb1EEENS1_21CollectiveEpilogueFwdINS6_IJS8_SA_S9_EEENS6_IJNS7_ILi1EEESI_SI_EEESC_SE_Li256ELb1ELb1ELb1ELb0EEENS1_36VarlenDynamicPersistentTileSchedulerILi128ELi64ELi256ELi256ELb1ELb1ELb0ELb0ELb1ELb1EEEEEEEEEvNT_6ParamsE,@"STO_CUDA_ENTRY STV_DEFAULT"
_ZN7cutlass13device_kernelIN5flash19enable_sm80_to_sm89INS1_16FlashAttnFwdSm80INS1_25CollectiveMainloopFwdSm80ILi8ELi1ELb0EN4cute5tupleIJNS5_1CILi128EEENS7_ILi64EEENS7_ILi256EEEEEELi256ENS_10bfloat16_tEfNS_4arch4Sm80ELb0ELb0ELb0ELb1ELb1ELb0ELb1ELb1EEENS1_21CollectiveEpilogueFwdINS6_IJS8_SA_S9_EEENS6_IJNS7_ILi1EEESI_SI_EEESC_SE_Li256ELb1ELb1ELb1ELb0EEENS1_36VarlenDynamicPersistentTileSchedulerILi128ELi64ELi256ELi256ELb1ELb1ELb0ELb0ELb1ELb1EEEEEEEEEvNT_6ParamsE:
        /* <DEDUP_REMOVED lines=54> */
.L_x_4813:
        /* <DEDUP_REMOVED lines=17> */
.L_x_4911:
        /* <DEDUP_REMOVED lines=16> */
.L_x_4912:
[----:B--2---:R-:W-:-:S05]  /*0570*/  IMAD R0, R0, c[0x0][0x538], RZ ;  /* 0x00014e0000007a24 */ /* 0x004fca00078e02ff */
[----:B------:R-:W-:-:S04]  /*0580*/  IADD3 R6, R0, R6, RZ ;  /* 0x0000000600067210 */ /* 0x000fc80007ffe0ff */
[----:B------:R-:W-:-:S13]  /*0590*/  ISETP.GT.AND P0, PT, R6, UR4, PT ;  /* 0x0000000406007c0c */ /* 0x000fda000bf04270 */
[----:B-1----:R-:W-:Y:S05]  /*05a0*/  @!P0 BRA `(.L_x_4813) ;  /* 0xfffffdb000008947 */ /* 0x002fea000383ffff */
.L_x_4809:
[----:B------:R-:W-:-:S05]  /*05b0*/  IADD3 R12, -R0, R6, RZ ;  /* 0x00000006000c7210 */ /* 0x000fca0007ffe1ff */
[----:B------:R-:W-:-:S05]  /*05c0*/  IMAD R0, R4, c[0x0][0x538], R12 ;  /* 0x00014e0004007a24 */ /* 0x000fca00078e020c */
[----:B------:R-:W-:Y:S01]  /*05d0*/  ISETP.GT.AND P0, PT, R0, UR4, PT ;  /* 0x0000000400007c0c */ /* 0x000fe2000bf04270 */
[----:B------:R-:W-:-:S12]  /*05e0*/  BRA.DIV ~URZ, `(.L_x_4814) ;  /* 0x0000f4b27f007947 */ /* 0x000fd8000b800000 */
[----:B------:R-:W-:-:S04]  /*05f0*/  VOTE.ANY R0, PT, !P0 ;  /* 0x0000000000007806 */ /* 0x000fc800040e0100 */
.L_x_4913:
[----:B------:R1:W2:Y:S01]  /*0600*/  POPC R13, R0 ;  /* 0x00000000000d7309 */ /* 0x0002a20000000000 */
[----:B------:R-:W-:Y:S05]  /*0610*/  BRA.DIV ~URZ, `(.L_x_4815) ;  /* 0x0000f4c27f007947 */ /* 0x000fea000b800000 */
[----:B--2---:R2:W3:Y:S01]  /*0620*/  SHFL.IDX PT, R11, R8, R13, 0x1f ;  /* 0x00001f0d080b7589 */ /* 0x0044e200000e0000 */
[----:B------:R-:W-:-:S03]  /*0630*/  MOV R6, RZ ;  /* 0x000000ff00067202 */ /* 0x000fc60000000f00 */
[----:B------:R2:W4:Y:S04]  /*0640*/  SHFL.IDX PT, R10, R7, R13, 0x1f ;  /* 0x00001f0d070a7589 */ /* 0x00052800000e0000 */
.L_x_4914:
[----:B------:R-:W-:Y:S01]  /*0650*/  ISETP.NE.AND P0, PT, R0, RZ, PT ;  /* 0x000000ff0000720c */ /* 0x000fe20003f05270 */
[----:B------:R-:W-:-:S12]  /*0660*/  BSSY B0, `(.L_x_4816) ;  /* 0x0000005000007945 */ /* 0x000fd80003800000 */
[----:B------:R-:W-:Y:S05]  /*0670*/  @!P0 BRA `(.L_x_4817) ;  /* 0x0000003000008947 */ /* 0x000fea0003800000 */
[----:B------:R-:W-:Y:S01]  /*0680*/  IADD3 R195, R13, -0x1, RZ ;  /* 0xffffffff0dc37810 */ /* 0x000fe20007ffe0ff */
[----:B------:R-:W-:Y:S05]  /*0690*/  BRA.DIV ~URZ, `(.L_x_4818) ;  /* 0x0000f5227f007947 */ /* 0x000fea000b800000 */
[----:B------:R1:W2:Y:S02]  /*06a0*/  SHFL.IDX PT, R6, R4, R195, 0x1f ;  /* 0x00001fc304067589 */ /* 0x0002a400000e0000 */
.L_x_4817:
[----:B------:R-:W-:Y:S05]  /*06b0*/  BSYNC B0 ;  /* 0x0000000000007941 */ /* 0x000fea0003800000 */
.L_x_4816:
        /* <DEDUP_REMOVED lines=69> */
.L_x_4810:
[----:B------:R-:W-:Y:S01]  /*0b10*/  MOV R0, UR4 ;  /* 0x0000000400007c02 */ /* 0x000fe20008000f00 */
[----:B------:R-:W-:Y:S04]  /*0b20*/  STL [R1+0x4], RZ ;  /* 0x000004ff01007387 */ /* 0x000fe80000100800 */
[----:B------:R1:W-:Y:S04]  /*0b30*/  STL [R1], R0 ;  /* 0x0000000001007387 */ /* 0x0003e80000100800 */
[----:B------:R2:W-:Y:S01]  /*0b40*/  STL [R1+0x8], RZ ;  /* 0x000008ff01007387 */ /* 0x0005e20000100800 */
[----:B-1----:R-:W-:-:S05]  /*0b50*/  MOV R0, c[0x0][0x53c] ;  /* 0x00014f0000007a02 */ /* 0x002fca0000000f00 */
[----:B------:R2:W-:Y:S02]  /*0b60*/  STL [R1+0xc], R0 ;  /* 0x00000c0001007387 */ /* 0x0005e40000100800 */
.L_x_4819:
        /* <DEDUP_REMOVED lines=8> */
.L_x_4808:
        /* <DEDUP_REMOVED lines=90> */
[C---:B------:R-:W-:Y:S02]  /*1190*/  IADD3 R241, R231.reuse, 0xc0, RZ ;  /* 0x000000c0e7f17810 */ /* 0x040fe40007ffe0ff */
        /* <DEDUP_REMOVED lines=79> */
[C---:B------:R-:W-:Y:S01]  /*1690*/  IMAD.IADD R213, R0.reuse, 0x1, R210 ;  /* 0x0000000100d57824 */ /* 0x040fe200078e02d2 */
        /* <DEDUP_REMOVED lines=82> */
.L_x_4910:
        /* <DEDUP_REMOVED lines=14> */
[C---:B------:R-:W-:Y:S01]  /*1ca0*/  @P4 LEA R6, P2, R12.reuse, c[0x0][0x370], 0x2 ;  /* 0x0000dc000c064a11 */ /* 0x040fe200078410ff */
[----:B------:R1:W-:Y:S01]  /*1cb0*/  STL [R1+0x14], R12 ;  /* 0x0000140c01007387 */ /* 0x0003e20000100800 */
[C-C-:B------:R-:W-:Y:S02]  /*1cc0*/  SHF.L.U64.HI R18, R12.reuse, 0x2, R14.reuse ;  /* 0x000000020c127819 */ /* 0x140fe4000001020e */
[----:B------:R-:W-:Y:S01]  /*1cd0*/  @P4 LEA.HI.X R7, R12, c[0x0][0x374], R14, 0x2, P2 ;  /* 0x0000dd000c074a11 */ /* 0x000fe200010f140e */
[----:B------:R1:W-:Y:S01]  /*1ce0*/  STL [R1+0x4c], R14 ;  /* 0x00004c0e01007387 */ /* 0x0003e20000100800 */
[----:B------:R-:W-:-:S02]  /*1cf0*/  @P3 IADD3 R4, P1, R19, c[0x0][0x360], RZ ;  /* 0x0000d80013043a10 */ /* 0x000fc40007f3e0ff */
[----:B------:R-:W-:Y:S01]  /*1d00*/  IADD3 R2, P2, R19, c[0x0][0x348], RZ ;  /* 0x0000d20013027a10 */ /* 0x000fe20007f5e0ff */
[----:B------:R1:W5:Y:S01]  /*1d10*/  @P4 LDG.E R244, [R6.64] ;  /* 0x0000000606f44981 */ /* 0x000362000c1e1900 */
[C---:B------:R-:W-:Y:S02]  /*1d20*/  @P3 IADD3.X R5, R18.reuse, c[0x0][0x364], RZ, P1, !PT ;  /* 0x0000d90012053a10 */ /* 0x040fe40000ffe4ff */
[----:B------:R-:W-:Y:S01]  /*1d30*/  IADD3.X R3, R18, c[0x0][0x34c], RZ, P2, !PT ;  /* 0x0000d30012037a10 */ /* 0x000fe200017fe4ff */
[----:B------:R1:W-:Y:S04]  /*1d40*/  STL [R1+0x18], R19 ;  /* 0x0000181301007387 */ /* 0x0003e80000100800 */
        /* <DEDUP_REMOVED lines=10> */
.L_x_4820:
[----:B------:R-:W-:-:S04]  /*1df0*/  ISETP.NE.U32.AND P1, PT, RZ, c[0x0][0x368], PT ;  /* 0x0000da00ff007a0c */ /* 0x000fc80003f25070 */
[----:B------:R-:W-:-:S13]  /*1e00*/  ISETP.NE.AND.EX P1, PT, RZ, c[0x0][0x36c], PT, P1 ;  /* 0x0000db00ff007a0c */ /* 0x000fda0003f25310 */
[----:B------:R-:W-:Y:S05]  /*1e10*/  @!P1 BRA `(.L_x_4821) ;  /* 0x0000004000009947 */ /* 0x000fea0003800000 */
[----:B-1----:R-:W-:-:S04]  /*1e20*/  IADD3 R2, P1, R19, c[0x0][0x368], RZ ;  /* 0x0000da0013027a10 */ /* 0x002fc80007f3e0ff */
[----:B------:R-:W-:-:S05]  /*1e30*/  IADD3.X R3, R18, c[0x0][0x36c], RZ, P1, !PT ;  /* 0x0000db0012037a10 */ /* 0x000fca0000ffe4ff */
[----:B------:R1:W5:Y:S01]  /*1e40*/  LDG.E R0, [R2.64] ;  /* 0x0000000602007981 */ /* 0x000362000c1e1900 */
[----:B------:R-:W-:Y:S05]  /*1e50*/  BRA `(.L_x_4822) ;  /* 0x0000008000007947 */ /* 0x000fea0003800000 */
.L_x_4821:
        /* <DEDUP_REMOVED lines=8> */
.L_x_4822:
        /* <DEDUP_REMOVED lines=48> */
.L_x_4824:
[----:B------:R-:W-:Y:S05]  /*21e0*/  BSYNC B0 ;  /* 0x0000000000007941 */ /* 0x000fea0003800000 */
.L_x_4823:
        /* <DEDUP_REMOVED lines=88> */
[----:B------:R-:W-:Y:S02]  /*2770*/  ISETP.GE.AND P4, PT, R239, c[0x0][0x198], PT ;  /* 0x00006600ef007a0c */ /* 0x000fe40003f86270 */
[----:B------:R-:W-:Y:S02]  /*2780*/  ISETP.GE.AND P3, PT, R241, c[0x0][0x198], PT ;  /* 0x00006600f1007a0c */ /* 0x000fe40003f66270 */
[----:B------:R-:W-:Y:S01]  /*2790*/  IADD3 R116, R205, -0x1, RZ ;  /* 0xffffffffcd747810 */ /* 0x000fe20007ffe0ff */
[----:B-1----:R-:W-:-:S05]  /*27a0*/  IMAD.WIDE.U32 R2, R11, c[0x0][0x178], RZ ;  /* 0x00005e000b027a25 */ /* 0x002fca00078e00ff */
[----:B------:R-:W-:-:S05]  /*27b0*/  IADD3 R3, R3, R0, RZ ;  /* 0x0000000003037210 */ /* 0x000fca0007ffe0ff */
[----:B------:R-:W-:-:S04]  /*27c0*/  IMAD.WIDE.U32 R2, R16, c[0x0][0x1b8], R2 ;  /* 0x00006e0010027a25 */ /* 0x000fc800078e0002 */
[----:B------:R-:W-:-:S04]  /*27d0*/  IMAD R3, R16, c[0x0][0x1bc], R3 ;  /* 0x00006f0010037a24 */ /* 0x000fc800078e0203 */
[----:B------:R-:W-:-:S04]  /*27e0*/  IMAD.WIDE.U32 R2, R4, c[0x0][0x1c0], R2 ;  /* 0x0000700004027a25 */ /* 0x000fc800078e0002 */
[----:B--2---:R-:W-:Y:S01]  /*27f0*/  IMAD R5, R6, 0x80, R5 ;  /* 0x0000008006057824 */ /* 0x004fe200078e0205 */
[----:B------:R-:W-:-:S03]  /*2800*/  SEL R6, R14, RZ, !P0 ;  /* 0x000000ff0e067207 */ /* 0x000fc60004000000 */
[----:B------:R-:W-:Y:S01]  /*2810*/  @P2 IMAD.HI.U32 R7, R5, c[0x0][0x2c8], RZ ;  /* 0x0000b20005072a27 */ /* 0x000fe200078e00ff */
[----:B------:R-:W-:-:S03]  /*2820*/  MOV R0, R5 ;  /* 0x0000000500007202 */ /* 0x000fc60000000f00 */
[----:B------:R-:W-:Y:S01]  /*2830*/  IMAD R6, R6, c[0x0][0x1c0], RZ ;  /* 0x0000700006067a24 */ /* 0x000fe200078e02ff */
[----:B------:R-:W-:-:S03]  /*2840*/  @P2 SHF.R.U32.HI R0, RZ, c[0x0][0x2cc], R7 ;  /* 0x0000b300ff002a19 */ /* 0x000fc60000011607 */
        /* <DEDUP_REMOVED lines=19> */
.L_x_4915:
[----:B------:R-:W-:Y:S05]  /*2980*/  BRA.DIV ~URZ, `(.L_x_4827) ;  /* 0x0000d3027f007947 */ /* 0x000fea000b800000 */
[----:B------:R3:W4:Y:S02]  /*2990*/  SHFL.IDX PT, R0, R14, RZ, 0x181f ;  /* 0x00181fff0e007589 */ /* 0x00072400000e0000 */
.L_x_4916:
[----:B---3--:R-:W3:Y:S01]  /*29a0*/  LDL R2, [R1+0x4] ;  /* 0x0000040001027983 */ /* 0x008ee20000100800 */
[----:B------:R-:W-:Y:S01]  /*29b0*/  IMAD R13, R13, c[0x0][0x2c4], RZ ;  /* 0x0000b1000d0d7a24 */ /* 0x000fe200078e02ff */
[----:B------:R-:W-:Y:S01]  /*29c0*/  BSSY B0, `(.L_x_4828) ;  /* 0x0000017000007945 */ /* 0x000fe20003800000 */
[----:B---3--:R-:W-:-:S04]  /*29d0*/  LEA R12, R2, R243, 0x7 ;  /* 0x000000f3020c7211 */ /* 0x008fc800078e38ff */
[----:B------:R-:W-:-:S13]  /*29e0*/  ISETP.GE.AND P0, PT, R12, R13, PT ;  /* 0x0000000d0c00720c */ /* 0x000fda0003f06270 */
[----:B------:R-:W-:Y:S05]  /*29f0*/  @P0 BRA `(.L_x_4829) ;  /* 0x0000013000000947 */ /* 0x000fea0003800000 */
[----:B------:R-:W-:Y:S02]  /*2a00*/  SHF.R.S32.HI R2, RZ, 0x1f, R231 ;  /* 0x0000001fff027819 */ /* 0x000fe400000114e7 */
[-C--:B----4-:R-:W-:Y:S02]  /*2a10*/  LEA R10, P0, R231, R0.reuse, 0x1 ;  /* 0x00000000e70a7211 */ /* 0x090fe400078008ff */
[-C--:B------:R-:W-:Y:S02]  /*2a20*/  LEA R8, P2, R240, R0.reuse, 0x1 ;  /* 0x00000000f0087211 */ /* 0x080fe400078408ff */
[----:B------:R-:W-:Y:S02]  /*2a30*/  SHF.R.S32.HI R20, RZ, 0x1f, R240 ;  /* 0x0000001fff147819 */ /* 0x000fe400000114f0 */
[----:B------:R-:W-:Y:S02]  /*2a40*/  LEA R6, P1, R239, R0, 0x1 ;  /* 0x00000000ef067211 */ /* 0x000fe400078208ff */
[----:B--2---:R-:W-:-:S02]  /*2a50*/  LEA.HI.X R11, R231, R4, R2, 0x1, P0 ;  /* 0x00000004e70b7211 */ /* 0x004fc400000f0c02 */
[----:B------:R-:W-:Y:S02]  /*2a60*/  SHF.R.S32.HI R19, RZ, 0x1f, R239 ;  /* 0x0000001fff137819 */ /* 0x000fe400000114ef */
[----:B------:R-:W-:Y:S01]  /*2a70*/  SHF.R.S32.HI R18, RZ, 0x1f, R241 ;  /* 0x0000001fff127819 */ /* 0x000fe200000114f1 */
[----:B------:R-:W-:Y:S01]  /*2a80*/  @!PT LDS RZ, [RZ] ;  /* 0x00000000fffff984 */ /* 0x000fe20000000800 */
[----:B------:R-:W-:Y:S01]  /*2a90*/  @!PT LDS RZ, [RZ] ;  /* 0x00000000fffff984 */ /* 0x000fe20000000800 */
[----:B------:R-:W-:Y:S01]  /*2aa0*/  @!PT LDS RZ, [RZ] ;  /* 0x00000000fffff984 */ /* 0x000fe20000000800 */
[----:B------:R2:W-:Y:S01]  /*2ab0*/  LDGSTS.E.BYPASS.LTC128B.128 [R229+0x10100], [R10.64], !P6 ;  /* 0x101000000ae57fae */ /* 0x0005e2000f101d46 */
[----:B------:R-:W-:Y:S02]  /*2ac0*/  LEA R2, P0, R241, R0, 0x1 ;  /* 0x00000000f1027211 */ /* 0x000fe400078008ff */
[-C--:B------:R-:W-:Y:S02]  /*2ad0*/  LEA.HI.X R9, R240, R4.reuse, R20, 0x1, P2 ;  /* 0x00000004f0097211 */ /* 0x080fe400010f0c14 */
[-C--:B------:R-:W-:Y:S02]  /*2ae0*/  LEA.HI.X R7, R239, R4.reuse, R19, 0x1, P1 ;  /* 0x00000004ef077211 */ /* 0x080fe400008f0c13 */
[----:B------:R-:W-:Y:S01]  /*2af0*/  LEA.HI.X R3, R241, R4, R18, 0x1, P0 ;  /* 0x00000004f1037211 */ /* 0x000fe200000f0c12 */
[----:B------:R2:W-:Y:S04]  /*2b00*/  LDGSTS.E.BYPASS.LTC128B.128 [R229+0x14100], [R8.64], !P5 ;  /* 0x1410000008e57fae */ /* 0x0005e8000e901d46 */
[----:B------:R2:W-:Y:S04]  /*2b10*/  LDGSTS.E.BYPASS.LTC128B.128 [R229+0x18100], [R6.64], !P4 ;  /* 0x1810000006e57fae */ /* 0x0005e8000e101d46 */
[----:B------:R2:W-:Y:S02]  /*2b20*/  LDGSTS.E.BYPASS.LTC128B.128 [R229+0x1c100], [R2.64], !P3 ;  /* 0x1c10000002e57fae */ /* 0x0005e4000d901d46 */
.L_x_4829:
[----:B------:R-:W-:Y:S05]  /*2b30*/  BSYNC B0 ;  /* 0x0000000000007941 */ /* 0x000fea0003800000 */
.L_x_4828:
[----:B------:R-:W-:Y:S05]  /*2b40*/  BRA.DIV ~URZ, `(.L_x_4830) ;  /* 0x0000d1b27f007947 */ /* 0x000fea000b800000 */
[----:B--2---:R2:W3:Y:S04]  /*2b50*/  SHFL.IDX PT, R4, R5, 0x1, 0x181f ;  /* 0x00381f0005047f89 */ /* 0x0044e800000e0000 */
[----:B----4-:R2:W4:Y:S02]  /*2b60*/  SHFL.IDX PT, R0, R14, 0x1, 0x181f ;  /* 0x00381f000e007f89 */ /* 0x01052400000e0000 */
.L_x_4917:
[----:B------:R-:W-:Y:S01]  /*2b70*/  IADD3 R2, R12, 0x20, RZ ;  /* 0x000000200c027810 */ /* 0x000fe20007ffe0ff */
[----:B------:R-:W-:Y:S03]  /*2b80*/  BSSY B0, `(.L_x_4831) ;  /* 0x0000016000007945 */ /* 0x000fe60003800000 */
[----:B------:R-:W-:-:S13]  /*2b90*/  ISETP.GE.AND P0, PT, R2, R13, PT ;  /* 0x0000000d0200720c */ /* 0x000fda0003f06270 */
[----:B------:R-:W-:Y:S05]  /*2ba0*/  @P0 BRA `(.L_x_4832) ;  /* 0x0000013000000947 */ /* 0x000fea0003800000 */
[----:B------:R-:W-:Y:S02]  /*2bb0*/  SHF.R.S32.HI R3, RZ, 0x1f, R231 ;  /* 0x0000001fff037819 */ /* 0x000fe400000114e7 */
[-C--:B----4-:R-:W-:Y:S02]  /*2bc0*/  LEA R10, P0, R231, R0.reuse, 0x1 ;  /* 0x00000000e70a7211 */ /* 0x090fe400078008ff */
[-C--:B------:R-:W-:Y:S02]  /*2bd0*/  LEA R8, P2, R240, R0.reuse, 0x1 ;  /* 0x00000000f0087211 */ /* 0x080fe400078408ff */
[----:B------:R-:W-:Y:S02]  /*2be0*/  SHF.R.S32.HI R20, RZ, 0x1f, R240 ;  /* 0x0000001fff147819 */ /* 0x000fe400000114f0 */
[----:B------:R-:W-:Y:S02]  /*2bf0*/  LEA R6, P1, R239, R0, 0x1 ;  /* 0x00000000ef067211 */ /* 0x000fe400078208ff */
[----:B---3--:R-:W-:-:S02]  /*2c00*/  LEA.HI.X R11, R231, R4, R3, 0x1, P0 ;  /* 0x00000004e70b7211 */ /* 0x008fc400000f0c03 */
        /* <DEDUP_REMOVED lines=13> */
.L_x_4832:
[----:B------:R-:W-:Y:S05]  /*2ce0*/  BSYNC B0 ;  /* 0x0000000000007941 */ /* 0x000fea0003800000 */
.L_x_4831:
[----:B------:R-:W-:Y:S05]  /*2cf0*/  BRA.DIV ~URZ, `(.L_x_4833) ;  /* 0x0000d0d27f007947 */ /* 0x000fea000b800000 */
[----:B---3--:R3:W1:Y:S02]  /*2d00*/  SHFL.IDX PT, R4, R5, 0x2, 0x181f ;  /* 0x00581f0005047f89 */ /* 0x00866400000e0000 */
.L_x_4918:
[----:B------:R-:W-:Y:S05]  /*2d10*/  BRA.DIV ~URZ, `(.L_x_4834) ;  /* 0x0000d1227f007947 */ /* 0x000fea000b800000 */
[----:B----4-:R4:W2:Y:S02]  /*2d20*/  SHFL.IDX PT, R0, R14, 0x2, 0x181f ;  /* 0x00581f000e007f89 */ /* 0x0108a400000e0000 */
.L_x_4919:
[----:B------:R-:W-:Y:S01]  /*2d30*/  IADD3 R2, R12, 0x40, RZ ;  /* 0x000000400c027810 */ /* 0x000fe20007ffe0ff */
[----:B------:R-:W-:Y:S03]  /*2d40*/  BSSY B0, `(.L_x_4835) ;  /* 0x0000016000007945 */ /* 0x000fe60003800000 */
[----:B------:R-:W-:-:S13]  /*2d50*/  ISETP.GE.AND P0, PT, R2, R13, PT ;  /* 0x0000000d0200720c */ /* 0x000fda0003f06270 */
[----:B------:R-:W-:Y:S05]  /*2d60*/  @P0 BRA `(.L_x_4836) ;  /* 0x0000013000000947 */ /* 0x000fea0003800000 */
[----:B------:R-:W-:Y:S02]  /*2d70*/  SHF.R.S32.HI R3, RZ, 0x1f, R231 ;  /* 0x0000001fff037819 */ /* 0x000fe400000114e7 */
[-C--:B--2---:R-:W-:Y:S02]  /*2d80*/  LEA R10, P0, R231, R0.reuse, 0x1 ;  /* 0x00000000e70a7211 */ /* 0x084fe400078008ff */
[-C--:B------:R-:W-:Y:S02]  /*2d90*/  LEA R8, P2, R240, R0.reuse, 0x1 ;  /* 0x00000000f0087211 */ /* 0x080fe400078408ff */
[----:B------:R-:W-:Y:S02]  /*2da0*/  SHF.R.S32.HI R20, RZ, 0x1f, R240 ;  /* 0x0000001fff147819 */ /* 0x000fe400000114f0 */
[----:B------:R-:W-:Y:S02]  /*2db0*/  LEA R6, P1, R239, R0, 0x1 ;  /* 0x00000000ef067211 */ /* 0x000fe400078208ff */
[----:B-1----:R-:W-:-:S02]  /*2dc0*/  LEA.HI.X R11, R231, R4, R3, 0x1, P0 ;  /* 0x00000004e70b7211 */ /* 0x002fc400000f0c03 */
        /* <DEDUP_REMOVED lines=13> */
.L_x_4836:
[----:B------:R-:W-:Y:S05]  /*2ea0*/  BSYNC B0 ;  /* 0x0000000000007941 */ /* 0x000fea0003800000 */
.L_x_4835:
[----:B------:R-:W-:Y:S05]  /*2eb0*/  BRA.DIV ~URZ, `(.L_x_4837) ;  /* 0x0000cff27f007947 */ /* 0x000fea000b800000 */
[----:B-1----:R1:W3:Y:S04]  /*2ec0*/  SHFL.IDX PT, R4, R5, 0x3, 0x181f ;  /* 0x00781f0005047f89 */ /* 0x0022e800000e0000 */
[----:B--2---:R1:W2:Y:S02]  /*2ed0*/  SHFL.IDX PT, R0, R14, 0x3, 0x181f ;  /* 0x00781f000e007f89 */ /* 0x0042a400000e0000 */
.L_x_4920:
        /* <DEDUP_REMOVED lines=8> */
[CC--:B--2---:R-:W-:Y:S02]  /*2f60*/  @!P2 LEA R10, P1, R231.reuse, R0.reuse, 0x1 ;  /* 0x00000000e70aa211 */ /* 0x0c4fe400078208ff */
[C---:B------:R-:W-:Y:S02]  /*2f70*/  @!P2 LEA R8, P0, R240.reuse, R0, 0x1 ;  /* 0x00000000f008a211 */ /* 0x040fe400078008ff */
[-C--:B---3--:R-:W-:Y:S02]  /*2f80*/  @!P2 LEA.HI.X R11, R231, R4.reuse, R25, 0x1, P1 ;  /* 0x00000004e70ba211 */ /* 0x088fe400008f0c19 */
[----:B------:R-:W-:Y:S02]  /*2f90*/  @!P2 LEA.HI.X R9, R240, R4, R19, 0x1, P0 ;  /* 0x00000004f009a211 */ /* 0x000fe400000f0c13 */
[-C--:B------:R-:W-:Y:S01]  /*2fa0*/  @!P2 LEA R6, P1, R239, R0.reuse, 0x1 ;  /* 0x00000000ef06a211 */ /* 0x080fe200078208ff */
[----:B------:R-:W-:Y:S01]  /*2fb0*/  @!PT LDS RZ, [RZ] ;  /* 0x00000000fffff984 */ /* 0x000fe20000000800 */
[----:B------:R-:W-:Y:S01]  /*2fc0*/  @!PT LDS RZ, [RZ] ;  /* 0x00000000fffff984 */ /* 0x000fe20000000800 */
[----:B------:R-:W-:Y:S01]  /*2fd0*/  @!PT LDS RZ, [RZ] ;  /* 0x00000000fffff984 */ /* 0x000fe20000000800 */
[----:B------:R2:W-:Y:S01]  /*2fe0*/  @!P2 LDGSTS.E.BYPASS.LTC128B.128 [R229+0x13100], [R10.64], !P6 ;  /* 0x131000000ae5afae */ /* 0x0005e2000f101d46 */
[----:B------:R-:W-:-:S02]  /*2ff0*/  @!P2 LEA R2, P0, R241, R0, 0x1 ;  /* 0x00000000f102a211 */ /* 0x000fc400078008ff */
[----:B------:R-:W-:Y:S01]  /*3000*/  SHF.R.S32.HI R0, RZ, 0x1f, R15 ;  /* 0x0000001fff007819 */ /* 0x000fe2000001140f */
[----:B------:R2:W-:Y:S01]  /*3010*/  @!P2 LDGSTS.E.BYPASS.LTC128B.128 [R229+0x17100], [R8.64], !P5 ;  /* 0x1710000008e5afae */ /* 0x0005e2000e901d46 */
[-C--:B------:R-:W-:Y:S02]  /*3020*/  @!P2 LEA.HI.X R7, R239, R4.reuse, R18, 0x1, P1 ;  /* 0x00000004ef07a211 */ /* 0x080fe400008f0c12 */
[----:B------:R-:W-:Y:S01]  /*3030*/  @!P2 LEA.HI.X R3, R241, R4, R24, 0x1, P0 ;  /* 0x00000004f103a211 */ /* 0x000fe200000f0c18 */
[----:B------:R-:W-:Y:S01]  /*3040*/  IMAD R0, R0, c[0x0][0x2b0], RZ ;  /* 0x0000ac0000007a24 */ /* 0x000fe200078e02ff */
[----:B------:R-:W-:Y:S01]  /*3050*/  ISETP.GE.AND P6, PT, R231, c[0x0][0x1d4], PT ;  /* 0x00007500e7007a0c */ /* 0x000fe20003fc6270 */
[----:B------:R2:W-:Y:S01]  /*3060*/  @!P2 LDGSTS.E.BYPASS.LTC128B.128 [R229+0x1b100], [R6.64], !P4 ;  /* 0x1b10000006e5afae */ /* 0x0005e2000e101d46 */
[----:B------:R-:W-:Y:S01]  /*3070*/  ISETP.GE.AND P5, PT, R240, c[0x0][0x1d4], PT ;  /* 0x00007500f0007a0c */ /* 0x000fe20003fa6270 */
[----:B------:R-:W-:Y:S01]  /*3080*/  IMAD R0, R15, c[0x0][0x2b4], R0 ;  /* 0x0000ad000f007a24 */ /* 0x000fe200078e0200 */
[----:B------:R-:W-:Y:S01]  /*3090*/  ISETP.GE.AND P4, PT, R239, c[0x0][0x1d4], PT ;  /* 0x00007500ef007a0c */ /* 0x000fe20003f86270 */
[----:B------:R2:W-:Y:S01]  /*30a0*/  @!P2 LDGSTS.E.BYPASS.LTC128B.128 [R229+0x1f100], [R2.64], !P3 ;  /* 0x1f10000002e5afae */ /* 0x0005e2000d901d46 */
[----:B------:R-:W-:Y:S01]  /*30b0*/  ISETP.GE.AND P3, PT, R241, c[0x0][0x1d4], PT ;  /* 0x00007500f1007a0c */ /* 0x000fe20003f66270 */
[----:B------:R-:W-:-:S02]  /*30c0*/  IMAD.IADD R252, R249, 0x1, R0 ;  /* 0x00000001f9fc7824 */ /* 0x000fc400078e0200 */
[----:B------:R-:W0:Y:S01]  /*30d0*/  LDGDEPBAR ;  /* 0x00000000000079af */ /* 0x000e220000000000 */
[----:B------:R-:W-:Y:S03]  /*30e0*/  WARPSYNC 0xffffffff ;  /* 0xffffffff00007948 */ /* 0x000fe60003800000 */
[----:B------:R-:W-:Y:S01]  /*30f0*/  IMAD.MOV.U32 R0, RZ, RZ, c[0x0][0x2b8] ;  /* 0x0000ae00ff007624 */ /* 0x000fe200078e00ff */
[----:B------:R-:W-:Y:S01]  /*3100*/  BAR.SYNC.DEFER_BLOCKING 0x0 ;  /* 0x0000000000007b1d */ /* 0x000fe20000010000 */
[----:B--2---:R-:W-:Y:S02]  /*3110*/  IMAD R2, R116, 0x40, R117 ;  /* 0x0000004074027824 */ /* 0x004fe400078e0275 */
[----:B------:R-:W-:Y:S01]  /*3120*/  IMAD.MOV.U32 R228, RZ, RZ, RZ ;  /* 0x000000ffffe47224 */ /* 0x000fe200078e00ff */
[----:B------:R-:W-:Y:S02]  /*3130*/  ISETP.NE.AND P0, PT, R0, 0x1, PT ;  /* 0x000000010000780c */ /* 0x000fe40003f05270 */
[C---:B------:R-:W-:Y:S01]  /*3140*/  ISETP.GE.AND P2, PT, R2.reuse, R17, PT ;  /* 0x000000110200720c */ /* 0x040fe20003f46270 */
[----:B------:R-:W-:Y:S02]  /*3150*/  IMAD.IADD R2, R2, 0x1, R244 ;  /* 0x0000000102027824 */ /* 0x000fe400078e02f4 */
[----:B------:R-:W-:Y:S01]  /*3160*/  IMAD.WIDE.U32 R246, R16, c[0x0][0x1e8], RZ ;  /* 0x00007a0010f67a25 */ /* 0x000fe200078e00ff */
[----:B------:R-:W-:-:S03]  /*3170*/  ISETP.GT.OR P2, PT, R117, 0x3f, P2 ;  /* 0x0000003f7500780c */ /* 0x000fc60001744670 */
[----:B------:R-:W-:Y:S02]  /*3180*/  IMAD R118, R116, -0x40, R17 ;  /* 0xffffffc074767824 */ /* 0x000fe400078e0211 */
[----:B------:R-:W-:-:S04]  /*3190*/  IMAD.WIDE.U32 R250, R16, c[0x0][0x210], RZ ;  /* 0x0000840010fa7a25 */ /* 0x000fc800078e00ff */
[C---:B------:R-:W-:Y:S01]  /*31a0*/  IMAD.SHL.U32 R119, R231.reuse, 0x2, RZ ;  /* 0x00000002e7777824 */ /* 0x040fe200078e00ff */
[----:B------:R-:W-:Y:S01]  /*31b0*/  SHF.L.U64.HI R113, R231, 0x1, R25 ;  /* 0x00000001e7717819 */ /* 0x000fe20000010219 */
[----:B------:R-:W-:-:S04]  /*31c0*/  @P0 IMAD.HI.U32 R3, R2, c[0x0][0x2bc], RZ ;  /* 0x0000af0002030a27 */ /* 0x000fc800078e00ff */
[C---:B------:R-:W-:Y:S01]  /*31d0*/  IMAD.SHL.U32 R120, R240.reuse, 0x2, RZ ;  /* 0x00000002f0787824 */ /* 0x040fe200078e00ff */
[----:B------:R-:W-:Y:S01]  /*31e0*/  SHF.L.U64.HI R114, R240, 0x1, R19 ;  /* 0x00000001f0727819 */ /* 0x000fe20000010213 */
[----:B------:R-:W-:Y:S01]  /*31f0*/  IMAD.MOV.U32 R0, RZ, RZ, R2 ;  /* 0x000000ffff007224 */ /* 0x000fe200078e0002 */
[----:B------:R-:W-:Y:S01]  /*3200*/  @P0 SHF.R.U32.HI R0, RZ, c[0x0][0x2c0], R3 ;  /* 0x0000b000ff000a19 */ /* 0x000fe20000011603 */
[C---:B------:R-:W-:Y:S01]  /*3210*/  IMAD.SHL.U32 R122, R239.reuse, 0x2, RZ ;  /* 0x00000002ef7a7824 */ /* 0x040fe200078e00ff */
[----:B------:R-:W-:Y:S02]  /*3220*/  SHF.L.U64.HI R115, R239, 0x1, R18 ;  /* 0x00000001ef737819 */ /* 0x000fe40000010212 */
[C---:B------:R-:W-:Y:S02]  /*3230*/  @!P2 IADD3 R3, P1, R0.reuse, R248, RZ ;  /* 0x000000f80003a210 */ /* 0x040fe40007f3e0ff */
[----:B------:R-:W-:Y:S02]  /*3240*/  P2R R23, PR, RZ, 0x1 ;  /* 0x00000001ff177803 */ /* 0x000fe40000000000 */
[----:B-1----:R-:W-:-:S02]  /*3250*/  @!P2 LEA.HI.X.SX32 R5, R0, R252, 0x1, P1 ;  /* 0x000000fc0005a211 */ /* 0x002fc400008f0eff */
[----:B------:R-:W-:-:S04]  /*3260*/  @!P2 LEA R4, P1, R3, c[0x0][0x2a0], 0x2 ;  /* 0x0000a8000304aa11 */ /* 0x000fc800078210ff */
[----:B------:R-:W-:-:S05]  /*3270*/  @!P2 LEA.HI.X R5, R3, c[0x0][0x2a4], R5, 0x2, P1 ;  /* 0x0000a9000305aa11 */ /* 0x000fca00008f1405 */
[----:B------:R1:W2:Y:S01]  /*3280*/  @!P2 LDG.E R228, [R4.64] ;  /* 0x0000000604e4a981 */ /* 0x0002a2000c1e1900 */
[----:B------:R-:W-:Y:S01]  /*3290*/  IMAD.MOV R0, RZ, RZ, -R0 ;  /* 0x000000ffff007224 */ /* 0x000fe200078e0a00 */
[----:B------:R-:W-:Y:S01]  /*32a0*/  SHF.L.U64.HI R112, R241, 0x1, R24 ;  /* 0x00000001f1707819 */ /* 0x000fe20000010218 */
[----:B------:R-:W-:Y:S01]  /*32b0*/  IMAD R245, R16, c[0x0][0x1ec], R247 ;  /* 0x00007b0010f57a24 */ /* 0x000fe200078e02f7 */
[----:B------:R-:W-:Y:S01]  /*32c0*/  BSSY B0, `(.L_x_4838) ;  /* 0x000019c000007945 */ /* 0x000fe20003800000 */
[----:B------:R-:W-:Y:S02]  /*32d0*/  IMAD R232, R0, c[0x0][0x2b8], R2 ;  /* 0x0000ae0000e87a24 */ /* 0x000fe400078e0202 */
[----:B------:R-:W-:Y:S02]  /*32e0*/  IMAD.IADD R20, R118, 0x1, -R243 ;  /* 0x0000000176147824 */ /* 0x000fe400078e0af3 */
[----:B------:R-:W-:-:S04]  /*32f0*/  IMAD.WIDE.U32 R2, R232, c[0x0][0x1e0], RZ ;  /* 0x00007800e8027a25 */ /* 0x000fc800078e00ff */
[----:B------:R-:W-:Y:S02]  /*3300*/  IMAD R15, R16, c[0x0][0x214], R251 ;  /* 0x00008500100f7a24 */ /* 0x000fe400078e02fb */
[----:B------:R-:W-:-:S03]  /*3310*/  IMAD.SHL.U32 R121, R241, 0x2, RZ ;  /* 0x00000002f1797824 */ /* 0x000fc600078e00ff */
[----:B------:R-:W-:Y:S01]  /*3320*/  STL [R1+0x10], R15 ;  /* 0x0000100f01007387 */ /* 0x000fe20000100800 */
[----:B-1----:R-:W-:-:S05]  /*3330*/  SHF.R.S32.HI R5, RZ, 0x1f, R232 ;  /* 0x0000001fff057819 */ /* 0x002fca00000114e8 */
        /* <DEDUP_REMOVED lines=56> */
[----:B------:R-:W-:-:S05]  /*36c0*/  R2P PR, R235, 0x6 ;  /* 0x00000006eb007804 */ /* 0x000fca0000000000 */
[----:B------:R-:W-:Y:S02]  /*36d0*/  SEL R0, R0, 0xffffffc0, !P2 ;  /* 0xffffffc000007807 */ /* 0x000fe40005000000 */
[----:B------:R-:W-:-:S04]  /*36e0*/  ISETP.GE.AND P2, PT, R240, c[0x0][0x1d4], PT ;  /* 0x00007500f0007a0c */ /* 0x000fc80003f46270 */
[----:B------:R-:W-:Y:S02]  /*36f0*/  ISETP.LT.OR P2, PT, R20, 0x1, P2 ;  /* 0x000000011400780c */ /* 0x000fe40001741670 */
[----:B-----5:R-:W-:Y:S01]  /*3700*/  IADD3 R3, R208, 0x20, RZ ;  /* 0x00000020d0037810 */ /* 0x020fe20007ffe0ff */
[----:B------:R-:W-:-:S04]  /*3710*/  DEPBAR.LE SB0, 0x1 ;  /* 0x000080400000791a */ /* 0x000fc80000000000 */
[----:B------:R-:W-:Y:S01]  /*3720*/  @P1 IADD3 R3, R208, -0x20, RZ ;  /* 0xffffffe0d0031810 */ /* 0x000fe20007ffe0ff */
[----:B------:R-:W-:-:S04]  /*3730*/  DEPBAR.LE SB0, 0x0 ;  /* 0x000080000000791a */ /* 0x000fc80000000000 */
[----:B------:R-:W-:Y:S01]  /*3740*/  BAR.SYNC.DEFER_BLOCKING 0x0 ;  /* 0x0000000000007b1d */ /* 0x000fe20000010000 */
[----:B---3--:R-:W-:-:S05]  /*3750*/  IADD3 R14, P1, R13, R119, RZ ;  /* 0x000000770d0e7210 */ /* 0x008fca0007f3e0ff */
[C---:B----4-:R-:W-:Y:S01]  /*3760*/  IMAD.X R15, R12.reuse, 0x1, R113, P1 ;  /* 0x000000010c0f7824 */ /* 0x050fe200008e0671 */
[C---:B------:R-:W-:Y:S01]  /*3770*/  IADD3 R16, P1, R13.reuse, R120, RZ ;  /* 0x000000780d107210 */ /* 0x040fe20007f3e0ff */
[----:B------:R-:W-:Y:S04]  /*3780*/  SHFL.IDX PT, R2, R21, 0x1, 0x181f ;  /* 0x00381f0015027f89 */ /* 0x000fe800000e0000 */
[----:B------:R-:W-:Y:S01]  /*3790*/  IMAD.X R17, R12, 0x1, R114, P1 ;  /* 0x000000010c117824 */ /* 0x000fe200008e0672 */
[----:B------:R-:W-:-:S05]  /*37a0*/  IADD3 R18, P1, R13, R122, RZ ;  /* 0x0000007a0d127210 */ /* 0x000fca0007f3e0ff */
[----:B------:R-:W-:Y:S01]  /*37b0*/  IMAD.X R19, R12, 0x1, R115, P1 ;  /* 0x000000010c137824 */ /* 0x000fe200008e0673 */
[----:B------:R-:W-:-:S04]  /*37c0*/  ISETP.GE.AND P1, PT, R231, c[0x0][0x1d4], PT ;  /* 0x00007500e7007a0c */ /* 0x000fc80003f26270 */
[C---:B------:R-:W-:Y:S01]  /*37d0*/  ISETP.LT.OR P0, PT, R20.reuse, 0x1, P1 ;  /* 0x000000011400780c */ /* 0x040fe20000f01670 */
[----:B-1----:R-:W-:Y:S01]  /*37e0*/  LDSM.16.M88.4 R4, [R220] ;  /* 0x00000000dc04783b */ /* 0x002fe20000000200 */
[----:B------:R-:W-:-:S03]  /*37f0*/  ISETP.LT.OR P1, PT, R20, 0x21, P1 ;  /* 0x000000211400780c */ /* 0x000fc60000f21670 */
[----:B------:R-:W1:Y:S04]  /*3800*/  LDSM.16.M88.4 R36, [R208] ;  /* 0x00000000d024783b */ /* 0x000e680000000200 */
[----:B------:R-:W3:Y:S04]  /*3810*/  LDSM.16.M88.4 R28, [R208+0x800] ;  /* 0x00080000d01c783b */ /* 0x000ee80000000200 */
[----:B------:R-:W4:Y:S04]  /*3820*/  LDSM.16.M88.4 R44, [R208+0x1000] ;  /* 0x00100000d02c783b */ /* 0x000f280000000200 */
[----:B------:R-:W5:Y:S04]  /*3830*/  LDSM.16.M88.4 R52, [R208+0x1800] ;  /* 0x00180000d034783b */ /* 0x000f680000000200 */
[----:B--2---:R-:W-:Y:S04]  /*3840*/  LDSM.16.M88.4 R8, [R221] ;  /* 0x00000000dd08783b */ /* 0x004fe80000000200 */
[----:B------:R-:W-:Y:S04]  /*3850*/  LDSM.16.M88.4 R48, [R3] ;  /* 0x000000000330783b */ /* 0x000fe80000000200 */
[----:B------:R-:W-:Y:S04]  /*3860*/  LDSM.16.M88.4 R60, [R3+0x800] ;  /* 0x00080000033c783b */ /* 0x000fe80000000200 */
[----:B------:R-:W-:Y:S04]  /*3870*/  LDSM.16.M88.4 R76, [R3+0x1000] ;  /* 0x00100000034c783b */ /* 0x000fe80000000200 */
[----:B------:R-:W-:Y:S04]  /*3880*/  LDSM.16.M88.4 R80, [R3+0x1800] ;  /* 0x001800000350783b */ /* 0x000fe80000000200 */
[----:B------:R-:W-:Y:S01]  /*3890*/  @!PT LDS RZ, [RZ] ;  /* 0x00000000fffff984 */ /* 0x000fe20000000800 */
[----:B------:R-:W-:Y:S01]  /*38a0*/  @!PT LDS RZ, [RZ] ;  /* 0x00000000fffff984 */ /* 0x000fe20000000800 */
[----:B------:R-:W-:Y:S01]  /*38b0*/  @!PT LDS RZ, [RZ] ;  /* 0x00000000fffff984 */ /* 0x000fe20000000800 */
[----:B------:R2:W-:Y:S01]  /*38c0*/  LDGSTS.E.BYPASS.LTC128B.128 [R229+0x100], [R14.64], !P0 ;  /* 0x001000000ee57fae */ /* 0x0005e2000c101d46 */
[----:B------:R-:W-:-:S03]  /*38d0*/  ISETP.NE.AND P0, PT, R23, RZ, PT ;  /* 0x000000ff1700720c */ /* 0x000fc60003f05270 */
[----:B------:R4:W-:Y:S01]  /*38e0*/  LDGSTS.E.BYPASS.LTC128B.128 [R229+0x2100], [R16.64], !P2 ;  /* 0x0210000010e57fae */ /* 0x0009e2000d101d46 */
[C---:B-1----:R-:W-:Y:S08]  /*38f0*/  HMMA.16816.F32.BF16 R40, R4.reuse, R36, RZ ;  /* 0x000000240428723c */ /* 0x042ff000000418ff */
[C---:B------:R-:W-:Y:S08]  /*3900*/  HMMA.16816.F32.BF16 R36, R4.reuse, R38, RZ ;  /* 0x000000260424723c */ /* 0x040ff000000418ff */
[----:B---3--:R-:W-:Y:S01]  /*3910*/  HMMA.16816.F32.BF16 R32, R4, R28, RZ ;  /* 0x0000001c0420723c */ /* 0x008fe200000418ff */
[----:B--2---:R-:W-:-:S07]  /*3920*/  IADD3 R14, P2, R13, R121, RZ ;  /* 0x000000790d0e7210 */ /* 0x004fce0007f5e0ff */
[C---:B------:R-:W-:Y:S01]  /*3930*/  HMMA.16816.F32.BF16 R28, R4.reuse, R30, RZ ;  /* 0x0000001e041c723c */ /* 0x040fe200000418ff */
[----:B------:R-:W-:Y:S01]  /*3940*/  IMAD.X R15, R12, 0x1, R112, P2 ;  /* 0x000000010c0f7824 */ /* 0x000fe200010e0670 */
[----:B------:R-:W-:Y:S01]  /*3950*/  ISETP.GE.AND P2, PT, R239, c[0x0][0x1d4], PT ;  /* 0x00007500ef007a0c */ /* 0x000fe20003f46270 */
[----:B------:R-:W1:Y:S03]  /*3960*/  SHFL.IDX PT, R12, R22, 0x1, 0x181f ;  /* 0x00381f00160c7f89 */ /* 0x000e6600000e0000 */
[----:B------:R-:W-:Y:S02]  /*3970*/  ISETP.LT.OR P2, PT, R20, 0x1, P2 ;  /* 0x000000011400780c */ /* 0x000fe40001741670 */
[C---:B----4-:R-:W-:Y:S08]  /*3980*/  HMMA.16816.F32.BF16 R24, R4.reuse, R44, RZ ;  /* 0x0000002c0418723c */ /* 0x050ff000000418ff */
[----:B------:R-:W-:Y:S03]  /*3990*/  HMMA.16816.F32.BF16 R44, R4, R46, RZ ;  /* 0x0000002e042c723c */ /* 0x000fe600000418ff */
[----:B------:R2:W-:Y:S01]  /*39a0*/  LDGSTS.E.BYPASS.LTC128B.128 [R229+0x4100], [R18.64], !P2 ;  /* 0x0410000012e57fae */ /* 0x0005e2000d101d46 */
[----:B------:R-:W-:-:S04]  /*39b0*/  IADD3 R16, P2, R2, R119, RZ ;  /* 0x0000007702107210 */ /* 0x000fc80007f5e0ff */
[----:B-----5:R-:W-:Y:S01]  /*39c0*/  HMMA.16816.F32.BF16 R68, R4, R52, RZ ;  /* 0x000000340444723c */ /* 0x020fe200000418ff */
[----:B-1----:R-:W-:Y:S01]  /*39d0*/  IMAD.X R17, R12, 0x1, R113, P2 ;  /* 0x000000010c117824 */ /* 0x002fe200010e0671 */
[----:B------:R-:W-:-:S06]  /*39e0*/  ISETP.GE.AND P2, PT, R241, c[0x0][0x1d4], PT ;  /* 0x00007500f1007a0c */ /* 0x000fcc0003f46270 */
[----:B------:R-:W-:Y:S01]  /*39f0*/  HMMA.16816.F32.BF16 R64, R4, R54, RZ ;  /* 0x000000360440723c */ /* 0x000fe200000418ff */
[----:B------:R-:W-:-:S07]  /*3a00*/  ISETP.LT.OR P2, PT, R20, 0x1, P2 ;  /* 0x000000011400780c */ /* 0x000fce0001741670 */
[C---:B------:R-:W-:Y:S06]  /*3a10*/  HMMA.16816.F32.BF16 R72, R8.reuse, R48, R40 ;  /* 0x000000300848723c */ /* 0x040fec0000041828 */
[----:B------:R1:W-:Y:S02]  /*3a20*/  LDGSTS.E.BYPASS.LTC128B.128 [R229+0x6100], [R14.64], !P2 ;  /* 0x061000000ee57fae */ /* 0x0003e4000d101d46 */
[----:B------:R-:W-:Y:S02]  /*3a30*/  HMMA.16816.F32.BF16 R56, R8, R50, R36 ;  /* 0x000000320838723c */ /* 0x000fe40000041824 */
[----:B------:R3:W-:Y:S01]  /*3a40*/  LDGSTS.E.BYPASS.LTC128B.128 [R229+0x1100], [R16.64], !P1 ;  /* 0x0110000010e57fae */ /* 0x0007e2000c901d46 */
[----:B--2---:R-:W-:-:S05]  /*3a50*/  IADD3 R18, P1, R2, R122, RZ ;  /* 0x0000007a02127210 */ /* 0x004fca0007f3e0ff */
[----:B------:R-:W-:Y:S01]  /*3a60*/  IMAD.X R19, R12, 0x1, R115, P1 ;  /* 0x000000010c137824 */ /* 0x000fe200008e0673 */
[C---:B------:R-:W-:Y:S08]  /*3a70*/  HMMA.16816.F32.BF16 R48, R8.reuse, R62, R28 ;  /* 0x0000003e0830723c */ /* 0x040ff0000004181c */
[----:B------:R-:W-:Y:S01]  /*3a80*/  HMMA.16816.F32.BF16 R40, R8, R76, R24 ;  /* 0x0000004c0828723c */ /* 0x000fe20000041818 */
[----:B-1----:R-:W-:-:S07]  /*3a90*/  IADD3 R14, P2, R2, R120, RZ ;  /* 0x00000078020e7210 */ /* 0x002fce0007f5e0ff */
[----:B------:R-:W-:Y:S01]  /*3aa0*/  HMMA.16816.F32.BF16 R52, R8, R60, R32 ;  /* 0x0000003c0834723c */ /* 0x000fe20000041820 */
[----:B---3--:R-:W-:Y:S02]  /*3ab0*/  IMAD.IADD R16, R208, 0x1, R0 ;  /* 0x00000001d0107824 */ /* 0x008fe400078e0200 */
[----:B------:R-:W-:Y:S01]  /*3ac0*/  IMAD.X R15, R12, 0x1, R114, P2 ;  /* 0x000000010c0f7824 */ /* 0x000fe200010e0672 */
[----:B------:R-:W-:-:S04]  /*3ad0*/  ISETP.GE.AND P2, PT, R240, c[0x0][0x1d4], PT ;  /* 0x00007500f0007a0c */ /* 0x000fc80003f46270 */
[----:B------:R-:W-:Y:S01]  /*3ae0*/  HMMA.16816.F32.BF16 R36, R8, R80, R68 ;  /* 0x000000500824723c */ /* 0x000fe20000041844 */
[----:B------:R-:W-:Y:S02]  /*3af0*/  ISETP.LT.OR P1, PT, R20, 0x21, P2 ;  /* 0x000000211400780c */ /* 0x000fe40001721670 */
[----:B------:R-:W-:-:S04]  /*3b00*/  ISETP.GE.AND P2, PT, R241, c[0x0][0x1d4], PT ;  /* 0x00007500f1007a0c */ /* 0x000fc80003f46270 */
[----:B------:R-:W-:Y:S01]  /*3b10*/  ISETP.LT.OR P2, PT, R20, 0x21, P2 ;  /* 0x000000211400780c */ /* 0x000fe20001741670 */
[----:B------:R-:W-:Y:S06]  /*3b20*/  HMMA.16816.F32.BF16 R32, R8, R82, R64 ;  /* 0x000000520820723c */ /* 0x000fec0000041840 */
[----:B------:R1:W-:Y:S02]  /*3b30*/  LDGSTS.E.BYPASS.LTC128B.128 [R229+0x3100], [R14.64], !P1 ;  /* 0x031000000ee57fae */ /* 0x0003e4000c901d46 */
[----:B-1----:R-:W-:Y:S02]  /*3b40*/  IADD3 R14, P1, R2, R121, RZ ;  /* 0x00000079020e7210 */ /* 0x002fe40007f3e0ff */
[----:B------:R-:W-:-:S03]  /*3b50*/  IADD3 R2, R3, 0x6000, RZ ;  /* 0x0000600003027810 */ /* 0x000fc60007ffe0ff */
[----:B------:R-:W-:Y:S01]  /*3b60*/  IMAD.X R15, R12, 0x1, R112, P1 ;  /* 0x000000010c0f7824 */ /* 0x000fe200008e0670 */
[----:B------:R-:W-:Y:S01]  /*3b70*/  ISETP.GE.AND P1, PT, R239, c[0x0][0x1d4], PT ;  /* 0x00007500ef007a0c */ /* 0x000fe20003f26270 */
[----:B------:R-:W-:-:S03]  /*3b80*/  IMAD.IADD R209, R2, 0x1, R0 ;  /* 0x0000000102d17824 */ /* 0x000fc600078e0200 */
[----:B------:R-:W-:Y:S11]  /*3b90*/  ISETP.LT.OR P1, PT, R20, 0x21, P1 ;  /* 0x000000211400780c */ /* 0x000ff60000f21670 */
[----:B------:R-:W-:Y:S02]  /*3ba0*/  @!UPT UIADD3 URZ, URZ, URZ, URZ ;  /* 0x0000003f3f3ff290 */ /* 0x000fe4000fffe03f */
[----:B------:R1:W-:Y:S01]  /*3bb0*/  LDGSTS.E.BYPASS.LTC128B.128 [R229+0x5100], [R18.64], !P1 ;  /* 0x0510000012e57fae */ /* 0x0003e2000c901d46 */
[----:B------:R-:W-:-:S03]  /*3bc0*/  ISETP.GT.AND P1, PT, R117, 0x3f, PT ;  /* 0x0000003f7500780c */ /* 0x000fc60003f24270 */
[----:B------:R2:W-:Y:S01]  /*3bd0*/  LDGSTS.E.BYPASS.LTC128B.128 [R229+0x7100], [R14.64], !P2 ;  /* 0x071000000ee57fae */ /* 0x0005e2000d101d46 */
[----:B------:R-:W-:-:S03]  /*3be0*/  ISETP.GT.AND P2, PT, R116, R242, PT ;  /* 0x000000f27400720c */ /* 0x000fc60003f44270 */
[----:B------:R-:W-:Y:S04]  /*3bf0*/  LDSM.16.M88.4 R4, [R223] ;  /* 0x00000000df04783b */ /* 0x000fe80000000200 */
[----:B------:R-:W3:Y:S04]  /*3c00*/  LDSM.16.M88.4 R28, [R16] ;  /* 0x00000000101c783b */ /* 0x000ee80000000200 */
[----:B------:R-:W4:Y:S04]  /*3c10*/  LDSM.16.M88.4 R24, [R16+0x800] ;  /* 0x000800001018783b */ /* 0x000f280000000200 */
[----:B------:R-:W5:Y:S04]  /*3c20*/  LDSM.16.M88.4 R20, [R16+0x1000] ;  /* 0x001000001014783b */ /* 0x000f680000000200 */
[----:B------:R-:W-:Y:S04]  /*3c30*/  LDSM.16.M88.4 R68, [R209+-0x6000] ;  /* 0xffa00000d144783b */ /* 0x000fe80000000200 */
[----:B------:R-:W-:Y:S01]  /*3c40*/  LDSM.16.M88.4 R80, [R209+-0x5000] ;  /* 0xffb00000d150783b */ /* 0x000fe20000000200 */
[----:B--2---:R-:W-:Y:S03]  /*3c50*/  HMMA.16816.F32.BF16 R12, R8, R78, R44 ;  /* 0x0000004e080c723c */ /* 0x004fe6000004182c */
[----:B------:R-:W2:Y:S04]  /*3c60*/  LDSM.16.M88.4 R44, [R16+0x1800] ;  /* 0x00180000102c783b */ /* 0x000ea80000000200 */
[----:B------:R-:W1:Y:S04]  /*3c70*/  LDSM.16.M88.4 R8, [R222] ;  /* 0x00000000de08783b */ /* 0x000e680000000200 */
[----:B------:R-:W1:Y:S04]  /*3c80*/  LDSM.16.M88.4 R76, [R209+-0x5800] ;  /* 0xffa80000d14c783b */ /* 0x000e680000000200 */
[----:B------:R-:W1:Y:S04]  /*3c90*/  LDSM.16.M88.4 R88, [R209+-0x4800] ;  /* 0xffb80000d158783b */ /* 0x000e680000000200 */
[----:B------:R-:W-:Y:S01]  /*3ca0*/  LDSM.16.M88.4 R64, [R208+0x2800] ;  /* 0x00280000d040783b */ /* 0x000fe20000000200 */
[C---:B---3--:R-:W-:Y:S03]  /*3cb0*/  HMMA.16816.F32.BF16 R60, R4.reuse, R28, R72 ;  /* 0x0000001c043c723c */ /* 0x048fe60000041848 */
[----:B------:R-:W-:Y:S04]  /*3cc0*/  LDSM.16.M88.4 R72, [R208+0x3000] ;  /* 0x00300000d048783b */ /* 0x000fe80000000200 */
[----:B------:R-:W-:Y:S01]  /*3cd0*/  LDSM.16.M88.4 R84, [R208+0x3800] ;  /* 0x00380000d054783b */ /* 0x000fe20000000200 */
[C---:B------:R-:W-:Y:S03]  /*3ce0*/  HMMA.16816.F32.BF16 R56, R4.reuse, R30, R56 ;  /* 0x0000001e0438723c */ /* 0x040fe60000041838 */
[----:B------:R-:W-:Y:S04]  /*3cf0*/  LDSM.16.M88.4 R96, [R3+0x7000] ;  /* 0x007000000360783b */ /* 0x000fe80000000200 */
[----:B------:R-:W-:Y:S01]  /*3d00*/  LDSM.16.M88.4 R108, [R3+0x7800] ;  /* 0x00780000036c783b */ /* 0x000fe20000000200 */
[C---:B----4-:R-:W-:Y:S03]  /*3d10*/  HMMA.16816.F32.BF16 R52, R4.reuse, R24, R52 ;  /* 0x000000180434723c */ /* 0x050fe60000041834 */
[----:B------:R-:W-:Y:S04]  /*3d20*/  LDSM.16.M88.4 R92, [R16+0x6800] ;  /* 0x00680000105c783b */ /* 0x000fe80000000200 */
[----:B------:R-:W-:Y:S01]  /*3d30*/  LDSM.16.M88.4 R100, [R16+0x7000] ;  /* 0x007000001064783b */ /* 0x000fe20000000200 */
[C---:B------:R-:W-:Y:S03]  /*3d40*/  HMMA.16816.F32.BF16 R48, R4.reuse, R26, R48 ;  /* 0x0000001a0430723c */ /* 0x040fe60000041830 */
[----:B------:R-:W-:Y:S04]  /*3d50*/  LDSM.16.M88.4 R104, [R16+0x7800] ;  /* 0x007800001068783b */ /* 0x000fe80000000200 */
[----:B------:R-:W0:Y:S01]  /*3d60*/  LDGDEPBAR ;  /* 0x00000000000079af */ /* 0x000e220000000000 */
[C---:B-----5:R-:W-:Y:S08]  /*3d70*/  HMMA.16816.F32.BF16 R40, R4.reuse, R20, R40 ;  /* 0x000000140428723c */ /* 0x060ff00000041828 */
[C---:B------:R-:W-:Y:S08]  /*3d80*/  HMMA.16816.F32.BF16 R24, R4.reuse, R22, R12 ;  /* 0x000000160418723c */ /* 0x040ff0000004180c */
[C---:B--2---:R-:W-:Y:S08]  /*3d90*/  HMMA.16816.F32.BF16 R20, R4.reuse, R44, R36 ;  /* 0x0000002c0414723c */ /* 0x044ff00000041824 */
[----:B------:R-:W-:Y:S01]  /*3da0*/  HMMA.16816.F32.BF16 R12, R4, R46, R32 ;  /* 0x0000002e040c723c */ /* 0x000fe20000041820 */
[----:B------:R-:W-:Y:S04]  /*3db0*/  LDSM.16.M88.4 R4, [R220+0x4000] ;  /* 0x00400000dc04783b */ /* 0x000fe80000000200 */
[----:B------:R-:W2:Y:S03]  /*3dc0*/  LDSM.16.M88.4 R32, [R208+0x2000] ;  /* 0x00200000d020783b */ /* 0x000ea60000000200 */
[C---:B-1----:R-:W-:Y:S08]  /*3dd0*/  HMMA.16816.F32.BF16 R28, R8.reuse, R68, R60 ;  /* 0x00000044081c723c */ /* 0x042ff0000004183c */
[C---:B------:R-:W-:Y:S01]  /*3de0*/  HMMA.16816.F32.BF16 R36, R8.reuse, R70, R56 ;  /* 0x000000460824723c */ /* 0x040fe20000041838 */
[----:B------:R-:W-:Y:S04]  /*3df0*/  LDSM.16.M88.4 R68, [R3+0x2800] ;  /* 0x002800000344783b */ /* 0x000fe80000000200 */
[----:B------:R-:W-:Y:S03]  /*3e00*/  LDSM.16.M88.4 R56, [R16+0x2800] ;  /* 0x002800001038783b */ /* 0x000fe60000000200 */
[C---:B------:R-:W-:Y:S01]  /*3e10*/  HMMA.16816.F32.BF16 R44, R8.reuse, R76, R52 ;  /* 0x0000004c082c723c */ /* 0x040fe20000041834 */
[----:B------:R-:W-:Y:S07]  /*3e20*/  LDSM.16.M88.4 R52, [R3+0x2000] ;  /* 0x002000000334783b */ /* 0x000fee0000000200 */
[C---:B------:R-:W-:Y:S08]  /*3e30*/  HMMA.16816.F32.BF16 R40, R8.reuse, R80, R40 ;  /* 0x000000500828723c */ /* 0x040ff00000041828 */
[C---:B------:R-:W-:Y:S01]  /*3e40*/  HMMA.16816.F32.BF16 R48, R8.reuse, R78, R48 ;  /* 0x0000004e0830723c */ /* 0x040fe20000041830 */
[----:B------:R-:W-:Y:S07]  /*3e50*/  LDSM.16.M88.4 R76, [R3+0x3000] ;  /* 0x00300000034c783b */ /* 0x000fee0000000200 */
[C---:B------:R-:W-:Y:S01]  /*3e60*/  HMMA.16816.F32.BF16 R24, R8.reuse, R82, R24 ;  /* 0x000000520818723c */ /* 0x040fe20000041818 */
[----:B------:R-:W-:Y:S07]  /*3e70*/  LDSM.16.M88.4 R80, [R16+0x3800] ;  /* 0x003800001050783b */ /* 0x000fee0000000200 */
[C---:B------:R-:W-:Y:S08]  /*3e80*/  HMMA.16816.F32.BF16 R20, R8.reuse, R88, R20 ;  /* 0x000000580814723c */ /* 0x040ff00000041814 */
[----:B------:R-:W-:Y:S01]  /*3e90*/  HMMA.16816.F32.BF16 R12, R8, R90, R12 ;  /* 0x0000005a080c723c */ /* 0x000fe2000004180c */
[----:B------:R-:W1:Y:S04]  /*3ea0*/  LDSM.16.M88.4 R8, [R221+0x4000] ;  /* 0x00400000dd08783b */ /* 0x000e680000000200 */
[----:B------:R-:W3:Y:S03]  /*3eb0*/  LDSM.16.M88.4 R88, [R3+0x3800] ;  /* 0x003800000358783b */ /* 0x000ee60000000200 */
[C---:B--2---:R-:W-:Y:S08]  /*3ec0*/  HMMA.16816.F32.BF16 R28, R4.reuse, R32, R28 ;  /* 0x00000020041c723c */ /* 0x044ff0000004181c */
[C---:B------:R-:W-:Y:S08]  /*3ed0*/  HMMA.16816.F32.BF16 R32, R4.reuse, R34, R36 ;  /* 0x000000220420723c */ /* 0x040ff00000041824 */
[C---:B------:R-:W-:Y:S08]  /*3ee0*/  HMMA.16816.F32.BF16 R36, R4.reuse, R64, R44 ;  /* 0x000000400424723c */ /* 0x040ff0000004182c */
[C---:B------:R-:W-:Y:S08]  /*3ef0*/  HMMA.16816.F32.BF16 R44, R4.reuse, R72, R40 ;  /* 0x00000048042c723c */ /* 0x040ff00000041828 */
[C---:B------:R-:W-:Y:S01]  /*3f00*/  HMMA.16816.F32.BF16 R60, R4.reuse, R66, R48 ;  /* 0x00000042043c723c */ /* 0x040fe20000041830 */
[----:B------:R-:W-:Y:S04]  /*3f10*/  LDSM.16.M88.4 R64, [R16+0x3000] ;  /* 0x003000001040783b */ /* 0x000fe80000000200 */
[----:B------:R-:W-:Y:S03]  /*3f20*/  LDSM.16.M88.4 R48, [R209+-0x4000] ;  /* 0xffc00000d130783b */ /* 0x000fe60000000200 */
[C---:B------:R-:W-:Y:S01]  /*3f30*/  HMMA.16816.F32.BF16 R40, R4.reuse, R74, R24 ;  /* 0x0000004a0428723c */ /* 0x040fe20000041818 */
[----:B------:R-:W-:Y:S04]  /*3f40*/  LDSM.16.M88.4 R24, [R16+0x2000] ;  /* 0x002000001018783b */ /* 0x000fe80000000200 */
[----:B------:R-:W-:Y:S03]  /*3f50*/  LDSM.16.M88.4 R72, [R209+-0x3000] ;  /* 0xffd00000d148783b */ /* 0x000fe60000000200 */
[C---:B------:R-:W-:Y:S08]  /*3f60*/  HMMA.16816.F32.BF16 R20, R4.reuse, R84, R20 ;  /* 0x000000540414723c */ /* 0x040ff00000041814 */
[----:B------:R-:W-:Y:S01]  /*3f70*/  HMMA.16816.F32.BF16 R12, R4, R86, R12 ;  /* 0x00000056040c723c */ /* 0x000fe2000004180c */
[----:B------:R-:W2:Y:S04]  /*3f80*/  LDSM.16.M88.4 R4, [R223+0x4000] ;  /* 0x00400000df04783b */ /* 0x000ea80000000200 */
[----:B------:R-:W-:Y:S03]  /*3f90*/  LDSM.16.M88.4 R84, [R209+-0x2800] ;  /* 0xffd80000d154783b */ /* 0x000fe60000000200 */
[C---:B-1----:R-:W-:Y:S08]  /*3fa0*/  HMMA.16816.F32.BF16 R28, R8.reuse, R52, R28 ;  /* 0x00000034081c723c */ /* 0x042ff0000004181c */
[C---:B------:R-:W-:Y:S01]  /*3fb0*/  HMMA.16816.F32.BF16 R32, R8.reuse, R54, R32 ;  /* 0x000000360820723c */ /* 0x040fe20000041820 */
[----:B------:R-:W-:Y:S07]  /*3fc0*/  LDSM.16.M88.4 R52, [R209+-0x3800] ;  /* 0xffc80000d134783b */ /* 0x000fee0000000200 */
        /* <DEDUP_REMOVED lines=8> */
[----:B------:R-:W1:Y:S04]  /*4050*/  LDSM.16.M88.4 R8, [R222+0x4000] ;  /* 0x00400000de08783b */ /* 0x000e680000000200 */
[----:B------:R-:W-:Y:S03]  /*4060*/  LDSM.16.M88.4 R88, [R208+0x7800] ;  /* 0x00780000d058783b */ /* 0x000fe60000000200 */
[C---:B--2---:R-:W-:Y:S08]  /*4070*/  HMMA.16816.F32.BF16 R28, R4.reuse, R24, R28 ;  /* 0x00000018041c723c */ /* 0x044ff0000004181c */
        /* <DEDUP_REMOVED lines=10> */
[----:B------:R-:W2:Y:S04]  /*4120*/  LDSM.16.M88.4 R4, [R220+0x8000] ;  /* 0x00800000dc04783b */ /* 0x000ea80000000200 */
[----:B------:R-:W-:Y:S03]  /*4130*/  LDSM.16.M88.4 R80, [R3+0x5800] ;  /* 0x005800000350783b */ /* 0x000fe60000000200 */
        /* <DEDUP_REMOVED lines=12> */
[----:B------:R-:W-:Y:S03]  /*4200*/  LDSM.16.M88.4 R84, [R209+-0x800] ;  /* 0xfff80000d154783b */ /* 0x000fe60000000200 */
[C---:B--2---:R-:W-:Y:S08]  /*4210*/  HMMA.16816.F32.BF16 R28, R4.reuse, R24, R28 ;  /* 0x00000018041c723c */ /* 0x044ff0000004181c */
[C---:B------:R-:W-:Y:S08]  /*4220*/  HMMA.16816.F32.BF16 R32, R4.reuse, R26, R32 ;  /* 0x0000001a0420723c */ /* 0x040ff00000041820 */
        /* <DEDUP_REMOVED lines=9> */
[----:B------:R-:W3:Y:S03]  /*42c0*/  LDSM.16.M88.4 R76, [R16+0x5800] ;  /* 0x00580000104c783b */ /* 0x000ee60000000200 */
        /* <DEDUP_REMOVED lines=8> */
[----:B------:R-:W-:Y:S07]  /*4350*/  LDSM.16.M88.4 R72, [R208+0x6800] ;  /* 0x00680000d048783b */ /* 0x000fee0000000200 */
[C---:B------:R-:W-:Y:S08]  /*4360*/  HMMA.16816.F32.BF16 R28, R8.reuse, R80, R24 ;  /* 0x00000050081c723c */ /* 0x040ff00000041818 */
[----:B------:R-:W-:Y:S01]  /*4370*/  HMMA.16816.F32.BF16 R12, R8, R82, R12 ;  /* 0x00000052080c723c */ /* 0x000fe2000004180c */
[----:B------:R-:W1:Y:S04]  /*4380*/  LDSM.16.M88.4 R8, [R222+0x8000] ;  /* 0x00800000de08783b */ /* 0x000e680000000200 */
[----:B------:R-:W4:Y:S03]  /*4390*/  LDSM.16.M88.4 R80, [R209+-0x1000] ;  /* 0xfff00000d150783b */ /* 0x000f260000000200 */
[C---:B--2---:R-:W-:Y:S08]  /*43a0*/  HMMA.16816.F32.BF16 R20, R4.reuse, R48, R20 ;  /* 0x000000300414723c */ /* 0x044ff00000041814 */
[C---:B------:R-:W-:Y:S08]  /*43b0*/  HMMA.16816.F32.BF16 R24, R4.reuse, R50, R32 ;  /* 0x000000320418723c */ /* 0x040ff00000041820 */
[C---:B------:R-:W-:Y:S08]  /*43c0*/  HMMA.16816.F32.BF16 R36, R4.reuse, R56, R36 ;  /* 0x000000380424723c */ /* 0x040ff00000041824 */
[C---:B------:R-:W-:Y:S08]  /*43d0*/  HMMA.16816.F32.BF16 R60, R4.reuse, R58, R60 ;  /* 0x0000003a043c723c */ /* 0x040ff0000004183c */
[C---:B------:R-:W-:Y:S08]  /*43e0*/  HMMA.16816.F32.BF16 R44, R4.reuse, R68, R44 ;  /* 0x00000044042c723c */ /* 0x040ff0000004182c */
[C---:B------:R-:W-:Y:S01]  /*43f0*/  HMMA.16816.F32.BF16 R40, R4.reuse, R70, R40 ;  /* 0x000000460428723c */ /* 0x040fe20000041828 */
[----:B------:R-:W-:Y:S07]  /*4400*/  LDSM.16.M88.4 R68, [R208+0x6000] ;  /* 0x00600000d044783b */ /* 0x000fee0000000200 */
[C---:B---3--:R-:W-:Y:S08]  /*4410*/  HMMA.16816.F32.BF16 R32, R4.reuse, R76, R28 ;  /* 0x0000004c0420723c */ /* 0x048ff0000004181c */
[----:B------:R-:W-:Y:S01]  /*4420*/  HMMA.16816.F32.BF16 R12, R4, R78, R12 ;  /* 0x0000004e040c723c */ /* 0x000fe2000004180c */
[----:B------:R-:W2:Y:S04]  /*4430*/  LDSM.16.M88.4 R4, [R220+0xc000] ;  /* 0x00c00000dc04783b */ /* 0x000ea80000000200 */
[----:B------:R-:W3:Y:S03]  /*4440*/  LDSM.16.M88.4 R76, [R208+0x7000] ;  /* 0x00700000d04c783b */ /* 0x000ee60000000200 */
[C---:B-1----:R-:W-:Y:S08]  /*4450*/  HMMA.16816.F32.BF16 R28, R8.reuse, R52, R20 ;  /* 0x00000034081c723c */ /* 0x042ff00000041814 */
[C---:B------:R-:W-:Y:S08]  /*4460*/  HMMA.16816.F32.BF16 R24, R8.reuse, R54, R24 ;  /* 0x000000360818723c */ /* 0x040ff00000041818 */
[C---:B------:R-:W-:Y:S08]  /*4470*/  HMMA.16816.F32.BF16 R20, R8.reuse, R64, R36 ;  /* 0x000000400814723c */ /* 0x040ff00000041824 */
[C---:B------:R-:W-:Y:S01]  /*4480*/  HMMA.16816.F32.BF16 R60, R8.reuse, R66, R60 ;  /* 0x00000042083c723c */ /* 0x040fe2000004183c */
[----:B------:R-:W-:Y:S07]  /*4490*/  LDSM.16.M88.4 R64, [R3+0x6000] ;  /* 0x006000000340783b */ /* 0x000fee0000000200 */
[C---:B----4-:R-:W-:Y:S08]  /*44a0*/  HMMA.16816.F32.BF16 R56, R8.reuse, R80, R44 ;  /* 0x000000500838723c */ /* 0x050ff0000004182c */
[C---:B------:R-:W-:Y:S08]  /*44b0*/  HMMA.16816.F32.BF16 R52, R8.reuse, R82, R40 ;  /* 0x000000520834723c */ /* 0x040ff00000041828 */
[C---:B------:R-:W-:Y:S08]  /*44c0*/  HMMA.16816.F32.BF16 R48, R8.reuse, R84, R32 ;  /* 0x000000540830723c */ /* 0x040ff00000041820 */
[----:B------:R-:W-:Y:S01]  /*44d0*/  HMMA.16816.F32.BF16 R8, R8, R86, R12 ;  /* 0x000000560808723c */ /* 0x000fe2000004180c */
[----:B------:R-:W1:Y:S04]  /*44e0*/  LDSM.16.M88.4 R12, [R221+0xc000] ;  /* 0x00c00000dd0c783b */ /* 0x000e680000000200 */
[----:B------:R-:W4:Y:S03]  /*44f0*/  LDSM.16.M88.4 R84, [R3+0x6800] ;  /* 0x006800000354783b */ /* 0x000f260000000200 */
[C---:B--2---:R-:W-:Y:S08]  /*4500*/  HMMA.16816.F32.BF16 R44, R4.reuse, R68, R28 ;  /* 0x00000044042c723c */ /* 0x044ff0000004181c */
[C---:B------:R-:W-:Y:S08]  /*4510*/  HMMA.16816.F32.BF16 R40, R4.reuse, R70, R24 ;  /* 0x000000460428723c */ /* 0x040ff00000041818 */
[C---:B------:R-:W-:Y:S08]  /*4520*/  HMMA.16816.F32.BF16 R36, R4.reuse, R72, R20 ;  /* 0x000000480424723c */ /* 0x040ff00000041814 */
[C---:B------:R-:W-:Y:S08]  /*4530*/  HMMA.16816.F32.BF16 R32, R4.reuse, R74, R60 ;  /* 0x0000004a0420723c */ /* 0x040ff0000004183c */
[C---:B---3--:R-:W-:Y:S01]  /*4540*/  HMMA.16816.F32.BF16 R28, R4.reuse, R76, R56 ;  /* 0x0000004c041c723c */ /* 0x048fe20000041838 */
[----:B------:R-:W-:Y:S07]  /*4550*/  LDSM.16.M88.4 R56, [R209] ;  /* 0x00000000d138783b */ /* 0x000fee0000000200 */
[C---:B------:R-:W-:Y:S01]  /*4560*/  HMMA.16816.F32.BF16 R24, R4.reuse, R78, R52 ;  /* 0x0000004e0418723c */ /* 0x040fe20000041834 */
[----:B------:R-:W-:Y:S07]  /*4570*/  LDSM.16.M88.4 R52, [R209+0x800] ;  /* 0x00080000d134783b */ /* 0x000fee0000000200 */
[C---:B------:R-:W-:Y:S01]  /*4580*/  HMMA.16816.F32.BF16 R20, R4.reuse, R88, R48 ;  /* 0x000000580414723c */ /* 0x040fe20000041830 */
[----:B------:R-:W-:Y:S07]  /*4590*/  LDSM.16.M88.4 R48, [R209+0x1000] ;  /* 0x00100000d130783b */ /* 0x000fee0000000200 */
[----:B------:R-:W-:Y:S01]  /*45a0*/  HMMA.16816.F32.BF16 R4, R4, R90, R8 ;  /* 0x0000005a0404723c */ /* 0x000fe20000041808 */
[----:B------:R-:W-:Y:S04]  /*45b0*/  LDSM.16.M88.4 R8, [R223+0xc000] ;  /* 0x00c00000df08783b */ /* 0x000fe80000000200 */
[----:B------:R2:W3:Y:S03]  /*45c0*/  LDSM.16.M88.4 R88, [R16+0x6000] ;  /* 0x006000001058783b */ /* 0x0004e60000000200 */
[C---:B-1----:R-:W-:Y:S01]  /*45d0*/  HMMA.16816.F32.BF16 R80, R12.reuse, R64, R44 ;  /* 0x000000400c50723c */ /* 0x042fe2000004182c */
[----:B------:R-:W-:Y:S07]  /*45e0*/  LDSM.16.M88.4 R44, [R209+0x1800] ;  /* 0x00180000d12c783b */ /* 0x000fee0000000200 */
[C---:B------:R-:W-:Y:S08]  /*45f0*/  HMMA.16816.F32.BF16 R76, R12.reuse, R66, R40 ;  /* 0x000000420c4c723c */ /* 0x040ff00000041828 */
[C---:B----4-:R-:W-:Y:S08]  /*4600*/  HMMA.16816.F32.BF16 R72, R12.reuse, R84, R36 ;  /* 0x000000540c48723c */ /* 0x050ff00000041824 */
[C---:B------:R-:W-:Y:S08]  /*4610*/  HMMA.16816.F32.BF16 R68, R12.reuse, R86, R32 ;  /* 0x000000560c44723c */ /* 0x040ff00000041820 */
[C---:B------:R-:W-:Y:S08]  /*4620*/  HMMA.16816.F32.BF16 R64, R12.reuse, R96, R28 ;  /* 0x000000600c40723c */ /* 0x040ff0000004181c */
[C---:B------:R-:W-:Y:S08]  /*4630*/  HMMA.16816.F32.BF16 R60, R12.reuse, R98, R24 ;  /* 0x000000620c3c723c */ /* 0x040ff00000041818 */
[C---:B--2---:R-:W-:Y:S08]  /*4640*/  HMMA.16816.F32.BF16 R16, R12.reuse, R108, R20 ;  /* 0x0000006c0c10723c */ /* 0x044ff00000041814 */
[----:B------:R-:W-:Y:S01]  /*4650*/  HMMA.16816.F32.BF16 R12, R12, R110, R4 ;  /* 0x0000006e0c0c723c */ /* 0x000fe20000041804 */
[----:B------:R-:W1:Y:S01]  /*4660*/  LDSM.16.M88.4 R4, [R222+0xc000] ;  /* 0x00c00000de04783b */ /* 0x000e620000000200 */
[----:B------:R-:W-:-:S06]  /*4670*/  DEPBAR.LE SB0, 0x0 ;  /* 0x000080000000791a */ /* 0x000fcc0000000000 */
[C---:B---3--:R-:W-:Y:S08]  /*4680*/  HMMA.16816.F32.BF16 R40, R8.reuse, R88, R80 ;  /* 0x000000580828723c */ /* 0x048ff00000041850 */
        /* <DEDUP_REMOVED lines=9> */
[C---:B------:R-:W-:Y:S08]  /*4720*/  HMMA.16816.F32.BF16 R40, R4.reuse, R44, R16 ;  /* 0x0000002c0428723c */ /* 0x040ff00000041810 */
[C---:B------:R-:W-:Y:S08]  /*4730*/  HMMA.16816.F32.BF16 R36, R4.reuse, R58, R36 ;  /* 0x0000003a0424723c */ /* 0x040ff00000041824 */
[C---:B------:R-:W-:Y:S08]  /*4740*/  HMMA.16816.F32.BF16 R32, R4.reuse, R52, R32 ;  /* 0x000000340420723c */ /* 0x040ff00000041820 */
[C---:B------:R-:W-:Y:S08]  /*4750*/  HMMA.16816.F32.BF16 R28, R4.reuse, R54, R28 ;  /* 0x00000036041c723c */ /* 0x040ff0000004181c */
[C---:B------:R-:W-:Y:S08]  /*4760*/  HMMA.16816.F32.BF16 R48, R4.reuse, R50, R20 ;  /* 0x000000320430723c */ /* 0x040ff00000041814 */
[----:B------:R-:W-:Y:S01]  /*4770*/  HMMA.16816.F32.BF16 R44, R4, R46, R8 ;  /* 0x0000002e042c723c */ /* 0x000fe20000041808 */
[----:B------:R-:W-:Y:S06]  /*4780*/  BAR.SYNC.DEFER_BLOCKING 0x0 ;  /* 0x0000000000007b1d */ /* 0x000fec0000010000 */
[----:B------:R-:W-:Y:S01]  /*4790*/  @!UPT UIADD3 URZ, URZ, URZ, URZ ;  /* 0x0000003f3f3ff290 */ /* 0x000fe2000fffe03f */
[----:B------:R-:W-:Y:S11]  /*47a0*/  @!P2 BRA `(.L_x_4839) ;  /* 0x000004d00000a947 */ /* 0x000ff60003800000 */
[----:B------:R-:W-:Y:S02]  /*47b0*/  IMAD R2, R116, 0x40, R244 ;  /* 0x0000004074027824 */ /* 0x000fe400078e02f4 */
[----:B------:R-:W-:-:S03]  /*47c0*/  IMAD.MOV.U32 R228, RZ, RZ, RZ ;  /* 0x000000ffffe47224 */ /* 0x000fc600078e00ff */
[----:B------:R-:W-:-:S05]  /*47d0*/  IADD3 R2, R2, -0x40, R117 ;  /* 0xffffffc002027810 */ /* 0x000fca0007ffe075 */
[----:B------:R-:W-:-:S04]  /*47e0*/  @P0 IMAD.HI.U32 R3, R2, c[0x0][0x2bc], RZ ;  /* 0x0000af0002030a27 */ /* 0x000fc800078e00ff */
[----:B------:R-:W-:Y:S01]  /*47f0*/  IMAD.MOV.U32 R0, RZ, RZ, R2 ;  /* 0x000000ffff007224 */ /* 0x000fe200078e0002 */
[----:B------:R-:W-:-:S04]  /*4800*/  @P0 SHF.R.U32.HI R0, RZ, c[0x0][0x2c0], R3 ;  /* 0x0000b000ff000a19 */ /* 0x000fc80000011603 */
[----:B------:R-:W-:-:S04]  /*4810*/  @!P1 IADD3 R3, P0, R0, R248, RZ ;  /* 0x000000f800039210 */ /* 0x000fc80007f1e0ff */
[----:B------:R-:W-:Y:S02]  /*4820*/  @!P1 LEA.HI.X.SX32 R5, R0, R252, 0x1, P0 ;  /* 0x000000fc00059211 */ /* 0x000fe400000f0eff */
[----:B------:R-:W-:-:S04]  /*4830*/  @!P1 LEA R4, P0, R3, c[0x0][0x2a0], 0x2 ;  /* 0x0000a80003049a11 */ /* 0x000fc800078010ff */
[----:B------:R-:W-:-:S05]  /*4840*/  @!P1 LEA.HI.X R5, R3, c[0x0][0x2a4], R5, 0x2, P0 ;  /* 0x0000a90003059a11 */ /* 0x000fca00000f1405 */
[----:B------:R-:W2:Y:S01]  /*4850*/  @!P1 LDG.E R228, [R4.64] ;  /* 0x0000000604e49981 */ /* 0x000ea2000c1e1900 */
[----:B------:R-:W-:Y:S01]  /*4860*/  IMAD.MOV R0, RZ, RZ, -R0 ;  /* 0x000000ffff007224 */ /* 0x000fe200078e0a00 */
[----:B------:R-:W-:-:S03]  /*4870*/  SEL R14, RZ, 0x10, P3 ;  /* 0x00000010ff0e7807 */ /* 0x000fc60001800000 */
        /* <DEDUP_REMOVED lines=16> */
.L_x_4921:
[----:B------:R-:W-:Y:S05]  /*4980*/  BRA.DIV ~URZ, `(.L_x_4841) ;  /* 0x0000b6627f007947 */ /* 0x000fea000b800000 */
[----:B------:R-:W3:Y:S01]  /*4990*/  SHFL.IDX PT, R0, R15, RZ, 0x181f ;  /* 0x00181fff0f007589 */ /* 0x000ee200000e0000 */
[----:B------:R-:W-:Y:S02]  /*49a0*/  SEL R13, RZ, 0x10, P5 ;  /* 0x00000010ff0d7807 */ /* 0x000fe40002800000 */
[----:B------:R-:W-:Y:S02]  /*49b0*/  SEL R12, RZ, 0x10, P4 ;  /* 0x00000010ff0c7807 */ /* 0x000fe40002000000 */
[C---:B---3--:R-:W-:Y:S02]  /*49c0*/  IADD3 R6, P2, R0.reuse, R119, RZ ;  /* 0x0000007700067210 */ /* 0x048fe40007f5e0ff */
[----:B------:R-:W-:-:S03]  /*49d0*/  IADD3 R2, P0, R0, R120, RZ ;  /* 0x0000007800027210 */ /* 0x000fc60007f1e0ff */
[----:B--2---:R-:W-:Y:S01]  /*49e0*/  IMAD.X R7, R4, 0x1, R113, P2 ;  /* 0x0000000104077824 */ /* 0x004fe200010e0671 */
[----:B------:R-:W-:Y:S01]  /*49f0*/  IADD3 R10, P2, R0, R122, RZ ;  /* 0x0000007a000a7210 */ /* 0x000fe20007f5e0ff */
[----:B------:R-:W-:Y:S01]  /*4a00*/  IMAD.X R3, R4, 0x1, R114, P0 ;  /* 0x0000000104037824 */ /* 0x000fe200000e0672 */
[----:B------:R-:W-:Y:S02]  /*4a10*/  IADD3 R8, P0, R0, R121, RZ ;  /* 0x0000007900087210 */ /* 0x000fe40007f1e0ff */
[----:B------:R-:W-:Y:S01]  /*4a20*/  @!PT LDS RZ, [RZ] ;  /* 0x00000000fffff984 */ /* 0x000fe20000000800 */
[----:B------:R-:W-:Y:S01]  /*4a30*/  @!PT LDS RZ, [RZ] ;  /* 0x00000000fffff984 */ /* 0x000fe20000000800 */
[----:B------:R2:W-:Y:S01]  /*4a40*/  LDGSTS.E.BYPASS.LTC128B.128 [R229+0x8100], [R6.64], !P6 ;  /* 0x0810000006e57fae */ /* 0x0005e2000f101d46 */
[C---:B------:R-:W-:Y:S02]  /*4a50*/  IMAD.X R11, R4.reuse, 0x1, R115, P2 ;  /* 0x00000001040b7824 */ /* 0x040fe400010e0673 */
[----:B------:R-:W-:Y:S01]  /*4a60*/  IMAD.X R9, R4, 0x1, R112, P0 ;  /* 0x0000000104097824 */ /* 0x000fe200000e0670 */
[----:B------:R3:W-:Y:S04]  /*4a70*/  LDGSTS.E.BYPASS.LTC128B.128 [R229+0xa100], [R2.64], !P5 ;  /* 0x0a10000002e57fae */ /* 0x0007e8000e901d46 */
[----:B------:R3:W-:Y:S04]  /*4a80*/  LDGSTS.E.BYPASS.LTC128B.128 [R229+0xc100], [R10.64], !P4 ;  /* 0x0c1000000ae57fae */ /* 0x0007e8000e101d46 */
[----:B------:R3:W4:Y:S04]  /*4a90*/  SHFL.IDX PT, R4, R5, 0x1, 0x181f ;  /* 0x00381f0005047f89 */ /* 0x00072800000e0000 */
[----:B------:R3:W1:Y:S04]  /*4aa0*/  SHFL.IDX PT, R0, R15, 0x1, 0x181f ;  /* 0x00381f000f007f89 */ /* 0x00066800000e0000 */
[----:B------:R3:W-:Y:S01]  /*4ab0*/  LDGSTS.E.BYPASS.LTC128B.128 [R229+0xe100], [R8.64], !P3 ;  /* 0x0e10000008e57fae */ /* 0x0007e2000d901d46 */
[----:B--2---:R-:W-:-:S04]  /*4ac0*/  SEL R7, RZ, 0x10, P6 ;  /* 0x00000010ff077807 */ /* 0x004fc80003000000 */
.L_x_4922:
[----:B---3--:R-:W-:Y:S02]  /*4ad0*/  IADD3 R2, -R7, 0x10, RZ ;  /* 0x0000001007027810 */ /* 0x008fe40007ffe1ff */
        /* <DEDUP_REMOVED lines=9> */
[----:B----4-:R-:W-:Y:S02]  /*4b70*/  IADD3.X R11, RZ, R4, R113, P4, P3 ;  /* 0x00000004ff0b7210 */ /* 0x010fe400027e6471 */
[----:B------:R-:W-:Y:S02]  /*4b80*/  IADD3 R6, P4, P3, R2, R0, R122 ;  /* 0x0000000002067210 */ /* 0x000fe40007b9e07a */
[----:B------:R-:W-:Y:S02]  /*4b90*/  IADD3.X R9, RZ, R4, R114, P2, P0 ;  /* 0x00000004ff097210 */ /* 0x000fe400017e0472 */
[----:B------:R-:W-:-:S02]  /*4ba0*/  IADD3 R2, P2, P0, R3, R0, R121 ;  /* 0x0000000003027210 */ /* 0x000fc4000785e079 */
[----:B------:R-:W-:Y:S02]  /*4bb0*/  ISETP.NE.U32.AND P5, PT, R7, RZ, PT ;  /* 0x000000ff0700720c */ /* 0x000fe40003fa5070 */
[-C--:B------:R-:W-:Y:S02]  /*4bc0*/  IADD3.X R7, RZ, R4.reuse, R115, P4, P3 ;  /* 0x00000004ff077210 */ /* 0x080fe400027e6473 */
[----:B------:R-:W-:Y:S02]  /*4bd0*/  ISETP.NE.U32.AND P4, PT, R13, RZ, PT ;  /* 0x000000ff0d00720c */ /* 0x000fe40003f85070 */
[----:B------:R-:W-:Y:S02]  /*4be0*/  ISETP.NE.U32.AND P3, PT, R12, RZ, PT ;  /* 0x000000ff0c00720c */ /* 0x000fe40003f65070 */
[----:B------:R-:W-:Y:S02]  /*4bf0*/  IADD3.X R3, RZ, R4, R112, P2, P0 ;  /* 0x00000004ff037210 */ /* 0x000fe400017e0470 */
[----:B------:R-:W-:-:S03]  /*4c00*/  ISETP.NE.U32.AND P0, PT, R14, RZ, PT ;  /* 0x000000ff0e00720c */ /* 0x000fc60003f05070 */
[----:B------:R-:W-:Y:S01]  /*4c10*/  @!PT LDS RZ, [RZ] ;  /* 0x00000000fffff984 */ /* 0x000fe20000000800 */
[----:B------:R-:W-:Y:S01]  /*4c20*/  @!PT LDS RZ, [RZ] ;  /* 0x00000000fffff984 */ /* 0x000fe20000000800 */
[----:B------:R-:W-:Y:S01]  /*4c30*/  @!PT LDS RZ, [RZ] ;  /* 0x00000000fffff984 */ /* 0x000fe20000000800 */
[----:B------:R1:W-:Y:S04]  /*4c40*/  LDGSTS.E.BYPASS.LTC128B.128.ZFILL [R229+0x9100], [R10.64], P5 ;  /* 0x091000000ae57fae */ /* 0x0003e8000a941d46 */
[----:B------:R1:W-:Y:S04]  /*4c50*/  LDGSTS.E.BYPASS.LTC128B.128.ZFILL [R229+0xb100], [R8.64], P4 ;  /* 0x0b10000008e57fae */ /* 0x0003e8000a141d46 */
[----:B------:R1:W-:Y:S04]  /*4c60*/  LDGSTS.E.BYPASS.LTC128B.128.ZFILL [R229+0xd100], [R6.64], P3 ;  /* 0x0d10000006e57fae */ /* 0x0003e80009941d46 */
[----:B------:R1:W-:Y:S02]  /*4c70*/  LDGSTS.E.BYPASS.LTC128B.128.ZFILL [R229+0xf100], [R2.64], P0 ;  /* 0x0f10000002e57fae */ /* 0x0003e40008141d46 */
.L_x_4839:
[----:B------:R-:W-:Y:S05]  /*4c80*/  BSYNC B0 ;  /* 0x0000000000007941 */ /* 0x000fea0003800000 */
.L_x_4838:
[----:B------:R-:W2:Y:S04]  /*4c90*/  LDL R0, [R1+0x44] ;  /* 0x0000440001007983 */ /* 0x000ea80000100800 */
[----:B------:R-:W0:Y:S01]  /*4ca0*/  LDGDEPBAR ;  /* 0x00000000000079af */ /* 0x000e220000000000 */
[----:B--2---:R-:W-:-:S05]  /*4cb0*/  IMAD.IADD R0, R118, 0x1, -R0 ;  /* 0x0000000176007824 */ /* 0x004fca00078e0a00 */
        /* <DEDUP_REMOVED lines=12> */
[----:B------:R-:W-:Y:S02]  /*4d80*/  FSEL R9, R37, -INF , P0 ;  /* 0xff80000025097808 */ /* 0x000fe40000000000 */
[----:B------:R-:W-:Y:S02]  /*4d90*/  ISETP.GT.AND P4, PT, R0, 0x10, PT ;  /* 0x000000100000780c */ /* 0x000fe40003f84270 */
        /* <DEDUP_REMOVED lines=18> */
[----:B------:R-:W-:Y:S02]  /*4ec0*/  FSEL R22, R31, -INF , P0 ;  /* 0xff8000001f167808 */ /* 0x000fe40000000000 */
[----:B------:R-:W-:Y:S02]  /*4ed0*/  FSEL R13, R29, -INF , P0 ;  /* 0xff8000001d0d7808 */ /* 0x000fe40000000000 */
[----:B------:R-:W-:Y:S02]  /*4ee0*/  ISETP.GT.AND P2, PT, R0, 0x20, PT ;  /* 0x000000200000780c */ /* 0x000fe40003f44270 */
[----:B------:R-:W-:-:S02]  /*4ef0*/  FMNMX.FTZ R2, R12, R2, !PT ;  /* 0x000000020c027209 */ /* 0x000fc40007810000 */
[----:B------:R-:W-:Y:S02]  /*4f00*/  ISETP.GT.AND P0, PT, R0, 0x21, PT ;  /* 0x000000210000780c */ /* 0x000fe40003f04270 */
[----:B------:R-:W-:Y:S02]  /*4f10*/  FMNMX.FTZ R3, R21, R3, !PT ;  /* 0x0000000315037209 */ /* 0x000fe40007810000 */
[----:B------:R-:W-:Y:S02]  /*4f20*/  FSEL R88, R24, -INF , P2 ;  /* 0xff80000018587808 */ /* 0x000fe40001000000 */
[----:B------:R-:W-:Y:S02]  /*4f30*/  FMNMX.FTZ R2, R13, R2, !PT ;  /* 0x000000020d027209 */ /* 0x000fe40007810000 */
[----:B------:R-:W-:Y:S02]  /*4f40*/  FSEL R96, R26, -INF , P2 ;  /* 0xff8000001a607808 */ /* 0x000fe40001000000 */
[----:B------:R-:W-:-:S02]  /*4f50*/  FSEL R95, R27, -INF , P0 ;  /* 0xff8000001b5f7808 */ /* 0x000fc40000000000 */
[----:B------:R-:W-:Y:S02]  /*4f60*/  FSEL R87, R25, -INF , P0 ;  /* 0xff80000019577808 */ /* 0x000fe40000000000 */
[----:B------:R-:W-:Y:S02]  /*4f70*/  FMNMX.FTZ R3, R22, R3, !PT ;  /* 0x0000000316037209 */ /* 0x000fe40007810000 */
[----:B------:R-:W-:Y:S02]  /*4f80*/  ISETP.GT.AND P0, PT, R0, 0x28, PT ;  /* 0x000000280000780c */ /* 0x000fe40003f04270 */
[----:B------:R-:W-:Y:S02]  /*4f90*/  FMNMX.FTZ R2, R88, R2, !PT ;  /* 0x0000000258027209 */ /* 0x000fe40007810000 */
[----:B------:R-:W-:Y:S02]  /*4fa0*/  FMNMX.FTZ R3, R96, R3, !PT ;  /* 0x0000000360037209 */ /* 0x000fe40007810000 */
[----:B------:R-:W-:-:S02]  /*4fb0*/  FSEL R94, R50, -INF , P0 ;  /* 0xff800000325e7808 */ /* 0x000fc40000000000 */
[----:B------:R-:W-:Y:S02]  /*4fc0*/  FSEL R27, R48, -INF , P0 ;  /* 0xff800000301b7808 */ /* 0x000fe40000000000 */
[C---:B------:R-:W-:Y:S02]  /*4fd0*/  ISETP.GT.AND P5, PT, R0.reuse, 0x29, PT ;  /* 0x000000290000780c */ /* 0x040fe40003fa4270 */
[C---:B------:R-:W-:Y:S02]  /*4fe0*/  ISETP.GT.AND P4, PT, R0.reuse, 0x30, PT ;  /* 0x000000300000780c */ /* 0x040fe40003f84270 */
        /* <DEDUP_REMOVED lines=35> */
.L_x_4923:
        /* <DEDUP_REMOVED lines=13> */
[----:B------:R-:W-:Y:S01]  /*52f0*/  LDSM.16.MT88.4 R28, [R212] ;  /* 0x00000000d41c783b */ /* 0x000fe20000004200 */
[----:B------:R-:W-:-:S03]  /*5300*/  FFMA.FTZ R26, R26, c[0x0][0x2d0], -R2 ;  /* 0x0000b4001a1a7a23 */ /* 0x000fc60000010802 */
        /* <DEDUP_REMOVED lines=13> */
[----:B-1----:R-:W-:Y:S01]  /*53e0*/  FFMA.FTZ R0, R8, c[0x0][0x2d0], -R2 ;  /* 0x0000b40008007a23 */ /* 0x002fe20000010802 */
[----:B----4-:R-:W-:-:S03]  /*53f0*/  F2FP.BF16.PACK_AB R12, R99, R112 ;  /* 0x00000070630c723e */ /* 0x010fc600000010ff */
[----:B------:R1:W-:Y:S02]  /*5400*/  MUFU.EX2 R117, R0 ;  /* 0x0000000000757308 */ /* 0x0003e40000000800 */
[----:B-1----:R-:W-:-:S06]  /*5410*/  FFMA.FTZ R0, R9, c[0x0][0x2d0], -R2 ;  /* 0x0000b40009007a23 */ /* 0x002fcc0000010802 */
[----:B------:R1:W3:Y:S02]  /*5420*/  MUFU.EX2 R119, R0 ;  /* 0x0000000000777308 */ /* 0x0002e40000000800 */
[----:B-1----:R-:W-:-:S06]  /*5430*/  FFMA.FTZ R0, R10, c[0x0][0x2d0], -R2 ;  /* 0x0000b4000a007a23 */ /* 0x002fcc0000010802 */
[----:B------:R1:W-:Y:S02]  /*5440*/  MUFU.EX2 R129, R0 ;  /* 0x0000000000817308 */ /* 0x0003e40000000800 */
[----:B-1----:R-:W-:Y:S02]  /*5450*/  FFMA.FTZ R0, R11, c[0x0][0x2d0], -R2 ;  /* 0x0000b4000b007a23 */ /* 0x002fe40000010802 */
[----:B------:R-:W1:Y:S04]  /*5460*/  LDSM.16.MT88.4 R8, [R210] ;  /* 0x00000000d208783b */ /* 0x000e680000004200 */
        /* <DEDUP_REMOVED lines=92> */
[----:B--2---:R-:W-:Y:S07]  /*5a30*/  HMMA.16816.F32.BF16 R108, R8, R20, R4 ;  /* 0x00000014086c723c */ /* 0x004fee0000041804 */
[----:B------:R-:W-:Y:S01]  /*5a40*/  FADD.FTZ R20, R98, R97 ;  /* 0x0000006162147221 */ /* 0x000fe20000010000 */
[----:B------:R-:W-:Y:S08]  /*5a50*/  HMMA.16816.F32.BF16 R4, R12, R42, RZ ;  /* 0x0000002a0c04723c */ /* 0x000ff000000418ff */
[C---:B------:R-:W-:Y:S01]  /*5a60*/  HMMA.16816.F32.BF16 R104, R8.reuse, R38, R16 ;  /* 0x000000260868723c */ /* 0x040fe20000041810 */
[----:B------:R-:W2:Y:S11]  /*5a70*/  LDSM.16.MT88.4 R16, [R210+0x6800] ;  /* 0x00680000d210783b */ /* 0x000eb60000004200 */
[----:B------:R-:W-:Y:S04]  /*5a80*/  @!UPT UIADD3 URZ, URZ, URZ, URZ ;  /* 0x0000003f3f3ff290 */ /* 0x000fe8000fffe03f */
[----:B------:R-:W-:Y:S08]  /*5a90*/  HMMA.16816.F32.BF16 R112, R8, R22, R4 ;  /* 0x000000160870723c */ /* 0x000ff00000041804 */
[----:B-1----:R-:W-:Y:S07]  /*5aa0*/  HMMA.16816.F32.BF16 R4, R12, R28, RZ ;  /* 0x0000001c0c04723c */ /* 0x002fee00000418ff */
[----:B------:R-:W-:-:S02]  /*5ab0*/  FFMA.FTZ R29, R88, c[0x0][0x2d0], -R2 ;  /* 0x0000b400581d7a23 */ /* 0x000fc40000010802 */
[----:B------:R-:W-:Y:S11]  /*5ac0*/  FFMA.FTZ R28, R87, c[0x0][0x2d0], -R2 ;  /* 0x0000b400571c7a23 */ /* 0x000ff60000010802 */
[----:B------:R-:W-:Y:S04]  /*5ad0*/  @!UPT UIADD3 URZ, URZ, URZ, URZ ;  /* 0x0000003f3f3ff290 */ /* 0x000fe8000fffe03f */
        /* <DEDUP_REMOVED lines=14> */
[----:B------:R-:W-:Y:S01]  /*5bc0*/  MUFU.EX2 R21, R28 ;  /* 0x0000001c00157308 */ /* 0x000fe20000000800 */
[----:B------:R-:W-:Y:S02]  /*5bd0*/  FFMA.FTZ R25, R94, c[0x0][0x2d0], -R0 ;  /* 0x0000b4005e197a23 */ /* 0x000fe40000010800 */
[----:B------:R-:W-:-:S05]  /*5be0*/  FADD.FTZ R3, R134, R3 ;  /* 0x0000000386037221 */ /* 0x000fca0000010000 */
[----:B------:R1:W-:Y:S08]  /*5bf0*/  MUFU.EX2 R20, R26 ;  /* 0x0000001a00147308 */ /* 0x0003f00000000800 */
[----:B------:R-:W-:Y:S01]  /*5c00*/  MUFU.EX2 R25, R25 ;  /* 0x0000001900197308 */ /* 0x000fe20000000800 */
[----:B-1----:R-:W-:-:S06]  /*5c10*/  FFMA.FTZ R26, R95, c[0x0][0x2d0], -R0 ;  /* 0x0000b4005f1a7a23 */ /* 0x002fcc0000010800 */
[----:B--2---:R-:W-:Y:S01]  /*5c20*/  HMMA.16816.F32.BF16 R116, R8, R16, R4 ;  /* 0x000000100874723c */ /* 0x004fe20000041804 */
[----:B------:R-:W-:Y:S07]  /*5c30*/  MUFU.EX2 R17, R30 ;  /* 0x0000001e00117308 */ /* 0x000fee0000000800 */
[----:B------:R-:W-:Y:S01]  /*5c40*/  HMMA.16816.F32.BF16 R4, R12, R22, RZ ;  /* 0x000000160c04723c */ /* 0x000fe200000418ff */
[----:B------:R-:W-:Y:S08]  /*5c50*/  MUFU.EX2 R23, R29 ;  /* 0x0000001d00177308 */ /* 0x000ff00000000800 */
[----:B------:R1:W2:Y:S08]  /*5c60*/  MUFU.EX2 R16, R31 ;  /* 0x0000001f00107308 */ /* 0x0002b00000000800 */
[----:B------:R3:W4:Y:S07]  /*5c70*/  MUFU.EX2 R22, R27 ;  /* 0x0000001b00167308 */ /* 0x00072e0000000800 */
[----:B------:R-:W-:Y:S01]  /*5c80*/  HMMA.16816.F32.BF16 R64, R8, R18, R4 ;  /* 0x000000120840723c */ /* 0x000fe20000041804 */
[----:B-1----:R-:W1:Y:S01]  /*5c90*/  LDSM.16.MT88.4 R28, [R213+0x6000] ;  /* 0x00600000d51c783b */ /* 0x002e620000004200 */
[----:B--2---:R-:W-:-:S05]  /*5ca0*/  F2FP.BF16.PACK_AB R128, R16, R17 ;  /* 0x000000111080723e */ /* 0x004fca00000010ff */
[--C-:B------:R-:W-:Y:S01]  /*5cb0*/  FFMA.FTZ R7, R93, c[0x0][0x2d0], -R0.reuse ;  /* 0x0000b4005d077a23 */ /* 0x100fe20000010800 */
[----:B------:R-:W-:Y:S01]  /*5cc0*/  F2FP.BF16.PACK_AB R4, R21, R23 ;  /* 0x000000171504723e */ /* 0x000fe200000010ff */
[--C-:B---3--:R-:W-:Y:S01]  /*5cd0*/  FFMA.FTZ R27, R96, c[0x0][0x2d0], -R0.reuse ;  /* 0x0000b400601b7a23 */ /* 0x108fe20000010800 */
[----:B----4-:R-:W-:Y:S01]  /*5ce0*/  F2FP.BF16.PACK_AB R6, R20, R22 ;  /* 0x000000161406723e */ /* 0x010fe200000010ff */
[----:B------:R-:W-:Y:S02]  /*5cf0*/  FFMA.FTZ R5, R92, c[0x0][0x2d0], -R0 ;  /* 0x0000b4005c057a23 */ /* 0x000fe40000010800 */
[----:B------:R-:W-:Y:S01]  /*5d00*/  FADD.FTZ R0, R23, R2 ;  /* 0x0000000217007221 */ /* 0x000fe20000010000 */
[----:B------:R-:W-:Y:S01]  /*5d10*/  MUFU.EX2 R7, R7 ;  /* 0x0000000700077308 */ /* 0x000fe20000000800 */
[----:B------:R-:W-:Y:S02]  /*5d20*/  FADD.FTZ R2, R204, R3 ;  /* 0x00000003cc027221 */ /* 0x000fe40000010000 */
[----:B------:R-:W-:-:S04]  /*5d30*/  FADD.FTZ R0, R21, R0 ;  /* 0x0000000015007221 */ /* 0x000fc80000010000 */
[----:B------:R-:W-:Y:S01]  /*5d40*/  FADD.FTZ R0, R22, R0 ;  /* 0x0000000016007221 */ /* 0x000fe20000010000 */
[----:B------:R-:W2:Y:S03]  /*5d50*/  MUFU.EX2 R27, R27 ;  /* 0x0000001b001b7308 */ /* 0x000ea60000000800 */
[----:B------:R-:W-:Y:S02]  /*5d60*/  FADD.FTZ R0, R20, R0 ;  /* 0x0000000014007221 */ /* 0x000fe40000010000 */
[----:B------:R-:W3:Y:S02]  /*5d70*/  LDSM.16.MT88.4 R20, [R213+0x6800] ;  /* 0x00680000d514783b */ /* 0x000ee40000004200 */
[----:B------:R-:W-:-:S04]  /*5d80*/  FADD.FTZ R0, R17, R0 ;  /* 0x0000000011007221 */ /* 0x000fc80000010000 */
[----:B------:R-:W-:Y:S02]  /*5d90*/  FADD.FTZ R3, R16, R0 ;  /* 0x0000000010037221 */ /* 0x000fe40000010000 */
[----:B--2---:R-:W-:Y:S01]  /*5da0*/  FADD.FTZ R0, R27, R2 ;  /* 0x000000021b007221 */ /* 0x004fe20000010000 */
[----:B-1----:R-:W-:Y:S01]  /*5db0*/  HMMA.16816.F32.BF16 R16, R12, R28, RZ ;  /* 0x0000001c0c10723c */ /* 0x002fe200000418ff */
[----:B------:R-:W-:Y:S08]  /*5dc0*/  MUFU.EX2 R29, R36 ;  /* 0x00000024001d7308 */ /* 0x000ff00000000800 */
[----:B------:R-:W1:Y:S02]  /*5dd0*/  MUFU.EX2 R28, R35 ;  /* 0x00000023001c7308 */ /* 0x000e640000000800 */
[----:B-1----:R-:W-:Y:S11]  /*5de0*/  F2FP.BF16.PACK_AB R130, R28, R29 ;  /* 0x0000001d1c82723e */ /* 0x002ff600000010ff */
[----:B------:R-:W-:Y:S02]  /*5df0*/  @!UPT UIADD3 URZ, URZ, URZ, URZ ;  /* 0x0000003f3f3ff290 */ /* 0x000fe4000fffe03f */
[----:B---3--:R-:W-:Y:S01]  /*5e00*/  HMMA.16816.F32.BF16 R48, R8, R20, R16 ;  /* 0x000000140830723c */ /* 0x008fe20000041810 */
        /* <DEDUP_REMOVED lines=130> */
.L_x_4850:
[----:B------:R-:W-:Y:S01]  /*6630*/  SHF.R.S32.HI R0, RZ, 0x1f, R232 ;  /* 0x0000001fff007819 */ /* 0x000fe200000114e8 */
[----:B------:R-:W2:Y:S01]  /*6640*/  LDL R5, [R1+0x10] ;  /* 0x0000100001057983 */ /* 0x000ea20000100800 */
[----:B------:R-:W-:Y:S01]  /*6650*/  SHF.R.S32.HI R6, RZ, 0x1f, R241 ;  /* 0x0000001fff067819 */ /* 0x000fe200000114f1 */
[----:B------:R-:W-:Y:S04]  /*6660*/  DEPBAR.LE SB0, 0x0 ;  /* 0x000080000000791a */ /* 0x000fe80000000000 */
[----:B------:R-:W-:Y:S01]  /*6670*/  SHF.R.S32.HI R4, RZ, 0x1f, R228 ;  /* 0x0000001fff047819 */ /* 0x000fe200000114e4 */
[----:B------:R-:W-:Y:S01]  /*6680*/  WARPSYNC 0xffffffff ;  /* 0xffffffff00007948 */ /* 0x000fe20003800000 */
[----:B------:R-:W-:Y:S01]  /*6690*/  IADD3 R132, R208, 0x40, RZ ;  /* 0x00000040d0847810 */ /* 0x000fe20007ffe0ff */
[----:B------:R-:W-:Y:S01]  /*66a0*/  BAR.SYNC.DEFER_BLOCKING 0x0 ;  /* 0x0000000000007b1d */ /* 0x000fe20000010000 */
[----:B------:R-:W-:Y:S01]  /*66b0*/  LOP3.LUT P5, RZ, R235, 0x2, RZ, 0xc0, !PT ;  /* 0x00000002ebff7812 */ /* 0x000fe200078ac0ff */
[----:B------:R-:W-:Y:S01]  /*66c0*/  IMAD R0, R0, c[0x0][0x208], RZ ;  /* 0x0000820000007a24 */ /* 0x000fe200078e02ff */
[C---:B------:R-:W-:Y:S01]  /*66d0*/  SHF.L.U64.HI R22, R241.reuse, 0x1, R6 ;  /* 0x00000001f1167819 */ /* 0x040fe20000010206 */
[C---:B------:R-:W-:Y:S01]  /*66e0*/  IMAD.WIDE.U32 R2, R232.reuse, c[0x0][0x208], RZ ;  /* 0x00008200e8027a25 */ /* 0x040fe200078e00ff */
[----:B------:R-:W-:Y:S02]  /*66f0*/  SHF.R.S32.HI R6, RZ, 0x1f, R240 ;  /* 0x0000001fff067819 */ /* 0x000fe400000114f0 */
[----:B------:R-:W-:Y:S01]  /*6700*/  ISETP.GE.AND P4, PT, R241, c[0x0][0x1d4], PT ;  /* 0x00007500f1007a0c */ /* 0x000fe20003f86270 */
[----:B------:R-:W-:Y:S01]  /*6710*/  IMAD R0, R232, c[0x0][0x20c], R0 ;  /* 0x00008300e8007a24 */ /* 0x000fe200078e0200 */
[----:B------:R-:W-:Y:S01]  /*6720*/  ISETP.GE.AND P3, PT, R239, c[0x0][0x1d4], PT ;  /* 0x00007500ef007a0c */ /* 0x000fe20003f66270 */
[----:B------:R-:W-:Y:S01]  /*6730*/  IMAD R4, R4, c[0x0][0x218], RZ ;  /* 0x0000860004047a24 */ /* 0x000fe200078e02ff */
[----:B------:R-:W-:Y:S01]  /*6740*/  SHF.L.U64.HI R20, R240, 0x1, R6 ;  /* 0x00000001f0147819 */ /* 0x000fe20000010206 */
[----:B------:R-:W-:Y:S02]  /*6750*/  IMAD.IADD R3, R3, 0x1, R0 ;  /* 0x0000000103037824 */ /* 0x000fe400078e0200 */
[C---:B------:R-:W-:Y:S02]  /*6760*/  IMAD R4, R228.reuse, c[0x0][0x21c], R4 ;  /* 0x00008700e4047a24 */ /* 0x040fe400078e0204 */
[----:B------:R-:W-:Y:S04]  /*6770*/  IMAD.WIDE.U32 R2, R228, c[0x0][0x218], R2 ;  /* 0x00008600e4027a25 */ /* 0x000fe800078e0002 */
[----:B------:R-:W-:Y:S01]  /*6780*/  IMAD.SHL.U32 R30, R241, 0x2, RZ ;  /* 0x00000002f11e7824 */ /* 0x000fe200078e00ff */
[----:B------:R-:W-:Y:S01]  /*6790*/  IADD3 R0, P0, R250, R2, RZ ;  /* 0x00000002fa007210 */ /* 0x000fe20007f1e0ff */
[----:B------:R-:W-:Y:S01]  /*67a0*/  IMAD.SHL.U32 R29, R239, 0x2, RZ ;  /* 0x00000002ef1d7824 */ /* 0x000fe200078e00ff */
[----:B------:R-:W1:Y:S02]  /*67b0*/  LDSM.16.M88.4 R32, [R220] ;  /* 0x00000000dc20783b */ /* 0x000e640000000200 */
[----:B------:R-:W-:Y:S01]  /*67c0*/  LEA R14, P2, R0, c[0x0][0x1f8], 0x1 ;  /* 0x00007e00000e7a11 */ /* 0x000fe200078408ff */
[----:B------:R-:W-:Y:S01]  /*67d0*/  IMAD.SHL.U32 R28, R240, 0x2, RZ ;  /* 0x00000002f01c7824 */ /* 0x000fe200078e00ff */
[----:B------:R-:W3:Y:S01]  /*67e0*/  LDSM.16.M88.4 R8, [R208] ;  /* 0x00000000d008783b */ /* 0x000ee20000000200 */
[----:B------:R-:W-:Y:S03]  /*67f0*/  IMAD.SHL.U32 R23, R231, 0x2, RZ ;  /* 0x00000002e7177824 */ /* 0x000fe600078e00ff */
[----:B------:R-:W4:Y:S04]  /*6800*/  LDSM.16.M88.4 R16, [R208+0x800] ;  /* 0x00080000d010783b */ /* 0x000f280000000200 */
[----:B------:R-:W1:Y:S04]  /*6810*/  LDSM.16.M88.4 R24, [R208+0x1000] ;  /* 0x00100000d018783b */ /* 0x000e680000000200 */
[----:B------:R-:W1:Y:S04]  /*6820*/  LDSM.16.M88.4 R168, [R208+0x1800] ;  /* 0x00180000d0a8783b */ /* 0x000e680000000200 */
[----:B------:R-:W1:Y:S01]  /*6830*/  LDSM.16.M88.4 R172, [R221] ;  /* 0x00000000ddac783b */ /* 0x000e620000000200 */
[----:B--2---:R-:W-:Y:S02]  /*6840*/  IADD3.X R2, R5, R3, R4, P0, !PT ;  /* 0x0000000305027210 */ /* 0x004fe400007fe404 */
[----:B------:R-:W-:Y:S02]  /*6850*/  LOP3.LUT P0, RZ, R235, 0x4, RZ, 0xc0, !PT ;  /* 0x00000004ebff7812 */ /* 0x000fe4000780c0ff */
[----:B------:R-:W-:Y:S02]  /*6860*/  LEA.HI.X R4, R0, c[0x0][0x1fc], R2, 0x1, P2 ;  /* 0x00007f0000047a11 */ /* 0x000fe400010f0c02 */
[----:B------:R-:W-:Y:S02]  /*6870*/  SHF.R.S32.HI R5, RZ, 0x1f, R239 ;  /* 0x0000001fff057819 */ /* 0x000fe400000114ef */
[C---:B------:R-:W-:Y:S02]  /*6880*/  IADD3 R0, R208.reuse, 0x20, RZ ;  /* 0x00000020d0007810 */ /* 0x040fe40007ffe0ff */
[----:B------:R-:W-:Y:S02]  /*6890*/  SHF.L.U64.HI R21, R239, 0x1, R5 ;  /* 0x00000001ef157819 */ /* 0x000fe40000010205 */
[C---:B------:R-:W-:Y:S02]  /*68a0*/  @P5 IADD3 R0, R208.reuse, -0x20, RZ ;  /* 0xffffffe0d0005810 */ /* 0x040fe40007ffe0ff */
[----:B------:R-:W-:Y:S02]  /*68b0*/  SHF.R.S32.HI R5, RZ, 0x1f, R231 ;  /* 0x0000001fff057819 */ /* 0x000fe400000114e7 */
[----:B------:R-:W-:Y:S01]  /*68c0*/  @P0 IADD3 R132, R208, -0x40, RZ ;  /* 0xffffffc0d0840810 */ /* 0x000fe20007ffe0ff */
[----:B------:R-:W2:Y:S01]  /*68d0*/  LDSM.16.M88.4 R176, [R0] ;  /* 0x0000000000b0783b */ /* 0x000ea20000000200 */
[----:B------:R-:W-:Y:S02]  /*68e0*/  ISETP.GE.AND P2, PT, R240, c[0x0][0x1d4], PT ;  /* 0x00007500f0007a0c */ /* 0x000fe40003f46270 */
[----:B------:R-:W-:Y:S01]  /*68f0*/  SHF.L.U64.HI R15, R231, 0x1, R5 ;  /* 0x00000001e70f7819 */ /* 0x000fe20000010205 */
[----:B------:R-:W1:Y:S01]  /*6900*/  LDSM.16.M88.4 R180, [R0+0x800] ;  /* 0x0008000000b4783b */ /* 0x000e620000000200 */
[C---:B------:R-:W-:Y:S02]  /*6910*/  IADD3 R219, R0.reuse, 0x7800, RZ ;  /* 0x0000780000db7810 */ /* 0x040fe40007ffe0ff */
[C---:B------:R-:W-:Y:S01]  /*6920*/  IADD3 R218, R0.reuse, 0x7000, RZ ;  /* 0x0000700000da7810 */ /* 0x040fe20007ffe0ff */
[----:B------:R-:W1:Y:S01]  /*6930*/  LDSM.16.M88.4 R184, [R0+0x1000] ;  /* 0x0010000000b8783b */ /* 0x000e620000000200 */
        /* <DEDUP_REMOVED lines=10> */
[----:B------:R-:W-:Y:S02]  /*69e0*/  IADD3 R193, R0, 0x2000, RZ ;  /* 0x0000200000c17810 */ /* 0x000fe40007ffe0ff */
        /* <DEDUP_REMOVED lines=16> */
[----:B-1234-:R1:W2:Y:S02]  /*6af0*/  SHFL.IDX PT, R2, R4, RZ, 0x181f ;  /* 0x00181fff04027589 */ /* 0x01e2a400000e0000 */
.L_x_4924:
[----:B------:R-:W3:Y:S01]  /*6b00*/  SHFL.IDX PT, R5, R14, RZ, 0x181f ;  /* 0x00181fff0e057589 */ /* 0x000ee200000e0000 */
[----:B------:R-:W-:Y:S01]  /*6b10*/  SEL R233, RZ, 0x10, P6 ;  /* 0x00000010ffe97807 */ /* 0x000fe20003000000 */
[----:B------:R-:W-:Y:S03]  /*6b20*/  BSSY B0, `(.L_x_4845) ;  /* 0x000014c000007945 */ /* 0x000fe60003800000 */
[----:B------:R4:W5:Y:S05]  /*6b30*/  SHFL.IDX PT, R3, R14, 0x1, 0x181f ;  /* 0x00381f000e037f89 */ /* 0x00096a00000e0000 */
[----:B-1----:R-:W1:Y:S01]  /*6b40*/  SHFL.IDX PT, R4, R4, 0x1, 0x181f ;  /* 0x00381f0004047f89 */ /* 0x002e6200000e0000 */
[----:B----4-:R-:W-:Y:S02]  /*6b50*/  SEL R14, RZ, 0x10, P3 ;  /* 0x00000010ff0e7807 */ /* 0x010fe40001800000 */
[C---:B---3--:R-:W-:Y:S05]  /*6b60*/  IADD3 R6, P0, R5.reuse, R23, RZ ;  /* 0x0000001705067210 */ /* 0x048fea0007f1e0ff */
[C---:B--2---:R-:W-:Y:S05]  /*6b70*/  IMAD.X R7, R2.reuse, 0x1, R15, P0 ;  /* 0x0000000102077824 */ /* 0x044fea00000e060f */
[----:B------:R2:W-:Y:S02]  /*6b80*/  LDGSTS.E.BYPASS.LTC128B.128 [R229+0x100], [R6.64], !P6 ;  /* 0x0010000006e57fae */ /* 0x0005e4000f101d46 */
[C---:B--2---:R-:W-:Y:S05]  /*6b90*/  IADD3 R6, P0, R5.reuse, R28, RZ ;  /* 0x0000001c05067210 */ /* 0x044fea0007f1e0ff */
[C---:B------:R-:W-:Y:S01]  /*6ba0*/  IMAD.X R7, R2.reuse, 0x1, R20, P0 ;  /* 0x0000000102077824 */ /* 0x040fe200000e0614 */
[C---:B------:R-:W-:Y:S04]  /*6bb0*/  IADD3 R12, P0, R5.reuse, R29, RZ ;  /* 0x0000001d050c7210 */ /* 0x040fe80007f1e0ff */
[----:B------:R2:W-:Y:S01]  /*6bc0*/  LDGSTS.E.BYPASS.LTC128B.128 [R229+0x2100], [R6.64], !P2 ;  /* 0x0210000006e57fae */ /* 0x0005e2000d101d46 */
[C---:B------:R-:W-:Y:S05]  /*6bd0*/  IMAD.X R13, R2.reuse, 0x1, R21, P0 ;  /* 0x00000001020d7824 */ /* 0x040fea00000e0615 */
[----:B------:R3:W-:Y:S01]  /*6be0*/  LDGSTS.E.BYPASS.LTC128B.128 [R229+0x4100], [R12.64], !P3 ;  /* 0x041000000ce57fae */ /* 0x0007e2000d901d46 */
[----:B--2---:R-:W-:Y:S02]  /*6bf0*/  IADD3 R6, P0, R5, R30, RZ ;  /* 0x0000001e05067210 */ /* 0x004fe40007f1e0ff */
[----:B------:R-:W-:Y:S03]  /*6c00*/  SEL R5, RZ, 0x10, P2 ;  /* 0x00000010ff057807 */ /* 0x000fe60001000000 */
[----:B------:R-:W-:Y:S01]  /*6c10*/  IMAD.X R7, R2, 0x1, R22, P0 ;  /* 0x0000000102077824 */ /* 0x000fe200000e0616 */
[----:B------:R-:W-:Y:S04]  /*6c20*/  IADD3 R2, -R233, 0x10, RZ ;  /* 0x00000010e9027810 */ /* 0x000fe80007ffe1ff */
[----:B------:R5:W-:Y:S01]  /*6c30*/  LDGSTS.E.BYPASS.LTC128B.128 [R229+0x6100], [R6.64], !P4 ;  /* 0x0610000006e57fae */ /* 0x000be2000e101d46 */
[----:B------:R-:W-:Y:S04]  /*6c40*/  LOP3.LUT R2, R2, 0xf, RZ, 0xc0, !PT ;  /* 0x0000000f02027812 */ /* 0x000fe800078ec0ff */
[-C--:B-----5:R-:W-:Y:S02]  /*6c50*/  IADD3 R6, P5, P0, R2, R3.reuse, R23 ;  /* 0x0000000302067210 */ /* 0x0a0fe400078be017 */
[----:B------:R-:W-:Y:S02]  /*6c60*/  IADD3 R2, -R5, 0x10, RZ ;  /* 0x0000001005027810 */ /* 0x000fe40007ffe1ff */
[-C--:B-1----:R-:W-:Y:S02]  /*6c70*/  IADD3.X R7, RZ, R4.reuse, R15, P5, P0 ;  /* 0x00000004ff077210 */ /* 0x082fe40002fe040f */
[----:B------:R-:W-:Y:S02]  /*6c80*/  ISETP.NE.U32.AND P0, PT, R233, RZ, PT ;  /* 0x000000ffe900720c */ /* 0x000fe40003f05070 */
[----:B------:R-:W-:Y:S02]  /*6c90*/  LOP3.LUT R2, R2, 0xf, RZ, 0xc0, !PT ;  /* 0x0000000f02027812 */ /* 0x000fe400078ec0ff */
[----:B------:R-:W-:Y:S09]  /*6ca0*/  SEL R23, RZ, 0x10, P4 ;  /* 0x00000010ff177807 */ /* 0x000ff20002000000 */
[----:B------:R1:W-:Y:S01]  /*6cb0*/  LDGSTS.E.BYPASS.LTC128B.128.ZFILL [R229+0x1100], [R6.64], P0 ;  /* 0x0110000006e57fae */ /* 0x0003e20008141d46 */
[-C--:B---3--:R-:W-:Y:S04]  /*6cc0*/  IADD3 R12, P5, P0, R2, R3.reuse, R28 ;  /* 0x00000003020c7210 */ /* 0x088fe800078be01c */
[-C--:B------:R-:W-:Y:S02]  /*6cd0*/  IADD3.X R13, RZ, R4.reuse, R20, P5, P0 ;  /* 0x00000004ff0d7210 */ /* 0x080fe40002fe0414 */
[----:B-1----:R-:W-:Y:S04]  /*6ce0*/  IADD3 R6, -R14, 0x10, RZ ;  /* 0x000000100e067810 */ /* 0x002fe80007ffe1ff */
        /* <DEDUP_REMOVED lines=8> */
[C---:B------:R-:W-:Y:S03]  /*6d70*/  HMMA.16816.F32.BF16 R4, R32.reuse, R8, RZ ;  /* 0x000000082004723c */ /* 0x040fe600000418ff */
[----:B------:R-:W-:Y:S05]  /*6d80*/  ISETP.NE.U32.AND P5, PT, R14, RZ, PT ;  /* 0x000000ff0e00720c */ /* 0x000fea0003fa5070 */
[C---:B------:R-:W-:Y:S03]  /*6d90*/  HMMA.16816.F32.BF16 R8, R32.reuse, R10, RZ ;  /* 0x0000000a2008723c */ /* 0x040fe600000418ff */
[----:B------:R1:W-:Y:S01]  /*6da0*/  LDGSTS.E.BYPASS.LTC128B.128.ZFILL [R229+0x3100], [R12.64], P0 ;  /* 0x031000000ce57fae */ /* 0x0003e20008141d46 */
[----:B------:R-:W-:Y:S04]  /*6db0*/  ISETP.NE.U32.AND P0, PT, R23, RZ, PT ;  /* 0x000000ff1700720c */ /* 0x000fe80003f05070 */
[----:B------:R2:W-:Y:S09]  /*6dc0*/  LDGSTS.E.BYPASS.LTC128B.128.ZFILL [R229+0x5100], [R20.64], P5 ;  /* 0x0510000014e57fae */ /* 0x0005f2000a941d46 */
[----:B------:R3:W-:Y:S01]  /*6dd0*/  LDGSTS.E.BYPASS.LTC128B.128.ZFILL [R229+0x7100], [R2.64], P0 ;  /* 0x0710000002e57fae */ /* 0x0007e20008141d46 */
[----:B------:R-:W-:Y:S04]  /*6de0*/  ISETP.GT.AND P0, PT, R234, R242, PT ;  /* 0x000000f2ea00720c */ /* 0x000fe80003f04270 */
        /* <DEDUP_REMOVED lines=16> */
[----:B------:R-:W-:Y:S07]  /*6ef0*/  LDSM.16.M88.4 R184, [R222] ;  /* 0x00000000deb8783b */ /* 0x000fee0000000200 */
[C---:B------:R-:W-:Y:S08]  /*6f00*/  HMMA.16816.F32.BF16 R28, R172.reuse, R188, R28 ;  /* 0x000000bcac1c723c */ /* 0x040ff0000004181c */
[----:B------:R-:W-:Y:S01]  /*6f10*/  HMMA.16816.F32.BF16 R32, R172, R190, R32 ;  /* 0x000000beac20723c */ /* 0x000fe20000041820 */
[----:B------:R-:W4:Y:S05]  /*6f20*/  LDSM.16.M88.4 R172, [R133] ;  /* 0x0000000085ac783b */ /* 0x000f2a0000000200 */
[----:B------:R-:W-:Y:S02]  /*6f30*/  LDSM.16.M88.4 R188, [R209+-0x6000] ;  /* 0xffa00000d1bc783b */ /* 0x000fe40000000200 */
[C---:B-1----:R-:W-:Y:S08]  /*6f40*/  HMMA.16816.F32.BF16 R4, R168.reuse, R176, R4 ;  /* 0x000000b0a804723c */ /* 0x042ff00000041804 */
[C---:B------:R-:W-:Y:S01]  /*6f50*/  HMMA.16816.F32.BF16 R8, R168.reuse, R178, R8 ;  /* 0x000000b2a808723c */ /* 0x040fe20000041808 */
[----:B------:R-:W1:Y:S07]  /*6f60*/  LDSM.16.M88.4 R176, [R192] ;  /* 0x00000000c0b0783b */ /* 0x000e6e0000000200 */
[C---:B--2---:R-:W-:Y:S08]  /*6f70*/  HMMA.16816.F32.BF16 R12, R168.reuse, R180, R12 ;  /* 0x000000b4a80c723c */ /* 0x044ff0000004180c */
[C---:B------:R-:W-:Y:S01]  /*6f80*/  HMMA.16816.F32.BF16 R16, R168.reuse, R182, R16 ;  /* 0x000000b6a810723c */ /* 0x040fe20000041810 */
[----:B------:R-:W2:Y:S07]  /*6f90*/  LDSM.16.M88.4 R180, [R209+-0x5800] ;  /* 0xffa80000d1b4783b */ /* 0x000eae0000000200 */
[C---:B----4-:R-:W-:Y:S08]  /*6fa0*/  HMMA.16816.F32.BF16 R20, R168.reuse, R172, R20 ;  /* 0x000000aca814723c */ /* 0x050ff00000041814 */
[C---:B------:R-:W-:Y:S01]  /*6fb0*/  HMMA.16816.F32.BF16 R24, R168.reuse, R174, R24 ;  /* 0x000000aea818723c */ /* 0x040fe20000041818 */
[----:B------:R-:W4:Y:S07]  /*6fc0*/  LDSM.16.M88.4 R172, [R209+-0x5000] ;  /* 0xffb00000d1ac783b */ /* 0x000f2e0000000200 */
[C---:B-1----:R-:W-:Y:S08]  /*6fd0*/  HMMA.16816.F32.BF16 R28, R168.reuse, R176, R28 ;  /* 0x000000b0a81c723c */ /* 0x042ff0000004181c */
[----:B------:R-:W-:Y:S01]  /*6fe0*/  HMMA.16816.F32.BF16 R32, R168, R178, R32 ;  /* 0x000000b2a820723c */ /* 0x000fe20000041820 */
[----:B------:R-:W1:Y:S05]  /*6ff0*/  LDSM.16.M88.4 R168, [R209+-0x4800] ;  /* 0xffb80000d1a8783b */ /* 0x000e6a0000000200 */
[----:B------:R-:W-:Y:S02]  /*7000*/  LDSM.16.M88.4 R176, [R220+0x4000] ;  /* 0x00400000dcb0783b */ /* 0x000fe40000000200 */
[C---:B------:R-:W-:Y:S08]  /*7010*/  HMMA.16816.F32.BF16 R4, R184.reuse, R188, R4 ;  /* 0x000000bcb804723c */ /* 0x040ff00000041804 */
[C---:B------:R-:W-:Y:S01]  /*7020*/  HMMA.16816.F32.BF16 R8, R184.reuse, R190, R8 ;  /* 0x000000beb808723c */ /* 0x040fe20000041808 */
[----:B------:R-:W5:Y:S07]  /*7030*/  LDSM.16.M88.4 R188, [R208+0x2000] ;  /* 0x00200000d0bc783b */ /* 0x000f6e0000000200 */
[C---:B--2---:R-:W-:Y:S08]  /*7040*/  HMMA.16816.F32.BF16 R12, R184.reuse, R180, R12 ;  /* 0x000000b4b80c723c */ /* 0x044ff0000004180c */
[C---:B------:R-:W-:Y:S01]  /*7050*/  HMMA.16816.F32.BF16 R16, R184.reuse, R182, R16 ;  /* 0x000000b6b810723c */ /* 0x040fe20000041810 */
[----:B------:R-:W2:Y:S07]  /*7060*/  LDSM.16.M88.4 R180, [R208+0x2800] ;  /* 0x00280000d0b4783b */ /* 0x000eae0000000200 */
[C---:B----4-:R-:W-:Y:S08]  /*7070*/  HMMA.16816.F32.BF16 R20, R184.reuse, R172, R20 ;  /* 0x000000acb814723c */ /* 0x050ff00000041814 */
[C---:B------:R-:W-:Y:S01]  /*7080*/  HMMA.16816.F32.BF16 R24, R184.reuse, R174, R24 ;  /* 0x000000aeb818723c */ /* 0x040fe20000041818 */
[----:B------:R-:W4:Y:S07]  /*7090*/  LDSM.16.M88.4 R172, [R208+0x3000] ;  /* 0x00300000d0ac783b */ /* 0x000f2e0000000200 */
[C---:B-1----:R-:W-:Y:S08]  /*70a0*/  HMMA.16816.F32.BF16 R28, R184.reuse, R168, R28 ;  /* 0x000000a8b81c723c */ /* 0x042ff0000004181c */
[----:B------:R-:W-:Y:S01]  /*70b0*/  HMMA.16816.F32.BF16 R32, R184, R170, R32 ;  /* 0x000000aab820723c */ /* 0x000fe20000041820 */
[----:B------:R-:W1:Y:S05]  /*70c0*/  LDSM.16.M88.4 R168, [R208+0x3800] ;  /* 0x00380000d0a8783b */ /* 0x000e6a0000000200 */
[----:B------:R-:W-:Y:S02]  /*70d0*/  LDSM.16.M88.4 R184, [R221+0x4000] ;  /* 0x00400000ddb8783b */ /* 0x000fe40000000200 */
[C---:B-----5:R-:W-:Y:S08]  /*70e0*/  HMMA.16816.F32.BF16 R4, R176.reuse, R188, R4 ;  /* 0x000000bcb004723c */ /* 0x060ff00000041804 */
[C---:B------:R-:W-:Y:S01]  /*70f0*/  HMMA.16816.F32.BF16 R8, R176.reuse, R190, R8 ;  /* 0x000000beb008723c */ /* 0x040fe20000041808 */
[----:B------:R-:W5:Y:S05]  /*7100*/  LDSM.16.M88.4 R188, [R193] ;  /* 0x00000000c1bc783b */ /* 0x000f6a0000000200 */
[----:B------:R-:W3:Y:S02]  /*7110*/  LDSM.16.M88.4 R192, [R194] ;  /* 0x00000000c2c0783b */ /* 0x000ee40000000200 */
[C---:B--2---:R-:W-:Y:S08]  /*7120*/  HMMA.16816.F32.BF16 R12, R176.reuse, R180, R12 ;  /* 0x000000b4b00c723c */ /* 0x044ff0000004180c */
[C---:B------:R-:W-:Y:S01]  /*7130*/  HMMA.16816.F32.BF16 R16, R176.reuse, R182, R16 ;  /* 0x000000b6b010723c */ /* 0x040fe20000041810 */
[----:B------:R-:W2:Y:S07]  /*7140*/  LDSM.16.M88.4 R180, [R196] ;  /* 0x00000000c4b4783b */ /* 0x000eae0000000200 */
[C---:B----4-:R-:W-:Y:S08]  /*7150*/  HMMA.16816.F32.BF16 R20, R176.reuse, R172, R20 ;  /* 0x000000acb014723c */ /* 0x050ff00000041814 */
[C---:B------:R-:W-:Y:S01]  /*7160*/  HMMA.16816.F32.BF16 R24, R176.reuse, R174, R24 ;  /* 0x000000aeb018723c */ /* 0x040fe20000041818 */
[----:B------:R-:W4:Y:S07]  /*7170*/  LDSM.16.M88.4 R172, [R197] ;  /* 0x00000000c5ac783b */ /* 0x000f2e0000000200 */
[C---:B-1----:R-:W-:Y:S08]  /*7180*/  HMMA.16816.F32.BF16 R28, R176.reuse, R168, R28 ;  /* 0x000000a8b01c723c */ /* 0x042ff0000004181c */
[----:B------:R-:W-:Y:S01]  /*7190*/  HMMA.16816.F32.BF16 R32, R176, R170, R32 ;  /* 0x000000aab020723c */ /* 0x000fe20000041820 */
[----:B------:R-:W-:Y:S05]  /*71a0*/  LDSM.16.M88.4 R176, [R198] ;  /* 0x00000000c6b0783b */ /* 0x000fea0000000200 */
[----:B------:R-:W1:Y:S02]  /*71b0*/  LDSM.16.M88.4 R168, [R223+0x4000] ;  /* 0x00400000dfa8783b */ /* 0x000e640000000200 */
[C---:B-----5:R-:W-:Y:S08]  /*71c0*/  HMMA.16816.F32.BF16 R4, R184.reuse, R188, R4 ;  /* 0x000000bcb804723c */ /* 0x060ff00000041804 */
[C---:B------:R-:W-:Y:S01]  /*71d0*/  HMMA.16816.F32.BF16 R8, R184.reuse, R190, R8 ;  /* 0x000000beb808723c */ /* 0x040fe20000041808 */
[----:B------:R-:W5:Y:S05]  /*71e0*/  LDSM.16.M88.4 R188, [R199] ;  /* 0x00000000c7bc783b */ /* 0x000f6a0000000200 */
[----:B------:R-:W1:Y:S02]  /*71f0*/  LDSM.16.M88.4 R196, [R200] ;  /* 0x00000000c8c4783b */ /* 0x000e640000000200 */
[C---:B---3--:R-:W-:Y:S08]  /*7200*/  HMMA.16816.F32.BF16 R12, R184.reuse, R192, R12 ;  /* 0x000000c0b80c723c */ /* 0x048ff0000004180c */
[C---:B------:R-:W-:Y:S01]  /*7210*/  HMMA.16816.F32.BF16 R16, R184.reuse, R194, R16 ;  /* 0x000000c2b810723c */ /* 0x040fe20000041810 */
[----:B------:R-:W3:Y:S07]  /*7220*/  LDSM.16.M88.4 R192, [R201] ;  /* 0x00000000c9c0783b */ /* 0x000eee0000000200 */
[C---:B--2---:R-:W-:Y:S08]  /*7230*/  HMMA.16816.F32.BF16 R20, R184.reuse, R180, R20 ;  /* 0x000000b4b814723c */ /* 0x044ff00000041814 */
[C---:B------:R-:W-:Y:S01]  /*7240*/  HMMA.16816.F32.BF16 R24, R184.reuse, R182, R24 ;  /* 0x000000b6b818723c */ /* 0x040fe20000041818 */
[----:B------:R-:W-:Y:S07]  /*7250*/  LDSM.16.M88.4 R180, [R209+-0x4000] ;  /* 0xffc00000d1b4783b */ /* 0x000fee0000000200 */
[C---:B----4-:R-:W-:Y:S08]  /*7260*/  HMMA.16816.F32.BF16 R28, R184.reuse, R172, R28 ;  /* 0x000000acb81c723c */ /* 0x050ff0000004181c */
[----:B------:R-:W-:Y:S01]  /*7270*/  HMMA.16816.F32.BF16 R32, R184, R174, R32 ;  /* 0x000000aeb820723c */ /* 0x000fe20000041820 */
[----:B------:R-:W2:Y:S05]  /*7280*/  LDSM.16.M88.4 R172, [R222+0x4000] ;  /* 0x00400000deac783b */ /* 0x000eaa0000000200 */
[----:B------:R-:W4:Y:S02]  /*7290*/  LDSM.16.M88.4 R184, [R209+-0x3800] ;  /* 0xffc80000d1b8783b */ /* 0x000f240000000200 */
[C---:B-1----:R-:W-:Y:S08]  /*72a0*/  HMMA.16816.F32.BF16 R4, R168.reuse, R176, R4 ;  /* 0x000000b0a804723c */ /* 0x042ff00000041804 */
[C---:B------:R-:W-:Y:S01]  /*72b0*/  HMMA.16816.F32.BF16 R8, R168.reuse, R178, R8 ;  /* 0x000000b2a808723c */ /* 0x040fe20000041808 */
[----:B------:R-:W1:Y:S07]  /*72c0*/  LDSM.16.M88.4 R176, [R209+-0x3000] ;  /* 0xffd00000d1b0783b */ /* 0x000e6e0000000200 */
[C---:B-----5:R-:W-:Y:S08]  /*72d0*/  HMMA.16816.F32.BF16 R12, R168.reuse, R188, R12 ;  /* 0x000000bca80c723c */ /* 0x060ff0000004180c */
[C---:B------:R-:W-:Y:S01]  /*72e0*/  HMMA.16816.F32.BF16 R16, R168.reuse, R190, R16 ;  /* 0x000000bea810723c */ /* 0x040fe20000041810 */
[----:B------:R-:W-:Y:S07]  /*72f0*/  LDSM.16.M88.4 R188, [R220+0x8000] ;  /* 0x00800000dcbc783b */ /* 0x000fee0000000200 */
[C---:B------:R-:W-:Y:S08]  /*7300*/  HMMA.16816.F32.BF16 R20, R168.reuse, R196, R20 ;  /* 0x000000c4a814723c */ /* 0x040ff00000041814 */
[C---:B------:R-:W-:Y:S01]  /*7310*/  HMMA.16816.F32.BF16 R24, R168.reuse, R198, R24 ;  /* 0x000000c6a818723c */ /* 0x040fe20000041818 */
[----:B------:R-:W-:Y:S07]  /*7320*/  LDSM.16.M88.4 R196, [R208+0x5000] ;  /* 0x00500000d0c4783b */ /* 0x000fee0000000200 */
[C---:B---3--:R-:W-:Y:S08]  /*7330*/  HMMA.16816.F32.BF16 R28, R168.reuse, R192, R28 ;  /* 0x000000c0a81c723c */ /* 0x048ff0000004181c */
[----:B------:R-:W-:Y:S01]  /*7340*/  HMMA.16816.F32.BF16 R32, R168, R194, R32 ;  /* 0x000000c2a820723c */ /* 0x000fe20000041820 */
[----:B------:R-:W3:Y:S05]  /*7350*/  LDSM.16.M88.4 R168, [R209+-0x2800] ;  /* 0xffd80000d1a8783b */ /* 0x000eea0000000200 */
[----:B------:R-:W5:Y:S02]  /*7360*/  LDSM.16.M88.4 R192, [R208+0x4000] ;  /* 0x00400000d0c0783b */ /* 0x000f640000000200 */
        /* <DEDUP_REMOVED lines=8> */
[----:B------:R-:W-:Y:S07]  /*73f0*/  LDSM.16.M88.4 R176, [R203] ;  /* 0x00000000cbb0783b */ /* 0x000fee0000000200 */
[C---:B---3--:R-:W-:Y:S08]  /*7400*/  HMMA.16816.F32.BF16 R28, R172.reuse, R168, R28 ;  /* 0x000000a8ac1c723c */ /* 0x048ff0000004181c */
[----:B------:R-:W-:Y:S01]  /*7410*/  HMMA.16816.F32.BF16 R32, R172, R170, R32 ;  /* 0x000000aaac20723c */ /* 0x000fe20000041820 */
[----:B------:R-:W-:Y:S05]  /*7420*/  LDSM.16.M88.4 R172, [R202] ;  /* 0x00000000caac783b */ /* 0x000fea0000000200 */
[----:B------:R-:W1:Y:S02]  /*7430*/  LDSM.16.M88.4 R168, [R221+0x8000] ;  /* 0x00800000dda8783b */ /* 0x000e640000000200 */
[C---:B-----5:R-:W-:Y:S03]  /*7440*/  HMMA.16816.F32.BF16 R4, R188.reuse, R192, R4 ;  /* 0x000000c0bc04723c */ /* 0x060fe60000041804 */
[----:B------:R-:W3:Y:S05]  /*7450*/  LDSM.16.M88.4 R200, [R204] ;  /* 0x00000000ccc8783b */ /* 0x000eea0000000200 */
[C---:B------:R-:W-:Y:S01]  /*7460*/  HMMA.16816.F32.BF16 R8, R188.reuse, R194, R8 ;  /* 0x000000c2bc08723c */ /* 0x040fe20000041808 */
[----:B------:R-:W5:Y:S07]  /*7470*/  LDSM.16.M88.4 R192, [R205] ;  /* 0x00000000cdc0783b */ /* 0x000f6e0000000200 */
[C---:B--2---:R-:W-:Y:S08]  /*7480*/  HMMA.16816.F32.BF16 R12, R188.reuse, R180, R12 ;  /* 0x000000b4bc0c723c */ /* 0x044ff0000004180c */
[C---:B------:R-:W-:Y:S01]  /*7490*/  HMMA.16816.F32.BF16 R16, R188.reuse, R182, R16 ;  /* 0x000000b6bc10723c */ /* 0x040fe20000041810 */
[----:B------:R-:W-:Y:S07]  /*74a0*/  LDSM.16.M88.4 R180, [R223+0x8000] ;  /* 0x00800000dfb4783b */ /* 0x000fee0000000200 */
[C---:B------:R-:W-:Y:S08]  /*74b0*/  HMMA.16816.F32.BF16 R20, R188.reuse, R196, R20 ;  /* 0x000000c4bc14723c */ /* 0x040ff00000041814 */
[C---:B------:R-:W-:Y:S01]  /*74c0*/  HMMA.16816.F32.BF16 R24, R188.reuse, R198, R24 ;  /* 0x000000c6bc18723c */ /* 0x040fe20000041818 */
[----:B------:R-:W2:Y:S05]  /*74d0*/  LDSM.16.M88.4 R196, [R206] ;  /* 0x00000000cec4783b */ /* 0x000eaa0000000200 */
[----:B------:R-:W2:Y:S02]  /*74e0*/  LDSM.16.M88.4 R204, [R207] ;  /* 0x00000000cfcc783b */ /* 0x000ea40000000200 */
[C---:B----4-:R-:W-:Y:S08]  /*74f0*/  HMMA.16816.F32.BF16 R28, R188.reuse, R184, R28 ;  /* 0x000000b8bc1c723c */ /* 0x050ff0000004181c */
[----:B------:R-:W-:Y:S01]  /*7500*/  HMMA.16816.F32.BF16 R32, R188, R186, R32 ;  /* 0x000000babc20723c */ /* 0x000fe20000041820 */
[----:B------:R-:W4:Y:S05]  /*7510*/  LDSM.16.M88.4 R184, [R214] ;  /* 0x00000000d6b8783b */ /* 0x000f2a0000000200 */
[----:B------:R-:W2:Y:S02]  /*7520*/  LDSM.16.M88.4 R188, [R215] ;  /* 0x00000000d7bc783b */ /* 0x000ea40000000200 */
[C---:B-1----:R-:W-:Y:S08]  /*7530*/  HMMA.16816.F32.BF16 R4, R168.reuse, R172, R4 ;  /* 0x000000aca804723c */ /* 0x042ff00000041804 */
[C---:B------:R-:W-:Y:S01]  /*7540*/  HMMA.16816.F32.BF16 R8, R168.reuse, R174, R8 ;  /* 0x000000aea808723c */ /* 0x040fe20000041808 */
[----:B------:R-:W-:Y:S07]  /*7550*/  LDSM.16.M88.4 R172, [R222+0x8000] ;  /* 0x00800000deac783b */ /* 0x000fee0000000200 */
[C---:B------:R-:W-:Y:S08]  /*7560*/  HMMA.16816.F32.BF16 R12, R168.reuse, R176, R12 ;  /* 0x000000b0a80c723c */ /* 0x040ff0000004180c */
[C---:B------:R-:W-:Y:S01]  /*7570*/  HMMA.16816.F32.BF16 R16, R168.reuse, R178, R16 ;  /* 0x000000b2a810723c */ /* 0x040fe20000041810 */
[----:B------:R-:W1:Y:S07]  /*7580*/  LDSM.16.M88.4 R176, [R209+-0x2000] ;  /* 0xffe00000d1b0783b */ /* 0x000e6e0000000200 */
[C---:B---3--:R-:W-:Y:S08]  /*7590*/  HMMA.16816.F32.BF16 R20, R168.reuse, R200, R20 ;  /* 0x000000c8a814723c */ /* 0x048ff00000041814 */
[C---:B------:R-:W-:Y:S01]  /*75a0*/  HMMA.16816.F32.BF16 R24, R168.reuse, R202, R24 ;  /* 0x000000caa818723c */ /* 0x040fe20000041818 */
[----:B------:R-:W3:Y:S07]  /*75b0*/  LDSM.16.M88.4 R200, [R209+-0x1800] ;  /* 0xffe80000d1c8783b */ /* 0x000eee0000000200 */
[C---:B-----5:R-:W-:Y:S08]  /*75c0*/  HMMA.16816.F32.BF16 R28, R168.reuse, R192, R28 ;  /* 0x000000c0a81c723c */ /* 0x060ff0000004181c */
[----:B------:R-:W-:Y:S01]  /*75d0*/  HMMA.16816.F32.BF16 R32, R168, R194, R32 ;  /* 0x000000c2a820723c */ /* 0x000fe20000041820 */
[----:B------:R-:W5:Y:S05]  /*75e0*/  LDSM.16.M88.4 R168, [R209+-0x1000] ;  /* 0xfff00000d1a8783b */ /* 0x000f6a0000000200 */
[----:B------:R-:W1:Y:S02]  /*75f0*/  LDSM.16.M88.4 R192, [R209+-0x800] ;  /* 0xfff80000d1c0783b */ /* 0x000e640000000200 */
[C---:B--2---:R-:W-:Y:S08]  /*7600*/  HMMA.16816.F32.BF16 R4, R180.reuse, R196, R4 ;  /* 0x000000c4b404723c */ /* 0x044ff00000041804 */
[C---:B------:R-:W-:Y:S01]  /*7610*/  HMMA.16816.F32.BF16 R8, R180.reuse, R198, R8 ;  /* 0x000000c6b408723c */ /* 0x040fe20000041808 */
[----:B------:R-:W-:Y:S07]  /*7620*/  LDSM.16.M88.4 R196, [R208+0x6000] ;  /* 0x00600000d0c4783b */ /* 0x000fee0000000200 */
[C---:B------:R-:W-:Y:S08]  /*7630*/  HMMA.16816.F32.BF16 R12, R180.reuse, R204, R12 ;  /* 0x000000ccb40c723c */ /* 0x040ff0000004180c */
[C---:B------:R-:W-:Y:S01]  /*7640*/  HMMA.16816.F32.BF16 R16, R180.reuse, R206, R16 ;  /* 0x000000ceb410723c */ /* 0x040fe20000041810 */
[----:B------:R-:W-:Y:S07]  /*7650*/  LDSM.16.M88.4 R204, [R208+0x6800] ;  /* 0x00680000d0cc783b */ /* 0x000fee0000000200 */
[C---:B----4-:R-:W-:Y:S08]  /*7660*/  HMMA.16816.F32.BF16 R20, R180.reuse, R184, R20 ;  /* 0x000000b8b414723c */ /* 0x050ff00000041814 */
[C---:B------:R-:W-:Y:S01]  /*7670*/  HMMA.16816.F32.BF16 R24, R180.reuse, R186, R24 ;  /* 0x000000bab418723c */ /* 0x040fe20000041818 */
[----:B------:R-:W2:Y:S07]  /*7680*/  LDSM.16.M88.4 R184, [R220+0xc000] ;  /* 0x00c00000dcb8783b */ /* 0x000eae0000000200 */
[C---:B------:R-:W-:Y:S08]  /*7690*/  HMMA.16816.F32.BF16 R28, R180.reuse, R188, R28 ;  /* 0x000000bcb41c723c */ /* 0x040ff0000004181c */
[----:B------:R-:W-:Y:S01]  /*76a0*/  HMMA.16816.F32.BF16 R32, R180, R190, R32 ;  /* 0x000000beb420723c */ /* 0x000fe20000041820 */
[----:B------:R-:W4:Y:S05]  /*76b0*/  LDSM.16.M88.4 R180, [R208+0x7000] ;  /* 0x00700000d0b4783b */ /* 0x000f2a0000000200 */
[----:B------:R-:W2:Y:S02]  /*76c0*/  LDSM.16.M88.4 R188, [R208+0x7800] ;  /* 0x00780000d0bc783b */ /* 0x000ea40000000200 */
[C---:B-1----:R-:W-:Y:S08]  /*76d0*/  HMMA.16816.F32.BF16 R4, R172.reuse, R176, R4 ;  /* 0x000000b0ac04723c */ /* 0x042ff00000041804 */
[C---:B------:R-:W-:Y:S01]  /*76e0*/  HMMA.16816.F32.BF16 R8, R172.reuse, R178, R8 ;  /* 0x000000b2ac08723c */ /* 0x040fe20000041808 */
[----:B------:R-:W-:Y:S07]  /*76f0*/  LDSM.16.M88.4 R176, [R216] ;  /* 0x00000000d8b0783b */ /* 0x000fee0000000200 */
[C---:B---3--:R-:W-:Y:S08]  /*7700*/  HMMA.16816.F32.BF16 R12, R172.reuse, R200, R12 ;  /* 0x000000c8ac0c723c */ /* 0x048ff0000004180c */
[C---:B------:R-:W-:Y:S01]  /*7710*/  HMMA.16816.F32.BF16 R16, R172.reuse, R202, R16 ;  /* 0x000000caac10723c */ /* 0x040fe20000041810 */
[----:B------:R-:W-:Y:S07]  /*7720*/  LDSM.16.M88.4 R200, [R217] ;  /* 0x00000000d9c8783b */ /* 0x000fee0000000200 */
[C---:B-----5:R-:W-:Y:S08]  /*7730*/  HMMA.16816.F32.BF16 R20, R172.reuse, R168, R20 ;  /* 0x000000a8ac14723c */ /* 0x060ff00000041814 */
[C---:B------:R-:W-:Y:S01]  /*7740*/  HMMA.16816.F32.BF16 R24, R172.reuse, R170, R24 ;  /* 0x000000aaac18723c */ /* 0x040fe20000041818 */
[----:B------:R-:W1:Y:S07]  /*7750*/  LDSM.16.M88.4 R168, [R221+0xc000] ;  /* 0x00c00000dda8783b */ /* 0x000e6e0000000200 */
[C---:B------:R-:W-:Y:S08]  /*7760*/  HMMA.16816.F32.BF16 R28, R172.reuse, R192, R28 ;  /* 0x000000c0ac1c723c */ /* 0x040ff0000004181c */
[----:B------:R-:W-:Y:S01]  /*7770*/  HMMA.16816.F32.BF16 R32, R172, R194, R32 ;  /* 0x000000c2ac20723c */ /* 0x000fe20000041820 */
[----:B------:R-:W3:Y:S05]  /*7780*/  LDSM.16.M88.4 R172, [R218] ;  /* 0x00000000daac783b */ /* 0x000eea0000000200 */
[----:B------:R-:W5:Y:S02]  /*7790*/  LDSM.16.M88.4 R192, [R219] ;  /* 0x00000000dbc0783b */ /* 0x000f640000000200 */
[C---:B--2---:R-:W-:Y:S08]  /*77a0*/  HMMA.16816.F32.BF16 R4, R184.reuse, R196, R4 ;  /* 0x000000c4b804723c */ /* 0x044ff00000041804 */
[C---:B------:R-:W-:Y:S01]  /*77b0*/  HMMA.16816.F32.BF16 R8, R184.reuse, R198, R8 ;  /* 0x000000c6b808723c */ /* 0x040fe20000041808 */
[----:B------:R-:W-:Y:S07]  /*77c0*/  LDSM.16.M88.4 R196, [R224] ;  /* 0x00000000e0c4783b */ /* 0x000fee0000000200 */
[C---:B------:R-:W-:Y:S08]  /*77d0*/  HMMA.16816.F32.BF16 R12, R184.reuse, R204, R12 ;  /* 0x000000ccb80c723c */ /* 0x040ff0000004180c */
[C---:B------:R-:W-:Y:S01]  /*77e0*/  HMMA.16816.F32.BF16 R16, R184.reuse, R206, R16 ;  /* 0x000000ceb810723c */ /* 0x040fe20000041810 */
[----:B------:R-:W-:Y:S07]  /*77f0*/  LDSM.16.M88.4 R204, [R225] ;  /* 0x00000000e1cc783b */ /* 0x000fee0000000200 */
[C---:B----4-:R-:W-:Y:S08]  /*7800*/  HMMA.16816.F32.BF16 R20, R184.reuse, R180, R20 ;  /* 0x000000b4b814723c */ /* 0x050ff00000041814 */
[C---:B------:R-:W-:Y:S01]  /*7810*/  HMMA.16816.F32.BF16 R24, R184.reuse, R182, R24 ;  /* 0x000000b6b818723c */ /* 0x040fe20000041818 */
[----:B------:R-:W2:Y:S07]  /*7820*/  LDSM.16.M88.4 R180, [R223+0xc000] ;  /* 0x00c00000dfb4783b */ /* 0x000eae0000000200 */
[C---:B------:R-:W-:Y:S08]  /*7830*/  HMMA.16816.F32.BF16 R28, R184.reuse, R188, R28 ;  /* 0x000000bcb81c723c */ /* 0x040ff0000004181c */
[----:B------:R-:W-:Y:S01]  /*7840*/  HMMA.16816.F32.BF16 R32, R184, R190, R32 ;  /* 0x000000beb820723c */ /* 0x000fe20000041820 */
[----:B------:R-:W4:Y:S05]  /*7850*/  LDSM.16.M88.4 R184, [R226] ;  /* 0x00000000e2b8783b */ /* 0x000f2a0000000200 */
[----:B------:R-:W2:Y:S02]  /*7860*/  LDSM.16.M88.4 R188, [R227] ;  /* 0x00000000e3bc783b */ /* 0x000ea40000000200 */
[C---:B-1----:R-:W-:Y:S08]  /*7870*/  HMMA.16816.F32.BF16 R4, R168.reuse, R176, R4 ;  /* 0x000000b0a804723c */ /* 0x042ff00000041804 */
[C---:B------:R-:W-:Y:S01]  /*7880*/  HMMA.16816.F32.BF16 R8, R168.reuse, R178, R8 ;  /* 0x000000b2a808723c */ /* 0x040fe20000041808 */
[----:B------:R-:W-:Y:S07]  /*7890*/  LDSM.16.M88.4 R176, [R209] ;  /* 0x00000000d1b0783b */ /* 0x000fee0000000200 */
        /* <DEDUP_REMOVED lines=8> */
[----:B------:R-:W3:Y:S05]  /*7920*/  LDSM.16.M88.4 R168, [R209+0x1000] ;  /* 0x00100000d1a8783b */ /* 0x000eea0000000200 */
[----:B------:R-:W5:Y:S02]  /*7930*/  LDSM.16.M88.4 R192, [R209+0x1800] ;  /* 0x00180000d1c0783b */ /* 0x000f640000000200 */
[C---:B--2---:R-:W-:Y:S01]  /*7940*/  HMMA.16816.F32.BF16 R4, R180.reuse, R196, R4 ;  /* 0x000000c4b404723c */ /* 0x044fe20000041804 */
[----:B------:R-:W-:Y:S04]  /*7950*/  DEPBAR.LE SB0, 0x0 ;  /* 0x000080000000791a */ /* 0x000fe80000000000 */
[----:B------:R-:W-:Y:S03]  /*7960*/  BAR.SYNC.DEFER_BLOCKING 0x0 ;  /* 0x0000000000007b1d */ /* 0x000fe60000010000 */
[C---:B------:R-:W-:Y:S08]  /*7970*/  HMMA.16816.F32.BF16 R8, R180.reuse, R198, R8 ;  /* 0x000000c6b408723c */ /* 0x040ff00000041808 */
[C---:B------:R-:W-:Y:S08]  /*7980*/  HMMA.16816.F32.BF16 R12, R180.reuse, R204, R12 ;  /* 0x000000ccb40c723c */ /* 0x040ff0000004180c */
[C---:B------:R-:W-:Y:S08]  /*7990*/  HMMA.16816.F32.BF16 R16, R180.reuse, R206, R16 ;  /* 0x000000ceb410723c */ /* 0x040ff00000041810 */
[C---:B----4-:R-:W-:Y:S08]  /*79a0*/  HMMA.16816.F32.BF16 R20, R180.reuse, R184, R20 ;  /* 0x000000b8b414723c */ /* 0x050ff00000041814 */
[C---:B------:R-:W-:Y:S08]  /*79b0*/  HMMA.16816.F32.BF16 R24, R180.reuse, R186, R24 ;  /* 0x000000bab418723c */ /* 0x040ff00000041818 */
[C---:B------:R-:W-:Y:S08]  /*79c0*/  HMMA.16816.F32.BF16 R28, R180.reuse, R188, R28 ;  /* 0x000000bcb41c723c */ /* 0x040ff0000004181c */
[----:B------:R-:W-:Y:S08]  /*79d0*/  HMMA.16816.F32.BF16 R32, R180, R190, R32 ;  /* 0x000000beb420723c */ /* 0x000ff00000041820 */
[C---:B-1----:R-:W-:Y:S08]  /*79e0*/  HMMA.16816.F32.BF16 R4, R172.reuse, R176, R4 ;  /* 0x000000b0ac04723c */ /* 0x042ff00000041804 */
[C---:B------:R-:W-:Y:S08]  /*79f0*/  HMMA.16816.F32.BF16 R8, R172.reuse, R178, R8 ;  /* 0x000000b2ac08723c */ /* 0x040ff00000041808 */
[C---:B------:R-:W-:Y:S08]  /*7a00*/  HMMA.16816.F32.BF16 R12, R172.reuse, R200, R12 ;  /* 0x000000c8ac0c723c */ /* 0x040ff0000004180c */
[C---:B------:R-:W-:Y:S08]  /*7a10*/  HMMA.16816.F32.BF16 R16, R172.reuse, R202, R16 ;  /* 0x000000caac10723c */ /* 0x040ff00000041810 */
[C---:B---3--:R-:W-:Y:S08]  /*7a20*/  HMMA.16816.F32.BF16 R20, R172.reuse, R168, R20 ;  /* 0x000000a8ac14723c */ /* 0x048ff00000041814 */
[C---:B------:R-:W-:Y:S08]  /*7a30*/  HMMA.16816.F32.BF16 R24, R172.reuse, R170, R24 ;  /* 0x000000aaac18723c */ /* 0x040ff00000041818 */
[C---:B-----5:R-:W-:Y:S08]  /*7a40*/  HMMA.16816.F32.BF16 R28, R172.reuse, R192, R28 ;  /* 0x000000c0ac1c723c */ /* 0x060ff0000004181c */
[----:B------:R-:W-:Y:S01]  /*7a50*/  HMMA.16816.F32.BF16 R32, R172, R194, R32 ;  /* 0x000000c2ac20723c */ /* 0x000fe20000041820 */
[----:B------:R-:W-:Y:S07]  /*7a60*/  @!UPT UIADD3 URZ, URZ, URZ, URZ ;  /* 0x0000003f3f3ff290 */ /* 0x000fee000fffe03f */
[----:B------:R-:W-:-:S11]  /*7a70*/  @!P0 BRA `(.L_x_4846) ;  /* 0x0000056000008947 */ /* 0x000fd60003800000 */
[----:B------:R-:W-:Y:S01]  /*7a80*/  IMAD.MOV.U32 R0, RZ, RZ, 0x1 ;  /* 0x00000001ff007424 */ /* 0x000fe200078e00ff */
        /* <DEDUP_REMOVED lines=11> */
[C---:B------:R-:W-:Y:S01]  /*7b40*/  IMAD.SHL.U32 R176, R240.reuse, 0x2, RZ ;  /* 0x00000002f0b07824 */ /* 0x040fe200078e00ff */
[----:B------:R-:W-:Y:S01]  /*7b50*/  SHF.L.U64.HI R173, R239, 0x1, R230 ;  /* 0x00000001efad7819 */ /* 0x000fe200000102e6 */
[C---:B------:R-:W-:Y:S01]  /*7b60*/  IMAD.SHL.U32 R175, R231.reuse, 0x2, RZ ;  /* 0x00000002e7af7824 */ /* 0x040fe200078e00ff */
        /* <DEDUP_REMOVED lines=28> */
.L_x_4925:
        /* <DEDUP_REMOVED lines=22> */
.L_x_4926:
[C---:B---3--:R-:W-:Y:S02]  /*7e90*/  IADD3 R2, -R233.reuse, 0x10, RZ ;  /* 0x00000010e9027810 */ /* 0x048fe40007ffe1ff */
[----:B------:R-:W-:Y:S02]  /*7ea0*/  LOP3.LUT R238, R238, 0xfffffff7, RZ, 0xc0, !PT ;  /* 0xfffffff7eeee7812 */ /* 0x000fe400078ec0ff */
[----:B------:R-:W-:Y:S02]  /*7eb0*/  ISETP.NE.U32.AND P0, PT, R233, RZ, PT ;  /* 0x000000ffe900720c */ /* 0x000fe40003f05070 */
[----:B------:R-:W-:Y:S02]  /*7ec0*/  LOP3.LUT R2, R2, 0xf, RZ, 0xc0, !PT ;  /* 0x0000000f02027812 */ /* 0x000fe400078ec0ff */
[----:B------:R-:W-:Y:S02]  /*7ed0*/  @P1 LOP3.LUT R238, R238, 0x8, RZ, 0xfc, !PT ;  /* 0x00000008eeee1812 */ /* 0x000fe400078efcff */
[----:B--2---:R-:W-:Y:S04]  /*7ee0*/  IADD3 R2, P1, P5, R2, R0, R175 ;  /* 0x0000000002027210 */ /* 0x004fe80007d3e0af */
[----:B----4-:R-:W-:Y:S02]  /*7ef0*/  IADD3.X R3, RZ, R132, R171, P1, P5 ;  /* 0x00000084ff037210 */ /* 0x010fe40000fea4ab */
[----:B------:R-:W-:Y:S02]  /*7f00*/  IADD3 R168, P5, R0, R177, RZ ;  /* 0x000000b100a87210 */ /* 0x000fe40007fbe0ff */
[----:B------:R-:W-:Y:S01]  /*7f10*/  LOP3.LUT P1, RZ, R238, 0x8, RZ, 0xc0, !PT ;  /* 0x00000008eeff7812 */ /* 0x000fe2000782c0ff */
        /* <DEDUP_REMOVED lines=12> */
.L_x_4846:
[----:B------:R-:W-:Y:S05]  /*7fe0*/  BSYNC B0 ;  /* 0x0000000000007941 */ /* 0x000fea0003800000 */
.L_x_4845:
        /* <DEDUP_REMOVED lines=41> */
.L_x_4927:
[----:B--2---:R-:W-:Y:S01]  /*8280*/  FMNMX.FTZ R3, R0, R132, !PT ;  /* 0x0000008400037209 */ /* 0x004fe20007810000 */
[C---:B-1----:R-:W-:Y:S01]  /*8290*/  FMUL.FTZ R132, R133.reuse, c[0x0][0x2d0] ;  /* 0x0000b40085847a20 */ /* 0x042fe20000410000 */
[----:B------:R-:W-:Y:S01]  /*82a0*/  WARPSYNC 0xffffffff ;  /* 0xffffffff00007948 */ /* 0x000fe20003800000 */
[----:B------:R-:W-:Y:S01]  /*82b0*/  FADD.FTZ R0, -R133, R134 ;  /* 0x0000008685007221 */ /* 0x000fe20000010100 */
[----:B------:R-:W-:Y:S01]  /*82c0*/  ISETP.GT.AND P0, PT, R234, R242, PT ;  /* 0x000000f2ea00720c */ /* 0x000fe20003f04270 */
        /* <DEDUP_REMOVED lines=20> */
[----:B------:R3:W-:Y:S10]  /*8410*/  MUFU.EX2 R13, R4 ;  /* 0x00000004000d7308 */ /* 0x0007f40000000800 */
[----:B------:R-:W4:Y:S10]  /*8420*/  MUFU.EX2 R9, R9 ;  /* 0x0000000900097308 */ /* 0x000f340000000800 */
[----:B------:R-:W-:Y:S01]  /*8430*/  MUFU.EX2 R132, R132 ;  /* 0x0000008400847308 */ /* 0x000fe20000000800 */
[----:B---3--:R-:W-:Y:S04]  /*8440*/  FMUL.FTZ R4, R3, c[0x0][0x2d0] ;  /* 0x0000b40003047a20 */ /* 0x008fe80000410000 */
        /* <DEDUP_REMOVED lines=16> */
[----:B------:R-:W-:Y:S02]  /*8550*/  FFMA.FTZ R172, R15, c[0x0][0x2d0], -R4 ;  /* 0x0000b4000fac7a23 */ /* 0x000fe40000010804 */
[----:B------:R-:W-:Y:S10]  /*8560*/  MUFU.EX2 R197, R173 ;  /* 0x000000ad00c57308 */ /* 0x000ff40000000800 */
[----:B------:R-:W-:Y:S10]  /*8570*/  MUFU.EX2 R196, R172 ;  /* 0x000000ac00c47308 */ /* 0x000ff40000000800 */
[----:B------:R-:W-:Y:S10]  /*8580*/  MUFU.EX2 R173, R189 ;  /* 0x000000bd00ad7308 */ /* 0x000ff40000000800 */
[----:B------:R-:W-:Y:S01]  /*8590*/  MUFU.EX2 R172, R190 ;  /* 0x000000be00ac7308 */ /* 0x000fe20000000800 */
[----:B-1----:R-:W-:Y:S01]  /*85a0*/  FFMA.FTZ R0, R2, R237, R12 ;  /* 0x000000ed02007223 */ /* 0x002fe2000001000c */
[----:B--2---:R-:W-:Y:S01]  /*85b0*/  F2FP.BF16.PACK_AB R168, R8, R12 ;  /* 0x0000000c08a8723e */ /* 0x004fe200000010ff */
[----:B------:R-:W-:Y:S01]  /*85c0*/  FMUL.FTZ R32, R2, R136 ;  /* 0x0000008802207220 */ /* 0x000fe20000410000 */
[----:B----4-:R-:W-:Y:S01]  /*85d0*/  F2FP.BF16.PACK_AB R170, R9, R13 ;  /* 0x0000000d09aa723e */ /* 0x010fe200000010ff */
[----:B------:R-:W-:Y:S01]  /*85e0*/  FADD.FTZ R5, R8, R0 ;  /* 0x0000000008057221 */ /* 0x000fe20000010000 */
[----:B---3--:R-:W-:Y:S01]  /*85f0*/  F2FP.BF16.PACK_AB R169, R7, R10 ;  /* 0x0000000a07a9723e */ /* 0x008fe200000010ff */
[----:B------:R-:W-:Y:S02]  /*8600*/  FADD.FTZ R0, -R3, R135 ;  /* 0x0000008703007221 */ /* 0x000fe40000010100 */
[----:B------:R-:W-:Y:S02]  /*8610*/  FMUL.FTZ R33, R2, R137 ;  /* 0x0000008902217220 */ /* 0x000fe40000410000 */
[----:B------:R-:W-:Y:S02]  /*8620*/  FMUL.FTZ R0, R0, c[0x0][0x2d0] ;  /* 0x0000b40000007a20 */ /* 0x000fe40000410000 */
[----:B------:R-:W-:Y:S02]  /*8630*/  FFMA.FTZ R135, R11, c[0x0][0x2d0], -R4 ;  /* 0x0000b4000b877a23 */ /* 0x000fe40000010804 */
[C---:B------:R-:W-:Y:S02]  /*8640*/  FMUL.FTZ R12, R2.reuse, R156 ;  /* 0x0000009c020c7220 */ /* 0x040fe40000410000 */
[----:B------:R-:W1:Y:S01]  /*8650*/  MUFU.EX2 R0, R0 ;  /* 0x0000000000007308 */ /* 0x000e620000000800 */
[C---:B------:R-:W-:Y:S02]  /*8660*/  FMUL.FTZ R17, R2.reuse, R153 ;  /* 0x0000009902117220 */ /* 0x040fe40000410000 */
[----:B------:R-:W-:Y:S02]  /*8670*/  FADD.FTZ R4, R13, R5 ;  /* 0x000000050d047221 */ /* 0x000fe40000010000 */
[C---:B------:R-:W-:Y:S02]  /*8680*/  FMUL.FTZ R5, R2.reuse, R165 ;  /* 0x000000a502057220 */ /* 0x040fe40000410000 */
[----:B------:R-:W-:Y:S02]  /*8690*/  FADD.FTZ R180, R9, R4 ;  /* 0x0000000409b47221 */ /* 0x000fe40000010000 */
        /* <DEDUP_REMOVED lines=9> */
[----:B------:R-:W-:Y:S02]  /*8730*/  FMUL.FTZ R25, R2, R145 ;  /* 0x0000009102197220 */ /* 0x000fe40000410000 */
[C---:B-1----:R-:W-:Y:S02]  /*8740*/  FMUL.FTZ R34, R0.reuse, R138 ;  /* 0x0000008a00227220 */ /* 0x042fe40000410000 */
[C---:B------:R-:W-:Y:S02]  /*8750*/  FMUL.FTZ R35, R0.reuse, R139 ;  /* 0x0000008b00237220 */ /* 0x040fe40000410000 */
[----:B------:R-:W1:Y:S01]  /*8760*/  LDSM.16.MT88.4 R136, [R210] ;  /* 0x00000000d288783b */ /* 0x000e620000004200 */
[C---:B------:R-:W-:Y:S01]  /*8770*/  FFMA.FTZ R6, R0.reuse, R236, R10 ;  /* 0x000000ec00067223 */ /* 0x040fe2000001000a */
[----:B------:R-:W-:Y:S01]  /*8780*/  MUFU.EX2 R148, R186 ;  /* 0x000000ba00947308 */ /* 0x000fe20000000800 */
[C---:B------:R-:W-:Y:S02]  /*8790*/  FMUL.FTZ R10, R0.reuse, R162 ;  /* 0x000000a2000a7220 */ /* 0x040fe40000410000 */
[----:B------:R-:W-:Y:S02]  /*87a0*/  FADD.FTZ R152, R7, R6 ;  /* 0x0000000607987221 */ /* 0x000fe40000010000 */
[C---:B------:R-:W-:Y:S02]  /*87b0*/  FMUL.FTZ R6, R0.reuse, R166 ;  /* 0x000000a600067220 */ /* 0x040fe40000410000 */
[C---:B------:R-:W-:Y:S02]  /*87c0*/  FMUL.FTZ R7, R0.reuse, R167 ;  /* 0x000000a700077220 */ /* 0x040fe40000410000 */
[C---:B------:R-:W-:Y:S01]  /*87d0*/  FMUL.FTZ R11, R0.reuse, R163 ;  /* 0x000000a3000b7220 */ /* 0x040fe20000410000 */
[----:B------:R-:W-:Y:S01]  /*87e0*/  MUFU.EX2 R135, R176 ;  /* 0x000000b000877308 */ /* 0x000fe20000000800 */
[----:B------:R-:W-:Y:S01]  /*87f0*/  FMUL.FTZ R14, R0, R158 ;  /* 0x0000009e000e7220 */ /* 0x000fe20000410000 */
[----:B------:R-:W-:Y:S01]  /*8800*/  LDSM.16.MT88.4 R160, [R210+0x1800] ;  /* 0x00180000d2a0783b */ /* 0x000fe20000004200 */
[----:B--2---:R-:W-:Y:S01]  /*8810*/  F2FP.BF16.PACK_AB R171, R156, R153 ;  /* 0x000000999cab723e */ /* 0x004fe200000010ff */
        /* <DEDUP_REMOVED lines=10> */
[----:B------:R-:W2:Y:S01]  /*88c0*/  MUFU.EX2 R134, R179 ;  /* 0x000000b300867308 */ /* 0x000ea20000000800 */
[C---:B------:R-:W-:Y:S02]  /*88d0*/  FMUL.FTZ R31, R0.reuse, R143 ;  /* 0x0000008f001f7220 */ /* 0x040fe40000410000 */
[----:B------:R-:W-:Y:S01]  /*88e0*/  LDSM.16.MT88.4 R140, [R210+0x800] ;  /* 0x00080000d28c783b */ /* 0x000fe20000004200 */
[----:B------:R-:W-:Y:S02]  /*88f0*/  FMUL.FTZ R15, R0, R159 ;  /* 0x0000009f000f7220 */ /* 0x000fe40000410000 */
[C---:B------:R-:W-:Y:S01]  /*8900*/  FMUL.FTZ R24, R2.reuse, R144 ;  /* 0x0000009002187220 */ /* 0x040fe20000410000 */
[C---:B-1----:R-:W-:Y:S03]  /*8910*/  HMMA.16816.F32.BF16 R4, R168.reuse, R136, R4 ;  /* 0x00000088a804723c */ /* 0x042fe60000041804 */
[----:B------:R-:W-:Y:S02]  /*8920*/  MUFU.EX2 R144, R177 ;  /* 0x000000b100907308 */ /* 0x000fe40000000800 */
        /* <DEDUP_REMOVED lines=115> */
[----:B------:R-:W2:Y:S10]  /*9060*/  MUFU.EX2 R178, R175 ;  /* 0x000000af00b27308 */ /* 0x000eb40000000800 */
[----:B------:R-:W-:Y:S01]  /*9070*/  MUFU.EX2 R175, R183 ;  /* 0x000000b700af7308 */ /* 0x000fe20000000800 */
[C---:B-1----:R-:W-:Y:S03]  /*9080*/  HMMA.16816.F32.BF16 R44, R168.reuse, R136, R44 ;  /* 0x00000088a82c723c */ /* 0x042fe6000004182c */
[----:B---3--:R-:W-:Y:S04]  /*9090*/  FADD.FTZ R0, R2, R0 ;  /* 0x0000000002007221 */ /* 0x008fe80000010000 */
[----:B------:R-:W-:Y:S01]  /*90a0*/  FADD.FTZ R0, R144, R0 ;  /* 0x0000000090007221 */ /* 0x000fe20000010000 */
[C---:B------:R-:W-:Y:S01]  /*90b0*/  HMMA.16816.F32.BF16 R48, R168.reuse, R138, R48 ;  /* 0x0000008aa830723c */ /* 0x040fe20000041830 */
[----:B------:R-:W1:Y:S03]  /*90c0*/  LDSM.16.MT88.4 R136, [R213+0x2000] ;  /* 0x00200000d588783b */ /* 0x000e660000004200 */
[C---:B------:R-:W-:Y:S04]  /*90d0*/  FADD.FTZ R0, R135.reuse, R0 ;  /* 0x0000000087007221 */ /* 0x040fe80000010000 */
        /* <DEDUP_REMOVED lines=96> */
[----:B------:R-:W-:Y:S03]  /*96e0*/  MUFU.EX2 R2, R193 ;  /* 0x000000c100027308 */ /* 0x000fe60000000800 */
[C---:B-1----:R-:W-:Y:S07]  /*96f0*/  HMMA.16816.F32.BF16 R4, R136.reuse, R140, R4 ;  /* 0x0000008c8804723c */ /* 0x042fee0000041804 */
[----:B------:R-:W1:Y:S01]  /*9700*/  MUFU.EX2 R134, R191 ;  /* 0x000000bf00867308 */ /* 0x000e620000000800 */
[C---:B------:R-:W-:Y:S01]  /*9710*/  HMMA.16816.F32.BF16 R8, R136.reuse, R142, R8 ;  /* 0x0000008e8808723c */ /* 0x040fe20000041808 */
[----:B------:R-:W5:Y:S03]  /*9720*/  LDSM.16.MT88.4 R140, [R212+0x1000] ;  /* 0x00100000d48c783b */ /* 0x000f660000004200 */
[----:B----4-:R-:W-:Y:S04]  /*9730*/  F2FP.BF16.PACK_AB R170, R132, R135 ;  /* 0x0000008784aa723e */ /* 0x010fe800000010ff */
[C---:B--2---:R-:W-:Y:S08]  /*9740*/  HMMA.16816.F32.BF16 R12, R136.reuse, R144, R12 ;  /* 0x00000090880c723c */ /* 0x044ff0000004180c */
[C---:B------:R-:W-:Y:S01]  /*9750*/  HMMA.16816.F32.BF16 R16, R136.reuse, R146, R16 ;  /* 0x000000928810723c */ /* 0x040fe20000041810 */
[----:B------:R-:W2:Y:S03]  /*9760*/  LDSM.16.MT88.4 R144, [R210+0x3000] ;  /* 0x00300000d290783b */ /* 0x000ea60000004200 */
[----:B-1----:R-:W-:Y:S01]  /*9770*/  F2FP.BF16.PACK_AB R168, R2, R134 ;  /* 0x0000008602a8723e */ /* 0x002fe200000010ff */
[----:B------:R-:W-:Y:S03]  /*9780*/  FADD.FTZ R0, R134, R0 ;  /* 0x0000000086007221 */ /* 0x000fe60000010000 */
[C---:B---3--:R-:W-:Y:S01]  /*9790*/  HMMA.16816.F32.BF16 R20, R136.reuse, R148, R20 ;  /* 0x000000948814723c */ /* 0x048fe20000041814 */
[----:B------:R-:W-:Y:S03]  /*97a0*/  MUFU.EX2 R134, R192 ;  /* 0x000000c000867308 */ /* 0x000fe60000000800 */
[----:B------:R-:W-:Y:S02]  /*97b0*/  FADD.FTZ R0, R2, R0 ;  /* 0x0000000002007221 */ /* 0x000fe40000010000 */
[----:B------:R-:W-:Y:S02]  /*97c0*/  FADD.FTZ R2, R153, R152 ;  /* 0x0000009899027221 */ /* 0x000fe40000010000 */
[C---:B------:R-:W-:Y:S01]  /*97d0*/  HMMA.16816.F32.BF16 R24, R136.reuse, R150, R24 ;  /* 0x000000968818723c */ /* 0x040fe20000041818 */
[----:B------:R-:W1:Y:S03]  /*97e0*/  LDSM.16.MT88.4 R148, [R211+0x3000] ;  /* 0x00300000d394783b */ /* 0x000e660000004200 */
[----:B------:R-:W-:Y:S01]  /*97f0*/  FADD.FTZ R0, R135, R0 ;  /* 0x0000000087007221 */ /* 0x000fe20000010000 */
[----:B------:R-:W-:Y:S03]  /*9800*/  MOV R135, R3 ;  /* 0x0000000300877202 */ /* 0x000fe60000000f00 */
[C---:B-----5:R-:W-:Y:S01]  /*9810*/  HMMA.16816.F32.BF16 R28, R136.reuse, R140, R28 ;  /* 0x0000008c881c723c */ /* 0x060fe2000004181c */
[----:B------:R-:W-:Y:S03]  /*9820*/  LDSM.16.MT88.4 R152, [R211+0x1800] ;  /* 0x00180000d398783b */ /* 0x000fe60000004200 */
[----:B------:R-:W-:Y:S02]  /*9830*/  FADD.FTZ R237, R132, R0 ;  /* 0x0000000084ed7221 */ /* 0x000fe40000010000 */
[----:B------:R-:W-:Y:S01]  /*9840*/  FADD.FTZ R0, R156, R2 ;  /* 0x000000029c007221 */ /* 0x000fe20000010000 */
[----:B------:R-:W3:Y:S01]  /*9850*/  MUFU.EX2 R132, R195 ;  /* 0x000000c300847308 */ /* 0x000ee20000000800 */
[C---:B------:R-:W-:Y:S01]  /*9860*/  HMMA.16816.F32.BF16 R32, R136.reuse, R142, R32 ;  /* 0x0000008e8820723c */ /* 0x040fe20000041820 */
[----:B------:R-:W4:Y:S03]  /*9870*/  LDSM.16.MT88.4 R140, [R213+0x3000] ;  /* 0x00300000d58c783b */ /* 0x000f260000004200 */
[----:B------:R-:W-:Y:S04]  /*9880*/  FADD.FTZ R0, R197, R0 ;  /* 0x00000000c5007221 */ /* 0x000fe80000010000 */
[----:B------:R-:W-:Y:S01]  /*9890*/  FADD.FTZ R0, R196, R0 ;  /* 0x00000000c4007221 */ /* 0x000fe20000010000 */
[C---:B--2---:R-:W-:Y:S03]  /*98a0*/  HMMA.16816.F32.BF16 R36, R136.reuse, R144, R36 ;  /* 0x000000908824723c */ /* 0x044fe60000041824 */
[----:B------:R-:W-:Y:S04]  /*98b0*/  FADD.FTZ R0, R179, R0 ;  /* 0x00000000b3007221 */ /* 0x000fe80000010000 */
[----:B------:R-:W-:Y:S01]  /*98c0*/  FADD.FTZ R0, R178, R0 ;  /* 0x00000000b2007221 */ /* 0x000fe20000010000 */
[C---:B------:R-:W-:Y:S01]  /*98d0*/  HMMA.16816.F32.BF16 R40, R136.reuse, R146, R40 ;  /* 0x000000928828723c */ /* 0x040fe20000041828 */
[----:B------:R-:W2:Y:S03]  /*98e0*/  LDSM.16.MT88.4 R144, [R212+0x3000] ;  /* 0x00300000d490783b */ /* 0x000ea60000004200 */
[----:B------:R-:W-:Y:S01]  /*98f0*/  FADD.FTZ R0, R177, R0 ;  /* 0x00000000b1007221 */ /* 0x000fe20000010000 */
[----:B---3--:R-:W-:Y:S03]  /*9900*/  F2FP.BF16.PACK_AB R171, R132, R134 ;  /* 0x0000008684ab723e */ /* 0x008fe600000010ff */
        /* <DEDUP_REMOVED lines=12> */
[----:B------:R-:W-:Y:S01]  /*99d0*/  FADD.FTZ R2, R134, R0 ;  /* 0x0000000086027221 */ /* 0x000fe20000010000 */
[----:B------:R-:W-:Y:S02]  /*99e0*/  IADD3 R0, R234, -0x1, RZ ;  /* 0xffffffffea007810 */ /* 0x000fe40007ffe0ff */
[----:B------:R-:W-:Y:S01]  /*99f0*/  MOV R134, R133 ;  /* 0x0000008500867202 */ /* 0x000fe20000000f00 */
        /* <DEDUP_REMOVED lines=24> */
[C---:B---3--:R-:W-:Y:S08]  /*9b80*/  HMMA.16816.F32.BF16 R124, R136.reuse, R140, R124 ;  /* 0x0000008c887c723c */ /* 0x048ff0000004187c */
[----:B------:R-:W-:Y:S01]  /*9b90*/  HMMA.16816.F32.BF16 R128, R136, R142, R128 ;  /* 0x0000008e8880723c */ /* 0x000fe20000041880 */
[----:B------:R-:W1:Y:S07]  /*9ba0*/  LDSM.16.MT88.4 R136, [R212+0x1800] ;  /* 0x00180000d488783b */ /* 0x000e6e0000004200 */
        /* <DEDUP_REMOVED lines=8> */
[C---:B--2---:R-:W-:Y:S08]  /*9c30*/  HMMA.16816.F32.BF16 R148, R168.reuse, R144, R20 ;  /* 0x00000090a894723c */ /* 0x044ff00000041814 */
[C---:B------:R-:W-:Y:S07]  /*9c40*/  HMMA.16816.F32.BF16 R144, R168.reuse, R146, R24 ;  /* 0x00000092a890723c */ /* 0x040fee0000041818 */
[----:B------:R-:W-:Y:S01]  /*9c50*/  MOV R24, R3 ;  /* 0x0000000300187202 */ /* 0x000fe20000000f00 */
        /* <DEDUP_REMOVED lines=36> */
.L_x_4843:
[----:B------:R-:W-:Y:S05]  /*9ea0*/  BRA.DIV ~URZ, `(.L_x_4851) ;  /* 0x000069127f007947 */ /* 0x000fea000b800000 */
[----:B------:R1:W2:Y:S02]  /*9eb0*/  SHFL.BFLY PT, R0, R237, 0x2, 0x1f ;  /* 0x0c401f00ed007f89 */ /* 0x0002a400000e0000 */
.L_x_4928:
[----:B--2---:R-:W-:Y:S01]  /*9ec0*/  FADD.FTZ R4, R0, R237 ;  /* 0x000000ed00047221 */ /* 0x004fe20000010000 */
[----:B------:R-:W-:Y:S05]  /*9ed0*/  BRA.DIV ~URZ, `(.L_x_4852) ;  /* 0x000069327f007947 */ /* 0x000fea000b800000 */
[----:B------:R-:W2:Y:S02]  /*9ee0*/  SHFL.BFLY PT, R0, R236, 0x2, 0x1f ;  /* 0x0c401f00ec007f89 */ /* 0x000ea400000e0000 */
[----:B--2---:R-:W-:-:S02]  /*9ef0*/  FADD.FTZ R5, R0, R236 ;  /* 0x000000ec00057221 */ /* 0x004fc40000010000 */
[----:B------:R-:W2:Y:S04]  /*9f00*/  SHFL.BFLY PT, R0, R4, 0x1, 0x1f ;  /* 0x0c201f0004007f89 */ /* 0x000ea800000e0000 */
[----:B------:R3:W4:Y:S01]  /*9f10*/  SHFL.BFLY PT, R3, R5, 0x1, 0x1f ;  /* 0x0c201f0005037f89 */ /* 0x00072200000e0000 */
[----:B--2---:R-:W-:-:S05]  /*9f20*/  FADD.FTZ R4, R4, R0 ;  /* 0x0000000004047221 */ /* 0x004fca0000010000 */
.L_x_4929:
[----:B------:R-:W-:Y:S01]  /*9f30*/  FSETP.NE.FTZ.AND P1, PT, R4, RZ, PT ;  /* 0x000000ff0400720b */ /* 0x000fe20003f35000 */
[----:B----4-:R-:W-:Y:S01]  /*9f40*/  FADD.FTZ R3, R3, R5 ;  /* 0x0000000503037221 */ /* 0x010fe20000010000 */
[----:B------:R-:W-:Y:S02]  /*9f50*/  MOV R15, 0xff800000 ;  /* 0xff800000000f7802 */ /* 0x000fe40000000f00 */
[----:B------:R-:W-:Y:S02]  /*9f60*/  MOV R20, 0xff800000 ;  /* 0xff80000000147802 */ /* 0x000fe40000000f00 */
[----:B------:R-:W-:-:S07]  /*9f70*/  FSETP.NE.FTZ.AND P0, PT, R3, RZ, PT ;  /* 0x000000ff0300720b */ /* 0x000fce0003f15000 */
[----:B------:R-:W2:Y:S01]  /*9f80*/  @P1 MUFU.LG2 R0, R4 ;  /* 0x0000000400001308 */ /* 0x000ea20000000c00 */
[----:B------:R-:W-:-:S05]  /*9f90*/  @P1 MOV R2, 0x3f317218 ;  /* 0x3f31721800021802 */ /* 0x000fca0000000f00 */
[----:B------:R-:W-:Y:S02]  /*9fa0*/  @P1 FMUL.FTZ R2, R2, c[0x0][0x2d0] ;  /* 0x0000b40002021a20 */ /* 0x000fe40000410000 */
[----:B--2---:R-:W-:-:S04]  /*9fb0*/  @P1 FMUL.FTZ R0, R0, 0.69314718246459960938 ;  /* 0x3f31721800001820 */ /* 0x004fc80000410000 */
[----:B------:R-:W-:Y:S01]  /*9fc0*/  @P1 FFMA.FTZ R15, R2, R133, R0 ;  /* 0x00000085020f1223 */ /* 0x000fe20000010000 */
[----:B------:R-:W-:Y:S01]  /*9fd0*/  MOV R2, RZ ;  /* 0x000000ff00027202 */ /* 0x000fe20000000f00 */
[----:B------:R-:W2:Y:S08]  /*9fe0*/  @P0 MUFU.LG2 R0, R3 ;  /* 0x0000000300000308 */ /* 0x000eb00000000c00 */
[----:B------:R4:W5:Y:S01]  /*9ff0*/  @P1 MUFU.RCP R2, R4 ;  /* 0x0000000400021308 */ /* 0x0009620000001000 */
[----:B--2---:R-:W-:Y:S01]  /*a000*/  @P0 FMUL.FTZ R0, R0, 0.69314718246459960938 ;  /* 0x3f31721800000820 */ /* 0x004fe20000410000 */
[----:B----4-:R-:W-:Y:S01]  /*a010*/  @P0 MOV R4, 0x3f317218 ;  /* 0x3f31721800040802 */ /* 0x010fe20000000f00 */
[----:B-----5:R-:W-:-:S02]  /*a020*/  FMUL.FTZ R134, R2, R136 ;  /* 0x0000008802867220 */ /* 0x020fc40000410000 */
        /* <DEDUP_REMOVED lines=8> */
[----:B------:R-:W2:Y:S01]  /*a0b0*/  @P0 MUFU.RCP R0, R3 ;  /* 0x0000000300000308 */ /* 0x000ea20000001000 */
        /* <DEDUP_REMOVED lines=16> */
[----:B--2---:R-:W-:-:S02]  /*a1c0*/  FMUL.FTZ R156, R0, R46 ;  /* 0x0000002e009c7220 */ /* 0x004fc40000410000 */
        /* <DEDUP_REMOVED lines=106> */
.L_x_4825:
[----:B------:R2:W5:Y:S04]  /*a870*/  LDL R6, [R1] ;  /* 0x0000000001067983 */ /* 0x0005680000100800 */
        /* <DEDUP_REMOVED lines=8> */
[----:B---3--:R-:W-:Y:S01]  /*a900*/  IMAD.MOV.U32 R5, RZ, RZ, c[0x0][0x564] ;  /* 0x00015900ff057624 */ /* 0x008fe200078e00ff */
        /* <DEDUP_REMOVED lines=9> */
.L_x_4854:
[----:B--2---:R-:W-:Y:S05]  /*a9a0*/  BSYNC B0 ;  /* 0x0000000000007941 */ /* 0x004fea0003800000 */
.L_x_4853:
[----:B------:R-:W-:Y:S01]  /*a9b0*/  PRMT R0, R0, 0x9910, RZ ;  /* 0x0000991000007816 */ /* 0x000fe200000000ff */
[----:B------:R-:W-:Y:S01]  /*a9c0*/  BSSY B1, `(.L_x_4855) ;  /* 0x0000424000017945 */ /* 0x000fe20003800000 */
[----:B-----5:R-:W-:Y:S02]  /*a9d0*/  IMAD.MOV.U32 R106, RZ, RZ, R6 ;  /* 0x000000ffff6a7224 */ /* 0x020fe400078e0006 */
[----:B------:R-:W-:-:S13]  /*a9e0*/  ISETP.NE.AND P0, PT, R0, RZ, PT ;  /* 0x000000ff0000720c */ /* 0x000fda0003f05270 */
[----:B------:R-:W-:Y:S05]  /*a9f0*/  @!P0 BRA `(.L_x_4856) ;  /* 0x0000339000008947 */ /* 0x000fea0003800000 */
[----:B---3--:R-:W2:Y:S04]  /*aa00*/  LDL R5, [R1+0x24] ;  /* 0x0000240001057983 */ /* 0x008ea80000100800 */
        /* <DEDUP_REMOVED lines=160> */
.L_x_4857:
[----:B-1----:R-:W2:Y:S04]  /*b410*/  LDL.LU R6, [R1+0x14] ;  /* 0x0000140001067983 */ /* 0x002ea80000300800 */
[----:B------:R-:W3:Y:S04]  /*b420*/  LDL.LU R3, [R1+0x8] ;  /* 0x0000080001037983 */ /* 0x000ee80000300800 */
[----:B------:R-:W4:Y:S04]  /*b430*/  LDL.LU R2, [R1+0x4c] ;  /* 0x00004c0001027983 */ /* 0x000f280000300800 */
        /* <DEDUP_REMOVED lines=8> */
[----:B------:R-:W-:-:S05]  /*b4c0*/  ISETP.NE.AND.EX P0, PT, RZ, c[0x0][0x504], PT, P0 ;  /* 0x00014100ff007a0c */ /* 0x000fca0003f05300 */
[----:B------:R-:W1:Y:S08]  /*b4d0*/  LDC.64 R12, c[0x0][R10+0x168] ;  /* 0x00005a000a0c7b82 */ /* 0x000e700000000a00 */
[----:B------:R1:W1:Y:S08]  /*b4e0*/  LDC.64 R18, c[0x0][R10+0x178] ;  /* 0x00005e000a127b82 */ /* 0x0002700000000a00 */
[----:B------:R1:W1:Y:S01]  /*b4f0*/  LDC.64 R16, c[0x0][R10+0x160] ;  /* 0x000058000a107b82 */ /* 0x0002620000000a00 */
[----:B--2---:R-:W-:-:S02]  /*b500*/  SEL R8, R6, RZ, !P0 ;  /* 0x000000ff06087207 */ /* 0x004fc40004000000 */
[----:B---3--:R-:W-:Y:S02]  /*b510*/  LOP3.LUT R11, R3, 0xffff, RZ, 0xc0, !PT ;  /* 0x0000ffff030b7812 */ /* 0x008fe400078ec0ff */
[----:B----4-:R-:W-:Y:S01]  /*b520*/  SEL R3, R2, RZ, !P0 ;  /* 0x000000ff02037207 */ /* 0x010fe20004000000 */
        /* <DEDUP_REMOVED lines=57> */
[----:B------:R-:W-:Y:S01]  /*b8c0*/  IMAD R9, R9, c[0x0][0x3a0], RZ ;  /* 0x0000e80009097a24 */ /* 0x000fe200078e02ff */
[----:B-1----:R-:W-:Y:S01]  /*b8d0*/  LEA R4, R235, R243, 0x5 ;  /* 0x000000f3eb047211 */ /* 0x002fe200078e28ff */
[C---:B------:R-:W-:Y:S01]  /*b8e0*/  IMAD.WIDE.U32 R2, R0.reuse, c[0x0][0x3a0], RZ ;  /* 0x0000e80000027a25 */ /* 0x040fe200078e00ff */
[----:B------:R-:W-:Y:S01]  /*b8f0*/  SHF.R.S32.HI R5, RZ, 0x1f, R8 ;  /* 0x0000001fff057819 */ /* 0x000fe20000011408 */
[----:B------:R1:W2:Y:S01]  /*b900*/  LDS.128 R28, [R229+0x80] ;  /* 0x00008000e51c7984 */ /* 0x0002a20000000c00 */
[----:B------:R-:W-:Y:S01]  /*b910*/  LEA R4, R21, R4, 0x7 ;  /* 0x0000000415047211 */ /* 0x000fe200078e38ff */
[----:B------:R-:W-:Y:S02]  /*b920*/  IMAD R0, R0, c[0x0][0x3a4], R9 ;  /* 0x0000e90000007a24 */ /* 0x000fe400078e0209 */
        /* <DEDUP_REMOVED lines=41> */
.L_x_4930:
[----:B------:R-:W-:Y:S05]  /*bbc0*/  BRA.DIV ~URZ, `(.L_x_4860) ;  /* 0x00004db27f007947 */ /* 0x000fea000b800000 */
[----:B------:R4:W2:Y:S02]  /*bbd0*/  SHFL.IDX PT, R0, R14, RZ, 0x181f ;  /* 0x00181fff0e007589 */ /* 0x0008a400000e0000 */
.L_x_4931:
        /* <DEDUP_REMOVED lines=25> */
.L_x_4862:
[----:B------:R-:W-:Y:S05]  /*bd70*/  BSYNC B0 ;  /* 0x0000000000007941 */ /* 0x000fea0003800000 */
.L_x_4861:
[----:B------:R-:W-:Y:S05]  /*bd80*/  BRA.DIV ~URZ, `(.L_x_4863) ;  /* 0x00004c627f007947 */ /* 0x000fea000b800000 */
[----:B---3--:R3:W4:Y:S04]  /*bd90*/  SHFL.IDX PT, R4, R5, 0x1, 0x181f ;  /* 0x00381f0005047f89 */ /* 0x00872800000e0000 */
[----:B--2---:R3:W2:Y:S02]  /*bda0*/  SHFL.IDX PT, R0, R14, 0x1, 0x181f ;  /* 0x00381f000e007f89 */ /* 0x0046a400000e0000 */
.L_x_4932:
        /* <DEDUP_REMOVED lines=24> */
.L_x_4865:
[----:B------:R-:W-:Y:S05]  /*bf30*/  BSYNC B0 ;  /* 0x0000000000007941 */ /* 0x000fea0003800000 */
.L_x_4864:
[----:B------:R-:W-:Y:S05]  /*bf40*/  BRA.DIV ~URZ, `(.L_x_4866) ;  /* 0x00004b727f007947 */ /* 0x000fea000b800000 */
[----:B----4-:R4:W3:Y:S02]  /*bf50*/  SHFL.IDX PT, R4, R5, 0x2, 0x181f ;  /* 0x00581f0005047f89 */ /* 0x0108e400000e0000 */
.L_x_4933:
[----:B------:R-:W-:Y:S05]  /*bf60*/  BRA.DIV ~URZ, `(.L_x_4867) ;  /* 0x00004bc27f007947 */ /* 0x000fea000b800000 */
[----:B--2---:R2:W4:Y:S02]  /*bf70*/  SHFL.IDX PT, R0, R14, 0x2, 0x181f ;  /* 0x00581f000e007f89 */ /* 0x00452400000e0000 */
.L_x_4934:
        /* <DEDUP_REMOVED lines=24> */
.L_x_4869:
[----:B------:R-:W-:Y:S05]  /*c100*/  BSYNC B0 ;  /* 0x0000000000007941 */ /* 0x000fea0003800000 */
.L_x_4868:
[----:B------:R-:W-:Y:S05]  /*c110*/  BRA.DIV ~URZ, `(.L_x_4870) ;  /* 0x00004a827f007947 */ /* 0x000fea000b800000 */
[----:B---3--:R3:W1:Y:S04]  /*c120*/  SHFL.IDX PT, R4, R5, 0x3, 0x181f ;  /* 0x00781f0005047f89 */ /* 0x00866800000e0000 */
[----:B----4-:R3:W4:Y:S02]  /*c130*/  SHFL.IDX PT, R0, R14, 0x3, 0x181f ;  /* 0x00781f000e007f89 */ /* 0x01072400000e0000 */
.L_x_4935:
        /* <DEDUP_REMOVED lines=10> */
[CC--:B------:R-:W-:Y:S02]  /*c1e0*/  @!P1 LEA R6, P4, R240.reuse, R0.reuse, 0x1 ;  /* 0x00000000f0069211 */ /* 0x0c0fe400078808ff */
[----:B------:R-:W-:Y:S02]  /*c1f0*/  @!P0 LEA R2, P3, R239, R0, 0x1 ;  /* 0x00000000ef028211 */ /* 0x000fe400078608ff */
        /* <DEDUP_REMOVED lines=13> */
.L_x_4858:
        /* <DEDUP_REMOVED lines=33> */
.L_x_4936:
[----:B------:R-:W-:Y:S05]  /*c4e0*/  BRA.DIV ~URZ, `(.L_x_4873) ;  /* 0x000047f27f007947 */ /* 0x000fea000b800000 */
[----:B------:R3:W4:Y:S02]  /*c4f0*/  SHFL.IDX PT, R0, R12, RZ, 0x1c1f ;  /* 0x001c1fff0c007589 */ /* 0x00072400000e0000 */
.L_x_4937:
        /* <DEDUP_REMOVED lines=31> */
[----:B------:R-:W-:Y:S02]  /*c6f0*/  @!P3 LEA.HI.X R3, R6, R4, R7, 0x2, P2 ;  /* 0x000000040603b211 */ /* 0x000fe400010f1407 */
[----:B------:R-:W-:-:S03]  /*c700*/  ISETP.GE.AND P6, PT, R9, c[0x0][0x3c8], PT ;  /* 0x0000f20009007a0c */ /* 0x000fc60003fc6270 */
[----:B------:R2:W-:Y:S01]  /*c710*/  @!P3 ST.E.64 [R2.64], R26 ;  /* 0x0000001a0200b985 */ /* 0x0005e2000c101b06 */
[----:B------:R-:W-:-:S05]  /*c720*/  ISETP.GE.AND P2, PT, R16, c[0x0][0x3c8], PT ;  /* 0x0000f20010007a0c */ /* 0x000fca0003f46270 */
        /* <DEDUP_REMOVED lines=29> */
[C---:B------:R-:W-:Y:S02]  /*c900*/  @!P1 LEA R6, P3, R13.reuse, R0, 0x2 ;  /* 0x000000000d069211 */ /* 0x040fe400078610ff */
        /* <DEDUP_REMOVED lines=14> */
[----:B------:R2:W-:Y:S01]  /*c9f0*/  @!P6 ST.E.64 [R2.64], R36 ;  /* 0x000000240200e985 */ /* 0x0005e2000c101b06 */
[----:B----4-:R-:W-:-:S02]  /*ca00*/  ISETP.GE.AND P6, PT, R25, c[0x0][0x3c8], PT ;  /* 0x0000f20019007a0c */ /* 0x010fc40003fc6270 */
[----:B-1----:R-:W-:-:S04]  /*ca10*/  @!P2 LEA R6, P3, R8, R0, 0x2 ;  /* 0x000000000806a211 */ /* 0x002fc800078610ff */
[----:B------:R-:W-:Y:S02]  /*ca20*/  @!P2 LEA.HI.X R7, R8, R4, R10, 0x2, P3 ;  /* 0x000000040807a211 */ /* 0x000fe400018f140a */
[----:B------:R-:W4:Y:S01]  /*ca30*/  LDL R10, [R1+0x84] ;  /* 0x00008400010a7983 */ /* 0x000f220000100800 */
[----:B--2---:R-:W-:-:S03]  /*ca40*/  ISETP.GE.AND P1, PT, R11, c[0x0][0x3c8], PT ;  /* 0x0000f2000b007a0c */ /* 0x004fc60003f26270 */
[----:B------:R1:W-:Y:S01]  /*ca50*/  @!P2 ST.E.64 [R6.64], R40 ;  /* 0x000000280600a985 */ /* 0x0003e2000c101b06 */
[----:B------:R-:W-:-:S03]  /*ca60*/  @!P5 LEA R2, P4, R17, R0, 0x2 ;  /* 0x000000001102d211 */ /* 0x000fc600078810ff */
[----:B------:R-:W2:Y:S06]  /*ca70*/  LDL R8, [R1+0x80] ;  /* 0x0000800001087983 */ /* 0x000eac0000100800 */
[----:B-1----:R-:W-:Y:S02]  /*ca80*/  @!P1 LEA R6, P3, R11, R0, 0x2 ;  /* 0x000000000b069211 */ /* 0x002fe400078610ff */
[----:B------:R-:W-:Y:S02]  /*ca90*/  ISETP.GE.AND P2, PT, R9, c[0x0][0x3c8], PT ;  /* 0x0000f20009007a0c */ /* 0x000fe40003f46270 */
[----:B------:R-:W-:-:S02]  /*caa0*/  @!P5 LEA.HI.X R3, R17, R4, R20, 0x2, P4 ;  /* 0x000000041103d211 */ /* 0x000fc400020f1414 */
        /* <DEDUP_REMOVED lines=8> */
[C---:B------:R-:W-:Y:S02]  /*cb30*/  @!P2 LEA R6, P3, R9.reuse, R0, 0x2 ;  /* 0x000000000906a211 */ /* 0x040fe400078610ff */
        /* <DEDUP_REMOVED lines=42> */
[CC--:B------:R-:W-:Y:S01]  /*cde0*/  @!P2 LEA R8, P3, R11.reuse, R0.reuse, 0x2 ;  /* 0x000000000b08a211 */ /* 0x0c0fe200078610ff */
[----:B------:R1:W-:Y:S02]  /*cdf0*/  @!P5 ST.E.64 [R2.64], R76 ;  /* 0x0000004c0200d985 */ /* 0x0003e4000c101b06 */
[C---:B-1----:R-:W-:Y:S02]  /*ce00*/  @!P6 LEA R2, P4, R16.reuse, R0, 0x2 ;  /* 0x000000001002e211 */ /* 0x042fe400078810ff */
        /* <DEDUP_REMOVED lines=23> */
[-C--:B-1----:R-:W-:Y:S02]  /*cf80*/  @!P3 LEA R6, P2, R21, R0.reuse, 0x2 ;  /* 0x000000001506b211 */ /* 0x082fe400078410ff */
[----:B---3--:R-:W-:Y:S02]  /*cf90*/  @!P4 LEA R2, P5, R25, R0, 0x2 ;  /* 0x000000001902c211 */ /* 0x008fe400078a10ff */
[-C--:B------:R-:W-:Y:S02]  /*cfa0*/  @!P3 LEA.HI.X R7, R21, R4.reuse, R24, 0x2, P2 ;  /* 0x000000041507b211 */ /* 0x080fe400010f1418 */
[----:B------:R-:W-:Y:S02]  /*cfb0*/  @!P4 LEA.HI.X R3, R25, R4, R26, 0x2, P5 ;  /* 0x000000041903c211 */ /* 0x000fe400028f141a */
[----:B--2---:R-:W-:-:S03]  /*cfc0*/  ISETP.GE.AND P6, PT, R19, c[0x0][0x3c8], PT ;  /* 0x0000f20013007a0c */ /* 0x004fc60003fc6270 */
[----:B------:R1:W-:Y:S01]  /*cfd0*/  @!P4 ST.E.64 [R2.64], R100 ;  /* 0x000000640200c985 */ /* 0x0003e2000c101b06 */
[----:B----4-:R-:W-:-:S03]  /*cfe0*/  ISETP.GE.AND P5, PT, R17, c[0x0][0x3c8], PT ;  /* 0x0000f20011007a0c */ /* 0x010fc60003fa6270 */
[----:B------:R2:W-:Y:S01]  /*cff0*/  @!P3 ST.E.64 [R6.64], R104 ;  /* 0x000000680600b985 */ /* 0x0005e2000c101b06 */
[----:B------:R-:W-:Y:S02]  /*d000*/  ISETP.GE.AND P4, PT, R15, c[0x0][0x3c8], PT ;  /* 0x0000f2000f007a0c */ /* 0x000fe40003f86270 */
[----:B------:R-:W-:Y:S02]  /*d010*/  ISETP.GE.AND P1, PT, R10, c[0x0][0x3c8], PT ;  /* 0x0000f2000a007a0c */ /* 0x000fe40003f26270 */
[----:B------:R-:W-:-:S11]  /*d020*/  ISETP.GE.AND P3, PT, R13, c[0x0][0x3c8], PT ;  /* 0x0000f2000d007a0c */ /* 0x000fd60003f66270 */
[----:B-1----:R-:W-:-:S04]  /*d030*/  @!P1 LEA R2, P2, R10, R0, 0x2 ;  /* 0x000000000a029211 */ /* 0x002fc800078410ff */
[----:B-----5:R-:W-:Y:S02]  /*d040*/  @!P1 LEA.HI.X R3, R10, R4, R11, 0x2, P2 ;  /* 0x000000040a039211 */ /* 0x020fe400010f140b */
        /* <DEDUP_REMOVED lines=13> */
.L_x_4875:
[----:B------:R-:W-:Y:S05]  /*d120*/  BSYNC B0 ;  /* 0x0000000000007941 */ /* 0x000fea0003800000 */
.L_x_4874:
[----:B------:R-:W-:Y:S05]  /*d130*/  BRA.DIV ~URZ, `(.L_x_4876) ;  /* 0x00003c127f007947 */ /* 0x000fea000b800000 */
[----:B--2---:R2:W1:Y:S04]  /*d140*/  SHFL.IDX PT, R4, R5, 0x1, 0x1c1f ;  /* 0x003c1f0005047f89 */ /* 0x00446800000e0000 */
[----:B----4-:R2:W4:Y:S02]  /*d150*/  SHFL.IDX PT, R0, R12, 0x1, 0x1c1f ;  /* 0x003c1f000c007f89 */ /* 0x01052400000e0000 */
.L_x_4938:
        /* <DEDUP_REMOVED lines=195> */
.L_x_4856:
[----:B------:R-:W2:Y:S04]  /*dd90*/  LDL.LU R4, [R1+0x18] ;  /* 0x0000180001047983 */ /* 0x000ea80000300800 */
[----:B------:R-:W4:Y:S01]  /*dda0*/  LDL.LU R6, [R1+0x1c] ;  /* 0x00001c0001067983 */ /* 0x000f220000300800 */
[----:B------:R-:W-:Y:S02]  /*ddb0*/  ISETP.NE.U32.AND P1, PT, RZ, c[0x0][0x508], PT ;  /* 0x00014200ff007a0c */ /* 0x000fe40003f25070 */
[----:B------:R-:W-:Y:S01]  /*ddc0*/  ISETP.NE.U32.AND P3, PT, RZ, c[0x0][0x500], PT ;  /* 0x00014000ff007a0c */ /* 0x000fe20003f65070 */
[----:B---3--:R-:W3:Y:S01]  /*ddd0*/  LDL.LU R0, [R1+0x20] ;  /* 0x0000200001007983 */ /* 0x008ee20000300800 */
[----:B------:R-:W-:Y:S01]  /*dde0*/  ISETP.NE.AND.EX P1, PT, RZ, c[0x0][0x50c], PT, P1 ;  /* 0x00014300ff007a0c */ /* 0x000fe20003f25310 */
[----:B------:R-:W-:Y:S01]  /*ddf0*/  IMAD.MOV.U32 R8, RZ, RZ, RZ ;  /* 0x000000ffff087224 */ /* 0x000fe200078e00ff */
[----:B------:R-:W-:Y:S01]  /*de00*/  ISETP.NE.AND.EX P3, PT, RZ, c[0x0][0x504], PT, P3 ;  /* 0x00014100ff007a0c */ /* 0x000fe20003f65330 */
[----:B------:R-:W-:Y:S01]  /*de10*/  IMAD.MOV.U32 R20, RZ, RZ, c[0x0][0x388] ;  /* 0x0000e200ff147624 */ /* 0x000fe200078e00ff */
[----:B--2---:R-:W-:-:S09]  /*de20*/  IADD3 R2, P2, R4, c[0x0][0x500], RZ ;  /* 0x0001400004027a10 */ /* 0x004fd20007f5e0ff */
[----:B------:R-:W-:Y:S02]  /*de30*/  @P1 IADD3 R4, P0, R4, c[0x0][0x508], RZ ;  /* 0x0001420004041a10 */ /* 0x000fe40007f1e0ff */
[C---:B----4-:R-:W-:Y:S02]  /*de40*/  IADD3.X R3, R6.reuse, c[0x0][0x504], RZ, P2, !PT ;  /* 0x0001410006037a10 */ /* 0x050fe400017fe4ff */
[----:B------:R-:W-:-:S03]  /*de50*/  @P1 IADD3.X R5, R6, c[0x0][0x50c], RZ, P0, !PT ;  /* 0x0001430006051a10 */ /* 0x000fc600007fe4ff */
[----:B------:R2:W5:Y:S04]  /*de60*/  @P3 LDG.E R8, [R2.64] ;  /* 0x0000000602083981 */ /* 0x000568000c1e1900 */
[----:B------:R2:W5:Y:S01]  /*de70*/  @P1 LDG.E R20, [R4.64] ;  /* 0x0000000604141981 */ /* 0x000562000c1e1900 */
[----:B---3--:R-:W-:-:S04]  /*de80*/  ISETP.NE.AND P0, PT, R0, RZ, PT ;  /* 0x000000ff0000720c */ /* 0x008fc80003f05270 */
[----:B------:R-:W-:Y:S01]  /*de90*/  SEL R19, R0, c[0x0][0x3d4], P0 ;  /* 0x0000f50000137a07 */ /* 0x000fe20000000000 */
[----:B------:R-:W-:Y:S05]  /*dea0*/  @P1 BRA `(.L_x_4877) ;  /* 0x0000004000001947 */ /* 0x000fea0003800000 */
[----:B------:R-:W-:Y:S05]  /*deb0*/  @!P3 BRA `(.L_x_4877) ;  /* 0x000000300000b947 */ /* 0x000fea0003800000 */
[----:B------:R3:W4:Y:S04]  /*dec0*/  LDG.E R0, [R2.64] ;  /* 0x0000000602007981 */ /* 0x000728000c1e1900 */
[----:B--23--:R-:W4:Y:S02]  /*ded0*/  LDG.E R2, [R2.64+0x4] ;  /* 0x0000040602027981 */ /* 0x00cf24000c1e1900 */
[----:B----45:R-:W-:Y:S02]  /*dee0*/  IADD3 R20, -R0, R2, RZ ;  /* 0x0000000200147210 */ /* 0x030fe40007ffe1ff */
.L_x_4877:
[----:B--2---:R-:W2:Y:S04]  /*def0*/  LDL.LU R4, [R1+0x8] ;  /* 0x0000080001047983 */ /* 0x004ea80000300800 */
        /* <DEDUP_REMOVED lines=59> */
.L_x_4879:
[----:B------:R-:W-:Y:S05]  /*e2b0*/  BSYNC B0 ;  /* 0x0000000000007941 */ /* 0x000fea0003800000 */
.L_x_4878:
        /* <DEDUP_REMOVED lines=36> */
.L_x_4939:
[----:B------:R-:W-:Y:S05]  /*e500*/  BRA.DIV ~URZ, `(.L_x_4881) ;  /* 0x000029827f007947 */ /* 0x000fea000b800000 */
[----:B------:R3:W4:Y:S02]  /*e510*/  SHFL.IDX PT, R0, R14, RZ, 0x181f ;  /* 0x00181fff0e007589 */ /* 0x00072400000e0000 */
.L_x_4940:
        /* <DEDUP_REMOVED lines=26> */
.L_x_4883:
[----:B------:R-:W-:Y:S05]  /*e6c0*/  BSYNC B0 ;  /* 0x0000000000007941 */ /* 0x000fea0003800000 */
.L_x_4882:
[----:B------:R-:W-:Y:S05]  /*e6d0*/  BRA.DIV ~URZ, `(.L_x_4884) ;  /* 0x000028227f007947 */ /* 0x000fea000b800000 */
[----:B--2---:R2:W1:Y:S04]  /*e6e0*/  SHFL.IDX PT, R4, R5, 0x1, 0x181f ;  /* 0x00381f0005047f89 */ /* 0x00446800000e0000 */
[----:B----4-:R2:W4:Y:S02]  /*e6f0*/  SHFL.IDX PT, R0, R14, 0x1, 0x181f ;  /* 0x00381f000e007f89 */ /* 0x01052400000e0000 */
.L_x_4941:
        /* <DEDUP_REMOVED lines=24> */
.L_x_4886:
[----:B------:R-:W-:Y:S05]  /*e880*/  BSYNC B0 ;  /* 0x0000000000007941 */ /* 0x000fea0003800000 */
.L_x_4885:
[----:B------:R-:W-:Y:S05]  /*e890*/  BRA.DIV ~URZ, `(.L_x_4887) ;  /* 0x000027327f007947 */ /* 0x000fea000b800000 */
[----:B-1----:R1:W2:Y:S02]  /*e8a0*/  SHFL.IDX PT, R4, R5, 0x2, 0x181f ;  /* 0x00581f0005047f89 */ /* 0x0022a400000e0000 */
.L_x_4942:
[----:B------:R-:W-:Y:S05]  /*e8b0*/  BRA.DIV ~URZ, `(.L_x_4888) ;  /* 0x000027827f007947 */ /* 0x000fea000b800000 */
[----:B----4-:R4:W1:Y:S02]  /*e8c0*/  SHFL.IDX PT, R0, R14, 0x2, 0x181f ;  /* 0x00581f000e007f89 */ /* 0x01086400000e0000 */
.L_x_4943:
        /* <DEDUP_REMOVED lines=24> */
.L_x_4890:
[----:B------:R-:W-:Y:S05]  /*ea50*/  BSYNC B0 ;  /* 0x0000000000007941 */ /* 0x000fea0003800000 */
.L_x_4889:
[----:B------:R-:W-:Y:S05]  /*ea60*/  BRA.DIV ~URZ, `(.L_x_4891) ;  /* 0x000026427f007947 */ /* 0x000fea000b800000 */
[----:B--2---:R2:W3:Y:S04]  /*ea70*/  SHFL.IDX PT, R4, R5, 0x3, 0x181f ;  /* 0x00781f0005047f89 */ /* 0x0044e800000e0000 */
[----:B-1----:R2:W1:Y:S02]  /*ea80*/  SHFL.IDX PT, R0, R14, 0x3, 0x181f ;  /* 0x00781f000e007f89 */ /* 0x00246400000e0000 */
.L_x_4944:
        /* <DEDUP_REMOVED lines=23> */
.L_x_4871:
[----:B------:R-:W-:Y:S05]  /*ec00*/  BSYNC B1 ;  /* 0x0000000000017941 */ /* 0x000fea0003800000 */
.L_x_4855:
        /* <DEDUP_REMOVED lines=15> */
.L_x_4945:
[----:B------:R-:W-:Y:S05]  /*ed00*/  BRA.DIV ~URZ, `(.L_x_4894) ;  /* 0x000024e27f007947 */ /* 0x000fea000b800000 */
[----:B------:R3:W4:Y:S02]  /*ed10*/  SHFL.IDX PT, R8, R106, 0x1, 0x1f ;  /* 0x00201f006a087f89 */ /* 0x00072400000e0000 */
.L_x_4946:
        /* <DEDUP_REMOVED lines=19> */
.L_x_4947:
        /* <DEDUP_REMOVED lines=16> */
.L_x_4948:
[----:B---3--:R-:W-:Y:S01]  /*ef50*/  IMAD R0, R0, c[0x0][0x538], RZ ;  /* 0x00014e0000007a24 */ /* 0x008fe200078e02ff */
[----:B------:R-:W-:Y:S04]  /*ef60*/  BSSY B1, `(.L_x_4897) ;  /* 0x0000083000017945 */ /* 0x000fe80003800000 */
[----:B----4-:R-:W-:-:S04]  /*ef70*/  IADD3 R8, R0, R8, RZ ;  /* 0x0000000800087210 */ /* 0x010fc80007ffe0ff */
[----:B--2---:R-:W-:-:S13]  /*ef80*/  ISETP.GT.AND P6, PT, R8, R9, PT ;  /* 0x000000090800720c */ /* 0x004fda0003fc4270 */
[----:B------:R-:W-:Y:S05]  /*ef90*/  @P6 BRA `(.L_x_4898) ;  /* 0x0000025000006947 */ /* 0x000fea0003800000 */
.L_x_4902:
        /* <DEDUP_REMOVED lines=17> */
.L_x_4949:
        /* <DEDUP_REMOVED lines=16> */
.L_x_4950:
[----:B--2---:R-:W-:-:S05]  /*f1b0*/  IMAD R0, R0, c[0x0][0x538], RZ ;  /* 0x00014e0000007a24 */ /* 0x004fca00078e02ff */
[----:B------:R-:W-:-:S04]  /*f1c0*/  IADD3 R8, R0, R8, RZ ;  /* 0x0000000800087210 */ /* 0x000fc80007ffe0ff */
[----:B------:R-:W-:-:S13]  /*f1d0*/  ISETP.GT.AND P6, PT, R8, R9, PT ;  /* 0x000000090800720c */ /* 0x000fda0003fc4270 */
[----:B-1----:R-:W-:Y:S05]  /*f1e0*/  @!P6 BRA `(.L_x_4902) ;  /* 0xfffffdb00000e947 */ /* 0x002fea000383ffff */
.L_x_4898:
[----:B------:R-:W-:-:S05]  /*f1f0*/  IADD3 R8, -R0, R8, RZ ;  /* 0x0000000800087210 */ /* 0x000fca0007ffe1ff */
[----:B------:R-:W-:-:S05]  /*f200*/  IMAD R0, R4, c[0x0][0x538], R8 ;  /* 0x00014e0004007a24 */ /* 0x000fca00078e0208 */
[----:B------:R-:W-:Y:S01]  /*f210*/  ISETP.GT.AND P0, PT, R0, R9, PT ;  /* 0x000000090000720c */ /* 0x000fe20003f04270 */
[----:B------:R-:W-:-:S12]  /*f220*/  BRA.DIV ~URZ, `(.L_x_4903) ;  /* 0x000024227f007947 */ /* 0x000fd8000b800000 */
[----:B------:R-:W-:-:S04]  /*f230*/  VOTE.ANY R0, PT, !P0 ;  /* 0x0000000000007806 */ /* 0x000fc800040e0100 */
.L_x_4951:
[----:B------:R2:W3:Y:S01]  /*f240*/  POPC R11, R0 ;  /* 0x00000000000b7309 */ /* 0x0004e20000000000 */
[----:B------:R-:W-:Y:S05]  /*f250*/  BRA.DIV ~URZ, `(.L_x_4904) ;  /* 0x000024327f007947 */ /* 0x000fea000b800000 */
[----:B---3--:R3:W4:Y:S04]  /*f260*/  SHFL.IDX PT, R6, R6, R11, 0x1f ;  /* 0x00001f0b06067589 */ /* 0x00872800000e0000 */
[----:B------:R3:W1:Y:S02]  /*f270*/  SHFL.IDX PT, R7, R7, R11, 0x1f ;  /* 0x00001f0b07077589 */ /* 0x00066400000e0000 */
.L_x_4952:
[----:B------:R-:W-:Y:S01]  /*f280*/  ISETP.NE.AND P0, PT, R0, RZ, PT ;  /* 0x000000ff0000720c */ /* 0x000fe20003f05270 */
[----:B------:R-:W-:-:S12]  /*f290*/  BSSY B0, `(.L_x_4905) ;  /* 0x0000005000007945 */ /* 0x000fd80003800000 */
[----:B------:R-:W-:Y:S05]  /*f2a0*/  @!P0 BRA `(.L_x_4906) ;  /* 0x0000003000008947 */ /* 0x000fea0003800000 */
[----:B--2---:R-:W-:Y:S01]  /*f2b0*/  IADD3 R0, R11, -0x1, RZ ;  /* 0xffffffff0b007810 */ /* 0x004fe20007ffe0ff */
[----:B------:R-:W-:Y:S05]  /*f2c0*/  BRA.DIV ~URZ, `(.L_x_4907) ;  /* 0x000024927f007947 */ /* 0x000fea000b800000 */
[----:B------:R2:W3:Y:S02]  /*f2d0*/  SHFL.IDX PT, R10, R4, R0, 0x1f ;  /* 0x00001f00040a7589 */ /* 0x0004e400000e0000 */
.L_x_4906:
[----:B------:R-:W-:Y:S05]  /*f2e0*/  BSYNC B0 ;  /* 0x0000000000007941 */ /* 0x000fea0003800000 */
.L_x_4905:
        /* <DEDUP_REMOVED lines=69> */
.L_x_4899:
[----:B------:R-:W-:Y:S01]  /*f740*/  MOV R0, c[0x0][0x53c] ;  /* 0x00014f0000007a02 */ /* 0x000fe20000000f00 */
[----:B------:R2:W-:Y:S04]  /*f750*/  STL [R1], R9 ;  /* 0x0000000901007387 */ /* 0x0005e80000100800 */
[----:B------:R2:W-:Y:S04]  /*f760*/  STL [R1+0x4], RZ ;  /* 0x000004ff01007387 */ /* 0x0005e80000100800 */
[----:B------:R2:W-:Y:S04]  /*f770*/  STL [R1+0x8], RZ ;  /* 0x000008ff01007387 */ /* 0x0005e80000100800 */
[----:B------:R2:W-:Y:S02]  /*f780*/  STL [R1+0xc], R0 ;  /* 0x00000c0001007387 */ /* 0x0005e40000100800 */
.L_x_4908:
[----:B------:R-:W-:Y:S05]  /*f790*/  BSYNC B1 ;  /* 0x0000000000017941 */ /* 0x000fea0003800000 */
.L_x_4897:
        /* <DEDUP_REMOVED lines=9> */
.L_x_4892:
[----:B--2---:R-:W2:Y:S02]  /*f830*/  LDL R0, [R1+0xc] ;  /* 0x00000c0001007983 */ /* 0x004ea40000100800 */
[----:B--2---:R-:W-:-:S13]  /*f840*/  ISETP.GE.AND P0, PT, R0, c[0x0][0x53c], PT ;  /* 0x00014f0000007a0c */ /* 0x004fda0003f06270 */
[----:B-1----:R-:W-:Y:S01]  /*f850*/  @P0 CALL.REL.NOINC `(.L_x_4909) ;  /* 0x0000001000000944 */ /* 0x002fe20003c00000 */
[----:B------:R-:W-:Y:S05]  /*f860*/  BRA `(.L_x_4910) ;  /* 0xffff235000007947 */ /* 0x000fea000383ffff */
.L_x_4909:
[----:B------:R-:W-:Y:S05]  /*f870*/  EXIT ;  /* 0x000000000000794d */ /* 0x000fea0003800000 */
.L_x_4811:
[----:B------:R-:W-:Y:S01]  /*f880*/  IMAD.MOV.U32 R0, RZ, RZ, R5 ;  /* 0x000000ffff007224 */ /* 0x000fe200078e0005 */
[----:B------:R-:W-:Y:S02]  /*f890*/  MOV R3, 0x1 ;  /* 0x0000000100037802 */ /* 0x000fe40000000f00 */
[----:B------:R-:W-:Y:S02]  /*f8a0*/  MOV R2, 0xf8c0 ;  /* 0x0000f8c000027802 */ /* 0x000fe40000000f00 */
[----:B------:R-:W-:Y:S05]  /*f8b0*/  CALL.REL.NOINC `($__internal_82_$__cuda_sm70_shflsync_up_p) ;  /* 0x00001fe000007944 */ /* 0x000fea0003c00000 */
[----:B------:R-:W-:Y:S01]  /*f8c0*/  MOV R0, R4 ;  /* 0x0000000400007202 */ /* 0x000fe20000000f00 */
[----:B------:R-:W-:Y:S05]  /*f8d0*/  BRA `(.L_x_4911) ;  /* 0xffff0b9000007947 */ /* 0x000fea000383ffff */
.L_x_4812:
[----:B------:R-:W-:Y:S01]  /*f8e0*/  IMAD.MOV.U32 R0, RZ, RZ, R5 ;  /* 0x000000ffff007224 */ /* 0x000fe200078e0005 */
[----:B------:R-:W-:Y:S02]  /*f8f0*/  MOV R3, 0x2 ;  /* 0x0000000200037802 */ /* 0x000fe40000000f00 */
[----:B------:R-:W-:Y:S02]  /*f900*/  MOV R2, 0xf920 ;  /* 0x0000f92000027802 */ /* 0x000fe40000000f00 */
[----:B------:R-:W-:Y:S05]  /*f910*/  CALL.REL.NOINC `($__internal_82_$__cuda_sm70_shflsync_up_p) ;  /* 0x00001f8000007944 */ /* 0x000fea0003c00000 */
[----:B------:R-:W-:Y:S01]  /*f920*/  SEL R4, R4, RZ, P4 ;  /* 0x000000ff04047207 */ /* 0x000fe20002000000 */
[----:B------:R-:W-:Y:S01]  /*f930*/  IMAD.MOV.U32 R3, RZ, RZ, 0x4 ;  /* 0x00000004ff037424 */ /* 0x000fe200078e00ff */
[----:B------:R-:W-:-:S03]  /*f940*/  MOV R2, 0xf970 ;  /* 0x0000f97000027802 */ /* 0x000fc60000000f00 */
[----:B------:R-:W-:Y:S02]  /*f950*/  IMAD.IADD R0, R5, 0x1, R4 ;  /* 0x0000000105007824 */ /* 0x000fe400078e0204 */
        /* <DEDUP_REMOVED lines=13> */
[----:B------:R-:W-:Y:S02]  /*fa30*/  MOV R3, 0x1f ;  /* 0x0000001f00037802 */ /* 0x000fe40000000f00 */
[----:B------:R-:W-:Y:S01]  /*fa40*/  MOV R2, 0xfa80 ;  /* 0x0000fa8000027802 */ /* 0x000fe20000000f00 */
[----:B------:R-:W-:-:S04]  /*fa50*/  IMAD.IADD R4, R0, 0x1, R4 ;  /* 0x0000000100047824 */ /* 0x000fc800078e0204 */
[----:B------:R-:W-:Y:S02]  /*fa60*/  IMAD.MOV.U32 R230, RZ, RZ, R4 ;  /* 0x000000ffffe67224 */ /* 0x000fe400078e0004 */
[----:B------:R-:W-:Y:S05]  /*fa70*/  CALL.REL.NOINC `($__internal_81_$__cuda_sm70_shflsync_idx_p) ;  /* 0x00001db000007944 */ /* 0x000fea0003c00000 */
[----:B-----5:R-:W-:Y:S01]  /*fa80*/  MOV R0, R195 ;  /* 0x000000c300007202 */ /* 0x020fe20000000f00 */
[----:B-1----:R-:W-:Y:S05]  /*fa90*/  BRA `(.L_x_4912) ;  /* 0xffff0ad000007947 */ /* 0x002fea000383ffff */
.L_x_4814:
[----:B------:R-:W-:Y:S02]  /*faa0*/  SEL R0, RZ, 0x1, P0 ;  /* 0x00000001ff007807 */ /* 0x000fe40000000000 */
[----:B------:R-:W-:Y:S02]  /*fab0*/  MOV R2, 0xfad0 ;  /* 0x0000fad000027802 */ /* 0x000fe40000000f00 */
[----:B------:R-:W-:Y:S05]  /*fac0*/  CALL.REL.NOINC `($__internal_83_$__cuda_sm70_votesync_ballot) ;  /* 0x00001e3000007944 */ /* 0x000fea0003c00000 */
[----:B------:R-:W-:Y:S05]  /*fad0*/  BRA `(.L_x_4913) ;  /* 0xffff0b2000007947 */ /* 0x000fea000383ffff */
.L_x_4815:
[----:B------:R-:W-:Y:S01]  /*fae0*/  IMAD.MOV.U32 R230, RZ, RZ, R8 ;  /* 0x000000ffffe67224 */ /* 0x000fe200078e0008 */
[----:B--2---:R-:W-:Y:S01]  /*faf0*/  MOV R195, R13 ;  /* 0x0000000d00c37202 */ /* 0x004fe20000000f00 */
[----:B------:R-:W-:Y:S01]  /*fb00*/  IMAD.MOV.U32 R3, RZ, RZ, 0x1f ;  /* 0x0000001fff037424 */ /* 0x000fe200078e00ff */
[----:B------:R-:W-:Y:S02]  /*fb10*/  MOV R2, 0xfb30 ;  /* 0x0000fb3000027802 */ /* 0x000fe40000000f00 */
[----:B-1----:R-:W-:Y:S05]  /*fb20*/  CALL.REL.NOINC `($__internal_81_$__cuda_sm70_shflsync_idx_p) ;  /* 0x00001d0000007944 */ /* 0x002fea0003c00000 */
[----:B------:R-:W-:Y:S01]  /*fb30*/  IMAD.MOV.U32 R11, RZ, RZ, R195 ;  /* 0x000000ffff0b7224 */ /* 0x000fe200078e00c3 */
[----:B------:R-:W-:Y:S01]  /*fb40*/  MOV R230, R7 ;  /* 0x0000000700e67202 */ /* 0x000fe20000000f00 */
[----:B------:R-:W-:Y:S01]  /*fb50*/  IMAD.MOV.U32 R6, RZ, RZ, RZ ;  /* 0x000000ffff067224 */ /* 0x000fe200078e00ff */
[----:B------:R-:W-:Y:S01]  /*fb60*/  MOV R195, R13 ;  /* 0x0000000d00c37202 */ /* 0x000fe20000000f00 */
[----:B------:R-:W-:Y:S01]  /*fb70*/  IMAD.MOV.U32 R3, RZ, RZ, 0x1f ;  /* 0x0000001fff037424 */ /* 0x000fe200078e00ff */
[----:B------:R-:W-:-:S02]  /*fb80*/  MOV R2, 0xfba0 ;  /* 0x0000fba000027802 */ /* 0x000fc40000000f00 */
[----:B-1---5:R-:W-:Y:S05]  /*fb90*/  CALL.REL.NOINC `($__internal_81_$__cuda_sm70_shflsync_idx_p) ;  /* 0x00001c9000007944 */ /* 0x022fea0003c00000 */
[----:B------:R-:W-:Y:S01]  /*fba0*/  MOV R10, R195 ;  /* 0x000000c3000a7202 */ /* 0x000fe20000000f00 */
[----:B-1---5:R-:W-:Y:S05]  /*fbb0*/  BRA `(.L_x_4914) ;  /* 0xffff0a9000007947 */ /* 0x022fea000383ffff */
.L_x_4818:
[----:B------:R-:W-:Y:S01]  /*fbc0*/  IMAD.MOV.U32 R230, RZ, RZ, R4 ;  /* 0x000000ffffe67224 */ /* 0x000fe200078e0004 */
[----:B------:R-:W-:-:S02]  /*fbd0*/  MOV R3, 0x1f ;  /* 0x0000001f00037802 */ /* 0x000fc40000000f00 */
[----:B------:R-:W-:Y:S02]  /*fbe0*/  MOV R2, 0xfc00 ;  /* 0x0000fc0000027802 */ /* 0x000fe40000000f00 */
[----:B-1234-:R-:W-:Y:S05]  /*fbf0*/  CALL.REL.NOINC `($__internal_81_$__cuda_sm70_shflsync_idx_p) ;  /* 0x00001c3000007944 */ /* 0x01efea0003c00000 */
[----:B------:R-:W-:Y:S01]  /*fc00*/  MOV R6, R195 ;  /* 0x000000c300067202 */ /* 0x000fe20000000f00 */
[----:B-1---5:R-:W-:Y:S05]  /*fc10*/  BRA `(.L_x_4817) ;  /* 0xffff0a9000007947 */ /* 0x022fea000383ffff */
.L_x_4826:
[----:B------:R-:W-:Y:S01]  /*fc20*/  IMAD.MOV.U32 R230, RZ, RZ, R5 ;  /* 0x000000ffffe67224 */ /* 0x000fe200078e0005 */
[----:B------:R-:W-:Y:S01]  /*fc30*/  MOV R195, RZ ;  /* 0x000000ff00c37202 */ /* 0x000fe20000000f00 */
[----:B------:R-:W-:Y:S01]  /*fc40*/  IMAD.MOV.U32 R3, RZ, RZ, 0x181f ;  /* 0x0000181fff037424 */ /* 0x000fe200078e00ff */
[----:B------:R-:W-:Y:S02]  /*fc50*/  MOV R2, 0xfc70 ;  /* 0x0000fc7000027802 */ /* 0x000fe40000000f00 */
[----:B-----5:R-:W-:Y:S05]  /*fc60*/  CALL.REL.NOINC `($__internal_81_$__cuda_sm70_shflsync_idx_p) ;  /* 0x00001bc000007944 */ /* 0x020fea0003c00000 */
[----:B------:R-:W-:Y:S01]  /*fc70*/  MOV R4, R195 ;  /* 0x000000c300047202 */ /* 0x000fe20000000f00 */
[----:B-1---5:R-:W-:Y:S05]  /*fc80*/  BRA `(.L_x_4915) ;  /* 0xffff2cf000007947 */ /* 0x022fea000383ffff */
.L_x_4827:
[----:B------:R-:W-:Y:S01]  /*fc90*/  IMAD.MOV.U32 R230, RZ, RZ, R14 ;  /* 0x000000ffffe67224 */ /* 0x000fe200078e000e */
[----:B------:R-:W-:Y:S01]  /*fca0*/  MOV R195, RZ ;  /* 0x000000ff00c37202 */ /* 0x000fe20000000f00 */
[----:B------:R-:W-:Y:S01]  /*fcb0*/  IMAD.MOV.U32 R3, RZ, RZ, 0x181f ;  /* 0x0000181fff037424 */ /* 0x000fe200078e00ff */
[----:B------:R-:W-:Y:S02]  /*fcc0*/  MOV R2, 0xfce0 ;  /* 0x0000fce000027802 */ /* 0x000fe40000000f00 */
[----:B-12--5:R-:W-:Y:S05]  /*fcd0*/  CALL.REL.NOINC `($__internal_81_$__cuda_sm70_shflsync_idx_p) ;  /* 0x00001b5000007944 */ /* 0x026fea0003c00000 */
[----:B-----5:R-:W-:Y:S01]  /*fce0*/  MOV R0, R195 ;  /* 0x000000c300007202 */ /* 0x020fe20000000f00 */
[----:B-1----:R-:W-:Y:S05]  /*fcf0*/  BRA `(.L_x_4916) ;  /* 0xffff2ca000007947 */ /* 0x002fea000383ffff */
.L_x_4830:
[----:B------:R-:W-:Y:S01]  /*fd00*/  IMAD.MOV.U32 R230, RZ, RZ, R5 ;  /* 0x000000ffffe67224 */ /* 0x000fe200078e0005 */
[----:B------:R-:W-:Y:S01]  /*fd10*/  MOV R195, 0x1 ;  /* 0x0000000100c37802 */ /* 0x000fe20000000f00 */
[----:B--2---:R-:W-:Y:S01]  /*fd20*/  IMAD.MOV.U32 R3, RZ, RZ, 0x181f ;  /* 0x0000181fff037424 */ /* 0x004fe200078e00ff */
[----:B------:R-:W-:-:S02]  /*fd30*/  MOV R2, 0xfd50 ;  /* 0x0000fd5000027802 */ /* 0x000fc40000000f00 */
[----:B-1--45:R-:W-:Y:S05]  /*fd40*/  CALL.REL.NOINC `($__internal_81_$__cuda_sm70_shflsync_idx_p) ;  /* 0x00001ae000007944 */ /* 0x032fea0003c00000 */
[----:B------:R-:W-:Y:S01]  /*fd50*/  IMAD.MOV.U32 R4, RZ, RZ, R195 ;  /* 0x000000ffff047224 */ /* 0x000fe200078e00c3 */
[----:B------:R-:W-:Y:S01]  /*fd60*/  MOV R195, 0x1 ;  /* 0x0000000100c37802 */ /* 0x000fe20000000f00 */
[----:B------:R-:W-:Y:S01]  /*fd70*/  IMAD.MOV.U32 R230, RZ, RZ, R14 ;  /* 0x000000ffffe67224 */ /* 0x000fe200078e000e */
[----:B------:R-:W-:-:S02]  /*fd80*/  MOV R3, 0x181f ;  /* 0x0000181f00037802 */ /* 0x000fc40000000f00 */
[----:B------:R-:W-:Y:S02]  /*fd90*/  MOV R2, 0xfdb0 ;  /* 0x0000fdb000027802 */ /* 0x000fe40000000f00 */
[----:B-1---5:R-:W-:Y:S05]  /*fda0*/  CALL.REL.NOINC `($__internal_81_$__cuda_sm70_shflsync_idx_p) ;  /* 0x00001a8000007944 */ /* 0x022fea0003c00000 */
[----:B-----5:R-:W-:Y:S01]  /*fdb0*/  MOV R0, R195 ;  /* 0x000000c300007202 */ /* 0x020fe20000000f00 */
[----:B-1----:R-:W-:Y:S05]  /*fdc0*/  BRA `(.L_x_4917) ;  /* 0xffff2da000007947 */ /* 0x002fea000383ffff */
.L_x_4833:
[----:B------:R-:W-:Y:S01]  /*fdd0*/  IMAD.MOV.U32 R230, RZ, RZ, R5 ;  /* 0x000000ffffe67224 */ /* 0x000fe200078e0005 */
[----:B------:R-:W-:Y:S01]  /*fde0*/  MOV R195, 0x2 ;  /* 0x0000000200c37802 */ /* 0x000fe20000000f00 */
[----:B---3--:R-:W-:Y:S01]  /*fdf0*/  IMAD.MOV.U32 R3, RZ, RZ, 0x181f ;  /* 0x0000181fff037424 */ /* 0x008fe200078e00ff */
[----:B------:R-:W-:Y:S02]  /*fe00*/  MOV R2, 0xfe20 ;  /* 0x0000fe2000027802 */ /* 0x000fe40000000f00 */
[----:B-12-45:R-:W-:Y:S05]  /*fe10*/  CALL.REL.NOINC `($__internal_81_$__cuda_sm70_shflsync_idx_p) ;  /* 0x00001a1000007944 */ /* 0x036fea0003c00000 */
[----:B------:R-:W-:Y:S01]  /*fe20*/  MOV R4, R195 ;  /* 0x000000c300047202 */ /* 0x000fe20000000f00 */
[----:B-1---5:R-:W-:Y:S05]  /*fe30*/  BRA `(.L_x_4918) ;  /* 0xffff2ed000007947 */ /* 0x022fea000383ffff */
.L_x_4834:
[----:B------:R-:W-:Y:S01]  /*fe40*/  IMAD.MOV.U32 R230, RZ, RZ, R14 ;  /* 0x000000ffffe67224 */ /* 0x000fe200078e000e */
[----:B------:R-:W-:Y:S01]  /*fe50*/  MOV R195, 0x2 ;  /* 0x0000000200c37802 */ /* 0x000fe20000000f00 */
[----:B------:R-:W-:Y:S01]  /*fe60*/  IMAD.MOV.U32 R3, RZ, RZ, 0x181f ;  /* 0x0000181fff037424 */ /* 0x000fe200078e00ff */
[----:B------:R-:W-:Y:S02]  /*fe70*/  MOV R2, 0xfe90 ;  /* 0x0000fe9000027802 */ /* 0x000fe40000000f00 */
[----:B-12345:R-:W-:Y:S05]  /*fe80*/  CALL.REL.NOINC `($__internal_81_$__cuda_sm70_shflsync_idx_p) ;  /* 0x000019a000007944 */ /* 0x03efea0003c00000 */
[----:B-----5:R-:W-:Y:S01]  /*fe90*/  MOV R0, R195 ;  /* 0x000000c300007202 */ /* 0x020fe20000000f00 */
[----:B-1----:R-:W-:Y:S05]  /*fea0*/  BRA `(.L_x_4919) ;  /* 0xffff2e8000007947 */ /* 0x002fea000383ffff */
.L_x_4837:
[----:B------:R-:W-:Y:S01]  /*feb0*/  IMAD.MOV.U32 R230, RZ, RZ, R5 ;  /* 0x000000ffffe67224 */ /* 0x000fe200078e0005 */
[----:B------:R-:W-:Y:S01]  /*fec0*/  MOV R195, 0x3 ;  /* 0x0000000300c37802 */ /* 0x000fe20000000f00 */
[----:B-1----:R-:W-:Y:S01]  /*fed0*/  IMAD.MOV.U32 R3, RZ, RZ, 0x181f ;  /* 0x0000181fff037424 */ /* 0x002fe200078e00ff */
[----:B------:R-:W-:-:S02]  /*fee0*/  MOV R2, 0xff00 ;  /* 0x0000ff0000027802 */ /* 0x000fc40000000f00 */
[----:B--2345:R-:W-:Y:S05]  /*fef0*/  CALL.REL.NOINC `($__internal_81_$__cuda_sm70_shflsync_idx_p) ;  /* 0x0000193000007944 */ /* 0x03cfea0003c00000 */
        /* <DEDUP_REMOVED lines=8> */
.L_x_4840:
[----:B------:R-:W-:Y:S01]  /*ff80*/  IMAD.MOV.U32 R230, RZ, RZ, R5 ;  /* 0x000000ffffe67224 */ /* 0x000fe200078e0005 */
[----:B------:R-:W-:Y:S01]  /*ff90*/  MOV R195, RZ ;  /* 0x000000ff00c37202 */ /* 0x000fe20000000f00 */
[----:B------:R-:W-:Y:S01]  /*ffa0*/  IMAD.MOV.U32 R3, RZ, RZ, 0x181f ;  /* 0x0000181fff037424 */ /* 0x000fe200078e00ff */
[----:B------:R-:W-:Y:S02]  /*ffb0*/  MOV R2, 0xffd0 ;  /* 0x0000ffd000027802 */ /* 0x000fe40000000f00 */
[----:B------:R-:W-:Y:S05]  /*ffc0*/  CALL.REL.NOINC `($__internal_81_$__cuda_sm70_shflsync_idx_p) ;  /* 0x0000186000007944 */ /* 0x000fea0003c00000 */
[----:B------:R-:W-:Y:S01]  /*ffd0*/  MOV R4, R195 ;  /* 0x000000c300047202 */ /* 0x000fe20000000f00 */
[----:B-1---5:R-:W-:Y:S05]  /*ffe0*/  BRA `(.L_x_4921) ;  /* 0xffff499000007947 */ /* 0x022fea000383ffff */
.L_x_4841:
[----:B------:R-:W-:Y:S01]  /*fff0*/  IMAD.MOV.U32 R230, RZ, RZ, R15 ;  /* 0x000000ffffe67224 */ /* 0x000fe200078e000f */
[----:B------:R-:W-:Y:S01]  /*10000*/  MOV R195, RZ ;  /* 0x000000ff00c37202 */ /* 0x000fe20000000f00 */
[----:B------:R-:W-:Y:S01]  /*10010*/  IMAD.MOV.U32 R3, RZ, RZ, 0x181f ;  /* 0x0000181fff037424 */ /* 0x000fe200078e00ff */
[----:B------:R-:W-:Y:S02]  /*10020*/  MOV R2, 0x10040 ;  /* 0x0001004000027802 */ /* 0x000fe40000000f00 */
[----:B-12---:R-:W-:Y:S05]  /*10030*/  CALL.REL.NOINC `($__internal_81_$__cuda_sm70_shflsync_idx_p) ;  /* 0x000017f000007944 */ /* 0x006fea0003c00000 */
[C---:B------:R-:W-:Y:S01]  /*10040*/  IADD3 R10, P2, R195.reuse, R119, RZ ;  /* 0x00000077c30a7210 */ /* 0x040fe20007f5e0ff */
[----:B------:R-:W-:Y:S01]  /*10050*/  IMAD.MOV.U32 R230, RZ, RZ, R5 ;  /* 0x000000ffffe67224 */ /* 0x000fe200078e0005 */
[----:B------:R-:W-:-:S02]  /*10060*/  IADD3 R8, P0, R195, R120, RZ ;  /* 0x00000078c3087210 */ /* 0x000fc40007f1e0ff */
[----:B------:R-:W-:Y:S01]  /*10070*/  SEL R13, RZ, 0x10, P5 ;  /* 0x00000010ff0d7807 */ /* 0x000fe20002800000 */
[C---:B------:R-:W-:Y:S01]  /*10080*/  IMAD.X R11, R4.reuse, 0x1, R113, P2 ;  /* 0x00000001040b7824 */ /* 0x040fe200010e0671 */
[C---:B------:R-:W-:Y:S01]  /*10090*/  IADD3 R6, P2, R195.reuse, R122, RZ ;  /* 0x0000007ac3067210 */ /* 0x040fe20007f5e0ff */
[C---:B------:R-:W-:Y:S01]  /*100a0*/  IMAD.X R9, R4.reuse, 0x1, R114, P0 ;  /* 0x0000000104097824 */ /* 0x040fe200000e0672 */
[----:B------:R-:W-:Y:S01]  /*100b0*/  IADD3 R2, P0, R195, R121, RZ ;  /* 0x00000079c3027210 */ /* 0x000fe20007f1e0ff */
[----:B------:R-:W-:Y:S01]  /*100c0*/  IMAD.MOV.U32 R195, RZ, RZ, 0x1 ;  /* 0x00000001ffc37424 */ /* 0x000fe200078e00ff */
[----:B------:R-:W-:Y:S01]  /*100d0*/  @!PT LDS RZ, [RZ] ;  /* 0x00000000fffff984 */ /* 0x000fe20000000800 */
[----:B------:R-:W-:Y:S01]  /*100e0*/  @!PT LDS RZ, [RZ] ;  /* 0x00000000fffff984 */ /* 0x000fe20000000800 */
[----:B------:R-:W-:Y:S01]  /*100f0*/  @!PT LDS RZ, [RZ] ;  /* 0x00000000fffff984 */ /* 0x000fe20000000800 */
[----:B------:R2:W-:Y:S01]  /*10100*/  LDGSTS.E.BYPASS.LTC128B.128 [R229+0x8100], [R10.64], !P6 ;  /* 0x081000000ae57fae */ /* 0x0005e2000f101d46 */
[C---:B------:R-:W-:Y:S01]  /*10110*/  IMAD.X R7, R4.reuse, 0x1, R115, P2 ;  /* 0x0000000104077824 */ /* 0x040fe200010e0673 */
[----:B------:R-:W-:Y:S01]  /*10120*/  SEL R12, RZ, 0x10, P4 ;  /* 0x00000010ff0c7807 */ /* 0x000fe20002000000 */
[----:B------:R-:W-:Y:S01]  /*10130*/  IMAD.X R3, R4, 0x1, R112, P0 ;  /* 0x0000000104037824 */ /* 0x000fe200000e0670 */
[----:B------:R2:W-:Y:S04]  /*10140*/  LDGSTS.E.BYPASS.LTC128B.128 [R229+0xa100], [R8.64], !P5 ;  /* 0x0a10000008e57fae */ /* 0x0005e8000e901d46 */
[----:B------:R3:W-:Y:S04]  /*10150*/  LDGSTS.E.BYPASS.LTC128B.128 [R229+0xc100], [R6.64], !P4 ;  /* 0x0c10000006e57fae */ /* 0x0007e8000e101d46 */
[----:B------:R4:W-:Y:S01]  /*10160*/  LDGSTS.E.BYPASS.LTC128B.128 [R229+0xe100], [R2.64], !P3 ;  /* 0x0e10000002e57fae */ /* 0x0009e2000d901d46 */
[----:B---3--:R-:W-:Y:S01]  /*10170*/  SEL R7, RZ, 0x10, P6 ;  /* 0x00000010ff077807 */ /* 0x008fe20003000000 */
[----:B----4-:R-:W-:Y:S01]  /*10180*/  IMAD.MOV.U32 R3, RZ, RZ, 0x181f ;  /* 0x0000181fff037424 */ /* 0x010fe200078e00ff */
        /* <DEDUP_REMOVED lines=10> */
.L_x_4842:
[----:B------:R-:W-:Y:S01]  /*10230*/  IMAD.MOV.U32 R132, RZ, RZ, R4 ;  /* 0x000000ffff847224 */ /* 0x000fe200078e0004 */
[----:B------:R-:W-:Y:S02]  /*10240*/  MOV R0, 0x2 ;  /* 0x0000000200007802 */ /* 0x000fe40000000f00 */
[----:B------:R-:W-:Y:S02]  /*10250*/  MOV R2, 0x10270 ;  /* 0x0001027000027802 */ /* 0x000fe40000000f00 */
[----:B------:R-:W-:Y:S05]  /*10260*/  CALL.REL.NOINC `($__internal_80_$__cuda_sm70_shflsync_bfly_p) ;  /* 0x0000156000007944 */ /* 0x000fea0003c00000 */
[----:B------:R-:W-:Y:S01]  /*10270*/  FMNMX.FTZ R4, R4, R0, !PT ;  /* 0x0000000004047209 */ /* 0x000fe20007810000 */
[----:B------:R-:W-:Y:S01]  /*10280*/  IMAD.MOV.U32 R0, RZ, RZ, 0x1 ;  /* 0x00000001ff007424 */ /* 0x000fe200078e00ff */
[----:B------:R-:W-:-:S03]  /*10290*/  MOV R2, 0x102c0 ;  /* 0x000102c000027802 */ /* 0x000fc60000000f00 */
[----:B------:R-:W-:Y:S02]  /*102a0*/  IMAD.MOV.U32 R132, RZ, RZ, R4 ;  /* 0x000000ffff847224 */ /* 0x000fe400078e0004 */
[----:B------:R-:W-:Y:S05]  /*102b0*/  CALL.REL.NOINC `($__internal_80_$__cuda_sm70_shflsync_bfly_p) ;  /* 0x0000151000007944 */ /* 0x000fea0003c00000 */
[----:B------:R-:W-:Y:S01]  /*102c0*/  FMNMX.FTZ R133, R4, R0, !PT ;  /* 0x0000000004857209 */ /* 0x000fe20007810000 */
[----:B------:R-:W-:Y:S01]  /*102d0*/  IMAD.MOV.U32 R132, RZ, RZ, R5 ;  /* 0x000000ffff847224 */ /* 0x000fe200078e0005 */
[----:B------:R-:W-:Y:S01]  /*102e0*/  MOV R2, 0x10310 ;  /* 0x0001031000027802 */ /* 0x000fe20000000f00 */
[----:B------:R-:W-:Y:S02]  /*102f0*/  IMAD.MOV.U32 R0, RZ, RZ, 0x2 ;  /* 0x00000002ff007424 */ /* 0x000fe400078e00ff */
[----:B------:R-:W-:Y:S05]  /*10300*/  CALL.REL.NOINC `($__internal_80_$__cuda_sm70_shflsync_bfly_p) ;  /* 0x000014c000007944 */ /* 0x000fea0003c00000 */
[----:B------:R-:W-:Y:S01]  /*10310*/  FMNMX.FTZ R5, R5, R0, !PT ;  /* 0x0000000005057209 */ /* 0x000fe20007810000 */
[----:B------:R-:W-:Y:S01]  /*10320*/  IMAD.MOV.U32 R0, RZ, RZ, 0x1 ;  /* 0x00000001ff007424 */ /* 0x000fe200078e00ff */
[----:B------:R-:W-:-:S03]  /*10330*/  MOV R2, 0x10360 ;  /* 0x0001036000027802 */ /* 0x000fc60000000f00 */
[----:B------:R-:W-:Y:S02]  /*10340*/  IMAD.MOV.U32 R132, RZ, RZ, R5 ;  /* 0x000000ffff847224 */ /* 0x000fe400078e0005 */
[----:B------:R-:W-:Y:S05]  /*10350*/  CALL.REL.NOINC `($__internal_80_$__cuda_sm70_shflsync_bfly_p) ;  /* 0x0000147000007944 */ /* 0x000fea0003c00000 */
[----:B------:R-:W-:Y:S01]  /*10360*/  MOV R3, R0 ;  /* 0x0000000000037202 */ /* 0x000fe20000000f00 */
[----:B------:R-:W-:Y:S05]  /*10370*/  BRA `(.L_x_4923) ;  /* 0xffff4ea000007947 */ /* 0x000fea000383ffff */
.L_x_4844:
[----:B-1234-:R-:W-:Y:S01]  /*10380*/  MOV R195, RZ ;  /* 0x000000ff00c37202 */ /* 0x01efe20000000f00 */
[----:B------:R-:W-:Y:S01]  /*10390*/  IMAD.MOV.U32 R230, RZ, RZ, R4 ;  /* 0x000000ffffe67224 */ /* 0x000fe200078e0004 */
[----:B------:R-:W-:Y:S01]  /*103a0*/  MOV R2, 0x103d0 ;  /* 0x000103d000027802 */ /* 0x000fe20000000f00 */
[----:B------:R-:W-:Y:S02]  /*103b0*/  IMAD.MOV.U32 R3, RZ, RZ, 0x181f ;  /* 0x0000181fff037424 */ /* 0x000fe400078e00ff */
[----:B------:R-:W-:Y:S05]  /*103c0*/  CALL.REL.NOINC `($__internal_81_$__cuda_sm70_shflsync_idx_p) ;  /* 0x0000146000007944 */ /* 0x000fea0003c00000 */
[----:B------:R-:W-:Y:S01]  /*103d0*/  MOV R2, R195 ;  /* 0x000000c300027202 */ /* 0x000fe20000000f00 */
[----:B-1---5:R-:W-:-:S05]  /*103e0*/  BRA `(.L_x_4924) ;  /* 0xffff671000007947 */ /* 0x022fca000383ffff */
.L_x_4847:
[----:B------:R-:W-:Y:S01]  /*103f0*/  MOV R195, RZ ;  /* 0x000000ff00c37202 */ /* 0x000fe20000000f00 */
[----:B------:R-:W-:Y:S01]  /*10400*/  IMAD.MOV.U32 R230, RZ, RZ, R133 ;  /* 0x000000ffffe67224 */ /* 0x000fe200078e0085 */
[----:B------:R-:W-:Y:S01]  /*10410*/  MOV R2, 0x10440 ;  /* 0x0001044000027802 */ /* 0x000fe20000000f00 */
[----:B------:R-:W-:Y:S02]  /*10420*/  IMAD.MOV.U32 R3, RZ, RZ, 0x181f ;  /* 0x0000181fff037424 */ /* 0x000fe400078e00ff */
[----:B------:R-:W-:Y:S05]  /*10430*/  CALL.REL.NOINC `($__internal_81_$__cuda_sm70_shflsync_idx_p) ;  /* 0x000013f000007944 */ /* 0x000fea0003c00000 */
[----:B------:R-:W-:Y:S01]  /*10440*/  MOV R132, R195 ;  /* 0x000000c300847202 */ /* 0x000fe20000000f00 */
[----:B-1---5:R-:W-:-:S05]  /*10450*/  BRA `(.L_x_4925) ;  /* 0xffff78d000007947 */ /* 0x022fca000383ffff */
.L_x_4848:
[----:B------:R-:W-:Y:S01]  /*10460*/  MOV R195, RZ ;  /* 0x000000ff00c37202 */ /* 0x000fe20000000f00 */
[----:B------:R-:W-:Y:S01]  /*10470*/  IMAD.MOV.U32 R230, RZ, RZ, R170 ;  /* 0x000000ffffe67224 */ /* 0x000fe200078e00aa */
[----:B------:R-:W-:Y:S01]  /*10480*/  MOV R2, 0x104b0 ;  /* 0x000104b000027802 */ /* 0x000fe20000000f00 */
[----:B------:R-:W-:Y:S02]  /*10490*/  IMAD.MOV.U32 R3, RZ, RZ, 0x181f ;  /* 0x0000181fff037424 */ /* 0x000fe400078e00ff */
[----:B-12---:R-:W-:Y:S05]  /*104a0*/  CALL.REL.NOINC `($__internal_81_$__cuda_sm70_shflsync_idx_p) ;  /* 0x0000138000007944 */ /* 0x006fea0003c00000 */
        /* <DEDUP_REMOVED lines=23> */
[----:B-1-3-5:R-:W-:Y:S05]  /*10620*/  CALL.REL.NOINC `($__internal_81_$__cuda_sm70_shflsync_idx_p) ;  /* 0x0000120000007944 */ /* 0x02afea0003c00000 */
[----:B------:R-:W-:Y:S01]  /*10630*/  MOV R3, 0x181f ;  /* 0x0000181f00037802 */ /* 0x000fe20000000f00 */
[----:B------:R-:W-:Y:S01]  /*10640*/  IMAD.MOV.U32 R132, RZ, RZ, R195 ;  /* 0x000000ffff847224 */ /* 0x000fe200078e00c3 */
[----:B------:R-:W-:Y:S01]  /*10650*/  MOV R195, 0x1 ;  /* 0x0000000100c37802 */ /* 0x000fe20000000f00 */
[----:B------:R-:W-:Y:S01]  /*10660*/  IMAD.MOV.U32 R230, RZ, RZ, R170 ;  /* 0x000000ffffe67224 */ /* 0x000fe200078e00aa */
[----:B------:R-:W-:Y:S02]  /*10670*/  MOV R2, 0x10690 ;  /* 0x0001069000027802 */ /* 0x000fe40000000f00 */
[----:B-1---5:R-:W-:Y:S05]  /*10680*/  CALL.REL.NOINC `($__internal_81_$__cuda_sm70_shflsync_idx_p) ;  /* 0x000011a000007944 */ /* 0x022fea0003c00000 */
[----:B-----5:R-:W-:Y:S01]  /*10690*/  MOV R0, R195 ;  /* 0x000000c300007202 */ /* 0x020fe20000000f00 */
[----:B-1----:R-:W-:-:S05]  /*106a0*/  BRA `(.L_x_4926) ;  /* 0xffff77e000007947 */ /* 0x002fca000383ffff */
.L_x_4849:
[----:B------:R-:W-:Y:S02]  /*106b0*/  MOV R0, 0x2 ;  /* 0x0000000200007802 */ /* 0x000fe40000000f00 */
[----:B------:R-:W-:Y:S02]  /*106c0*/  MOV R2, 0x106e0 ;  /* 0x000106e000027802 */ /* 0x000fe40000000f00 */
[----:B-1----:R-:W-:Y:S05]  /*106d0*/  CALL.REL.NOINC `($__internal_80_$__cuda_sm70_shflsync_bfly_p) ;  /* 0x000010f000007944 */ /* 0x002fea0003c00000 */
[----:B------:R-:W-:Y:S01]  /*106e0*/  FMNMX.FTZ R132, R132, R0, !PT ;  /* 0x0000000084847209 */ /* 0x000fe20007810000 */
[----:B------:R-:W-:Y:S01]  /*106f0*/  IMAD.MOV.U32 R0, RZ, RZ, 0x1 ;  /* 0x00000001ff007424 */ /* 0x000fe200078e00ff */
[----:B------:R-:W-:Y:S02]  /*10700*/  MOV R2, 0x10720 ;  /* 0x0001072000027802 */ /* 0x000fe40000000f00 */
        /* <DEDUP_REMOVED lines=8> */
[----:B------:R-:W-:Y:S02]  /*10790*/  MOV R2, 0x107b0 ;  /* 0x000107b000027802 */ /* 0x000fe40000000f00 */
[----:B------:R-:W-:Y:S05]  /*107a0*/  CALL.REL.NOINC `($__internal_80_$__cuda_sm70_shflsync_bfly_p) ;  /* 0x0000102000007944 */ /* 0x000fea0003c00000 */
[----:B------:R-:W-:-:S05]  /*107b0*/  BRA `(.L_x_4927) ;  /* 0xffff7ac000007947 */ /* 0x000fca000383ffff */
.L_x_4851:
[----:B------:R-:W-:Y:S01]  /*107c0*/  IMAD.MOV.U32 R132, RZ, RZ, R237 ;  /* 0x000000ffff847224 */ /* 0x000fe200078e00ed */
[----:B------:R-:W-:-:S02]  /*107d0*/  MOV R0, 0x2 ;  /* 0x0000000200007802 */ /* 0x000fc40000000f00 */
[----:B------:R-:W-:Y:S02]  /*107e0*/  MOV R2, 0x10800 ;  /* 0x0001080000027802 */ /* 0x000fe40000000f00 */
[----:B------:R-:W-:Y:S05]  /*107f0*/  CALL.REL.NOINC `($__internal_80_$__cuda_sm70_shflsync_bfly_p) ;  /* 0x00000fd000007944 */ /* 0x000fea0003c00000 */
[----:B------:R-:W-:Y:S05]  /*10800*/  BRA `(.L_x_4928) ;  /* 0xffff96b000007947 */ /* 0x000fea000383ffff */
.L_x_4852:
[----:B------:R-:W-:Y:S01]  /*10810*/  IMAD.MOV.U32 R132, RZ, RZ, R4 ;  /* 0x000000ffff847224 */ /* 0x000fe200078e0004 */
[----:B------:R-:W-:Y:S02]  /*10820*/  MOV R0, 0x1 ;  /* 0x0000000100007802 */ /* 0x000fe40000000f00 */
[----:B------:R-:W-:Y:S02]  /*10830*/  MOV R2, 0x10850 ;  /* 0x0001085000027802 */ /* 0x000fe40000000f00 */
[----:B-1----:R-:W-:Y:S05]  /*10840*/  CALL.REL.NOINC `($__internal_80_$__cuda_sm70_shflsync_bfly_p) ;  /* 0x00000f8000007944 */ /* 0x002fea0003c00000 */
[----:B------:R-:W-:Y:S01]  /*10850*/  FADD.FTZ R4, R4, R0 ;  /* 0x0000000004047221 */ /* 0x000fe20000010000 */
[----:B------:R-:W-:Y:S02]  /*10860*/  MOV R132, R236 ;  /* 0x000000ec00847202 */ /* 0x000fe40000000f00 */
[----:B------:R-:W-:Y:S02]  /*10870*/  MOV R0, 0x2 ;  /* 0x0000000200007802 */ /* 0x000fe40000000f00 */
[----:B------:R-:W-:Y:S02]  /*10880*/  MOV R2, 0x108a0 ;  /* 0x000108a000027802 */ /* 0x000fe40000000f00 */
[----:B------:R-:W-:Y:S05]  /*10890*/  CALL.REL.NOINC `($__internal_80_$__cuda_sm70_shflsync_bfly_p) ;  /* 0x00000f3000007944 */ /* 0x000fea0003c00000 */
[----:B------:R-:W-:Y:S01]  /*108a0*/  FADD.FTZ R5, R236, R0 ;  /* 0x00000000ec057221 */ /* 0x000fe20000010000 */
[----:B------:R-:W-:Y:S02]  /*108b0*/  MOV R0, 0x1 ;  /* 0x0000000100007802 */ /* 0x000fe40000000f00 */
[----:B------:R-:W-:-:S02]  /*108c0*/  MOV R2, 0x108f0 ;  /* 0x000108f000027802 */ /* 0x000fc40000000f00 */
[----:B------:R-:W-:Y:S02]  /*108d0*/  MOV R132, R5 ;  /* 0x0000000500847202 */ /* 0x000fe40000000f00 */
[----:B------:R-:W-:Y:S05]  /*108e0*/  CALL.REL.NOINC `($__internal_80_$__cuda_sm70_shflsync_bfly_p) ;  /* 0x00000ee000007944 */ /* 0x000fea0003c00000 */
[----:B------:R-:W-:Y:S01]  /*108f0*/  MOV R3, R0 ;  /* 0x0000000000037202 */ /* 0x000fe20000000f00 */
[----:B------:R-:W-:Y:S05]  /*10900*/  BRA `(.L_x_4929) ;  /* 0xffff962000007947 */ /* 0x000fea000383ffff */
.L_x_4859:
[----:B--234-:R-:W-:Y:S01]  /*10910*/  IMAD.MOV.U32 R230, RZ, RZ, R5 ;  /* 0x000000ffffe67224 */ /* 0x01cfe200078e0005 */
[----:B------:R-:W-:Y:S01]  /*10920*/  MOV R195, RZ ;  /* 0x000000ff00c37202 */ /* 0x000fe20000000f00 */
[----:B------:R-:W-:Y:S01]  /*10930*/  IMAD.MOV.U32 R3, RZ, RZ, 0x181f ;  /* 0x0000181fff037424 */ /* 0x000fe200078e00ff */
[----:B------:R-:W-:Y:S02]  /*10940*/  MOV R2, 0x10960 ;  /* 0x0001096000027802 */ /* 0x000fe40000000f00 */
[----:B-1----:R-:W-:Y:S05]  /*10950*/  CALL.REL.NOINC `($__internal_81_$__cuda_sm70_shflsync_idx_p) ;  /* 0x00000ed000007944 */ /* 0x002fea0003c00000 */
[----:B------:R-:W-:Y:S01]  /*10960*/  MOV R4, R195 ;  /* 0x000000c300047202 */ /* 0x000fe20000000f00 */
[----:B-1---5:R-:W-:Y:S05]  /*10970*/  BRA `(.L_x_4930) ;  /* 0xffffb24000007947 */ /* 0x022fea000383ffff */
.L_x_4860:
[----:B------:R-:W-:Y:S01]  /*10980*/  IMAD.MOV.U32 R230, RZ, RZ, R14 ;  /* 0x000000ffffe67224 */ /* 0x000fe200078e000e */
[----:B------:R-:W-:Y:S01]  /*10990*/  MOV R195, RZ ;  /* 0x000000ff00c37202 */ /* 0x000fe20000000f00 */
[----:B------:R-:W-:Y:S01]  /*109a0*/  IMAD.MOV.U32 R3, RZ, RZ, 0x181f ;  /* 0x0000181fff037424 */ /* 0x000fe200078e00ff */
[----:B------:R-:W-:Y:S02]  /*109b0*/  MOV R2, 0x109d0 ;  /* 0x000109d000027802 */ /* 0x000fe40000000f00 */
[----:B-123--:R-:W-:Y:S05]  /*109c0*/  CALL.REL.NOINC `($__internal_81_$__cuda_sm70_shflsync_idx_p) ;  /* 0x00000e6000007944 */ /* 0x00efea0003c00000 */
[----:B-----5:R-:W-:Y:S01]  /*109d0*/  MOV R0, R195 ;  /* 0x000000c300007202 */ /* 0x020fe20000000f00 */
[----:B-1----:R-:W-:Y:S05]  /*109e0*/  BRA `(.L_x_4931) ;  /* 0xffffb1f000007947 */ /* 0x002fea000383ffff */
.L_x_4863:
[----:B------:R-:W-:Y:S01]  /*109f0*/  IMAD.MOV.U32 R230, RZ, RZ, R5 ;  /* 0x000000ffffe67224 */ /* 0x000fe200078e0005 */
[----:B------:R-:W-:Y:S01]  /*10a00*/  MOV R195, 0x1 ;  /* 0x0000000100c37802 */ /* 0x000fe20000000f00 */
[----:B--2---:R-:W-:Y:S01]  /*10a10*/  IMAD.MOV.U32 R3, RZ, RZ, 0x181f ;  /* 0x0000181fff037424 */ /* 0x004fe200078e00ff */
[----:B------:R-:W-:-:S02]  /*10a20*/  MOV R2, 0x10a40 ;  /* 0x00010a4000027802 */ /* 0x000fc40000000f00 */
[----:B-1-34-:R-:W-:Y:S05]  /*10a30*/  CALL.REL.NOINC `($__internal_81_$__cuda_sm70_shflsync_idx_p) ;  /* 0x00000df000007944 */ /* 0x01afea0003c00000 */
        /* <DEDUP_REMOVED lines=8> */
.L_x_4866:
[----:B------:R-:W-:Y:S01]  /*10ac0*/  IMAD.MOV.U32 R230, RZ, RZ, R5 ;  /* 0x000000ffffe67224 */ /* 0x000fe200078e0005 */
[----:B------:R-:W-:Y:S01]  /*10ad0*/  MOV R195, 0x2 ;  /* 0x0000000200c37802 */ /* 0x000fe20000000f00 */
[----:B-1----:R-:W-:Y:S01]  /*10ae0*/  IMAD.MOV.U32 R3, RZ, RZ, 0x181f ;  /* 0x0000181fff037424 */ /* 0x002fe200078e00ff */
[----:B------:R-:W-:Y:S02]  /*10af0*/  MOV R2, 0x10b10 ;  /* 0x00010b1000027802 */ /* 0x000fe40000000f00 */
[----:B--234-:R-:W-:Y:S05]  /*10b00*/  CALL.REL.NOINC `($__internal_81_$__cuda_sm70_shflsync_idx_p) ;  /* 0x00000d2000007944 */ /* 0x01cfea0003c00000 */
[----:B------:R-:W-:Y:S01]  /*10b10*/  MOV R4, R195 ;  /* 0x000000c300047202 */ /* 0x000fe20000000f00 */
[----:B-1---5:R-:W-:Y:S05]  /*10b20*/  BRA `(.L_x_4933) ;  /* 0xffffb43000007947 */ /* 0x022fea000383ffff */
.L_x_4867:
[----:B------:R-:W-:Y:S01]  /*10b30*/  IMAD.MOV.U32 R230, RZ, RZ, R14 ;  /* 0x000000ffffe67224 */ /* 0x000fe200078e000e */
[----:B------:R-:W-:Y:S01]  /*10b40*/  MOV R195, 0x2 ;  /* 0x0000000200c37802 */ /* 0x000fe20000000f00 */
[----:B-1----:R-:W-:Y:S01]  /*10b50*/  IMAD.MOV.U32 R3, RZ, RZ, 0x181f ;  /* 0x0000181fff037424 */ /* 0x002fe200078e00ff */
[----:B------:R-:W-:Y:S02]  /*10b60*/  MOV R2, 0x10b80 ;  /* 0x00010b8000027802 */ /* 0x000fe40000000f00 */
[----:B--234-:R-:W-:Y:S05]  /*10b70*/  CALL.REL.NOINC `($__internal_81_$__cuda_sm70_shflsync_idx_p) ;  /* 0x00000cb000007944 */ /* 0x01cfea0003c00000 */
[----:B-----5:R-:W-:Y:S01]  /*10b80*/  MOV R0, R195 ;  /* 0x000000c300007202 */ /* 0x020fe20000000f00 */
[----:B-1----:R-:W-:Y:S05]  /*10b90*/  BRA `(.L_x_4934) ;  /* 0xffffb3e000007947 */ /* 0x002fea000383ffff */
.L_x_4870:
[----:B------:R-:W-:Y:S01]  /*10ba0*/  IMAD.MOV.U32 R230, RZ, RZ, R5 ;  /* 0x000000ffffe67224 */ /* 0x000fe200078e0005 */
[----:B------:R-:W-:Y:S01]  /*10bb0*/  MOV R195, 0x3 ;  /* 0x0000000300c37802 */ /* 0x000fe20000000f00 */
[----:B-1----:R-:W-:Y:S01]  /*10bc0*/  IMAD.MOV.U32 R3, RZ, RZ, 0x181f ;  /* 0x0000181fff037424 */ /* 0x002fe200078e00ff */
[----:B------:R-:W-:-:S02]  /*10bd0*/  MOV R2, 0x10bf0 ;  /* 0x00010bf000027802 */ /* 0x000fc40000000f00 */
[----:B--234-:R-:W-:Y:S05]  /*10be0*/  CALL.REL.NOINC `($__internal_81_$__cuda_sm70_shflsync_idx_p) ;  /* 0x00000c4000007944 */ /* 0x01cfea0003c00000 */
        /* <DEDUP_REMOVED lines=8> */
.L_x_4872:
[----:B------:R-:W-:Y:S01]  /*10c70*/  IMAD.MOV.U32 R230, RZ, RZ, R5 ;  /* 0x000000ffffe67224 */ /* 0x000fe200078e0005 */
[----:B------:R-:W-:Y:S01]  /*10c80*/  MOV R195, RZ ;  /* 0x000000ff00c37202 */ /* 0x000fe20000000f00 */
[----:B------:R-:W-:Y:S01]  /*10c90*/  IMAD.MOV.U32 R3, RZ, RZ, 0x1c1f ;  /* 0x00001c1fff037424 */ /* 0x000fe200078e00ff */
[----:B------:R-:W-:Y:S02]  /*10ca0*/  MOV R2, 0x10cc0 ;  /* 0x00010cc000027802 */ /* 0x000fe40000000f00 */
[----:B------:R-:W-:Y:S05]  /*10cb0*/  CALL.REL.NOINC `($__internal_81_$__cuda_sm70_shflsync_idx_p) ;  /* 0x00000b7000007944 */ /* 0x000fea0003c00000 */
[----:B------:R-:W-:Y:S01]  /*10cc0*/  MOV R4, R195 ;  /* 0x000000c300047202 */ /* 0x000fe20000000f00 */
[----:B-1---5:R-:W-:Y:S05]  /*10cd0*/  BRA `(.L_x_4936) ;  /* 0xffffb80000007947 */ /* 0x022fea000383ffff */
.L_x_4873:
[----:B------:R-:W-:Y:S01]  /*10ce0*/  IMAD.MOV.U32 R230, RZ, RZ, R12 ;  /* 0x000000ffffe67224 */ /* 0x000fe200078e000c */
[----:B------:R-:W-:Y:S01]  /*10cf0*/  MOV R195, RZ ;  /* 0x000000ff00c37202 */ /* 0x000fe20000000f00 */
[----:B------:R-:W-:Y:S01]  /*10d00*/  IMAD.MOV.U32 R3, RZ, RZ, 0x1c1f ;  /* 0x00001c1fff037424 */ /* 0x000fe200078e00ff */
[----:B------:R-:W-:Y:S02]  /*10d10*/  MOV R2, 0x10d30 ;  /* 0x00010d3000027802 */ /* 0x000fe40000000f00 */
[----:B-12---:R-:W-:Y:S05]  /*10d20*/  CALL.REL.NOINC `($__internal_81_$__cuda_sm70_shflsync_idx_p) ;  /* 0x00000b0000007944 */ /* 0x006fea0003c00000 */
[----:B-----5:R-:W-:Y:S01]  /*10d30*/  MOV R0, R195 ;  /* 0x000000c300007202 */ /* 0x020fe20000000f00 */
[----:B-1----:R-:W-:Y:S05]  /*10d40*/  BRA `(.L_x_4937) ;  /* 0xffffb7b000007947 */ /* 0x002fea000383ffff */
.L_x_4876:
        /* <DEDUP_REMOVED lines=13> */
.L_x_4880:
[----:B------:R-:W-:Y:S01]  /*10e20*/  IMAD.MOV.U32 R230, RZ, RZ, R5 ;  /* 0x000000ffffe67224 */ /* 0x000fe200078e0005 */
[----:B------:R-:W-:Y:S01]  /*10e30*/  MOV R195, RZ ;  /* 0x000000ff00c37202 */ /* 0x000fe20000000f00 */
[----:B------:R-:W-:Y:S01]  /*10e40*/  IMAD.MOV.U32 R3, RZ, RZ, 0x181f ;  /* 0x0000181fff037424 */ /* 0x000fe200078e00ff */
[----:B------:R-:W-:Y:S02]  /*10e50*/  MOV R2, 0x10e70 ;  /* 0x00010e7000027802 */ /* 0x000fe40000000f00 */
[----:B------:R-:W-:Y:S05]  /*10e60*/  CALL.REL.NOINC `($__internal_81_$__cuda_sm70_shflsync_idx_p) ;  /* 0x000009c000007944 */ /* 0x000fea0003c00000 */
[----:B------:R-:W-:Y:S01]  /*10e70*/  MOV R4, R195 ;  /* 0x000000c300047202 */ /* 0x000fe20000000f00 */
[----:B-1---5:R-:W-:Y:S05]  /*10e80*/  BRA `(.L_x_4939) ;  /* 0xffffd67000007947 */ /* 0x022fea000383ffff */
.L_x_4881:
[----:B------:R-:W-:Y:S01]  /*10e90*/  IMAD.MOV.U32 R230, RZ, RZ, R14 ;  /* 0x000000ffffe67224 */ /* 0x000fe200078e000e */
[----:B------:R-:W-:Y:S01]  /*10ea0*/  MOV R195, RZ ;  /* 0x000000ff00c37202 */ /* 0x000fe20000000f00 */
[----:B------:R-:W-:Y:S01]  /*10eb0*/  IMAD.MOV.U32 R3, RZ, RZ, 0x181f ;  /* 0x0000181fff037424 */ /* 0x000fe200078e00ff */
[----:B------:R-:W-:Y:S02]  /*10ec0*/  MOV R2, 0x10ee0 ;  /* 0x00010ee000027802 */ /* 0x000fe40000000f00 */
[----:B-12---:R-:W-:Y:S05]  /*10ed0*/  CALL.REL.NOINC `($__internal_81_$__cuda_sm70_shflsync_idx_p) ;  /* 0x0000095000007944 */ /* 0x006fea0003c00000 */
[----:B-----5:R-:W-:Y:S01]  /*10ee0*/  MOV R0, R195 ;  /* 0x000000c300007202 */ /* 0x020fe20000000f00 */
[----:B-1----:R-:W-:Y:S05]  /*10ef0*/  BRA `(.L_x_4940) ;  /* 0xffffd62000007947 */ /* 0x002fea000383ffff */
.L_x_4884:
        /* <DEDUP_REMOVED lines=13> */
.L_x_4887:
[----:B------:R-:W-:Y:S01]  /*10fd0*/  IMAD.MOV.U32 R230, RZ, RZ, R5 ;  /* 0x000000ffffe67224 */ /* 0x000fe200078e0005 */
[----:B------:R-:W-:Y:S01]  /*10fe0*/  MOV R195, 0x2 ;  /* 0x0000000200c37802 */ /* 0x000fe20000000f00 */
[----:B-1----:R-:W-:Y:S01]  /*10ff0*/  IMAD.MOV.U32 R3, RZ, RZ, 0x181f ;  /* 0x0000181fff037424 */ /* 0x002fe200078e00ff */
[----:B------:R-:W-:Y:S02]  /*11000*/  MOV R2, 0x11020 ;  /* 0x0001102000027802 */ /* 0x000fe40000000f00 */
[----:B--234-:R-:W-:Y:S05]  /*11010*/  CALL.REL.NOINC `($__internal_81_$__cuda_sm70_shflsync_idx_p) ;  /* 0x0000081000007944 */ /* 0x01cfea0003c00000 */
[----:B------:R-:W-:Y:S01]  /*11020*/  MOV R4, R195 ;  /* 0x000000c300047202 */ /* 0x000fe20000000f00 */
[----:B-1---5:R-:W-:Y:S05]  /*11030*/  BRA `(.L_x_4942) ;  /* 0xffffd87000007947 */ /* 0x022fea000383ffff */
.L_x_4888:
[----:B------:R-:W-:Y:S01]  /*11040*/  IMAD.MOV.U32 R230, RZ, RZ, R14 ;  /* 0x000000ffffe67224 */ /* 0x000fe200078e000e */
[----:B------:R-:W-:Y:S01]  /*11050*/  MOV R195, 0x2 ;  /* 0x0000000200c37802 */ /* 0x000fe20000000f00 */
[----:B------:R-:W-:Y:S01]  /*11060*/  IMAD.MOV.U32 R3, RZ, RZ, 0x181f ;  /* 0x0000181fff037424 */ /* 0x000fe200078e00ff */
[----:B------:R-:W-:Y:S02]  /*11070*/  MOV R2, 0x11090 ;  /* 0x0001109000027802 */ /* 0x000fe40000000f00 */
[----:B-1234-:R-:W-:Y:S05]  /*11080*/  CALL.REL.NOINC `($__internal_81_$__cuda_sm70_shflsync_idx_p) ;  /* 0x000007a000007944 */ /* 0x01efea0003c00000 */
[----:B-----5:R-:W-:Y:S01]  /*11090*/  MOV R0, R195 ;  /* 0x000000c300007202 */ /* 0x020fe20000000f00 */
[----:B-1----:R-:W-:Y:S05]  /*110a0*/  BRA `(.L_x_4943) ;  /* 0xffffd82000007947 */ /* 0x002fea000383ffff */
.L_x_4891:
        /* <DEDUP_REMOVED lines=13> */
.L_x_4893:
[----:B------:R-:W-:Y:S01]  /*11180*/  IMAD.MOV.U32 R230, RZ, RZ, R106 ;  /* 0x000000ffffe67224 */ /* 0x000fe200078e006a */
[----:B------:R-:W-:Y:S01]  /*11190*/  MOV R195, RZ ;  /* 0x000000ff00c37202 */ /* 0x000fe20000000f00 */
[----:B------:R-:W-:Y:S01]  /*111a0*/  IMAD.MOV.U32 R3, RZ, RZ, 0x1f ;  /* 0x0000001fff037424 */ /* 0x000fe200078e00ff */
[----:B------:R-:W-:Y:S02]  /*111b0*/  MOV R2, 0x111d0 ;  /* 0x000111d000027802 */ /* 0x000fe40000000f00 */
[----:B------:R-:W-:Y:S05]  /*111c0*/  CALL.REL.NOINC `($__internal_81_$__cuda_sm70_shflsync_idx_p) ;  /* 0x0000066000007944 */ /* 0x000fea0003c00000 */
[----:B------:R-:W-:Y:S01]  /*111d0*/  MOV R9, R195 ;  /* 0x000000c300097202 */ /* 0x000fe20000000f00 */
[----:B-1---5:R-:W-:Y:S05]  /*111e0*/  BRA `(.L_x_4945) ;  /* 0xffffdb1000007947 */ /* 0x022fea000383ffff */
.L_x_4894:
[----:B------:R-:W-:Y:S01]  /*111f0*/  IMAD.MOV.U32 R230, RZ, RZ, R106 ;  /* 0x000000ffffe67224 */ /* 0x000fe200078e006a */
[----:B------:R-:W-:Y:S01]  /*11200*/  MOV R195, 0x1 ;  /* 0x0000000100c37802 */ /* 0x000fe20000000f00 */
[----:B------:R-:W-:Y:S01]  /*11210*/  IMAD.MOV.U32 R3, RZ, RZ, 0x1f ;  /* 0x0000001fff037424 */ /* 0x000fe200078e00ff */
[----:B------:R-:W-:Y:S02]  /*11220*/  MOV R2, 0x11240 ;  /* 0x0001124000027802 */ /* 0x000fe40000000f00 */
[----:B-12---:R-:W-:Y:S05]  /*11230*/  CALL.REL.NOINC `($__internal_81_$__cuda_sm70_shflsync_idx_p) ;  /* 0x000005f000007944 */ /* 0x006fea0003c00000 */
[----:B------:R-:W-:Y:S01]  /*11240*/  MOV R8, R195 ;  /* 0x000000c300087202 */ /* 0x000fe20000000f00 */
[----:B-1---5:R-:W-:Y:S05]  /*11250*/  BRA `(.L_x_4946) ;  /* 0xffffdac000007947 */ /* 0x022fea000383ffff */
.L_x_4895:
[----:B------:R-:W-:Y:S02]  /*11260*/  MOV R3, 0x1 ;  /* 0x0000000100037802 */ /* 0x000fe40000000f00 */
[----:B------:R-:W-:-:S02]  /*11270*/  MOV R2, 0x11290 ;  /* 0x0001129000027802 */ /* 0x000fc40000000f00 */
[----:B-1234-:R-:W-:Y:S05]  /*11280*/  CALL.REL.NOINC `($__internal_82_$__cuda_sm70_shflsync_up_p) ;  /* 0x0000061000007944 */ /* 0x01efea0003c00000 */
[----:B------:R-:W-:Y:S05]  /*11290*/  BRA `(.L_x_4947) ;  /* 0xffffdbb000007947 */ /* 0x000fea000383ffff */
.L_x_4896:
[----:B------:R-:W-:Y:S02]  /*112a0*/  MOV R3, 0x2 ;  /* 0x0000000200037802 */ /* 0x000fe40000000f00 */
[----:B------:R-:W-:-:S02]  /*112b0*/  MOV R2, 0x112d0 ;  /* 0x000112d000027802 */ /* 0x000fc40000000f00 */
[----:B--2-4-:R-:W-:Y:S05]  /*112c0*/  CALL.REL.NOINC `($__internal_82_$__cuda_sm70_shflsync_up_p) ;  /* 0x000005d000007944 */ /* 0x014fea0003c00000 */
        /* <DEDUP_REMOVED lines=24> */
.L_x_4900:
[----:B------:R-:W-:Y:S02]  /*11450*/  MOV R3, 0x1 ;  /* 0x0000000100037802 */ /* 0x000fe40000000f00 */
[----:B------:R-:W-:Y:S02]  /*11460*/  MOV R2, 0x11480 ;  /* 0x0001148000027802 */ /* 0x000fe40000000f00 */
[----:B------:R-:W-:Y:S05]  /*11470*/  CALL.REL.NOINC `($__internal_82_$__cuda_sm70_shflsync_up_p) ;  /* 0x0000042000007944 */ /* 0x000fea0003c00000 */
[----:B------:R-:W-:Y:S01]  /*11480*/  MOV R2, R4 ;  /* 0x0000000400027202 */ /* 0x000fe20000000f00 */
[----:B------:R-:W-:Y:S05]  /*11490*/  BRA `(.L_x_4949) ;  /* 0xffffdc1000007947 */ /* 0x000fea000383ffff */
.L_x_4901:
        /* <DEDUP_REMOVED lines=27> */
.L_x_4903:
[----:B------:R-:W-:Y:S02]  /*11650*/  SEL R0, RZ, 0x1, P0 ;  /* 0x00000001ff007807 */ /* 0x000fe40000000000 */
[----:B------:R-:W-:Y:S02]  /*11660*/  MOV R2, 0x11680 ;  /* 0x0001168000027802 */ /* 0x000fe40000000f00 */
[----:B-1----:R-:W-:Y:S05]  /*11670*/  CALL.REL.NOINC `($__internal_83_$__cuda_sm70_votesync_ballot) ;  /* 0x0000028000007944 */ /* 0x002fea0003c00000 */
[----:B------:R-:W-:Y:S05]  /*11680*/  BRA `(.L_x_4951) ;  /* 0xffffdbb000007947 */ /* 0x000fea000383ffff */
.L_x_4904:
[----:B------:R-:W-:Y:S01]  /*11690*/  IMAD.MOV.U32 R230, RZ, RZ, R6 ;  /* 0x000000ffffe67224 */ /* 0x000fe200078e0006 */
[----:B---3--:R-:W-:Y:S01]  /*116a0*/  MOV R195, R11 ;  /* 0x0000000b00c37202 */ /* 0x008fe20000000f00 */
[----:B------:R-:W-:Y:S01]  /*116b0*/  IMAD.MOV.U32 R3, RZ, RZ, 0x1f ;  /* 0x0000001fff037424 */ /* 0x000fe200078e00ff */
[----:B------:R-:W-:Y:S02]  /*116c0*/  MOV R2, 0x116e0 ;  /* 0x000116e000027802 */ /* 0x000fe40000000f00 */
[----:B-12---:R-:W-:Y:S05]  /*116d0*/  CALL.REL.NOINC `($__internal_81_$__cuda_sm70_shflsync_idx_p) ;  /* 0x0000015000007944 */ /* 0x006fea0003c00000 */
[----:B------:R-:W-:Y:S01]  /*116e0*/  IMAD.MOV.U32 R6, RZ, RZ, R195 ;  /* 0x000000ffff067224 */ /* 0x000fe200078e00c3 */
[----:B------:R-:W-:Y:S01]  /*116f0*/  MOV R195, R11 ;  /* 0x0000000b00c37202 */ /* 0x000fe20000000f00 */
[----:B------:R-:W-:Y:S01]  /*11700*/  IMAD.MOV.U32 R230, RZ, RZ, R7 ;  /* 0x000000ffffe67224 */ /* 0x000fe200078e0007 */
[----:B------:R-:W-:Y:S02]  /*11710*/  MOV R3, 0x1f ;  /* 0x0000001f00037802 */ /* 0x000fe40000000f00 */
[----:B------:R-:W-:-:S02]  /*11720*/  MOV R2, 0x11740 ;  /* 0x0001174000027802 */ /* 0x000fc40000000f00 */
[----:B-1---5:R-:W-:Y:S05]  /*11730*/  CALL.REL.NOINC `($__internal_81_$__cuda_sm70_shflsync_idx_p) ;  /* 0x000000f000007944 */ /* 0x022fea0003c00000 */
[----:B------:R-:W-:Y:S01]  /*11740*/  MOV R7, R195 ;  /* 0x000000c300077202 */ /* 0x000fe20000000f00 */
[----:B-1---5:R-:W-:Y:S05]  /*11750*/  BRA `(.L_x_4952) ;  /* 0xffffdb2000007947 */ /* 0x022fea000383ffff */
.L_x_4907:
[----:B------:R-:W-:Y:S01]  /*11760*/  IMAD.MOV.U32 R230, RZ, RZ, R4 ;  /* 0x000000ffffe67224 */ /* 0x000fe200078e0004 */
[----:B------:R-:W-:Y:S01]  /*11770*/  MOV R195, R0 ;  /* 0x0000000000c37202 */ /* 0x000fe20000000f00 */
[----:B------:R-:W-:Y:S01]  /*11780*/  IMAD.MOV.U32 R3, RZ, RZ, 0x1f ;  /* 0x0000001fff037424 */ /* 0x000fe200078e00ff */
[----:B------:R-:W-:-:S02]  /*11790*/  MOV R2, 0x117b0 ;  /* 0x000117b000027802 */ /* 0x000fc40000000f00 */
[----:B-1-34-:R-:W-:Y:S05]  /*117a0*/  CALL.REL.NOINC `($__internal_81_$__cuda_sm70_shflsync_idx_p) ;  /* 0x0000008000007944 */ /* 0x01afea0003c00000 */
[----:B------:R-:W-:Y:S01]  /*117b0*/  MOV R10, R195 ;  /* 0x000000c3000a7202 */ /* 0x000fe20000000f00 */
[----:B-1---5:R-:W-:Y:S05]  /*117c0*/  BRA `(.L_x_4906) ;  /* 0xffffdb1000007947 */ /* 0x022fea000383ffff */
        .weak           $__internal_80_$__cuda_sm70_shflsync_bfly_p
        .type           $__internal_80_$__cuda_sm70_shflsync_bfly_p,@function
        .size           $__internal_80_$__cuda_sm70_shflsync_bfly_p,($__internal_81_$__cuda_sm70_shflsync_idx_p - $__internal_80_$__cuda_sm70_shflsync_bfly_p)
$__internal_80_$__cuda_sm70_shflsync_bfly_p:
[----:B------:R-:W-:Y:S02]  /*117d0*/  MOV R169, 0xffffffff ;  /* 0xffffffff00a97802 */ /* 0x000fe40000000f00 */
[----:B------:R-:W-:-:S02]  /*117e0*/  MOV R3, 0x1f ;  /* 0x0000001f00037802 */ /* 0x000fc40000000f00 */
[----:B------:R-:W-:Y:S04]  /*117f0*/  WARPSYNC R169 ;  /* 0x000000a900007348 */ /* 0x000fe80003800000 */
[----:B------:R1:W2:Y:S02]  /*11800*/  SHFL.BFLY PT, R0, R132, R0, R3 ;  /* 0x0c00000084007389 */ /* 0x0002a400000e0003 */
[----:B-1----:R-:W-:-:S04]  /*11810*/  MOV R3, 0x0 ;  /* 0x0000000000037802 */ /* 0x002fc80000000f00 */
[----:B--2---:R-:W-:Y:S05]  /*11820*/  RET.REL.NODEC R2 `(_ZN7cutlass13device_kernelIN5flash19enable_sm80_to_sm89INS1_16FlashAttnFwdSm80INS1_25CollectiveMainloopFwdSm80ILi8ELi1ELb0EN4cute5tupleIJNS5_1CILi128EEENS7_ILi64EEENS7_ILi256EEEEEELi256ENS_10bfloat16_tEfNS_4arch4Sm80ELb0ELb0ELb0ELb1ELb1ELb0ELb1ELb1EEENS1_21CollectiveEpilogueFwdINS6_IJS8_SA_S9_EEENS6_IJNS7_ILi1EEESI_SI_EEESC_SE_Li256ELb1ELb1ELb1ELb0EEENS1_36VarlenDynamicPersistentTileSchedulerILi128ELi64ELi256ELi256ELb1ELb1ELb0ELb0ELb1ELb1EEEEEEEEEvNT_6ParamsE) ;  /* 0xfffee7d002007950 */ /* 0x004fea0003c3ffff */
        .weak           $__internal_81_$__cuda_sm70_shflsync_idx_p
        .type           $__internal_81_$__cuda_sm70_shflsync_idx_p,@function
        .size           $__internal_81_$__cuda_sm70_shflsync_idx_p,($__internal_82_$__cuda_sm70_shflsync_up_p - $__internal_81_$__cuda_sm70_shflsync_idx_p)
$__internal_81_$__cuda_sm70_shflsync_idx_p:
[----:B------:R1:W-:Y:S02]  /*11830*/  STL [R1+0x154], R0 ;  /* 0x0001540001007387 */ /* 0x0003e40000100800 */
[----:B-1----:R-:W-:-:S04]  /*11840*/  MOV R0, 0xffffffff ;  /* 0xffffffff00007802 */ /* 0x002fc80000000f00 */
[----:B------:R-:W-:Y:S04]  /*11850*/  WARPSYNC R0 ;  /* 0x0000000000007348 */ /* 0x000fe80003800000 */
[----:B------:R1:W2:Y:S04]  /*11860*/  SHFL.IDX PT, R195, R230, R195, R3 ;  /* 0x000000c3e6c37389 */ /* 0x0002a800000e0003 */
[----:B-1----:R1:W5:Y:S01]  /*11870*/  LDL.LU R0, [R1+0x154] ;  /* 0x0001540001007983 */ /* 0x0023620000300800 */
[----:B------:R-:W-:-:S04]  /*11880*/  MOV R3, 0x0 ;  /* 0x0000000000037802 */ /* 0x000fc80000000f00 */
[----:B--2---:R-:W-:Y:S05]  /*11890*/  RET.REL.NODEC R2 `(_ZN7cutlass13device_kernelIN5flash19enable_sm80_to_sm89INS1_16FlashAttnFwdSm80INS1_25CollectiveMainloopFwdSm80ILi8ELi1ELb0EN4cute5tupleIJNS5_1CILi128EEENS7_ILi64EEENS7_ILi256EEEEEELi256ENS_10bfloat16_tEfNS_4arch4Sm80ELb0ELb0ELb0ELb1ELb1ELb0ELb1ELb1EEENS1_21CollectiveEpilogueFwdINS6_IJS8_SA_S9_EEENS6_IJNS7_ILi1EEESI_SI_EEESC_SE_Li256ELb1ELb1ELb1ELb0EEENS1_36VarlenDynamicPersistentTileSchedulerILi128ELi64ELi256ELi256ELb1ELb1ELb0ELb0ELb1ELb1EEEEEEEEEvNT_6ParamsE) ;  /* 0xfffee76002007950 */ /* 0x004fea0003c3ffff */
        .weak           $__internal_82_$__cuda_sm70_shflsync_up_p
        .type           $__internal_82_$__cuda_sm70_shflsync_up_p,@function
        .size           $__internal_82_$__cuda_sm70_shflsync_up_p,($__internal_83_$__cuda_sm70_votesync_ballot - $__internal_82_$__cuda_sm70_shflsync_up_p)
$__internal_82_$__cuda_sm70_shflsync_up_p:
[----:B------:R-:W-:Y:S02]  /*118a0*/  MOV R4, RZ ;  /* 0x000000ff00047202 */ /* 0x000fe40000000f00 */
[----:B------:R-:W-:-:S04]  /*118b0*/  MOV R11, 0xffffffff ;  /* 0xffffffff000b7802 */ /* 0x000fc80000000f00 */
[----:B------:R-:W-:Y:S04]  /*118c0*/  WARPSYNC R11 ;  /* 0x0000000b00007348 */ /* 0x000fe80003800000 */
[----:B------:R1:W2:Y:S02]  /*118d0*/  SHFL.UP PT, R4, R0, R3, R4 ;  /* 0x0400000300047389 */ /* 0x0002a400000e0004 */
[----:B-1----:R-:W-:-:S04]  /*118e0*/  MOV R3, 0x0 ;  /* 0x0000000000037802 */ /* 0x002fc80000000f00 */
[----:B--2---:R-:W-:Y:S05]  /*118f0*/  RET.REL.NODEC R2 `(_ZN7cutlass13device_kernelIN5flash19enable_sm80_to_sm89INS1_16FlashAttnFwdSm80INS1_25CollectiveMainloopFwdSm80ILi8ELi1ELb0EN4cute5tupleIJNS5_1CILi128EEENS7_ILi64EEENS7_ILi256EEEEEELi256ENS_10bfloat16_tEfNS_4arch4Sm80ELb0ELb0ELb0ELb1ELb1ELb0ELb1ELb1EEENS1_21CollectiveEpilogueFwdINS6_IJS8_SA_S9_EEENS6_IJNS7_ILi1EEESI_SI_EEESC_SE_Li256ELb1ELb1ELb1ELb0EEENS1_36VarlenDynamicPersistentTileSchedulerILi128ELi64ELi256ELi256ELb1ELb1ELb0ELb0ELb1ELb1EEEEEEEEEvNT_6ParamsE) ;  /* 0xfffee70002007950 */ /* 0x004fea0003c3ffff */
        .weak           $__internal_83_$__cuda_sm70_votesync_ballot
        .type           $__internal_83_$__cuda_sm70_votesync_ballot,@function
        .size           $__internal_83_$__cuda_sm70_votesync_ballot,(.L_x_6595 - $__internal_83_$__cuda_sm70_votesync_ballot)
$__internal_83_$__cuda_sm70_votesync_ballot:
[----:B------:R-:W-:Y:S01]  /*11900*/  ISETP.NE.U32.AND P0, PT, R0, 0x1, PT ;  /* 0x000000010000780c */ /* 0x000fe20003f05070 */
[----:B------:R-:W-:-:S04]  /*11910*/  IMAD.MOV.U32 R3, RZ, RZ, -0x1 ;  /* 0xffffffffff037424 */ /* 0x000fc800078e00ff */
[----:B------:R-:W-:Y:S08]  /*11920*/  WARPSYNC R3 ;  /* 0x0000000300007348 */ /* 0x000ff00003800000 */
[----:B------:R-:W-:-:S04]  /*11930*/  VOTE.ANY R0, PT, !P0 ;  /* 0x0000000000007806 */ /* 0x000fc800040e0100 */
[----:B------:R-:W-:Y:S01]  /*11940*/  LOP3.LUT R0, R0, R3, RZ, 0xc0, !PT ;  /* 0x0000000300007212 */ /* 0x000fe200078ec0ff */
[----:B------:R-:W-:-:S04]  /*11950*/  IMAD.MOV.U32 R3, RZ, RZ, 0x0 ;  /* 0x00000000ff037424 */ /* 0x000fc800078e00ff */
[----:B------:R-:W-:Y:S05]  /*11960*/  RET.REL.NODEC R2 `(_ZN7cutlass13device_kernelIN5flash19enable_sm80_to_sm89INS1_16FlashAttnFwdSm80INS1_25CollectiveMainloopFwdSm80ILi8ELi1ELb0EN4cute5tupleIJNS5_1CILi128EEENS7_ILi64EEENS7_ILi256EEEEEELi256ENS_10bfloat16_tEfNS_4arch4Sm80ELb0ELb0ELb0ELb1ELb1ELb0ELb1ELb1EEENS1_21CollectiveEpilogueFwdINS6_IJS8_SA_S9_EEENS6_IJNS7_ILi1EEESI_SI_EEESC_SE_Li256ELb1ELb1ELb1ELb0EEENS1_36VarlenDynamicPersistentTileSchedulerILi128ELi64ELi256ELi256ELb1ELb1ELb0ELb0ELb1ELb1EEEEEEEEEvNT_6ParamsE) ;  /* 0xfffee69002007950 */ /* 0x000fea0003c3ffff */
.L_x_4953:
        /* <DEDUP_REMOVED lines=9> */
.L_x_6595:


//--------------------- .text._ZN7cutlass13device_kernelIN5flash19enable_sm80_to_sm89INS1_16FlashAttnFwdSm80INS1_25CollectiveMainloopFwdSm80ILi8ELi1ELb0EN4cute5tupleIJNS5_1CILi128EEENS7_ILi48EEENS7_ILi256EEEEEELi256ENS_10bfloat16_tEfNS_4arch4Sm80ELb0ELb0ELb0ELb1ELb1ELb1ELb1ELb1EEENS1_21CollectiveEpilogueFwdINS6_IJS8_SA_S9_EEENS6_IJNS7_ILi1EEESI_SI_EEESC_SE_Li256ELb1ELb1ELb1ELb0EEENS1_36VarlenDynamicPersistentTileSchedulerILi128ELi48ELi256ELi256ELb1ELb1ELb0ELb0ELb1ELb1EEEEEEEEEvNT_6ParamsE --------------------------
	.section	.text._ZN7cutlass13device_kernelIN5flash19enable_sm80_to_sm89INS1_16FlashAttnFwdSm80INS1_25CollectiveMainloopFwdSm80ILi8ELi1ELb0EN4cute5tupleIJNS5_1CILi128EEENS7_ILi48EEENS7_ILi256EEEEEELi256ENS_10bfloat16_tEfNS_4arch4Sm80ELb0ELb0ELb0ELb1ELb1ELb1ELb1ELb1EEENS1_21CollectiveEpilogueFwdINS6_IJS8_SA_S9_EEENS6_IJNS7_ILi1EEESI_SI_EEESC_SE_Li256ELb1ELb1ELb1ELb0EEENS1_36VarlenDynamicPersistentTileSchedulerILi128ELi48ELi256ELi256ELb1ELb1ELb0ELb0ELb1ELb1EEEEEEEEEvNT_6ParamsE,"ax",@progbits
	.sectioninfo	@"SHI_REGISTERS=255"
	.align	128
.text._ZN7cutlass13device_kernelIN5flash19enable_sm80_to_sm89INS1_16FlashAttnFwdSm80INS1_25CollectiveMainloopFwdSm80ILi8ELi1ELb0EN4cute5tupleIJNS5_1CILi128EEENS7_ILi48EEENS7_ILi256EEEEEELi256ENS_10bfloat16_tEfNS_4arch4Sm80ELb0ELb0ELb0ELb1ELb1ELb1ELb1ELb1EEENS1_21CollectiveEpilogueFwdINS6_IJS8_SA_S9_EEENS6_IJNS7_ILi1EEESI_SI_EEESC_SE_Li256ELb1ELb1ELb1ELb0EEENS1_36VarlenDynamicPersistentTileSchedulerILi128ELi48ELi256ELi256ELb1ELb1ELb0ELb0ELb1ELb1EEEEEEEEEvNT_6ParamsE:
        .type           _ZN7cutlass13device_kernelIN5flash19enable_sm80_to_sm89INS1_16FlashAttnFwdSm80INS1_25CollectiveMainloopFwdSm80ILi8ELi1ELb0EN4cute5tupleIJNS5_1CILi128EEENS7_ILi48EEENS7_ILi256EEEEEELi256ENS_10bfloat16_tEfNS_4arch4Sm80ELb0ELb0ELb0ELb1ELb1ELb1ELb1ELb1EEENS1_21CollectiveEpilogueFwdINS6_IJS8_SA_S9_EEENS6_IJNS7_ILi1EEESI_SI_EEESC_SE_Li256ELb1ELb1ELb1ELb0EEENS1_36VarlenDynamicPersistentTileSchedulerILi128ELi48ELi256ELi256ELb1ELb1ELb0ELb0ELb1ELb1EEEEEEEEEvNT_6ParamsE,@function
        .size           _ZN7cutlass13device_kernelIN5flash19enable_sm80_to_sm89INS1_16FlashAttnFwdSm80INS1_25CollectiveMainloopFwdSm80ILi8ELi1ELb0EN4cute5tupleIJNS5_1CILi128EEENS7_ILi48EEENS7_ILi256EEEEEELi256ENS_10bfloat16_tEfNS_4arch4Sm80ELb0ELb0ELb0ELb1ELb1ELb1ELb1ELb1EEENS1_21CollectiveEpilogueFwdINS6_IJS8_SA_S9_EEENS6_IJNS7_ILi1EEESI_SI_EEESC_SE_Li256ELb1ELb1ELb1ELb0EEENS1_36VarlenDynamicPersistentTileSchedulerILi128ELi48ELi256ELi256ELb1ELb1ELb0ELb0ELb1ELb1EEEEEEEEEvNT_6ParamsE,(.L_x_6600 - _ZN7cutlass13device_kernelIN5flash19enable_sm80_to_sm89INS1_16FlashAttnFwdSm80INS1_25CollectiveMainloopFwdSm80ILi8ELi1ELb0EN4cute5tupleIJNS5_1CILi128EEENS7_ILi48EEENS7_ILi256EEEEEELi256ENS_10bfloat16_tEfNS_4arch4Sm80ELb0ELb0ELb0ELb1ELb1ELb1ELb1ELb1EEENS1_21CollectiveEpilogueFwdINS6_IJS8_SA_S9_EEENS6_IJNS7_ILi1EEESI_SI_EEESC_SE_Li256ELb1ELb1ELb1ELb0EEENS1_36VarlenDynamicPersistentTileSchedulerILi128ELi48ELi256ELi256ELb1ELb1ELb0ELb0ELb1ELb1EEEEEEEEEvNT_6ParamsE)
        .other          _ZN7cutlass13device_kernelIN5flash19enable_sm80_to_sm89INS1_16FlashAttnFwdSm80INS1_25CollectiveMainloopFwdSm80ILi8ELi1ELb0EN4cute5tupleIJNS5_1CILi128EEENS7_ILi48EEENS7_ILi256EEEEEELi256ENS_10bfloat16_tEfNS_4arch4Sm80ELb0ELb0ELb0ELb1ELb1ELb1ELb1ELb1EEENS1_21CollectiveEpilogueFwdINS6_IJS8_SA_S9_EEENS6_IJNS7_ILi1EEESI_SI_EEESC_SE_Li256ELb1ELb1ELb1ELb0EEENS1_36VarlenDynamicPersistentTileSchedulerILi128ELi48ELi256ELi256ELb1ELb1ELb0ELb0ELb1ELb1EEEEEEEEEvNT_6ParamsE,@"STO_CUDA_ENTRY STV_DEFAULT"
_ZN7cutlass13device_kernelIN5flash19enable_sm80_to_sm89INS1_16FlashAttnFwdSm80INS1_25CollectiveMainloopFwdSm80ILi8ELi1ELb0EN4cute5tupleIJNS5_1CILi128EEENS7_ILi48EEENS7_ILi256EEEEEELi256ENS_10bfloat16_tEfNS_4arch4Sm80ELb0ELb0ELb0ELb1ELb1ELb1ELb1ELb1EEENS1_21CollectiveEpilogueFwdINS6_IJS8_SA_S9_EEENS6_IJNS7_ILi1EEESI_SI_EEESC_SE_Li256ELb1ELb1ELb1ELb0EEENS1_36VarlenDynamicPersistentTileSchedulerILi128ELi48ELi256ELi256ELb1ELb1ELb0ELb0ELb1ELb1EEEEEEEEEvNT_6ParamsE:
        /* <DEDUP_REMOVED lines=54> */
.L_x_4959:
        /* <DEDUP_REMOVED lines=17> */
.L_x_5166:
        /* <DEDUP_REMOVED lines=16> */
.L_x_5167:
[----:B--2---:R-:W-:-:S05]  /*0570*/  IMAD R0, R0, c[0x0][0x538], RZ ;  /* 0x00014e0000007a24 */ /* 0x004fca00078e02ff */
[----:B------:R-:W-:-:S04]  /*0580*/  IADD3 R6, R0, R6, RZ ;  /* 0x0000000600067210 */ /* 0x000fc80007ffe0ff */
[----:B------:R-:W-:-:S13]  /*0590*/  ISETP.GT.AND P0, PT, R6, UR4, PT ;  /* 0x0000000406007c0c */ /* 0x000fda000bf04270 */
[----:B-1----:R-:W-:Y:S05]  /*05a0*/  @!P0 BRA `(.L_x_4959) ;  /* 0xfffffdb000008947 */ /* 0x002fea000383ffff */
.L_x_4955:
[----:B------:R-:W-:-:S05]  /*05b0*/  IADD3 R13, -R0, R6, RZ ;  /* 0x00000006000d7210 */ /* 0x000fca0007ffe1ff */
[----:B------:R-:W-:-:S05]  /*05c0*/  IMAD R0, R4, c[0x0][0x538], R13 ;  /* 0x00014e0004007a24 */ /* 0x000fca00078e020d */
[----:B------:R-:W-:Y:S01]  /*05d0*/  ISETP.GT.AND P0, PT, R0, UR4, PT ;  /* 0x0000000400007c0c */ /* 0x000fe2000bf04270 */
[----:B------:R-:W-:-:S12]  /*05e0*/  BRA.DIV ~URZ, `(.L_x_4960) ;  /* 0x0001bae27f007947 */ /* 0x000fd8000b800000 */
[----:B------:R-:W-:-:S04]  /*05f0*/  VOTE.ANY R12, PT, !P0 ;  /* 0x00000000000c7806 */ /* 0x000fc800040e0100 */
.L_x_5168:
[----:B------:R1:W2:Y:S01]  /*0600*/  POPC R14, R12 ;  /* 0x0000000c000e7309 */ /* 0x0002a20000000000 */
[----:B------:R-:W-:Y:S05]  /*0610*/  BRA.DIV ~URZ, `(.L_x_4961) ;  /* 0x0001baf27f007947 */ /* 0x000fea000b800000 */
[----:B--2---:R2:W3:Y:S01]  /*0620*/  SHFL.IDX PT, R11, R8, R14, 0x1f ;  /* 0x00001f0e080b7589 */ /* 0x0044e200000e0000 */
[----:B------:R-:W-:-:S03]  /*0630*/  MOV R6, RZ ;  /* 0x000000ff00067202 */ /* 0x000fc60000000f00 */
[----:B------:R2:W4:Y:S04]  /*0640*/  SHFL.IDX PT, R10, R7, R14, 0x1f ;  /* 0x00001f0e070a7589 */ /* 0x00052800000e0000 */
.L_x_5169:
[----:B------:R-:W-:Y:S01]  /*0650*/  ISETP.NE.AND P0, PT, R12, RZ, PT ;  /* 0x000000ff0c00720c */ /* 0x000fe20003f05270 */
[----:B------:R-:W-:-:S12]  /*0660*/  BSSY B0, `(.L_x_4962) ;  /* 0x0000005000007945 */ /* 0x000fd80003800000 */
[----:B------:R-:W-:Y:S05]  /*0670*/  @!P0 BRA `(.L_x_4963) ;  /* 0x0000003000008947 */ /* 0x000fea0003800000 */
[----:B------:R-:W-:Y:S01]  /*0680*/  IADD3 R208, R14, -0x1, RZ ;  /* 0xffffffff0ed07810 */ /* 0x000fe20007ffe0ff */
[----:B------:R-:W-:Y:S05]  /*0690*/  BRA.DIV ~URZ, `(.L_x_4964) ;  /* 0x0001bb527f007947 */ /* 0x000fea000b800000 */
[----:B------:R1:W2:Y:S02]  /*06a0*/  SHFL.IDX PT, R6, R4, R208, 0x1f ;  /* 0x00001fd004067589 */ /* 0x0002a400000e0000 */
.L_x_4963:
[----:B------:R-:W-:Y:S05]  /*06b0*/  BSYNC B0 ;  /* 0x0000000000007941 */ /* 0x000fea0003800000 */
.L_x_4962:
[----:B---3--:R-:W-:Y:S01]  /*06c0*/  IABS R0, R11 ;  /* 0x0000000b00007213 */ /* 0x008fe20000000000 */
[----:B-12---:R-:W-:-:S04]  /*06d0*/  IMAD R4, R6, c[0x0][0x538], R13 ;  /* 0x00014e0006047a24 */ /* 0x006fc800078e020d */
        /* <DEDUP_REMOVED lines=67> */
.L_x_4956:
[----:B------:R-:W-:Y:S01]  /*0b10*/  MOV R0, UR4 ;  /* 0x0000000400007c02 */ /* 0x000fe20008000f00 */
[----:B------:R-:W-:Y:S04]  /*0b20*/  STL [R1+0x4], RZ ;  /* 0x000004ff01007387 */ /* 0x000fe80000100800 */
[----:B------:R-:W-:Y:S04]  /*0b30*/  STL [R1+0x8], RZ ;  /* 0x000008ff01007387 */ /* 0x000fe80000100800 */
[----:B------:R1:W-:Y:S02]  /*0b40*/  STL [R1], R0 ;  /* 0x0000000001007387 */ /* 0x0003e40000100800 */
[----:B-1----:R-:W-:-:S05]  /*0b50*/  MOV R0, c[0x0][0x53c] ;  /* 0x00014f0000007a02 */ /* 0x002fca0000000f00 */
[----:B------:R1:W-:Y:S02]  /*0b60*/  STL [R1+0xc], R0 ;  /* 0x00000c0001007387 */ /* 0x0003e40000100800 */
.L_x_4965:
[----:B-1----:R-:W2:Y:S04]  /*0b70*/  LDL R4, [R1] ;  /* 0x0000000001047983 */ /* 0x002ea80000100800 */
[----:B------:R-:W2:Y:S04]  /*0b80*/  LDL R5, [R1+0x4] ;  /* 0x0000040001057983 */ /* 0x000ea80000100800 */
[----:B------:R-:W2:Y:S04]  /*0b90*/  LDL R6, [R1+0x8] ;  /* 0x0000080001067983 */ /* 0x000ea80000100800 */
[----:B------:R-:W2:Y:S01]  /*0ba0*/  LDL R7, [R1+0xc] ;  /* 0x00000c0001077983 */ /* 0x000ea20000100800 */
[----:B------:R-:W-:Y:S01]  /*0bb0*/  ISETP.NE.AND P0, PT, R15, RZ, PT ;  /* 0x000000ff0f00720c */ /* 0x000fe20003f05270 */
[----:B------:R-:W-:-:S12]  /*0bc0*/  WARPSYNC 0xffffffff ;  /* 0xffffffff00007948 */ /* 0x000fd80003800000 */
[----:B--2---:R1:W-:Y:S04]  /*0bd0*/  @!P0 STS.128 [0x20080], R4 ;  /* 0x02008004ff008388 */ /* 0x0043e80000000c00 */
[----:B------:R-:W-:Y:S06]  /*0be0*/  BAR.ARV 0x5, 0x100 ;  /* 0x0144000000007b1d */ /* 0x000fec0000002000 */
.L_x_4954:
        /* <DEDUP_REMOVED lines=343> */
.L_x_5165:
[----:B--2---:R-:W2:Y:S01]  /*2160*/  LDL R3, [R1+0xc] ;  /* 0x00000c0001037983 */ /* 0x004ea20000100800 */
[----:B------:R-:W-:Y:S01]  /*2170*/  IMAD.MOV.U32 R2, RZ, RZ, 0x4 ;  /* 0x00000004ff027424 */ /* 0x000fe200078e00ff */
[----:B------:R-:W-:-:S02]  /*2180*/  ISETP.NE.U32.AND P0, PT, RZ, c[0x0][0x370], PT ;  /* 0x0000dc00ff007a0c */ /* 0x000fc40003f05070 */
[----:B------:R-:W-:Y:S02]  /*2190*/  ISETP.NE.U32.AND P4, PT, RZ, c[0x0][0x360], PT ;  /* 0x0000d800ff007a0c */ /* 0x000fe40003f85070 */
[----:B------:R-:W-:Y:S01]  /*21a0*/  ISETP.NE.AND.EX P1, PT, RZ, c[0x0][0x374], PT, P0 ;  /* 0x0000dd00ff007a0c */ /* 0x000fe20003f25300 */
[----:B--2---:R-:W-:-:S05]  /*21b0*/  IMAD.WIDE R2, R3, R2, c[0x0][0x588] ;  /* 0x0001620003027625 */ /* 0x004fca00078e0202 */
[----:B------:R-:W2:Y:S01]  /*21c0*/  LDG.E R29, [R2.64] ;  /* 0x00000006021d7981 */ /* 0x000ea2000c1e1900 */
[----:B------:R-:W-:Y:S01]  /*21d0*/  ISETP.NE.AND.EX P4, PT, RZ, c[0x0][0x364], PT, P4 ;  /* 0x0000d900ff007a0c */ /* 0x000fe20003f85340 */
[----:B------:R-:W-:Y:S01]  /*21e0*/  IMAD.MOV.U32 R235, RZ, RZ, RZ ;  /* 0x000000ffffeb7224 */ /* 0x000fe200078e00ff */
[----:B------:R-:W-:Y:S02]  /*21f0*/  ISETP.NE.U32.AND P3, PT, RZ, c[0x0][0x348], PT ;  /* 0x0000d200ff007a0c */ /* 0x000fe40003f65070 */
[----:B------:R-:W-:Y:S02]  /*2200*/  ISETP.NE.U32.AND P5, PT, RZ, c[0x0][0x350], PT ;  /* 0x0000d400ff007a0c */ /* 0x000fe40003fa5070 */
[----:B------:R-:W-:Y:S02]  /*2210*/  ISETP.NE.U32.AND P6, PT, RZ, c[0x0][0x358], PT ;  /* 0x0000d600ff007a0c */ /* 0x000fe40003fc5070 */
[----:B------:R-:W-:Y:S02]  /*2220*/  ISETP.NE.AND.EX P3, PT, RZ, c[0x0][0x34c], PT, P3 ;  /* 0x0000d300ff007a0c */ /* 0x000fe40003f65330 */
[----:B------:R-:W-:-:S02]  /*2230*/  ISETP.NE.AND.EX P5, PT, RZ, c[0x0][0x354], PT, P5 ;  /* 0x0000d500ff007a0c */ /* 0x000fc40003fa5350 */
        /* <DEDUP_REMOVED lines=11> */
[C---:B------:R-:W-:Y:S02]  /*22f0*/  @P4 IADD3 R2, P0, R252.reuse, c[0x0][0x360], RZ ;  /* 0x0000d800fc024a10 */ /* 0x040fe40007f1e0ff */
[----:B------:R-:W-:Y:S01]  /*2300*/  IADD3 R10, P2, R252, c[0x0][0x348], RZ ;  /* 0x0000d200fc0a7a10 */ /* 0x000fe20007f5e0ff */
[----:B------:R2:W5:Y:S01]  /*2310*/  @P1 LDG.E R235, [R4.64] ;  /* 0x0000000604eb1981 */ /* 0x000562000c1e1900 */
[----:B------:R-:W-:-:S03]  /*2320*/  @P4 IADD3.X R3, R19, c[0x0][0x364], RZ, P0, !PT ;  /* 0x0000d90013034a10 */ /* 0x000fc600007fe4ff */
[----:B------:R1:W-:Y:S04]  /*2330*/  STL [R1+0x10], R19 ;  /* 0x0000101301007387 */ /* 0x0003e80000100800 */
[----:B------:R3:W5:Y:S01]  /*2340*/  @P4 LDG.E R134, [R2.64] ;  /* 0x0000000602864981 */ /* 0x000762000c1e1900 */
[----:B------:R-:W-:-:S05]  /*2350*/  IADD3.X R11, R19, c[0x0][0x34c], RZ, P2, !PT ;  /* 0x0000d300130b7a10 */ /* 0x000fca00017fe4ff */
[----:B------:R1:W5:Y:S01]  /*2360*/  @P3 LDG.E R131, [R10.64] ;  /* 0x000000060a833981 */ /* 0x000362000c1e1900 */
[----:B--2---:R-:W-:-:S04]  /*2370*/  IADD3 R4, P1, R252, c[0x0][0x350], RZ ;  /* 0x0000d400fc047a10 */ /* 0x004fc80007f3e0ff */
[----:B------:R-:W-:Y:S02]  /*2380*/  IADD3.X R5, R19, c[0x0][0x354], RZ, P1, !PT ;  /* 0x0000d50013057a10 */ /* 0x000fe40000ffe4ff */
[----:B---3--:R-:W-:-:S03]  /*2390*/  IADD3 R2, P0, R252, c[0x0][0x358], RZ ;  /* 0x0000d600fc027a10 */ /* 0x008fc60007f1e0ff */
[----:B------:R1:W5:Y:S01]  /*23a0*/  @P5 LDG.E R16, [R4.64] ;  /* 0x0000000604105981 */ /* 0x000362000c1e1900 */
[----:B------:R-:W-:-:S05]  /*23b0*/  IADD3.X R3, R19, c[0x0][0x35c], RZ, P0, !PT ;  /* 0x0000d70013037a10 */ /* 0x000fca00007fe4ff */
[----:B------:R1:W5:Y:S01]  /*23c0*/  @P6 LDG.E R15, [R2.64] ;  /* 0x00000006020f6981 */ /* 0x000362000c1e1900 */
[----:B------:R-:W-:Y:S01]  /*23d0*/  YIELD ;  /* 0x0000000000007946 */ /* 0x000fe20003800000 */
[----:B------:R-:W-:Y:S05]  /*23e0*/  @P4 BRA `(.L_x_4966) ;  /* 0x0000005000004947 */ /* 0x000fea0003800000 */
[----:B-----5:R-:W-:Y:S01]  /*23f0*/  MOV R134, c[0x0][0x168] ;  /* 0x00005a0000867a02 */ /* 0x020fe20000000f00 */
[----:B------:R-:W-:Y:S05]  /*2400*/  @!P3 BRA `(.L_x_4966) ;  /* 0x000000300000b947 */ /* 0x000fea0003800000 */
[----:B------:R-:W2:Y:S04]  /*2410*/  LDG.E R9, [R10.64] ;  /* 0x000000060a097981 */ /* 0x000ea8000c1e1900 */
[----:B------:R-:W2:Y:S02]  /*2420*/  LDG.E R6, [R10.64+0x4] ;  /* 0x000004060a067981 */ /* 0x000ea4000c1e1900 */
[----:B--2---:R-:W-:Y:S02]  /*2430*/  IADD3 R134, -R9, R6, RZ ;  /* 0x0000000609867210 */ /* 0x004fe40007ffe1ff */
.L_x_4966:
[----:B------:R-:W-:-:S04]  /*2440*/  ISETP.NE.U32.AND P0, PT, RZ, c[0x0][0x368], PT ;  /* 0x0000da00ff007a0c */ /* 0x000fc80003f05070 */
[----:B------:R-:W-:-:S13]  /*2450*/  ISETP.NE.AND.EX P0, PT, RZ, c[0x0][0x36c], PT, P0 ;  /* 0x0000db00ff007a0c */ /* 0x000fda0003f05300 */
[----:B------:R-:W-:Y:S05]  /*2460*/  @!P0 BRA `(.L_x_4967) ;  /* 0x0000004000008947 */ /* 0x000fea0003800000 */
[----:B-1----:R-:W-:-:S04]  /*2470*/  IADD3 R4, P0, R252, c[0x0][0x368], RZ ;  /* 0x0000da00fc047a10 */ /* 0x002fc80007f1e0ff */
[----:B------:R-:W-:-:S05]  /*2480*/  IADD3.X R5, R19, c[0x0][0x36c], RZ, P0, !PT ;  /* 0x0000db0013057a10 */ /* 0x000fca00007fe4ff */
[----:B------:R1:W5:Y:S01]  /*2490*/  LDG.E R9, [R4.64] ;  /* 0x0000000604097981 */ /* 0x000362000c1e1900 */
[----:B------:R-:W-:Y:S05]  /*24a0*/  BRA `(.L_x_4968) ;  /* 0x0000005000007947 */ /* 0x000fea0003800000 */
.L_x_4967:
[----:B------:R-:W-:Y:S01]  /*24b0*/  MOV R9, UR5 ;  /* 0x0000000500097c02 */ /* 0x000fe20008000f00 */
[----:B------:R-:W-:Y:S05]  /*24c0*/  @!P5 BRA `(.L_x_4968) ;  /* 0x000000300000d947 */ /* 0x000fea0003800000 */
[----:B------:R2:W3:Y:S04]  /*24d0*/  LDG.E R6, [R4.64] ;  /* 0x0000000604067981 */ /* 0x0004e8000c1e1900 */
[----:B-12---:R-:W3:Y:S02]  /*24e0*/  LDG.E R4, [R4.64+0x4] ;  /* 0x0000040604047981 */ /* 0x006ee4000c1e1900 */
[----:B---3--:R-:W-:Y:S02]  /*24f0*/  IADD3 R9, -R6, R4, RZ ;  /* 0x0000000406097210 */ /* 0x008fe40007ffe1ff */
.L_x_4968:
        /* <DEDUP_REMOVED lines=60> */
.L_x_4970:
[----:B------:R-:W-:Y:S05]  /*28c0*/  BSYNC B0 ;  /* 0x0000000000007941 */ /* 0x000fea0003800000 */
.L_x_4969:
        /* <DEDUP_REMOVED lines=25> */
[----:B-1----:R1:W2:Y:S01]  /*2a60*/  @P3 LDG.E R20, [R4.64] ;  /* 0x0000000604143981 */ /* 0x0022a2000c1e1900 */
        /* <DEDUP_REMOVED lines=8> */
[----:B------:R-:W-:Y:S02]  /*2af0*/  SEL R21, R28, RZ, !P6 ;  /* 0x000000ff1c157207 */ /* 0x000fe40007000000 */
        /* <DEDUP_REMOVED lines=14> */
[----:B-1----:R-:W-:Y:S01]  /*2be0*/  IMAD.WIDE.U32 R4, R98, c[0x0][0x238], R140 ;  /* 0x00008e0062047a25 */ /* 0x002fe200078e008c */
        /* <DEDUP_REMOVED lines=101> */
[----:B------:R-:W-:Y:S01]  /*3240*/  LOP3.LUT R9, R222, 0x38, R4, 0xf8, !PT ;  /* 0x00000038de097812 */ /* 0x000fe200078ef804 */
[C---:B------:R-:W-:Y:S01]  /*3250*/  IMAD R25, R6.reuse, 0xc00, R7 ;  /* 0x00000c0006197824 */ /* 0x040fe200078e0207 */
        /* <DEDUP_REMOVED lines=34> */
[----:B--2---:R-:W-:Y:S01]  /*3480*/  @P3 SHF.R.S32.HI R4, RZ, 0x1f, R20 ;  /* 0x0000001fff043819 */ /* 0x004fe20000011414 */
[----:B------:R-:W-:Y:S02]  /*3490*/  @!P3 IMAD.MOV.U32 R4, RZ, RZ, R28 ;  /* 0x000000ffff04b224 */ /* 0x000fe400078e001c */
[----:B------:R-:W-:Y:S02]  /*34a0*/  @!P3 IMAD.MOV.U32 R20, RZ, RZ, R29 ;  /* 0x000000ffff14b224 */ /* 0x000fe400078e001d */
[----:B------:R-:W-:Y:S02]  /*34b0*/  IMAD R3, R4, c[0x0][0x2b0], RZ ;  /* 0x0000ac0004037a24 */ /* 0x000fe400078e02ff */
[----:B------:R-:W-:-:S04]  /*34c0*/  IMAD.WIDE.U32 R104, R20, c[0x0][0x2b0], RZ ;  /* 0x0000ac0014687a25 */ /* 0x000fc800078e00ff */
[----:B------:R-:W-:-:S05]  /*34d0*/  IMAD R3, R20, c[0x0][0x2b4], R3 ;  /* 0x0000ad0014037a24 */ /* 0x000fca00078e0203 */
[----:B------:R-:W-:Y:S01]  /*34e0*/  IADD3 R111, R105, R3, RZ ;  /* 0x00000003696f7210 */ /* 0x000fe20007ffe0ff */
[----:B------:R-:W-:Y:S06]  /*34f0*/  BAR.SYNC.DEFER_BLOCKING 0x0 ;  /* 0x0000000000007b1d */ /* 0x000fec0000010000 */
.L_x_5012:
        /* <DEDUP_REMOVED lines=97> */
.L_x_4976:
[----:B------:R-:W-:Y:S05]  /*3b10*/  BSYNC B0 ;  /* 0x0000000000007941 */ /* 0x000fea0003800000 */
.L_x_4975:
        /* <DEDUP_REMOVED lines=68> */
.L_x_4978:
[----:B------:R-:W-:Y:S05]  /*3f60*/  BSYNC B0 ;  /* 0x0000000000007941 */ /* 0x000fea0003800000 */
.L_x_4977:
        /* <DEDUP_REMOVED lines=88> */
.L_x_4982:
[----:B------:R-:W-:Y:S05]  /*44f0*/  BSYNC B0 ;  /* 0x0000000000007941 */ /* 0x000fea0003800000 */
.L_x_4981:
        /* <DEDUP_REMOVED lines=58> */
.L_x_4984:
[----:B------:R-:W-:Y:S05]  /*48a0*/  BSYNC B0 ;  /* 0x0000000000007941 */ /* 0x000fea0003800000 */
.L_x_4983:
        /* <DEDUP_REMOVED lines=58> */
.L_x_4986:
[----:B------:R-:W-:Y:S05]  /*4c50*/  BSYNC B0 ;  /* 0x0000000000007941 */ /* 0x000fea0003800000 */
.L_x_4985:
        /* <DEDUP_REMOVED lines=57> */
.L_x_4980:
[----:B-123--:R-:W-:Y:S05]  /*4ff0*/  BSYNC B1 ;  /* 0x0000000000017941 */ /* 0x00efea0003800000 */
.L_x_4979:
        /* <DEDUP_REMOVED lines=61> */
.L_x_4989:
[----:B------:R-:W-:Y:S05]  /*53d0*/  BSYNC B0 ;  /* 0x0000000000007941 */ /* 0x000fea0003800000 */
.L_x_4988:
        /* <DEDUP_REMOVED lines=58> */
.L_x_4991:
[----:B------:R-:W-:Y:S05]  /*5780*/  BSYNC B0 ;  /* 0x0000000000007941 */ /* 0x000fea0003800000 */
.L_x_4990:
        /* <DEDUP_REMOVED lines=58> */
.L_x_4993:
[----:B------:R-:W-:Y:S05]  /*5b30*/  BSYNC B0 ;  /* 0x0000000000007941 */ /* 0x000fea0003800000 */
.L_x_4992:
        /* <DEDUP_REMOVED lines=58> */
.L_x_4974:
        /* <DEDUP_REMOVED lines=36> */
.L_x_4995:
[----:B------:R-:W-:Y:S05]  /*6120*/  BSYNC B0 ;  /* 0x0000000000007941 */ /* 0x000fea0003800000 */
.L_x_4994:
        /* <DEDUP_REMOVED lines=61> */
.L_x_4997:
[----:B------:R-:W-:Y:S05]  /*6500*/  BSYNC B0 ;  /* 0x0000000000007941 */ /* 0x000fea0003800000 */
.L_x_4996:
        /* <DEDUP_REMOVED lines=152> */
.L_x_5001:
[----:B------:R-:W-:Y:S05]  /*6e90*/  BSYNC B0 ;  /* 0x0000000000007941 */ /* 0x000fea0003800000 */
.L_x_5000:
        /* <DEDUP_REMOVED lines=121> */
.L_x_4999:
[----:B-123--:R-:W-:Y:S05]  /*7630*/  BSYNC B1 ;  /* 0x0000000000017941 */ /* 0x00efea0003800000 */
.L_x_4998:
        /* <DEDUP_REMOVED lines=125> */
.L_x_5003:
[----:B------:R-:W-:Y:S05]  /*7e10*/  BSYNC B0 ;  /* 0x0000000000007941 */ /* 0x000fea0003800000 */
.L_x_5002:
        /* <DEDUP_REMOVED lines=125> */
.L_x_4973:
        /* <DEDUP_REMOVED lines=30> */
.L_x_5005:
[----:B-12---:R-:W-:Y:S05]  /*87d0*/  BSYNC B0 ;  /* 0x0000000000007941 */ /* 0x006fea0003800000 */
.L_x_5004:
        /* <DEDUP_REMOVED lines=25> */
.L_x_4987:
[----:B------:R-:W-:Y:S05]  /*8970*/  BSYNC B2 ;  /* 0x0000000000027941 */ /* 0x000fea0003800000 */
.L_x_4972:
        /* <DEDUP_REMOVED lines=80> */
.L_x_5007:
[----:B---3--:R-:W-:Y:S05]  /*8e80*/  BSYNC B0 ;  /* 0x0000000000007941 */ /* 0x008fea0003800000 */
.L_x_5006:
        /* <DEDUP_REMOVED lines=25> */
.L_x_5009:
[----:B------:R-:W-:Y:S05]  /*9020*/  BSYNC B0 ;  /* 0x0000000000007941 */ /* 0x000fea0003800000 */
.L_x_5008:
        /* <DEDUP_REMOVED lines=44> */
.L_x_5011:
[----:B------:R-:W-:Y:S05]  /*92f0*/  BSYNC B0 ;  /* 0x0000000000007941 */ /* 0x000fea0003800000 */
.L_x_5010:
[----:B------:R-:W0:Y:S01]  /*9300*/  LDGDEPBAR ;  /* 0x00000000000079af */ /* 0x000e220000000000 */
[----:B------:R-:W-:Y:S01]  /*9310*/  IADD3 R38, R38, -0x1, RZ ;  /* 0xffffffff26267810 */ /* 0x000fe20007ffe0ff */
[----:B------:R-:W-:-:S05]  /*9320*/  @P4 BRA `(.L_x_5012) ;  /* 0xffffa1d000004947 */ /* 0x000fca000383ffff */
[----:B------:R-:W-:Y:S01]  /*9330*/  WARPSYNC 0xffffffff ;  /* 0xffffffff00007948 */ /* 0x000fe20003800000 */
[----:B------:R-:W-:Y:S06]  /*9340*/  BAR.SYNC.DEFER_BLOCKING 0x0 ;  /* 0x0000000000007b1d */ /* 0x000fec0000010000 */
.L_x_4971:
        /* <DEDUP_REMOVED lines=32> */
.L_x_5014:
[----:B------:R-:W-:Y:S05]  /*9550*/  BSYNC B0 ;  /* 0x0000000000007941 */ /* 0x000fea0003800000 */
.L_x_5013:
        /* <DEDUP_REMOVED lines=72> */
[----:B----4-:R-:W2:Y:S04]  /*99e0*/  LDL R4, [R1+0x10] ;  /* 0x0000100001047983 */ /* 0x010ea80000100800 */
[----:B---3--:R-:W3:Y:S04]  /*99f0*/  LDL R6, [R1+0x8] ;  /* 0x0000080001067983 */ /* 0x008ee80000100800 */
[----:B------:R-:W4:Y:S04]  /*9a00*/  LDL R12, [R1+0x4] ;  /* 0x00000400010c7983 */ /* 0x000f280000100800 */
[----:B------:R-:W4:Y:S04]  /*9a10*/  LDL R9, [R1+0x18] ;  /* 0x0000180001097983 */ /* 0x000f280000100800 */
[----:B------:R-:W4:Y:S01]  /*9a20*/  LDL R11, [R1+0x14] ;  /* 0x00001400010b7983 */ /* 0x000f220000100800 */
[----:B------:R-:W-:-:S04]  /*9a30*/  ISETP.NE.U32.AND P0, PT, RZ, c[0x0][0x340], PT ;  /* 0x0000d000ff007a0c */ /* 0x000fc80003f05070 */
[----:B------:R-:W-:-:S13]  /*9a40*/  ISETP.NE.AND.EX P2, PT, RZ, c[0x0][0x344], PT, P0 ;  /* 0x0000d100ff007a0c */ /* 0x000fda0003f45300 */
[----:B------:R-:W-:Y:S01]  /*9a50*/  @P2 IADD3 R2, P0, R252, c[0x0][0x340], RZ ;  /* 0x0000d000fc022a10 */ /* 0x000fe20007f1e0ff */
[----:B------:R-:W-:-:S05]  /*9a60*/  IMAD.MOV.U32 R5, RZ, RZ, c[0x0][0x2c4] ;  /* 0x0000b100ff057624 */ /* 0x000fca00078e00ff */
[----:B------:R-:W-:Y:S02]  /*9a70*/  ISETP.NE.AND P1, PT, R5, 0x1, PT ;  /* 0x000000010500780c */ /* 0x000fe40003f25270 */
[----:B--2---:R-:W-:-:S05]  /*9a80*/  @P2 IADD3.X R3, R4, c[0x0][0x344], RZ, P0, !PT ;  /* 0x0000d10004032a10 */ /* 0x004fca00007fe4ff */
[----:B------:R1:W5:Y:S01]  /*9a90*/  @P2 LDG.E R16, [R2.64] ;  /* 0x0000000602102981 */ /* 0x000362000c1e1900 */
[----:B------:R-:W-:Y:S02]  /*9aa0*/  ISETP.NE.U32.AND P0, PT, RZ, c[0x0][0x348], PT ;  /* 0x0000d200ff007a0c */ /* 0x000fe40003f05070 */
[----:B---3--:R-:W-:Y:S01]  /*9ab0*/  LOP3.LUT R49, R6, 0xffff, RZ, 0xc0, !PT ;  /* 0x0000ffff06317812 */ /* 0x008fe200078ec0ff */
[----:B----4-:R-:W-:Y:S01]  /*9ac0*/  IMAD R6, R12, 0x80, R0 ;  /* 0x000000800c067824 */ /* 0x010fe200078e0200 */
[----:B------:R-:W-:-:S03]  /*9ad0*/  ISETP.NE.AND.EX P0, PT, RZ, c[0x0][0x34c], PT, P0 ;  /* 0x0000d300ff007a0c */ /* 0x000fc60003f05300 */
[----:B------:R-:W-:Y:S01]  /*9ae0*/  @P1 IMAD.HI.U32 R10, R6, c[0x0][0x2c8], RZ ;  /* 0x0000b200060a1a27 */ /* 0x000fe200078e00ff */
[----:B-1----:R-:W-:-:S05]  /*9af0*/  SHF.R.S32.HI R2, RZ, 0x1f, R131 ;  /* 0x0000001fff027819 */ /* 0x002fca0000011483 */
[----:B------:R-:W-:-:S04]  /*9b00*/  IMAD R2, R2, c[0x0][0x178], RZ ;  /* 0x00005e0002027a24 */ /* 0x000fc800078e02ff */
[C---:B------:R-:W-:Y:S02]  /*9b10*/  IMAD R4, R131.reuse, c[0x0][0x17c], R2 ;  /* 0x00005f0083047a24 */ /* 0x040fe400078e0202 */
[----:B------:R-:W-:Y:S01]  /*9b20*/  IMAD.WIDE.U32 R2, R131, c[0x0][0x178], RZ ;  /* 0x00005e0083027a25 */ /* 0x000fe200078e00ff */
[----:B------:R-:W-:-:S03]  /*9b30*/  SEL R9, R9, RZ, !P0 ;  /* 0x000000ff09097207 */ /* 0x000fc60004000000 */
[----:B------:R-:W-:-:S04]  /*9b40*/  IMAD.IADD R3, R3, 0x1, R4 ;  /* 0x0000000103037824 */ /* 0x000fc800078e0204 */
        /* <DEDUP_REMOVED lines=34> */
.L_x_5170:
[----:B------:R-:W-:Y:S05]  /*9d70*/  BRA.DIV ~URZ, `(.L_x_5017) ;  /* 0x000125427f007947 */ /* 0x000fea000b800000 */
[----:B------:R3:W4:Y:S02]  /*9d80*/  SHFL.IDX PT, R2, R9, RZ, 0x181f ;  /* 0x00181fff09027589 */ /* 0x00072400000e0000 */
.L_x_5171:
        /* <DEDUP_REMOVED lines=22> */
.L_x_5019:
[----:B------:R-:W-:Y:S05]  /*9ef0*/  BSYNC B0 ;  /* 0x0000000000007941 */ /* 0x000fea0003800000 */
.L_x_5018:
[----:B------:R-:W-:Y:S05]  /*9f00*/  BRA.DIV ~URZ, `(.L_x_5020) ;  /* 0x000124227f007947 */ /* 0x000fea000b800000 */
[----:B--2---:R2:W1:Y:S04]  /*9f10*/  SHFL.IDX PT, R4, R5, 0x1, 0x181f ;  /* 0x00381f0005047f89 */ /* 0x00446800000e0000 */
[----:B----4-:R2:W4:Y:S02]  /*9f20*/  SHFL.IDX PT, R2, R9, 0x1, 0x181f ;  /* 0x00381f0009027f89 */ /* 0x01052400000e0000 */
.L_x_5172:
        /* <DEDUP_REMOVED lines=20> */
.L_x_5022:
[----:B------:R-:W-:Y:S05]  /*a070*/  BSYNC B0 ;  /* 0x0000000000007941 */ /* 0x000fea0003800000 */
.L_x_5021:
[----:B------:R-:W-:Y:S05]  /*a080*/  BRA.DIV ~URZ, `(.L_x_5023) ;  /* 0x000123727f007947 */ /* 0x000fea000b800000 */
[----:B-1----:R1:W2:Y:S02]  /*a090*/  SHFL.IDX PT, R4, R5, 0x2, 0x181f ;  /* 0x00581f0005047f89 */ /* 0x0022a400000e0000 */
.L_x_5173:
[----:B------:R-:W-:Y:S05]  /*a0a0*/  BRA.DIV ~URZ, `(.L_x_5024) ;  /* 0x000123c27f007947 */ /* 0x000fea000b800000 */
[----:B----4-:R4:W1:Y:S02]  /*a0b0*/  SHFL.IDX PT, R2, R9, 0x2, 0x181f ;  /* 0x00581f0009027f89 */ /* 0x01086400000e0000 */
.L_x_5174:
        /* <DEDUP_REMOVED lines=20> */
.L_x_5026:
[----:B------:R-:W-:Y:S05]  /*a200*/  BSYNC B0 ;  /* 0x0000000000007941 */ /* 0x000fea0003800000 */
.L_x_5025:
[----:B------:R-:W-:Y:S05]  /*a210*/  BRA.DIV ~URZ, `(.L_x_5027) ;  /* 0x000122c27f007947 */ /* 0x000fea000b800000 */
[----:B--2---:R2:W3:Y:S04]  /*a220*/  SHFL.IDX PT, R4, R5, 0x3, 0x181f ;  /* 0x00781f0005047f89 */ /* 0x0044e800000e0000 */
[----:B-1----:R2:W1:Y:S02]  /*a230*/  SHFL.IDX PT, R2, R9, 0x3, 0x181f ;  /* 0x00781f0009027f89 */ /* 0x00246400000e0000 */
.L_x_5175:
[----:B------:R-:W-:Y:S01]  /*a240*/  IADD3 R3, R6, 0x60, RZ ;  /* 0x0000006006037810 */ /* 0x000fe20007ffe0ff */
[----:B------:R-:W-:Y:S01]  /*a250*/  IMAD.MOV.U32 R76, RZ, RZ, 0x30 ;  /* 0x00000030ff4c7424 */ /* 0x000fe200078e00ff */
[----:B--2--5:R-:W-:Y:S01]  /*a260*/  SHF.R.S32.HI R5, RZ, 0x1f, R16 ;  /* 0x0000001fff057819 */ /* 0x024fe20000011410 */
[----:B------:R-:W-:Y:S01]  /*a270*/  IMAD.WIDE.U32 R232, R16, c[0x0][0x2b0], RZ ;  /* 0x0000ac0010e87a25 */ /* 0x000fe200078e00ff */
[----:B------:R-:W-:-:S03]  /*a280*/  ISETP.GE.AND P0, PT, R3, R40, PT ;  /* 0x000000280300720c */ /* 0x000fc60003f06270 */
[----:B------:R-:W-:Y:S02]  /*a290*/  IMAD.MOV.U32 R3, RZ, RZ, c[0x0][0x2b8] ;  /* 0x0000ae00ff037624 */ /* 0x000fe400078e00ff */
[----:B------:R-:W-:Y:S02]  /*a2a0*/  IMAD R76, R210, R76, -0x30 ;  /* 0xffffffd0d24c7424 */ /* 0x000fe400078e024c */
[----:B------:R-:W-:Y:S01]  /*a2b0*/  IMAD R6, R5, c[0x0][0x2b0], RZ ;  /* 0x0000ac0005067a24 */ /* 0x000fe200078e02ff */
[----:B------:R-:W-:Y:S01]  /*a2c0*/  ISETP.NE.AND P3, PT, R3, 0x1, PT ;  /* 0x000000010300780c */ /* 0x000fe20003f65270 */
[----:B------:R-:W-:Y:S02]  /*a2d0*/  IMAD.IADD R3, R0, 0x1, R76 ;  /* 0x0000000100037824 */ /* 0x000fe400078e024c */
[----:B---34-:R-:W-:Y:S02]  /*a2e0*/  IMAD R9, R16, c[0x0][0x2b4], R6 ;  /* 0x0000ad0010097a24 */ /* 0x018fe400078e0206 */
[CC--:B-1----:R-:W-:Y:S01]  /*a2f0*/  @!P0 LEA R10, P1, R140.reuse, R2.reuse, 0x1 ;  /* 0x000000028c0a8211 */ /* 0x0c2fe200078208ff */
[----:B------:R-:W-:Y:S01]  /*a300*/  IMAD.IADD R5, R3, 0x1, R235 ;  /* 0x0000000103057824 */ /* 0x000fe200078e02eb */
[----:B------:R-:W-:Y:S01]  /*a310*/  @!P0 LEA R14, P2, R205, R2, 0x1 ;  /* 0x00000002cd0e8211 */ /* 0x000fe200078408ff */
[----:B------:R-:W-:Y:S01]  /*a320*/  IMAD.IADD R234, R233, 0x1, R9 ;  /* 0x00000001e9ea7824 */ /* 0x000fe200078e0209 */
[-C--:B------:R-:W-:Y:S01]  /*a330*/  @!P0 LEA.HI.X R11, R140, R4.reuse, R141, 0x1, P1 ;  /* 0x000000048c0b8211 */ /* 0x080fe200008f0c8d */
[----:B------:R-:W-:Y:S01]  /*a340*/  IMAD.MOV.U32 R211, RZ, RZ, RZ ;  /* 0x000000ffffd37224 */ /* 0x000fe200078e00ff */
[----:B------:R-:W-:-:S02]  /*a350*/  @!P0 LEA.HI.X R15, R205, R4, R216, 0x1, P2 ;  /* 0x00000004cd0f8211 */ /* 0x000fc400010f0cd8 */
[----:B------:R-:W-:Y:S01]  /*a360*/  @P3 IMAD.HI.U32 R6, R5, c[0x0][0x2bc], RZ ;  /* 0x0000af0005063a27 */ /* 0x000fe200078e00ff */
[----:B------:R-:W-:Y:S01]  /*a370*/  @!PT LDS RZ, [RZ] ;  /* 0x00000000fffff984 */ /* 0x000fe20000000800 */
[----:B------:R-:W-:Y:S01]  /*a380*/  @!PT LDS RZ, [RZ] ;  /* 0x00000000fffff984 */ /* 0x000fe20000000800 */
[----:B------:R-:W-:Y:S01]  /*a390*/  @!PT LDS RZ, [RZ] ;  /* 0x00000000fffff984 */ /* 0x000fe20000000800 */
[----:B------:R1:W-:Y:S01]  /*a3a0*/  @!P0 LDGSTS.E.BYPASS.LTC128B.128 [R207+0x13080], [R10.64], !P4 ;  /* 0x130800000acf8fae */ /* 0x0003e2000e101d46 */
[----:B------:R-:W-:Y:S02]  /*a3b0*/  LOP3.LUT P4, RZ, R213, 0x1, RZ, 0xc0, !PT ;  /* 0x00000001d5ff7812 */ /* 0x000fe4000788c0ff */
[----:B-1----:R-:W-:-:S04]  /*a3c0*/  @!P0 LEA R10, P1, R206, R2, 0x1 ;  /* 0x00000002ce0a8211 */ /* 0x002fc800078208ff */
[----:B------:R-:W-:Y:S02]  /*a3d0*/  @!P0 LEA.HI.X R11, R206, R4, R214, 0x1, P1 ;  /* 0x00000004ce0b8211 */ /* 0x000fe400008f0cd6 */
[----:B------:R-:W-:Y:S01]  /*a3e0*/  ISETP.GE.AND P1, PT, R3, R123, PT ;  /* 0x0000007b0300720c */ /* 0x000fe20003f26270 */
[----:B------:R-:W-:Y:S01]  /*a3f0*/  IMAD.MOV.U32 R3, RZ, RZ, R5 ;  /* 0x000000ffff037224 */ /* 0x000fe200078e0005 */
[----:B------:R-:W-:Y:S01]  /*a400*/  @P3 SHF.R.U32.HI R3, RZ, c[0x0][0x2c0], R6 ;  /* 0x0000b000ff033a19 */ /* 0x000fe20000011606 */
[----:B------:R1:W-:Y:S01]  /*a410*/  @!P0 LDGSTS.E.BYPASS.LTC128B.128 [R207+0x17080], [R10.64], !P5 ;  /* 0x170800000acf8fae */ /* 0x0003e2000e901d46 */
[----:B------:R-:W-:Y:S02]  /*a420*/  @!P0 LEA R12, P3, R204, R2, 0x1 ;  /* 0x00000002cc0c8211 */ /* 0x000fe400078608ff */
[----:B------:R-:W-:Y:S01]  /*a430*/  ISETP.GT.OR P1, PT, R0, 0x2f, P1 ;  /* 0x0000002f0000780c */ /* 0x000fe20000f24670 */
[----:B------:R2:W-:Y:S01]  /*a440*/  @!P0 LDGSTS.E.BYPASS.LTC128B.128 [R207+0x1b080], [R14.64], !P4 ;  /* 0x1b0800000ecf8fae */ /* 0x0005e2000e101d46 */
[----:B------:R-:W-:-:S05]  /*a450*/  @!P0 LEA.HI.X R13, R204, R4, R215, 0x1, P3 ;  /* 0x00000004cc0d8211 */ /* 0x000fca00018f0cd7 */
[----:B------:R3:W-:Y:S04]  /*a460*/  @!P0 LDGSTS.E.BYPASS.LTC128B.128 [R207+0x1f080], [R12.64], !P6 ;  /* 0x1f0800000ccf8fae */ /* 0x0007e8000f101d46 */
[----:B------:R-:W0:Y:S01]  /*a470*/  LDGDEPBAR ;  /* 0x00000000000079af */ /* 0x000e220000000000 */
[----:B------:R-:W-:Y:S01]  /*a480*/  WARPSYNC 0xffffffff ;  /* 0xffffffff00007948 */ /* 0x000fe20003800000 */
[----:B------:R-:W-:-:S04]  /*a490*/  @!P1 IADD3 R2, P2, R3, R232, RZ ;  /* 0x000000e803029210 */ /* 0x000fc80007f5e0ff */
[----:B------:R-:W-:Y:S02]  /*a4a0*/  @!P1 LEA.HI.X.SX32 R4, R3, R234, 0x1, P2 ;  /* 0x000000ea03049211 */ /* 0x000fe400010f0eff */
[----:B-1----:R-:W-:-:S04]  /*a4b0*/  @!P1 LEA R10, P2, R2, c[0x0][0x2a0], 0x2 ;  /* 0x0000a800020a9a11 */ /* 0x002fc800078410ff */
[----:B------:R-:W-:Y:S01]  /*a4c0*/  @!P1 LEA.HI.X R11, R2, c[0x0][0x2a4], R4, 0x2, P2 ;  /* 0x0000a900020b9a11 */ /* 0x000fe200010f1404 */
[----:B------:R-:W-:Y:S06]  /*a4d0*/  BAR.SYNC.DEFER_BLOCKING 0x0 ;  /* 0x0000000000007b1d */ /* 0x000fec0000010000 */
[----:B------:R-:W4:Y:S01]  /*a4e0*/  @!P1 LDG.E R211, [R10.64] ;  /* 0x000000060ad39981 */ /* 0x000f22000c1e1900 */
[----:B------:R-:W-:Y:S01]  /*a4f0*/  IMAD.MOV R2, RZ, RZ, -R3 ;  /* 0x000000ffff027224 */ /* 0x000fe200078e0a03 */
[----:B------:R-:W-:Y:S01]  /*a500*/  ISETP.GE.AND P5, PT, R140, c[0x0][0x1d4], PT ;  /* 0x000075008c007a0c */ /* 0x000fe20003fa6270 */
[----:B------:R-:W-:Y:S01]  /*a510*/  IMAD.WIDE.U32 R226, R49, c[0x0][0x1e8], RZ ;  /* 0x00007a0031e27a25 */ /* 0x000fe200078e00ff */
[----:B------:R-:W-:Y:S01]  /*a520*/  ISETP.GE.AND P4, PT, R142, c[0x0][0x1d4], PT ;  /* 0x000075008e007a0c */ /* 0x000fe20003f86270 */
[----:B------:R-:W-:Y:S01]  /*a530*/  BSSY B0, `(.L_x_5028) ;  /* 0x0000037000007945 */ /* 0x000fe20003800000 */
[----:B------:R-:W-:Y:S01]  /*a540*/  ISETP.GE.AND P3, PT, R205, c[0x0][0x1d4], PT ;  /* 0x00007500cd007a0c */ /* 0x000fe20003f66270 */
[----:B------:R-:W-:Y:S01]  /*a550*/  IMAD R212, R2, c[0x0][0x2b8], R5 ;  /* 0x0000ae0002d47a24 */ /* 0x000fe200078e0205 */
[----:B------:R-:W-:Y:S01]  /*a560*/  ISETP.GE.AND P6, PT, R204, c[0x0][0x1d4], PT ;  /* 0x00007500cc007a0c */ /* 0x000fe20003fc6270 */
[----:B------:R-:W-:Y:S01]  /*a570*/  IMAD R225, R49, c[0x0][0x1ec], R227 ;  /* 0x00007b0031e17a24 */ /* 0x000fe200078e02e3 */
[----:B------:R-:W-:Y:S01]  /*a580*/  LOP3.LUT R213, R213, 0xfffffffb, RZ, 0xc0, !PT ;  /* 0xfffffffbd5d57812 */ /* 0x000fe200078ec0ff */
[----:B------:R-:W-:Y:S01]  /*a590*/  IMAD.WIDE.U32 R2, R212, c[0x0][0x1e0], RZ ;  /* 0x00007800d4027a25 */ /* 0x000fe200078e00ff */
[----:B------:R-:W-:-:S03]  /*a5a0*/  SHF.R.S32.HI R50, RZ, 0x1f, R212 ;  /* 0x0000001fff327819 */ /* 0x000fc600000114d4 */
[----:B------:R-:W-:Y:S02]  /*a5b0*/  IMAD R123, R77, -0x30, R123 ;  /* 0xffffffd04d7b7824 */ /* 0x000fe400078e027b */
[----:B------:R-:W-:-:S03]  /*a5c0*/  IMAD R4, R50, c[0x0][0x1e0], RZ ;  /* 0x0000780032047a24 */ /* 0x000fc600078e02ff */
[----:B------:R-:W-:Y:S01]  /*a5d0*/  IMNMX R6, R123, 0x30, PT ;  /* 0x000000307b067817 */ /* 0x000fe20003800200 */
[----:B------:R-:W-:Y:S01]  /*a5e0*/  IMAD R4, R212, c[0x0][0x1e4], R4 ;  /* 0x00007900d4047a24 */ /* 0x000fe200078e0204 */
[----:B------:R-:W-:-:S03]  /*a5f0*/  @P6 LOP3.LUT R213, R213, 0x4, RZ, 0xfc, !PT ;  /* 0x00000004d5d56812 */ /* 0x000fc600078efcff */
[----:B------:R-:W-:Y:S02]  /*a600*/  IMAD.IADD R3, R3, 0x1, R4 ;  /* 0x0000000103037824 */ /* 0x000fe400078e0204 */
[----:B------:R-:W-:Y:S01]  /*a610*/  IMAD.IADD R6, R6, 0x1, -R143 ;  /* 0x0000000106067824 */ /* 0x000fe200078e0a8f */
[----:B----4-:R-:W-:Y:S01]  /*a620*/  SHF.R.S32.HI R51, RZ, 0x1f, R211 ;  /* 0x0000001fff337819 */ /* 0x010fe200000114d3 */
[----:B------:R-:W-:-:S04]  /*a630*/  IMAD.WIDE.U32 R2, R211, c[0x0][0x1f0], R2 ;  /* 0x00007c00d3027a25 */ /* 0x000fc800078e0002 */
[----:B------:R-:W-:Y:S01]  /*a640*/  IMAD R4, R51, c[0x0][0x1f0], RZ ;  /* 0x00007c0033047a24 */ /* 0x000fe200078e02ff */
[----:B------:R-:W-:-:S03]  /*a650*/  IADD3 R2, P1, R2, R226, RZ ;  /* 0x000000e202027210 */ /* 0x000fc60007f3e0ff */
[----:B------:R-:W-:Y:S01]  /*a660*/  IMAD R4, R211, c[0x0][0x1f4], R4 ;  /* 0x00007d00d3047a24 */ /* 0x000fe200078e0204 */
[----:B------:R-:W-:-:S04]  /*a670*/  LEA R9, P0, R2, c[0x0][0x1c8], 0x1 ;  /* 0x0000720002097a11 */ /* 0x000fc800078008ff */
[----:B------:R-:W-:-:S04]  /*a680*/  IADD3.X R3, R225, R3, R4, P1, !PT ;  /* 0x00000003e1037210 */ /* 0x000fc80000ffe404 */
[----:B------:R-:W-:Y:S02]  /*a690*/  LEA.HI.X R16, R2, c[0x0][0x1cc], R3, 0x1, P0 ;  /* 0x0000730002107a11 */ /* 0x000fe400000f0c03 */
[----:B------:R-:W3:Y:S01]  /*a6a0*/  SHFL.IDX PT, R2, R9, RZ, 0x181f ;  /* 0x00181fff09027589 */ /* 0x000ee200000e0000 */
[----:B------:R-:W-:-:S03]  /*a6b0*/  ISETP.GE.AND P0, PT, R6, 0x1, PT ;  /* 0x000000010600780c */ /* 0x000fc60003f06270 */
[----:B------:R-:W1:Y:S10]  /*a6c0*/  SHFL.IDX PT, R3, R16, RZ, 0x181f ;  /* 0x00181fff10037589 */ /* 0x000e7400000e0000 */
[----:B---3--:R-:W-:-:S02]  /*a6d0*/  @P0 LEA R12, P1, R140, R2, 0x1 ;  /* 0x000000028c0c0211 */ /* 0x008fc400078208ff */
[-C--:B------:R-:W-:Y:S02]  /*a6e0*/  @P0 LEA R10, P2, R206, R2.reuse, 0x1 ;  /* 0x00000002ce0a0211 */ /* 0x080fe400078408ff */
[-C--:B-1----:R-:W-:Y:S02]  /*a6f0*/  @P0 LEA.HI.X R13, R140, R3.reuse, R141, 0x1, P1 ;  /* 0x000000038c0d0211 */ /* 0x082fe400008f0c8d */
[CC--:B------:R-:W-:Y:S02]  /*a700*/  @P0 LEA R4, P1, R205.reuse, R2.reuse, 0x1 ;  /* 0x00000002cd040211 */ /* 0x0c0fe400078208ff */
[-C--:B------:R-:W-:Y:S01]  /*a710*/  @P0 LEA.HI.X R11, R206, R3.reuse, R214, 0x1, P2 ;  /* 0x00000003ce0b0211 */ /* 0x080fe200010f0cd6 */
[----:B------:R-:W-:Y:S01]  /*a720*/  @!PT LDS RZ, [RZ] ;  /* 0x00000000fffff984 */ /* 0x000fe20000000800 */
[----:B------:R1:W-:Y:S01]  /*a730*/  @P0 LDGSTS.E.BYPASS.LTC128B.128 [R203+0xa080], [R12.64], !P5 ;  /* 0x0a0800000ccb0fae */ /* 0x0003e2000e901d46 */
[-C--:B------:R-:W-:Y:S02]  /*a740*/  @P0 LEA.HI.X R5, R205, R3.reuse, R216, 0x1, P1 ;  /* 0x00000003cd050211 */ /* 0x080fe400008f0cd8 */
[C---:B--2---:R-:W-:Y:S01]  /*a750*/  @P0 LEA R14, P1, R204.reuse, R2, 0x1 ;  /* 0x00000002cc0e0211 */ /* 0x044fe200078208ff */
        /* <DEDUP_REMOVED lines=20> */
.L_x_5029:
[----:B------:R-:W-:Y:S05]  /*a8a0*/  BSYNC B0 ;  /* 0x0000000000007941 */ /* 0x000fea0003800000 */
.L_x_5028:
[----:B------:R-:W-:Y:S01]  /*a8b0*/  ISETP.LT.AND P0, PT, RZ, c[0x0][0x27c], PT ;  /* 0x00009f00ff007a0c */ /* 0x000fe20003f01270 */
[----:B------:R-:W0:-:S12]  /*a8c0*/  LDGDEPBAR ;  /* 0x00000000000079af */ /* 0x000e180000000000 */
[----:B------:R-:W-:Y:S05]  /*a8d0*/  @P0 BRA `(.L_x_5030) ;  /* 0x0000002000000947 */ /* 0x000fea0003800000 */
[----:B------:R-:W-:-:S04]  /*a8e0*/  DEPBAR.LE SB0, 0x1 ;  /* 0x000080400000791a */ /* 0x000fc80000000000 */
[----:B------:R-:W-:Y:S05]  /*a8f0*/  BRA `(.L_x_5031) ;  /* 0x0000682000007947 */ /* 0x000fea0003800000 */
.L_x_5030:
        /* <DEDUP_REMOVED lines=72> */
.L_x_5034:
[----:B------:R-:W-:Y:S05]  /*ad80*/  BSYNC B0 ;  /* 0x0000000000007941 */ /* 0x000fea0003800000 */
.L_x_5033:
        /* <DEDUP_REMOVED lines=97> */
.L_x_5038:
[----:B------:R-:W-:Y:S05]  /*b3a0*/  BSYNC B0 ;  /* 0x0000000000007941 */ /* 0x000fea0003800000 */
.L_x_5037:
        /* <DEDUP_REMOVED lines=41> */
.L_x_5040:
[----:B------:R-:W-:Y:S05]  /*b640*/  BSYNC B0 ;  /* 0x0000000000007941 */ /* 0x000fea0003800000 */
.L_x_5039:
        /* <DEDUP_REMOVED lines=41> */
.L_x_5042:
[----:B------:R-:W-:Y:S05]  /*b8e0*/  BSYNC B0 ;  /* 0x0000000000007941 */ /* 0x000fea0003800000 */
.L_x_5041:
        /* <DEDUP_REMOVED lines=40> */
.L_x_5036:
[----:B------:R-:W-:Y:S05]  /*bb70*/  BSYNC B1 ;  /* 0x0000000000017941 */ /* 0x000fea0003800000 */
.L_x_5035:
        /* <DEDUP_REMOVED lines=45> */
.L_x_5046:
[----:B------:R-:W-:Y:S05]  /*be50*/  BSYNC B0 ;  /* 0x0000000000007941 */ /* 0x000fea0003800000 */
.L_x_5045:
        /* <DEDUP_REMOVED lines=41> */
.L_x_5048:
[----:B------:R-:W-:Y:S05]  /*c0f0*/  BSYNC B0 ;  /* 0x0000000000007941 */ /* 0x000fea0003800000 */
.L_x_5047:
        /* <DEDUP_REMOVED lines=41> */
.L_x_5050:
[----:B------:R-:W-:Y:S05]  /*c390*/  BSYNC B0 ;  /* 0x0000000000007941 */ /* 0x000fea0003800000 */
.L_x_5049:
        /* <DEDUP_REMOVED lines=40> */
.L_x_5044:
[----:B------:R-:W-:Y:S05]  /*c620*/  BSYNC B1 ;  /* 0x0000000000017941 */ /* 0x000fea0003800000 */
.L_x_5043:
        /* <DEDUP_REMOVED lines=45> */
.L_x_5054:
[----:B------:R-:W-:Y:S05]  /*c900*/  BSYNC B0 ;  /* 0x0000000000007941 */ /* 0x000fea0003800000 */
.L_x_5053:
        /* <DEDUP_REMOVED lines=41> */
.L_x_5056:
[----:B------:R-:W-:Y:S05]  /*cba0*/  BSYNC B0 ;  /* 0x0000000000007941 */ /* 0x000fea0003800000 */
.L_x_5055:
        /* <DEDUP_REMOVED lines=41> */
.L_x_5058:
[----:B------:R-:W-:Y:S05]  /*ce40*/  BSYNC B0 ;  /* 0x0000000000007941 */ /* 0x000fea0003800000 */
.L_x_5057:
        /* <DEDUP_REMOVED lines=40> */
.L_x_5052:
[----:B------:R-:W-:Y:S05]  /*d0d0*/  BSYNC B1 ;  /* 0x0000000000017941 */ /* 0x000fea0003800000 */
.L_x_5051:
        /* <DEDUP_REMOVED lines=44> */
.L_x_5061:
[----:B------:R-:W-:Y:S05]  /*d3a0*/  BSYNC B0 ;  /* 0x0000000000007941 */ /* 0x000fea0003800000 */
.L_x_5060:
        /* <DEDUP_REMOVED lines=41> */
.L_x_5063:
[----:B------:R-:W-:Y:S05]  /*d640*/  BSYNC B0 ;  /* 0x0000000000007941 */ /* 0x000fea0003800000 */
.L_x_5062:
        /* <DEDUP_REMOVED lines=41> */
.L_x_5065:
[----:B------:R-:W-:Y:S05]  /*d8e0*/  BSYNC B0 ;  /* 0x0000000000007941 */ /* 0x000fea0003800000 */
.L_x_5064:
        /* <DEDUP_REMOVED lines=41> */
.L_x_5032:
        /* <DEDUP_REMOVED lines=37> */
.L_x_5067:
[----:B------:R-:W-:Y:S05]  /*ddd0*/  BSYNC B0 ;  /* 0x0000000000007941 */ /* 0x000fea0003800000 */
.L_x_5066:
        /* <DEDUP_REMOVED lines=147> */
.L_x_5071:
[----:B------:R-:W-:Y:S05]  /*e710*/  BSYNC B0 ;  /* 0x0000000000007941 */ /* 0x000fea0003800000 */
.L_x_5070:
        /* <DEDUP_REMOVED lines=91> */
.L_x_5069:
[----:B------:R-:W-:Y:S05]  /*ecd0*/  BSYNC B1 ;  /* 0x0000000000017941 */ /* 0x000fea0003800000 */
.L_x_5068:
        /* <DEDUP_REMOVED lines=96> */
.L_x_5075:
[----:B------:R-:W-:Y:S05]  /*f2e0*/  BSYNC B0 ;  /* 0x0000000000007941 */ /* 0x000fea0003800000 */
.L_x_5074:
        /* <DEDUP_REMOVED lines=91> */
.L_x_5073:
[----:B------:R-:W-:Y:S05]  /*f8a0*/  BSYNC B1 ;  /* 0x0000000000017941 */ /* 0x000fea0003800000 */
.L_x_5072:
        /* <DEDUP_REMOVED lines=103> */
.L_x_5079:
[----:B------:R-:W-:Y:S05]  /*ff20*/  BSYNC B0 ;  /* 0x0000000000007941 */ /* 0x000fea0003800000 */
.L_x_5078:
        /* <DEDUP_REMOVED lines=91> */
.L_x_5077:
[----:B------:R-:W-:Y:S05]  /*104e0*/  BSYNC B1 ;  /* 0x0000000000017941 */ /* 0x000fea0003800000 */
.L_x_5076:
        /* <DEDUP_REMOVED lines=102> */
.L_x_5081:
[----:B------:R-:W-:Y:S05]  /*10b50*/  BSYNC B0 ;  /* 0x0000000000007941 */ /* 0x000fea0003800000 */
.L_x_5080:
        /* <DEDUP_REMOVED lines=91> */
.L_x_5059:
[----:B------:R-:W-:Y:S05]  /*11110*/  BSYNC B2 ;  /* 0x0000000000027941 */ /* 0x000fea0003800000 */
.L_x_5031:
[----:B-1----:R-:W-:Y:S01]  /*11120*/  IMAD R4, R50, c[0x0][0x208], RZ ;  /* 0x0000820032047a24 */ /* 0x002fe200078e02ff */
[----:B------:R-:W-:Y:S01]  /*11130*/  ISETP.GE.AND P1, PT, R140, c[0x0][0x1d4], PT ;  /* 0x000075008c007a0c */ /* 0x000fe20003f26270 */
[----:B--23--:R-:W-:Y:S01]  /*11140*/  IMAD.WIDE.U32 R2, R212, c[0x0][0x208], RZ ;  /* 0x00008200d4027a25 */ /* 0x00cfe200078e00ff */
[----:B------:R-:W-:-:S04]  /*11150*/  DEPBAR.LE SB0, 0x0 ;  /* 0x000080000000791a */ /* 0x000fc80000000000 */
[----:B------:R-:W-:Y:S01]  /*11160*/  IMAD R4, R212, c[0x0][0x20c], R4 ;  /* 0x00008300d4047a24 */ /* 0x000fe200078e0204 */
[----:B------:R-:W-:Y:S01]  /*11170*/  BAR.SYNC.DEFER_BLOCKING 0x0 ;  /* 0x0000000000007b1d */ /* 0x000fe20000010000 */
[----:B------:R-:W-:Y:S01]  /*11180*/  IMAD.WIDE.U32 R220, R49, c[0x0][0x210], RZ ;  /* 0x0000840031dc7a25 */ /* 0x000fe200078e00ff */
[----:B------:R-:W-:Y:S02]  /*11190*/  LOP3.LUT R213, R213, 0xfffffffe, RZ, 0xc0, !PT ;  /* 0xfffffffed5d57812 */ /* 0x000fe400078ec0ff */
[----:B------:R-:W-:Y:S01]  /*111a0*/  ISETP.GE.AND P6, PT, R142, c[0x0][0x1d4], PT ;  /* 0x000075008e007a0c */ /* 0x000fe20003fc6270 */
[----:B------:R-:W-:Y:S01]  /*111b0*/  IMAD.IADD R3, R3, 0x1, R4 ;  /* 0x0000000103037824 */ /* 0x000fe200078e0204 */
[----:B------:R-:W-:Y:S01]  /*111c0*/  @P1 LOP3.LUT R213, R213, 0x1, RZ, 0xfc, !PT ;  /* 0x00000001d5d51812 */ /* 0x000fe200078efcff */
[----:B------:R-:W-:Y:S01]  /*111d0*/  IMAD R4, R51, c[0x0][0x218], RZ ;  /* 0x0000860033047a24 */ /* 0x000fe200078e02ff */
[----:B------:R-:W-:Y:S01]  /*111e0*/  ISETP.GE.AND P2, PT, R205, c[0x0][0x1d4], PT ;  /* 0x00007500cd007a0c */ /* 0x000fe20003f46270 */
[C---:B------:R-:W-:Y:S01]  /*111f0*/  IMAD.WIDE.U32 R2, R211.reuse, c[0x0][0x218], R2 ;  /* 0x00008600d3027a25 */ /* 0x040fe200078e0002 */
[----:B------:R-:W1:Y:S01]  /*11200*/  S2R R22, SR_TID.X ;  /* 0x0000000000167919 */ /* 0x000e620000002100 */
[----:B------:R-:W-:Y:S02]  /*11210*/  BSSY B0, `(.L_x_5082) ;  /* 0x0000042000007945 */ /* 0x000fe40003800000 */
        /* <DEDUP_REMOVED lines=10> */
[----:B------:R-:W-:Y:S01]  /*112c0*/  IADD3 R2, R150, 0x20, RZ ;  /* 0x0000002096027810 */ /* 0x000fe20007ffe0ff */
[----:B------:R-:W3:Y:S01]  /*112d0*/  SHFL.IDX PT, R5, R6, RZ, 0x181f ;  /* 0x00181fff06057589 */ /* 0x000ee200000e0000 */
[----:B------:R-:W-:-:S03]  /*112e0*/  ISETP.LT.OR P1, PT, R4, 0x1, P1 ;  /* 0x000000010400780c */ /* 0x000fc60000f21670 */
[----:B------:R-:W4:Y:S04]  /*112f0*/  LDSM.16.M88.4 R24, [R150] ;  /* 0x000000009618783b */ /* 0x000f280000000200 */
[----:B------:R-:W1:Y:S02]  /*11300*/  LDSM.16.M88.4 R28, [R150+0x800] ;  /* 0x00080000961c783b */ /* 0x000e640000000200 */
[----:B------:R-:W-:Y:S02]  /*11310*/  @P0 IADD3 R2, R150, -0x20, RZ ;  /* 0xffffffe096020810 */ /* 0x000fe40007ffe0ff */
[----:B------:R-:W1:Y:S04]  /*11320*/  LDSM.16.M88.4 R48, [R150+0x1000] ;  /* 0x001000009630783b */ /* 0x000e680000000200 */
[----:B------:R-:W1:Y:S01]  /*11330*/  LDSM.16.M88.4 R40, [R2] ;  /* 0x000000000228783b */ /* 0x000e620000000200 */
[----:B--2---:R-:W-:-:S03]  /*11340*/  LEA R20, P0, R140, R3, 0x1 ;  /* 0x000000038c147211 */ /* 0x004fc600078008ff */
[----:B------:R-:W2:Y:S01]  /*11350*/  LDSM.16.M88.4 R64, [R2+0x800] ;  /* 0x000800000240783b */ /* 0x000ea20000000200 */
[----:B---3--:R-:W-:-:S03]  /*11360*/  LEA.HI.X R21, R140, R5, R141, 0x1, P0 ;  /* 0x000000058c157211 */ /* 0x008fc600000f0c8d */
[----:B------:R3:W1:Y:S01]  /*11370*/  LDSM.16.M88.4 R68, [R2+0x1000] ;  /* 0x001000000244783b */ /* 0x0006620000000200 */
        /* <DEDUP_REMOVED lines=12> */
[----:B---3--:R-:W-:-:S04]  /*11440*/  LEA R2, P0, R204, R3, 0x1 ;  /* 0x00000003cc027211 */ /* 0x008fc800078008ff */
[----:B------:R-:W-:Y:S02]  /*11450*/  LEA.HI.X R3, R204, R5, R215, 0x1, P0 ;  /* 0x00000005cc037211 */ /* 0x000fe400000f0cd7 */
[----:B------:R-:W-:-:S13]  /*11460*/  ISETP.LT.OR P0, PT, R4, 0x1, P2 ;  /* 0x000000010400780c */ /* 0x000fda0001701670 */
[----:B------:R1:W-:Y:S01]  /*11470*/  LDGSTS.E.BYPASS.LTC128B.128 [R203+0x7080], [R10.64], !P0 ;  /* 0x070800000acb7fae */ /* 0x0003e2000c101d46 */
[----:B------:R-:W-:-:S13]  /*11480*/  ISETP.LT.OR P0, PT, R4, 0x1, P1 ;  /* 0x000000010400780c */ /* 0x000fda0000f01670 */
[----:B------:R1:W-:Y:S01]  /*11490*/  LDGSTS.E.BYPASS.LTC128B.128 [R203+0x8880], [R2.64], !P0 ;  /* 0x0888000002cb7fae */ /* 0x0003e2000c101d46 */
[----:B------:R-:W-:-:S13]  /*114a0*/  ISETP.GT.AND P0, PT, R22, 0x7f, PT ;  /* 0x0000007f1600780c */ /* 0x000fda0003f04270 */
[----:B------:R-:W-:Y:S05]  /*114b0*/  @P0 BRA `(.L_x_5083) ;  /* 0x0000017000000947 */ /* 0x000fea0003800000 */
[----:B--2-4-:R-:W-:Y:S05]  /*114c0*/  BRA.DIV ~URZ, `(.L_x_5084) ;  /* 0x0000b0e27f007947 */ /* 0x014fea000b800000 */
[----:B------:R2:W3:Y:S04]  /*114d0*/  SHFL.IDX PT, R5, R6, 0x1, 0x181f ;  /* 0x00381f0006057f89 */ /* 0x0004e800000e0000 */
[----:B-1----:R2:W1:Y:S02]  /*114e0*/  SHFL.IDX PT, R2, R9, 0x1, 0x181f ;  /* 0x00381f0009027f89 */ /* 0x00246400000e0000 */
.L_x_5176:
[-C--:B-1----:R-:W-:Y:S02]  /*114f0*/  LEA R10, P0, R206, R2.reuse, 0x1 ;  /* 0x00000002ce0a7211 */ /* 0x082fe400078008ff */
[----:B------:R-:W-:Y:S02]  /*11500*/  ISETP.LT.OR P2, PT, R4, 0x21, P2 ;  /* 0x000000210400780c */ /* 0x000fe40001741670 */
[----:B---3--:R-:W-:Y:S02]  /*11510*/  LEA.HI.X R11, R206, R5, R214, 0x1, P0 ;  /* 0x00000005ce0b7211 */ /* 0x008fe400000f0cd6 */
        /* <DEDUP_REMOVED lines=17> */
.L_x_5083:
[----:B--2-4-:R-:W-:Y:S05]  /*11630*/  BSYNC B0 ;  /* 0x0000000000007941 */ /* 0x014fea0003800000 */
.L_x_5082:
[----:B------:R-:W-:Y:S01]  /*11640*/  R2P PR, R149, 0x6 ;  /* 0x0000000695007804 */ /* 0x000fe20000000000 */
[----:B-1----:R-:W-:Y:S01]  /*11650*/  IMAD.MOV.U32 R2, RZ, RZ, 0x40 ;  /* 0x00000040ff027424 */ /* 0x002fe200078e00ff */
[----:B------:R-:W-:Y:S01]  /*11660*/  HMMA.16816.F32.BF16 R20, R12, R24, RZ ;  /* 0x000000180c14723c */ /* 0x000fe200000418ff */
[----:B------:R-:W-:Y:S01]  /*11670*/  IADD3 R11, R150, 0x20, RZ ;  /* 0x00000020960b7810 */ /* 0x000fe20007ffe0ff */
[----:B------:R-:W0:Y:S01]  /*11680*/  LDGDEPBAR ;  /* 0x00000000000079af */ /* 0x000e220000000000 */
[----:B------:R-:W-:Y:S01]  /*11690*/  ISETP.GT.AND P0, PT, R77, R219, PT ;  /* 0x000000db4d00720c */ /* 0x000fe20003f04270 */
[----:B------:R-:W-:Y:S01]  /*116a0*/  BSSY B1, `(.L_x_5085) ;  /* 0x00000eb000017945 */ /* 0x000fe20003800000 */
[----:B------:R-:W-:-:S03]  /*116b0*/  SEL R2, R2, 0xffffffc0, !P2 ;  /* 0xffffffc002027807 */ /* 0x000fc60005000000 */
[----:B------:R-:W-:Y:S02]  /*116c0*/  HMMA.16816.F32.BF16 R24, R12, R26, RZ ;  /* 0x0000001a0c18723c */ /* 0x000fe400000418ff */
[C---:B------:R-:W-:Y:S01]  /*116d0*/  IMAD.IADD R3, R150.reuse, 0x1, R2 ;  /* 0x0000000196037824 */ /* 0x040fe200078e0202 */
[----:B------:R-:W-:-:S04]  /*116e0*/  @P1 IADD3 R11, R150, -0x20, RZ ;  /* 0xffffffe0960b1810 */ /* 0x000fc80007ffe0ff */
[----:B------:R-:W-:Y:S01]  /*116f0*/  LDSM.16.M88.4 R44, [R3] ;  /* 0x00000000032c783b */ /* 0x000fe20000000200 */
[C---:B------:R-:W-:Y:S01]  /*11700*/  HMMA.16816.F32.BF16 R32, R12.reuse, R28, RZ ;  /* 0x0000001c0c20723c */ /* 0x040fe200000418ff */
[----:B------:R-:W-:Y:S02]  /*11710*/  IMAD.IADD R10, R2, 0x1, R11 ;  /* 0x00000001020a7824 */ /* 0x000fe400078e020b */
[----:B------:R-:W-:Y:S04]  /*11720*/  LDSM.16.M88.4 R56, [R3+0x800] ;  /* 0x000800000338783b */ /* 0x000fe80000000200 */
[----:B------:R-:W-:Y:S01]  /*11730*/  LDSM.16.M88.4 R60, [R3+0x1000] ;  /* 0x00100000033c783b */ /* 0x000fe20000000200 */
[C---:B------:R-:W-:Y:S03]  /*11740*/  HMMA.16816.F32.BF16 R28, R12.reuse, R30, RZ ;  /* 0x0000001e0c1c723c */ /* 0x040fe600000418ff */
[----:B------:R-:W-:Y:S05]  /*11750*/  LDSM.16.M88.4 R72, [R10+0x1000] ;  /* 0x001000000a48783b */ /* 0x000fea0000000200 */
[C---:B------:R-:W-:Y:S08]  /*11760*/  HMMA.16816.F32.BF16 R36, R12.reuse, R48, RZ ;  /* 0x000000300c24723c */ /* 0x040ff000000418ff */
[----:B------:R-:W-:Y:S01]  /*11770*/  HMMA.16816.F32.BF16 R48, R12, R50, RZ ;  /* 0x000000320c30723c */ /* 0x000fe200000418ff */
[----:B------:R-:W1:Y:S07]  /*11780*/  LDSM.16.M88.4 R12, [R202] ;  /* 0x00000000ca0c783b */ /* 0x000e6e0000000200 */
[C---:B-----5:R-:W-:Y:S08]  /*11790*/  HMMA.16816.F32.BF16 R52, R16.reuse, R40, R20 ;  /* 0x000000281034723c */ /* 0x060ff00000041814 */
[C---:B------:R-:W-:Y:S08]  /*117a0*/  HMMA.16816.F32.BF16 R40, R16.reuse, R42, R24 ;  /* 0x0000002a1028723c */ /* 0x040ff00000041818 */
[C---:B------:R-:W-:Y:S08]  /*117b0*/  HMMA.16816.F32.BF16 R32, R16.reuse, R64, R32 ;  /* 0x000000401020723c */ /* 0x040ff00000041820 */
[C---:B------:R-:W-:Y:S01]  /*117c0*/  HMMA.16816.F32.BF16 R28, R16.reuse, R66, R28 ;  /* 0x00000042101c723c */ /* 0x040fe2000004181c */
[----:B------:R-:W-:Y:S07]  /*117d0*/  LDSM.16.M88.4 R64, [R10] ;  /* 0x000000000a40783b */ /* 0x000fee0000000200 */
[C---:B------:R-:W-:Y:S08]  /*117e0*/  HMMA.16816.F32.BF16 R24, R16.reuse, R68, R36 ;  /* 0x000000441018723c */ /* 0x040ff00000041824 */
[----:B------:R-:W-:Y:S01]  /*117f0*/  HMMA.16816.F32.BF16 R20, R16, R70, R48 ;  /* 0x000000461014723c */ /* 0x000fe20000041830 */
[----:B------:R-:W2:Y:S04]  /*11800*/  LDSM.16.M88.4 R16, [R201] ;  /* 0x00000000c910783b */ /* 0x000ea80000000200 */
[----:B------:R-:W3:Y:S03]  /*11810*/  LDSM.16.M88.4 R68, [R10+0x800] ;  /* 0x000800000a44783b */ /* 0x000ee60000000200 */
[C---:B-1----:R-:W-:Y:S01]  /*11820*/  HMMA.16816.F32.BF16 R48, R12.reuse, R44, R52 ;  /* 0x0000002c0c30723c */ /* 0x042fe20000041834 */
[----:B------:R-:W-:Y:S07]  /*11830*/  LDSM.16.M88.4 R52, [R150+0x2000] ;  /* 0x002000009634783b */ /* 0x000fee0000000200 */
        /* <DEDUP_REMOVED lines=8> */
[----:B------:R-:W4:Y:S03]  /*118c0*/  LDSM.16.M88.4 R60, [R150+0x2800] ;  /* 0x00280000963c783b */ /* 0x000f260000000200 */
[C---:B--2---:R-:W-:Y:S01]  /*118d0*/  HMMA.16816.F32.BF16 R40, R16.reuse, R64, R48 ;  /* 0x000000401028723c */ /* 0x044fe20000041830 */
[----:B------:R-:W-:Y:S07]  /*118e0*/  LDSM.16.M88.4 R48, [R11+0x1800] ;  /* 0x001800000b30783b */ /* 0x000fee0000000200 */
[C---:B------:R-:W-:Y:S01]  /*118f0*/  HMMA.16816.F32.BF16 R36, R16.reuse, R66, R36 ;  /* 0x000000421024723c */ /* 0x040fe20000041824 */
[----:B------:R-:W-:Y:S07]  /*11900*/  LDSM.16.M88.4 R64, [R11+0x2800] ;  /* 0x002800000b40783b */ /* 0x000fee0000000200 */
[C---:B---3--:R-:W-:Y:S08]  /*11910*/  HMMA.16816.F32.BF16 R32, R16.reuse, R68, R32 ;  /* 0x000000441020723c */ /* 0x048ff00000041820 */
[C---:B------:R-:W-:Y:S01]  /*11920*/  HMMA.16816.F32.BF16 R28, R16.reuse, R70, R28 ;  /* 0x00000046101c723c */ /* 0x040fe2000004181c */
[----:B------:R-:W-:Y:S07]  /*11930*/  LDSM.16.M88.4 R68, [R10+0x2800] ;  /* 0x002800000a44783b */ /* 0x000fee0000000200 */
[C---:B------:R-:W-:Y:S08]  /*11940*/  HMMA.16816.F32.BF16 R24, R16.reuse, R72, R24 ;  /* 0x000000481018723c */ /* 0x040ff00000041818 */
[----:B------:R-:W-:Y:S01]  /*11950*/  HMMA.16816.F32.BF16 R20, R16, R74, R20 ;  /* 0x0000004a1014723c */ /* 0x000fe20000041814 */
[----:B------:R-:W2:Y:S07]  /*11960*/  LDSM.16.M88.4 R16, [R200+0x4000] ;  /* 0x00400000c810783b */ /* 0x000eae0000000200 */
[C---:B-1----:R-:W-:Y:S08]  /*11970*/  HMMA.16816.F32.BF16 R40, R12.reuse, R44, R40 ;  /* 0x0000002c0c28723c */ /* 0x042ff00000041828 */
[C---:B------:R-:W-:Y:S01]  /*11980*/  HMMA.16816.F32.BF16 R36, R12.reuse, R46, R36 ;  /* 0x0000002e0c24723c */ /* 0x040fe20000041824 */
[----:B------:R-:W-:Y:S07]  /*11990*/  LDSM.16.M88.4 R44, [R3+0x1800] ;  /* 0x00180000032c783b */ /* 0x000fee0000000200 */
[C---:B------:R-:W-:Y:S08]  /*119a0*/  HMMA.16816.F32.BF16 R32, R12.reuse, R52, R32 ;  /* 0x000000340c20723c */ /* 0x040ff00000041820 */
        /* <DEDUP_REMOVED lines=46> */
[C---:B--2---:R-:W-:Y:S08]  /*11c90*/  HMMA.16816.F32.BF16 R40, R16.reuse, R48, R40 ;  /* 0x000000301028723c */ /* 0x044ff00000041828 */
[C---:B------:R-:W-:Y:S01]  /*11ca0*/  HMMA.16816.F32.BF16 R36, R16.reuse, R50, R36 ;  /* 0x000000321024723c */ /* 0x040fe20000041824 */
[----:B------:R-:W-:Y:S07]  /*11cb0*/  LDSM.16.M88.4 R48, [R150+0x4800] ;  /* 0x004800009630783b */ /* 0x000fee0000000200 */
        /* <DEDUP_REMOVED lines=45> */
[----:B------:R-:W2:Y:S01]  /*11f90*/  LDSM.16.M88.4 R12, [R201+0xc000] ;  /* 0x00c00000c90c783b */ /* 0x000ea20000000200 */
[----:B------:R-:W-:-:S06]  /*11fa0*/  DEPBAR.LE SB0, 0x0 ;  /* 0x000080000000791a */ /* 0x000fcc0000000000 */
[C---:B-1----:R-:W-:Y:S08]  /*11fb0*/  HMMA.16816.F32.BF16 R40, R16.reuse, R56, R40 ;  /* 0x000000381028723c */ /* 0x042ff00000041828 */
[C---:B------:R-:W-:Y:S08]  /*11fc0*/  HMMA.16816.F32.BF16 R36, R16.reuse, R58, R36 ;  /* 0x0000003a1024723c */ /* 0x040ff00000041824 */
[C---:B------:R-:W-:Y:S08]  /*11fd0*/  HMMA.16816.F32.BF16 R32, R16.reuse, R60, R32 ;  /* 0x0000003c1020723c */ /* 0x040ff00000041820 */
[C---:B------:R-:W-:Y:S08]  /*11fe0*/  HMMA.16816.F32.BF16 R28, R16.reuse, R62, R28 ;  /* 0x0000003e101c723c */ /* 0x040ff0000004181c */
[C---:B----4-:R-:W-:Y:S08]  /*11ff0*/  HMMA.16816.F32.BF16 R24, R16.reuse, R64, R24 ;  /* 0x000000401018723c */ /* 0x050ff00000041818 */
        /* <DEDUP_REMOVED lines=10> */
[----:B------:R-:W-:Y:S01]  /*120a0*/  IMAD.MOV.U32 R2, RZ, RZ, 0x1 ;  /* 0x00000001ff027424 */ /* 0x000fe200078e00ff */
[C---:B------:R-:W-:Y:S01]  /*120b0*/  IADD3 R3, R0.reuse, R76, R235 ;  /* 0x0000004c00037210 */ /* 0x040fe20007ffe0eb */
[----:B------:R-:W-:Y:S01]  /*120c0*/  IMAD.MOV.U32 R211, RZ, RZ, RZ ;  /* 0x000000ffffd37224 */ /* 0x000fe200078e00ff */
[----:B------:R-:W-:-:S02]  /*120d0*/  ISETP.GT.AND P0, PT, R0, 0x2f, PT ;  /* 0x0000002f0000780c */ /* 0x000fc40003f04270 */
[----:B------:R-:W-:Y:S02]  /*120e0*/  ISETP.NE.AND P1, PT, R2, c[0x0][0x2b8], PT ;  /* 0x0000ae0002007a0c */ /* 0x000fe40003f25270 */
[----:B------:R-:W-:-:S05]  /*120f0*/  IADD3 R3, R3, -0x30, RZ ;  /* 0xffffffd003037810 */ /* 0x000fca0007ffe0ff */
        /* <DEDUP_REMOVED lines=27> */
.L_x_5177:
[----:B------:R-:W-:Y:S05]  /*122b0*/  BRA.DIV ~URZ, `(.L_x_5088) ;  /* 0x0000a4327f007947 */ /* 0x000fea000b800000 */
[----:B------:R3:W4:Y:S02]  /*122c0*/  SHFL.IDX PT, R2, R6, RZ, 0x181f ;  /* 0x00181fff06027589 */ /* 0x00072400000e0000 */
.L_x_5178:
        /* <DEDUP_REMOVED lines=18> */
.L_x_5090:
[----:B------:R-:W-:Y:S05]  /*123f0*/  BSYNC B0 ;  /* 0x0000000000007941 */ /* 0x000fea0003800000 */
.L_x_5089:
[----:B------:R-:W-:Y:S01]  /*12400*/  ISETP.GE.AND P0, PT, R9, 0x21, PT ;  /* 0x000000210900780c */ /* 0x000fe20003f06270 */
[----:B------:R-:W-:Y:S06]  /*12410*/  BRA.DIV ~URZ, `(.L_x_5091) ;  /* 0x0000a3427f007947 */ /* 0x000fec000b800000 */
[----:B--2---:R2:W1:Y:S04]  /*12420*/  SHFL.IDX PT, R4, R5, 0x1, 0x181f ;  /* 0x00381f0005047f89 */ /* 0x00446800000e0000 */
[----:B----4-:R2:W4:Y:S02]  /*12430*/  SHFL.IDX PT, R2, R6, 0x1, 0x181f ;  /* 0x00381f0006027f89 */ /* 0x01052400000e0000 */
.L_x_5179:
        /* <DEDUP_REMOVED lines=17> */
.L_x_5086:
[----:B------:R-:W-:Y:S05]  /*12550*/  BSYNC B1 ;  /* 0x0000000000017941 */ /* 0x000fea0003800000 */
.L_x_5085:
[----:B-1--4-:R-:W4:Y:S04]  /*12560*/  LDL R2, [R1+0x4c] ;  /* 0x00004c0001027983 */ /* 0x012f280000100800 */
[----:B------:R-:W0:Y:S01]  /*12570*/  LDGDEPBAR ;  /* 0x00000000000079af */ /* 0x000e220000000000 */
[----:B----4-:R-:W-:-:S05]  /*12580*/  IMAD.IADD R2, R123, 0x1, -R2 ;  /* 0x000000017b027824 */ /* 0x010fca00078e0a02 */
[C---:B------:R-:W-:Y:S02]  /*12590*/  ISETP.GT.AND P1, PT, R2.reuse, RZ, PT ;  /* 0x000000ff0200720c */ /* 0x040fe40003f24270 */
[----:B------:R-:W-:Y:S02]  /*125a0*/  ISETP.GT.AND P0, PT, R2, 0x1, PT ;  /* 0x000000010200780c */ /* 0x000fe40003f04270 */
[----:B------:R-:W-:Y:S02]  /*125b0*/  FSEL R9, R40, -INF , P1 ;  /* 0xff80000028097808 */ /* 0x000fe40000800000 */
[----:B------:R-:W-:Y:S02]  /*125c0*/  FSEL R12, R41, -INF , P0 ;  /* 0xff800000290c7808 */ /* 0x000fe40000000000 */
[----:B------:R-:W-:Y:S02]  /*125d0*/  ISETP.GT.AND P6, PT, R2, 0x8, PT ;  /* 0x000000080200780c */ /* 0x000fe40003fc4270 */
[----:B------:R-:W-:-:S02]  /*125e0*/  FSEL R15, R42, -INF , P1 ;  /* 0xff8000002a0f7808 */ /* 0x000fc40000800000 */
[----:B------:R-:W-:Y:S02]  /*125f0*/  FSEL R16, R43, -INF , P0 ;  /* 0xff8000002b107808 */ /* 0x000fe40000000000 */
[----:B------:R-:W-:Y:S02]  /*12600*/  ISETP.GT.AND P2, PT, R2, 0x9, PT ;  /* 0x000000090200780c */ /* 0x000fe40003f44270 */
[----:B------:R-:W-:Y:S02]  /*12610*/  FSEL R13, R36, -INF , P6 ;  /* 0xff800000240d7808 */ /* 0x000fe40003000000 */
[----:B------:R-:W-:Y:S02]  /*12620*/  FMNMX.FTZ R3, R9, R12, !PT ;  /* 0x0000000c09037209 */ /* 0x000fe40007810000 */
[----:B------:R-:W-:Y:S02]  /*12630*/  FSEL R17, R38, -INF , P6 ;  /* 0xff80000026117808 */ /* 0x000fe40003000000 */
[----:B------:R-:W-:-:S02]  /*12640*/  FMNMX.FTZ R4, R15, R16, !PT ;  /* 0x000000100f047209 */ /* 0x000fc40007810000 */
[C---:B------:R-:W-:Y:S02]  /*12650*/  ISETP.GT.AND P1, PT, R2.reuse, 0x10, PT ;  /* 0x000000100200780c */ /* 0x040fe40003f24270 */
        /* <DEDUP_REMOVED lines=9> */
[----:B------:R-:W-:Y:S02]  /*126f0*/  FSEL R24, R33, -INF , P0 ;  /* 0xff80000021187808 */ /* 0x000fe40000000000 */
[----:B------:R-:W-:-:S02]  /*12700*/  ISETP.GT.AND P1, PT, R2, 0x18, PT ;  /* 0x000000180200780c */ /* 0x000fc40003f24270 */
        /* <DEDUP_REMOVED lines=32> */
[----:B--23--:R-:W-:Y:S02]  /*12910*/  FMNMX.FTZ R6, R80, R2, !PT ;  /* 0x0000000250067209 */ /* 0x00cfe40007810000 */
[----:B------:R-:W-:Y:S01]  /*12920*/  FMNMX.FTZ R5, R84, R3, !PT ;  /* 0x0000000354057209 */ /* 0x000fe20007810000 */
[----:B------:R-:W-:Y:S05]  /*12930*/  BRA.DIV ~URZ, `(.L_x_5092) ;  /* 0x00009ef27f007947 */ /* 0x000fea000b800000 */
[----:B------:R1:W2:Y:S02]  /*12940*/  SHFL.BFLY PT, R2, R6, 0x2, 0x1f ;  /* 0x0c401f0006027f89 */ /* 0x0002a400000e0000 */
.L_x_5180:
[----:B-12---:R-:W-:Y:S01]  /*12950*/  FMNMX.FTZ R6, R6, R2, !PT ;  /* 0x0000000206067209 */ /* 0x006fe20007810000 */
[----:B------:R-:W-:Y:S05]  /*12960*/  BRA.DIV ~URZ, `(.L_x_5093) ;  /* 0x00009f227f007947 */ /* 0x000fea000b800000 */
[----:B------:R-:W1:Y:S04]  /*12970*/  SHFL.BFLY PT, R2, R5, 0x2, 0x1f ;  /* 0x0c401f0005027f89 */ /* 0x000e6800000e0000 */
[----:B------:R-:W2:Y:S01]  /*12980*/  SHFL.BFLY PT, R3, R6, 0x1, 0x1f ;  /* 0x0c201f0006037f89 */ /* 0x000ea200000e0000 */
[----:B-1----:R-:W-:-:S02]  /*12990*/  FMNMX.FTZ R5, R5, R2, !PT ;  /* 0x0000000205057209 */ /* 0x002fc40007810000 */
[----:B--2---:R-:W-:-:S03]  /*129a0*/  FMNMX.FTZ R6, R6, R3, !PT ;  /* 0x0000000306067209 */ /* 0x004fc60007810000 */
[----:B------:R1:W2:Y:S04]  /*129b0*/  SHFL.BFLY PT, R4, R5, 0x1, 0x1f ;  /* 0x0c201f0005047f89 */ /* 0x0002a800000e0000 */
.L_x_5181:
        /* <DEDUP_REMOVED lines=23> */
[----:B------:R-:W-:Y:S01]  /*12b30*/  LDSM.16.MT88.4 R168, [R151+0x1000] ;  /* 0x0010000097a8783b */ /* 0x000fe20000004200 */
[----:B------:R3:W-:Y:S01]  /*12b40*/  MUFU.EX2 R119, R4 ;  /* 0x0000000400777308 */ /* 0x0007e20000000800 */
[----:B--2---:R-:W-:-:S05]  /*12b50*/  FMUL.FTZ R2, R5, c[0x0][0x2d0] ;  /* 0x0000b40005027a20 */ /* 0x004fca0000410000 */
[----:B------:R-:W-:Y:S02]  /*12b60*/  FSEL R2, R2, RZ, P0 ;  /* 0x000000ff02027208 */ /* 0x000fe40000000000 */
[----:B------:R-:W-:-:S03]  /*12b70*/  ISETP.GE.AND P0, PT, R210, R219, PT ;  /* 0x000000dbd200720c */ /* 0x000fc60003f06270 */
[--C-:B---3--:R-:W-:Y:S02]  /*12b80*/  FFMA.FTZ R4, R15, c[0x0][0x2d0], -R2.reuse ;  /* 0x0000b4000f047a23 */ /* 0x108fe40000010802 */
[----:B------:R-:W2:Y:S02]  /*12b90*/  LDSM.16.MT88.4 R12, [R196] ;  /* 0x00000000c40c783b */ /* 0x000ea40000004200 */
[----:B------:R3:W-:Y:S02]  /*12ba0*/  MUFU.EX2 R118, R4 ;  /* 0x0000000400767308 */ /* 0x0007e40000000800 */
[----:B---3--:R-:W-:Y:S01]  /*12bb0*/  FFMA.FTZ R4, R16, c[0x0][0x2d0], -R2 ;  /* 0x0000b40010047a23 */ /* 0x008fe20000010802 */
[----:B----4-:R-:W-:-:S05]  /*12bc0*/  F2FP.BF16.PACK_AB R16, R9, R108 ;  /* 0x0000006c0910723e */ /* 0x010fca00000010ff */
[----:B------:R3:W4:Y:S02]  /*12bd0*/  MUFU.EX2 R117, R4 ;  /* 0x0000000400757308 */ /* 0x0007240000000800 */
[----:B---3--:R-:W-:Y:S01]  /*12be0*/  FFMA.FTZ R4, R17, c[0x0][0x2d0], -R2 ;  /* 0x0000b40011047a23 */ /* 0x008fe20000010802 */
[----:B----4-:R-:W-:-:S05]  /*12bf0*/  F2FP.BF16.PACK_AB R17, R117, R118 ;  /* 0x000000767511723e */ /* 0x010fca00000010ff */
[----:B------:R3:W-:Y:S02]  /*12c00*/  MUFU.EX2 R116, R4 ;  /* 0x0000000400747308 */ /* 0x0007e40000000800 */
[----:B---3--:R-:W-:Y:S01]  /*12c10*/  FFMA.FTZ R4, R18, c[0x0][0x2d0], -R2 ;  /* 0x0000b40012047a23 */ /* 0x008fe20000010802 */
[----:B------:R-:W-:-:S05]  /*12c20*/  F2FP.BF16.PACK_AB R18, R119, R120 ;  /* 0x000000787712723e */ /* 0x000fca00000010ff */
[----:B------:R3:W4:Y:S02]  /*12c30*/  MUFU.EX2 R125, R4 ;  /* 0x00000004007d7308 */ /* 0x0007240000000800 */
[----:B---3--:R-:W-:Y:S01]  /*12c40*/  FFMA.FTZ R4, R19, c[0x0][0x2d0], -R3 ;  /* 0x0000b40013047a23 */ /* 0x008fe20000010803 */
[----:B----4-:R-:W-:-:S05]  /*12c50*/  F2FP.BF16.PACK_AB R19, R125, R116 ;  /* 0x000000747d13723e */ /* 0x010fca00000010ff */
[----:B------:R3:W-:Y:S02]  /*12c60*/  MUFU.EX2 R124, R4 ;  /* 0x00000004007c7308 */ /* 0x0007e40000000800 */
[C---:B-1----:R-:W-:Y:S08]  /*12c70*/  HMMA.16816.F32.BF16 R64, R16.reuse, R20, RZ ;  /* 0x000000141040723c */ /* 0x042ff000000418ff */
[----:B------:R-:W-:Y:S01]  /*12c80*/  HMMA.16816.F32.BF16 R56, R16, R22, RZ ;  /* 0x000000161038723c */ /* 0x000fe200000418ff */
[----:B---3--:R-:W-:-:S04]  /*12c90*/  FFMA.FTZ R4, R24, c[0x0][0x2d0], -R3 ;  /* 0x0000b40018047a23 */ /* 0x008fc80000010803 */
[----:B------:R1:W3:Y:S03]  /*12ca0*/  MUFU.EX2 R137, R4 ;  /* 0x0000000400897308 */ /* 0x0002e60000000800 */
[C---:B--2---:R-:W-:Y:S08]  /*12cb0*/  HMMA.16816.F32.BF16 R52, R16.reuse, R12, RZ ;  /* 0x0000000c1034723c */ /* 0x044ff000000418ff */
[----:B------:R-:W-:Y:S01]  /*12cc0*/  HMMA.16816.F32.BF16 R32, R16, R14, RZ ;  /* 0x0000000e1020723c */ /* 0x000fe200000418ff */
[----:B-1----:R-:W-:Y:S01]  /*12cd0*/  FFMA.FTZ R4, R26, c[0x0][0x2d0], -R3 ;  /* 0x0000b4001a047a23 */ /* 0x002fe20000010803 */
[----:B---3--:R-:W-:-:S06]  /*12ce0*/  F2FP.BF16.PACK_AB R12, R137, R124 ;  /* 0x0000007c890c723e */ /* 0x008fcc00000010ff */
[----:B------:R-:W-:Y:S01]  /*12cf0*/  HMMA.16816.F32.BF16 R20, R16, R60, RZ ;  /* 0x0000003c1014723c */ /* 0x000fe200000418ff */
[----:B------:R1:W-:Y:S02]  /*12d00*/  MUFU.EX2 R138, R4 ;  /* 0x00000004008a7308 */ /* 0x0003e40000000800 */
[----:B-1----:R-:W-:-:S06]  /*12d10*/  FFMA.FTZ R4, R25, c[0x0][0x2d0], -R3 ;  /* 0x0000b40019047a23 */ /* 0x002fcc0000010803 */
[----:B------:R1:W2:Y:S02]  /*12d20*/  MUFU.EX2 R139, R4 ;  /* 0x00000004008b7308 */ /* 0x0002a40000000800 */
[--C-:B-1----:R-:W-:Y:S01]  /*12d30*/  FFMA.FTZ R4, R27, c[0x0][0x2d0], -R2.reuse ;  /* 0x0000b4001b047a23 */ /* 0x102fe20000010802 */
[----:B--2---:R-:W-:Y:S01]  /*12d40*/  F2FP.BF16.PACK_AB R14, R139, R138 ;  /* 0x0000008a8b0e723e */ /* 0x004fe200000010ff */
[----:B------:R-:W-:Y:S04]  /*12d50*/  HMMA.16816.F32.BF16 R24, R16, R50, RZ ;  /* 0x000000321018723c */ /* 0x000fe800000418ff */
        /* <DEDUP_REMOVED lines=10> */
[----:B--2---:R-:W-:-:S07]  /*12e00*/  F2FP.BF16.PACK_AB R15, R160, R136 ;  /* 0x00000088a00f723e */ /* 0x004fce00000010ff */
[C---:B------:R-:W-:Y:S01]  /*12e10*/  HMMA.16816.F32.BF16 R172, R12.reuse, R44, R64 ;  /* 0x0000002c0cac723c */ /* 0x040fe20000041840 */
[----:B------:R-:W-:Y:S07]  /*12e20*/  LDSM.16.MT88.4 R64, [R151+0x3000] ;  /* 0x003000009740783b */ /* 0x000fee0000004200 */
[C---:B------:R-:W-:Y:S01]  /*12e30*/  HMMA.16816.F32.BF16 R156, R12.reuse, R46, R56 ;  /* 0x0000002e0c9c723c */ /* 0x040fe20000041838 */
[----:B------:R-:W2:Y:S04]  /*12e40*/  LDSM.16.MT88.4 R44, [R198+0x1800] ;  /* 0x00180000c62c783b */ /* 0x000ea80000004200 */
[----:B------:R-:W-:Y:S03]  /*12e50*/  LDSM.16.MT88.4 R56, [R197+0x2000] ;  /* 0x00200000c538783b */ /* 0x000fe60000004200 */
        /* <DEDUP_REMOVED lines=8> */
[----:B------:R-:W-:Y:S01]  /*12ee0*/  HMMA.16816.F32.BF16 R32, R16, R68, RZ ;  /* 0x000000441020723c */ /* 0x000fe200000418ff */
[----:B------:R-:W-:-:S02]  /*12ef0*/  MOV R90, R92 ;  /* 0x0000005c005a7202 */ /* 0x000fc40000000f00 */
[----:B------:R-:W-:Y:S02]  /*12f00*/  MOV R89, R93 ;  /* 0x0000005d00597202 */ /* 0x000fe40000000f00 */
[----:B------:R-:W-:Y:S02]  /*12f10*/  MOV R88, R94 ;  /* 0x0000005e00587202 */ /* 0x000fe40000000f00 */
[----:B------:R-:W-:Y:S01]  /*12f20*/  MOV R4, R95 ;  /* 0x0000005f00047202 */ /* 0x000fe20000000f00 */
        /* <DEDUP_REMOVED lines=18> */
[C---:B----4-:R-:W-:Y:S07]  /*13050*/  HMMA.16816.F32.BF16 R72, R12.reuse, R62, R32 ;  /* 0x0000003e0c48723c */ /* 0x050fee0000041820 */
[----:B------:R-:W-:Y:S01]  /*13060*/  MOV R63, R4 ;  /* 0x00000004003f7202 */ /* 0x000fe20000000f00 */
[----:B------:R-:W-:Y:S01]  /*13070*/  HMMA.16816.F32.BF16 R180, R12, R56, R28 ;  /* 0x000000380cb4723c */ /* 0x000fe2000004181c */
[----:B------:R-:W-:Y:S01]  /*13080*/  FADD.FTZ R4, R108, R9 ;  /* 0x000000096c047221 */ /* 0x000fe20000010000 */
[----:B------:R-:W-:Y:S01]  /*13090*/  MOV R62, R88 ;  /* 0x00000058003e7202 */ /* 0x000fe20000000f00 */
[----:B------:R-:W-:-:S02]  /*130a0*/  FADD.FTZ R9, R118, R117 ;  /* 0x0000007576097221 */ /* 0x000fc40000010000 */
[----:B------:R-:W-:Y:S02]  /*130b0*/  FADD.FTZ R4, R120, R4 ;  /* 0x0000000478047221 */ /* 0x000fe40000010000 */
[----:B------:R-:W-:Y:S01]  /*130c0*/  FADD.FTZ R9, R116, R9 ;  /* 0x0000000974097221 */ /* 0x000fe20000010000 */
[C---:B-1----:R-:W-:Y:S01]  /*130d0*/  HMMA.16816.F32.BF16 R32, R16.reuse, R44, RZ ;  /* 0x0000002c1020723c */ /* 0x042fe200000418ff */
[----:B------:R-:W-:Y:S02]  /*130e0*/  FADD.FTZ R4, R119, R4 ;  /* 0x0000000477047221 */ /* 0x000fe40000010000 */
[----:B------:R-:W-:Y:S02]  /*130f0*/  FADD.FTZ R9, R125, R9 ;  /* 0x000000097d097221 */ /* 0x000fe40000010000 */
[----:B------:R-:W-:Y:S02]  /*13100*/  FADD.FTZ R4, R124, R4 ;  /* 0x000000047c047221 */ /* 0x000fe40000010000 */
[----:B------:R-:W-:Y:S01]  /*13110*/  FADD.FTZ R9, R126, R9 ;  /* 0x000000097e097221 */ /* 0x000fe20000010000 */
[----:B------:R-:W-:Y:S01]  /*13120*/  HMMA.16816.F32.BF16 R28, R16, R46, RZ ;  /* 0x0000002e101c723c */ /* 0x000fe200000418ff */
[----:B------:R-:W1:Y:S01]  /*13130*/  LDSM.16.MT88.4 R44, [R197+0x3000] ;  /* 0x00300000c52c783b */ /* 0x000e620000004200 */
[----:B------:R-:W-:-:S06]  /*13140*/  FADD.FTZ R4, R137, R4 ;  /* 0x0000000489047221 */ /* 0x000fcc0000010000 */
        /* <DEDUP_REMOVED lines=18> */
[C---:B------:R-:W-:Y:S07]  /*13270*/  HMMA.16816.F32.BF16 R184, R12.reuse, R60, R36 ;  /* 0x0000003c0cb8723c */ /* 0x040fee0000041824 */
[----:B------:R-:W-:Y:S01]  /*13280*/  MOV R60, R90 ;  /* 0x0000005a003c7202 */ /* 0x000fe20000000f00 */
[----:B------:R-:W-:Y:S01]  /*13290*/  HMMA.16816.F32.BF16 R112, R12, R30, R20 ;  /* 0x0000001e0c70723c */ /* 0x000fe20000041814 */
[----:B------:R-:W2:Y:S01]  /*132a0*/  LDSM.16.MT88.4 R28, [R196+0x4800] ;  /* 0x00480000c41c783b */ /* 0x000ea20000004200 */
[----:B------:R-:W-:-:S06]  /*132b0*/  MOV R61, R89 ;  /* 0x00000059003d7202 */ /* 0x000fcc0000000f00 */
        /* <DEDUP_REMOVED lines=60> */
[C---:B------:R-:W-:Y:S01]  /*13680*/  HMMA.16816.F32.BF16 R160, R136.reuse, R162, R152 ;  /* 0x000000a288a0723c */ /* 0x040fe20000041898 */
[----:B------:R-:W2:Y:S07]  /*13690*/  LDSM.16.MT88.4 R152, [R198+0x1000] ;  /* 0x00100000c698783b */ /* 0x000eae0000004200 */
[C---:B------:R-:W-:Y:S08]  /*136a0*/  HMMA.16816.F32.BF16 R172, R136.reuse, R168, R172 ;  /* 0x000000a888ac723c */ /* 0x040ff000000418ac */
[----:B------:R-:W-:Y:S08]  /*136b0*/  HMMA.16816.F32.BF16 R168, R136, R170, R156 ;  /* 0x000000aa88a8723c */ /* 0x000ff0000004189c */
[C---:B-1----:R-:W-:Y:S08]  /*136c0*/  HMMA.16816.F32.BF16 R24, R16.reuse, R20, RZ ;  /* 0x000000141018723c */ /* 0x042ff000000418ff */
[----:B------:R-:W-:Y:S01]  /*136d0*/  HMMA.16816.F32.BF16 R16, R16, R22, RZ ;  /* 0x000000161010723c */ /* 0x000fe200000418ff */
[----:B------:R-:W1:Y:S07]  /*136e0*/  LDSM.16.MT88.4 R20, [R197+0x5000] ;  /* 0x00500000c514783b */ /* 0x000e6e0000004200 */
[C---:B------:R-:W-:Y:S08]  /*136f0*/  HMMA.16816.F32.BF16 R36, R136.reuse, R40, R248 ;  /* 0x000000288824723c */ /* 0x040ff000000418f8 */
[C---:B--2---:R-:W-:Y:S08]  /*13700*/  HMMA.16816.F32.BF16 R156, R136.reuse, R152, R60 ;  /* 0x00000098889c723c */ /* 0x044ff0000004183c */
[C---:B------:R-:W-:Y:S08]  /*13710*/  HMMA.16816.F32.BF16 R60, R136.reuse, R64, R184 ;  /* 0x00000040883c723c */ /* 0x040ff000000418b8 */
[C---:B------:R-:W-:Y:S01]  /*13720*/  HMMA.16816.F32.BF16 R64, R136.reuse, R66, R72 ;  /* 0x000000428840723c */ /* 0x040fe20000041848 */
[----:B------:R-:W2:Y:S07]  /*13730*/  LDSM.16.MT88.4 R72, [R197+0x2800] ;  /* 0x00280000c548783b */ /* 0x000eae0000004200 */
[----:B------:R-:W-:Y:S08]  /*13740*/  HMMA.16816.F32.BF16 R44, R136, R48, R240 ;  /* 0x00000030882c723c */ /* 0x000ff000000418f0 */
[C---:B-1----:R-:W-:Y:S08]  /*13750*/  HMMA.16816.F32.BF16 R24, R12.reuse, R20, R24 ;  /* 0x000000140c18723c */ /* 0x042ff00000041818 */
[----:B------:R-:W-:Y:S01]  /*13760*/  HMMA.16816.F32.BF16 R16, R12, R22, R16 ;  /* 0x000000160c10723c */ /* 0x000fe20000041810 */
[----:B------:R-:W-:Y:S07]  /*13770*/  LDSM.16.MT88.4 R12, [R197+0x5800] ;  /* 0x00580000c50c783b */ /* 0x000fee0000004200 */
[C---:B------:R-:W-:Y:S08]  /*13780*/  HMMA.16816.F32.BF16 R52, R136.reuse, R56, R236 ;  /* 0x000000388834723c */ /* 0x040ff000000418ec */
[C---:B------:R-:W-:Y:S08]  /*13790*/  HMMA.16816.F32.BF16 R152, R136.reuse, R154, R244 ;  /* 0x0000009a8898723c */ /* 0x040ff000000418f4 */
[C---:B--2---:R-:W-:Y:S08]  /*137a0*/  HMMA.16816.F32.BF16 R68, R136.reuse, R72, R180 ;  /* 0x000000488844723c */ /* 0x044ff000000418b4 */
[C---:B------:R-:W-:Y:S08]  /*137b0*/  HMMA.16816.F32.BF16 R72, R136.reuse, R74, R76 ;  /* 0x0000004a8848723c */ /* 0x040ff0000004184c */
[C---:B------:R-:W-:Y:S08]  /*137c0*/  HMMA.16816.F32.BF16 R76, R136.reuse, R80, R176 ;  /* 0x00000050884c723c */ /* 0x040ff000000418b0 */
[C---:B------:R-:W-:Y:S01]  /*137d0*/  HMMA.16816.F32.BF16 R80, R136.reuse, R82, R88 ;  /* 0x000000528850723c */ /* 0x040fe20000041858 */
[----:B------:R-:W1:Y:S07]  /*137e0*/  LDSM.16.MT88.4 R88, [R196+0x4000] ;  /* 0x00400000c458783b */ /* 0x000e6e0000004200 */
[C---:B------:R-:W-:Y:S08]  /*137f0*/  HMMA.16816.F32.BF16 R40, R136.reuse, R42, R228 ;  /* 0x0000002a8828723c */ /* 0x040ff000000418e4 */
[C---:B------:R-:W-:Y:S08]  /*13800*/  HMMA.16816.F32.BF16 R48, R136.reuse, R50, R192 ;  /* 0x000000328830723c */ /* 0x040ff000000418c0 */
[C---:B------:R-:W-:Y:S08]  /*13810*/  HMMA.16816.F32.BF16 R56, R136.reuse, R58, R188 ;  /* 0x0000003a8838723c */ /* 0x040ff000000418bc */
[C---:B-1----:R-:W-:Y:S01]  /*13820*/  HMMA.16816.F32.BF16 R84, R136.reuse, R88, R96 ;  /* 0x000000588854723c */ /* 0x042fe20000041860 */
[----:B------:R-:W1:Y:S07]  /*13830*/  LDSM.16.MT88.4 R96, [R198+0x4000] ;  /* 0x00400000c660783b */ /* 0x000e6e0000004200 */
[C---:B------:R-:W-:Y:S08]  /*13840*/  HMMA.16816.F32.BF16 R88, R136.reuse, R90, R92 ;  /* 0x0000005a8858723c */ /* 0x040ff0000004185c */
[C---:B-1----:R-:W-:Y:S08]  /*13850*/  HMMA.16816.F32.BF16 R92, R136.reuse, R96, R132 ;  /* 0x00000060885c723c */ /* 0x042ff00000041884 */
[C---:B------:R-:W-:Y:S01]  /*13860*/  HMMA.16816.F32.BF16 R96, R136.reuse, R98, R104 ;  /* 0x000000628860723c */ /* 0x040fe20000041868 */
[----:B------:R-:W1:Y:S07]  /*13870*/  LDSM.16.MT88.4 R104, [R197+0x4000] ;  /* 0x00400000c568783b */ /* 0x000e6e0000004200 */
        /* <DEDUP_REMOVED lines=15> */
.L_x_5106:
        /* <DEDUP_REMOVED lines=12> */
[C---:B------:R-:W-:Y:S01]  /*13a30*/  IMAD.WIDE.U32 R12, R211.reuse, c[0x0][0x218], R2 ;  /* 0x00008600d30c7a25 */ /* 0x040fe200078e0002 */
        /* <DEDUP_REMOVED lines=18> */
.L_x_5182:
        /* <DEDUP_REMOVED lines=22> */
.L_x_5183:
        /* <DEDUP_REMOVED lines=15> */
.L_x_5097:
[----:B------:R-:W-:Y:S05]  /*13db0*/  BSYNC B0 ;  /* 0x0000000000007941 */ /* 0x000fea0003800000 */
.L_x_5096:
        /* <DEDUP_REMOVED lines=31> */
[----:B------:R-:W2:Y:S05]  /*13fb0*/  LDSM.16.M88.4 R176, [R10+0x800] ;  /* 0x000800000ab0783b */ /* 0x000eaa0000000200 */
[----:B------:R-:W3:Y:S02]  /*13fc0*/  LDSM.16.M88.4 R188, [R10+0x1000] ;  /* 0x001000000abc783b */ /* 0x000ee40000000200 */
        /* <DEDUP_REMOVED lines=120> */
[----:B------:R-:W-:Y:S04]  /*14750*/  DEPBAR.LE SB0, 0x0 ;  /* 0x000080000000791a */ /* 0x000fe80000000000 */
[----:B------:R-:W-:Y:S01]  /*14760*/  BAR.SYNC.DEFER_BLOCKING 0x0 ;  /* 0x0000000000007b1d */ /* 0x000fe20000010000 */
[C---:B-1----:R-:W-:Y:S08]  /*14770*/  HMMA.16816.F32.BF16 R12, R180.reuse, R184, R12 ;  /* 0x000000b8b40c723c */ /* 0x042ff0000004180c */
[C---:B------:R-:W-:Y:S08]  /*14780*/  HMMA.16816.F32.BF16 R16, R180.reuse, R186, R16 ;  /* 0x000000bab410723c */ /* 0x040ff00000041810 */
[C---:B--2---:R-:W-:Y:S08]  /*14790*/  HMMA.16816.F32.BF16 R20, R180.reuse, R176, R20 ;  /* 0x000000b0b414723c */ /* 0x044ff00000041814 */
[C---:B------:R-:W-:Y:S08]  /*147a0*/  HMMA.16816.F32.BF16 R24, R180.reuse, R178, R24 ;  /* 0x000000b2b418723c */ /* 0x040ff00000041818 */
[C---:B---3--:R-:W-:Y:S08]  /*147b0*/  HMMA.16816.F32.BF16 R28, R180.reuse, R188, R28 ;  /* 0x000000bcb41c723c */ /* 0x048ff0000004181c */
        /* <DEDUP_REMOVED lines=9> */
[--C-:B------:R-:W-:Y:S06]  /*14850*/  IMAD.MOV.U32 R2, RZ, RZ, R3.reuse ;  /* 0x000000ffff027224 */ /* 0x100fec00078e0003 */
[----:B------:R-:W-:Y:S05]  /*14860*/  @P1 IMAD.HI.U32 R4, R3, c[0x0][0x2bc], RZ ;  /* 0x0000af0003041a27 */ /* 0x000fea00078e00ff */
[----:B------:R-:W-:Y:S04]  /*14870*/  @P1 SHF.R.U32.HI R2, RZ, c[0x0][0x2c0], R4 ;  /* 0x0000b000ff021a19 */ /* 0x000fe80000011604 */
[----:B------:R-:W-:Y:S01]  /*14880*/  @!P0 IADD3 R4, P1, R2, R232, RZ ;  /* 0x000000e802048210 */ /* 0x000fe20007f3e0ff */
[----:B------:R-:W-:Y:S04]  /*14890*/  IMAD.MOV R176, RZ, RZ, -R2 ;  /* 0x000000ffffb07224 */ /* 0x000fe800078e0a02 */
[----:B------:R-:W-:Y:S01]  /*148a0*/  IMAD R212, R176, c[0x0][0x2b8], R3 ;  /* 0x0000ae00b0d47a24 */ /* 0x000fe200078e0203 */
[----:B------:R-:W-:Y:S02]  /*148b0*/  @!P0 LEA.HI.X.SX32 R3, R2, R234, 0x1, P1 ;  /* 0x000000ea02038211 */ /* 0x000fe400008f0eff */
[C---:B------:R-:W-:Y:S02]  /*148c0*/  @!P0 LEA R2, P1, R4.reuse, c[0x0][0x2a0], 0x2 ;  /* 0x0000a80004028a11 */ /* 0x040fe400078210ff */
[----:B------:R-:W-:Y:S02]  /*148d0*/  IADD3 R176, -R143, 0x30, RZ ;  /* 0x000000308fb07810 */ /* 0x000fe40007ffe1ff */
[----:B------:R-:W-:Y:S05]  /*148e0*/  @!P0 LEA.HI.X R3, R4, c[0x0][0x2a4], R3, 0x2, P1 ;  /* 0x0000a90004038a11 */ /* 0x000fea00008f1403 */
[----:B------:R1:W2:Y:S02]  /*148f0*/  @!P0 LDG.E R211, [R2.64] ;  /* 0x0000000602d38981 */ /* 0x0002a4000c1e1900 */
[----:B-1----:R-:W-:Y:S05]  /*14900*/  SHF.R.S32.HI R2, RZ, 0x1f, R212 ;  /* 0x0000001fff027819 */ /* 0x002fea00000114d4 */
[----:B------:R-:W-:Y:S02]  /*14910*/  IMAD R4, R2, c[0x0][0x1e0], RZ ;  /* 0x0000780002047a24 */ /* 0x000fe400078e02ff */
[C---:B------:R-:W-:Y:S04]  /*14920*/  IMAD.WIDE.U32 R2, R212.reuse, c[0x0][0x1e0], RZ ;  /* 0x00007800d4027a25 */ /* 0x040fe800078e00ff */
        /* <DEDUP_REMOVED lines=13> */
.L_x_5184:
[----:B------:R-:W-:-:S05]  /*14a00*/  BRA.DIV ~URZ, `(.L_x_5102) ;  /* 0x000081327f007947 */ /* 0x000fca000b800000 */
[----:B------:R3:W4:Y:S02]  /*14a10*/  SHFL.IDX PT, R2, R180, RZ, 0x181f ;  /* 0x00181fffb4027589 */ /* 0x00072400000e0000 */
.L_x_5185:
[C---:B----4-:R-:W-:Y:S04]  /*14a20*/  @P0 LEA R178, P1, R140.reuse, R2, 0x1 ;  /* 0x000000028cb20211 */ /* 0x050fe800078208ff */
[----:B--2---:R-:W-:Y:S05]  /*14a30*/  @P0 LEA.HI.X R179, R140, R4, R141, 0x1, P1 ;  /* 0x000000048cb30211 */ /* 0x004fea00008f0c8d */
        /* <DEDUP_REMOVED lines=15> */
[----:B------:R4:W1:Y:S04]  /*14b30*/  SHFL.IDX PT, R4, R177, 0x1, 0x181f ;  /* 0x00381f00b1047f89 */ /* 0x00086800000e0000 */
[----:B--2---:R4:W2:Y:S02]  /*14b40*/  SHFL.IDX PT, R2, R180, 0x1, 0x181f ;  /* 0x00381f00b4027f89 */ /* 0x0048a400000e0000 */
.L_x_5186:
[C---:B--2---:R-:W-:Y:S04]  /*14b50*/  @P0 LEA R176, P1, R140.reuse, R2, 0x1 ;  /* 0x000000028cb00211 */ /* 0x044fe800078208ff */
[----:B-1--4-:R-:W-:Y:S05]  /*14b60*/  @P0 LEA.HI.X R177, R140, R4, R141, 0x1, P1 ;  /* 0x000000048cb10211 */ /* 0x012fea00008f0c8d */
[----:B------:R-:W-:Y:S01]  /*14b70*/  @!PT LDS RZ, [RZ] ;  /* 0x00000000fffff984 */ /* 0x000fe20000000800 */
[----:B------:R-:W-:Y:S01]  /*14b80*/  @!PT LDS RZ, [RZ] ;  /* 0x00000000fffff984 */ /* 0x000fe20000000800 */
[----:B------:R-:W-:Y:S01]  /*14b90*/  @!PT LDS RZ, [RZ] ;  /* 0x00000000fffff984 */ /* 0x000fe20000000800 */
[----:B------:R1:W-:Y:S02]  /*14ba0*/  @P0 LDGSTS.E.BYPASS.LTC128B.128 [R207+0xb080], [R176.64], !P5 ;  /* 0x0b080000b0cf0fae */ /* 0x0003e4000e901d46 */
[C---:B-1----:R-:W-:Y:S04]  /*14bb0*/  @P0 LEA R176, P1, R206.reuse, R2, 0x1 ;  /* 0x00000002ceb00211 */ /* 0x042fe800078208ff */
[----:B------:R-:W-:Y:S05]  /*14bc0*/  @P0 LEA.HI.X R177, R206, R4, R214, 0x1, P1 ;  /* 0x00000004ceb10211 */ /* 0x000fea00008f0cd6 */
[----:B------:R1:W-:Y:S02]  /*14bd0*/  @P0 LDGSTS.E.BYPASS.LTC128B.128 [R207+0xc880], [R176.64], !P4 ;  /* 0x0c880000b0cf0fae */ /* 0x0003e4000e101d46 */
[C---:B-1----:R-:W-:Y:S04]  /*14be0*/  @P0 LEA R176, P1, R205.reuse, R2, 0x1 ;  /* 0x00000002cdb00211 */ /* 0x042fe800078208ff */
[----:B------:R-:W-:Y:S02]  /*14bf0*/  @P0 LEA.HI.X R177, R205, R4, R216, 0x1, P1 ;  /* 0x00000004cdb10211 */ /* 0x000fe400008f0cd8 */
[C---:B------:R-:W-:Y:S03]  /*14c00*/  @P0 LEA R2, P1, R204.reuse, R2, 0x1 ;  /* 0x00000002cc020211 */ /* 0x040fe600078208ff */
[----:B------:R1:W-:Y:S01]  /*14c10*/  @P0 LDGSTS.E.BYPASS.LTC128B.128 [R207+0xe080], [R176.64], !P3 ;  /* 0x0e080000b0cf0fae */ /* 0x0003e2000d901d46 */
[----:B------:R-:W-:Y:S05]  /*14c20*/  @P0 LEA.HI.X R3, R204, R4, R215, 0x1, P1 ;  /* 0x00000004cc030211 */ /* 0x000fea00008f0cd7 */
[----:B------:R1:W-:Y:S04]  /*14c30*/  @P0 LDGSTS.E.BYPASS.LTC128B.128 [R207+0xf880], [R2.64], !P2 ;  /* 0x0f88000002cf0fae */ /* 0x0003e8000d101d46 */
.L_x_5100:
[----:B------:R-:W-:Y:S05]  /*14c40*/  BSYNC B0 ;  /* 0x0000000000007941 */ /* 0x000fea0003800000 */
.L_x_5099:
        /* <DEDUP_REMOVED lines=27> */
.L_x_5187:
[----:B-12---:R-:W-:Y:S01]  /*14e00*/  FMNMX.FTZ R4, R4, R2, !PT ;  /* 0x0000000204047209 */ /* 0x006fe20007810000 */
[----:B------:R-:W-:-:S05]  /*14e10*/  BRA.DIV ~URZ, `(.L_x_5105) ;  /* 0x00007eb27f007947 */ /* 0x000fca000b800000 */
[----:B------:R-:W1:Y:S02]  /*14e20*/  SHFL.BFLY PT, R2, R4, 0x1, 0x1f ;  /* 0x0c201f0004027f89 */ /* 0x000e6400000e0000 */
[----:B-1----:R-:W-:Y:S02]  /*14e30*/  FMNMX.FTZ R6, R4, R2, !PT ;  /* 0x0000000204067209 */ /* 0x002fe40007810000 */
[----:B------:R-:W1:Y:S02]  /*14e40*/  SHFL.BFLY PT, R2, R176, 0x2, 0x1f ;  /* 0x0c401f00b0027f89 */ /* 0x000e6400000e0000 */
[----:B-1----:R-:W-:Y:S05]  /*14e50*/  FMNMX.FTZ R4, R176, R2, !PT ;  /* 0x00000002b0047209 */ /* 0x002fea0007810000 */
[----:B------:R1:W2:Y:S02]  /*14e60*/  SHFL.BFLY PT, R2, R4, 0x1, 0x1f ;  /* 0x0c201f0004027f89 */ /* 0x0002a400000e0000 */
.L_x_5188:
        /* <DEDUP_REMOVED lines=24> */
[----:B------:R-:W-:Y:S01]  /*14ff0*/  FFMA.FTZ R2, R3, R218, R16 ;  /* 0x000000da03027223 */ /* 0x000fe20000010010 */
[----:B------:R-:W-:Y:S01]  /*15000*/  F2FP.BF16.PACK_AB R176, R9, R16 ;  /* 0x0000001009b0723e */ /* 0x000fe200000010ff */
[----:B------:R-:W-:Y:S02]  /*15010*/  FMUL.FTZ R32, R3, R152 ;  /* 0x0000009803207220 */ /* 0x000fe40000410000 */
[----:B------:R-:W-:Y:S02]  /*15020*/  FADD.FTZ R12, R9, R2 ;  /* 0x00000002090c7221 */ /* 0x000fe40000010000 */
[C---:B------:R-:W-:Y:S02]  /*15030*/  FADD.FTZ R2, -R4.reuse, R5 ;  /* 0x0000000504027221 */ /* 0x040fe40000010100 */
[----:B------:R-:W-:Y:S02]  /*15040*/  FMUL.FTZ R9, R4, c[0x0][0x2d0] ;  /* 0x0000b40004097a20 */ /* 0x000fe40000410000 */
        /* <DEDUP_REMOVED lines=14> */
[--C-:B---3--:R-:W-:Y:S01]  /*15130*/  FFMA.FTZ R180, R23, c[0x0][0x2d0], -R9.reuse ;  /* 0x0000b40017b47a23 */ /* 0x108fe20000010809 */
[----:B------:R-:W-:Y:S01]  /*15140*/  MUFU.EX2 R5, R5 ;  /* 0x0000000500057308 */ /* 0x000fe20000000800 */
[----:B------:R-:W-:Y:S02]  /*15150*/  FFMA.FTZ R9, R35, c[0x0][0x2d0], -R9 ;  /* 0x0000b40023097a23 */ /* 0x000fe40000010809 */
[----:B------:R-:W-:Y:S02]  /*15160*/  FADD.FTZ R12, R17, R12 ;  /* 0x0000000c110c7221 */ /* 0x000fe40000010000 */
[C---:B-1----:R-:W-:Y:S02]  /*15170*/  FMUL.FTZ R34, R2.reuse, R154 ;  /* 0x0000009a02227220 */ /* 0x042fe40000410000 */
[C---:B------:R-:W-:Y:S02]  /*15180*/  FMUL.FTZ R35, R2.reuse, R155 ;  /* 0x0000009b02237220 */ /* 0x040fe40000410000 */
[----:B------:R-:W1:Y:S01]  /*15190*/  LDSM.16.MT88.4 R152, [R151] ;  /* 0x000000009798783b */ /* 0x000e620000004200 */
[----:B------:R-:W-:Y:S01]  /*151a0*/  FMUL.FTZ R21, R3, R165 ;  /* 0x000000a503157220 */ /* 0x000fe20000410000 */
[----:B------:R-:W-:Y:S01]  /*151b0*/  MUFU.EX2 R183, R183 ;  /* 0x000000b700b77308 */ /* 0x000fe20000000800 */
[----:B------:R-:W-:Y:S02]  /*151c0*/  FADD.FTZ R188, R13, R12 ;  /* 0x0000000c0dbc7221 */ /* 0x000fe40000010000 */
[C---:B------:R-:W-:Y:S02]  /*151d0*/  FMUL.FTZ R12, R3.reuse, R172 ;  /* 0x000000ac030c7220 */ /* 0x040fe40000410000 */
[C---:B------:R-:W-:Y:S02]  /*151e0*/  FMUL.FTZ R13, R3.reuse, R173 ;  /* 0x000000ad030d7220 */ /* 0x040fe40000410000 */
[C---:B------:R-:W-:Y:S02]  /*151f0*/  FMUL.FTZ R14, R2.reuse, R174 ;  /* 0x000000ae020e7220 */ /* 0x040fe40000410000 */
[C---:B------:R-:W-:Y:S01]  /*15200*/  FMUL.FTZ R16, R3.reuse, R168 ;  /* 0x000000a803107220 */ /* 0x040fe20000410000 */
[----:B------:R2:W3:Y:S01]  /*15210*/  MUFU.EX2 R172, R15 ;  /* 0x0000000f00ac7308 */ /* 0x0004e20000000800 */
[C---:B------:R-:W-:Y:S02]  /*15220*/  FMUL.FTZ R17, R3.reuse, R169 ;  /* 0x000000a903117220 */ /* 0x040fe40000410000 */
[C---:B------:R-:W-:Y:S02]  /*15230*/  FMUL.FTZ R18, R2.reuse, R170 ;  /* 0x000000aa02127220 */ /* 0x040fe40000410000 */
[C---:B------:R-:W-:Y:S02]  /*15240*/  FMUL.FTZ R19, R2.reuse, R171 ;  /* 0x000000ab02137220 */ /* 0x040fe40000410000 */
[C---:B------:R-:W-:Y:S01]  /*15250*/  FMUL.FTZ R20, R3.reuse, R164 ;  /* 0x000000a403147220 */ /* 0x040fe20000410000 */
[----:B------:R-:W-:Y:S01]  /*15260*/  LDSM.16.MT88.4 R168, [R151+0x1000] ;  /* 0x0010000097a8783b */ /* 0x000fe20000004200 */
[C---:B------:R-:W-:Y:S01]  /*15270*/  FMUL.FTZ R22, R2.reuse, R166 ;  /* 0x000000a602167220 */ /* 0x040fe20000410000 */
[----:B------:R3:W4:Y:S01]  /*15280*/  MUFU.EX2 R165, R177 ;  /* 0x000000b100a57308 */ /* 0x0007220000000800 */
        /* <DEDUP_REMOVED lines=8> */
[C---:B--2---:R-:W-:Y:S02]  /*15310*/  FMUL.FTZ R15, R2.reuse, R175 ;  /* 0x000000af020f7220 */ /* 0x044fe40000410000 */
[C---:B------:R-:W-:Y:S02]  /*15320*/  FMUL.FTZ R30, R2.reuse, R158 ;  /* 0x0000009e021e7220 */ /* 0x040fe40000410000 */
[----:B------:R-:W-:Y:S01]  /*15330*/  FMUL.FTZ R31, R2, R159 ;  /* 0x0000009f021f7220 */ /* 0x000fe20000410000 */
[----:B------:R-:W-:Y:S01]  /*15340*/  MUFU.EX2 R161, R185 ;  /* 0x000000b900a17308 */ /* 0x000fe20000000800 */
[C---:B------:R-:W-:Y:S01]  /*15350*/  FMUL.FTZ R36, R3.reuse, R36 ;  /* 0x0000002403247220 */ /* 0x040fe20000410000 */
[----:B------:R-:W-:Y:S01]  /*15360*/  LDSM.16.MT88.4 R156, [R151+0x800] ;  /* 0x00080000979c783b */ /* 0x000fe20000004200 */
[C---:B------:R-:W-:Y:S01]  /*15370*/  FMUL.FTZ R37, R3.reuse, R37 ;  /* 0x0000002503257220 */ /* 0x040fe20000410000 */
[----:B---3--:R-:W-:Y:S01]  /*15380*/  F2FP.BF16.PACK_AB R177, R172, R5 ;  /* 0x00000005acb1723e */ /* 0x008fe200000010ff */
[----:B------:R-:W-:Y:S01]  /*15390*/  FMUL.FTZ R38, R2, R38 ;  /* 0x0000002602267220 */ /* 0x000fe20000410000 */
[----:B----4-:R-:W-:Y:S01]  /*153a0*/  F2FP.BF16.PACK_AB R179, R208, R165 ;  /* 0x000000a5d0b3723e */ /* 0x010fe200000010ff */
[C---:B------:R-:W-:Y:S02]  /*153b0*/  FMUL.FTZ R39, R2.reuse, R39 ;  /* 0x0000002702277220 */ /* 0x040fe40000410000 */
[C---:B------:R-:W-:Y:S01]  /*153c0*/  FMUL.FTZ R40, R3.reuse, R40 ;  /* 0x0000002803287220 */ /* 0x040fe20000410000 */
[----:B------:R-:W-:Y:S01]  /*153d0*/  MUFU.EX2 R185, R180 ;  /* 0x000000b400b97308 */ /* 0x000fe20000000800 */
[C---:B------:R-:W-:Y:S02]  /*153e0*/  FMUL.FTZ R41, R3.reuse, R41 ;  /* 0x0000002903297220 */ /* 0x040fe40000410000 */
        /* <DEDUP_REMOVED lines=109> */
[C---:B------:R-:W-:Y:S02]  /*15ac0*/  FFMA.FTZ R164, R2.reuse, R217, R5 ;  /* 0x000000d902a47223 */ /* 0x040fe40000010005 */
[----:B------:R-:W2:Y:S01]  /*15ad0*/  MUFU.EX2 R5, R187 ;  /* 0x000000bb00057308 */ /* 0x000ea20000000800 */
        /* <DEDUP_REMOVED lines=8> */
[----:B------:R-:W-:Y:S05]  /*15b60*/  FMUL.FTZ R139, R2, R139 ;  /* 0x0000008b028b7220 */ /* 0x000fea0000410000 */
[----:B------:R-:W4:Y:S01]  /*15b70*/  MUFU.EX2 R186, R181 ;  /* 0x000000b500ba7308 */ /* 0x000f220000000800 */
[----:B--2---:R-:W-:Y:S01]  /*15b80*/  FADD.FTZ R2, R5, R188 ;  /* 0x000000bc05027221 */ /* 0x004fe20000010000 */
[C---:B-1----:R-:W-:Y:S08]  /*15b90*/  HMMA.16816.F32.BF16 R52, R176.reuse, R152, R52 ;  /* 0x00000098b034723c */ /* 0x042ff00000041834 */
[----:B------:R-:W1:Y:S01]  /*15ba0*/  MUFU.EX2 R181, R190 ;  /* 0x000000be00b57308 */ /* 0x000e620000000800 */
[C---:B------:R-:W-:Y:S01]  /*15bb0*/  HMMA.16816.F32.BF16 R56, R176.reuse, R154, R56 ;  /* 0x0000009ab038723c */ /* 0x040fe20000041838 */
[----:B------:R-:W2:Y:S02]  /*15bc0*/  LDSM.16.MT88.4 R152, [R198+0x1800] ;  /* 0x00180000c698783b */ /* 0x000ea40000004200 */
[----:B---3--:R-:W-:Y:S04]  /*15bd0*/  FADD.FTZ R2, R3, R2 ;  /* 0x0000000203027221 */ /* 0x008fe80000010000 */
[----:B------:R-:W-:Y:S05]  /*15be0*/  FADD.FTZ R2, R161, R2 ;  /* 0x00000002a1027221 */ /* 0x000fea0000010000 */
        /* <DEDUP_REMOVED lines=34> */
[----:B------:R-:W3:Y:S02]  /*15e10*/  LDSM.16.MT88.4 R160, [R196+0x800] ;  /* 0x00080000c4a0783b */ /* 0x000ee40000004200 */
[----:B------:R-:W4:Y:S01]  /*15e20*/  MUFU.EX2 R3, R194 ;  /* 0x000000c200037308 */ /* 0x000f220000000800 */
[----:B------:R-:W-:Y:S02]  /*15e30*/  F2FP.BF16.PACK_AB R155, R183, R184 ;  /* 0x000000b8b79b723e */ /* 0x000fe400000010ff */
[----:B-1----:R-:W-:Y:S02]  /*15e40*/  F2FP.BF16.PACK_AB R177, R182, R181 ;  /* 0x000000b5b6b1723e */ /* 0x002fe400000010ff */
[----:B------:R-:W-:Y:S03]  /*15e50*/  F2FP.BF16.PACK_AB R179, R9, R180 ;  /* 0x000000b409b3723e */ /* 0x000fe600000010ff */
[C---:B------:R-:W-:Y:S05]  /*15e60*/  HMMA.16816.F32.BF16 R12, R152.reuse, R156, R12 ;  /* 0x0000009c980c723c */ /* 0x040fea000004180c */
[----:B--2---:R-:W-:Y:S03]  /*15e70*/  FADD.FTZ R2, R5, R2 ;  /* 0x0000000205027221 */ /* 0x004fe60000010000 */
[C---:B------:R-:W-:Y:S01]  /*15e80*/  HMMA.16816.F32.BF16 R16, R152.reuse, R158, R16 ;  /* 0x0000009e9810723c */ /* 0x040fe20000041810 */
[----:B------:R-:W1:Y:S03]  /*15e90*/  LDSM.16.MT88.4 R156, [R198+0x800] ;  /* 0x00080000c69c783b */ /* 0x000e660000004200 */
[C---:B----4-:R-:W-:Y:S01]  /*15ea0*/  F2FP.BF16.PACK_AB R176, R3.reuse, R5 ;  /* 0x0000000503b0723e */ /* 0x050fe200000010ff */
[----:B------:R-:W-:Y:S02]  /*15eb0*/  FADD.FTZ R2, R3, R2 ;  /* 0x0000000203027221 */ /* 0x000fe40000010000 */
[----:B------:R-:W-:Y:S01]  /*15ec0*/  FADD.FTZ R3, R172, R164 ;  /* 0x000000a4ac037221 */ /* 0x000fe20000010000 */
[----:B------:R-:W-:Y:S01]  /*15ed0*/  MOV R5, R4 ;  /* 0x0000000400057202 */ /* 0x000fe20000000f00 */
        /* <DEDUP_REMOVED lines=41> */
[C---:B------:R-:W-:Y:S03]  /*16170*/  HMMA.16816.F32.BF16 R128, R152.reuse, R158, R128 ;  /* 0x0000009e9880723c */ /* 0x040fe60000041880 */
[----:B------:R-:W3:Y:S01]  /*16180*/  MUFU.EX2 R156, R192 ;  /* 0x000000c0009c7308 */ /* 0x000ee20000000800 */
[----:B-1----:R-:W-:Y:S04]  /*16190*/  FADD.FTZ R2, R157, R2 ;  /* 0x000000029d027221 */ /* 0x002fe80000010000 */
[C---:B--2---:R-:W-:Y:S04]  /*161a0*/  HMMA.16816.F32.BF16 R132, R152.reuse, R160, R132 ;  /* 0x000000a09884723c */ /* 0x044fe80000041884 */
[C---:B---3--:R-:W-:Y:S01]  /*161b0*/  F2FP.BF16.PACK_AB R178, R156.reuse, R157 ;  /* 0x0000009d9cb2723e */ /* 0x048fe200000010ff */
[----:B------:R-:W-:Y:S03]  /*161c0*/  FADD.FTZ R218, R156, R2 ;  /* 0x000000029cda7221 */ /* 0x000fe60000010000 */
[----:B------:R-:W-:Y:S01]  /*161d0*/  HMMA.16816.F32.BF16 R136, R152, R162, R136 ;  /* 0x000000a29888723c */ /* 0x000fe20000041888 */
[----:B------:R-:W1:Y:S03]  /*161e0*/  LDSM.16.MT88.4 R160, [R196+0x1000] ;  /* 0x00100000c4a0783b */ /* 0x000e660000004200 */
[----:B------:R-:W-:Y:S04]  /*161f0*/  FADD.FTZ R2, R165, R3 ;  /* 0x00000003a5027221 */ /* 0x000fe80000010000 */
        /* <DEDUP_REMOVED lines=14> */
[----:B------:R-:W-:Y:S01]  /*162e0*/  FADD.FTZ R3, R180, R2 ;  /* 0x00000002b4037221 */ /* 0x000fe20000010000 */
[----:B------:R-:W-:Y:S03]  /*162f0*/  IADD3 R2, R210, -0x1, RZ ;  /* 0xffffffffd2027810 */ /* 0x000fe60007ffe0ff */
[----:B------:R-:W-:Y:S01]  /*16300*/  FADD.FTZ R217, R9, R3 ;  /* 0x0000000309d97221 */ /* 0x000fe20000010000 */
[C---:B------:R-:W-:Y:S04]  /*16310*/  HMMA.16816.F32.BF16 R160, R176.reuse, R162, R24 ;  /* 0x000000a2b0a0723c */ /* 0x040fe80000041818 */
[----:B------:R-:W-:Y:S04]  /*16320*/  MOV R210, R2 ;  /* 0x0000000200d27202 */ /* 0x000fe80000000f00 */
        /* <DEDUP_REMOVED lines=40> */
.L_x_5094:
        /* <DEDUP_REMOVED lines=8> */
.L_x_5189:
        /* <DEDUP_REMOVED lines=148> */
.L_x_5015:
[----:B------:R1:W5:Y:S04]  /*16f70*/  LDL R5, [R1] ;  /* 0x0000000001057983 */ /* 0x0003680000100800 */
        /* <DEDUP_REMOVED lines=17> */
[----:B------:R1:W-:Y:S02]  /*17090*/  STL [R1], R5 ;  /* 0x0000000501007387 */ /* 0x0003e40000100800 */
.L_x_5109:
[----:B-1----:R-:W-:Y:S05]  /*170a0*/  BSYNC B0 ;  /* 0x0000000000007941 */ /* 0x002fea0003800000 */
.L_x_5108:
[----:B------:R-:W-:Y:S01]  /*170b0*/  PRMT R2, R2, 0x9910, RZ ;  /* 0x0000991002027816 */ /* 0x000fe200000000ff */
[----:B------:R-:W-:Y:S01]  /*170c0*/  BSSY B1, `(.L_x_5110) ;  /* 0x0000412000017945 */ /* 0x000fe20003800000 */
[----:B-----5:R-:W-:Y:S02]  /*170d0*/  IMAD.MOV.U32 R114, RZ, RZ, R5 ;  /* 0x000000ffff727224 */ /* 0x020fe400078e0005 */
[----:B------:R-:W-:-:S13]  /*170e0*/  ISETP.NE.AND P0, PT, R2, RZ, PT ;  /* 0x000000ff0200720c */ /* 0x000fda0003f05270 */
[----:B------:R-:W-:Y:S05]  /*170f0*/  @!P0 BRA `(.L_x_5111) ;  /* 0x000033a000008947 */ /* 0x000fea0003800000 */
[----:B------:R-:W2:Y:S04]  /*17100*/  LDL R10, [R1+0x1c] ;  /* 0x00001c00010a7983 */ /* 0x000ea80000100800 */
[----:B---3--:R-:W3:Y:S04]  /*17110*/  LDL R13, [R1+0x20] ;  /* 0x00002000010d7983 */ /* 0x008ee80000100800 */
[----:B----4-:R-:W4:Y:S04]  /*17120*/  LDL R12, [R1+0x28] ;  /* 0x00002800010c7983 */ /* 0x010f280000100800 */
        /* <DEDUP_REMOVED lines=13> */
[----:B---3--:R1:W-:Y:S04]  /*17200*/  STS [R13], R3 ;  /* 0x000000030d007388 */ /* 0x0083e80000000800 */
[----:B------:R2:W-:Y:S01]  /*17210*/  STS [R13+0x400], R2 ;  /* 0x000400020d007388 */ /* 0x0005e20000000800 */
[----:B-1----:R-:W-:Y:S02]  /*17220*/  F2FP.BF16.PACK_AB R3, R29, R28 ;  /* 0x0000001c1d03723e */ /* 0x002fe400000010ff */
[----:B--2---:R-:W-:-:S03]  /*17230*/  F2FP.BF16.PACK_AB R2, R133, R132 ;  /* 0x000000848502723e */ /* 0x004fc600000010ff */
[----:B----4-:R1:W-:Y:S04]  /*17240*/  STS [R12+0x80], R3 ;  /* 0x000080030c007388 */ /* 0x0103e80000000800 */
        /* <DEDUP_REMOVED lines=116> */
[----:B------:R1:W-:Y:S01]  /*17990*/  STS [R5+0xc080], R3 ;  /* 0x00c0800305007388 */ /* 0x0003e20000000800 */
[----:B------:R-:W-:-:S03]  /*179a0*/  IMAD.MOV.U32 R9, RZ, RZ, c[0x0][0x388] ;  /* 0x0000e200ff097624 */ /* 0x000fc600078e00ff */
[----:B------:R3:W-:Y:S01]  /*179b0*/  STS [R5+0xc480], R2 ;  /* 0x00c4800205007388 */ /* 0x0007e20000000800 */
[----:B-1----:R-:W-:Y:S02]  /*179c0*/  F2FP.BF16.PACK_AB R3, R23, R22 ;  /* 0x000000161703723e */ /* 0x002fe400000010ff */
[----:B---3--:R-:W-:-:S03]  /*179d0*/  F2FP.BF16.PACK_AB R2, R79, R78 ;  /* 0x0000004e4f02723e */ /* 0x008fc600000010ff */
[----:B------:R-:W-:Y:S04]  /*179e0*/  STS [R4+0xc000], R3 ;  /* 0x00c0000304007388 */ /* 0x000fe80000000800 */
[----:B------:R1:W-:Y:S04]  /*179f0*/  STS [R4+0xc400], R2 ;  /* 0x00c4000204007388 */ /* 0x0003e80000000800 */
[----:B------:R-:W-:Y:S01]  /*17a00*/  BAR.SYNC.DEFER_BLOCKING 0x1, 0x100 ;  /* 0x0044000000007b1d */ /* 0x000fe20000010000 */
[----:B------:R-:W-:Y:S02]  /*17a10*/  ISETP.NE.AND.EX P2, PT, RZ, c[0x0][0x504], PT, P2 ;  /* 0x00014100ff007a0c */ /* 0x000fe40003f45320 */
[----:B-1----:R-:W-:-:S04]  /*17a20*/  @P1 IADD3 R2, P0, R252, c[0x0][0x508], RZ ;  /* 0x00014200fc021a10 */ /* 0x002fc80007f1e0ff */
[----:B--2---:R-:W-:Y:S02]  /*17a30*/  @P1 IADD3.X R3, R10, c[0x0][0x50c], RZ, P0, !PT ;  /* 0x000143000a031a10 */ /* 0x004fe400007fe4ff */
        /* <DEDUP_REMOVED lines=9> */
[----:B-----5:R1:W2:Y:S04]  /*17ad0*/  LDG.E R9, [R4.64] ;  /* 0x0000000604097981 */ /* 0x0202a8000c1e1900 */
[----:B-1----:R-:W2:Y:S02]  /*17ae0*/  LDG.E R4, [R4.64+0x4] ;  /* 0x0000040604047981 */ /* 0x002ea4000c1e1900 */
[----:B--2---:R-:W-:Y:S02]  /*17af0*/  IADD3 R9, -R9, R4, RZ ;  /* 0x0000000409097210 */ /* 0x004fe40007ffe1ff */
.L_x_5112:
        /* <DEDUP_REMOVED lines=124> */
.L_x_5190:
[----:B------:R-:W-:Y:S05]  /*182c0*/  BRA.DIV ~URZ, `(.L_x_5115) ;  /* 0x00004c827f007947 */ /* 0x000fea000b800000 */
[----:B------:R4:W2:Y:S02]  /*182d0*/  SHFL.IDX PT, R2, R16, RZ, 0x181f ;  /* 0x00181fff10027589 */ /* 0x0008a400000e0000 */
.L_x_5191:
        /* <DEDUP_REMOVED lines=19> */
.L_x_5117:
[----:B------:R-:W-:Y:S05]  /*18410*/  BSYNC B0 ;  /* 0x0000000000007941 */ /* 0x000fea0003800000 */
.L_x_5116:
[----:B------:R-:W-:Y:S05]  /*18420*/  BRA.DIV ~URZ, `(.L_x_5118) ;  /* 0x00004b927f007947 */ /* 0x000fea000b800000 */
[----:B---3--:R3:W4:Y:S04]  /*18430*/  SHFL.IDX PT, R5, R9, 0x1, 0x181f ;  /* 0x00381f0009057f89 */ /* 0x00872800000e0000 */
[----:B--2---:R3:W2:Y:S02]  /*18440*/  SHFL.IDX PT, R2, R16, 0x1, 0x181f ;  /* 0x00381f0010027f89 */ /* 0x0046a400000e0000 */
.L_x_5192:
        /* <DEDUP_REMOVED lines=20> */
.L_x_5120:
[----:B------:R-:W-:Y:S05]  /*18590*/  BSYNC B0 ;  /* 0x0000000000007941 */ /* 0x000fea0003800000 */
.L_x_5119:
[----:B------:R-:W-:Y:S05]  /*185a0*/  BRA.DIV ~URZ, `(.L_x_5121) ;  /* 0x00004ae27f007947 */ /* 0x000fea000b800000 */
[----:B----4-:R4:W3:Y:S02]  /*185b0*/  SHFL.IDX PT, R5, R9, 0x2, 0x181f ;  /* 0x00581f0009057f89 */ /* 0x0108e400000e0000 */
.L_x_5193:
[----:B------:R-:W-:Y:S05]  /*185c0*/  BRA.DIV ~URZ, `(.L_x_5122) ;  /* 0x00004b327f007947 */ /* 0x000fea000b800000 */
[----:B--2---:R2:W4:Y:S02]  /*185d0*/  SHFL.IDX PT, R2, R16, 0x2, 0x181f ;  /* 0x00581f0010027f89 */ /* 0x00452400000e0000 */
.L_x_5194:
        /* <DEDUP_REMOVED lines=20> */
.L_x_5124:
[----:B------:R-:W-:Y:S05]  /*18720*/  BSYNC B0 ;  /* 0x0000000000007941 */ /* 0x000fea0003800000 */
.L_x_5123:
[----:B------:R-:W-:Y:S05]  /*18730*/  BRA.DIV ~URZ, `(.L_x_5125) ;  /* 0x00004a327f007947 */ /* 0x000fea000b800000 */
[----:B---3--:R3:W2:Y:S04]  /*18740*/  SHFL.IDX PT, R5, R9, 0x3, 0x181f ;  /* 0x00781f0009057f89 */ /* 0x0086a800000e0000 */
[----:B----4-:R3:W4:Y:S02]  /*18750*/  SHFL.IDX PT, R2, R16, 0x3, 0x181f ;  /* 0x00781f0010027f89 */ /* 0x01072400000e0000 */
.L_x_5195:
        /* <DEDUP_REMOVED lines=21> */
.L_x_5113:
        /* <DEDUP_REMOVED lines=37> */
.L_x_5196:
[----:B------:R-:W-:Y:S05]  /*18b00*/  BRA.DIV ~URZ, `(.L_x_5128) ;  /* 0x000047a27f007947 */ /* 0x000fea000b800000 */
[----:B------:R3:W4:Y:S02]  /*18b10*/  SHFL.IDX PT, R2, R5, RZ, 0x1c1f ;  /* 0x001c1fff05027589 */ /* 0x00072400000e0000 */
.L_x_5197:
        /* <DEDUP_REMOVED lines=193> */
.L_x_5130:
[----:B------:R-:W-:Y:S05]  /*19730*/  BSYNC B0 ;  /* 0x0000000000007941 */ /* 0x000fea0003800000 */
.L_x_5129:
[----:B------:R-:W-:Y:S05]  /*19740*/  BRA.DIV ~URZ, `(.L_x_5131) ;  /* 0x00003bd27f007947 */ /* 0x000fea000b800000 */
[----:B--2---:R2:W1:Y:S04]  /*19750*/  SHFL.IDX PT, R4, R6, 0x1, 0x1c1f ;  /* 0x003c1f0006047f89 */ /* 0x00446800000e0000 */
[----:B----4-:R2:W4:Y:S02]  /*19760*/  SHFL.IDX PT, R2, R5, 0x1, 0x1c1f ;  /* 0x003c1f0005027f89 */ /* 0x01052400000e0000 */
.L_x_5198:
        /* <DEDUP_REMOVED lines=211> */
.L_x_5111:
[----:B---3--:R-:W2:Y:S01]  /*1a4a0*/  LDL.LU R6, [R1+0x10] ;  /* 0x0000100001067983 */ /* 0x008ea20000300800 */
[----:B------:R-:W-:Y:S02]  /*1a4b0*/  ISETP.NE.U32.AND P0, PT, RZ, c[0x0][0x508], PT ;  /* 0x00014200ff007a0c */ /* 0x000fe40003f05070 */
[----:B------:R-:W-:Y:S01]  /*1a4c0*/  ISETP.NE.U32.AND P3, PT, RZ, c[0x0][0x500], PT ;  /* 0x00014000ff007a0c */ /* 0x000fe20003f65070 */
[----:B------:R-:W3:Y:S01]  /*1a4d0*/  LDL.LU R3, [R1+0x3c] ;  /* 0x00003c0001037983 */ /* 0x000ee20000300800 */
[----:B------:R-:W-:Y:S01]  /*1a4e0*/  ISETP.NE.AND.EX P2, PT, RZ, c[0x0][0x50c], PT, P0 ;  /* 0x00014300ff007a0c */ /* 0x000fe20003f45300 */
[----:B------:R-:W-:Y:S01]  /*1a4f0*/  IMAD.MOV.U32 R2, RZ, RZ, RZ ;  /* 0x000000ffff027224 */ /* 0x000fe200078e00ff */
[----:B------:R-:W-:Y:S01]  /*1a500*/  ISETP.NE.AND.EX P3, PT, RZ, c[0x0][0x504], PT, P3 ;  /* 0x00014100ff007a0c */ /* 0x000fe20003f65330 */
[----:B------:R-:W-:Y:S01]  /*1a510*/  IMAD.MOV.U32 R21, RZ, RZ, c[0x0][0x388] ;  /* 0x0000e200ff157624 */ /* 0x000fe200078e00ff */
[----:B----4-:R-:W-:-:S09]  /*1a520*/  IADD3 R4, P1, R252, c[0x0][0x500], RZ ;  /* 0x00014000fc047a10 */ /* 0x010fd20007f3e0ff */
[----:B------:R-:W-:Y:S02]  /*1a530*/  @P2 IADD3 R10, P0, R252, c[0x0][0x508], RZ ;  /* 0x00014200fc0a2a10 */ /* 0x000fe40007f1e0ff */
[C---:B--2---:R-:W-:Y:S02]  /*1a540*/  IADD3.X R5, R6.reuse, c[0x0][0x504], RZ, P1, !PT ;  /* 0x0001410006057a10 */ /* 0x044fe40000ffe4ff */
[----:B------:R-:W-:-:S03]  /*1a550*/  @P2 IADD3.X R11, R6, c[0x0][0x50c], RZ, P0, !PT ;  /* 0x00014300060b2a10 */ /* 0x000fc600007fe4ff */
        /* <DEDUP_REMOVED lines=9> */
.L_x_5132:
        /* <DEDUP_REMOVED lines=60> */
.L_x_5134:
[----:B------:R-:W-:Y:S05]  /*1a9b0*/  BSYNC B0 ;  /* 0x0000000000007941 */ /* 0x000fea0003800000 */
.L_x_5133:
        /* <DEDUP_REMOVED lines=36> */
.L_x_5199:
[----:B------:R-:W-:Y:S05]  /*1ac00*/  BRA.DIV ~URZ, `(.L_x_5136) ;  /* 0x000028527f007947 */ /* 0x000fea000b800000 */
[----:B------:R3:W4:Y:S02]  /*1ac10*/  SHFL.IDX PT, R2, R16, RZ, 0x181f ;  /* 0x00181fff10027589 */ /* 0x00072400000e0000 */
.L_x_5200:
        /* <DEDUP_REMOVED lines=20> */
.L_x_5138:
[----:B------:R-:W-:Y:S05]  /*1ad60*/  BSYNC B0 ;  /* 0x0000000000007941 */ /* 0x000fea0003800000 */
.L_x_5137:
[----:B------:R-:W-:Y:S05]  /*1ad70*/  BRA.DIV ~URZ, `(.L_x_5139) ;  /* 0x000027527f007947 */ /* 0x000fea000b800000 */
[----:B--2---:R2:W1:Y:S04]  /*1ad80*/  SHFL.IDX PT, R4, R5, 0x1, 0x181f ;  /* 0x00381f0005047f89 */ /* 0x00446800000e0000 */
[----:B----4-:R2:W4:Y:S02]  /*1ad90*/  SHFL.IDX PT, R2, R16, 0x1, 0x181f ;  /* 0x00381f0010027f89 */ /* 0x01052400000e0000 */
.L_x_5201:
        /* <DEDUP_REMOVED lines=20> */
.L_x_5141:
[----:B------:R-:W-:Y:S05]  /*1aee0*/  BSYNC B0 ;  /* 0x0000000000007941 */ /* 0x000fea0003800000 */
.L_x_5140:
[----:B------:R-:W-:Y:S05]  /*1aef0*/  BRA.DIV ~URZ, `(.L_x_5142) ;  /* 0x000026a27f007947 */ /* 0x000fea000b800000 */
[----:B-1----:R1:W2:Y:S02]  /*1af00*/  SHFL.IDX PT, R4, R5, 0x2, 0x181f ;  /* 0x00581f0005047f89 */ /* 0x0022a400000e0000 */
.L_x_5202:
[----:B------:R-:W-:Y:S05]  /*1af10*/  BRA.DIV ~URZ, `(.L_x_5143) ;  /* 0x000026f27f007947 */ /* 0x000fea000b800000 */
[----:B----4-:R4:W1:Y:S02]  /*1af20*/  SHFL.IDX PT, R2, R16, 0x2, 0x181f ;  /* 0x00581f0010027f89 */ /* 0x01086400000e0000 */
.L_x_5203:
        /* <DEDUP_REMOVED lines=20> */
.L_x_5145:
[----:B------:R-:W-:Y:S05]  /*1b070*/  BSYNC B0 ;  /* 0x0000000000007941 */ /* 0x000fea0003800000 */
.L_x_5144:
[----:B------:R-:W-:Y:S05]  /*1b080*/  BRA.DIV ~URZ, `(.L_x_5146) ;  /* 0x000025f27f007947 */ /* 0x000fea000b800000 */
[----:B--2---:R2:W3:Y:S04]  /*1b090*/  SHFL.IDX PT, R4, R5, 0x3, 0x181f ;  /* 0x00781f0005047f89 */ /* 0x0044e800000e0000 */
[----:B-1----:R2:W1:Y:S02]  /*1b0a0*/  SHFL.IDX PT, R2, R16, 0x3, 0x181f ;  /* 0x00781f0010027f89 */ /* 0x00246400000e0000 */
.L_x_5204:
        /* <DEDUP_REMOVED lines=19> */
.L_x_5126:
[----:B------:R-:W-:Y:S05]  /*1b1e0*/  BSYNC B1 ;  /* 0x0000000000017941 */ /* 0x000fea0003800000 */
.L_x_5110:
[----:B-12-4-:R-:W2:Y:S02]  /*1b1f0*/  LDL R2, [R1+0x180] ;  /* 0x0001800001027983 */ /* 0x016ea40000100800 */
[----:B--2---:R-:W-:-:S13]  /*1b200*/  ISETP.NE.AND P0, PT, R2, RZ, PT ;  /* 0x000000ff0200720c */ /* 0x004fda0003f05270 */
[----:B------:R-:W-:Y:S01]  /*1b210*/  @P0 WARPSYNC 0xffffffff ;  /* 0xffffffff00000948 */ /* 0x000fe20003800000 */
[----:B------:R-:W-:Y:S06]  /*1b220*/  @P0 BAR.SYNC.DEFER_BLOCKING 0x5, 0x100 ;  /* 0x0144000000000b1d */ /* 0x000fec0000010000 */
[----:B------:R-:W1:Y:S04]  /*1b230*/  @P0 LDS.128 R12, [0x20080] ;  /* 0x02008000ff0c0984 */ /* 0x000e680000000c00 */
[----:B-1----:R1:W-:Y:S04]  /*1b240*/  @P0 STL.64 [R1], R12 ;  /* 0x0000000c01000387 */ /* 0x0023e80000100a00 */
        /* <DEDUP_REMOVED lines=9> */
.L_x_5205:
[----:B------:R-:W-:Y:S05]  /*1b2e0*/  BRA.DIV ~URZ, `(.L_x_5149) ;  /* 0x000024d27f007947 */ /* 0x000fea000b800000 */
[----:B------:R1:W2:Y:S02]  /*1b2f0*/  SHFL.IDX PT, R6, R114, 0x1, 0x1f ;  /* 0x00201f0072067f89 */ /* 0x0002a400000e0000 */
.L_x_5206:
        /* <DEDUP_REMOVED lines=19> */
.L_x_5207:
        /* <DEDUP_REMOVED lines=16> */
.L_x_5208:
[----:B---3--:R-:W-:Y:S01]  /*1b530*/  IMAD R2, R2, c[0x0][0x538], RZ ;  /* 0x00014e0002027a24 */ /* 0x008fe200078e02ff */
[----:B------:R-:W-:Y:S04]  /*1b540*/  BSSY B1, `(.L_x_5152) ;  /* 0x0000085000017945 */ /* 0x000fe80003800000 */
[----:B--2---:R-:W-:-:S04]  /*1b550*/  IADD3 R6, R2, R6, RZ ;  /* 0x0000000602067210 */ /* 0x004fc80007ffe0ff */
[----:B----4-:R-:W-:-:S13]  /*1b560*/  ISETP.GT.AND P0, PT, R6, R11, PT ;  /* 0x0000000b0600720c */ /* 0x010fda0003f04270 */
[----:B------:R-:W-:Y:S05]  /*1b570*/  @P0 BRA `(.L_x_5153) ;  /* 0x0000026000000947 */ /* 0x000fea0003800000 */
.L_x_5157:
        /* <DEDUP_REMOVED lines=18> */
.L_x_5209:
        /* <DEDUP_REMOVED lines=16> */
.L_x_5210:
[----:B--2---:R-:W-:-:S05]  /*1b7a0*/  IMAD R2, R2, c[0x0][0x538], RZ ;  /* 0x00014e0002027a24 */ /* 0x004fca00078e02ff */
[----:B------:R-:W-:-:S04]  /*1b7b0*/  IADD3 R6, R2, R6, RZ ;  /* 0x0000000602067210 */ /* 0x000fc80007ffe0ff */
[----:B------:R-:W-:-:S13]  /*1b7c0*/  ISETP.GT.AND P0, PT, R6, R11, PT ;  /* 0x0000000b0600720c */ /* 0x000fda0003f04270 */
[----:B-1----:R-:W-:Y:S05]  /*1b7d0*/  @!P0 BRA `(.L_x_5157) ;  /* 0xfffffda000008947 */ /* 0x002fea000383ffff */
.L_x_5153:
[----:B------:R-:W-:-:S05]  /*1b7e0*/  IADD3 R15, -R2, R6, RZ ;  /* 0x00000006020f7210 */ /* 0x000fca0007ffe1ff */
[----:B------:R-:W-:-:S05]  /*1b7f0*/  IMAD R2, R4, c[0x0][0x538], R15 ;  /* 0x00014e0004027a24 */ /* 0x000fca00078e020f */
[----:B------:R-:W-:Y:S01]  /*1b800*/  ISETP.GT.AND P0, PT, R2, R11, PT ;  /* 0x0000000b0200720c */ /* 0x000fe20003f04270 */
[----:B------:R-:W-:-:S12]  /*1b810*/  BRA.DIV ~URZ, `(.L_x_5158) ;  /* 0x000024a27f007947 */ /* 0x000fd8000b800000 */
[----:B------:R-:W-:-:S04]  /*1b820*/  VOTE.ANY R12, PT, !P0 ;  /* 0x00000000000c7806 */ /* 0x000fc800040e0100 */
.L_x_5211:
[----:B------:R2:W3:Y:S01]  /*1b830*/  POPC R14, R12 ;  /* 0x0000000c000e7309 */ /* 0x0004e20000000000 */
[----:B------:R-:W-:Y:S05]  /*1b840*/  BRA.DIV ~URZ, `(.L_x_5159) ;  /* 0x000024b27f007947 */ /* 0x000fea000b800000 */
[----:B---3--:R3:W4:Y:S04]  /*1b850*/  SHFL.IDX PT, R6, R9, R14, 0x1f ;  /* 0x00001f0e09067589 */ /* 0x00872800000e0000 */
[----:B------:R3:W1:Y:S02]  /*1b860*/  SHFL.IDX PT, R5, R10, R14, 0x1f ;  /* 0x00001f0e0a057589 */ /* 0x00066400000e0000 */
.L_x_5212:
[----:B------:R-:W-:Y:S01]  /*1b870*/  ISETP.NE.AND P0, PT, R12, RZ, PT ;  /* 0x000000ff0c00720c */ /* 0x000fe20003f05270 */
[----:B------:R-:W-:-:S12]  /*1b880*/  BSSY B0, `(.L_x_5160) ;  /* 0x0000005000007945 */ /* 0x000fd80003800000 */
[----:B------:R-:W-:Y:S05]  /*1b890*/  @!P0 BRA `(.L_x_5161) ;  /* 0x0000003000008947 */ /* 0x000fea0003800000 */
[----:B------:R-:W-:Y:S01]  /*1b8a0*/  IADD3 R2, R14, -0x1, RZ ;  /* 0xffffffff0e027810 */ /* 0x000fe20007ffe0ff */
[----:B------:R-:W-:Y:S05]  /*1b8b0*/  BRA.DIV ~URZ, `(.L_x_5162) ;  /* 0x000025127f007947 */ /* 0x000fea000b800000 */
[----:B------:R2:W3:Y:S02]  /*1b8c0*/  SHFL.IDX PT, R16, R4, R2, 0x1f ;  /* 0x00001f0204107589 */ /* 0x0004e400000e0000 */
.L_x_5161:
[----:B------:R-:W-:Y:S05]  /*1b8d0*/  BSYNC B0 ;  /* 0x0000000000007941 */ /* 0x000fea0003800000 */
.L_x_5160:
[----:B---3--:R-:W-:Y:S01]  /*1b8e0*/  IMAD R9, R16, c[0x0][0x538], R15 ;  /* 0x00014e0010097a24 */ /* 0x008fe200078e020f */
[----:B----4-:R-:W-:Y:S02]  /*1b8f0*/  IABS R3, R6 ;  /* 0x0000000600037213 */ /* 0x010fe40000000000 */
[----:B-12---:R-:W-:Y:S01]  /*1b900*/  IABS R4, R5 ;  /* 0x0000000500047213 */ /* 0x006fe20000000000 */
[----:B------:R-:W-:Y:S01]  /*1b910*/  IMAD.IADD R15, R11, 0x1, -R9 ;  /* 0x000000010b0f7824 */ /* 0x000fe200078e0a09 */
[----:B------:R1:W-:Y:S01]  /*1b920*/  STL [R1], R9 ;  /* 0x0000000901007387 */ /* 0x0003e20000100800 */
        /* <DEDUP_REMOVED lines=65> */
.L_x_5154:
[----:B------:R-:W-:Y:S01]  /*1bd40*/  MOV R2, c[0x0][0x53c] ;  /* 0x00014f0000027a02 */ /* 0x000fe20000000f00 */
[----:B------:R2:W-:Y:S04]  /*1bd50*/  STL [R1], R11 ;  /* 0x0000000b01007387 */ /* 0x0005e80000100800 */
[----:B------:R2:W-:Y:S04]  /*1bd60*/  STL [R1+0x4], RZ ;  /* 0x000004ff01007387 */ /* 0x0005e80000100800 */
[----:B------:R2:W-:Y:S04]  /*1bd70*/  STL [R1+0x8], RZ ;  /* 0x000008ff01007387 */ /* 0x0005e80000100800 */
[----:B------:R2:W-:Y:S02]  /*1bd80*/  STL [R1+0xc], R2 ;  /* 0x00000c0201007387 */ /* 0x0005e40000100800 */
.L_x_5163:
[----:B------:R-:W-:Y:S05]  /*1bd90*/  BSYNC B1 ;  /* 0x0000000000017941 */ /* 0x000fea0003800000 */
.L_x_5152:
[----:B------:R-:W3:Y:S04]  /*1bda0*/  LDL R12, [R1] ;  /* 0x00000000010c7983 */ /* 0x000ee80000100800 */
        /* <DEDUP_REMOVED lines=8> */
.L_x_5147:
[----:B-12---:R-:W2:Y:S02]  /*1be30*/  LDL R2, [R1+0xc] ;  /* 0x00000c0001027983 */ /* 0x006ea40000100800 */
[----:B--2---:R-:W-:-:S13]  /*1be40*/  ISETP.GE.AND P0, PT, R2, c[0x0][0x53c], PT ;  /* 0x00014f0002007a0c */ /* 0x004fda0003f06270 */
[----:B---3--:R-:W-:Y:S01]  /*1be50*/  @P0 CALL.REL.NOINC `(.L_x_5164) ;  /* 0x0000001000000944 */ /* 0x008fe20003c00000 */
[----:B------:R-:W-:Y:S05]  /*1be60*/  BRA `(.L_x_5165) ;  /* 0xfffe62f000007947 */ /* 0x000fea000383ffff */
.L_x_5164:
[----:B------:R-:W-:Y:S05]  /*1be70*/  EXIT ;  /* 0x000000000000794d */ /* 0x000fea0003800000 */
.L_x_4957:
[----:B------:R-:W-:Y:S01]  /*1be80*/  IMAD.MOV.U32 R2, RZ, RZ, R4 ;  /* 0x000000ffff027224 */ /* 0x000fe200078e0004 */
[----:B------:R-:W-:Y:S02]  /*1be90*/  MOV R5, 0x1 ;  /* 0x0000000100057802 */ /* 0x000fe40000000f00 */
[----:B------:R-:W-:Y:S02]  /*1bea0*/  MOV R3, 0x1bec0 ;  /* 0x0001bec000037802 */ /* 0x000fe40000000f00 */
[----:B------:R-:W-:Y:S05]  /*1beb0*/  CALL.REL.NOINC `($__internal_86_$__cuda_sm70_shflsync_up_p) ;  /* 0x0000203000007944 */ /* 0x000fea0003c00000 */
[----:B------:R-:W-:Y:S01]  /*1bec0*/  MOV R0, R5 ;  /* 0x0000000500007202 */ /* 0x000fe20000000f00 */
[----:B------:R-:W-:Y:S05]  /*1bed0*/  BRA `(.L_x_5166) ;  /* 0xfffe459000007947 */ /* 0x000fea000383ffff */
.L_x_4958:
[----:B------:R-:W-:Y:S01]  /*1bee0*/  IMAD.MOV.U32 R2, RZ, RZ, R4 ;  /* 0x000000ffff027224 */ /* 0x000fe200078e0004 */
[----:B------:R-:W-:Y:S02]  /*1bef0*/  MOV R5, 0x2 ;  /* 0x0000000200057802 */ /* 0x000fe40000000f00 */
[----:B------:R-:W-:Y:S02]  /*1bf00*/  MOV R3, 0x1bf20 ;  /* 0x0001bf2000037802 */ /* 0x000fe40000000f00 */
[----:B------:R-:W-:Y:S05]  /*1bf10*/  CALL.REL.NOINC `($__internal_86_$__cuda_sm70_shflsync_up_p) ;  /* 0x00001fd000007944 */ /* 0x000fea0003c00000 */
[----:B------:R-:W-:Y:S02]  /*1bf20*/  SEL R5, R5, RZ, P4 ;  /* 0x000000ff05057207 */ /* 0x000fe40002000000 */
[----:B------:R-:W-:-:S03]  /*1bf30*/  MOV R3, 0x1bf80 ;  /* 0x0001bf8000037802 */ /* 0x000fc60000000f00 */
[----:B------:R-:W-:Y:S01]  /*1bf40*/  IMAD.IADD R0, R4, 0x1, R5 ;  /* 0x0000000104007824 */ /* 0x000fe200078e0205 */
[----:B------:R-:W-:-:S03]  /*1bf50*/  MOV R5, 0x4 ;  /* 0x0000000400057802 */ /* 0x000fc60000000f00 */
[----:B------:R-:W-:Y:S02]  /*1bf60*/  IMAD.MOV.U32 R2, RZ, RZ, R0 ;  /* 0x000000ffff027224 */ /* 0x000fe400078e0000 */
        /* <DEDUP_REMOVED lines=13> */
[----:B------:R-:W-:Y:S01]  /*1c040*/  SEL R4, R5, RZ, P1 ;  /* 0x000000ff05047207 */ /* 0x000fe20000800000 */
[----:B------:R-:W-:Y:S01]  /*1c050*/  IMAD.MOV.U32 R208, RZ, RZ, 0x1f ;  /* 0x0000001fffd07424 */ /* 0x000fe200078e00ff */
[----:B------:R-:W-:Y:S02]  /*1c060*/  MOV R3, 0x1f ;  /* 0x0000001f00037802 */ /* 0x000fe40000000f00 */
[----:B------:R-:W-:Y:S01]  /*1c070*/  MOV R2, 0x1c0b0 ;  /* 0x0001c0b000027802 */ /* 0x000fe20000000f00 */
[----:B------:R-:W-:-:S04]  /*1c080*/  IMAD.IADD R4, R0, 0x1, R4 ;  /* 0x0000000100047824 */ /* 0x000fc800078e0204 */
[----:B------:R-:W-:Y:S02]  /*1c090*/  IMAD.MOV.U32 R209, RZ, RZ, R4 ;  /* 0x000000ffffd17224 */ /* 0x000fe400078e0004 */
[----:B------:R-:W-:Y:S05]  /*1c0a0*/  CALL.REL.NOINC `($__internal_85_$__cuda_sm70_shflsync_idx_p) ;  /* 0x00001df000007944 */ /* 0x000fea0003c00000 */
[----:B------:R-:W-:Y:S01]  /*1c0b0*/  MOV R0, R208 ;  /* 0x000000d000007202 */ /* 0x000fe20000000f00 */
[----:B------:R-:W-:Y:S05]  /*1c0c0*/  BRA `(.L_x_5167) ;  /* 0xfffe44a000007947 */ /* 0x000fea000383ffff */
.L_x_4960:
[----:B------:R-:W-:Y:S02]  /*1c0d0*/  SEL R2, RZ, 0x1, P0 ;  /* 0x00000001ff027807 */ /* 0x000fe40000000000 */
[----:B------:R-:W-:Y:S02]  /*1c0e0*/  MOV R3, 0x1c100 ;  /* 0x0001c10000037802 */ /* 0x000fe40000000f00 */
[----:B------:R-:W-:Y:S05]  /*1c0f0*/  CALL.REL.NOINC `($__internal_87_$__cuda_sm70_votesync_ballot) ;  /* 0x00001e6000007944 */ /* 0x000fea0003c00000 */
[----:B------:R-:W-:Y:S05]  /*1c100*/  BRA `(.L_x_5168) ;  /* 0xfffe44f000007947 */ /* 0x000fea000383ffff */
.L_x_4961:
[----:B------:R-:W-:Y:S01]  /*1c110*/  IMAD.MOV.U32 R209, RZ, RZ, R8 ;  /* 0x000000ffffd17224 */ /* 0x000fe200078e0008 */
[----:B--2---:R-:W-:Y:S01]  /*1c120*/  MOV R208, R14 ;  /* 0x0000000e00d07202 */ /* 0x004fe20000000f00 */
[----:B------:R-:W-:Y:S01]  /*1c130*/  IMAD.MOV.U32 R3, RZ, RZ, 0x1f ;  /* 0x0000001fff037424 */ /* 0x000fe200078e00ff */
[----:B------:R-:W-:Y:S02]  /*1c140*/  MOV R2, 0x1c160 ;  /* 0x0001c16000027802 */ /* 0x000fe40000000f00 */
[----:B-1----:R-:W-:Y:S05]  /*1c150*/  CALL.REL.NOINC `($__internal_85_$__cuda_sm70_shflsync_idx_p) ;  /* 0x00001d4000007944 */ /* 0x002fea0003c00000 */
[----:B------:R-:W-:Y:S01]  /*1c160*/  IMAD.MOV.U32 R11, RZ, RZ, R208 ;  /* 0x000000ffff0b7224 */ /* 0x000fe200078e00d0 */
[----:B------:R-:W-:Y:S01]  /*1c170*/  MOV R209, R7 ;  /* 0x0000000700d17202 */ /* 0x000fe20000000f00 */
[----:B------:R-:W-:Y:S01]  /*1c180*/  IMAD.MOV.U32 R6, RZ, RZ, RZ ;  /* 0x000000ffff067224 */ /* 0x000fe200078e00ff */
[----:B------:R-:W-:Y:S01]  /*1c190*/  MOV R208, R14 ;  /* 0x0000000e00d07202 */ /* 0x000fe20000000f00 */
[----:B------:R-:W-:Y:S01]  /*1c1a0*/  IMAD.MOV.U32 R3, RZ, RZ, 0x1f ;  /* 0x0000001fff037424 */ /* 0x000fe200078e00ff */
[----:B------:R-:W-:-:S02]  /*1c1b0*/  MOV R2, 0x1c1d0 ;  /* 0x0001c1d000027802 */ /* 0x000fc40000000f00 */
[----:B------:R-:W-:Y:S05]  /*1c1c0*/  CALL.REL.NOINC `($__internal_85_$__cuda_sm70_shflsync_idx_p) ;  /* 0x00001cd000007944 */ /* 0x000fea0003c00000 */
[----:B------:R-:W-:Y:S01]  /*1c1d0*/  MOV R10, R208 ;  /* 0x000000d0000a7202 */ /* 0x000fe20000000f00 */
[----:B------:R-:W-:Y:S05]  /*1c1e0*/  BRA `(.L_x_5169) ;  /* 0xfffe446000007947 */ /* 0x000fea000383ffff */
.L_x_4964:
[----:B------:R-:W-:Y:S01]  /*1c1f0*/  IMAD.MOV.U32 R209, RZ, RZ, R4 ;  /* 0x000000ffffd17224 */ /* 0x000fe200078e0004 */
[----:B------:R-:W-:-:S02]  /*1c200*/  MOV R3, 0x1f ;  /* 0x0000001f00037802 */ /* 0x000fc40000000f00 */
[----:B------:R-:W-:Y:S02]  /*1c210*/  MOV R2, 0x1c230 ;  /* 0x0001c23000027802 */ /* 0x000fe40000000f00 */
[----:B-1234-:R-:W-:Y:S05]  /*1c220*/  CALL.REL.NOINC `($__internal_85_$__cuda_sm70_shflsync_idx_p) ;  /* 0x00001c7000007944 */ /* 0x01efea0003c00000 */
[----:B------:R-:W-:Y:S01]  /*1c230*/  MOV R6, R208 ;  /* 0x000000d000067202 */ /* 0x000fe20000000f00 */
[----:B------:R-:W-:Y:S05]  /*1c240*/  BRA `(.L_x_4963) ;  /* 0xfffe446000007947 */ /* 0x000fea000383ffff */
.L_x_5016:
[----:B------:R-:W-:Y:S01]  /*1c250*/  IMAD.MOV.U32 R209, RZ, RZ, R5 ;  /* 0x000000ffffd17224 */ /* 0x000fe200078e0005 */
[----:B------:R-:W-:Y:S01]  /*1c260*/  MOV R208, RZ ;  /* 0x000000ff00d07202 */ /* 0x000fe20000000f00 */
[----:B------:R-:W-:Y:S01]  /*1c270*/  IMAD.MOV.U32 R3, RZ, RZ, 0x181f ;  /* 0x0000181fff037424 */ /* 0x000fe200078e00ff */
[----:B------:R-:W-:Y:S02]  /*1c280*/  MOV R2, 0x1c2a0 ;  /* 0x0001c2a000027802 */ /* 0x000fe40000000f00 */
[----:B-----5:R-:W-:Y:S05]  /*1c290*/  CALL.REL.NOINC `($__internal_85_$__cuda_sm70_shflsync_idx_p) ;  /* 0x00001c0000007944 */ /* 0x020fea0003c00000 */
[----:B------:R-:W-:Y:S01]  /*1c2a0*/  MOV R4, R208 ;  /* 0x000000d000047202 */ /* 0x000fe20000000f00 */
[----:B------:R-:W-:Y:S05]  /*1c2b0*/  BRA `(.L_x_5170) ;  /* 0xfffedab000007947 */ /* 0x000fea000383ffff */
.L_x_5017:
[----:B------:R-:W-:Y:S01]  /*1c2c0*/  IMAD.MOV.U32 R209, RZ, RZ, R9 ;  /* 0x000000ffffd17224 */ /* 0x000fe200078e0009 */
[----:B------:R-:W-:Y:S01]  /*1c2d0*/  MOV R208, RZ ;  /* 0x000000ff00d07202 */ /* 0x000fe20000000f00 */
[----:B------:R-:W-:Y:S01]  /*1c2e0*/  IMAD.MOV.U32 R3, RZ, RZ, 0x181f ;  /* 0x0000181fff037424 */ /* 0x000fe200078e00ff */
[----:B------:R-:W-:Y:S02]  /*1c2f0*/  MOV R2, 0x1c310 ;  /* 0x0001c31000027802 */ /* 0x000fe40000000f00 */
[----:B-12--5:R-:W-:Y:S05]  /*1c300*/  CALL.REL.NOINC `($__internal_85_$__cuda_sm70_shflsync_idx_p) ;  /* 0x00001b9000007944 */ /* 0x026fea0003c00000 */
[----:B------:R-:W-:Y:S01]  /*1c310*/  MOV R2, R208 ;  /* 0x000000d000027202 */ /* 0x000fe20000000f00 */
[----:B------:R-:W-:Y:S05]  /*1c320*/  BRA `(.L_x_5171) ;  /* 0xfffeda6000007947 */ /* 0x000fea000383ffff */
.L_x_5020:
[----:B------:R-:W-:Y:S01]  /*1c330*/  IMAD.MOV.U32 R209, RZ, RZ, R5 ;  /* 0x000000ffffd17224 */ /* 0x000fe200078e0005 */
[----:B------:R-:W-:Y:S01]  /*1c340*/  MOV R208, 0x1 ;  /* 0x0000000100d07802 */ /* 0x000fe20000000f00 */
[----:B--2---:R-:W-:Y:S01]  /*1c350*/  IMAD.MOV.U32 R3, RZ, RZ, 0x181f ;  /* 0x0000181fff037424 */ /* 0x004fe200078e00ff */
[----:B----4-:R-:W-:-:S02]  /*1c360*/  MOV R2, 0x1c380 ;  /* 0x0001c38000027802 */ /* 0x010fc40000000f00 */
[----:B-1-3-5:R-:W-:Y:S05]  /*1c370*/  CALL.REL.NOINC `($__internal_85_$__cuda_sm70_shflsync_idx_p) ;  /* 0x00001b2000007944 */ /* 0x02afea0003c00000 */
[----:B------:R-:W-:Y:S01]  /*1c380*/  IMAD.MOV.U32 R4, RZ, RZ, R208 ;  /* 0x000000ffff047224 */ /* 0x000fe200078e00d0 */
[----:B------:R-:W-:Y:S01]  /*1c390*/  MOV R208, 0x1 ;  /* 0x0000000100d07802 */ /* 0x000fe20000000f00 */
[----:B------:R-:W-:Y:S01]  /*1c3a0*/  IMAD.MOV.U32 R209, RZ, RZ, R9 ;  /* 0x000000ffffd17224 */ /* 0x000fe200078e0009 */
[----:B------:R-:W-:-:S02]  /*1c3b0*/  MOV R3, 0x181f ;  /* 0x0000181f00037802 */ /* 0x000fc40000000f00 */
[----:B------:R-:W-:Y:S02]  /*1c3c0*/  MOV R2, 0x1c3e0 ;  /* 0x0001c3e000027802 */ /* 0x000fe40000000f00 */
[----:B------:R-:W-:Y:S05]  /*1c3d0*/  CALL.REL.NOINC `($__internal_85_$__cuda_sm70_shflsync_idx_p) ;  /* 0x00001ac000007944 */ /* 0x000fea0003c00000 */
[----:B------:R-:W-:Y:S01]  /*1c3e0*/  MOV R2, R208 ;  /* 0x000000d000027202 */ /* 0x000fe20000000f00 */
[----:B------:R-:W-:Y:S05]  /*1c3f0*/  BRA `(.L_x_5172) ;  /* 0xfffedb3000007947 */ /* 0x000fea000383ffff */
.L_x_5023:
[----:B------:R-:W-:Y:S01]  /*1c400*/  IMAD.MOV.U32 R209, RZ, RZ, R5 ;  /* 0x000000ffffd17224 */ /* 0x000fe200078e0005 */
[----:B------:R-:W-:Y:S01]  /*1c410*/  MOV R208, 0x2 ;  /* 0x0000000200d07802 */ /* 0x000fe20000000f00 */
[----:B-1----:R-:W-:Y:S01]  /*1c420*/  IMAD.MOV.U32 R3, RZ, RZ, 0x181f ;  /* 0x0000181fff037424 */ /* 0x002fe200078e00ff */
[----:B----4-:R-:W-:Y:S02]  /*1c430*/  MOV R2, 0x1c450 ;  /* 0x0001c45000027802 */ /* 0x010fe40000000f00 */
[----:B--23-5:R-:W-:Y:S05]  /*1c440*/  CALL.REL.NOINC `($__internal_85_$__cuda_sm70_shflsync_idx_p) ;  /* 0x00001a5000007944 */ /* 0x02cfea0003c00000 */
[----:B------:R-:W-:Y:S01]  /*1c450*/  MOV R4, R208 ;  /* 0x000000d000047202 */ /* 0x000fe20000000f00 */
[----:B------:R-:W-:Y:S05]  /*1c460*/  BRA `(.L_x_5173) ;  /* 0xfffedc3000007947 */ /* 0x000fea000383ffff */
.L_x_5024:
[----:B------:R-:W-:Y:S01]  /*1c470*/  IMAD.MOV.U32 R209, RZ, RZ, R9 ;  /* 0x000000ffffd17224 */ /* 0x000fe200078e0009 */
[----:B------:R-:W-:Y:S01]  /*1c480*/  MOV R208, 0x2 ;  /* 0x0000000200d07802 */ /* 0x000fe20000000f00 */
[----:B------:R-:W-:Y:S01]  /*1c490*/  IMAD.MOV.U32 R3, RZ, RZ, 0x181f ;  /* 0x0000181fff037424 */ /* 0x000fe200078e00ff */
[----:B----4-:R-:W-:Y:S02]  /*1c4a0*/  MOV R2, 0x1c4c0 ;  /* 0x0001c4c000027802 */ /* 0x010fe40000000f00 */
[----:B-123-5:R-:W-:Y:S05]  /*1c4b0*/  CALL.REL.NOINC `($__internal_85_$__cuda_sm70_shflsync_idx_p) ;  /* 0x000019e000007944 */ /* 0x02efea0003c00000 */
[----:B------:R-:W-:Y:S01]  /*1c4c0*/  MOV R2, R208 ;  /* 0x000000d000027202 */ /* 0x000fe20000000f00 */
[----:B------:R-:W-:Y:S05]  /*1c4d0*/  BRA `(.L_x_5174) ;  /* 0xfffedbe000007947 */ /* 0x000fea000383ffff */
.L_x_5027:
[----:B------:R-:W-:Y:S01]  /*1c4e0*/  IMAD.MOV.U32 R209, RZ, RZ, R5 ;  /* 0x000000ffffd17224 */ /* 0x000fe200078e0005 */
[----:B------:R-:W-:Y:S01]  /*1c4f0*/  MOV R208, 0x3 ;  /* 0x0000000300d07802 */ /* 0x000fe20000000f00 */
[----:B-1----:R-:W-:Y:S01]  /*1c500*/  IMAD.MOV.U32 R3, RZ, RZ, 0x181f ;  /* 0x0000181fff037424 */ /* 0x002fe200078e00ff */
[----:B------:R-:W-:-:S02]  /*1c510*/  MOV R2, 0x1c530 ;  /* 0x0001c53000027802 */ /* 0x000fc40000000f00 */
[----:B--2345:R-:W-:Y:S05]  /*1c520*/  CALL.REL.NOINC `($__internal_85_$__cuda_sm70_shflsync_idx_p) ;  /* 0x0000197000007944 */ /* 0x03cfea0003c00000 */
        /* <DEDUP_REMOVED lines=8> */
.L_x_5084:
[----:B------:R-:W-:Y:S01]  /*1c5b0*/  IMAD.MOV.U32 R209, RZ, RZ, R6 ;  /* 0x000000ffffd17224 */ /* 0x000fe200078e0006 */
[----:B------:R-:W-:Y:S01]  /*1c5c0*/  MOV R208, 0x1 ;  /* 0x0000000100d07802 */ /* 0x000fe20000000f00 */
[----:B-1----:R-:W-:Y:S01]  /*1c5d0*/  IMAD.MOV.U32 R3, RZ, RZ, 0x181f ;  /* 0x0000181fff037424 */ /* 0x002fe200078e00ff */
[----:B------:R-:W-:Y:S02]  /*1c5e0*/  MOV R2, 0x1c600 ;  /* 0x0001c60000027802 */ /* 0x000fe40000000f00 */
[----:B-----5:R-:W-:Y:S05]  /*1c5f0*/  CALL.REL.NOINC `($__internal_85_$__cuda_sm70_shflsync_idx_p) ;  /* 0x000018a000007944 */ /* 0x020fea0003c00000 */
[----:B------:R-:W-:Y:S01]  /*1c600*/  IMAD.MOV.U32 R5, RZ, RZ, R208 ;  /* 0x000000ffff057224 */ /* 0x000fe200078e00d0 */
[----:B------:R-:W-:Y:S01]  /*1c610*/  MOV R208, 0x1 ;  /* 0x0000000100d07802 */ /* 0x000fe20000000f00 */
[----:B------:R-:W-:Y:S01]  /*1c620*/  IMAD.MOV.U32 R209, RZ, RZ, R9 ;  /* 0x000000ffffd17224 */ /* 0x000fe200078e0009 */
[----:B------:R-:W-:Y:S02]  /*1c630*/  MOV R3, 0x181f ;  /* 0x0000181f00037802 */ /* 0x000fe40000000f00 */
[----:B------:R-:W-:Y:S02]  /*1c640*/  MOV R2, 0x1c660 ;  /* 0x0001c66000027802 */ /* 0x000fe40000000f00 */
[----:B------:R-:W-:Y:S05]  /*1c650*/  CALL.REL.NOINC `($__internal_85_$__cuda_sm70_shflsync_idx_p) ;  /* 0x0000184000007944 */ /* 0x000fea0003c00000 */
[----:B------:R-:W-:Y:S01]  /*1c660*/  MOV R2, R208 ;  /* 0x000000d000027202 */ /* 0x000fe20000000f00 */
[----:B------:R-:W-:Y:S05]  /*1c670*/  BRA `(.L_x_5176) ;  /* 0xffff4e7000007947 */ /* 0x000fea000383ffff */
.L_x_5087:
[----:B------:R-:W-:Y:S01]  /*1c680*/  IMAD.MOV.U32 R209, RZ, RZ, R5 ;  /* 0x000000ffffd17224 */ /* 0x000fe200078e0005 */
[----:B------:R-:W-:Y:S01]  /*1c690*/  MOV R208, RZ ;  /* 0x000000ff00d07202 */ /* 0x000fe20000000f00 */
[----:B------:R-:W-:Y:S01]  /*1c6a0*/  IMAD.MOV.U32 R3, RZ, RZ, 0x181f ;  /* 0x0000181fff037424 */ /* 0x000fe200078e00ff */
[----:B------:R-:W-:-:S02]  /*1c6b0*/  MOV R2, 0x1c6d0 ;  /* 0x0001c6d000027802 */ /* 0x000fc40000000f00 */
[----:B------:R-:W-:Y:S05]  /*1c6c0*/  CALL.REL.NOINC `($__internal_85_$__cuda_sm70_shflsync_idx_p) ;  /* 0x000017d000007944 */ /* 0x000fea0003c00000 */
[----:B------:R-:W-:Y:S01]  /*1c6d0*/  MOV R4, R208 ;  /* 0x000000d000047202 */ /* 0x000fe20000000f00 */
[----:B------:R-:W-:Y:S05]  /*1c6e0*/  BRA `(.L_x_5177) ;  /* 0xffff5bc000007947 */ /* 0x000fea000383ffff */
.L_x_5088:
[----:B------:R-:W-:Y:S01]  /*1c6f0*/  IMAD.MOV.U32 R209, RZ, RZ, R6 ;  /* 0x000000ffffd17224 */ /* 0x000fe200078e0006 */
[----:B------:R-:W-:Y:S01]  /*1c700*/  MOV R208, RZ ;  /* 0x000000ff00d07202 */ /* 0x000fe20000000f00 */
[----:B------:R-:W-:Y:S01]  /*1c710*/  IMAD.MOV.U32 R3, RZ, RZ, 0x181f ;  /* 0x0000181fff037424 */ /* 0x000fe200078e00ff */
[----:B------:R-:W-:-:S02]  /*1c720*/  MOV R2, 0x1c740 ;  /* 0x0001c74000027802 */ /* 0x000fc40000000f00 */
[----:B-12---:R-:W-:Y:S05]  /*1c730*/  CALL.REL.NOINC `($__internal_85_$__cuda_sm70_shflsync_idx_p) ;  /* 0x0000176000007944 */ /* 0x006fea0003c00000 */
[----:B------:R-:W-:Y:S01]  /*1c740*/  MOV R2, R208 ;  /* 0x000000d000027202 */ /* 0x000fe20000000f00 */
[----:B------:R-:W-:Y:S05]  /*1c750*/  BRA `(.L_x_5178) ;  /* 0xffff5b7000007947 */ /* 0x000fea000383ffff */
.L_x_5091:
[----:B------:R-:W-:Y:S01]  /*1c760*/  IMAD.MOV.U32 R209, RZ, RZ, R5 ;  /* 0x000000ffffd17224 */ /* 0x000fe200078e0005 */
[----:B------:R-:W-:Y:S01]  /*1c770*/  MOV R208, 0x1 ;  /* 0x0000000100d07802 */ /* 0x000fe20000000f00 */
[----:B--2---:R-:W-:Y:S01]  /*1c780*/  IMAD.MOV.U32 R3, RZ, RZ, 0x181f ;  /* 0x0000181fff037424 */ /* 0x004fe200078e00ff */
[----:B----4-:R-:W-:-:S03]  /*1c790*/  MOV R2, 0x1c7b0 ;  /* 0x0001c7b000027802 */ /* 0x010fc60000000f00 */
[----:B-1-3--:R-:W-:Y:S05]  /*1c7a0*/  CALL.REL.NOINC `($__internal_85_$__cuda_sm70_shflsync_idx_p) ;  /* 0x000016f000007944 */ /* 0x00afea0003c00000 */
        /* <DEDUP_REMOVED lines=8> */
.L_x_5092:
[----:B------:R-:W-:Y:S01]  /*1c830*/  IMAD.MOV.U32 R4, RZ, RZ, R6 ;  /* 0x000000ffff047224 */ /* 0x000fe200078e0006 */
[----:B------:R-:W-:Y:S02]  /*1c840*/  MOV R3, 0x2 ;  /* 0x0000000200037802 */ /* 0x000fe40000000f00 */
[----:B------:R-:W-:Y:S02]  /*1c850*/  MOV R2, 0x1c870 ;  /* 0x0001c87000027802 */ /* 0x000fe40000000f00 */
[----:B------:R-:W-:Y:S05]  /*1c860*/  CALL.REL.NOINC `($__internal_84_$__cuda_sm70_shflsync_bfly_p) ;  /* 0x000015d000007944 */ /* 0x000fea0003c00000 */
[----:B------:R-:W-:Y:S01]  /*1c870*/  MOV R2, R177 ;  /* 0x000000b100027202 */ /* 0x000fe20000000f00 */
[----:B------:R-:W-:Y:S05]  /*1c880*/  BRA `(.L_x_5180) ;  /* 0xffff60c000007947 */ /* 0x000fea000383ffff */
.L_x_5093:
[----:B------:R-:W-:Y:S01]  /*1c890*/  IMAD.MOV.U32 R4, RZ, RZ, R6 ;  /* 0x000000ffff047224 */ /* 0x000fe200078e0006 */
[----:B------:R-:W-:Y:S02]  /*1c8a0*/  MOV R3, 0x1 ;  /* 0x0000000100037802 */ /* 0x000fe40000000f00 */
[----:B------:R-:W-:Y:S02]  /*1c8b0*/  MOV R2, 0x1c8d0 ;  /* 0x0001c8d000027802 */ /* 0x000fe40000000f00 */
[----:B------:R-:W-:Y:S05]  /*1c8c0*/  CALL.REL.NOINC `($__internal_84_$__cuda_sm70_shflsync_bfly_p) ;  /* 0x0000157000007944 */ /* 0x000fea0003c00000 */
[----:B------:R-:W-:Y:S01]  /*1c8d0*/  FMNMX.FTZ R6, R6, R177, !PT ;  /* 0x000000b106067209 */ /* 0x000fe20007810000 */
[----:B------:R-:W-:Y:S01]  /*1c8e0*/  IMAD.MOV.U32 R4, RZ, RZ, R5 ;  /* 0x000000ffff047224 */ /* 0x000fe200078e0005 */
[----:B------:R-:W-:Y:S01]  /*1c8f0*/  MOV R2, 0x1c920 ;  /* 0x0001c92000027802 */ /* 0x000fe20000000f00 */
[----:B------:R-:W-:-:S02]  /*1c900*/  IMAD.MOV.U32 R3, RZ, RZ, 0x2 ;  /* 0x00000002ff037424 */ /* 0x000fc400078e00ff */
[----:B------:R-:W-:Y:S05]  /*1c910*/  CALL.REL.NOINC `($__internal_84_$__cuda_sm70_shflsync_bfly_p) ;  /* 0x0000152000007944 */ /* 0x000fea0003c00000 */
[----:B------:R-:W-:Y:S01]  /*1c920*/  FMNMX.FTZ R5, R5, R177, !PT ;  /* 0x000000b105057209 */ /* 0x000fe20007810000 */
[----:B------:R-:W-:Y:S01]  /*1c930*/  IMAD.MOV.U32 R3, RZ, RZ, 0x1 ;  /* 0x00000001ff037424 */ /* 0x000fe200078e00ff */
[----:B------:R-:W-:-:S03]  /*1c940*/  MOV R2, 0x1c970 ;  /* 0x0001c97000027802 */ /* 0x000fc60000000f00 */
[----:B------:R-:W-:Y:S02]  /*1c950*/  IMAD.MOV.U32 R4, RZ, RZ, R5 ;  /* 0x000000ffff047224 */ /* 0x000fe400078e0005 */
[----:B------:R-:W-:Y:S05]  /*1c960*/  CALL.REL.NOINC `($__internal_84_$__cuda_sm70_shflsync_bfly_p) ;  /* 0x000014d000007944 */ /* 0x000fea0003c00000 */
[----:B------:R-:W-:Y:S01]  /*1c970*/  MOV R4, R177 ;  /* 0x000000b100047202 */ /* 0x000fe20000000f00 */
[----:B------:R-:W-:Y:S05]  /*1c980*/  BRA `(.L_x_5181) ;  /* 0xffff603000007947 */ /* 0x000fea000383ffff */
.L_x_5095:
[----:B------:R-:W-:Y:S01]  /*1c990*/  MOV R208, RZ ;  /* 0x000000ff00d07202 */ /* 0x000fe20000000f00 */
[----:B------:R-:W-:Y:S01]  /*1c9a0*/  IMAD.MOV.U32 R209, RZ, RZ, R4 ;  /* 0x000000ffffd17224 */ /* 0x000fe200078e0004 */
[----:B-1----:R-:W-:Y:S01]  /*1c9b0*/  MOV R2, 0x1c9e0 ;  /* 0x0001c9e000027802 */ /* 0x002fe20000000f00 */
[----:B------:R-:W-:Y:S02]  /*1c9c0*/  IMAD.MOV.U32 R3, RZ, RZ, 0x181f ;  /* 0x0000181fff037424 */ /* 0x000fe400078e00ff */
[----:B--234-:R-:W-:Y:S05]  /*1c9d0*/  CALL.REL.NOINC `($__internal_85_$__cuda_sm70_shflsync_idx_p) ;  /* 0x000014c000007944 */ /* 0x01cfea0003c00000 */
[----:B------:R-:W-:Y:S01]  /*1c9e0*/  MOV R2, R208 ;  /* 0x000000d000027202 */ /* 0x000fe20000000f00 */
[----:B------:R-:W-:-:S05]  /*1c9f0*/  BRA `(.L_x_5182) ;  /* 0xffff716000007947 */ /* 0x000fca000383ffff */
.L_x_5098:
[----:B------:R-:W-:Y:S01]  /*1ca00*/  MOV R208, 0x1 ;  /* 0x0000000100d07802 */ /* 0x000fe20000000f00 */
[----:B------:R-:W-:Y:S01]  /*1ca10*/  IMAD.MOV.U32 R209, RZ, RZ, R4 ;  /* 0x000000ffffd17224 */ /* 0x000fe200078e0004 */
[----:B------:R-:W-:Y:S01]  /*1ca20*/  MOV R2, 0x1ca50 ;  /* 0x0001ca5000027802 */ /* 0x000fe20000000f00 */
[----:B------:R-:W-:Y:S02]  /*1ca30*/  IMAD.MOV.U32 R3, RZ, RZ, 0x181f ;  /* 0x0000181fff037424 */ /* 0x000fe400078e00ff */
[----:B--23--:R-:W-:Y:S05]  /*1ca40*/  CALL.REL.NOINC `($__internal_85_$__cuda_sm70_shflsync_idx_p) ;  /* 0x0000145000007944 */ /* 0x00cfea0003c00000 */
[----:B------:R-:W-:Y:S01]  /*1ca50*/  MOV R3, 0x181f ;  /* 0x0000181f00037802 */ /* 0x000fe20000000f00 */
[----:B------:R-:W-:Y:S01]  /*1ca60*/  IMAD.MOV.U32 R4, RZ, RZ, R208 ;  /* 0x000000ffff047224 */ /* 0x000fe200078e00d0 */
[----:B------:R-:W-:Y:S01]  /*1ca70*/  MOV R208, 0x1 ;  /* 0x0000000100d07802 */ /* 0x000fe20000000f00 */
[----:B------:R-:W-:Y:S01]  /*1ca80*/  IMAD.MOV.U32 R209, RZ, RZ, R20 ;  /* 0x000000ffffd17224 */ /* 0x000fe200078e0014 */
[----:B------:R-:W-:Y:S02]  /*1ca90*/  MOV R2, 0x1cab0 ;  /* 0x0001cab000027802 */ /* 0x000fe40000000f00 */
[----:B------:R-:W-:Y:S05]  /*1caa0*/  CALL.REL.NOINC `($__internal_85_$__cuda_sm70_shflsync_idx_p) ;  /* 0x000013f000007944 */ /* 0x000fea0003c00000 */
[----:B------:R-:W-:Y:S01]  /*1cab0*/  MOV R2, R208 ;  /* 0x000000d000027202 */ /* 0x000fe20000000f00 */
[----:B------:R-:W-:-:S05]  /*1cac0*/  BRA `(.L_x_5183) ;  /* 0xffff71f000007947 */ /* 0x000fca000383ffff */
.L_x_5101:
[----:B------:R-:W-:Y:S01]  /*1cad0*/  MOV R208, RZ ;  /* 0x000000ff00d07202 */ /* 0x000fe20000000f00 */
[----:B------:R-:W-:Y:S01]  /*1cae0*/  IMAD.MOV.U32 R209, RZ, RZ, R177 ;  /* 0x000000ffffd17224 */ /* 0x000fe200078e00b1 */
[----:B------:R-:W-:Y:S01]  /*1caf0*/  MOV R2, 0x1cb20 ;  /* 0x0001cb2000027802 */ /* 0x000fe20000000f00 */
[----:B------:R-:W-:Y:S02]  /*1cb00*/  IMAD.MOV.U32 R3, RZ, RZ, 0x181f ;  /* 0x0000181fff037424 */ /* 0x000fe400078e00ff */
[----:B------:R-:W-:Y:S05]  /*1cb10*/  CALL.REL.NOINC `($__internal_85_$__cuda_sm70_shflsync_idx_p) ;  /* 0x0000138000007944 */ /* 0x000fea0003c00000 */
[----:B------:R-:W-:Y:S01]  /*1cb20*/  MOV R4, R208 ;  /* 0x000000d000047202 */ /* 0x000fe20000000f00 */
[----:B------:R-:W-:-:S05]  /*1cb30*/  BRA `(.L_x_5184) ;  /* 0xffff7ec000007947 */ /* 0x000fca000383ffff */
.L_x_5102:
[----:B------:R-:W-:Y:S01]  /*1cb40*/  MOV R208, RZ ;  /* 0x000000ff00d07202 */ /* 0x000fe20000000f00 */
[----:B------:R-:W-:Y:S01]  /*1cb50*/  IMAD.MOV.U32 R209, RZ, RZ, R180 ;  /* 0x000000ffffd17224 */ /* 0x000fe200078e00b4 */
[----:B------:R-:W-:Y:S01]  /*1cb60*/  MOV R2, 0x1cb90 ;  /* 0x0001cb9000027802 */ /* 0x000fe20000000f00 */
[----:B------:R-:W-:Y:S02]  /*1cb70*/  IMAD.MOV.U32 R3, RZ, RZ, 0x181f ;  /* 0x0000181fff037424 */ /* 0x000fe400078e00ff */
[----:B-12---:R-:W-:Y:S05]  /*1cb80*/  CALL.REL.NOINC `($__internal_85_$__cuda_sm70_shflsync_idx_p) ;  /* 0x0000131000007944 */ /* 0x006fea0003c00000 */
[----:B------:R-:W-:Y:S01]  /*1cb90*/  MOV R2, R208 ;  /* 0x000000d000027202 */ /* 0x000fe20000000f00 */
[----:B------:R-:W-:-:S05]  /*1cba0*/  BRA `(.L_x_5185) ;  /* 0xffff7e7000007947 */ /* 0x000fca000383ffff */
.L_x_5103:
[----:B------:R-:W-:Y:S01]  /*1cbb0*/  MOV R208, 0x1 ;  /* 0x0000000100d07802 */ /* 0x000fe20000000f00 */
[----:B------:R-:W-:Y:S01]  /*1cbc0*/  IMAD.MOV.U32 R209, RZ, RZ, R177 ;  /* 0x000000ffffd17224 */ /* 0x000fe200078e00b1 */
[----:B--2---:R-:W-:Y:S01]  /*1cbd0*/  MOV R2, 0x1cc00 ;  /* 0x0001cc0000027802 */ /* 0x004fe20000000f00 */
[----:B------:R-:W-:Y:S03]  /*1cbe0*/  IMAD.MOV.U32 R3, RZ, RZ, 0x181f ;  /* 0x0000181fff037424 */ /* 0x000fe600078e00ff */
[----:B-1-3--:R-:W-:Y:S05]  /*1cbf0*/  CALL.REL.NOINC `($__internal_85_$__cuda_sm70_shflsync_idx_p) ;  /* 0x000012a000007944 */ /* 0x00afea0003c00000 */
        /* <DEDUP_REMOVED lines=8> */
.L_x_5104:
[----:B------:R-:W-:Y:S02]  /*1cc80*/  MOV R3, 0x2 ;  /* 0x0000000200037802 */ /* 0x000fe40000000f00 */
[----:B------:R-:W-:Y:S02]  /*1cc90*/  MOV R2, 0x1ccb0 ;  /* 0x0001ccb000027802 */ /* 0x000fe40000000f00 */
[----:B---3--:R-:W-:Y:S05]  /*1cca0*/  CALL.REL.NOINC `($__internal_84_$__cuda_sm70_shflsync_bfly_p) ;  /* 0x0000119000007944 */ /* 0x008fea0003c00000 */
[----:B------:R-:W-:Y:S01]  /*1ccb0*/  MOV R2, R177 ;  /* 0x000000b100027202 */ /* 0x000fe20000000f00 */
[----:B------:R-:W-:-:S05]  /*1ccc0*/  BRA `(.L_x_5187) ;  /* 0xffff813000007947 */ /* 0x000fca000383ffff */
.L_x_5105:
[----:B------:R-:W-:Y:S02]  /*1ccd0*/  MOV R3, 0x1 ;  /* 0x0000000100037802 */ /* 0x000fe40000000f00 */
[----:B------:R-:W-:Y:S02]  /*1cce0*/  MOV R2, 0x1cd00 ;  /* 0x0001cd0000027802 */ /* 0x000fe40000000f00 */
[----:B---3--:R-:W-:Y:S05]  /*1ccf0*/  CALL.REL.NOINC `($__internal_84_$__cuda_sm70_shflsync_bfly_p) ;  /* 0x0000114000007944 */ /* 0x008fea0003c00000 */
[----:B------:R-:W-:Y:S01]  /*1cd00*/  IMAD.MOV.U32 R3, RZ, RZ, 0x2 ;  /* 0x00000002ff037424 */ /* 0x000fe200078e00ff */
[----:B------:R-:W-:Y:S01]  /*1cd10*/  FMNMX.FTZ R6, R4, R177, !PT ;  /* 0x000000b104067209 */ /* 0x000fe20007810000 */
[----:B------:R-:W-:Y:S01]  /*1cd20*/  IMAD.MOV.U32 R4, RZ, RZ, R176 ;  /* 0x000000ffff047224 */ /* 0x000fe200078e00b0 */
[----:B------:R-:W-:Y:S02]  /*1cd30*/  MOV R2, 0x1cd50 ;  /* 0x0001cd5000027802 */ /* 0x000fe40000000f00 */
[----:B------:R-:W-:Y:S05]  /*1cd40*/  CALL.REL.NOINC `($__internal_84_$__cuda_sm70_shflsync_bfly_p) ;  /* 0x000010f000007944 */ /* 0x000fea0003c00000 */
[----:B------:R-:W-:Y:S01]  /*1cd50*/  FMNMX.FTZ R4, R176, R177, !PT ;  /* 0x000000b1b0047209 */ /* 0x000fe20007810000 */
[----:B------:R-:W-:Y:S01]  /*1cd60*/  IMAD.MOV.U32 R3, RZ, RZ, 0x1 ;  /* 0x00000001ff037424 */ /* 0x000fe200078e00ff */
[----:B------:R-:W-:Y:S02]  /*1cd70*/  MOV R2, 0x1cd90 ;  /* 0x0001cd9000027802 */ /* 0x000fe40000000f00 */
[----:B------:R-:W-:Y:S05]  /*1cd80*/  CALL.REL.NOINC `($__internal_84_$__cuda_sm70_shflsync_bfly_p) ;  /* 0x000010b000007944 */ /* 0x000fea0003c00000 */
[----:B------:R-:W-:Y:S01]  /*1cd90*/  MOV R2, R177 ;  /* 0x000000b100027202 */ /* 0x000fe20000000f00 */
[----:B------:R-:W-:-:S05]  /*1cda0*/  BRA `(.L_x_5188) ;  /* 0xffff80c000007947 */ /* 0x000fca000383ffff */
.L_x_5107:
[----:B------:R-:W-:Y:S01]  /*1cdb0*/  IMAD.MOV.U32 R4, RZ, RZ, R218 ;  /* 0x000000ffff047224 */ /* 0x000fe200078e00da */
[----:B------:R-:W-:-:S02]  /*1cdc0*/  MOV R3, 0x2 ;  /* 0x0000000200037802 */ /* 0x000fc40000000f00 */
[----:B------:R-:W-:Y:S02]  /*1cdd0*/  MOV R2, 0x1cdf0 ;  /* 0x0001cdf000027802 */ /* 0x000fe40000000f00 */
[----:B------:R-:W-:Y:S05]  /*1cde0*/  CALL.REL.NOINC `($__internal_84_$__cuda_sm70_shflsync_bfly_p) ;  /* 0x0000105000007944 */ /* 0x000fea0003c00000 */
[----:B------:R-:W-:Y:S01]  /*1cdf0*/  FADD.FTZ R4, R218, R177 ;  /* 0x000000b1da047221 */ /* 0x000fe20000010000 */
[----:B------:R-:W-:Y:S02]  /*1ce00*/  MOV R3, 0x1 ;  /* 0x0000000100037802 */ /* 0x000fe40000000f00 */
[----:B------:R-:W-:Y:S02]  /*1ce10*/  MOV R2, 0x1ce30 ;  /* 0x0001ce3000027802 */ /* 0x000fe40000000f00 */
[----:B------:R-:W-:Y:S05]  /*1ce20*/  CALL.REL.NOINC `($__internal_84_$__cuda_sm70_shflsync_bfly_p) ;  /* 0x0000101000007944 */ /* 0x000fea0003c00000 */
[----:B------:R-:W-:Y:S01]  /*1ce30*/  FADD.FTZ R9, R4, R177 ;  /* 0x000000b104097221 */ /* 0x000fe20000010000 */
[----:B------:R-:W-:Y:S02]  /*1ce40*/  MOV R4, R217 ;  /* 0x000000d900047202 */ /* 0x000fe40000000f00 */
[----:B------:R-:W-:Y:S02]  /*1ce50*/  MOV R3, 0x2 ;  /* 0x0000000200037802 */ /* 0x000fe40000000f00 */
[----:B------:R-:W-:Y:S02]  /*1ce60*/  MOV R2, 0x1ce80 ;  /* 0x0001ce8000027802 */ /* 0x000fe40000000f00 */
[----:B------:R-:W-:Y:S05]  /*1ce70*/  CALL.REL.NOINC `($__internal_84_$__cuda_sm70_shflsync_bfly_p) ;  /* 0x00000fc000007944 */ /* 0x000fea0003c00000 */
[----:B------:R-:W-:Y:S01]  /*1ce80*/  FADD.FTZ R4, R217, R177 ;  /* 0x000000b1d9047221 */ /* 0x000fe20000010000 */
[----:B------:R-:W-:Y:S02]  /*1ce90*/  MOV R3, 0x1 ;  /* 0x0000000100037802 */ /* 0x000fe40000000f00 */
[----:B------:R-:W-:-:S02]  /*1cea0*/  MOV R2, 0x1cec0 ;  /* 0x0001cec000027802 */ /* 0x000fc40000000f00 */
[----:B------:R-:W-:Y:S05]  /*1ceb0*/  CALL.REL.NOINC `($__internal_84_$__cuda_sm70_shflsync_bfly_p) ;  /* 0x00000f8000007944 */ /* 0x000fea0003c00000 */
[----:B------:R-:W-:Y:S01]  /*1cec0*/  MOV R2, R177 ;  /* 0x000000b100027202 */ /* 0x000fe20000000f00 */
[----:B------:R-:W-:Y:S05]  /*1ced0*/  BRA `(.L_x_5189) ;  /* 0xffff975000007947 */ /* 0x000fea000383ffff */
.L_x_5114:
[----:B--234-:R-:W-:Y:S01]  /*1cee0*/  IMAD.MOV.U32 R209, RZ, RZ, R9 ;  /* 0x000000ffffd17224 */ /* 0x01cfe200078e0009 */
[----:B------:R-:W-:Y:S01]  /*1cef0*/  MOV R208, RZ ;  /* 0x000000ff00d07202 */ /* 0x000fe20000000f00 */
[----:B------:R-:W-:Y:S01]  /*1cf00*/  IMAD.MOV.U32 R3, RZ, RZ, 0x181f ;  /* 0x0000181fff037424 */ /* 0x000fe200078e00ff */
[----:B------:R-:W-:-:S02]  /*1cf10*/  MOV R2, 0x1cf30 ;  /* 0x0001cf3000027802 */ /* 0x000fc40000000f00 */
[----:B-1----:R-:W-:Y:S05]  /*1cf20*/  CALL.REL.NOINC `($__internal_85_$__cuda_sm70_shflsync_idx_p) ;  /* 0x00000f7000007944 */ /* 0x002fea0003c00000 */
[----:B------:R-:W-:Y:S01]  /*1cf30*/  MOV R5, R208 ;  /* 0x000000d000057202 */ /* 0x000fe20000000f00 */
[----:B------:R-:W-:Y:S05]  /*1cf40*/  BRA `(.L_x_5190) ;  /* 0xffffb37000007947 */ /* 0x000fea000383ffff */
.L_x_5115:
[----:B------:R-:W-:Y:S01]  /*1cf50*/  IMAD.MOV.U32 R209, RZ, RZ, R16 ;  /* 0x000000ffffd17224 */ /* 0x000fe200078e0010 */
[----:B------:R-:W-:Y:S01]  /*1cf60*/  MOV R208, RZ ;  /* 0x000000ff00d07202 */ /* 0x000fe20000000f00 */
[----:B------:R-:W-:Y:S01]  /*1cf70*/  IMAD.MOV.U32 R3, RZ, RZ, 0x181f ;  /* 0x0000181fff037424 */ /* 0x000fe200078e00ff */
[----:B------:R-:W-:-:S02]  /*1cf80*/  MOV R2, 0x1cfa0 ;  /* 0x0001cfa000027802 */ /* 0x000fc40000000f00 */
[----:B-123--:R-:W-:Y:S05]  /*1cf90*/  CALL.REL.NOINC `($__internal_85_$__cuda_sm70_shflsync_idx_p) ;  /* 0x00000f0000007944 */ /* 0x00efea0003c00000 */
[----:B------:R-:W-:Y:S01]  /*1cfa0*/  MOV R2, R208 ;  /* 0x000000d000027202 */ /* 0x000fe20000000f00 */
[----:B------:R-:W-:Y:S05]  /*1cfb0*/  BRA `(.L_x_5191) ;  /* 0xffffb32000007947 */ /* 0x000fea000383ffff */
.L_x_5118:
[----:B------:R-:W-:Y:S01]  /*1cfc0*/  IMAD.MOV.U32 R209, RZ, RZ, R9 ;  /* 0x000000ffffd17224 */ /* 0x000fe200078e0009 */
[----:B------:R-:W-:Y:S01]  /*1cfd0*/  MOV R208, 0x1 ;  /* 0x0000000100d07802 */ /* 0x000fe20000000f00 */
[----:B--2---:R-:W-:Y:S01]  /*1cfe0*/  IMAD.MOV.U32 R3, RZ, RZ, 0x181f ;  /* 0x0000181fff037424 */ /* 0x004fe200078e00ff */
[----:B------:R-:W-:-:S02]  /*1cff0*/  MOV R2, 0x1d010 ;  /* 0x0001d01000027802 */ /* 0x000fc40000000f00 */
[----:B-1-34-:R-:W-:Y:S05]  /*1d000*/  CALL.REL.NOINC `($__internal_85_$__cuda_sm70_shflsync_idx_p) ;  /* 0x00000e9000007944 */ /* 0x01afea0003c00000 */
        /* <DEDUP_REMOVED lines=8> */
.L_x_5121:
[----:B------:R-:W-:Y:S01]  /*1d090*/  IMAD.MOV.U32 R209, RZ, RZ, R9 ;  /* 0x000000ffffd17224 */ /* 0x000fe200078e0009 */
[----:B------:R-:W-:Y:S01]  /*1d0a0*/  MOV R208, 0x2 ;  /* 0x0000000200d07802 */ /* 0x000fe20000000f00 */
[----:B--2---:R-:W-:Y:S01]  /*1d0b0*/  IMAD.MOV.U32 R3, RZ, RZ, 0x181f ;  /* 0x0000181fff037424 */ /* 0x004fe200078e00ff */
[----:B------:R-:W-:Y:S02]  /*1d0c0*/  MOV R2, 0x1d0e0 ;  /* 0x0001d0e000027802 */ /* 0x000fe40000000f00 */
[----:B-1-34-:R-:W-:Y:S05]  /*1d0d0*/  CALL.REL.NOINC `($__internal_85_$__cuda_sm70_shflsync_idx_p) ;  /* 0x00000dc000007944 */ /* 0x01afea0003c00000 */
[----:B------:R-:W-:Y:S01]  /*1d0e0*/  MOV R5, R208 ;  /* 0x000000d000057202 */ /* 0x000fe20000000f00 */
[----:B------:R-:W-:Y:S05]  /*1d0f0*/  BRA `(.L_x_5193) ;  /* 0xffffb4c000007947 */ /* 0x000fea000383ffff */
.L_x_5122:
[----:B------:R-:W-:Y:S01]  /*1d100*/  IMAD.MOV.U32 R209, RZ, RZ, R16 ;  /* 0x000000ffffd17224 */ /* 0x000fe200078e0010 */
[----:B------:R-:W-:Y:S01]  /*1d110*/  MOV R208, 0x2 ;  /* 0x0000000200d07802 */ /* 0x000fe20000000f00 */
[----:B--2---:R-:W-:Y:S01]  /*1d120*/  IMAD.MOV.U32 R3, RZ, RZ, 0x181f ;  /* 0x0000181fff037424 */ /* 0x004fe200078e00ff */
[----:B------:R-:W-:Y:S02]  /*1d130*/  MOV R2, 0x1d150 ;  /* 0x0001d15000027802 */ /* 0x000fe40000000f00 */
[----:B-1-34-:R-:W-:Y:S05]  /*1d140*/  CALL.REL.NOINC `($__internal_85_$__cuda_sm70_shflsync_idx_p) ;  /* 0x00000d5000007944 */ /* 0x01afea0003c00000 */
[----:B------:R-:W-:Y:S01]  /*1d150*/  MOV R2, R208 ;  /* 0x000000d000027202 */ /* 0x000fe20000000f00 */
[----:B------:R-:W-:Y:S05]  /*1d160*/  BRA `(.L_x_5194) ;  /* 0xffffb47000007947 */ /* 0x000fea000383ffff */
.L_x_5125:
[----:B------:R-:W-:Y:S01]  /*1d170*/  IMAD.MOV.U32 R209, RZ, RZ, R9 ;  /* 0x000000ffffd17224 */ /* 0x000fe200078e0009 */
[----:B------:R-:W-:Y:S01]  /*1d180*/  MOV R208, 0x3 ;  /* 0x0000000300d07802 */ /* 0x000fe20000000f00 */
[----:B---3--:R-:W-:Y:S01]  /*1d190*/  IMAD.MOV.U32 R3, RZ, RZ, 0x181f ;  /* 0x0000181fff037424 */ /* 0x008fe200078e00ff */
[----:B----4-:R-:W-:-:S02]  /*1d1a0*/  MOV R2, 0x1d1c0 ;  /* 0x0001d1c000027802 */ /* 0x010fc40000000f00 */
[----:B-12---:R-:W-:Y:S05]  /*1d1b0*/  CALL.REL.NOINC `($__internal_85_$__cuda_sm70_shflsync_idx_p) ;  /* 0x00000ce000007944 */ /* 0x006fea0003c00000 */
        /* <DEDUP_REMOVED lines=8> */
.L_x_5127:
[----:B------:R-:W-:Y:S01]  /*1d240*/  IMAD.MOV.U32 R209, RZ, RZ, R6 ;  /* 0x000000ffffd17224 */ /* 0x000fe200078e0006 */
[----:B------:R-:W-:Y:S01]  /*1d250*/  MOV R208, RZ ;  /* 0x000000ff00d07202 */ /* 0x000fe20000000f00 */
[----:B------:R-:W-:Y:S01]  /*1d260*/  IMAD.MOV.U32 R3, RZ, RZ, 0x1c1f ;  /* 0x00001c1fff037424 */ /* 0x000fe200078e00ff */
[----:B------:R-:W-:Y:S02]  /*1d270*/  MOV R2, 0x1d290 ;  /* 0x0001d29000027802 */ /* 0x000fe40000000f00 */
[----:B------:R-:W-:Y:S05]  /*1d280*/  CALL.REL.NOINC `($__internal_85_$__cuda_sm70_shflsync_idx_p) ;  /* 0x00000c1000007944 */ /* 0x000fea0003c00000 */
[----:B------:R-:W-:Y:S01]  /*1d290*/  MOV R4, R208 ;  /* 0x000000d000047202 */ /* 0x000fe20000000f00 */
[----:B------:R-:W-:Y:S05]  /*1d2a0*/  BRA `(.L_x_5196) ;  /* 0xffffb85000007947 */ /* 0x000fea000383ffff */
.L_x_5128:
[----:B------:R-:W-:Y:S01]  /*1d2b0*/  IMAD.MOV.U32 R209, RZ, RZ, R5 ;  /* 0x000000ffffd17224 */ /* 0x000fe200078e0005 */
[----:B------:R-:W-:Y:S01]  /*1d2c0*/  MOV R208, RZ ;  /* 0x000000ff00d07202 */ /* 0x000fe20000000f00 */
[----:B------:R-:W-:Y:S01]  /*1d2d0*/  IMAD.MOV.U32 R3, RZ, RZ, 0x1c1f ;  /* 0x00001c1fff037424 */ /* 0x000fe200078e00ff */
[----:B------:R-:W-:Y:S02]  /*1d2e0*/  MOV R2, 0x1d300 ;  /* 0x0001d30000027802 */ /* 0x000fe40000000f00 */
[----:B-12---:R-:W-:Y:S05]  /*1d2f0*/  CALL.REL.NOINC `($__internal_85_$__cuda_sm70_shflsync_idx_p) ;  /* 0x00000ba000007944 */ /* 0x006fea0003c00000 */
[----:B------:R-:W-:Y:S01]  /*1d300*/  MOV R2, R208 ;  /* 0x000000d000027202 */ /* 0x000fe20000000f00 */
[----:B------:R-:W-:Y:S05]  /*1d310*/  BRA `(.L_x_5197) ;  /* 0xffffb80000007947 */ /* 0x000fea000383ffff */
.L_x_5131:
[----:B------:R-:W-:Y:S01]  /*1d320*/  IMAD.MOV.U32 R209, RZ, RZ, R6 ;  /* 0x000000ffffd17224 */ /* 0x000fe200078e0006 */
[----:B------:R-:W-:Y:S01]  /*1d330*/  MOV R208, 0x1 ;  /* 0x0000000100d07802 */ /* 0x000fe20000000f00 */
[----:B--2---:R-:W-:Y:S01]  /*1d340*/  IMAD.MOV.U32 R3, RZ, RZ, 0x1c1f ;  /* 0x00001c1fff037424 */ /* 0x004fe200078e00ff */
[----:B----4-:R-:W-:-:S02]  /*1d350*/  MOV R2, 0x1d370 ;  /* 0x0001d37000027802 */ /* 0x010fc40000000f00 */
        /* <DEDUP_REMOVED lines=9> */
.L_x_5135:
[----:B------:R-:W-:Y:S01]  /*1d3f0*/  IMAD.MOV.U32 R209, RZ, RZ, R5 ;  /* 0x000000ffffd17224 */ /* 0x000fe200078e0005 */
[----:B------:R-:W-:Y:S01]  /*1d400*/  MOV R208, RZ ;  /* 0x000000ff00d07202 */ /* 0x000fe20000000f00 */
[----:B------:R-:W-:Y:S01]  /*1d410*/  IMAD.MOV.U32 R3, RZ, RZ, 0x181f ;  /* 0x0000181fff037424 */ /* 0x000fe200078e00ff */
[----:B------:R-:W-:Y:S02]  /*1d420*/  MOV R2, 0x1d440 ;  /* 0x0001d44000027802 */ /* 0x000fe40000000f00 */
[----:B------:R-:W-:Y:S05]  /*1d430*/  CALL.REL.NOINC `($__internal_85_$__cuda_sm70_shflsync_idx_p) ;  /* 0x00000a6000007944 */ /* 0x000fea0003c00000 */
[----:B------:R-:W-:Y:S01]  /*1d440*/  MOV R4, R208 ;  /* 0x000000d000047202 */ /* 0x000fe20000000f00 */
[----:B------:R-:W-:Y:S05]  /*1d450*/  BRA `(.L_x_5199) ;  /* 0xffffd7a000007947 */ /* 0x000fea000383ffff */
.L_x_5136:
[----:B------:R-:W-:Y:S01]  /*1d460*/  IMAD.MOV.U32 R209, RZ, RZ, R16 ;  /* 0x000000ffffd17224 */ /* 0x000fe200078e0010 */
[----:B------:R-:W-:Y:S01]  /*1d470*/  MOV R208, RZ ;  /* 0x000000ff00d07202 */ /* 0x000fe20000000f00 */
[----:B------:R-:W-:Y:S01]  /*1d480*/  IMAD.MOV.U32 R3, RZ, RZ, 0x181f ;  /* 0x0000181fff037424 */ /* 0x000fe200078e00ff */
[----:B------:R-:W-:Y:S02]  /*1d490*/  MOV R2, 0x1d4b0 ;  /* 0x0001d4b000027802 */ /* 0x000fe40000000f00 */
[----:B-12---:R-:W-:Y:S05]  /*1d4a0*/  CALL.REL.NOINC `($__internal_85_$__cuda_sm70_shflsync_idx_p) ;  /* 0x000009f000007944 */ /* 0x006fea0003c00000 */
[----:B------:R-:W-:Y:S01]  /*1d4b0*/  MOV R2, R208 ;  /* 0x000000d000027202 */ /* 0x000fe20000000f00 */
[----:B------:R-:W-:Y:S05]  /*1d4c0*/  BRA `(.L_x_5200) ;  /* 0xffffd75000007947 */ /* 0x000fea000383ffff */
.L_x_5139:
        /* <DEDUP_REMOVED lines=13> */
.L_x_5142:
[----:B------:R-:W-:Y:S01]  /*1d5a0*/  IMAD.MOV.U32 R209, RZ, RZ, R5 ;  /* 0x000000ffffd17224 */ /* 0x000fe200078e0005 */
[----:B------:R-:W-:Y:S01]  /*1d5b0*/  MOV R208, 0x2 ;  /* 0x0000000200d07802 */ /* 0x000fe20000000f00 */
[----:B-1----:R-:W-:Y:S01]  /*1d5c0*/  IMAD.MOV.U32 R3, RZ, RZ, 0x181f ;  /* 0x0000181fff037424 */ /* 0x002fe200078e00ff */
[----:B----4-:R-:W-:Y:S02]  /*1d5d0*/  MOV R2, 0x1d5f0 ;  /* 0x0001d5f000027802 */ /* 0x010fe40000000f00 */
[----:B--23--:R-:W-:Y:S05]  /*1d5e0*/  CALL.REL.NOINC `($__internal_85_$__cuda_sm70_shflsync_idx_p) ;  /* 0x000008b000007944 */ /* 0x00cfea0003c00000 */
[----:B------:R-:W-:Y:S01]  /*1d5f0*/  MOV R4, R208 ;  /* 0x000000d000047202 */ /* 0x000fe20000000f00 */
[----:B------:R-:W-:Y:S05]  /*1d600*/  BRA `(.L_x_5202) ;  /* 0xffffd90000007947 */ /* 0x000fea000383ffff */
.L_x_5143:
[----:B------:R-:W-:Y:S01]  /*1d610*/  IMAD.MOV.U32 R209, RZ, RZ, R16 ;  /* 0x000000ffffd17224 */ /* 0x000fe200078e0010 */
[----:B------:R-:W-:Y:S01]  /*1d620*/  MOV R208, 0x2 ;  /* 0x0000000200d07802 */ /* 0x000fe20000000f00 */
[----:B------:R-:W-:Y:S01]  /*1d630*/  IMAD.MOV.U32 R3, RZ, RZ, 0x181f ;  /* 0x0000181fff037424 */ /* 0x000fe200078e00ff */
[----:B----4-:R-:W-:Y:S02]  /*1d640*/  MOV R2, 0x1d660 ;  /* 0x0001d66000027802 */ /* 0x010fe40000000f00 */
[----:B-123--:R-:W-:Y:S05]  /*1d650*/  CALL.REL.NOINC `($__internal_85_$__cuda_sm70_shflsync_idx_p) ;  /* 0x0000084000007944 */ /* 0x00efea0003c00000 */
[----:B------:R-:W-:Y:S01]  /*1d660*/  MOV R2, R208 ;  /* 0x000000d000027202 */ /* 0x000fe20000000f00 */
[----:B------:R-:W-:Y:S05]  /*1d670*/  BRA `(.L_x_5203) ;  /* 0xffffd8b000007947 */ /* 0x000fea000383ffff */
.L_x_5146:
[----:B------:R-:W-:Y:S01]  /*1d680*/  IMAD.MOV.U32 R209, RZ, RZ, R5 ;  /* 0x000000ffffd17224 */ /* 0x000fe200078e0005 */
[----:B------:R-:W-:Y:S01]  /*1d690*/  MOV R208, 0x3 ;  /* 0x0000000300d07802 */ /* 0x000fe20000000f00 */
[----:B-1----:R-:W-:Y:S01]  /*1d6a0*/  IMAD.MOV.U32 R3, RZ, RZ, 0x181f ;  /* 0x0000181fff037424 */ /* 0x002fe200078e00ff */
[----:B------:R-:W-:-:S02]  /*1d6b0*/  MOV R2, 0x1d6d0 ;  /* 0x0001d6d000027802 */ /* 0x000fc40000000f00 */
[----:B--234-:R-:W-:Y:S05]  /*1d6c0*/  CALL.REL.NOINC `($__internal_85_$__cuda_sm70_shflsync_idx_p) ;  /* 0x000007d000007944 */ /* 0x01cfea0003c00000 */
        /* <DEDUP_REMOVED lines=8> */
.L_x_5148:
[----:B------:R-:W-:Y:S01]  /*1d750*/  IMAD.MOV.U32 R209, RZ, RZ, R114 ;  /* 0x000000ffffd17224 */ /* 0x000fe200078e0072 */
[----:B------:R-:W-:Y:S01]  /*1d760*/  MOV R208, RZ ;  /* 0x000000ff00d07202 */ /* 0x000fe20000000f00 */
[----:B------:R-:W-:Y:S01]  /*1d770*/  IMAD.MOV.U32 R3, RZ, RZ, 0x1f ;  /* 0x0000001fff037424 */ /* 0x000fe200078e00ff */
[----:B------:R-:W-:Y:S02]  /*1d780*/  MOV R2, 0x1d7a0 ;  /* 0x0001d7a000027802 */ /* 0x000fe40000000f00 */
[----:B-1-3--:R-:W-:Y:S05]  /*1d790*/  CALL.REL.NOINC `($__internal_85_$__cuda_sm70_shflsync_idx_p) ;  /* 0x0000070000007944 */ /* 0x00afea0003c00000 */
[----:B------:R-:W-:Y:S01]  /*1d7a0*/  MOV R11, R208 ;  /* 0x000000d0000b7202 */ /* 0x000fe20000000f00 */
[----:B------:R-:W-:Y:S05]  /*1d7b0*/  BRA `(.L_x_5205) ;  /* 0xffffdb2000007947 */ /* 0x000fea000383ffff */
.L_x_5149:
[----:B------:R-:W-:Y:S01]  /*1d7c0*/  IMAD.MOV.U32 R209, RZ, RZ, R114 ;  /* 0x000000ffffd17224 */ /* 0x000fe200078e0072 */
[----:B------:R-:W-:Y:S01]  /*1d7d0*/  MOV R208, 0x1 ;  /* 0x0000000100d07802 */ /* 0x000fe20000000f00 */
[----:B------:R-:W-:Y:S01]  /*1d7e0*/  IMAD.MOV.U32 R3, RZ, RZ, 0x1f ;  /* 0x0000001fff037424 */ /* 0x000fe200078e00ff */
[----:B------:R-:W-:Y:S02]  /*1d7f0*/  MOV R2, 0x1d810 ;  /* 0x0001d81000027802 */ /* 0x000fe40000000f00 */
[----:B-1234-:R-:W-:Y:S05]  /*1d800*/  CALL.REL.NOINC `($__internal_85_$__cuda_sm70_shflsync_idx_p) ;  /* 0x0000069000007944 */ /* 0x01efea0003c00000 */
[----:B------:R-:W-:Y:S01]  /*1d810*/  MOV R6, R208 ;  /* 0x000000d000067202 */ /* 0x000fe20000000f00 */
[----:B------:R-:W-:Y:S05]  /*1d820*/  BRA `(.L_x_5206) ;  /* 0xffffdad000007947 */ /* 0x000fea000383ffff */
.L_x_5150:
[----:B------:R-:W-:Y:S01]  /*1d830*/  IMAD.MOV.U32 R2, RZ, RZ, R4 ;  /* 0x000000ffff027224 */ /* 0x000fe200078e0004 */
[----:B------:R-:W-:-:S02]  /*1d840*/  MOV R5, 0x1 ;  /* 0x0000000100057802 */ /* 0x000fc40000000f00 */
[----:B------:R-:W-:Y:S02]  /*1d850*/  MOV R3, 0x1d870 ;  /* 0x0001d87000037802 */ /* 0x000fe40000000f00 */
[----:B-12-4-:R-:W-:Y:S05]  /*1d860*/  CALL.REL.NOINC `($__internal_86_$__cuda_sm70_shflsync_up_p) ;  /* 0x0000068000007944 */ /* 0x016fea0003c00000 */
[----:B------:R-:W-:Y:S05]  /*1d870*/  BRA `(.L_x_5207) ;  /* 0xffffdbb000007947 */ /* 0x000fea000383ffff */
.L_x_5151:
[----:B------:R-:W-:Y:S01]  /*1d880*/  IMAD.MOV.U32 R2, RZ, RZ, R4 ;  /* 0x000000ffff027224 */ /* 0x000fe200078e0004 */
[----:B------:R-:W-:Y:S02]  /*1d890*/  MOV R5, 0x2 ;  /* 0x0000000200057802 */ /* 0x000fe40000000f00 */
[----:B------:R-:W-:Y:S02]  /*1d8a0*/  MOV R3, 0x1d8c0 ;  /* 0x0001d8c000037802 */ /* 0x000fe40000000f00 */
[----:B--2-4-:R-:W-:Y:S05]  /*1d8b0*/  CALL.REL.NOINC `($__internal_86_$__cuda_sm70_shflsync_up_p) ;  /* 0x0000063000007944 */ /* 0x014fea0003c00000 */
        /* <DEDUP_REMOVED lines=27> */
.L_x_5155:
[----:B------:R-:W-:Y:S01]  /*1da70*/  IMAD.MOV.U32 R2, RZ, RZ, R4 ;  /* 0x000000ffff027224 */ /* 0x000fe200078e0004 */
[----:B------:R-:W-:Y:S02]  /*1da80*/  MOV R5, 0x1 ;  /* 0x0000000100057802 */ /* 0x000fe40000000f00 */
[----:B------:R-:W-:Y:S02]  /*1da90*/  MOV R3, 0x1dab0 ;  /* 0x0001dab000037802 */ /* 0x000fe40000000f00 */
[----:B------:R-:W-:Y:S05]  /*1daa0*/  CALL.REL.NOINC `($__internal_86_$__cuda_sm70_shflsync_up_p) ;  /* 0x0000044000007944 */ /* 0x000fea0003c00000 */
[----:B------:R-:W-:Y:S01]  /*1dab0*/  MOV R2, R5 ;  /* 0x0000000500027202 */ /* 0x000fe20000000f00 */
[----:B------:R-:W-:Y:S05]  /*1dac0*/  BRA `(.L_x_5209) ;  /* 0xffffdbd000007947 */ /* 0x000fea000383ffff */
.L_x_5156:
        /* <DEDUP_REMOVED lines=31> */
.L_x_5158:
[----:B------:R-:W-:Y:S02]  /*1dcc0*/  SEL R2, RZ, 0x1, P0 ;  /* 0x00000001ff027807 */ /* 0x000fe40000000000 */
[----:B------:R-:W-:Y:S02]  /*1dcd0*/  MOV R3, 0x1dcf0 ;  /* 0x0001dcf000037802 */ /* 0x000fe40000000f00 */
[----:B-1----:R-:W-:Y:S05]  /*1dce0*/  CALL.REL.NOINC `($__internal_87_$__cuda_sm70_votesync_ballot) ;  /* 0x0000027000007944 */ /* 0x002fea0003c00000 */
[----:B------:R-:W-:Y:S05]  /*1dcf0*/  BRA `(.L_x_5211) ;  /* 0xffffdb3000007947 */ /* 0x000fea000383ffff */
.L_x_5159:
[----:B------:R-:W-:Y:S01]  /*1dd00*/  IMAD.MOV.U32 R209, RZ, RZ, R9 ;  /* 0x000000ffffd17224 */ /* 0x000fe200078e0009 */
[----:B---3--:R-:W-:Y:S01]  /*1dd10*/  MOV R208, R14 ;  /* 0x0000000e00d07202 */ /* 0x008fe20000000f00 */
[----:B------:R-:W-:Y:S01]  /*1dd20*/  IMAD.MOV.U32 R3, RZ, RZ, 0x1f ;  /* 0x0000001fff037424 */ /* 0x000fe200078e00ff */
[----:B------:R-:W-:Y:S02]  /*1dd30*/  MOV R2, 0x1dd50 ;  /* 0x0001dd5000027802 */ /* 0x000fe40000000f00 */
[----:B-12---:R-:W-:Y:S05]  /*1dd40*/  CALL.REL.NOINC `($__internal_85_$__cuda_sm70_shflsync_idx_p) ;  /* 0x0000015000007944 */ /* 0x006fea0003c00000 */
[----:B------:R-:W-:Y:S01]  /*1dd50*/  IMAD.MOV.U32 R6, RZ, RZ, R208 ;  /* 0x000000ffff067224 */ /* 0x000fe200078e00d0 */
[----:B------:R-:W-:Y:S01]  /*1dd60*/  MOV R208, R14 ;  /* 0x0000000e00d07202 */ /* 0x000fe20000000f00 */
[----:B------:R-:W-:Y:S01]  /*1dd70*/  IMAD.MOV.U32 R209, RZ, RZ, R10 ;  /* 0x000000ffffd17224 */ /* 0x000fe200078e000a */
[----:B------:R-:W-:Y:S02]  /*1dd80*/  MOV R3, 0x1f ;  /* 0x0000001f00037802 */ /* 0x000fe40000000f00 */
[----:B------:R-:W-:-:S02]  /*1dd90*/  MOV R2, 0x1ddb0 ;  /* 0x0001ddb000027802 */ /* 0x000fc40000000f00 */
[----:B------:R-:W-:Y:S05]  /*1dda0*/  CALL.REL.NOINC `($__internal_85_$__cuda_sm70_shflsync_idx_p) ;  /* 0x000000f000007944 */ /* 0x000fea0003c00000 */
[----:B------:R-:W-:Y:S01]  /*1ddb0*/  MOV R5, R208 ;  /* 0x000000d000057202 */ /* 0x000fe20000000f00 */
[----:B------:R-:W-:Y:S05]  /*1ddc0*/  BRA `(.L_x_5212) ;  /* 0xffffdaa000007947 */ /* 0x000fea000383ffff */
.L_x_5162:
[----:B------:R-:W-:Y:S01]  /*1ddd0*/  MOV R208, R2 ;  /* 0x0000000200d07202 */ /* 0x000fe20000000f00 */
[----:B------:R-:W-:Y:S01]  /*1dde0*/  IMAD.MOV.U32 R209, RZ, RZ, R4 ;  /* 0x000000ffffd17224 */ /* 0x000fe200078e0004 */
[----:B------:R-:W-:Y:S01]  /*1ddf0*/  MOV R2, 0x1de20 ;  /* 0x0001de2000027802 */ /* 0x000fe20000000f00 */
[----:B------:R-:W-:-:S02]  /*1de00*/  IMAD.MOV.U32 R3, RZ, RZ, 0x1f ;  /* 0x0000001fff037424 */ /* 0x000fc400078e00ff */
[----:B-1234-:R-:W-:Y:S05]  /*1de10*/  CALL.REL.NOINC `($__internal_85_$__cuda_sm70_shflsync_idx_p) ;  /* 0x0000008000007944 */ /* 0x01efea0003c00000 */
[----:B------:R-:W-:Y:S01]  /*1de20*/  MOV R16, R208 ;  /* 0x000000d000107202 */ /* 0x000fe20000000f00 */
[----:B------:R-:W-:Y:S05]  /*1de30*/  BRA `(.L_x_5161) ;  /* 0xffffda9000007947 */ /* 0x000fea000383ffff */
        .weak           $__internal_84_$__cuda_sm70_shflsync_bfly_p
        .type           $__internal_84_$__cuda_sm70_shflsync_bfly_p,@function
        .size           $__internal_84_$__cuda_sm70_shflsync_bfly_p,($__internal_85_$__cuda_sm70_shflsync_idx_p - $__internal_84_$__cuda_sm70_shflsync_bfly_p)
$__internal_84_$__cuda_sm70_shflsync_bfly_p:
[----:B------:R-:W-:Y:S02]  /*1de40*/  MOV R177, 0x1f ;  /* 0x0000001f00b17802 */ /* 0x000fe40000000f00 */
[----:B------:R-:W-:-:S04]  /*1de50*/  MOV R178, 0xffffffff ;  /* 0xffffffff00b27802 */ /* 0x000fc80000000f00 */
[----:B------:R-:W-:Y:S04]  /*1de60*/  WARPSYNC R178 ;  /* 0x000000b200007348 */ /* 0x000fe80003800000 */
[----:B------:R1:W2:Y:S02]  /*1de70*/  SHFL.BFLY PT, R177, R4, R3, R177 ;  /* 0x0c00000304b17389 */ /* 0x0002a400000e00b1 */
[----:B-1----:R-:W-:-:S04]  /*1de80*/  MOV R3, 0x0 ;  /* 0x0000000000037802 */ /* 0x002fc80000000f00 */
[----:B--2---:R-:W-:Y:S05]  /*1de90*/  RET.REL.NODEC R2 `(_ZN7cutlass13device_kernelIN5flash19enable_sm80_to_sm89INS1_16FlashAttnFwdSm80INS1_25CollectiveMainloopFwdSm80ILi8ELi1ELb0EN4cute5tupleIJNS5_1CILi128EEENS7_ILi48EEENS7_ILi256EEEEEELi256ENS_10bfloat16_tEfNS_4arch4Sm80ELb0ELb0ELb0ELb1ELb1ELb1ELb1ELb1EEENS1_21CollectiveEpilogueFwdINS6_IJS8_SA_S9_EEENS6_IJNS7_ILi1EEESI_SI_EEESC_SE_Li256ELb1ELb1ELb1ELb0EEENS1_36VarlenDynamicPersistentTileSchedulerILi128ELi48ELi256ELi256ELb1ELb1ELb0ELb0ELb1ELb1EEEEEEEEEvNT_6ParamsE) ;  /* 0xfffe216002007950 */ /* 0x004fea0003c3ffff */
        .weak           $__internal_85_$__cuda_sm70_shflsync_idx_p
        .type           $__internal_85_$__cuda_sm70_shflsync_idx_p,@function
        .size           $__internal_85_$__cuda_sm70_shflsync_idx_p,($__internal_86_$__cuda_sm70_shflsync_up_p - $__internal_85_$__cuda_sm70_shflsync_idx_p)
$__internal_85_$__cuda_sm70_shflsync_idx_p:
[----:B------:R-:W-:-:S04]  /*1dea0*/  MOV R228, 0xffffffff ;  /* 0xffffffff00e47802 */ /* 0x000fc80000000f00 */
[----:B------:R-:W-:Y:S04]  /*1deb0*/  WARPSYNC R228 ;  /* 0x000000e400007348 */ /* 0x000fe80003800000 */
[----:B------:R1:W2:Y:S02]  /*1dec0*/  SHFL.IDX PT, R208, R209, R208, R3 ;  /* 0x000000d0d1d07389 */ /* 0x0002a400000e0003 */
[----:B-1----:R-:W-:-:S04]  /*1ded0*/  MOV R3, 0x0 ;  /* 0x0000000000037802 */ /* 0x002fc80000000f00 */
[----:B--2---:R-:W-:Y:S05]  /*1dee0*/  RET.REL.NODEC R2 `(_ZN7cutlass13device_kernelIN5flash19enable_sm80_to_sm89INS1_16FlashAttnFwdSm80INS1_25CollectiveMainloopFwdSm80ILi8ELi1ELb0EN4cute5tupleIJNS5_1CILi128EEENS7_ILi48EEENS7_ILi256EEEEEELi256ENS_10bfloat16_tEfNS_4arch4Sm80ELb0ELb0ELb0ELb1ELb1ELb1ELb1ELb1EEENS1_21CollectiveEpilogueFwdINS6_IJS8_SA_S9_EEENS6_IJNS7_ILi1EEESI_SI_EEESC_SE_Li256ELb1ELb1ELb1ELb0EEENS1_36VarlenDynamicPersistentTileSchedulerILi128ELi48ELi256ELi256ELb1ELb1ELb0ELb0ELb1ELb1EEEEEEEEEvNT_6ParamsE) ;  /* 0xfffe211002007950 */ /* 0x004fea0003c3ffff */
        .weak           $__internal_86_$__cuda_sm70_shflsync_up_p
        .type           $__internal_86_$__cuda_sm70_shflsync_up_p,@function
        .size           $__internal_86_$__cuda_sm70_shflsync_up_p,($__internal_87_$__cuda_sm70_votesync_ballot - $__internal_86_$__cuda_sm70_shflsync_up_p)
$__internal_86_$__cuda_sm70_shflsync_up_p:
[----:B------:R-:W-:Y:S02]  /*1def0*/  IMAD.MOV.U32 R13, RZ, RZ, -0x1 ;  /* 0xffffffffff0d7424 */ /* 0x000fe400078e00ff */
[----:B------:R-:W-:Y:S02]  /*1df00*/  IMAD.MOV.U32 R12, RZ, RZ, RZ ;  /* 0x000000ffff0c7224 */ /* 0x000fe400078e00ff */
[----:B------:R-:W-:Y:S04]  /*1df10*/  WARPSYNC R13 ;  /* 0x0000000d00007348 */ /* 0x000fe80003800000 */
[----:B------:R1:W2:Y:S02]  /*1df20*/  SHFL.UP PT, R5, R2, R5, R12 ;  /* 0x0400000502057389 */ /* 0x0002a400000e000c */
[----:B-1----:R-:W-:-:S02]  /*1df30*/  MOV R2, R3 ;  /* 0x0000000300027202 */ /* 0x002fc40000000f00 */
[----:B------:R-:W-:-:S04]  /*1df40*/  MOV R3, 0x0 ;  /* 0x0000000000037802 */ /* 0x000fc80000000f00 */
[----:B--2---:R-:W-:Y:S05]  /*1df50*/  RET.REL.NODEC R2 `(_ZN7cutlass13device_kernelIN5flash19enable_sm80_to_sm89INS1_16FlashAttnFwdSm80INS1_25CollectiveMainloopFwdSm80ILi8ELi1ELb0EN4cute5tupleIJNS5_1CILi128EEENS7_ILi48EEENS7_ILi256EEEEEELi256ENS_10bfloat16_tEfNS_4arch4Sm80ELb0ELb0ELb0ELb1ELb1ELb1ELb1ELb1EEENS1_21CollectiveEpilogueFwdINS6_IJS8_SA_S9_EEENS6_IJNS7_ILi1EEESI_SI_EEESC_SE_Li256ELb1ELb1ELb1ELb0EEENS1_36VarlenDynamicPersistentTileSchedulerILi128ELi48ELi256ELi256ELb1ELb1ELb0ELb0ELb1ELb1EEEEEEEEEvNT_6ParamsE) ;  /* 0xfffe20a002007950 */ /* 0x004fea0003c3ffff */
        .weak           $__internal_87_$__cuda_sm70_votesync_ballot
        .type           $__internal_87_$__cuda_sm70_votesync_ballot,@function
        .size           $__internal_87_$__cuda_sm70_votesync_ballot,(.L_x_6600 - $__internal_87_$__cuda_sm70_votesync_ballot)
$__internal_87_$__cuda_sm70_votesync_ballot:
[----:B------:R-:W-:Y:S01]  /*1df60*/  ISETP.NE.U32.AND P0, PT, R2, 0x1, PT ;  /* 0x000000010200780c */ /* 0x000fe20003f05070 */
[----:B------:R-:W-:-:S04]  /*1df70*/  IMAD.MOV.U32 R5, RZ, RZ, -0x1 ;  /* 0xffffffffff057424 */ /* 0x000fc800078e00ff */
[----:B------:R-:W-:Y:S08]  /*1df80*/  WARPSYNC R5 ;  /* 0x0000000500007348 */ /* 0x000ff00003800000 */
[----:B------:R-:W-:-:S04]  /*1df90*/  VOTE.ANY R2, PT, !P0 ;  /* 0x0000000000027806 */ /* 0x000fc800040e0100 */
[----:B------:R-:W-:Y:S01]  /*1dfa0*/  LOP3.LUT R12, R2, R5, RZ, 0xc0, !PT ;  /* 0x00000005020c7212 */ /* 0x000fe200078ec0ff */
[----:B------:R-:W-:Y:S02]  /*1dfb0*/  IMAD.MOV.U32 R2, RZ, RZ, R3 ;  /* 0x000000ffff027224 */ /* 0x000fe400078e0003 */
[----:B------:R-:W-:-:S04]  /*1dfc0*/  IMAD.MOV.U32 R3, RZ, RZ, 0x0 ;  /* 0x00000000ff037424 */ /* 0x000fc800078e00ff */
[----:B------:R-:W-:Y:S05]  /*1dfd0*/  RET.REL.NODEC R2 `(_ZN7cutlass13device_kernelIN5flash19enable_sm80_to_sm89INS1_16FlashAttnFwdSm80INS1_25CollectiveMainloopFwdSm80ILi8ELi1ELb0EN4cute5tupleIJNS5_1CILi128EEENS7_ILi48EEENS7_ILi256EEEEEELi256ENS_10bfloat16_tEfNS_4arch4Sm80ELb0ELb0ELb0ELb1ELb1ELb1ELb1ELb1EEENS1_21CollectiveEpilogueFwdINS6_IJS8_SA_S9_EEENS6_IJNS7_ILi1EEESI_SI_EEESC_SE_Li256ELb1ELb1ELb1ELb0EEENS1_36VarlenDynamicPersistentTileSchedulerILi128ELi48ELi256ELi256ELb1ELb1ELb0ELb0ELb1ELb1EEEEEEEEEvNT_6ParamsE) ;  /* 0xfffe202002007950 */ /* 0x000fea0003c3ffff */
.L_x_5213:
        /* <DEDUP_REMOVED lines=10> */
.L_x_6600:


//--------------------- .text._ZN7cutlass13device_kernelIN5flash19enable_sm80_to_sm89INS1_16FlashAttnFwdSm80INS1_25CollectiveMainloopFwdSm80ILi8ELi1ELb0EN4cute5tupleIJNS5_1CILi128EEENS7_ILi64EEENS7_ILi256EEEEEELi256ENS_10bfloat16_tEfNS_4arch4Sm80ELb0ELb1ELb0ELb0ELb1ELb0ELb1ELb1EEENS1_21CollectiveEpilogueFwdINS6_IJS8_SA_S9_EEENS6_IJNS7_ILi1EEESI_SI_EEESC_SE_Li256ELb0ELb1ELb1ELb0EEENS1_19SingleTileSchedulerILb0ELb1ELb1ELi128EEEEEEEEEvNT_6ParamsE --------------------------
	.section	.text._ZN7cutlass13device_kernelIN5flash19enable_sm80_to_sm89INS1_16FlashAttnFwdSm80INS1_25CollectiveMainloopFwdSm80ILi8ELi1ELb0EN4cute5tupleIJNS5_1CILi128EEENS7_ILi64EEENS7_ILi256EEEEEELi256ENS_10bfloat16_tEfNS_4arch4Sm80ELb0ELb1ELb0ELb0ELb1ELb0ELb1ELb1EEENS1_21CollectiveEpilogueFwdINS6_IJS8_SA_S9_EEENS6_IJNS7_ILi1EEESI_SI_EEESC_SE_Li256ELb0ELb1ELb1ELb0EEENS1_19SingleTileSchedulerILb0ELb1ELb1ELi128EEEEEEEEEvNT_6ParamsE,"ax",@progbits
	.sectioninfo	@"SHI_REGISTERS=255"
	.align	128
.text._ZN7cutlass13device_kernelIN5flash19enable_sm80_to_sm89INS1_16FlashAttnFwdSm80INS1_25CollectiveMainloopFwdSm80ILi8ELi1ELb0EN4cute5tupleIJNS5_1CILi128EEENS7_ILi64EEENS7_ILi256EEEEEELi256ENS_10bfloat16_tEfNS_4arch4Sm80ELb0ELb1ELb0ELb0ELb1ELb0ELb1ELb1EEENS1_21CollectiveEpilogueFwdINS6_IJS8_SA_S9_EEENS6_IJNS7_ILi1EEESI_SI_EEESC_SE_Li256ELb0ELb1ELb1ELb0EEENS1_19SingleTileSchedulerILb0ELb1ELb1ELi128EEEEEEEEEvNT_6ParamsE:
        .type           _ZN7cutlass13device_kernelIN5flash19enable_sm80_to_sm89INS1_16FlashAttnFwdSm80INS1_25CollectiveMainloopFwdSm80ILi8ELi1ELb0EN4cute5tupleIJNS5_1CILi128EEENS7_ILi64EEENS7_ILi256EEEEEELi256ENS_10bfloat16_tEfNS_4arch4Sm80ELb0ELb1ELb0ELb0ELb1ELb0ELb1ELb1EEENS1_21CollectiveEpilogueFwdINS6_IJS8_SA_S9_EEENS6_IJNS7_ILi1EEESI_SI_EEESC_SE_Li256ELb0ELb1ELb1ELb0EEENS1_19SingleTileSchedulerILb0ELb1ELb1ELi128EEEEEEEEEvNT_6ParamsE,@function
        .size           _ZN7cutlass13device_kernelIN5flash19enable_sm80_to_sm89INS1_16FlashAttnFwdSm80INS1_25CollectiveMainloopFwdSm80ILi8ELi1ELb0EN4cute5tupleIJNS5_1CILi128EEENS7_ILi64EEENS7_ILi256EEEEEELi256ENS_10bfloat16_tEfNS_4arch4Sm80ELb0ELb1ELb0ELb0ELb1ELb0ELb1ELb1EEENS1_21CollectiveEpilogueFwdINS6_IJS8_SA_S9_EEENS6_IJNS7_ILi1EEESI_SI_EEESC_SE_Li256ELb0ELb1ELb1ELb0EEENS1_19SingleTileSchedulerILb0ELb1ELb1ELi128EEEEEEEEEvNT_6ParamsE,(.L_x_6605 - _ZN7cutlass13device_kernelIN5flash19enable_sm80_to_sm89INS1_16FlashAttnFwdSm80INS1_25CollectiveMainloopFwdSm80ILi8ELi1ELb0EN4cute5tupleIJNS5_1CILi128EEENS7_ILi64EEENS7_ILi256EEEEEELi256ENS_10bfloat16_tEfNS_4arch4Sm80ELb0ELb1ELb0ELb0ELb1ELb0ELb1ELb1EEENS1_21CollectiveEpilogueFwdINS6_IJS8_SA_S9_EEENS6_IJNS7_ILi1EEESI_SI_EEESC_SE_Li256ELb0ELb1ELb1ELb0EEENS1_19SingleTileSchedulerILb0ELb1ELb1ELi128EEEEEEEEEvNT_6ParamsE)
        .other          _ZN7cutlass13device_kernelIN5flash19enable_sm80_to_sm89INS1_16FlashAttnFwdSm80INS1_25CollectiveMainloopFwdSm80ILi8ELi1ELb0EN4cute5tupleIJNS5_1CILi128EEENS7_ILi64EEENS7_ILi256EEEEEELi256ENS_10bfloat16_tEfNS_4arch4Sm80ELb0ELb1ELb0ELb0ELb1ELb0ELb1ELb1EEENS1_21CollectiveEpilogueFwdINS6_IJS8_SA_S9_EEENS6_IJNS7_ILi1EEESI_SI_EEESC_SE_Li256ELb0ELb1ELb1ELb0EEENS1_19SingleTileSchedulerILb0ELb1ELb1ELi128EEEEEEEEEvNT_6ParamsE,@"STO_CUDA_ENTRY STV_DEFAULT"
_ZN7cutlass13device_kernelIN5flash19enable_sm80_to_sm89INS1_16FlashAttnFwdSm80INS1_25CollectiveMainloopFwdSm80ILi8ELi1ELb0EN4cute5tupleIJNS5_1CILi128EEENS7_ILi64EEENS7_ILi256EEEEEELi256ENS_10bfloat16_tEfNS_4arch4Sm80ELb0ELb1ELb0ELb0ELb1ELb0ELb1ELb1EEENS1_21CollectiveEpilogueFwdINS6_IJS8_SA_S9_EEENS6_IJNS7_ILi1EEESI_SI_EEESC_SE_Li256ELb0ELb1ELb1ELb0EEENS1_19SingleTileSchedulerILb0ELb1ELb1ELi128EEEEEEEEEvNT_6ParamsE:
[----:B------:R-:W-:Y:S02]  /*0000*/  MOV R1, c[0x0][0x28] ;  /* 0x00000a0000017a02 */ /* 0x000fe40000000f00 */
[----:B------:R-:W1:Y:S01]  /*0010*/  S2R R83, SR_TID.X ;  /* 0x0000000000537919 */ /* 0x000e620000002100 */
[----:B------:R-:W2:Y:S08]  /*0020*/  S2UR UR7, SR_CTAID.Y ;  /* 0x00000000000779c3 */ /* 0x000eb00000002600 */
        /* <DEDUP_REMOVED lines=14> */
.L_x_5214:
[----:B------:R-:W-:Y:S02]  /*0110*/  ULDC.64 UR4, c[0x0][0x550] ;  /* 0x0001540000047ab9 */ /* 0x000fe40000000a00 */
[----:B------:R-:W-:Y:S02]  /*0120*/  UISETP.NE.AND UP0, UPT, UR4, 0x1, UPT ;  /* 0x000000010400788c */ /* 0x000fe4000bf05270 */
[----:B------:R-:W-:-:S02]  /*0130*/  UIMAD.WIDE.U32 UR8, UR7, UR5, URZ ;  /* 0x00000005070872a5 */ /* 0x000fc4000f8e003f */
[----:B------:R-:W-:Y:S02]  /*0140*/  ULDC UR4, c[0x0][0x558] ;  /* 0x0001560000047ab9 */ /* 0x000fe40000000800 */
[----:B------:R-:W-:-:S05]  /*0150*/  UMOV UR13, UR7 ;  /* 0x00000007000d7c82 */ /* 0x000fca0008000000 */
[----:B------:R-:W-:-:S03]  /*0160*/  @UP0 USHF.R.U32.HI UR13, URZ, UR4, UR9 ;  /* 0x000000043f0d0299 */ /* 0x000fc60008011609 */
.L_x_5215:
        /* <DEDUP_REMOVED lines=52> */
.L_x_5217:
[----:B------:R-:W-:Y:S02]  /*04b0*/  ULDC UR4, c[0x0][0x32c] ;  /* 0x0000cb0000047ab9 */ /* 0x000fe40000000800 */
[----:B------:R-:W-:-:S03]  /*04c0*/  UISETP.NE.AND UP2, UPT, UR9, UR4, UPT ;  /* 0x000000040900728c */ /* 0x000fc6000bf45270 */
[----:B------:R-:W-:Y:S02]  /*04d0*/  ULDC.64 UR4, c[0x0][0x330] ;  /* 0x0000cc0000047ab9 */ /* 0x000fe40000000a00 */
[----:B------:R-:W-:-:S07]  /*04e0*/  UIMAD.WIDE.U32 UR14, UR11, UR4, URZ ;  /* 0x000000040b0e72a5 */ /* 0x000fce000f8e003f */
[----:B------:R-:W-:Y:S02]  /*04f0*/  @UP2 UMOV UR9, UR15 ;  /* 0x0000000f00092c82 */ /* 0x000fe40008000000 */
[----:B------:R-:W-:Y:S02]  /*0500*/  @UP2 USHF.R.U32.HI UR11, URZ, UR5, UR9 ;  /* 0x000000053f0b2299 */ /* 0x000fe40008011609 */
.L_x_5218:
[----:B------:R-:W-:Y:S02]  /*0510*/  ULDC UR4, c[0x0][0x32c] ;  /* 0x0000cb0000047ab9 */ /* 0x000fe40000000800 */
[----:B------:R-:W-:-:S04]  /*0520*/  UIMAD UR4, UR11, UR4, UR4 ;  /* 0x000000040b0472a4 */ /* 0x000fc8000f8e0204 */
[----:B------:R-:W-:-:S04]  /*0530*/  UISETP.LT.AND UP2, UPT, UR8, UR4, UPT ;  /* 0x000000040800728c */ /* 0x000fc8000bf41270 */
[----:B------:R-:W-:Y:S02]  /*0540*/  USEL UR8, UR8, UR4, UP2 ;  /* 0x0000000408087287 */ /* 0x000fe40009000000 */
.L_x_5216:
        /* <DEDUP_REMOVED lines=34> */
.L_x_5220:
[----:B------:R-:W-:Y:S02]  /*0770*/  ULDC UR4, c[0x0][0x32c] ;  /* 0x0000cb0000047ab9 */ /* 0x000fe40000000800 */
[----:B------:R-:W-:-:S03]  /*0780*/  UISETP.NE.AND UP2, UPT, UR4, 0x1, UPT ;  /* 0x000000010400788c */ /* 0x000fc6000bf45270 */
[----:B------:R-:W-:Y:S02]  /*0790*/  ULDC.64 UR4, c[0x0][0x330] ;  /* 0x0000cc0000047ab9 */ /* 0x000fe40000000a00 */
[----:B------:R-:W-:-:S07]  /*07a0*/  UIMAD.WIDE.U32 UR14, UR9, UR4, URZ ;  /* 0x00000004090e72a5 */ /* 0x000fce000f8e003f */
[----:B------:R-:W-:Y:S02]  /*07b0*/  @UP2 UMOV UR11, UR15 ;  /* 0x0000000f000b2c82 */ /* 0x000fe40008000000 */
[----:B------:R-:W-:Y:S02]  /*07c0*/  @UP2 USHF.R.U32.HI UR9, URZ, UR5, UR11 ;  /* 0x000000053f092299 */ /* 0x000fe4000801160b */
.L_x_5221:
[----:B------:R-:W-:Y:S02]  /*07d0*/  ULDC UR4, c[0x0][0x32c] ;  /* 0x0000cb0000047ab9 */ /* 0x000fe40000000800 */
[----:B------:R-:W-:-:S04]  /*07e0*/  UIMAD UR4, UR9, UR4, URZ ;  /* 0x00000004090472a4 */ /* 0x000fc8000f8e023f */
[----:B------:R-:W-:-:S04]  /*07f0*/  UISETP.LT.AND UP2, UPT, UR8, UR4, UPT ;  /* 0x000000040800728c */ /* 0x000fc8000bf41270 */
[----:B------:R-:W-:-:S04]  /*0800*/  USEL UR8, UR8, UR4, !UP2 ;  /* 0x0000000408087287 */ /* 0x000fc8000d000000 */
.L_x_5219:
        /* <DEDUP_REMOVED lines=46> */
.L_x_5222:
        /* <DEDUP_REMOVED lines=100> */
[----:B------:R-:W-:Y:S01]  /*1130*/  IMAD.SHL.U32 R231, R8, 0x40, RZ ;  /* 0x0000004008e77824 */ /* 0x000fe200078e00ff */
[----:B------:R-:W-:Y:S01]  /*1140*/  UIADD3 UR15, UR15, UR7, URZ ;  /* 0x000000070f0f7290 */ /* 0x000fe2000fffe03f */
[C---:B------:R-:W-:Y:S01]  /*1150*/  IMAD R235, R11.reuse, 0x20, R8 ;  /* 0x000000200beb7824 */ /* 0x040fe200078e0208 */
[----:B------:R-:W-:Y:S01]  /*1160*/  UIMAD UR8, UR8, UR4, URZ ;  /* 0x00000004080872a4 */ /* 0x000fe2000f8e023f */
[----:B------:R-:W-:Y:S01]  /*1170*/  IMAD.SHL.U32 R244, R11, 0x8, RZ ;  /* 0x000000080bf47824 */ /* 0x000fe200078e00ff */
[----:B------:R-:W-:Y:S01]  /*1180*/  UIMAD.WIDE.U32 UR14, UR6, UR4, UR14 ;  /* 0x00000004060e72a5 */ /* 0x000fe2000f8e000e */
[----:B------:R-:W-:Y:S01]  /*1190*/  LOP3.LUT R231, R231, 0x1c0, RZ, 0xc0, !PT ;  /* 0x000001c0e7e77812 */ /* 0x000fe200078ec0ff */
[----:B------:R-:W-:Y:S01]  /*11a0*/  UIMAD UR5, UR6, UR5, UR8 ;  /* 0x00000005060572a4 */ /* 0x000fe2000f8e0208 */
[----:B------:R-:W-:Y:S01]  /*11b0*/  IADD3 R0, R235, UR24, RZ ;  /* 0x00000018eb007c10 */ /* 0x000fe2000fffe0ff */
[----:B------:R-:W-:Y:S01]  /*11c0*/  ULDC UR4, c[0x0][0x168] ;  /* 0x00005a0000047ab9 */ /* 0x000fe20000000800 */
[C---:B------:R-:W-:Y:S01]  /*11d0*/  IADD3 R10, R244.reuse, 0x40, RZ ;  /* 0x00000040f40a7810 */ /* 0x040fe20007ffe0ff */
[----:B------:R-:W-:Y:S01]  /*11e0*/  UIADD3 UR5, UR15, UR5, URZ ;  /* 0x000000050f057290 */ /* 0x000fe2000fffe03f */
[----:B------:R-:W-:Y:S01]  /*11f0*/  IMAD.U32 R7, RZ, RZ, UR15 ;  /* 0x0000000fff077e24 */ /* 0x000fe2000f8e00ff */
[----:B------:R-:W-:Y:S01]  /*1200*/  ISETP.GE.AND P3, PT, R244, c[0x0][0x198], PT ;  /* 0x00006600f4007a0c */ /* 0x000fe20003f66270 */
[----:B-1----:R-:W-:Y:S01]  /*1210*/  @P1 IMAD.HI.U32 R3, R0, c[0x0][0x2c8], RZ ;  /* 0x0000b20000031a27 */ /* 0x002fe200078e00ff */
[----:B------:R-:W-:Y:S01]  /*1220*/  ISETP.GE.AND P4, PT, R10, c[0x0][0x198], PT ;  /* 0x000066000a007a0c */ /* 0x000fe20003f86270 */
[----:B------:R-:W-:Y:S02]  /*1230*/  BSSY B0, `(.L_x_5224) ;  /* 0x0000044000007945 */ /* 0x000fe40003800000 */
[----:B------:R-:W-:Y:S01]  /*1240*/  IMAD.MOV.U32 R5, RZ, RZ, R0 ;  /* 0x000000ffff057224 */ /* 0x000fe200078e0000 */
[----:B------:R-:W-:Y:S01]  /*1250*/  @P0 SHF.R.U32.HI R5, RZ, c[0x0][0x2cc], R3 ;  /* 0x0000b300ff050a19 */ /* 0x000fe20000011603 */
[----:B------:R-:W-:-:S02]  /*1260*/  IMAD.U32 R6, RZ, RZ, UR14 ;  /* 0x0000000eff067e24 */ /* 0x000fc4000f8e00ff */
[----:B------:R-:W-:Y:S01]  /*1270*/  IMAD.U32 R7, RZ, RZ, UR5 ;  /* 0x00000005ff077e24 */ /* 0x000fe2000f8e00ff */
[--C-:B------:R-:W-:Y:S01]  /*1280*/  SHF.R.S32.HI R4, RZ, 0x1f, R5.reuse ;  /* 0x0000001fff047819 */ /* 0x100fe20000011405 */
[----:B------:R-:W-:Y:S01]  /*1290*/  IMAD.MOV R3, RZ, RZ, -R5 ;  /* 0x000000ffff037224 */ /* 0x000fe200078e0a05 */
[----:B------:R-:W-:Y:S01]  /*12a0*/  ULDC UR5, c[0x0][0x2c4] ;  /* 0x0000b10000057ab9 */ /* 0x000fe20000000800 */
[----:B------:R-:W-:Y:S01]  /*12b0*/  IMAD.WIDE.U32 R6, R5, c[0x0][0x1b0], R6 ;  /* 0x00006c0005067a25 */ /* 0x000fe200078e0006 */
[----:B------:R-:W-:-:S03]  /*12c0*/  UIMAD UR4, UR5, UR4, URZ ;  /* 0x00000004050472a4 */ /* 0x000fc6000f8e023f */
[----:B------:R-:W-:Y:S02]  /*12d0*/  IMAD R4, R4, c[0x0][0x1b0], RZ ;  /* 0x00006c0004047a24 */ /* 0x000fe400078e02ff */
[----:B------:R-:W-:Y:S02]  /*12e0*/  IMAD R3, R3, c[0x0][0x2c4], R0 ;  /* 0x0000b10003037a24 */ /* 0x000fe400078e0200 */
[----:B------:R-:W-:Y:S02]  /*12f0*/  IMAD R5, R5, c[0x0][0x1b4], R4 ;  /* 0x00006d0005057a24 */ /* 0x000fe400078e0204 */
[----:B------:R-:W-:Y:S01]  /*1300*/  IMAD.SHL.U32 R16, R16, 0x8, RZ ;  /* 0x0000000810107824 */ /* 0x000fe200078e00ff */
[----:B------:R-:W-:Y:S01]  /*1310*/  SHF.R.S32.HI R0, RZ, 0x1f, R3 ;  /* 0x0000001fff007819 */ /* 0x000fe20000011403 */
[----:B------:R-:W-:-:S04]  /*1320*/  IMAD.IADD R7, R7, 0x1, R5 ;  /* 0x0000000107077824 */ /* 0x000fc800078e0205 */
[----:B------:R-:W-:Y:S02]  /*1330*/  IMAD R0, R0, c[0x0][0x1a8], RZ ;  /* 0x00006a0000007a24 */ /* 0x000fe400078e02ff */
[----:B------:R-:W-:Y:S01]  /*1340*/  IMAD.WIDE.U32 R4, R3, c[0x0][0x1a8], R6 ;  /* 0x00006a0003047a25 */ /* 0x000fe200078e0006 */
[----:B------:R-:W-:-:S03]  /*1350*/  LEA.HI R7, R84, R83, RZ, 0x4 ;  /* 0x0000005354077211 */ /* 0x000fc600078f20ff */
[----:B------:R-:W-:Y:S01]  /*1360*/  IMAD R9, R3, c[0x0][0x1ac], R0 ;  /* 0x00006b0003097a24 */ /* 0x000fe200078e0200 */
[----:B------:R-:W-:Y:S02]  /*1370*/  LOP3.LUT R0, R7, 0xfffffff0, RZ, 0xc0, !PT ;  /* 0xfffffff007007812 */ /* 0x000fe400078ec0ff */
[----:B------:R-:W-:Y:S01]  /*1380*/  LEA R12, P0, R4, c[0x0][0x160], 0x1 ;  /* 0x00005800040c7a11 */ /* 0x000fe200078008ff */
[----:B------:R-:W-:Y:S01]  /*1390*/  IMAD.IADD R5, R5, 0x1, R9 ;  /* 0x0000000105057824 */ /* 0x000fe200078e0209 */
[----:B------:R-:W-:Y:S01]  /*13a0*/  IADD3 R9, R244, 0x80, RZ ;  /* 0x00000080f4097810 */ /* 0x000fe20007ffe0ff */
[----:B------:R-:W-:Y:S01]  /*13b0*/  IMAD.IADD R3, R83, 0x1, -R0 ;  /* 0x0000000153037824 */ /* 0x000fe200078e0a00 */
[----:B------:R-:W-:Y:S01]  /*13c0*/  SHF.R.U32.HI R0, RZ, 0x3, R231 ;  /* 0x00000003ff007819 */ /* 0x000fe200000116e7 */
[----:B------:R1:W4:Y:S01]  /*13d0*/  SHFL.IDX PT, R18, R12, RZ, 0x181f ;  /* 0x00181fff0c127589 */ /* 0x00032200000e0000 */
[----:B------:R-:W-:Y:S02]  /*13e0*/  LEA.HI.X R5, R4, c[0x0][0x164], R5, 0x1, P0 ;  /* 0x0000590004057a11 */ /* 0x000fe400000f0c05 */
[----:B------:R-:W-:-:S02]  /*13f0*/  SHF.R.S32.HI R6, RZ, 0x1f, R3 ;  /* 0x0000001fff067819 */ /* 0x000fc40000011403 */
[----:B------:R-:W-:Y:S01]  /*1400*/  IADD3 R4, R8, UR24, RZ ;  /* 0x0000001808047c10 */ /* 0x000fe2000fffe0ff */
[----:B------:R1:W2:Y:S01]  /*1410*/  SHFL.IDX PT, R19, R5, RZ, 0x181f ;  /* 0x00181fff05137589 */ /* 0x0002a200000e0000 */
[----:B------:R-:W-:Y:S02]  /*1420*/  LEA.HI R6, R6, R3, RZ, 0x3 ;  /* 0x0000000306067211 */ /* 0x000fe400078f18ff */
[----:B------:R-:W-:Y:S02]  /*1430*/  LOP3.LUT R231, R231, 0x38, R244, 0xf8, !PT ;  /* 0x00000038e7e77812 */ /* 0x000fe400078ef8f4 */
[----:B------:R-:W-:Y:S02]  /*1440*/  LOP3.LUT R14, R6, 0xfffffff8, RZ, 0xc0, !PT ;  /* 0xfffffff8060e7812 */ /* 0x000fe400078ec0ff */
[----:B------:R-:W-:Y:S02]  /*1450*/  ISETP.GE.AND P0, PT, R4, UR4, PT ;  /* 0x0000000404007c0c */ /* 0x000fe4000bf06270 */
[----:B------:R-:W-:Y:S01]  /*1460*/  LOP3.LUT R231, R231, R0, RZ, 0x3c, !PT ;  /* 0x00000000e7e77212 */ /* 0x000fe200078e3cff */
[----:B------:R-:W-:Y:S01]  /*1470*/  IMAD.IADD R14, R3, 0x1, -R14 ;  /* 0x00000001030e7824 */ /* 0x000fe200078e0a0e */
[----:B------:R-:W-:Y:S01]  /*1480*/  IADD3 R0, R244, 0xc0, RZ ;  /* 0x000000c0f4007810 */ /* 0x000fe20007ffe0ff */
[----:B------:R-:W-:Y:S01]  /*1490*/  IMAD.MOV.U32 R3, RZ, RZ, 0x20 ;  /* 0x00000020ff037424 */ /* 0x000fe200078e00ff */
[----:B------:R-:W-:-:S02]  /*14a0*/  ISETP.GE.AND P6, PT, R9, c[0x0][0x198], PT ;  /* 0x0000660009007a0c */ /* 0x000fc40003fc6270 */
[----:B------:R-:W-:Y:S02]  /*14b0*/  ISETP.GE.AND P5, PT, R0, c[0x0][0x198], PT ;  /* 0x0000660000007a0c */ /* 0x000fe40003fa6270 */
[----:B------:R-:W-:Y:S01]  /*14c0*/  LOP3.LUT R231, R231, 0xfffffe00, R16, 0xf8, !PT ;  /* 0xfffffe00e7e77812 */ /* 0x000fe200078ef810 */
[----:B---3--:R3:W5:Y:S01]  /*14d0*/  @P2 R2UR UR7, R2 ;  /* 0x00000000020723c2 */ /* 0x00876200000e0000 */
[----:B------:R-:W-:Y:S01]  /*14e0*/  R2P PR, R14, 0x6 ;  /* 0x000000060e007804 */ /* 0x000fe20000000000 */
[----:B-----5:R-:W-:-:S04]  /*14f0*/  @!UP2 UMOV UR7, UR6 ;  /* 0x000000060007ac82 */ /* 0x020fc80008000000 */
[----:B------:R-:W-:Y:S01]  /*1500*/  SEL R3, R3, 0xffffffe0, !P2 ;  /* 0xffffffe003037807 */ /* 0x000fe20005000000 */
[----:B---3--:R-:W-:-:S05]  /*1510*/  IMAD.MOV.U32 R2, RZ, RZ, 0x10 ;  /* 0x00000010ff027424 */ /* 0x008fca00078e00ff */
[----:B------:R-:W-:Y:S01]  /*1520*/  SEL R2, R2, 0xfffffff0, !P1 ;  /* 0xfffffff002027807 */ /* 0x000fe20004800000 */
[----:B------:R-:W-:Y:S05]  /*1530*/  @P0 BRA `(.L_x_5225) ;  /* 0x0000013000000947 */ /* 0x000fea0003800000 */
[----:B-12-4-:R-:W-:Y:S01]  /*1540*/  SHF.R.S32.HI R15, RZ, 0x1f, R10 ;  /* 0x0000001fff0f7819 */ /* 0x016fe2000001140a */
[----:B------:R-:W-:Y:S01]  /*1550*/  IMAD.SHL.U32 R17, R231, 0x2, RZ ;  /* 0x00000002e7117824 */ /* 0x000fe200078e00ff */
[----:B------:R-:W-:Y:S02]  /*1560*/  SHF.R.S32.HI R20, RZ, 0x1f, R9 ;  /* 0x0000001fff147819 */ /* 0x000fe40000011409 */
[----:B------:R-:W-:Y:S02]  /*1570*/  SHF.R.S32.HI R13, RZ, 0x1f, R0 ;  /* 0x0000001fff0d7819 */ /* 0x000fe40000011400 */
[----:B------:R-:W-:Y:S02]  /*1580*/  LEA.HI R16, R15, R10, RZ, 0x3 ;  /* 0x0000000a0f107211 */ /* 0x000fe400078f18ff */
[----:B------:R-:W-:Y:S01]  /*1590*/  LEA.HI R15, R20, R9, RZ, 0x3 ;  /* 0x00000009140f7211 */ /* 0x000fe200078f18ff */
[----:B------:R-:W-:Y:S01]  /*15a0*/  IMAD.WIDE R20, R244, 0x2, R18 ;  /* 0x00000002f4147825 */ /* 0x000fe200078e0212 */
        /* <DEDUP_REMOVED lines=12> */
.L_x_5225:
[----:B-12-4-:R-:W-:Y:S05]  /*1670*/  BSYNC B0 ;  /* 0x0000000000007941 */ /* 0x016fea0003800000 */
.L_x_5224:
        /* <DEDUP_REMOVED lines=25> */
.L_x_5227:
[----:B------:R-:W-:Y:S05]  /*1810*/  BSYNC B0 ;  /* 0x0000000000007941 */ /* 0x000fea0003800000 */
.L_x_5226:
        /* <DEDUP_REMOVED lines=25> */
.L_x_5229:
[----:B------:R-:W-:Y:S05]  /*19b0*/  BSYNC B0 ;  /* 0x0000000000007941 */ /* 0x000fea0003800000 */
.L_x_5228:
[----:B---3--:R-:W-:Y:S01]  /*19c0*/  SHFL.IDX PT, R18, R12, 0x3, 0x181f ;  /* 0x00781f000c127f89 */ /* 0x008fe200000e0000 */
[----:B------:R-:W-:Y:S01]  /*19d0*/  IADD3 R4, R4, 0x60, RZ ;  /* 0x0000006004047810 */ /* 0x000fe20007ffe0ff */
[----:B------:R-:W-:Y:S01]  /*19e0*/  UIADD3 UR26, UR20, -0x1, URZ ;  /* 0xffffffff141a7890 */ /* 0x000fe2000fffe03f */
[----:B------:R-:W-:Y:S01]  /*19f0*/  SHF.R.S32.HI R243, RZ, 0x1f, R10 ;  /* 0x0000001ffff37819 */ /* 0x000fe2000001140a */
[----:B----4-:R-:W3:Y:S01]  /*1a00*/  SHFL.IDX PT, R19, R5, 0x3, 0x181f ;  /* 0x00781f0005137f89 */ /* 0x010ee200000e0000 */
[----:B------:R-:W-:Y:S01]  /*1a10*/  ISETP.GE.AND P0, PT, R4, UR4, PT ;  /* 0x0000000404007c0c */ /* 0x000fe2000bf06270 */
[----:B------:R-:W-:Y:S01]  /*1a20*/  IMAD.MOV.U32 R232, RZ, RZ, c[0x0][0x2b8] ;  /* 0x0000ae00ffe87624 */ /* 0x000fe200078e00ff */
[----:B------:R-:W-:Y:S01]  /*1a30*/  SHF.R.S32.HI R242, RZ, 0x1f, R9 ;  /* 0x0000001ffff27819 */ /* 0x000fe20000011409 */
[----:B------:R-:W-:Y:S01]  /*1a40*/  USHF.L.U32 UR11, UR26, 0x6, URZ ;  /* 0x000000061a0b7899 */ /* 0x000fe2000800063f */
        /* <DEDUP_REMOVED lines=17> */
[----:B---3--:R-:W-:-:S03]  /*1b60*/  @!P0 IMAD.WIDE R24, R244, 0x2, R18 ;  /* 0x00000002f4188825 */ /* 0x008fc600078e0212 */
[----:B------:R-:W-:Y:S01]  /*1b70*/  ISETP.GE.AND P1, PT, R13, UR10, PT ;  /* 0x0000000a0d007c0c */ /* 0x000fe2000bf26270 */
[--C-:B------:R-:W-:Y:S01]  /*1b80*/  @!P0 IMAD.WIDE R22, R243, 0x2, R18.reuse ;  /* 0x00000002f3168825 */ /* 0x100fe200078e0212 */
[----:B------:R-:W-:Y:S01]  /*1b90*/  @!PT LDS RZ, [RZ] ;  /* 0x00000000fffff984 */ /* 0x000fe20000000800 */
[----:B------:R3:W-:Y:S01]  /*1ba0*/  @!P0 LDGSTS.E.BYPASS.LTC128B.128 [R231+0x13100], [R24.64], !P3 ;  /* 0x1310000018e78fae */ /* 0x0007e2000d901d52 */
[----:B------:R-:W-:Y:S02]  /*1bb0*/  IADD3 R234, R13, UR12, RZ ;  /* 0x0000000c0dea7c10 */ /* 0x000fe4000fffe0ff */
[--C-:B------:R-:W-:Y:S01]  /*1bc0*/  @!P0 IMAD.WIDE R20, R242, 0x2, R18.reuse ;  /* 0x00000002f2148825 */ /* 0x100fe200078e0212 */
[----:B------:R4:W-:Y:S01]  /*1bd0*/  @!P0 LDGSTS.E.BYPASS.LTC128B.128 [R231+0x17100], [R22.64], !P4 ;  /* 0x1710000016e78fae */ /* 0x0009e2000e101d52 */
[----:B------:R-:W-:Y:S01]  /*1be0*/  ISETP.GT.OR P1, PT, R235, 0x3f, P1 ;  /* 0x0000003feb00780c */ /* 0x000fe20000f24670 */
[----:B------:R-:W-:Y:S01]  /*1bf0*/  USHF.R.S32.HI UR6, URZ, 0x1f, UR13 ;  /* 0x0000001f3f067899 */ /* 0x000fe2000801140d */
[----:B------:R-:W-:Y:S01]  /*1c00*/  @!P0 IMAD.WIDE R18, R241, 0x2, R18 ;  /* 0x00000002f1128825 */ /* 0x000fe200078e0212 */
[----:B------:R5:W-:Y:S01]  /*1c10*/  @!P0 LDGSTS.E.BYPASS.LTC128B.128 [R231+0x1b100], [R20.64], !P6 ;  /* 0x1b10000014e78fae */ /* 0x000be2000f101d52 */
[----:B------:R-:W-:-:S02]  /*1c20*/  ULDC.64 UR4, c[0x0][0x1e8] ;  /* 0x00007a0000047ab9 */ /* 0x000fc40000000a00 */
[----:B------:R-:W-:Y:S01]  /*1c30*/  @P2 IMAD.HI.U32 R15, R234, c[0x0][0x2bc], RZ ;  /* 0x0000af00ea0f2a27 */ /* 0x000fe200078e00ff */
[----:B------:R1:W-:Y:S03]  /*1c40*/  @!P0 LDGSTS.E.BYPASS.LTC128B.128 [R231+0x1f100], [R18.64], !P5 ;  /* 0x1f10000012e78fae */ /* 0x0003e6000e901d52 */
[----:B------:R-:W-:Y:S01]  /*1c50*/  IMAD.MOV.U32 R4, RZ, RZ, R234 ;  /* 0x000000ffff047224 */ /* 0x000fe200078e00ea */
[----:B------:R-:W0:Y:S01]  /*1c60*/  LDGDEPBAR ;  /* 0x00000000000079af */ /* 0x000e220000000000 */
[----:B------:R-:W-:-:S04]  /*1c70*/  @P2 SHF.R.U32.HI R4, RZ, c[0x0][0x2c0], R15 ;  /* 0x0000b000ff042a19 */ /* 0x000fc8000001160f */
[----:B------:R-:W-:-:S04]  /*1c80*/  @!P1 IADD3 R16, P2, R4, UR16, RZ ;  /* 0x0000001004109c10 */ /* 0x000fc8000ff5e0ff */
[----:B-12---:R-:W-:Y:S02]  /*1c90*/  @!P1 LEA.HI.X.SX32 R5, R4, UR8, 0x1, P2 ;  /* 0x0000000804059c11 */ /* 0x006fe400090f0eff */
[----:B------:R-:W-:-:S04]  /*1ca0*/  @!P1 LEA R12, P2, R16, c[0x0][0x2a0], 0x2 ;  /* 0x0000a800100c9a11 */ /* 0x000fc800078410ff */
[----:B------:R-:W-:Y:S01]  /*1cb0*/  @!P1 LEA.HI.X R13, R16, c[0x0][0x2a4], R5, 0x2, P2 ;  /* 0x0000a900100d9a11 */ /* 0x000fe200010f1405 */
[----:B------:R-:W-:Y:S06]  /*1cc0*/  BAR.SYNC.DEFER_BLOCKING 0x0 ;  /* 0x0000000000007b1d */ /* 0x000fec0000010000 */
[----:B------:R-:W2:Y:S01]  /*1cd0*/  @!P1 LDG.E R233, [R12.64] ;  /* 0x000000120ce99981 */ /* 0x000ea2000c1e1900 */
[----:B------:R-:W-:Y:S01]  /*1ce0*/  IMAD.MOV R5, RZ, RZ, -R4 ;  /* 0x000000ffff057224 */ /* 0x000fe200078e0a04 */
[----:B------:R-:W-:Y:S01]  /*1cf0*/  UIMAD.WIDE.U32 UR14, UR13, UR4, URZ ;  /* 0x000000040d0e72a5 */ /* 0x000fe2000f8e003f */
[----:B----4-:R-:W-:Y:S01]  /*1d00*/  SHF.R.S32.HI R22, RZ, 0x4, R7 ;  /* 0x00000004ff167819 */ /* 0x010fe20000011407 */
[----:B------:R-:W-:Y:S01]  /*1d10*/  UIMAD UR4, UR6, UR4, URZ ;  /* 0x00000004060472a4 */ /* 0x000fe2000f8e023f */
[----:B------:R-:W-:Y:S01]  /*1d20*/  IMAD R234, R5, c[0x0][0x2b8], R234 ;  /* 0x0000ae0005ea7a24 */ /* 0x000fe200078e02ea */
[----:B------:R-:W-:Y:S01]  /*1d30*/  ISETP.GE.AND P3, PT, R244, c[0x0][0x1d4], PT ;  /* 0x00007500f4007a0c */ /* 0x000fe20003f66270 */
[----:B------:R-:W-:Y:S01]  /*1d40*/  IMAD.U32 R80, RZ, RZ, UR11 ;  /* 0x0000000bff507e24 */ /* 0x000fe2000f8e00ff */
[----:B------:R-:W-:Y:S01]  /*1d50*/  UIMAD UR4, UR13, UR5, UR4 ;  /* 0x000000050d0472a4 */ /* 0x000fe2000f8e0204 */
[C---:B-----5:R-:W-:Y:S01]  /*1d60*/  IMAD.WIDE.U32 R20, R234.reuse, c[0x0][0x1e0], RZ ;  /* 0x00007800ea147a25 */ /* 0x060fe200078e00ff */
[----:B------:R-:W-:Y:S01]  /*1d70*/  SHF.R.S32.HI R5, RZ, 0x1f, R234 ;  /* 0x0000001fff057819 */ /* 0x000fe200000114ea */
[----:B------:R-:W-:Y:S01]  /*1d80*/  UISETP.GT.AND UP2, UPT, UR26, UR9, UPT ;  /* 0x000000091a00728c */ /* 0x000fe2000bf44270 */
[----:B------:R-:W-:Y:S01]  /*1d90*/  LEA.HI R7, R7, R22, RZ, 0x1 ;  /* 0x0000001607077211 */ /* 0x000fe200078f08ff */
[----:B------:R-:W-:Y:S01]  /*1da0*/  UIADD3 UR7, UR15, UR4, URZ ;  /* 0x000000040f077290 */ /* 0x000fe2000fffe03f */
[----:B------:R-:W-:Y:S01]  /*1db0*/  IMAD.WIDE.U32 R18, R234, c[0x0][0x208], RZ ;  /* 0x00008200ea127a25 */ /* 0x000fe200078e00ff */
        /* <DEDUP_REMOVED lines=15> */
[----:B------:R-:W-:Y:S01]  /*1eb0*/  IMAD.MOV.U32 R16, RZ, RZ, R18 ;  /* 0x000000ffff107224 */ /* 0x000fe200078e0012 */
[----:B------:R-:W-:Y:S01]  /*1ec0*/  LEA.HI R86, R84, R83, RZ, 0x5 ;  /* 0x0000005354567211 */ /* 0x000fe200078f28ff */
[----:B------:R-:W-:Y:S01]  /*1ed0*/  IMAD.SHL.U32 R5, R11, 0x40, RZ ;  /* 0x000000400b057824 */ /* 0x000fe200078e00ff */
[----:B------:R-:W-:Y:S01]  /*1ee0*/  ISETP.GE.AND P2, PT, R244, c[0x0][0x1d4], PT ;  /* 0x00007500f4007a0c */ /* 0x000fe20003f46270 */
[----:B------:R-:W-:Y:S01]  /*1ef0*/  IMAD.IADD R7, R22, 0x1, -R7 ;  /* 0x0000000116077824 */ /* 0x000fe200078e0a07 */
[----:B------:R-:W-:Y:S01]  /*1f00*/  SHF.R.S32.HI R85, RZ, 0x5, R86 ;  /* 0x00000005ff557819 */ /* 0x000fe20000011456 */
[----:B------:R-:W-:Y:S01]  /*1f10*/  IMAD.SHL.U32 R82, R6, 0x40, RZ ;  /* 0x0000004006527824 */ /* 0x000fe200078e00ff */
[----:B------:R-:W-:Y:S01]  /*1f20*/  LOP3.LUT R5, R5, 0x1c0, RZ, 0xc0, !PT ;  /* 0x000001c005057812 */ /* 0x000fe200078ec0ff */
[----:B------:R-:W-:Y:S01]  /*1f30*/  IMAD.SHL.U32 R81, R7, 0x8, RZ ;  /* 0x0000000807517824 */ /* 0x000fe200078e00ff */
[----:B------:R-:W-:-:S02]  /*1f40*/  SEL R247, RZ, 0x10, P6 ;  /* 0x00000010fff77807 */ /* 0x000fc40003000000 */
[----:B------:R-:W-:Y:S02]  /*1f50*/  LOP3.LUT R82, R82, 0xfffffe00, RZ, 0xc0, !PT ;  /* 0xfffffe0052527812 */ /* 0x000fe400078ec0ff */
[----:B------:R-:W-:Y:S02]  /*1f60*/  IADD3 R238, R231, 0x100, RZ ;  /* 0x00000100e7ee7810 */ /* 0x000fe40007ffe0ff */
[----:B------:R-:W-:Y:S01]  /*1f70*/  SHF.R.S32.HI R248, RZ, 0x1f, R243 ;  /* 0x0000001ffff87819 */ /* 0x000fe200000114f3 */
[----:B------:R-:W-:Y:S01]  /*1f80*/  IMAD R230, R85, 0x400, R82 ;  /* 0x0000040055e67824 */ /* 0x000fe200078e0252 */
[----:B------:R-:W-:Y:S02]  /*1f90*/  SHF.R.S32.HI R245, RZ, 0x1f, R242 ;  /* 0x0000001ffff57819 */ /* 0x000fe400000114f2 */
[----:B------:R-:W-:Y:S02]  /*1fa0*/  SHF.R.S32.HI R246, RZ, 0x1f, R241 ;  /* 0x0000001ffff67819 */ /* 0x000fe400000114f1 */
[----:B--2---:R-:W-:Y:S01]  /*1fb0*/  SHF.R.S32.HI R12, RZ, 0x1f, R233 ;  /* 0x0000001fff0c7819 */ /* 0x004fe200000114e9 */
        /* <DEDUP_REMOVED lines=15> */
[----:B------:R-:W3:Y:S01]  /*20b0*/  SHFL.IDX PT, R19, R13, RZ, 0x181f ;  /* 0x00181fff0d137589 */ /* 0x000ee200000e0000 */
[----:B------:R-:W-:Y:S02]  /*20c0*/  LEA R17, P0, R12, c[0x0][0x1f8], 0x1 ;  /* 0x00007e000c117a11 */ /* 0x000fe400078008ff */
[----:B------:R-:W-:Y:S01]  /*20d0*/  LOP3.LUT R4, R5, 0x8, R4, 0xf8, !PT ;  /* 0x0000000805047812 */ /* 0x000fe200078ef804 */
[----:B------:R-:W-:Y:S01]  /*20e0*/  SHFL.IDX PT, R13, R13, 0x1, 0x181f ;  /* 0x00381f000d0d7f89 */ /* 0x000fe200000e0000 */
[----:B------:R-:W-:-:S02]  /*20f0*/  SHF.R.U32.HI R5, RZ, 0x3, R5 ;  /* 0x00000003ff057819 */ /* 0x000fc40000011605 */
[----:B------:R-:W-:Y:S01]  /*2100*/  LEA.HI.X R15, R12, c[0x0][0x1fc], R15, 0x1, P0 ;  /* 0x00007f000c0f7a11 */ /* 0x000fe200000f0c0f */
[----:B------:R-:W1:Y:S01]  /*2110*/  SHFL.IDX PT, R20, R17, RZ, 0x181f ;  /* 0x00181fff11147589 */ /* 0x000e6200000e0000 */
[----:B------:R-:W-:Y:S02]  /*2120*/  LOP3.LUT R4, R4, R5, RZ, 0x3c, !PT ;  /* 0x0000000504047212 */ /* 0x000fe400078e3cff */
[----:B------:R-:W-:Y:S01]  /*2130*/  ISETP.GE.AND P1, PT, R8, 0x1, PT ;  /* 0x000000010800780c */ /* 0x000fe20003f26270 */
[----:B------:R-:W2:Y:S01]  /*2140*/  SHFL.IDX PT, R5, R15, RZ, 0x181f ;  /* 0x00181fff0f057589 */ /* 0x000ea200000e0000 */
[----:B------:R-:W-:Y:S01]  /*2150*/  LOP3.LUT P0, RZ, R11, 0x2, RZ, 0xc0, !PT ;  /* 0x000000020bff7812 */ /* 0x000fe2000780c0ff */
[----:B------:R-:W-:Y:S02]  /*2160*/  IMAD R229, R7, 0x200, R4 ;  /* 0x0000020007e57824 */ /* 0x000fe400078e0204 */
[----:B------:R-:W4:Y:S01]  /*2170*/  SHFL.IDX PT, R64, R17, 0x1, 0x181f ;  /* 0x00381f0011407f89 */ /* 0x000f2200000e0000 */
[----:B------:R-:W-:-:S03]  /*2180*/  IMAD.WIDE R6, R241, 0x2, RZ ;  /* 0x00000002f1067825 */ /* 0x000fc600078e02ff */
[----:B------:R-:W-:Y:S01]  /*2190*/  SHFL.IDX PT, R12, R21, 0x1, 0x181f ;  /* 0x00381f00150c7f89 */ /* 0x000fe200000e0000 */
[----:B------:R-:W-:-:S03]  /*21a0*/  IMAD.SHL.U32 R229, R229, 0x2, RZ ;  /* 0x00000002e5e57824 */ /* 0x000fc600078e00ff */
[----:B------:R-:W5:Y:S01]  /*21b0*/  SHFL.IDX PT, R4, R15, 0x1, 0x181f ;  /* 0x00381f000f047f89 */ /* 0x000f6200000e0000 */
[--C-:B---3--:R-:W-:Y:S01]  /*21c0*/  @P1 IMAD.WIDE R24, R244, 0x2, R18.reuse ;  /* 0x00000002f4181825 */ /* 0x108fe200078e0212 */
[C---:B------:R-:W-:Y:S02]  /*21d0*/  IADD3 R16, R229.reuse, 0x8100, RZ ;  /* 0x00008100e5107810 */ /* 0x040fe40007ffe0ff */
[----:B------:R-:W-:Y:S01]  /*21e0*/  IADD3 R228, R229, 0x8120, RZ ;  /* 0x00008120e5e47810 */ /* 0x000fe20007ffe0ff */
[--C-:B------:R-:W-:Y:S01]  /*21f0*/  @P1 IMAD.WIDE R22, R243, 0x2, R18.reuse ;  /* 0x00000002f3161825 */ /* 0x100fe200078e0212 */
[----:B------:R-:W-:Y:S01]  /*2200*/  @P0 IADD3 R228, R16, -0x20, RZ ;  /* 0xffffffe010e40810 */ /* 0x000fe20007ffe0ff */
[----:B------:R3:W-:Y:S01]  /*2210*/  @P1 LDGSTS.E.BYPASS.LTC128B.128 [R231+0x8100], [R24.64], !P3 ;  /* 0x0810000018e71fae */ /* 0x0007e2000d901d52 */
[----:B------:R-:W-:Y:S01]  /*2220*/  ISETP.GT.AND P0, PT, R8, 0x20, PT ;  /* 0x000000200800780c */ /* 0x000fe20003f04270 */
[--C-:B------:R-:W-:Y:S01]  /*2230*/  @P1 IMAD.WIDE R26, R242, 0x2, R18.reuse ;  /* 0x00000002f21a1825 */ /* 0x100fe200078e0212 */
[C---:B------:R-:W-:Y:S01]  /*2240*/  IADD3 R219, R228.reuse, 0x800, RZ ;  /* 0x00000800e4db7810 */ /* 0x040fe20007ffe0ff */
[----:B------:R3:W-:Y:S01]  /*2250*/  @P1 LDGSTS.E.BYPASS.LTC128B.128 [R231+0xa100], [R22.64], !P5 ;  /* 0x0a10000016e71fae */ /* 0x0007e2000e901d52 */
[C---:B------:R-:W-:Y:S01]  /*2260*/  IADD3 R218, R228.reuse, 0x1000, RZ ;  /* 0x00001000e4da7810 */ /* 0x040fe20007ffe0ff */
[----:B------:R-:W-:Y:S01]  /*2270*/  @P1 IMAD.WIDE R28, R241, 0x2, R18 ;  /* 0x00000002f11c1825 */ /* 0x000fe200078e0212 */
[C---:B------:R-:W-:Y:S01]  /*2280*/  IADD3 R217, R228.reuse, 0x1800, RZ ;  /* 0x00001800e4d97810 */ /* 0x040fe20007ffe0ff */
[----:B------:R3:W-:Y:S01]  /*2290*/  @P1 LDGSTS.E.BYPASS.LTC128B.128 [R231+0xc100], [R26.64], !P4 ;  /* 0x0c1000001ae71fae */ /* 0x0007e2000e101d52 */
[----:B------:R-:W-:Y:S01]  /*22a0*/  IADD3 R215, R228, 0x2000, RZ ;  /* 0x00002000e4d77810 */ /* 0x000fe20007ffe0ff */
[----:B------:R-:W-:Y:S01]  /*22b0*/  IMAD.WIDE R18, R244, 0x2, RZ ;  /* 0x00000002f4127825 */ /* 0x000fe200078e02ff */
[C---:B------:R-:W-:Y:S01]  /*22c0*/  IADD3 R214, R228.reuse, 0x2800, RZ ;  /* 0x00002800e4d67810 */ /* 0x040fe20007ffe0ff */
[----:B------:R3:W-:Y:S01]  /*22d0*/  @P1 LDGSTS.E.BYPASS.LTC128B.128 [R231+0xe100], [R28.64], !P6 ;  /* 0x0e1000001ce71fae */ /* 0x0007e2000f101d52 */
[----:B------:R-:W-:Y:S01]  /*22e0*/  IADD3 R213, R228, 0x3000, RZ ;  /* 0x00003000e4d57810 */ /* 0x000fe20007ffe0ff */
[----:B------:R-:W-:Y:S01]  /*22f0*/  IMAD.SHL.U32 R16, R14, 0x40, RZ ;  /* 0x000000400e107824 */ /* 0x000fe200078e00ff */
[----:B-1----:R-:W-:-:S02]  /*2300*/  IADD3 R30, P1, R20, R18, RZ ;  /* 0x00000012141e7210 */ /* 0x002fc40007f3e0ff */
[----:B------:R-:W-:Y:S02]  /*2310*/  IADD3 R212, R228, 0x3800, RZ ;  /* 0x00003800e4d47810 */ /* 0x000fe40007ffe0ff */
[----:B------:R-:W-:Y:S01]  /*2320*/  LOP3.LUT R16, R16, 0x1c0, RZ, 0xc0, !PT ;  /* 0x000001c010107812 */ /* 0x000fe200078ec0ff */
[----:B--2---:R-:W-:Y:S01]  /*2330*/  IMAD.X R31, R5, 0x1, R19, P1 ;  /* 0x00000001051f7824 */ /* 0x004fe200008e0613 */
[----:B----4-:R-:W-:Y:S02]  /*2340*/  IADD3 R14, P1, R18, R64, RZ ;  /* 0x00000040120e7210 */ /* 0x010fe40007f3e0ff */
[----:B------:R-:W-:Y:S02]  /*2350*/  LOP3.LUT R81, R16, 0x8, R81, 0xf8, !PT ;  /* 0x0000000810517812 */ /* 0x000fe400078ef851 */
[----:B------:R-:W-:Y:S01]  /*2360*/  SHF.R.U32.HI R16, RZ, 0x3, R16 ;  /* 0x00000003ff107819 */ /* 0x000fe20000011610 */
[----:B-----5:R-:W-:Y:S01]  /*2370*/  IMAD.X R15, R19, 0x1, R4, P1 ;  /* 0x00000001130f7824 */ /* 0x020fe200008e0604 */
[----:B------:R-:W-:Y:S01]  /*2380*/  IADD3 R211, R228, 0x4000, RZ ;  /* 0x00004000e4d37810 */ /* 0x000fe20007ffe0ff */
[----:B---3--:R-:W-:Y:S01]  /*2390*/  @P0 IMAD.WIDE R24, R244, 0x2, R12 ;  /* 0x00000002f4180825 */ /* 0x008fe200078e020c */
[----:B------:R-:W-:-:S02]  /*23a0*/  LOP3.LUT R81, R81, R16, RZ, 0x3c, !PT ;  /* 0x0000001051517212 */ /* 0x000fc400078e3cff */
[C---:B------:R-:W-:Y:S01]  /*23b0*/  IADD3 R210, R228.reuse, 0x4800, RZ ;  /* 0x00004800e4d27810 */ /* 0x040fe20007ffe0ff */
[--C-:B------:R-:W-:Y:S01]  /*23c0*/  @P0 IMAD.WIDE R22, R243, 0x2, R12.reuse ;  /* 0x00000002f3160825 */ /* 0x100fe200078e020c */
[----:B------:R1:W-:Y:S01]  /*23d0*/  @P0 LDGSTS.E.BYPASS.LTC128B.128 [R231+0x9100], [R24.64], !P3 ;  /* 0x0910000018e70fae */ /* 0x0003e2000d901d52 */
[----:B------:R-:W-:Y:S02]  /*23e0*/  IADD3 R209, R228, 0x5000, RZ ;  /* 0x00005000e4d17810 */ /* 0x000fe40007ffe0ff */
[--C-:B------:R-:W-:Y:S01]  /*23f0*/  @P0 IMAD.WIDE R26, R242, 0x2, R12.reuse ;  /* 0x00000002f21a0825 */ /* 0x100fe200078e020c */
[----:B------:R2:W-:Y:S01]  /*2400*/  @P0 LDGSTS.E.BYPASS.LTC128B.128 [R231+0xb100], [R22.64], !P5 ;  /* 0x0b10000016e70fae */ /* 0x0005e2000e901d52 */
[C---:B------:R-:W-:Y:S02]  /*2410*/  IADD3 R208, R228.reuse, 0x5800, RZ ;  /* 0x00005800e4d07810 */ /* 0x040fe40007ffe0ff */
[----:B------:R-:W-:Y:S01]  /*2420*/  @P0 IMAD.WIDE R18, R241, 0x2, R12 ;  /* 0x00000002f1120825 */ /* 0x000fe200078e020c */
[----:B------:R1:W-:Y:S01]  /*2430*/  @P0 LDGSTS.E.BYPASS.LTC128B.128 [R231+0xd100], [R26.64], !P4 ;  /* 0x0d1000001ae70fae */ /* 0x0003e2000e101d52 */
[----:B------:R-:W-:-:S02]  /*2440*/  IADD3 R207, R228, 0x6000, RZ ;  /* 0x00006000e4cf7810 */ /* 0x000fc40007ffe0ff */
[----:B------:R-:W-:Y:S01]  /*2450*/  IMAD.WIDE R12, R243, 0x2, RZ ;  /* 0x00000002f30c7825 */ /* 0x000fe200078e02ff */
[----:B------:R3:W-:Y:S01]  /*2460*/  @P0 LDGSTS.E.BYPASS.LTC128B.128 [R231+0xf100], [R18.64], !P6 ;  /* 0x0f10000012e70fae */ /* 0x0007e2000f101d52 */
[----:B------:R-:W-:Y:S02]  /*2470*/  IADD3 R206, R228, 0x6800, RZ ;  /* 0x00006800e4ce7810 */ /* 0x000fe40007ffe0ff */
[----:B------:R-:W-:Y:S01]  /*2480*/  IMAD.WIDE R16, R242, 0x2, RZ ;  /* 0x00000002f2107825 */ /* 0x000fe200078e02ff */
[----:B------:R-:W0:Y:S01]  /*2490*/  LDGDEPBAR ;  /* 0x00000000000079af */ /* 0x000e220000000000 */
[----:B------:R-:W-:Y:S02]  /*24a0*/  IADD3 R28, P1, R20, R12, RZ ;  /* 0x0000000c141c7210 */ /* 0x000fe40007f3e0ff */
[-C--:B------:R-:W-:Y:S01]  /*24b0*/  IADD3 R12, P0, R12, R64.reuse, RZ ;  /* 0x000000400c0c7210 */ /* 0x080fe20007f1e0ff */
[----:B------:R-:W-:Y:S01]  /*24c0*/  IMAD.IADD R230, R81, 0x1, R230 ;  /* 0x0000000151e67824 */ /* 0x000fe200078e02e6 */
[C---:B------:R-:W-:Y:S01]  /*24d0*/  IADD3 R205, R228.reuse, 0x7000, RZ ;  /* 0x00007000e4cd7810 */ /* 0x040fe20007ffe0ff */
[----:B------:R-:W-:Y:S01]  /*24e0*/  IMAD.X R29, R5, 0x1, R13, P1 ;  /* 0x00000001051d7824 */ /* 0x000fe200008e060d */
[----:B------:R-:W-:Y:S01]  /*24f0*/  IADD3 R204, R228, 0x7800, RZ ;  /* 0x00007800e4cc7810 */ /* 0x000fe20007ffe0ff */
[----:B------:R-:W-:Y:S01]  /*2500*/  IMAD.X R13, R13, 0x1, R4, P0 ;  /* 0x000000010d0d7824 */ /* 0x000fe200000e0604 */
[----:B------:R-:W-:Y:S01]  /*2510*/  IADD3 R66, P0, R16, R64, RZ ;  /* 0x0000004010427210 */ /* 0x000fe20007f1e0ff */
[----:B------:R-:W-:-:S04]  /*2520*/  IMAD.SHL.U32 R230, R230, 0x2, RZ ;  /* 0x00000002e6e67824 */ /* 0x000fc800078e00ff */
[----:B------:R-:W-:Y:S01]  /*2530*/  IMAD.X R67, R17, 0x1, R4, P0 ;  /* 0x0000000111437824 */ /* 0x000fe200000e0604 */
[----:B------:R-:W-:Y:S01]  /*2540*/  IADD3 R64, P0, R6, R64, RZ ;  /* 0x0000004006407210 */ /* 0x000fe20007f1e0ff */
[--C-:B------:R-:W-:Y:S01]  /*2550*/  IMAD R226, R2, 0x2, R230.reuse ;  /* 0x0000000202e27824 */ /* 0x100fe200078e02e6 */
[----:B--2---:R-:W-:Y:S01]  /*2560*/  IADD3 R22, P1, R20, R16, RZ ;  /* 0x0000001014167210 */ /* 0x004fe20007f3e0ff */
[----:B------:R-:W-:Y:S02]  /*2570*/  IMAD R225, R3, 0x2, R230 ;  /* 0x0000000203e17824 */ /* 0x000fe400078e02e6 */
[----:B------:R-:W-:Y:S01]  /*2580*/  IMAD.X R65, R7, 0x1, R4, P0 ;  /* 0x0000000107417824 */ /* 0x000fe200000e0604 */
[----:B------:R-:W-:Y:S01]  /*2590*/  ISETP.LT.OR P0, PT, R8, 0x1, P2 ;  /* 0x000000010800780c */ /* 0x000fe20001701670 */
[----:B------:R-:W-:Y:S01]  /*25a0*/  IMAD.X R23, R5, 0x1, R17, P1 ;  /* 0x0000000105177824 */ /* 0x000fe200008e0611 */
[----:B------:R-:W-:Y:S01]  /*25b0*/  IADD3 R20, P1, R20, R6, RZ ;  /* 0x0000000614147210 */ /* 0x000fe20007f3e0ff */
[----:B------:R-:W-:-:S04]  /*25c0*/  DEPBAR.LE SB0, 0x1 ;  /* 0x000080400000791a */ /* 0x000fc80000000000 */
[----:B------:R-:W-:-:S04]  /*25d0*/  DEPBAR.LE SB0, 0x0 ;  /* 0x000080000000791a */ /* 0x000fc80000000000 */
[----:B------:R-:W-:Y:S01]  /*25e0*/  BAR.SYNC.DEFER_BLOCKING 0x0 ;  /* 0x0000000000007b1d */ /* 0x000fe20000010000 */
[----:B------:R-:W-:Y:S01]  /*25f0*/  IMAD.X R21, R5, 0x1, R7, P1 ;  /* 0x0000000105157824 */ /* 0x000fe200008e0607 */
[----:B------:R-:W-:Y:S01]  /*2600*/  ISETP.GE.AND P1, PT, R10, c[0x0][0x1d4], PT ;  /* 0x000075000a007a0c */ /* 0x000fe20003f26270 */
[----:B------:R-:W-:Y:S01]  /*2610*/  IMAD R223, R3, 0x2, R226 ;  /* 0x0000000203df7824 */ /* 0x000fe200078e02e2 */
[----:B------:R-:W-:Y:S02]  /*2620*/  ISETP.GE.AND P2, PT, R9, c[0x0][0x1d4], PT ;  /* 0x0000750009007a0c */ /* 0x000fe40003f46270 */
[----:B------:R-:W-:Y:S04]  /*2630*/  LDSM.16.M88.4 R68, [R230+0x10100] ;  /* 0x01010000e644783b */ /* 0x000fe80000000200 */
[----:B------:R-:W-:Y:S04]  /*2640*/  LDSM.16.M88.4 R48, [R226+0x10100] ;  /* 0x01010000e230783b */ /* 0x000fe80000000200 */
[----:B------:R-:W2:Y:S04]  /*2650*/  LDSM.16.M88.4 R40, [R229+0x8100] ;  /* 0x00810000e528783b */ /* 0x000ea80000000200 */
[----:B------:R-:W4:Y:S04]  /*2660*/  LDSM.16.M88.4 R32, [R229+0x8900] ;  /* 0x00890000e520783b */ /* 0x000f280000000200 */
[----:B-1----:R-:W-:Y:S04]  /*2670*/  LDSM.16.M88.4 R24, [R229+0x9100] ;  /* 0x00910000e518783b */ /* 0x002fe80000000200 */
[----:B------:R-:W-:Y:S04]  /*2680*/  LDSM.16.M88.4 R4, [R229+0x9900] ;  /* 0x00990000e504783b */ /* 0x000fe80000000200 */
[----:B------:R-:W1:Y:S04]  /*2690*/  LDSM.16.M88.4 R56, [R228] ;  /* 0x00000000e438783b */ /* 0x000e680000000200 */
[----:B---3--:R-:W3:Y:S04]  /*26a0*/  LDSM.16.M88.4 R16, [R228+0x800] ;  /* 0x00080000e410783b */ /* 0x008ee80000000200 */
[----:B------:R-:W5:Y:S04]  /*26b0*/  LDSM.16.M88.4 R60, [R228+0x1000] ;  /* 0x00100000e43c783b */ /* 0x000f680000000200 */
[----:B------:R-:W1:Y:S04]  /*26c0*/  LDSM.16.M88.4 R52, [R228+0x1800] ;  /* 0x00180000e434783b */ /* 0x000e680000000200 */
[----:B------:R-:W-:Y:S01]  /*26d0*/  @!PT LDS RZ, [RZ] ;  /* 0x00000000fffff984 */ /* 0x000fe20000000800 */
[----:B------:R-:W-:Y:S01]  /*26e0*/  @!PT LDS RZ, [RZ] ;  /* 0x00000000fffff984 */ /* 0x000fe20000000800 */
[----:B------:R-:W-:Y:S01]  /*26f0*/  @!PT LDS RZ, [RZ] ;  /* 0x00000000fffff984 */ /* 0x000fe20000000800 */
[----:B------:R1:W-:Y:S01]  /*2700*/  LDGSTS.E.BYPASS.LTC128B.128 [R231+0x100], [R30.64], !P0 ;  /* 0x001000001ee77fae */ /* 0x0003e2000c101d52 */
[C---:B------:R-:W-:Y:S01]  /*2710*/  ISETP.LT.OR P0, PT, R8.reuse, 0x1, P1 ;  /* 0x000000010800780c */ /* 0x040fe20000f01670 */
[C---:B--2---:R-:W-:Y:S11]  /*2720*/  HMMA.16816.F32.BF16 R44, R68.reuse, R40, RZ ;  /* 0x00000028442c723c */ /* 0x044ff600000418ff */
[----:B------:R-:W-:Y:S01]  /*2730*/  @!UPT UIADD3 URZ, URZ, URZ, URZ ;  /* 0x0000003f3f3ff290 */ /* 0x000fe2000fffe03f */
[----:B------:R2:W-:Y:S01]  /*2740*/  LDGSTS.E.BYPASS.LTC128B.128 [R231+0x2100], [R28.64], !P0 ;  /* 0x021000001ce77fae */ /* 0x0005e2000c101d52 */
[----:B------:R-:W-:Y:S01]  /*2750*/  ISETP.LT.OR P0, PT, R8, 0x1, P2 ;  /* 0x000000010800780c */ /* 0x000fe20001701670 */
[----:B------:R-:W-:Y:S01]  /*2760*/  HMMA.16816.F32.BF16 R40, R68, R42, RZ ;  /* 0x0000002a4428723c */ /* 0x000fe200000418ff */
[----:B------:R-:W-:Y:S01]  /*2770*/  ISETP.GE.AND P2, PT, R0, c[0x0][0x1d4], PT ;  /* 0x0000750000007a0c */ /* 0x000fe20003f46270 */
[----:B------:R-:W-:-:S06]  /*2780*/  IMAD.MOV.U32 R0, RZ, RZ, 0x40 ;  /* 0x00000040ff007424 */ /* 0x000fcc00078e00ff */
[----:B----4-:R-:W-:Y:S04]  /*2790*/  HMMA.16816.F32.BF16 R36, R68, R32, RZ ;  /* 0x000000204424723c */ /* 0x010fe800000418ff */
[----:B------:R4:W-:Y:S01]  /*27a0*/  LDGSTS.E.BYPASS.LTC128B.128 [R231+0x4100], [R22.64], !P0 ;  /* 0x0410000016e77fae */ /* 0x0009e2000c101d52 */
[----:B------:R-:W-:-:S03]  /*27b0*/  ISETP.LT.OR P0, PT, R8, 0x1, P2 ;  /* 0x000000010800780c */ /* 0x000fc60001701670 */
[----:B------:R-:W-:Y:S08]  /*27c0*/  HMMA.16816.F32.BF16 R32, R68, R34, RZ ;  /* 0x000000224420723c */ /* 0x000ff000000418ff */
[----:B-1----:R-:W-:Y:S02]  /*27d0*/  HMMA.16816.F32.BF16 R44, R48, R56, R44 ;  /* 0x00000038302c723c */ /* 0x002fe4000004182c */
[----:B------:R4:W-:Y:S01]  /*27e0*/  LDGSTS.E.BYPASS.LTC128B.128 [R231+0x6100], [R20.64], !P0 ;  /* 0x0610000014e77fae */ /* 0x0009e2000c101d52 */
[----:B------:R-:W-:-:S04]  /*27f0*/  ISETP.GE.AND P0, PT, R244, c[0x0][0x1d4], PT ;  /* 0x00007500f4007a0c */ /* 0x000fc80003f06270 */
[C---:B------:R-:W-:Y:S01]  /*2800*/  ISETP.LT.OR P0, PT, R8.reuse, 0x21, P0 ;  /* 0x000000210800780c */ /* 0x040fe20000701670 */
[C---:B--2---:R-:W-:Y:S08]  /*2810*/  HMMA.16816.F32.BF16 R28, R68.reuse, R24, RZ ;  /* 0x00000018441c723c */ /* 0x044ff000000418ff */
[----:B------:R-:W-:Y:S04]  /*2820*/  HMMA.16816.F32.BF16 R24, R68, R26, RZ ;  /* 0x0000001a4418723c */ /* 0x000fe800000418ff */
[----:B------:R1:W-:Y:S01]  /*2830*/  LDGSTS.E.BYPASS.LTC128B.128 [R231+0x1100], [R14.64], !P0 ;  /* 0x011000000ee77fae */ /* 0x0003e2000c101d52 */
[----:B------:R-:W-:-:S02]  /*2840*/  ISETP.LT.OR P0, PT, R8, 0x21, P1 ;  /* 0x000000210800780c */ /* 0x000fc40000f01670 */
[----:B------:R-:W-:Y:S01]  /*2850*/  ISETP.GE.AND P1, PT, R9, c[0x0][0x1d4], PT ;  /* 0x0000750009007a0c */ /* 0x000fe20003f26270 */
[----:B------:R-:W-:Y:S03]  /*2860*/  HMMA.16816.F32.BF16 R40, R48, R58, R40 ;  /* 0x0000003a3028723c */ /* 0x000fe60000041828 */
[----:B------:R-:W-:-:S05]  /*2870*/  ISETP.LT.OR P1, PT, R8, 0x21, P1 ;  /* 0x000000210800780c */ /* 0x000fca0000f21670 */
[----:B----4-:R-:W-:Y:S02]  /*2880*/  HMMA.16816.F32.BF16 R20, R68, R4, RZ ;  /* 0x000000044414723c */ /* 0x010fe400000418ff */
        /* <DEDUP_REMOVED lines=9> */
[----:B---3--:R-:W-:Y:S04]  /*2920*/  HMMA.16816.F32.BF16 R36, R48, R16, R36 ;  /* 0x000000103024723c */ /* 0x008fe80000041824 */
[----:B------:R2:W-:Y:S01]  /*2930*/  LDGSTS.E.BYPASS.LTC128B.128 [R231+0x7100], [R64.64], !P0 ;  /* 0x0710000040e77fae */ /* 0x0005e2000c101d52 */
[----:B------:R-:W-:-:S03]  /*2940*/  PLOP3.LUT P0, PT, PT, PT, UP2, 0x40, 0x0 ;  /* 0x000000000000781c */ /* 0x000fc60003f0e828 */
[----:B------:R-:W-:Y:S01]  /*2950*/  LDSM.16.M88.4 R4, [R225+0x10100] ;  /* 0x01010000e104783b */ /* 0x000fe20000000200 */
[C---:B------:R-:W-:Y:S03]  /*2960*/  HMMA.16816.F32.BF16 R32, R48.reuse, R18, R32 ;  /* 0x000000123020723c */ /* 0x040fe60000041820 */
[----:B------:R-:W3:Y:S04]  /*2970*/  LDSM.16.M88.4 R8, [R224+0x8100] ;  /* 0x00810000e008783b */ /* 0x000ee80000000200 */
[----:B-1----:R-:W1:Y:S01]  /*2980*/  LDSM.16.M88.4 R12, [R224+0x8900] ;  /* 0x00890000e00c783b */ /* 0x002e620000000200 */
[C---:B-----5:R-:W-:Y:S03]  /*2990*/  HMMA.16816.F32.BF16 R28, R48.reuse, R60, R28 ;  /* 0x0000003c301c723c */ /* 0x060fe6000004181c */
[----:B------:R-:W4:Y:S04]  /*29a0*/  LDSM.16.M88.4 R56, [R224+0x9100] ;  /* 0x00910000e038783b */ /* 0x000f280000000200 */
[----:B------:R-:W5:Y:S01]  /*29b0*/  LDSM.16.M88.4 R16, [R224+0x9900] ;  /* 0x00990000e010783b */ /* 0x000f620000000200 */
[C---:B------:R-:W-:Y:S03]  /*29c0*/  HMMA.16816.F32.BF16 R24, R48.reuse, R62, R24 ;  /* 0x0000003e3018723c */ /* 0x040fe60000041818 */
[----:B------:R-:W-:Y:S04]  /*29d0*/  LDSM.16.M88.4 R60, [R224+0xb900] ;  /* 0x00b90000e03c783b */ /* 0x000fe80000000200 */
[----:B------:R-:W-:Y:S01]  /*29e0*/  LDSM.16.M88.4 R72, [R216+0x3000] ;  /* 0x00300000d848783b */ /* 0x000fe20000000200 */
[C---:B------:R-:W-:Y:S03]  /*29f0*/  HMMA.16816.F32.BF16 R20, R48.reuse, R52, R20 ;  /* 0x000000343014723c */ /* 0x040fe60000041814 */
[----:B--2---:R-:W-:Y:S04]  /*2a00*/  LDSM.16.M88.4 R64, [R229+0xd100] ;  /* 0x00d10000e540783b */ /* 0x004fe80000000200 */
[----:B------:R-:W-:Y:S01]  /*2a10*/  LDSM.16.M88.4 R76, [R224+0xd900] ;  /* 0x00d90000e04c783b */ /* 0x000fe20000000200 */
[----:B------:R-:W-:Y:S03]  /*2a20*/  HMMA.16816.F32.BF16 R68, R48, R54, R68 ;  /* 0x000000363044723c */ /* 0x000fe60000041844 */
[----:B------:R-:W-:Y:S04]  /*2a30*/  LDSM.16.M88.4 R48, [R223+0x10100] ;  /* 0x01010000df30783b */ /* 0x000fe80000000200 */
[----:B------:R-:W-:Y:S01]  /*2a40*/  LDSM.16.M88.4 R52, [R216+0x800] ;  /* 0x00080000d834783b */ /* 0x000fe20000000200 */
[C---:B---3--:R-:W-:Y:S03]  /*2a50*/  HMMA.16816.F32.BF16 R44, R4.reuse, R8, R44 ;  /* 0x00000008042c723c */ /* 0x048fe6000004182c */
[----:B------:R-:W0:Y:S05]  /*2a60*/  LDGDEPBAR ;  /* 0x00000000000079af */ /* 0x000e2a0000000000 */
[C---:B------:R-:W-:Y:S01]  /*2a70*/  HMMA.16816.F32.BF16 R40, R4.reuse, R10, R40 ;  /* 0x0000000a0428723c */ /* 0x040fe20000041828 */
[----:B------:R-:W2:Y:S07]  /*2a80*/  LDSM.16.M88.4 R8, [R216] ;  /* 0x00000000d808783b */ /* 0x000eae0000000200 */
[C---:B-1----:R-:W-:Y:S08]  /*2a90*/  HMMA.16816.F32.BF16 R36, R4.reuse, R12, R36 ;  /* 0x0000000c0424723c */ /* 0x042ff00000041824 */
[C---:B------:R-:W-:Y:S01]  /*2aa0*/  HMMA.16816.F32.BF16 R32, R4.reuse, R14, R32 ;  /* 0x0000000e0420723c */ /* 0x040fe20000041820 */
[----:B------:R-:W1:Y:S07]  /*2ab0*/  LDSM.16.M88.4 R12, [R216+0x1000] ;  /* 0x00100000d80c783b */ /* 0x000e6e0000000200 */
[C---:B----4-:R-:W-:Y:S08]  /*2ac0*/  HMMA.16816.F32.BF16 R28, R4.reuse, R56, R28 ;  /* 0x00000038041c723c */ /* 0x050ff0000004181c */
[C---:B------:R-:W-:Y:S01]  /*2ad0*/  HMMA.16816.F32.BF16 R24, R4.reuse, R58, R24 ;  /* 0x0000003a0418723c */ /* 0x040fe20000041818 */
[----:B------:R-:W3:Y:S07]  /*2ae0*/  LDSM.16.M88.4 R56, [R216+0x1800] ;  /* 0x00180000d838783b */ /* 0x000eee0000000200 */
[C---:B-----5:R-:W-:Y:S08]  /*2af0*/  HMMA.16816.F32.BF16 R20, R4.reuse, R16, R20 ;  /* 0x000000100414723c */ /* 0x060ff00000041814 */
[----:B------:R-:W-:Y:S01]  /*2b00*/  HMMA.16816.F32.BF16 R68, R4, R18, R68 ;  /* 0x000000120444723c */ /* 0x000fe20000041844 */
[----:B------:R-:W-:Y:S04]  /*2b10*/  LDSM.16.M88.4 R4, [R230+0x14100] ;  /* 0x01410000e604783b */ /* 0x000fe80000000200 */
[----:B------:R-:W4:Y:S03]  /*2b20*/  LDSM.16.M88.4 R16, [R229+0xa100] ;  /* 0x00a10000e510783b */ /* 0x000f260000000200 */
[C---:B--2---:R-:W-:Y:S08]  /*2b30*/  HMMA.16816.F32.BF16 R44, R48.reuse, R8, R44 ;  /* 0x00000008302c723c */ /* 0x044ff0000004182c */
[C---:B------:R-:W-:Y:S01]  /*2b40*/  HMMA.16816.F32.BF16 R40, R48.reuse, R10, R40 ;  /* 0x0000000a3028723c */ /* 0x040fe20000041828 */
[----:B------:R-:W2:Y:S07]  /*2b50*/  LDSM.16.M88.4 R8, [R229+0xa900] ;  /* 0x00a90000e508783b */ /* 0x000eae0000000200 */
        /* <DEDUP_REMOVED lines=8> */
[----:B------:R-:W-:Y:S04]  /*2be0*/  LDSM.16.M88.4 R48, [R228+0x2000] ;  /* 0x00200000e430783b */ /* 0x000fe80000000200 */
[----:B------:R-:W-:Y:S03]  /*2bf0*/  LDSM.16.M88.4 R56, [R228+0x3000] ;  /* 0x00300000e438783b */ /* 0x000fe60000000200 */
[C---:B----4-:R-:W-:Y:S08]  /*2c00*/  HMMA.16816.F32.BF16 R44, R4.reuse, R16, R44 ;  /* 0x00000010042c723c */ /* 0x050ff0000004182c */
[C---:B------:R-:W-:Y:S01]  /*2c10*/  HMMA.16816.F32.BF16 R40, R4.reuse, R18, R40 ;  /* 0x000000120428723c */ /* 0x040fe20000041828 */
[----:B------:R-:W3:Y:S07]  /*2c20*/  LDSM.16.M88.4 R16, [R226+0x14100] ;  /* 0x01410000e210783b */ /* 0x000eee0000000200 */
[C---:B--2---:R-:W-:Y:S08]  /*2c30*/  HMMA.16816.F32.BF16 R36, R4.reuse, R8, R36 ;  /* 0x000000080424723c */ /* 0x044ff00000041824 */
[C---:B------:R-:W-:Y:S01]  /*2c40*/  HMMA.16816.F32.BF16 R32, R4.reuse, R10, R32 ;  /* 0x0000000a0420723c */ /* 0x040fe20000041820 */
[----:B------:R-:W2:Y:S07]  /*2c50*/  LDSM.16.M88.4 R8, [R228+0x2800] ;  /* 0x00280000e408783b */ /* 0x000eae0000000200 */
[C---:B-----5:R-:W-:Y:S08]  /*2c60*/  HMMA.16816.F32.BF16 R28, R4.reuse, R52, R28 ;  /* 0x00000034041c723c */ /* 0x060ff0000004181c */
[C---:B------:R-:W-:Y:S01]  /*2c70*/  HMMA.16816.F32.BF16 R24, R4.reuse, R54, R24 ;  /* 0x000000360418723c */ /* 0x040fe20000041818 */
[----:B------:R-:W4:Y:S07]  /*2c80*/  LDSM.16.M88.4 R52, [R228+0x3800] ;  /* 0x00380000e434783b */ /* 0x000f2e0000000200 */
[C---:B-1----:R-:W-:Y:S08]  /*2c90*/  HMMA.16816.F32.BF16 R20, R4.reuse, R12, R20 ;  /* 0x0000000c0414723c */ /* 0x042ff00000041814 */
[----:B------:R-:W-:Y:S01]  /*2ca0*/  HMMA.16816.F32.BF16 R68, R4, R14, R68 ;  /* 0x0000000e0444723c */ /* 0x000fe20000041844 */
[----:B------:R-:W-:Y:S04]  /*2cb0*/  LDSM.16.M88.4 R12, [R225+0x14100] ;  /* 0x01410000e10c783b */ /* 0x000fe80000000200 */
[----:B------:R-:W1:Y:S03]  /*2cc0*/  LDSM.16.M88.4 R4, [R224+0xa100] ;  /* 0x00a10000e004783b */ /* 0x000e660000000200 */
[C---:B---3--:R-:W-:Y:S08]  /*2cd0*/  HMMA.16816.F32.BF16 R44, R16.reuse, R48, R44 ;  /* 0x00000030102c723c */ /* 0x048ff0000004182c */
[C---:B------:R-:W-:Y:S01]  /*2ce0*/  HMMA.16816.F32.BF16 R40, R16.reuse, R50, R40 ;  /* 0x000000321028723c */ /* 0x040fe20000041828 */
[----:B------:R-:W3:Y:S07]  /*2cf0*/  LDSM.16.M88.4 R48, [R224+0xa900] ;  /* 0x00a90000e030783b */ /* 0x000eee0000000200 */
[C---:B--2---:R-:W-:Y:S08]  /*2d00*/  HMMA.16816.F32.BF16 R36, R16.reuse, R8, R36 ;  /* 0x000000081024723c */ /* 0x044ff00000041824 */
[C---:B------:R-:W-:Y:S01]  /*2d10*/  HMMA.16816.F32.BF16 R32, R16.reuse, R10, R32 ;  /* 0x0000000a1020723c */ /* 0x040fe20000041820 */
[----:B------:R-:W2:Y:S07]  /*2d20*/  LDSM.16.M88.4 R8, [R224+0xb100] ;  /* 0x00b10000e008783b */ /* 0x000eae0000000200 */
[C---:B------:R-:W-:Y:S08]  /*2d30*/  HMMA.16816.F32.BF16 R28, R16.reuse, R56, R28 ;  /* 0x00000038101c723c */ /* 0x040ff0000004181c */
[C---:B------:R-:W-:Y:S01]  /*2d40*/  HMMA.16816.F32.BF16 R24, R16.reuse, R58, R24 ;  /* 0x0000003a1018723c */ /* 0x040fe20000041818 */
[----:B------:R-:W-:Y:S07]  /*2d50*/  LDSM.16.M88.4 R56, [R216+0x3800] ;  /* 0x00380000d838783b */ /* 0x000fee0000000200 */
[C---:B----4-:R-:W-:Y:S08]  /*2d60*/  HMMA.16816.F32.BF16 R20, R16.reuse, R52, R20 ;  /* 0x000000341014723c */ /* 0x050ff00000041814 */
[----:B------:R-:W-:Y:S01]  /*2d70*/  HMMA.16816.F32.BF16 R68, R16, R54, R68 ;  /* 0x000000361044723c */ /* 0x000fe20000041844 */
[----:B------:R-:W-:Y:S04]  /*2d80*/  LDSM.16.M88.4 R52, [R223+0x14100] ;  /* 0x01410000df34783b */ /* 0x000fe80000000200 */
[----:B------:R-:W4:Y:S03]  /*2d90*/  LDSM.16.M88.4 R16, [R216+0x2000] ;  /* 0x00200000d810783b */ /* 0x000f260000000200 */
[C---:B-1----:R-:W-:Y:S08]  /*2da0*/  HMMA.16816.F32.BF16 R44, R12.reuse, R4, R44 ;  /* 0x000000040c2c723c */ /* 0x042ff0000004182c */
[C---:B------:R-:W-:Y:S01]  /*2db0*/  HMMA.16816.F32.BF16 R40, R12.reuse, R6, R40 ;  /* 0x000000060c28723c */ /* 0x040fe20000041828 */
[----:B------:R-:W1:Y:S07]  /*2dc0*/  LDSM.16.M88.4 R4, [R216+0x2800] ;  /* 0x00280000d804783b */ /* 0x000e6e0000000200 */
[C---:B---3--:R-:W-:Y:S08]  /*2dd0*/  HMMA.16816.F32.BF16 R36, R12.reuse, R48, R36 ;  /* 0x000000300c24723c */ /* 0x048ff00000041824 */
[C---:B------:R-:W-:Y:S01]  /*2de0*/  HMMA.16816.F32.BF16 R32, R12.reuse, R50, R32 ;  /* 0x000000320c20723c */ /* 0x040fe20000041820 */
[----:B------:R-:W-:Y:S07]  /*2df0*/  LDSM.16.M88.4 R48, [R229+0xc100] ;  /* 0x00c10000e530783b */ /* 0x000fee0000000200 */
[C---:B--2---:R-:W-:Y:S08]  /*2e00*/  HMMA.16816.F32.BF16 R28, R12.reuse, R8, R28 ;  /* 0x000000080c1c723c */ /* 0x044ff0000004181c */
[C---:B------:R-:W-:Y:S01]  /*2e10*/  HMMA.16816.F32.BF16 R24, R12.reuse, R10, R24 ;  /* 0x0000000a0c18723c */ /* 0x040fe20000041818 */
[----:B------:R-:W2:Y:S07]  /*2e20*/  LDSM.16.M88.4 R8, [R230+0x18100] ;  /* 0x01810000e608783b */ /* 0x000eae0000000200 */
[C---:B------:R-:W-:Y:S08]  /*2e30*/  HMMA.16816.F32.BF16 R20, R12.reuse, R60, R20 ;  /* 0x0000003c0c14723c */ /* 0x040ff00000041814 */
[----:B------:R-:W-:Y:S01]  /*2e40*/  HMMA.16816.F32.BF16 R68, R12, R62, R68 ;  /* 0x0000003e0c44723c */ /* 0x000fe20000041844 */
[----:B------:R-:W3:Y:S04]  /*2e50*/  LDSM.16.M88.4 R12, [R229+0xc900] ;  /* 0x00c90000e50c783b */ /* 0x000ee80000000200 */
[----:B------:R-:W5:Y:S03]  /*2e60*/  LDSM.16.M88.4 R60, [R229+0xd900] ;  /* 0x00d90000e53c783b */ /* 0x000f660000000200 */
        /* <DEDUP_REMOVED lines=10> */
[----:B------:R-:W-:Y:S01]  /*2f10*/  HMMA.16816.F32.BF16 R68, R52, R58, R68 ;  /* 0x0000003a3444723c */ /* 0x000fe20000041844 */
[----:B------:R-:W4:Y:S04]  /*2f20*/  LDSM.16.M88.4 R56, [R228+0x4800] ;  /* 0x00480000e438783b */ /* 0x000f280000000200 */
[----:B------:R-:W1:Y:S03]  /*2f30*/  LDSM.16.M88.4 R52, [R228+0x5000] ;  /* 0x00500000e434783b */ /* 0x000e660000000200 */
[C---:B--2---:R-:W-:Y:S08]  /*2f40*/  HMMA.16816.F32.BF16 R44, R8.reuse, R48, R44 ;  /* 0x00000030082c723c */ /* 0x044ff0000004182c */
[C---:B------:R-:W-:Y:S01]  /*2f50*/  HMMA.16816.F32.BF16 R40, R8.reuse, R50, R40 ;  /* 0x000000320828723c */ /* 0x040fe20000041828 */
[----:B------:R-:W2:Y:S07]  /*2f60*/  LDSM.16.M88.4 R48, [R228+0x5800] ;  /* 0x00580000e430783b */ /* 0x000eae0000000200 */
[C---:B---3--:R-:W-:Y:S08]  /*2f70*/  HMMA.16816.F32.BF16 R36, R8.reuse, R12, R36 ;  /* 0x0000000c0824723c */ /* 0x048ff00000041824 */
[C---:B------:R-:W-:Y:S01]  /*2f80*/  HMMA.16816.F32.BF16 R32, R8.reuse, R14, R32 ;  /* 0x0000000e0820723c */ /* 0x040fe20000041820 */
[----:B------:R-:W-:Y:S07]  /*2f90*/  LDSM.16.M88.4 R12, [R224+0xc100] ;  /* 0x00c10000e00c783b */ /* 0x000fee0000000200 */
[C---:B------:R-:W-:Y:S08]  /*2fa0*/  HMMA.16816.F32.BF16 R28, R8.reuse, R64, R28 ;  /* 0x00000040081c723c */ /* 0x040ff0000004181c */
[C---:B------:R-:W-:Y:S01]  /*2fb0*/  HMMA.16816.F32.BF16 R24, R8.reuse, R66, R24 ;  /* 0x000000420818723c */ /* 0x040fe20000041818 */
[----:B------:R-:W-:Y:S07]  /*2fc0*/  LDSM.16.M88.4 R64, [R223+0x18100] ;  /* 0x01810000df40783b */ /* 0x000fee0000000200 */
[C---:B-----5:R-:W-:Y:S08]  /*2fd0*/  HMMA.16816.F32.BF16 R20, R8.reuse, R60, R20 ;  /* 0x0000003c0814723c */ /* 0x060ff00000041814 */
[----:B------:R-:W-:Y:S01]  /*2fe0*/  HMMA.16816.F32.BF16 R68, R8, R62, R68 ;  /* 0x0000003e0844723c */ /* 0x000fe20000041844 */
[----:B------:R-:W3:Y:S04]  /*2ff0*/  LDSM.16.M88.4 R8, [R224+0xc900] ;  /* 0x00c90000e008783b */ /* 0x000ee80000000200 */
[----:B------:R-:W-:Y:S03]  /*3000*/  LDSM.16.M88.4 R60, [R216+0x4000] ;  /* 0x00400000d83c783b */ /* 0x000fe60000000200 */
[C---:B-1----:R-:W-:Y:S08]  /*3010*/  HMMA.16816.F32.BF16 R44, R16.reuse, R4, R44 ;  /* 0x00000004102c723c */ /* 0x042ff0000004182c */
[C---:B------:R-:W-:Y:S01]  /*3020*/  HMMA.16816.F32.BF16 R40, R16.reuse, R6, R40 ;  /* 0x000000061028723c */ /* 0x040fe20000041828 */
[----:B------:R-:W1:Y:S07]  /*3030*/  LDSM.16.M88.4 R4, [R224+0xd100] ;  /* 0x00d10000e004783b */ /* 0x000e6e0000000200 */
[C---:B----4-:R-:W-:Y:S08]  /*3040*/  HMMA.16816.F32.BF16 R36, R16.reuse, R56, R36 ;  /* 0x000000381024723c */ /* 0x050ff00000041824 */
[C---:B------:R-:W-:Y:S01]  /*3050*/  HMMA.16816.F32.BF16 R32, R16.reuse, R58, R32 ;  /* 0x0000003a1020723c */ /* 0x040fe20000041820 */
[----:B------:R-:W4:Y:S07]  /*3060*/  LDSM.16.M88.4 R56, [R216+0x4800] ;  /* 0x00480000d838783b */ /* 0x000f2e0000000200 */
[C---:B------:R-:W-:Y:S08]  /*3070*/  HMMA.16816.F32.BF16 R28, R16.reuse, R52, R28 ;  /* 0x00000034101c723c */ /* 0x040ff0000004181c */
[C---:B------:R-:W-:Y:S01]  /*3080*/  HMMA.16816.F32.BF16 R24, R16.reuse, R54, R24 ;  /* 0x000000361018723c */ /* 0x040fe20000041818 */
[----:B------:R-:W5:Y:S07]  /*3090*/  LDSM.16.M88.4 R52, [R216+0x5000] ;  /* 0x00500000d834783b */ /* 0x000f6e0000000200 */
[C---:B--2---:R-:W-:Y:S08]  /*30a0*/  HMMA.16816.F32.BF16 R20, R16.reuse, R48, R20 ;  /* 0x000000301014723c */ /* 0x044ff00000041814 */
[----:B------:R-:W-:Y:S01]  /*30b0*/  HMMA.16816.F32.BF16 R68, R16, R50, R68 ;  /* 0x000000321044723c */ /* 0x000fe20000041844 */
[----:B------:R-:W2:Y:S04]  /*30c0*/  LDSM.16.M88.4 R48, [R216+0x5800] ;  /* 0x00580000d830783b */ /* 0x000ea80000000200 */
[----:B------:R-:W-:Y:S03]  /*30d0*/  LDSM.16.M88.4 R16, [R230+0x1c100] ;  /* 0x01c10000e610783b */ /* 0x000fe60000000200 */
        /* <DEDUP_REMOVED lines=8> */
[----:B------:R-:W1:Y:S07]  /*3160*/  LDSM.16.M88.4 R12, [R229+0xe100] ;  /* 0x00e10000e50c783b */ /* 0x000e6e0000000200 */
[C---:B------:R-:W-:Y:S08]  /*3170*/  HMMA.16816.F32.BF16 R20, R72.reuse, R76, R20 ;  /* 0x0000004c4814723c */ /* 0x040ff00000041814 */
[----:B------:R-:W-:Y:S08]  /*3180*/  HMMA.16816.F32.BF16 R68, R72, R78, R68 ;  /* 0x0000004e4844723c */ /* 0x000ff00000041844 */
[C---:B----4-:R-:W-:Y:S08]  /*3190*/  HMMA.16816.F32.BF16 R36, R64.reuse, R56, R36 ;  /* 0x000000384024723c */ /* 0x050ff00000041824 */
[C---:B------:R-:W-:Y:S01]  /*31a0*/  HMMA.16816.F32.BF16 R32, R64.reuse, R58, R32 ;  /* 0x0000003a4020723c */ /* 0x040fe20000041820 */
[----:B------:R-:W-:Y:S07]  /*31b0*/  LDSM.16.M88.4 R56, [R228+0x6000] ;  /* 0x00600000e438783b */ /* 0x000fee0000000200 */
[C---:B-----5:R-:W-:Y:S08]  /*31c0*/  HMMA.16816.F32.BF16 R28, R64.reuse, R52, R28 ;  /* 0x00000034401c723c */ /* 0x060ff0000004181c */
[C---:B------:R-:W-:Y:S01]  /*31d0*/  HMMA.16816.F32.BF16 R24, R64.reuse, R54, R24 ;  /* 0x000000364018723c */ /* 0x040fe20000041818 */
[----:B------:R-:W4:Y:S07]  /*31e0*/  LDSM.16.M88.4 R52, [R229+0xf900] ;  /* 0x00f90000e534783b */ /* 0x000f2e0000000200 */
[C---:B------:R-:W-:Y:S08]  /*31f0*/  HMMA.16816.F32.BF16 R44, R64.reuse, R60, R44 ;  /* 0x0000003c402c723c */ /* 0x040ff0000004182c */
[C---:B------:R-:W-:Y:S01]  /*3200*/  HMMA.16816.F32.BF16 R40, R64.reuse, R62, R40 ;  /* 0x0000003e4028723c */ /* 0x040fe20000041828 */
[----:B------:R-:W-:Y:S07]  /*3210*/  LDSM.16.M88.4 R60, [R226+0x1c100] ;  /* 0x01c10000e23c783b */ /* 0x000fee0000000200 */
[C---:B--2---:R-:W-:Y:S01]  /*3220*/  HMMA.16816.F32.BF16 R72, R64.reuse, R48, R20 ;  /* 0x000000304048723c */ /* 0x044fe20000041814 */
[----:B------:R-:W2:Y:S07]  /*3230*/  LDSM.16.M88.4 R20, [R228+0x6800] ;  /* 0x00680000e414783b */ /* 0x000eae0000000200 */
[----:B------:R-:W-:Y:S01]  /*3240*/  HMMA.16816.F32.BF16 R68, R64, R50, R68 ;  /* 0x000000324044723c */ /* 0x000fe20000041844 */
[----:B------:R-:W5:Y:S04]  /*3250*/  LDSM.16.M88.4 R48, [R228+0x7000] ;  /* 0x00700000e430783b */ /* 0x000f680000000200 */
[----:B------:R-:W-:Y:S03]  /*3260*/  LDSM.16.M88.4 R64, [R216+0x6800] ;  /* 0x00680000d840783b */ /* 0x000fe60000000200 */
        /* <DEDUP_REMOVED lines=9> */
[C---:B----4-:R-:W-:Y:S08]  /*3300*/  HMMA.16816.F32.BF16 R72, R16.reuse, R52, R72 ;  /* 0x000000341048723c */ /* 0x050ff00000041848 */
[----:B------:R-:W-:Y:S01]  /*3310*/  HMMA.16816.F32.BF16 R68, R16, R54, R68 ;  /* 0x000000361044723c */ /* 0x000fe20000041844 */
[----:B------:R-:W-:Y:S04]  /*3320*/  LDSM.16.M88.4 R16, [R224+0xf100] ;  /* 0x00f10000e010783b */ /* 0x000fe80000000200 */
[----:B------:R-:W-:Y:S03]  /*3330*/  LDSM.16.M88.4 R52, [R216+0x6000] ;  /* 0x00600000d834783b */ /* 0x000fe60000000200 */
[C---:B--2---:R-:W-:Y:S08]  /*3340*/  HMMA.16816.F32.BF16 R36, R60.reuse, R20, R36 ;  /* 0x000000143c24723c */ /* 0x044ff00000041824 */
[C---:B------:R-:W-:Y:S01]  /*3350*/  HMMA.16816.F32.BF16 R32, R60.reuse, R22, R32 ;  /* 0x000000163c20723c */ /* 0x040fe20000041820 */
[----:B------:R-:W2:Y:S07]  /*3360*/  LDSM.16.M88.4 R20, [R224+0xe900] ;  /* 0x00e90000e014783b */ /* 0x000eae0000000200 */
[C---:B-----5:R-:W-:Y:S08]  /*3370*/  HMMA.16816.F32.BF16 R28, R60.reuse, R48, R28 ;  /* 0x000000303c1c723c */ /* 0x060ff0000004181c */
[C---:B------:R-:W-:Y:S01]  /*3380*/  HMMA.16816.F32.BF16 R24, R60.reuse, R50, R24 ;  /* 0x000000323c18723c */ /* 0x040fe20000041818 */
[----:B------:R-:W4:Y:S07]  /*3390*/  LDSM.16.M88.4 R48, [R224+0xf900] ;  /* 0x00f90000e030783b */ /* 0x000f2e0000000200 */
[C---:B------:R-:W-:Y:S08]  /*33a0*/  HMMA.16816.F32.BF16 R44, R60.reuse, R56, R44 ;  /* 0x000000383c2c723c */ /* 0x040ff0000004182c */
[C---:B------:R-:W-:Y:S01]  /*33b0*/  HMMA.16816.F32.BF16 R40, R60.reuse, R58, R40 ;  /* 0x0000003a3c28723c */ /* 0x040fe20000041828 */
[----:B------:R-:W5:Y:S07]  /*33c0*/  LDSM.16.M88.4 R56, [R223+0x1c100] ;  /* 0x01c10000df38783b */ /* 0x000f6e0000000200 */
[C---:B---3--:R-:W-:Y:S08]  /*33d0*/  HMMA.16816.F32.BF16 R72, R60.reuse, R8, R72 ;  /* 0x000000083c48723c */ /* 0x048ff00000041848 */
[----:B------:R-:W-:Y:S01]  /*33e0*/  HMMA.16816.F32.BF16 R68, R60, R10, R68 ;  /* 0x0000000a3c44723c */ /* 0x000fe20000041844 */
[----:B------:R-:W3:Y:S04]  /*33f0*/  LDSM.16.M88.4 R60, [R216+0x7000] ;  /* 0x00700000d83c783b */ /* 0x000ee80000000200 */
[----:B------:R-:W3:Y:S01]  /*3400*/  LDSM.16.M88.4 R8, [R216+0x7800] ;  /* 0x00780000d808783b */ /* 0x000ee20000000200 */
[----:B------:R-:W-:-:S04]  /*3410*/  DEPBAR.LE SB0, 0x0 ;  /* 0x000080000000791a */ /* 0x000fc80000000000 */
[C---:B-1----:R-:W-:Y:S08]  /*3420*/  HMMA.16816.F32.BF16 R44, R12.reuse, R4, R44 ;  /* 0x000000040c2c723c */ /* 0x042ff0000004182c */
[C---:B------:R-:W-:Y:S08]  /*3430*/  HMMA.16816.F32.BF16 R40, R12.reuse, R6, R40 ;  /* 0x000000060c28723c */ /* 0x040ff00000041828 */
[C---:B--2---:R-:W-:Y:S08]  /*3440*/  HMMA.16816.F32.BF16 R36, R12.reuse, R20, R36 ;  /* 0x000000140c24723c */ /* 0x044ff00000041824 */
[C---:B------:R-:W-:Y:S08]  /*3450*/  HMMA.16816.F32.BF16 R32, R12.reuse, R22, R32 ;  /* 0x000000160c20723c */ /* 0x040ff00000041820 */
[C---:B------:R-:W-:Y:S08]  /*3460*/  HMMA.16816.F32.BF16 R28, R12.reuse, R16, R28 ;  /* 0x000000100c1c723c */ /* 0x040ff0000004181c */
[C---:B------:R-:W-:Y:S08]  /*3470*/  HMMA.16816.F32.BF16 R24, R12.reuse, R18, R24 ;  /* 0x000000120c18723c */ /* 0x040ff00000041818 */
[C---:B----4-:R-:W-:Y:S08]  /*3480*/  HMMA.16816.F32.BF16 R72, R12.reuse, R48, R72 ;  /* 0x000000300c48723c */ /* 0x050ff00000041848 */
[----:B------:R-:W-:Y:S08]  /*3490*/  HMMA.16816.F32.BF16 R68, R12, R50, R68 ;  /* 0x000000320c44723c */ /* 0x000ff00000041844 */
[C---:B-----5:R-:W-:Y:S08]  /*34a0*/  HMMA.16816.F32.BF16 R44, R56.reuse, R52, R44 ;  /* 0x00000034382c723c */ /* 0x060ff0000004182c */
[C---:B------:R-:W-:Y:S08]  /*34b0*/  HMMA.16816.F32.BF16 R40, R56.reuse, R54, R40 ;  /* 0x000000363828723c */ /* 0x040ff00000041828 */
[C---:B------:R-:W-:Y:S08]  /*34c0*/  HMMA.16816.F32.BF16 R36, R56.reuse, R64, R36 ;  /* 0x000000403824723c */ /* 0x040ff00000041824 */
[C---:B------:R-:W-:Y:S08]  /*34d0*/  HMMA.16816.F32.BF16 R32, R56.reuse, R66, R32 ;  /* 0x000000423820723c */ /* 0x040ff00000041820 */
[C---:B---3--:R-:W-:Y:S08]  /*34e0*/  HMMA.16816.F32.BF16 R28, R56.reuse, R60, R28 ;  /* 0x0000003c381c723c */ /* 0x048ff0000004181c */
[C---:B------:R-:W-:Y:S08]  /*34f0*/  HMMA.16816.F32.BF16 R24, R56.reuse, R62, R24 ;  /* 0x0000003e3818723c */ /* 0x040ff00000041818 */
[C---:B------:R-:W-:Y:S07]  /*3500*/  HMMA.16816.F32.BF16 R72, R56.reuse, R8, R72 ;  /* 0x000000083848723c */ /* 0x040fee0000041848 */
[----:B------:R-:W-:Y:S01]  /*3510*/  SHF.R.S32.HI R9, RZ, 0x1f, R244 ;  /* 0x0000001fff097819 */ /* 0x000fe200000114f4 */
[----:B------:R-:W-:Y:S01]  /*3520*/  HMMA.16816.F32.BF16 R68, R56, R10, R68 ;  /* 0x0000000a3844723c */ /* 0x000fe20000041844 */
[----:B------:R-:W-:Y:S06]  /*3530*/  BAR.SYNC.DEFER_BLOCKING 0x0 ;  /* 0x0000000000007b1d */ /* 0x000fec0000010000 */
[----:B------:R-:W-:Y:S05]  /*3540*/  @P0 BRA `(.L_x_5230) ;  /* 0x000004e000000947 */ /* 0x000fea0003800000 */
[----:B------:R-:W-:Y:S01]  /*3550*/  ISETP.NE.AND P1, PT, R232, 0x1, PT ;  /* 0x00000001e800780c */ /* 0x000fe20003f25270 */
        /* <DEDUP_REMOVED lines=19> */
[----:B------:R-:W-:Y:S01]  /*3690*/  IMAD.WIDE.U32 R6, R234, c[0x0][0x1e0], RZ ;  /* 0x00007800ea067a25 */ /* 0x000fe200078e00ff */
[----:B------:R-:W-:-:S02]  /*36a0*/  SHF.R.S32.HI R11, RZ, 0x1f, R234 ;  /* 0x0000001fff0b7819 */ /* 0x000fc400000114ea */
[----:B------:R-:W-:Y:S02]  /*36b0*/  LOP3.LUT R48, R48, 0xf, RZ, 0xc0, !PT ;  /* 0x0000000f30307812 */ /* 0x000fe400078ec0ff */
[----:B------:R-:W-:Y:S01]  /*36c0*/  SHF.L.U64.HI R14, R244, 0x1, R9 ;  /* 0x00000001f40e7819 */ /* 0x000fe20000010209 */
[----:B------:R-:W-:Y:S01]  /*36d0*/  IMAD R11, R11, c[0x0][0x1e0], RZ ;  /* 0x000078000b0b7a24 */ /* 0x000fe200078e02ff */
[----:B------:R-:W-:Y:S02]  /*36e0*/  LOP3.LUT R22, R22, 0xf, RZ, 0xc0, !PT ;  /* 0x0000000f16167812 */ /* 0x000fe400078ec0ff */
[----:B------:R-:W-:Y:S01]  /*36f0*/  IADD3 R17, -R247, 0x10, RZ ;  /* 0x00000010f7117810 */ /* 0x000fe20007ffe1ff */
[----:B------:R-:W-:-:S03]  /*3700*/  IMAD R11, R234, c[0x0][0x1e4], R11 ;  /* 0x00007900ea0b7a24 */ /* 0x000fc600078e020b */
[----:B------:R-:W-:Y:S01]  /*3710*/  LOP3.LUT R17, R17, 0xf, RZ, 0xc0, !PT ;  /* 0x0000000f11117812 */ /* 0x000fe200078ec0ff */
[----:B------:R-:W-:Y:S01]  /*3720*/  IMAD.IADD R7, R7, 0x1, R11 ;  /* 0x0000000107077824 */ /* 0x000fe200078e020b */
[----:B------:R-:W-:Y:S02]  /*3730*/  SHF.L.U64.HI R11, R243, 0x1, R248 ;  /* 0x00000001f30b7819 */ /* 0x000fe400000102f8 */
[----:B--2---:R-:W-:Y:S01]  /*3740*/  SHF.R.S32.HI R0, RZ, 0x1f, R233 ;  /* 0x0000001fff007819 */ /* 0x004fe200000114e9 */
[----:B------:R-:W-:Y:S01]  /*3750*/  IMAD.WIDE.U32 R4, R233, c[0x0][0x1f0], R6 ;  /* 0x00007c00e9047a25 */ /* 0x000fe200078e0006 */
[----:B------:R-:W-:-:S03]  /*3760*/  SHF.L.U64.HI R7, R242, 0x1, R245 ;  /* 0x00000001f2077819 */ /* 0x000fc600000102f5 */
[----:B------:R-:W-:Y:S01]  /*3770*/  IMAD R0, R0, c[0x0][0x1f0], RZ ;  /* 0x00007c0000007a24 */ /* 0x000fe200078e02ff */
[----:B------:R-:W-:Y:S01]  /*3780*/  IADD3 R15, P0, R4, UR14, RZ ;  /* 0x0000000e040f7c10 */ /* 0x000fe2000ff1e0ff */
[----:B------:R-:W-:Y:S01]  /*3790*/  IMAD.SHL.U32 R6, R242, 0x2, RZ ;  /* 0x00000002f2067824 */ /* 0x000fe200078e00ff */
[----:B------:R-:W-:Y:S01]  /*37a0*/  SHF.L.U64.HI R4, R241, 0x1, R246 ;  /* 0x00000001f1047819 */ /* 0x000fe200000102f6 */
[----:B------:R-:W-:-:S05]  /*37b0*/  IMAD R0, R233, c[0x0][0x1f4], R0 ;  /* 0x00007d00e9007a24 */ /* 0x000fca00078e0200 */
[----:B------:R-:W-:Y:S02]  /*37c0*/  IADD3.X R0, R5, UR7, R0, P0, !PT ;  /* 0x0000000705007c10 */ /* 0x000fe400087fe400 */
[C---:B------:R-:W-:Y:S02]  /*37d0*/  LEA R16, P0, R15.reuse, c[0x0][0x1c8], 0x1 ;  /* 0x000072000f107a11 */ /* 0x040fe400078008ff */
[----:B------:R-:W-:Y:S02]  /*37e0*/  SEL R5, RZ, 0x10, P4 ;  /* 0x00000010ff057807 */ /* 0x000fe40002000000 */
[----:B------:R-:W-:Y:S01]  /*37f0*/  LEA.HI.X R15, R15, c[0x0][0x1cc], R0, 0x1, P0 ;  /* 0x000073000f0f7a11 */ /* 0x000fe200000f0c00 */
[----:B------:R-:W1:Y:S01]  /*3800*/  SHFL.IDX PT, R19, R16, 0x1, 0x181f ;  /* 0x00381f0010137f89 */ /* 0x000e6200000e0000 */
[----:B------:R-:W-:Y:S01]  /*3810*/  IADD3 R20, -R5, 0x10, RZ ;  /* 0x0000001005147810 */ /* 0x000fe20007ffe1ff */
[----:B------:R-:W-:Y:S02]  /*3820*/  IMAD.SHL.U32 R0, R241, 0x2, RZ ;  /* 0x00000002f1007824 */ /* 0x000fe400078e00ff */
[----:B------:R-:W2:Y:S01]  /*3830*/  SHFL.IDX PT, R18, R15, 0x1, 0x181f ;  /* 0x00381f000f127f89 */ /* 0x000ea200000e0000 */
[----:B------:R-:W-:-:S03]  /*3840*/  LOP3.LUT R20, R20, 0xf, RZ, 0xc0, !PT ;  /* 0x0000000f14147812 */ /* 0x000fc600078ec0ff */
[----:B------:R-:W-:Y:S01]  /*3850*/  SHFL.IDX PT, R15, R15, RZ, 0x181f ;  /* 0x00181fff0f0f7589 */ /* 0x000fe200000e0000 */
[----:B-1----:R-:W-:-:S04]  /*3860*/  IADD3 R48, P1, P0, R48, R19, R13 ;  /* 0x0000001330307210 */ /* 0x002fc8000783e00d */
[----:B--2---:R-:W-:Y:S02]  /*3870*/  IADD3.X R49, RZ, R18, R14, P1, P0 ;  /* 0x00000012ff317210 */ /* 0x004fe40000fe040e */
[----:B------:R-:W-:-:S04]  /*3880*/  IADD3 R22, P1, P0, R22, R19, R10 ;  /* 0x0000001316167210 */ /* 0x000fc8000783e00a */
[----:B------:R-:W-:Y:S02]  /*3890*/  IADD3.X R23, RZ, R18, R11, P1, P0 ;  /* 0x00000012ff177210 */ /* 0x000fe40000fe040b */
[----:B------:R-:W-:-:S04]  /*38a0*/  IADD3 R20, P1, P0, R20, R19, R6 ;  /* 0x0000001314147210 */ /* 0x000fc8000783e006 */
[-C--:B------:R-:W-:Y:S02]  /*38b0*/  IADD3.X R21, RZ, R18.reuse, R7, P1, P0 ;  /* 0x00000012ff157210 */ /* 0x080fe40000fe0407 */
[----:B------:R-:W-:Y:S02]  /*38c0*/  IADD3 R50, P1, P0, R17, R19, R0 ;  /* 0x0000001311327210 */ /* 0x000fe4000783e000 */
[----:B------:R-:W1:Y:S02]  /*38d0*/  SHFL.IDX PT, R17, R16, RZ, 0x181f ;  /* 0x00181fff10117589 */ /* 0x000e6400000e0000 */
[----:B------:R-:W-:Y:S02]  /*38e0*/  IADD3.X R51, RZ, R18, R4, P1, P0 ;  /* 0x00000012ff337210 */ /* 0x000fe40000fe0404 */
        /* <DEDUP_REMOVED lines=20> */
.L_x_5230:
[----:B------:R-:W-:Y:S01]  /*3a30*/  LOP3.LUT R0, R86, 0xffffffe0, RZ, 0xc0, !PT ;  /* 0xffffffe056007812 */ /* 0x000fe200078ec0ff */
[----:B------:R-:W-:Y:S01]  /*3a40*/  UIADD3 UR4, UR10, 0x1, -UR11 ;  /* 0x000000010a047890 */ /* 0x000fe2000fffe80b */
[----:B------:R-:W-:Y:S01]  /*3a50*/  LEA.HI R4, R84, R83, RZ, 0x2 ;  /* 0x0000005354047211 */ /* 0x000fe200078f10ff */
[----:B------:R-:W-:Y:S01]  /*3a60*/  ULDC UR26, c[0x0][0x2ac] ;  /* 0x0000ab00001a7ab9 */ /* 0x000fe20000000800 */
[----:B-1----:R-:W-:Y:S01]  /*3a70*/  SHF.R.S32.HI R6, RZ, 0x1f, R85 ;  /* 0x0000001fff067819 */ /* 0x002fe20000011455 */
[C---:B------:R-:W-:Y:S01]  /*3a80*/  IMAD.IADD R0, R83.reuse, 0x1, -R0 ;  /* 0x0000000153007824 */ /* 0x040fe200078e0a00 */
[----:B------:R-:W-:Y:S01]  /*3a90*/  LOP3.LUT R4, R4, 0xfffffffc, RZ, 0xc0, !PT ;  /* 0xfffffffc04047812 */ /* 0x000fe200078ec0ff */
[----:B------:R-:W-:Y:S01]  /*3aa0*/  ULDC UR5, c[0x0][0x324] ;  /* 0x0000c90000057ab9 */ /* 0x000fe20000000800 */
[----:B------:R-:W-:Y:S01]  /*3ab0*/  LEA.HI R6, R6, R85, RZ, 0x3 ;  /* 0x0000005506067211 */ /* 0x000fe200078f18ff */
[----:B------:R-:W0:Y:S01]  /*3ac0*/  LDGDEPBAR ;  /* 0x00000000000079af */ /* 0x000e220000000000 */
[----:B------:R-:W-:Y:S01]  /*3ad0*/  SHF.R.S32.HI R5, RZ, 0x1f, R0 ;  /* 0x0000001fff057819 */ /* 0x000fe20000011400 */
[----:B------:R-:W-:Y:S01]  /*3ae0*/  IMAD.IADD R83, R83, 0x1, -R4 ;  /* 0x0000000153537824 */ /* 0x000fe200078e0a04 */
[----:B------:R-:W-:-:S02]  /*3af0*/  LOP3.LUT R6, R6, 0xffffff8, RZ, 0xc0, !PT ;  /* 0x0ffffff806067812 */ /* 0x000fc400078ec0ff */
[----:B------:R-:W-:Y:S02]  /*3b00*/  LEA.HI R4, R5, R0, RZ, 0x2 ;  /* 0x0000000005047211 */ /* 0x000fe400078f10ff */
[----:B------:R-:W-:Y:S01]  /*3b10*/  LEA.HI R5, R83, R83, RZ, 0x1 ;  /* 0x0000005353057211 */ /* 0x000fe200078f08ff */
[----:B------:R-:W-:Y:S01]  /*3b20*/  IMAD.IADD R85, R85, 0x1, -R6 ;  /* 0x0000000155557824 */ /* 0x000fe200078e0a06 */
[----:B------:R-:W-:Y:S02]  /*3b30*/  PLOP3.LUT P0, PT, PT, PT, UP1, 0x80, 0x0 ;  /* 0x000000000000781c */ /* 0x000fe40003f0f018 */
[C---:B------:R-:W-:Y:S02]  /*3b40*/  LEA.HI.SX32 R6, R4.reuse, UR24, 0x1e ;  /* 0x0000001804067c11 */ /* 0x040fe4000f8ff2ff */
[----:B------:R-:W-:Y:S02]  /*3b50*/  LOP3.LUT R8, R5, 0x1ffffffe, RZ, 0xc0, !PT ;  /* 0x1ffffffe05087812 */ /* 0x000fe400078ec0ff */
[----:B------:R-:W-:Y:S01]  /*3b60*/  LOP3.LUT R237, R4, 0x7ffffffc, RZ, 0xc0, !PT ;  /* 0x7ffffffc04ed7812 */ /* 0x000fe200078ec0ff */
[----:B------:R-:W-:-:S02]  /*3b70*/  IMAD R6, R85, 0x10, R6 ;  /* 0x0000001055067824 */ /* 0x000fc400078e0206 */
[----:B------:R-:W-:Y:S02]  /*3b80*/  IMAD.IADD R83, R83, 0x1, -R8 ;  /* 0x0000000153537824 */ /* 0x000fe400078e0a08 */
[----:B------:R-:W-:Y:S02]  /*3b90*/  IMAD.IADD R237, R0, 0x1, -R237 ;  /* 0x0000000100ed7824 */ /* 0x000fe400078e0aed */
[----:B------:R-:W-:Y:S02]  /*3ba0*/  IMAD R236, R83, 0x8, R6 ;  /* 0x0000000853ec7824 */ /* 0x000fe400078e0206 */
[----:B------:R-:W-:Y:S01]  /*3bb0*/  IMAD.U32 R0, RZ, RZ, UR4 ;  /* 0x00000004ff007e24 */ /* 0x000fe2000f8e00ff */
[----:B------:R-:W-:Y:S01]  /*3bc0*/  ULDC UR4, c[0x0][0x1d0] ;  /* 0x0000740000047ab9 */ /* 0x000fe20000000800 */
[----:B------:R-:W-:Y:S01]  /*3bd0*/  @P0 IMAD.HI.U32 R5, R236, c[0x0][0x2c8], RZ ;  /* 0x0000b200ec050a27 */ /* 0x000fe200078e00ff */
[----:B------:R-:W-:Y:S01]  /*3be0*/  PLOP3.LUT P0, PT, PT, PT, UP1, 0x80, 0x0 ;  /* 0x000000000000781c */ /* 0x000fe20003f0f018 */
[----:B------:R-:W-:-:S02]  /*3bf0*/  UIMAD UR4, UR26, UR4, -UR11 ;  /* 0x000000041a0472a4 */ /* 0x000fc4000f8e0a0b */
[----:B------:R-:W-:Y:S01]  /*3c00*/  IMAD.MOV.U32 R11, RZ, RZ, R236 ;  /* 0x000000ffff0b7224 */ /* 0x000fe200078e00ec */
[----:B------:R-:W-:Y:S01]  /*3c10*/  ULOP3.LUT UR11, URZ, UR5, URZ, 0x33, !UPT ;  /* 0x000000053f0b7292 */ /* 0x000fe2000f8e333f */
[----:B------:R-:W-:Y:S02]  /*3c20*/  IMAD.SHL.U32 R237, R237, 0x2, RZ ;  /* 0x00000002eded7824 */ /* 0x000fe400078e00ff */
[----:B------:R-:W-:-:S06]  /*3c30*/  IMAD.IADD R4, R82, 0x1, R81 ;  /* 0x0000000152047824 */ /* 0x000fcc00078e0251 */
[----:B------:R-:W-:Y:S02]  /*3c40*/  @P0 SHF.R.U32.HI R11, RZ, c[0x0][0x2cc], R5 ;  /* 0x0000b300ff0b0a19 */ /* 0x000fe40000011605 */
[----:B------:R-:W-:Y:S02]  /*3c50*/  PLOP3.LUT P0, PT, PT, PT, UP0, 0x40, 0x0 ;  /* 0x000000000000781c */ /* 0x000fe40003f0e808 */
[----:B------:R-:W-:Y:S01]  /*3c60*/  IADD3 R5, R0, -c[0x0][0x168], -R237 ;  /* 0x80005a0000057a10 */ /* 0x000fe20007ffe8ed */
[----:B------:R-:W1:Y:S01]  /*3c70*/  SHFL.IDX PT, R6, R11, RZ, 0x1c1f ;  /* 0x001c1fff0b067589 */ /* 0x000e6200000e0000 */
[----:B------:R-:W-:Y:S02]  /*3c80*/  IADD3 R0, -R237, UR4, RZ ;  /* 0x00000004ed007c10 */ /* 0x000fe4000fffe1ff */
[C---:B------:R-:W-:Y:S02]  /*3c90*/  IADD3 R7, R5.reuse, c[0x0][0x328], RZ ;  /* 0x0000ca0005077a10 */ /* 0x040fe40007ffe0ff */
[----:B------:R-:W-:-:S03]  /*3ca0*/  IADD3 R5, R5, UR11, RZ ;  /* 0x0000000b05057c10 */ /* 0x000fc6000fffe0ff */
[--C-:B-1----:R-:W-:Y:S02]  /*3cb0*/  IMAD.IADD R15, R7, 0x1, R6.reuse ;  /* 0x00000001070f7824 */ /* 0x102fe400078e0206 */
[----:B------:R-:W-:-:S03]  /*3cc0*/  IMAD.IADD R13, R5, 0x1, R6 ;  /* 0x00000001050d7824 */ /* 0x000fc600078e0206 */
[----:B------:R-:W-:Y:S01]  /*3cd0*/  IMNMX R15, R15, R0, PT ;  /* 0x000000000f0f7217 */ /* 0x000fe20003800200 */
        /* <DEDUP_REMOVED lines=13> */
.L_x_5233:
[----:B------:R-:W-:-:S04]  /*3db0*/  MOV R6, c[0x0][0x32c] ;  /* 0x0000cb0000067a02 */ /* 0x000fc80000000f00 */
[----:B------:R-:W-:-:S13]  /*3dc0*/  ISETP.NE.AND P0, PT, R6, 0x1, PT ;  /* 0x000000010600780c */ /* 0x000fda0003f05270 */
[----:B------:R-:W-:-:S05]  /*3dd0*/  @P0 IMAD.HI.U32 R6, R17, c[0x0][0x330], RZ ;  /* 0x0000cc0011060a27 */ /* 0x000fca00078e00ff */
[----:B------:R-:W-:Y:S02]  /*3de0*/  @P0 SHF.R.U32.HI R17, RZ, c[0x0][0x334], R6 ;  /* 0x0000cd00ff110a19 */ /* 0x000fe40000011606 */
.L_x_5234:
[----:B------:R-:W-:Y:S05]  /*3df0*/  BSYNC B0 ;  /* 0x0000000000007941 */ /* 0x000fea0003800000 */
.L_x_5232:
[----:B------:R-:W-:-:S04]  /*3e00*/  IMAD R8, R17, c[0x0][0x32c], -R80 ;  /* 0x0000cb0011087a24 */ /* 0x000fc800078e0a50 */
[----:B------:R-:W-:-:S05]  /*3e10*/  IMAD.IADD R8, R8, 0x1, -R237 ;  /* 0x0000000108087824 */ /* 0x000fca00078e0aed */
[----:B------:R-:W-:Y:S02]  /*3e20*/  IADD3 R6, R8, c[0x0][0x32c], RZ ;  /* 0x0000cb0008067a10 */ /* 0x000fe40007ffe0ff */
[----:B------:R-:W-:Y:S02]  /*3e30*/  IMNMX R13, R13, R8, !PT ;  /* 0x000000080d0d7217 */ /* 0x000fe40007800200 */
[----:B------:R-:W-:Y:S02]  /*3e40*/  IMNMX R15, R15, R6, PT ;  /* 0x000000060f0f7217 */ /* 0x000fe40003800200 */
.L_x_5231:
[----:B------:R-:W-:Y:S01]  /*3e50*/  ISETP.LT.AND P1, PT, RZ, UR20, PT ;  /* 0x00000014ff007c0c */ /* 0x000fe2000bf21270 */
[----:B------:R-:W1:Y:S03]  /*3e60*/  SHFL.IDX PT, R16, R11, 0x1, 0x1c1f ;  /* 0x003c1f000b107f89 */ /* 0x000e6600000e0000 */
[----:B------:R-:W-:-:S04]  /*3e70*/  ISETP.GT.AND P0, PT, R13, RZ, P1 ;  /* 0x000000ff0d00720c */ /* 0x000fc80000f04270 */
[----:B------:R-:W-:-:S04]  /*3e80*/  ISETP.LT.OR P0, PT, R15, 0x1, P0 ;  /* 0x000000010f00780c */ /* 0x000fc80000701670 */
[----:B------:R-:W-:Y:S02]  /*3e90*/  FSEL R44, R44, -INF , !P0 ;  /* 0xff8000002c2c7808 */ /* 0x000fe40004000000 */
[----:B------:R-:W-:-:S04]  /*3ea0*/  ISETP.GT.AND P0, PT, R13, 0x1, P1 ;  /* 0x000000010d00780c */ /* 0x000fc80000f04270 */
[----:B------:R-:W-:-:S04]  /*3eb0*/  ISETP.LT.OR P0, PT, R15, 0x2, P0 ;  /* 0x000000020f00780c */ /* 0x000fc80000701670 */
[----:B------:R-:W-:Y:S02]  /*3ec0*/  FSEL R8, R45, -INF , !P0 ;  /* 0xff8000002d087808 */ /* 0x000fe40004000000 */
[----:B------:R-:W-:Y:S01]  /*3ed0*/  ISETP.GT.AND P0, PT, R13, 0x8, P1 ;  /* 0x000000080d00780c */ /* 0x000fe20000f04270 */
[----:B-1----:R-:W-:-:S03]  /*3ee0*/  IMAD.IADD R7, R7, 0x1, R16 ;  /* 0x0000000107077824 */ /* 0x002fc600078e0210 */
[----:B------:R-:W-:Y:S02]  /*3ef0*/  ISETP.LT.OR P0, PT, R15, 0x9, P0 ;  /* 0x000000090f00780c */ /* 0x000fe40000701670 */
[----:B------:R-:W-:Y:S01]  /*3f00*/  IMNMX R0, R7, R0, PT ;  /* 0x0000000007007217 */ /* 0x000fe20003800200 */
[----:B------:R-:W-:Y:S01]  /*3f10*/  IMAD.IADD R7, R5, 0x1, R16 ;  /* 0x0000000105077824 */ /* 0x000fe200078e0210 */
        /* <DEDUP_REMOVED lines=40> */
[----:B------:R-:W-:-:S13]  /*41a0*/  PLOP3.LUT P0, PT, PT, PT, UP0, 0x40, 0x0 ;  /* 0x000000000000781c */ /* 0x000fda0003f0e808 */
        /* <DEDUP_REMOVED lines=13> */
.L_x_5237:
[----:B------:R-:W-:-:S04]  /*4280*/  MOV R5, c[0x0][0x32c] ;  /* 0x0000cb0000057a02 */ /* 0x000fc80000000f00 */
[----:B------:R-:W-:-:S13]  /*4290*/  ISETP.NE.AND P0, PT, R5, 0x1, PT ;  /* 0x000000010500780c */ /* 0x000fda0003f05270 */
[----:B------:R-:W-:-:S05]  /*42a0*/  @P0 IMAD.HI.U32 R5, R11, c[0x0][0x330], RZ ;  /* 0x0000cc000b050a27 */ /* 0x000fca00078e00ff */
[----:B------:R-:W-:Y:S02]  /*42b0*/  @P0 SHF.R.U32.HI R11, RZ, c[0x0][0x334], R5 ;  /* 0x0000cd00ff0b0a19 */ /* 0x000fe40000011605 */
.L_x_5238:
[----:B------:R-:W-:Y:S05]  /*42c0*/  BSYNC B0 ;  /* 0x0000000000007941 */ /* 0x000fea0003800000 */
.L_x_5236:
[----:B------:R-:W-:-:S04]  /*42d0*/  IMAD R16, R11, c[0x0][0x32c], -R80 ;  /* 0x0000cb000b107a24 */ /* 0x000fc800078e0a50 */
[----:B------:R-:W-:-:S05]  /*42e0*/  IMAD.IADD R16, R16, 0x1, -R237 ;  /* 0x0000000110107824 */ /* 0x000fca00078e0aed */
[----:B------:R-:W-:Y:S02]  /*42f0*/  IADD3 R5, R16, c[0x0][0x32c], RZ ;  /* 0x0000cb0010057a10 */ /* 0x000fe40007ffe0ff */
[----:B------:R-:W-:Y:S02]  /*4300*/  IMNMX R7, R7, R16, !PT ;  /* 0x0000001007077217 */ /* 0x000fe40007800200 */
[----:B------:R-:W-:Y:S02]  /*4310*/  IMNMX R0, R0, R5, PT ;  /* 0x0000000500007217 */ /* 0x000fe40003800200 */
.L_x_5235:
[----:B------:R-:W-:Y:S01]  /*4320*/  ISETP.GT.AND P0, PT, R7, 0x8, P1 ;  /* 0x000000080700780c */ /* 0x000fe20000f04270 */
[----:B------:R-:W-:Y:S01]  /*4330*/  IMAD.SHL.U32 R227, R4, 0x2, RZ ;  /* 0x0000000204e37824 */ /* 0x000fe200078e00ff */
[----:B------:R-:W-:Y:S01]  /*4340*/  FMNMX.FTZ R11, R44, R8, !PT ;  /* 0x000000082c0b7209 */ /* 0x000fe20007810000 */
[----:B------:R-:W-:Y:S01]  /*4350*/  @UP1 USHF.L.U32 UR25, UR25, 0x7, URZ ;  /* 0x0000000719191899 */ /* 0x000fe2000800063f */
[----:B------:R-:W-:Y:S01]  /*4360*/  ISETP.LT.OR P0, PT, R0, 0x9, P0 ;  /* 0x000000090000780c */ /* 0x000fe20000701670 */
[--C-:B------:R-:W-:Y:S01]  /*4370*/  IMAD R222, R2, 0x2, R227.reuse ;  /* 0x0000000202de7824 */ /* 0x100fe200078e02e3 */
[----:B------:R-:W-:Y:S01]  /*4380*/  FMNMX.FTZ R11, R40, R11, !PT ;  /* 0x0000000b280b7209 */ /* 0x000fe20007810000 */
[C---:B------:R-:W-:Y:S01]  /*4390*/  IMAD R221, R3.reuse, 0x2, R227 ;  /* 0x0000000203dd7824 */ /* 0x040fe200078e02e3 */
[----:B------:R-:W-:Y:S01]  /*43a0*/  FSEL R5, R42, -INF , !P0 ;  /* 0xff8000002a057808 */ /* 0x000fe20004000000 */
[----:B------:R-:W-:Y:S01]  /*43b0*/  IMAD R220, R3, 0x2, R222 ;  /* 0x0000000203dc7824 */ /* 0x000fe200078e02de */
[----:B------:R-:W-:Y:S01]  /*43c0*/  ISETP.GT.AND P0, PT, R7, 0x9, P1 ;  /* 0x000000090700780c */ /* 0x000fe20000f04270 */
[----:B------:R-:W-:Y:S01]  /*43d0*/  LDSM.16.MT88.4 R140, [R222+0x100] ;  /* 0x00010000de8c783b */ /* 0x000fe20000004200 */
[----:B------:R-:W-:Y:S01]  /*43e0*/  FMNMX.FTZ R11, R14, R11, !PT ;  /* 0x0000000b0e0b7209 */ /* 0x000fe20007810000 */
[----:B------:R-:W-:Y:S01]  /*43f0*/  ULDC.64 UR4, c[0x0][0x2c8] ;  /* 0x0000b20000047ab9 */ /* 0x000fe20000000a00 */
[----:B------:R-:W-:Y:S01]  /*4400*/  ISETP.LT.OR P0, PT, R0, 0xa, P0 ;  /* 0x0000000a0000780c */ /* 0x000fe20000701670 */
[----:B------:R-:W-:Y:S01]  /*4410*/  LDSM.16.MT88.4 R132, [R227+0x100] ;  /* 0x00010000e384783b */ /* 0x000fe20000004200 */
[----:B------:R-:W-:Y:S01]  /*4420*/  FMNMX.FTZ R11, R12, R11, !PT ;  /* 0x0000000b0c0b7209 */ /* 0x000fe20007810000 */
[----:B------:R-:W-:Y:S01]  /*4430*/  UIMAD.WIDE.U32 UR26, UR25, UR4, URZ ;  /* 0x00000004191a72a5 */ /* 0x000fe2000f8e003f */
[----:B------:R-:W-:Y:S01]  /*4440*/  FSEL R43, R43, -INF , !P0 ;  /* 0xff8000002b2b7808 */ /* 0x000fe20004000000 */
[----:B------:R-:W-:Y:S01]  /*4450*/  LDSM.16.MT88.4 R148, [R221+0x100] ;  /* 0x00010000dd94783b */ /* 0x000fe20000004200 */
[C---:B------:R-:W-:Y:S01]  /*4460*/  ISETP.GT.AND P0, PT, R7.reuse, 0x10, P1 ;  /* 0x000000100700780c */ /* 0x040fe20000f04270 */
[----:B------:R-:W-:Y:S01]  /*4470*/  UIADD3 UR20, UR20, -0x2, URZ ;  /* 0xfffffffe14147890 */ /* 0x000fe2000fffe03f */
[----:B------:R-:W-:Y:S01]  /*4480*/  FMNMX.FTZ R11, R6, R11, !PT ;  /* 0x0000000b060b7209 */ /* 0x000fe20007810000 */
[----:B------:R-:W-:Y:S01]  /*4490*/  LDSM.16.MT88.4 R156, [R220+0x100] ;  /* 0x00010000dc9c783b */ /* 0x000fe20000004200 */
[----:B------:R-:W-:Y:S01]  /*44a0*/  ISETP.LT.OR P0, PT, R0, 0x11, P0 ;  /* 0x000000110000780c */ /* 0x000fe20000701670 */
[----:B------:R-:W-:Y:S01]  /*44b0*/  @UP1 UMOV UR25, UR27 ;  /* 0x0000001b00191c82 */ /* 0x000fe20008000000 */
[----:B------:R-:W-:Y:S01]  /*44c0*/  FMNMX.FTZ R11, R32, R11, !PT ;  /* 0x0000000b200b7209 */ /* 0x000fe20007810000 */
[----:B------:R-:W-:Y:S01]  /*44d0*/  LDSM.16.MT88.4 R48, [R222+0x2100] ;  /* 0x00210000de30783b */ /* 0x000fe20000004200 */
[----:B------:R-:W-:Y:S01]  /*44e0*/  FSEL R19, R38, -INF , !P0 ;  /* 0xff80000026137808 */ /* 0x000fe20004000000 */
[----:B------:R-:W-:Y:S01]  /*44f0*/  @UP1 USHF.R.U32.HI UR24, URZ, UR5, UR25 ;  /* 0x000000053f181299 */ /* 0x000fe20008011619 */
[----:B------:R-:W-:Y:S01]  /*4500*/  ISETP.GT.AND P0, PT, R7, 0x11, P1 ;  /* 0x000000110700780c */ /* 0x000fe20000f04270 */
[----:B------:R-:W-:Y:S01]  /*4510*/  LDSM.16.MT88.4 R56, [R221+0x2100] ;  /* 0x00210000dd38783b */ /* 0x000fe20000004200 */
[----:B------:R-:W-:Y:S01]  /*4520*/  FMNMX.FTZ R11, R10, R11, !PT ;  /* 0x0000000b0a0b7209 */ /* 0x000fe20007810000 */
[----:B------:R-:W-:Y:S01]  /*4530*/  UIADD3 UR4, UR21, UR24, URZ ;  /* 0x0000001815047290 */ /* 0x000fe2000fffe03f */
[----:B------:R-:W-:Y:S01]  /*4540*/  ISETP.LT.OR P0, PT, R0, 0x12, P0 ;  /* 0x000000120000780c */ /* 0x000fe20000701670 */
[----:B------:R-:W-:Y:S01]  /*4550*/  LDSM.16.MT88.4 R64, [R220+0x2100] ;  /* 0x00210000dc40783b */ /* 0x000fe20000004200 */
[----:B------:R-:W-:Y:S01]  /*4560*/  FMNMX.FTZ R11, R180, R11, !PT ;  /* 0x0000000bb40b7209 */ /* 0x000fe20007810000 */
[----:B------:R-:W-:Y:S01]  /*4570*/  ULDC UR21, c[0x0][0x328] ;  /* 0x0000ca0000157ab9 */ /* 0x000fe20000000800 */
[----:B------:R-:W-:Y:S01]  /*4580*/  FSEL R15, R39, -INF , !P0 ;  /* 0xff800000270f7808 */ /* 0x000fe20004000000 */
[----:B------:R-:W-:Y:S01]  /*4590*/  LDSM.16.MT88.4 R80, [R222+0x4100] ;  /* 0x00410000de50783b */ /* 0x000fe20000004200 */
[----:B------:R-:W-:Y:S01]  /*45a0*/  ISETP.GT.AND P0, PT, R7, 0x18, P1 ;  /* 0x000000180700780c */ /* 0x000fe20000f04270 */
[----:B------:R-:W-:Y:S01]  /*45b0*/  UIADD3 UR21, UR4, UR21, URZ ;  /* 0x0000001504157290 */ /* 0x000fe2000fffe03f */
[----:B------:R-:W-:Y:S01]  /*45c0*/  FMNMX.FTZ R11, R190, R11, !PT ;  /* 0x0000000bbe0b7209 */ /* 0x000fe20007810000 */
[----:B------:R-:W-:Y:S01]  /*45d0*/  LDSM.16.MT88.4 R88, [R221+0x4100] ;  /* 0x00410000dd58783b */ /* 0x000fe20000004200 */
[----:B------:R-:W-:-:S02]  /*45e0*/  ISETP.LT.OR P0, PT, R0, 0x19, P0 ;  /* 0x000000190000780c */ /* 0x000fc40000701670 */
[----:B------:R-:W-:Y:S01]  /*45f0*/  FMNMX.FTZ R11, R182, R11, !PT ;  /* 0x0000000bb60b7209 */ /* 0x000fe20007810000 */
[----:B------:R-:W-:Y:S01]  /*4600*/  LDSM.16.MT88.4 R96, [R220+0x4100] ;  /* 0x00410000dc60783b */ /* 0x000fe20000004200 */
[----:B------:R-:W-:Y:S02]  /*4610*/  FSEL R13, R34, -INF , !P0 ;  /* 0xff800000220d7808 */ /* 0x000fe40004000000 */
[----:B------:R-:W-:Y:S01]  /*4620*/  ISETP.GT.AND P0, PT, R7, 0x19, P1 ;  /* 0x000000190700780c */ /* 0x000fe20000f04270 */
[----:B------:R-:W-:Y:S01]  /*4630*/  LDSM.16.MT88.4 R104, [R227+0x6100] ;  /* 0x00610000e368783b */ /* 0x000fe20000004200 */
[----:B------:R-:W-:Y:S02]  /*4640*/  FMNMX.FTZ R11, R188, R11, !PT ;  /* 0x0000000bbc0b7209 */ /* 0x000fe40007810000 */
[----:B------:R-:W-:Y:S01]  /*4650*/  ISETP.LT.OR P0, PT, R0, 0x1a, P0 ;  /* 0x0000001a0000780c */ /* 0x000fe20000701670 */
[----:B------:R-:W-:Y:S01]  /*4660*/  LDSM.16.MT88.4 R112, [R222+0x6100] ;  /* 0x00610000de70783b */ /* 0x000fe20000004200 */
[----:B------:R-:W-:-:S02]  /*4670*/  FMNMX.FTZ R11, R194, R11, !PT ;  /* 0x0000000bc20b7209 */ /* 0x000fc40007810000 */
[----:B------:R-:W-:Y:S01]  /*4680*/  FSEL R17, R35, -INF , !P0 ;  /* 0xff80000023117808 */ /* 0x000fe20004000000 */
[----:B------:R-:W-:Y:S01]  /*4690*/  LDSM.16.MT88.4 R120, [R221+0x6100] ;  /* 0x00610000dd78783b */ /* 0x000fe20000004200 */
[----:B------:R-:W-:Y:S02]  /*46a0*/  ISETP.GT.AND P0, PT, R7, 0x20, P1 ;  /* 0x000000200700780c */ /* 0x000fe40000f04270 */
[----:B------:R-:W-:Y:S02]  /*46b0*/  FMNMX.FTZ R11, R192, R11, !PT ;  /* 0x0000000bc00b7209 */ /* 0x000fe40007810000 */
[----:B------:R-:W-:Y:S02]  /*46c0*/  ISETP.LT.OR P0, PT, R0, 0x21, P0 ;  /* 0x000000210000780c */ /* 0x000fe40000701670 */
[----:B------:R-:W-:Y:S02]  /*46d0*/  FMNMX.FTZ R11, R166, R11, !PT ;  /* 0x0000000ba60b7209 */ /* 0x000fe40007810000 */
[----:B------:R-:W-:-:S02]  /*46e0*/  FSEL R187, R30, -INF , !P0 ;  /* 0xff8000001ebb7808 */ /* 0x000fc40004000000 */
[----:B------:R-:W-:Y:S02]  /*46f0*/  ISETP.GT.AND P0, PT, R7, 0x21, P1 ;  /* 0x000000210700780c */ /* 0x000fe40000f04270 */
[----:B------:R-:W-:Y:S02]  /*4700*/  FMNMX.FTZ R11, R164, R11, !PT ;  /* 0x0000000ba40b7209 */ /* 0x000fe40007810000 */
[----:B------:R-:W-:-:S03]  /*4710*/  ISETP.LT.OR P0, PT, R0, 0x22, P0 ;  /* 0x000000220000780c */ /* 0x000fc60000701670 */
[----:B------:R-:W1:Y:S01]  /*4720*/  SHFL.BFLY PT, R16, R11, 0x2, 0x1f ;  /* 0x0c401f000b107f89 */ /* 0x000e6200000e0000 */
[----:B------:R-:W-:Y:S02]  /*4730*/  FSEL R195, R31, -INF , !P0 ;  /* 0xff8000001fc37808 */ /* 0x000fe40004000000 */
[----:B------:R-:W-:Y:S01]  /*4740*/  ISETP.GT.AND P0, PT, R7, 0x28, P1 ;  /* 0x000000280700780c */ /* 0x000fe20000f04270 */
[----:B------:R-:W-:Y:S03]  /*4750*/  LDSM.16.MT88.4 R28, [R221+0x900] ;  /* 0x00090000dd1c783b */ /* 0x000fe60000004200 */
[----:B------:R-:W-:-:S04]  /*4760*/  ISETP.LT.OR P0, PT, R0, 0x29, P0 ;  /* 0x000000290000780c */ /* 0x000fc80000701670 */
[----:B------:R-:W-:Y:S02]  /*4770*/  FSEL R193, R26, -INF , !P0 ;  /* 0xff8000001ac17808 */ /* 0x000fe40004000000 */
[----:B------:R-:W-:-:S04]  /*4780*/  ISETP.GT.AND P0, PT, R7, 0x29, P1 ;  /* 0x000000290700780c */ /* 0x000fc80000f04270 */
[----:B------:R-:W-:-:S04]  /*4790*/  ISETP.LT.OR P0, PT, R0, 0x2a, P0 ;  /* 0x0000002a0000780c */ /* 0x000fc80000701670 */
[----:B------:R-:W-:Y:S02]  /*47a0*/  FSEL R191, R27, -INF , !P0 ;  /* 0xff8000001bbf7808 */ /* 0x000fe40004000000 */
[----:B------:R-:W-:Y:S01]  /*47b0*/  ISETP.GT.AND P0, PT, R7, 0x30, P1 ;  /* 0x000000300700780c */ /* 0x000fe20000f04270 */
[----:B------:R-:W-:Y:S01]  /*47c0*/  LDSM.16.MT88.4 R24, [R227+0x2900] ;  /* 0x00290000e318783b */ /* 0x000fe20000004200 */
[----:B-1----:R-:W-:Y:S02]  /*47d0*/  FMNMX.FTZ R20, R11, R16, !PT ;  /* 0x000000100b147209 */ /* 0x002fe40007810000 */
[----:B------:R-:W-:-:S04]  /*47e0*/  ISETP.LT.OR P0, PT, R0, 0x31, P0 ;  /* 0x000000310000780c */ /* 0x000fc80000701670 */
[----:B------:R-:W-:Y:S02]  /*47f0*/  FSEL R165, R74, -INF , !P0 ;  /* 0xff8000004aa57808 */ /* 0x000fe40004000000 */
[----:B------:R-:W-:-:S04]  /*4800*/  ISETP.GT.AND P0, PT, R7, 0x31, P1 ;  /* 0x000000310700780c */ /* 0x000fc80000f04270 */
[----:B------:R-:W-:-:S04]  /*4810*/  ISETP.LT.OR P0, PT, R0, 0x32, P0 ;  /* 0x000000320000780c */ /* 0x000fc80000701670 */
[----:B------:R-:W-:Y:S02]  /*4820*/  FSEL R189, R75, -INF , !P0 ;  /* 0xff8000004bbd7808 */ /* 0x000fe40004000000 */
[----:B------:R-:W-:Y:S01]  /*4830*/  ISETP.GT.AND P0, PT, R7, 0x1, P1 ;  /* 0x000000010700780c */ /* 0x000fe20000f04270 */
[----:B------:R-:W-:Y:S03]  /*4840*/  LDSM.16.MT88.4 R72, [R227+0x4100] ;  /* 0x00410000e348783b */ /* 0x000fe60000004200 */
[----:B------:R-:W-:-:S04]  /*4850*/  ISETP.LT.OR P0, PT, R0, 0x2, P0 ;  /* 0x000000020000780c */ /* 0x000fc80000701670 */
[----:B------:R-:W-:Y:S02]  /*4860*/  FSEL R47, R47, -INF , !P0 ;  /* 0xff8000002f2f7808 */ /* 0x000fe40004000000 */
[----:B------:R-:W-:-:S04]  /*4870*/  ISETP.GT.AND P0, PT, R7, RZ, P1 ;  /* 0x000000ff0700720c */ /* 0x000fc80000f04270 */
[----:B------:R-:W-:-:S04]  /*4880*/  ISETP.LT.OR P0, PT, R0, 0x1, P0 ;  /* 0x000000010000780c */ /* 0x000fc80000701670 */
[----:B------:R-:W-:Y:S02]  /*4890*/  FSEL R46, R46, -INF , !P0 ;  /* 0xff8000002e2e7808 */ /* 0x000fe40004000000 */
[----:B------:R-:W-:Y:S02]  /*48a0*/  ISETP.GT.AND P0, PT, R7, 0x38, P1 ;  /* 0x000000380700780c */ /* 0x000fe40000f04270 */
[----:B------:R-:W-:Y:S02]  /*48b0*/  FMNMX.FTZ R18, R46, R47, !PT ;  /* 0x0000002f2e127209 */ /* 0x000fe40007810000 */
[----:B------:R-:W-:Y:S02]  /*48c0*/  ISETP.LT.OR P0, PT, R0, 0x39, P0 ;  /* 0x000000390000780c */ /* 0x000fe40000701670 */
[----:B------:R-:W-:Y:S02]  /*48d0*/  FMNMX.FTZ R18, R5, R18, !PT ;  /* 0x0000001205127209 */ /* 0x000fe40007810000 */
[----:B------:R-:W-:-:S02]  /*48e0*/  FSEL R185, R70, -INF , !P0 ;  /* 0xff80000046b97808 */ /* 0x000fc40004000000 */
[----:B------:R-:W-:Y:S02]  /*48f0*/  FMNMX.FTZ R18, R43, R18, !PT ;  /* 0x000000122b127209 */ /* 0x000fe40007810000 */
[----:B------:R-:W-:Y:S02]  /*4900*/  ISETP.GT.AND P0, PT, R7, 0x39, P1 ;  /* 0x000000390700780c */ /* 0x000fe40000f04270 */
        /* <DEDUP_REMOVED lines=13> */
[----:B------:R-:W-:Y:S02]  /*49e0*/  FMNMX.FTZ R18, R184, R7, !PT ;  /* 0x00000007b8127209 */ /* 0x000fe40007810000 */
[----:B------:R-:W1:Y:S04]  /*49f0*/  SHFL.BFLY PT, R7, R20, 0x1, 0x1f ;  /* 0x0c201f0014077f89 */ /* 0x000e6800000e0000 */
[----:B------:R-:W2:Y:S01]  /*4a00*/  SHFL.BFLY PT, R21, R18, 0x2, 0x1f ;  /* 0x0c401f0012157f89 */ /* 0x000ea200000e0000 */
[----:B-1----:R-:W-:Y:S02]  /*4a10*/  FMNMX.FTZ R0, R20, R7, !PT ;  /* 0x0000000714007209 */ /* 0x002fe40007810000 */
[----:B--2---:R-:W-:-:S03]  /*4a20*/  FMNMX.FTZ R16, R18, R21, !PT ;  /* 0x0000001512107209 */ /* 0x004fc60007810000 */
[C---:B------:R-:W-:Y:S01]  /*4a30*/  FMUL.FTZ R167, R0.reuse, c[0x0][0x2d0] ;  /* 0x0000b40000a77a20 */ /* 0x040fe20000410000 */
[----:B------:R-:W-:Y:S01]  /*4a40*/  FSETP.NEU.FTZ.AND P0, PT, R0, -INF , PT ;  /* 0xff8000000000780b */ /* 0x000fe20003f1d000 */
[----:B------:R-:W-:Y:S03]  /*4a50*/  LDSM.16.MT88.4 R20, [R220+0x900] ;  /* 0x00090000dc14783b */ /* 0x000fe60000004200 */
[----:B------:R-:W-:Y:S01]  /*4a60*/  FSEL R167, R167, RZ, P0 ;  /* 0x000000ffa7a77208 */ /* 0x000fe20000000000 */
[----:B------:R-:W1:Y:S04]  /*4a70*/  SHFL.BFLY PT, R7, R16, 0x1, 0x1f ;  /* 0x0c201f0010077f89 */ /* 0x000e6800000e0000 */
[----:B------:R-:W-:-:S02]  /*4a80*/  FFMA.FTZ R178, R8, c[0x0][0x2d0], -R167 ;  /* 0x0000b40008b27a23 */ /* 0x000fc400000108a7 */
[--C-:B------:R-:W-:Y:S02]  /*4a90*/  FFMA.FTZ R179, R44, c[0x0][0x2d0], -R167.reuse ;  /* 0x0000b4002cb37a23 */ /* 0x100fe400000108a7 */
        /* <DEDUP_REMOVED lines=8> */
[----:B------:R-:W-:Y:S01]  /*4b20*/  LDSM.16.MT88.4 R32, [R227+0x900] ;  /* 0x00090000e320783b */ /* 0x000fe20000004200 */
[--C-:B------:R-:W-:Y:S02]  /*4b30*/  FFMA.FTZ R181, R190, c[0x0][0x2d0], -R167.reuse ;  /* 0x0000b400beb57a23 */ /* 0x100fe400000108a7 */
[--C-:B------:R-:W-:Y:S01]  /*4b40*/  FFMA.FTZ R183, R188, c[0x0][0x2d0], -R167.reuse ;  /* 0x0000b400bcb77a23 */ /* 0x100fe200000108a7 */
[----:B-1----:R-:W-:Y:S01]  /*4b50*/  FMNMX.FTZ R8, R7, R16, !PT ;  /* 0x0000001007087209 */ /* 0x002fe20007810000 */
[----:B------:R-:W-:Y:S02]  /*4b60*/  FFMA.FTZ R180, R180, c[0x0][0x2d0], -R167 ;  /* 0x0000b400b4b47a23 */ /* 0x000fe400000108a7 */
[----:B------:R-:W-:Y:S01]  /*4b70*/  MUFU.EX2 R176, R176 ;  /* 0x000000b000b07308 */ /* 0x000fe20000000800 */
[C---:B------:R-:W-:Y:S01]  /*4b80*/  FSETP.NEU.FTZ.AND P0, PT, R8.reuse, -INF , PT ;  /* 0xff8000000800780b */ /* 0x040fe20003f1d000 */
[----:B------:R-:W-:-:S02]  /*4b90*/  FMUL.FTZ R186, R8, c[0x0][0x2d0] ;  /* 0x0000b40008ba7a20 */ /* 0x000fc40000410000 */
[--C-:B------:R-:W-:Y:S02]  /*4ba0*/  FFMA.FTZ R182, R182, c[0x0][0x2d0], -R167.reuse ;  /* 0x0000b400b6b67a23 */ /* 0x100fe400000108a7 */
[----:B------:R-:W-:Y:S01]  /*4bb0*/  FFMA.FTZ R192, R192, c[0x0][0x2d0], -R167 ;  /* 0x0000b400c0c07a23 */ /* 0x000fe200000108a7 */
[----:B------:R-:W-:Y:S01]  /*4bc0*/  FSEL R186, R186, RZ, P0 ;  /* 0x000000ffbaba7208 */ /* 0x000fe20000000000 */
[----:B------:R-:W1:Y:S01]  /*4bd0*/  MUFU.EX2 R173, R173 ;  /* 0x000000ad00ad7308 */ /* 0x000e620000000800 */
[----:B--2---:R-:W-:Y:S01]  /*4be0*/  F2FP.BF16.PACK_AB R128, R178, R179 ;  /* 0x000000b3b280723e */ /* 0x004fe200000010ff */
[----:B------:R-:W-:Y:S01]  /*4bf0*/  FADD.FTZ R179, R179, R178 ;  /* 0x000000b2b3b37221 */ /* 0x000fe20000010000 */
[----:B------:R-:W-:Y:S01]  /*4c00*/  PLOP3.LUT P0, PT, PT, PT, UP0, 0x40, 0x0 ;  /* 0x000000000000781c */ /* 0x000fe20003f0e808 */
[--C-:B------:R-:W-:Y:S02]  /*4c10*/  FFMA.FTZ R172, R46, c[0x0][0x2d0], -R186.reuse ;  /* 0x0000b4002eac7a23 */ /* 0x100fe400000108ba */
[----:B------:R-:W-:-:S02]  /*4c20*/  FFMA.FTZ R175, R47, c[0x0][0x2d0], -R186 ;  /* 0x0000b4002faf7a23 */ /* 0x000fc400000108ba */
[--C-:B------:R-:W-:Y:S01]  /*4c30*/  FFMA.FTZ R177, R5, c[0x0][0x2d0], -R186.reuse ;  /* 0x0000b40005b17a23 */ /* 0x100fe200000108ba */
[----:B------:R-:W-:Y:S01]  /*4c40*/  MUFU.EX2 R174, R174 ;  /* 0x000000ae00ae7308 */ /* 0x000fe20000000800 */
[--C-:B------:R-:W-:Y:S01]  /*4c50*/  FFMA.FTZ R168, R43, c[0x0][0x2d0], -R186.reuse ;  /* 0x0000b4002ba87a23 */ /* 0x100fe200000108ba */
[----:B------:R-:W-:Y:S01]  /*4c60*/  LDSM.16.MT88.4 R4, [R220+0x6100] ;  /* 0x00610000dc04783b */ /* 0x000fe20000004200 */
[--C-:B------:R-:W-:Y:S02]  /*4c70*/  FFMA.FTZ R10, R15, c[0x0][0x2d0], -R186.reuse ;  /* 0x0000b4000f0a7a23 */ /* 0x100fe400000108ba */
[--C-:B------:R-:W-:Y:S01]  /*4c80*/  FFMA.FTZ R3, R13, c[0x0][0x2d0], -R186.reuse ;  /* 0x0000b4000d037a23 */ /* 0x100fe200000108ba */
[----:B------:R-:W2:Y:S01]  /*4c90*/  LDSM.16.MT88.4 R40, [R227+0x2100] ;  /* 0x00210000e328783b */ /* 0x000ea20000004200 */
[----:B-1----:R-:W-:Y:S01]  /*4ca0*/  F2FP.BF16.PACK_AB R130, R173, R176 ;  /* 0x000000b0ad82723e */ /* 0x002fe200000010ff */
[----:B------:R-:W-:Y:S01]  /*4cb0*/  MUFU.EX2 R172, R172 ;  /* 0x000000ac00ac7308 */ /* 0x000fe20000000800 */
[--C-:B------:R-:W-:Y:S01]  /*4cc0*/  FFMA.FTZ R169, R19, c[0x0][0x2d0], -R186.reuse ;  /* 0x0000b40013a97a23 */ /* 0x100fe200000108ba */
[----:B------:R-:W1:Y:S01]  /*4cd0*/  LDSM.16.MT88.4 R12, [R222+0x900] ;  /* 0x00090000de0c783b */ /* 0x000e620000004200 */
[----:B------:R-:W-:-:S02]  /*4ce0*/  FFMA.FTZ R2, R17, c[0x0][0x2d0], -R186 ;  /* 0x0000b40011027a23 */ /* 0x000fc400000108ba */
[--C-:B------:R-:W-:Y:S01]  /*4cf0*/  FFMA.FTZ R187, R187, c[0x0][0x2d0], -R186.reuse ;  /* 0x0000b400bbbb7a23 */ /* 0x100fe200000108ba */
[----:B------:R-:W3:Y:S01]  /*4d00*/  LDSM.16.MT88.4 R16, [R222+0x2900] ;  /* 0x00290000de10783b */ /* 0x000ee20000004200 */
[--C-:B------:R-:W-:Y:S01]  /*4d10*/  FFMA.FTZ R188, R195, c[0x0][0x2d0], -R186.reuse ;  /* 0x0000b400c3bc7a23 */ /* 0x100fe200000108ba */
[----:B------:R-:W4:Y:S01]  /*4d20*/  MUFU.EX2 R175, R175 ;  /* 0x000000af00af7308 */ /* 0x000f220000000800 */
[--C-:B------:R-:W-:Y:S02]  /*4d30*/  FFMA.FTZ R190, R193, c[0x0][0x2d0], -R186.reuse ;  /* 0x0000b400c1be7a23 */ /* 0x100fe400000108ba */
[----:B------:R-:W-:Y:S02]  /*4d40*/  FFMA.FTZ R191, R191, c[0x0][0x2d0], -R186 ;  /* 0x0000b400bfbf7a23 */ /* 0x000fe400000108ba */
[--C-:B------:R-:W-:Y:S02]  /*4d50*/  FFMA.FTZ R193, R194, c[0x0][0x2d0], -R167.reuse ;  /* 0x0000b400c2c17a23 */ /* 0x100fe400000108a7 */
[--C-:B------:R-:W-:Y:S01]  /*4d60*/  FFMA.FTZ R194, R166, c[0x0][0x2d0], -R167.reuse ;  /* 0x0000b400a6c27a23 */ /* 0x100fe200000108a7 */
[----:B------:R-:W-:Y:S01]  /*4d70*/  MUFU.EX2 R177, R177 ;  /* 0x000000b100b17308 */ /* 0x000fe20000000800 */
[----:B------:R-:W-:-:S02]  /*4d80*/  FFMA.FTZ R195, R164, c[0x0][0x2d0], -R167 ;  /* 0x0000b400a4c37a23 */ /* 0x000fc400000108a7 */
[--C-:B------:R-:W-:Y:S02]  /*4d90*/  FFMA.FTZ R196, R165, c[0x0][0x2d0], -R186.reuse ;  /* 0x0000b400a5c47a23 */ /* 0x100fe400000108ba */
[--C-:B------:R-:W-:Y:S01]  /*4da0*/  FFMA.FTZ R189, R189, c[0x0][0x2d0], -R186.reuse ;  /* 0x0000b400bdbd7a23 */ /* 0x100fe200000108ba */
[----:B------:R-:W-:Y:S01]  /*4db0*/  LDSM.16.MT88.4 R164, [R227+0x1900] ;  /* 0x00190000e3a4783b */ /* 0x000fe20000004200 */
[--C-:B------:R-:W-:Y:S01]  /*4dc0*/  FFMA.FTZ R185, R185, c[0x0][0x2d0], -R186.reuse ;  /* 0x0000b400b9b97a23 */ /* 0x100fe200000108ba */
[----:B------:R-:W5:Y:S01]  /*4dd0*/  MUFU.EX2 R168, R168 ;  /* 0x000000a800a87308 */ /* 0x000f620000000800 */
[----:B----4-:R-:W-:Y:S01]  /*4de0*/  F2FP.BF16.PACK_AB R129, R175, R172 ;  /* 0x000000acaf81723e */ /* 0x010fe200000010ff */
[----:B------:R-:W-:Y:S02]  /*4df0*/  FFMA.FTZ R184, R184, c[0x0][0x2d0], -R186 ;  /* 0x0000b400b8b87a23 */ /* 0x000fe400000108ba */
[----:B------:R-:W-:Y:S02]  /*4e00*/  FADD.FTZ R172, R172, R175 ;  /* 0x000000afacac7221 */ /* 0x000fe40000010000 */
[----:B------:R-:W-:-:S02]  /*4e10*/  FADD.FTZ R176, R176, R179 ;  /* 0x000000b3b0b07221 */ /* 0x000fc40000010000 */
[----:B------:R-:W4:Y:S02]  /*4e20*/  MUFU.EX2 R171, R171 ;  /* 0x000000ab00ab7308 */ /* 0x000f240000000800 */
[----:B------:R-:W-:Y:S01]  /*4e30*/  FADD.FTZ R173, R173, R176 ;  /* 0x000000b0adad7221 */ /* 0x000fe20000010000 */
[----:B-----5:R-:W-:-:S05]  /*4e40*/  F2FP.BF16.PACK_AB R131, R168, R177 ;  /* 0x000000b1a883723e */ /* 0x020fca00000010ff */
[----:B------:R-:W-:Y:S01]  /*4e50*/  MUFU.EX2 R170, R170 ;  /* 0x000000aa00aa7308 */ /* 0x000fe20000000800 */
[----:B------:R-:W-:-:S04]  /*4e60*/  FADD.FTZ R177, R177, R172 ;  /* 0x000000acb1b17221 */ /* 0x000fc80000010000 */
[----:B------:R-:W-:Y:S01]  /*4e70*/  FADD.FTZ R168, R168, R177 ;  /* 0x000000b1a8a87221 */ /* 0x000fe20000010000 */
[C---:B------:R-:W-:Y:S02]  /*4e80*/  HMMA.16816.F32.BF16 R136, R128.reuse, R140, RZ ;  /* 0x0000008c8088723c */ /* 0x040fe400000418ff */
[----:B------:R-:W-:Y:S06]  /*4e90*/  MUFU.EX2 R11, R11 ;  /* 0x0000000b000b7308 */ /* 0x000fec0000000800 */
        /* <DEDUP_REMOVED lines=8> */
[C---:B--2---:R-:W-:Y:S02]  /*4f20*/  HMMA.16816.F32.BF16 R36, R128.reuse, R40, RZ ;  /* 0x000000288024723c */ /* 0x044fe400000418ff */
[----:B------:R-:W-:Y:S06]  /*4f30*/  MUFU.EX2 R180, R180 ;  /* 0x000000b400b47308 */ /* 0x000fec0000000800 */
[C---:B------:R-:W-:Y:S02]  /*4f40*/  HMMA.16816.F32.BF16 R44, R128.reuse, R48, RZ ;  /* 0x00000030802c723c */ /* 0x040fe400000418ff */
[----:B------:R-:W2:Y:S06]  /*4f50*/  MUFU.EX2 R181, R181 ;  /* 0x000000b500b57308 */ /* 0x000eac0000000800 */
        /* <DEDUP_REMOVED lines=37> */
[C---:B------:R-:W-:Y:S07]  /*51b0*/  HMMA.16816.F32.BF16 R124, R128.reuse, R4, RZ ;  /* 0x00000004807c723c */ /* 0x040fee00000418ff */
[----:B----4-:R-:W-:Y:S01]  /*51c0*/  F2FP.BF16.PACK_AB R4, R171, R174 ;  /* 0x000000aeab04723e */ /* 0x010fe200000010ff */
[----:B------:R-:W-:Y:S01]  /*51d0*/  HMMA.16816.F32.BF16 R128, R128, R6, RZ ;  /* 0x000000068080723c */ /* 0x000fe200000418ff */
[----:B-----5:R-:W-:Y:S01]  /*51e0*/  F2FP.BF16.PACK_AB R5, R10, R169 ;  /* 0x000000a90a05723e */ /* 0x020fe200000010ff */
[----:B------:R-:W-:-:S02]  /*51f0*/  FADD.FTZ R174, R174, R173 ;  /* 0x000000adaeae7221 */ /* 0x000fc40000010000 */
[----:B------:R-:W-:Y:S02]  /*5200*/  FADD.FTZ R169, R169, R168 ;  /* 0x000000a8a9a97221 */ /* 0x000fe40000010000 */
[----:B------:R-:W-:Y:S01]  /*5210*/  FADD.FTZ R171, R171, R174 ;  /* 0x000000aeabab7221 */ /* 0x000fe20000010000 */
[----:B------:R-:W-:Y:S01]  /*5220*/  F2FP.BF16.PACK_AB R6, R11, R170 ;  /* 0x000000aa0b06723e */ /* 0x000fe200000010ff */
[----:B------:R-:W-:Y:S01]  /*5230*/  FADD.FTZ R10, R10, R169 ;  /* 0x000000a90a0a7221 */ /* 0x000fe20000010000 */
[----:B-1----:R-:W-:Y:S01]  /*5240*/  F2FP.BF16.PACK_AB R7, R2, R3 ;  /* 0x000000030207723e */ /* 0x002fe200000010ff */
[----:B------:R-:W-:Y:S02]  /*5250*/  FADD.FTZ R170, R170, R171 ;  /* 0x000000abaaaa7221 */ /* 0x000fe40000010000 */
[----:B------:R-:W-:Y:S02]  /*5260*/  FADD.FTZ R3, R3, R10 ;  /* 0x0000000a03037221 */ /* 0x000fe40000010000 */
[----:B------:R-:W-:-:S02]  /*5270*/  FADD.FTZ R11, R11, R170 ;  /* 0x000000aa0b0b7221 */ /* 0x000fc40000010000 */
[----:B------:R-:W-:Y:S01]  /*5280*/  HMMA.16816.F32.BF16 R136, R4, R12, R136 ;  /* 0x0000000c0488723c */ /* 0x000fe20000041888 */
[----:B------:R-:W-:-:S07]  /*5290*/  FADD.FTZ R2, R2, R3 ;  /* 0x0000000302027221 */ /* 0x000fce0000010000 */
[C---:B------:R-:W-:Y:S01]  /*52a0*/  HMMA.16816.F32.BF16 R140, R4.reuse, R14, R140 ;  /* 0x0000000e048c723c */ /* 0x040fe2000004188c */
[----:B------:R-:W1:Y:S07]  /*52b0*/  LDSM.16.MT88.4 R12, [R221+0x2900] ;  /* 0x00290000dd0c783b */ /* 0x000e6e0000004200 */
[C---:B---3--:R-:W-:Y:S08]  /*52c0*/  HMMA.16816.F32.BF16 R44, R4.reuse, R16, R44 ;  /* 0x00000010042c723c */ /* 0x048ff0000004182c */
[C---:B------:R-:W-:Y:S01]  /*52d0*/  HMMA.16816.F32.BF16 R48, R4.reuse, R18, R48 ;  /* 0x000000120430723c */ /* 0x040fe20000041830 */
[----:B------:R-:W3:Y:S07]  /*52e0*/  LDSM.16.MT88.4 R16, [R221+0x4900] ;  /* 0x00490000dd10783b */ /* 0x000eee0000004200 */
[C---:B------:R-:W-:Y:S08]  /*52f0*/  HMMA.16816.F32.BF16 R152, R4.reuse, R20, R152 ;  /* 0x000000140498723c */ /* 0x040ff00000041898 */
[C---:B------:R-:W-:Y:S01]  /*5300*/  HMMA.16816.F32.BF16 R156, R4.reuse, R22, R156 ;  /* 0x00000016049c723c */ /* 0x040fe2000004189c */
[----:B------:R-:W-:Y:S07]  /*5310*/  LDSM.16.MT88.4 R20, [R227+0x4900] ;  /* 0x00490000e314783b */ /* 0x000fee0000004200 */
[C---:B------:R-:W-:Y:S08]  /*5320*/  HMMA.16816.F32.BF16 R160, R4.reuse, R32, R160 ;  /* 0x0000002004a0723c */ /* 0x040ff000000418a0 */
[C---:B-1----:R-:W-:Y:S08]  /*5330*/  HMMA.16816.F32.BF16 R52, R4.reuse, R12, R52 ;  /* 0x0000000c0434723c */ /* 0x042ff00000041834 */
[C---:B------:R-:W-:Y:S01]  /*5340*/  HMMA.16816.F32.BF16 R56, R4.reuse, R14, R56 ;  /* 0x0000000e0438723c */ /* 0x040fe20000041838 */
[----:B------:R-:W1:Y:S07]  /*5350*/  LDSM.16.MT88.4 R12, [R220+0x4900] ;  /* 0x00490000dc0c783b */ /* 0x000e6e0000004200 */
[C---:B---3--:R-:W-:Y:S08]  /*5360*/  HMMA.16816.F32.BF16 R84, R4.reuse, R16, R84 ;  /* 0x000000100454723c */ /* 0x048ff00000041854 */
[C---:B------:R-:W-:Y:S01]  /*5370*/  HMMA.16816.F32.BF16 R88, R4.reuse, R18, R88 ;  /* 0x000000120458723c */ /* 0x040fe20000041858 */
[----:B------:R-:W3:Y:S07]  /*5380*/  LDSM.16.MT88.4 R16, [R221+0x6900] ;  /* 0x00690000dd10783b */ /* 0x000eee0000004200 */
        /* <DEDUP_REMOVED lines=10> */
[----:B------:R-:W4:Y:S07]  /*5430*/  LDSM.16.MT88.4 R24, [R227+0x6900] ;  /* 0x00690000e318783b */ /* 0x000f2e0000004200 */
[C---:B------:R-:W-:Y:S08]  /*5440*/  HMMA.16816.F32.BF16 R68, R4.reuse, R20, R68 ;  /* 0x000000140444723c */ /* 0x040ff00000041844 */
        /* <DEDUP_REMOVED lines=14> */
[C---:B----4-:R-:W-:Y:S08]  /*5530*/  HMMA.16816.F32.BF16 R100, R4.reuse, R24, R100 ;  /* 0x000000180464723c */ /* 0x050ff00000041864 */
[C---:B------:R-:W-:Y:S01]  /*5540*/  HMMA.16816.F32.BF16 R104, R4.reuse, R26, R104 ;  /* 0x0000001a0468723c */ /* 0x040fe20000041868 */
[----:B------:R-:W4:Y:S07]  /*5550*/  LDSM.16.MT88.4 R24, [R227+0x1100] ;  /* 0x00110000e318783b */ /* 0x000f2e0000004200 */
[C---:B-----5:R-:W-:Y:S08]  /*5560*/  HMMA.16816.F32.BF16 R108, R4.reuse, R20, R108 ;  /* 0x00000014046c723c */ /* 0x060ff0000004186c */
[----:B------:R-:W-:Y:S01]  /*5570*/  HMMA.16816.F32.BF16 R112, R4, R22, R112 ;  /* 0x000000160470723c */ /* 0x000fe20000041870 */
[----:B------:R-:W5:Y:S06]  /*5580*/  LDSM.16.MT88.4 R20, [R222+0x1100] ;  /* 0x00110000de14783b */ /* 0x000f6c0000004200 */
[----:B--2---:R-:W-:Y:S01]  /*5590*/  F2FP.BF16.PACK_AB R4, R181, R180 ;  /* 0x000000b4b504723e */ /* 0x004fe200000010ff */
        /* <DEDUP_REMOVED lines=17> */
[C---:B----4-:R-:W-:Y:S08]  /*56b0*/  HMMA.16816.F32.BF16 R160, R4.reuse, R24, R160 ;  /* 0x0000001804a0723c */ /* 0x050ff000000418a0 */
[C---:B------:R-:W-:Y:S01]  /*56c0*/  HMMA.16816.F32.BF16 R132, R4.reuse, R26, R132 ;  /* 0x0000001a0484723c */ /* 0x040fe20000041884 */
[----:B------:R-:W3:Y:S07]  /*56d0*/  LDSM.16.MT88.4 R24, [R221+0x3100] ;  /* 0x00310000dd18783b */ /* 0x000eee0000004200 */
[C---:B-----5:R-:W-:Y:S08]  /*56e0*/  HMMA.16816.F32.BF16 R136, R4.reuse, R20, R136 ;  /* 0x000000140488723c */ /* 0x060ff00000041888 */
        /* <DEDUP_REMOVED lines=105> */
.L_x_5240:
[----:B------:R-:W-:Y:S02]  /*5d80*/  UMOV UR5, 0x1 ;  /* 0x0000000100057882 */ /* 0x000fe40000000000 */
[----:B------:R-:W-:Y:S02]  /*5d90*/  ULDC UR4, c[0x0][0x32c] ;  /* 0x0000cb0000047ab9 */ /* 0x000fe40000000800 */
[----:B------:R-:W-:-:S03]  /*5da0*/  UISETP.NE.AND UP2, UPT, UR5, UR4, UPT ;  /* 0x000000040500728c */ /* 0x000fc6000bf45270 */
[----:B------:R-:W-:Y:S02]  /*5db0*/  ULDC.64 UR4, c[0x0][0x330] ;  /* 0x0000cc0000047ab9 */ /* 0x000fe40000000a00 */
[----:B------:R-:W-:-:S07]  /*5dc0*/  UIMAD.WIDE.U32 UR26, UR24, UR4, URZ ;  /* 0x00000004181a72a5 */ /* 0x000fce000f8e003f */
[----:B------:R-:W-:Y:S02]  /*5dd0*/  @UP2 UMOV UR25, UR27 ;  /* 0x0000001b00192c82 */ /* 0x000fe40008000000 */
[----:B------:R-:W-:Y:S02]  /*5de0*/  @UP2 USHF.R.U32.HI UR24, URZ, UR5, UR25 ;  /* 0x000000053f182299 */ /* 0x000fe40008011619 */
.L_x_5241:
[----:B------:R-:W-:Y:S02]  /*5df0*/  ULDC UR4, c[0x0][0x32c] ;  /* 0x0000cb0000047ab9 */ /* 0x000fe40000000800 */
[----:B------:R-:W-:-:S04]  /*5e00*/  UIMAD UR4, UR24, UR4, UR4 ;  /* 0x00000004180472a4 */ /* 0x000fc8000f8e0204 */
[----:B------:R-:W-:-:S04]  /*5e10*/  UISETP.LT.AND UP2, UPT, UR21, UR4, UPT ;  /* 0x000000041500728c */ /* 0x000fc8000bf41270 */
[----:B------:R-:W-:-:S04]  /*5e20*/  USEL UR21, UR21, UR4, UP2 ;  /* 0x0000000415157287 */ /* 0x000fc80009000000 */
.L_x_5239:
        /* <DEDUP_REMOVED lines=16> */
.L_x_5253:
        /* <DEDUP_REMOVED lines=33> */
[----:B------:R-:W-:Y:S01]  /*6140*/  IMAD.SHL.U32 R25, R244, 0x2, RZ ;  /* 0x00000002f4197824 */ /* 0x000fe200078e00ff */
[----:B------:R-:W-:Y:S02]  /*6150*/  IADD3 R0, P0, R10, UR22, RZ ;  /* 0x000000160a007c10 */ /* 0x000fe4000ff1e0ff */
[----:B------:R-:W-:Y:S02]  /*6160*/  SHF.L.U64.HI R24, R244, 0x1, R24 ;  /* 0x00000001f4187819 */ /* 0x000fe40000010218 */
[----:B------:R-:W-:Y:S02]  /*6170*/  IADD3.X R11, R11, UR6, R4, P0, !PT ;  /* 0x000000060b0b7c10 */ /* 0x000fe400087fe404 */
[C---:B------:R-:W-:Y:S02]  /*6180*/  LEA R8, P0, R0.reuse, c[0x0][0x1f8], 0x1 ;  /* 0x00007e0000087a11 */ /* 0x040fe400078008ff */
[C---:B------:R-:W-:Y:S02]  /*6190*/  SHF.L.U64.HI R4, R241.reuse, 0x1, R246 ;  /* 0x00000001f1047819 */ /* 0x040fe400000102f6 */
        /* <DEDUP_REMOVED lines=35> */
.L_x_5243:
        /* <DEDUP_REMOVED lines=11> */
[----:B------:R-:W1:Y:S07]  /*6480*/  LDSM.16.M88.4 R176, [R224+0x8900] ;  /* 0x00890000e0b0783b */ /* 0x000e6e0000000200 */
[C---:B------:R-:W-:Y:S08]  /*6490*/  HMMA.16816.F32.BF16 R28, R164.reuse, R180, RZ ;  /* 0x000000b4a41c723c */ /* 0x040ff000000418ff */
[----:B------:R-:W-:Y:S01]  /*64a0*/  HMMA.16816.F32.BF16 R32, R164, R182, RZ ;  /* 0x000000b6a420723c */ /* 0x000fe200000418ff */
[----:B------:R-:W3:Y:S06]  /*64b0*/  LDSM.16.M88.4 R164, [R224+0x9100] ;  /* 0x00910000e0a4783b */ /* 0x000eec0000000200 */
[----:B------:R-:W4:Y:S01]  /*64c0*/  LDSM.16.M88.4 R180, [R224+0x9900] ;  /* 0x00990000e0b4783b */ /* 0x000f220000000200 */
[C---:B------:R-:W-:Y:S08]  /*64d0*/  HMMA.16816.F32.BF16 R4, R184.reuse, R188, R4 ;  /* 0x000000bcb804723c */ /* 0x040ff00000041804 */
[C---:B------:R-:W-:Y:S01]  /*64e0*/  HMMA.16816.F32.BF16 R8, R184.reuse, R190, R8 ;  /* 0x000000beb808723c */ /* 0x040fe20000041808 */
[----:B------:R-:W-:Y:S07]  /*64f0*/  LDSM.16.M88.4 R188, [R223+0x10100] ;  /* 0x01010000dfbc783b */ /* 0x000fee0000000200 */
[C---:B------:R-:W-:Y:S08]  /*6500*/  HMMA.16816.F32.BF16 R12, R184.reuse, R192, R12 ;  /* 0x000000c0b80c723c */ /* 0x040ff0000004180c */
[C---:B------:R-:W-:Y:S01]  /*6510*/  HMMA.16816.F32.BF16 R16, R184.reuse, R194, R16 ;  /* 0x000000c2b810723c */ /* 0x040fe20000041810 */
[----:B------:R-:W5:Y:S07]  /*6520*/  LDSM.16.M88.4 R192, [R216] ;  /* 0x00000000d8c0783b */ /* 0x000f6e0000000200 */
        /* <DEDUP_REMOVED lines=17> */
[----:B------:R-:W4:Y:S06]  /*6640*/  LDSM.16.M88.4 R168, [R229+0xa900] ;  /* 0x00a90000e5a8783b */ /* 0x000f2c0000000200 */
[----:B------:R-:W3:Y:S01]  /*6650*/  LDSM.16.M88.4 R180, [R229+0xb100] ;  /* 0x00b10000e5b4783b */ /* 0x000ee20000000200 */
[C---:B-----5:R-:W-:Y:S08]  /*6660*/  HMMA.16816.F32.BF16 R4, R188.reuse, R192, R4 ;  /* 0x000000c0bc04723c */ /* 0x060ff00000041804 */
[C---:B------:R-:W-:Y:S01]  /*6670*/  HMMA.16816.F32.BF16 R8, R188.reuse, R194, R8 ;  /* 0x000000c2bc08723c */ /* 0x040fe20000041808 */
[----:B------:R-:W5:Y:S07]  /*6680*/  LDSM.16.M88.4 R192, [R229+0xb900] ;  /* 0x00b90000e5c0783b */ /* 0x000f6e0000000200 */
[C---:B--2---:R-:W-:Y:S08]  /*6690*/  HMMA.16816.F32.BF16 R12, R188.reuse, R172, R12 ;  /* 0x000000acbc0c723c */ /* 0x044ff0000004180c */
[C---:B------:R-:W-:Y:S01]  /*66a0*/  HMMA.16816.F32.BF16 R16, R188.reuse, R174, R16 ;  /* 0x000000aebc10723c */ /* 0x040fe20000041810 */
[----:B------:R-:W-:Y:S07]  /*66b0*/  LDSM.16.M88.4 R172, [R215] ;  /* 0x00000000d7ac783b */ /* 0x000fee0000000200 */
[C---:B-1----:R-:W-:Y:S08]  /*66c0*/  HMMA.16816.F32.BF16 R20, R188.reuse, R176, R20 ;  /* 0x000000b0bc14723c */ /* 0x042ff00000041814 */
[C---:B------:R-:W-:Y:S01]  /*66d0*/  HMMA.16816.F32.BF16 R24, R188.reuse, R178, R24 ;  /* 0x000000b2bc18723c */ /* 0x040fe20000041818 */
[----:B------:R-:W-:Y:S07]  /*66e0*/  LDSM.16.M88.4 R176, [R214] ;  /* 0x00000000d6b0783b */ /* 0x000fee0000000200 */
[C---:B---3--:R-:W-:Y:S08]  /*66f0*/  HMMA.16816.F32.BF16 R28, R188.reuse, R164, R28 ;  /* 0x000000a4bc1c723c */ /* 0x048ff0000004181c */
[----:B------:R-:W-:Y:S01]  /*6700*/  HMMA.16816.F32.BF16 R32, R188, R166, R32 ;  /* 0x000000a6bc20723c */ /* 0x000fe20000041820 */
[----:B------:R-:W1:Y:S06]  /*6710*/  LDSM.16.M88.4 R164, [R226+0x14100] ;  /* 0x01410000e2a4783b */ /* 0x000e6c0000000200 */
[----:B------:R-:W2:Y:S01]  /*6720*/  LDSM.16.M88.4 R188, [R213] ;  /* 0x00000000d5bc783b */ /* 0x000ea20000000200 */
[C---:B------:R-:W-:Y:S08]  /*6730*/  HMMA.16816.F32.BF16 R4, R184.reuse, R196, R4 ;  /* 0x000000c4b804723c */ /* 0x040ff00000041804 */
[C---:B------:R-:W-:Y:S01]  /*6740*/  HMMA.16816.F32.BF16 R8, R184.reuse, R198, R8 ;  /* 0x000000c6b808723c */ /* 0x040fe20000041808 */
[----:B------:R-:W3:Y:S07]  /*6750*/  LDSM.16.M88.4 R196, [R212] ;  /* 0x00000000d4c4783b */ /* 0x000eee0000000200 */
[C---:B----4-:R-:W-:Y:S08]  /*6760*/  HMMA.16816.F32.BF16 R12, R184.reuse, R168, R12 ;  /* 0x000000a8b80c723c */ /* 0x050ff0000004180c */
[C---:B------:R-:W-:Y:S01]  /*6770*/  HMMA.16816.F32.BF16 R16, R184.reuse, R170, R16 ;  /* 0x000000aab810723c */ /* 0x040fe20000041810 */
[----:B------:R-:W-:Y:S07]  /*6780*/  LDSM.16.M88.4 R168, [R225+0x14100] ;  /* 0x01410000e1a8783b */ /* 0x000fee0000000200 */
[C---:B------:R-:W-:Y:S08]  /*6790*/  HMMA.16816.F32.BF16 R20, R184.reuse, R180, R20 ;  /* 0x000000b4b814723c */ /* 0x040ff00000041814 */
[C---:B------:R-:W-:Y:S01]  /*67a0*/  HMMA.16816.F32.BF16 R24, R184.reuse, R182, R24 ;  /* 0x000000b6b818723c */ /* 0x040fe20000041818 */
[----:B------:R-:W4:Y:S07]  /*67b0*/  LDSM.16.M88.4 R180, [R224+0xa100] ;  /* 0x00a10000e0b4783b */ /* 0x000f2e0000000200 */
[C---:B-----5:R-:W-:Y:S08]  /*67c0*/  HMMA.16816.F32.BF16 R28, R184.reuse, R192, R28 ;  /* 0x000000c0b81c723c */ /* 0x060ff0000004181c */
[----:B------:R-:W-:Y:S01]  /*67d0*/  HMMA.16816.F32.BF16 R32, R184, R194, R32 ;  /* 0x000000c2b820723c */ /* 0x000fe20000041820 */
[----:B------:R-:W5:Y:S06]  /*67e0*/  LDSM.16.M88.4 R184, [R224+0xa900] ;  /* 0x00a90000e0b8783b */ /* 0x000f6c0000000200 */
[----:B------:R-:W3:Y:S01]  /*67f0*/  LDSM.16.M88.4 R192, [R224+0xb100] ;  /* 0x00b10000e0c0783b */ /* 0x000ee20000000200 */
[C---:B-1----:R-:W-:Y:S08]  /*6800*/  HMMA.16816.F32.BF16 R4, R164.reuse, R172, R4 ;  /* 0x000000aca404723c */ /* 0x042ff00000041804 */
[C---:B------:R-:W-:Y:S01]  /*6810*/  HMMA.16816.F32.BF16 R8, R164.reuse, R174, R8 ;  /* 0x000000aea408723c */ /* 0x040fe20000041808 */
[----:B------:R-:W1:Y:S07]  /*6820*/  LDSM.16.M88.4 R172, [R224+0xb900] ;  /* 0x00b90000e0ac783b */ /* 0x000e6e0000000200 */
[C---:B------:R-:W-:Y:S08]  /*6830*/  HMMA.16816.F32.BF16 R12, R164.reuse, R176, R12 ;  /* 0x000000b0a40c723c */ /* 0x040ff0000004180c */
[C---:B------:R-:W-:Y:S01]  /*6840*/  HMMA.16816.F32.BF16 R16, R164.reuse, R178, R16 ;  /* 0x000000b2a410723c */ /* 0x040fe20000041810 */
[----:B------:R-:W-:Y:S07]  /*6850*/  LDSM.16.M88.4 R176, [R223+0x14100] ;  /* 0x01410000dfb0783b */ /* 0x000fee0000000200 */
[C---:B--2---:R-:W-:Y:S08]  /*6860*/  HMMA.16816.F32.BF16 R20, R164.reuse, R188, R20 ;  /* 0x000000bca414723c */ /* 0x044ff00000041814 */
[C---:B------:R-:W-:Y:S01]  /*6870*/  HMMA.16816.F32.BF16 R24, R164.reuse, R190, R24 ;  /* 0x000000bea418723c */ /* 0x040fe20000041818 */
[----:B------:R-:W2:Y:S07]  /*6880*/  LDSM.16.M88.4 R188, [R216+0x2000] ;  /* 0x00200000d8bc783b */ /* 0x000eae0000000200 */
[C---:B---3--:R-:W-:Y:S08]  /*6890*/  HMMA.16816.F32.BF16 R28, R164.reuse, R196, R28 ;  /* 0x000000c4a41c723c */ /* 0x048ff0000004181c */
[----:B------:R-:W-:Y:S01]  /*68a0*/  HMMA.16816.F32.BF16 R32, R164, R198, R32 ;  /* 0x000000c6a420723c */ /* 0x000fe20000041820 */
[----:B------:R-:W3:Y:S06]  /*68b0*/  LDSM.16.M88.4 R164, [R216+0x2800] ;  /* 0x00280000d8a4783b */ /* 0x000eec0000000200 */
[----:B------:R-:W1:Y:S01]  /*68c0*/  LDSM.16.M88.4 R196, [R216+0x3000] ;  /* 0x00300000d8c4783b */ /* 0x000e620000000200 */
[C---:B----4-:R-:W-:Y:S08]  /*68d0*/  HMMA.16816.F32.BF16 R4, R168.reuse, R180, R4 ;  /* 0x000000b4a804723c */ /* 0x050ff00000041804 */
[C---:B------:R-:W-:Y:S01]  /*68e0*/  HMMA.16816.F32.BF16 R8, R168.reuse, R182, R8 ;  /* 0x000000b6a808723c */ /* 0x040fe20000041808 */
[----:B------:R-:W4:Y:S07]  /*68f0*/  LDSM.16.M88.4 R180, [R216+0x3800] ;  /* 0x00380000d8b4783b */ /* 0x000f2e0000000200 */
[C---:B-----5:R-:W-:Y:S08]  /*6900*/  HMMA.16816.F32.BF16 R12, R168.reuse, R184, R12 ;  /* 0x000000b8a80c723c */ /* 0x060ff0000004180c */
[C---:B------:R-:W-:Y:S01]  /*6910*/  HMMA.16816.F32.BF16 R16, R168.reuse, R186, R16 ;  /* 0x000000baa810723c */ /* 0x040fe20000041810 */
[----:B------:R-:W-:Y:S07]  /*6920*/  LDSM.16.M88.4 R184, [R230+0x18100] ;  /* 0x01810000e6b8783b */ /* 0x000fee0000000200 */
[C---:B------:R-:W-:Y:S08]  /*6930*/  HMMA.16816.F32.BF16 R20, R168.reuse, R192, R20 ;  /* 0x000000c0a814723c */ /* 0x040ff00000041814 */
[C---:B------:R-:W-:Y:S01]  /*6940*/  HMMA.16816.F32.BF16 R24, R168.reuse, R194, R24 ;  /* 0x000000c2a818723c */ /* 0x040fe20000041818 */
[----:B------:R-:W5:Y:S07]  /*6950*/  LDSM.16.M88.4 R192, [R229+0xc100] ;  /* 0x00c10000e5c0783b */ /* 0x000f6e0000000200 */
[C---:B-1----:R-:W-:Y:S08]  /*6960*/  HMMA.16816.F32.BF16 R28, R168.reuse, R172, R28 ;  /* 0x000000aca81c723c */ /* 0x042ff0000004181c */
[----:B------:R-:W-:Y:S01]  /*6970*/  HMMA.16816.F32.BF16 R32, R168, R174, R32 ;  /* 0x000000aea820723c */ /* 0x000fe20000041820 */
[----:B------:R-:W-:Y:S06]  /*6980*/  LDSM.16.M88.4 R168, [R229+0xd100] ;  /* 0x00d10000e5a8783b */ /* 0x000fec0000000200 */
[----:B------:R-:W-:Y:S01]  /*6990*/  LDSM.16.M88.4 R172, [R229+0xd900] ;  /* 0x00d90000e5ac783b */ /* 0x000fe20000000200 */
[C---:B--2---:R-:W-:Y:S08]  /*69a0*/  HMMA.16816.F32.BF16 R4, R176.reuse, R188, R4 ;  /* 0x000000bcb004723c */ /* 0x044ff00000041804 */
[C---:B------:R-:W-:Y:S01]  /*69b0*/  HMMA.16816.F32.BF16 R8, R176.reuse, R190, R8 ;  /* 0x000000beb008723c */ /* 0x040fe20000041808 */
[----:B------:R-:W-:Y:S07]  /*69c0*/  LDSM.16.M88.4 R188, [R226+0x18100] ;  /* 0x01810000e2bc783b */ /* 0x000fee0000000200 */
[C---:B---3--:R-:W-:Y:S08]  /*69d0*/  HMMA.16816.F32.BF16 R12, R176.reuse, R164, R12 ;  /* 0x000000a4b00c723c */ /* 0x048ff0000004180c */
[C---:B------:R-:W-:Y:S01]  /*69e0*/  HMMA.16816.F32.BF16 R16, R176.reuse, R166, R16 ;  /* 0x000000a6b010723c */ /* 0x040fe20000041810 */
[----:B------:R-:W1:Y:S07]  /*69f0*/  LDSM.16.M88.4 R164, [R229+0xc900] ;  /* 0x00c90000e5a4783b */ /* 0x000e6e0000000200 */
[C---:B------:R-:W-:Y:S08]  /*6a00*/  HMMA.16816.F32.BF16 R20, R176.reuse, R196, R20 ;  /* 0x000000c4b014723c */ /* 0x040ff00000041814 */
[C---:B------:R-:W-:Y:S01]  /*6a10*/  HMMA.16816.F32.BF16 R24, R176.reuse, R198, R24 ;  /* 0x000000c6b018723c */ /* 0x040fe20000041818 */
[----:B------:R-:W2:Y:S07]  /*6a20*/  LDSM.16.M88.4 R196, [R211] ;  /* 0x00000000d3c4783b */ /* 0x000eae0000000200 */
[C---:B----4-:R-:W-:Y:S08]  /*6a30*/  HMMA.16816.F32.BF16 R28, R176.reuse, R180, R28 ;  /* 0x000000b4b01c723c */ /* 0x050ff0000004181c */
[----:B------:R-:W-:Y:S01]  /*6a40*/  HMMA.16816.F32.BF16 R32, R176, R182, R32 ;  /* 0x000000b6b020723c */ /* 0x000fe20000041820 */
[----:B------:R-:W3:Y:S06]  /*6a50*/  LDSM.16.M88.4 R176, [R210] ;  /* 0x00000000d2b0783b */ /* 0x000eec0000000200 */
[----:B------:R-:W4:Y:S01]  /*6a60*/  LDSM.16.M88.4 R180, [R209] ;  /* 0x00000000d1b4783b */ /* 0x000f220000000200 */
[C---:B-----5:R-:W-:Y:S08]  /*6a70*/  HMMA.16816.F32.BF16 R4, R184.reuse, R192, R4 ;  /* 0x000000c0b804723c */ /* 0x060ff00000041804 */
[C---:B------:R-:W-:Y:S01]  /*6a80*/  HMMA.16816.F32.BF16 R8, R184.reuse, R194, R8 ;  /* 0x000000c2b808723c */ /* 0x040fe20000041808 */
[----:B------:R-:W5:Y:S07]  /*6a90*/  LDSM.16.M88.4 R192, [R208] ;  /* 0x00000000d0c0783b */ /* 0x000f6e0000000200 */
        /* <DEDUP_REMOVED lines=8> */
[----:B------:R-:W1:Y:S06]  /*6b20*/  LDSM.16.M88.4 R172, [R224+0xc900] ;  /* 0x00c90000e0ac783b */ /* 0x000e6c0000000200 */
[----:B------:R-:W1:Y:S01]  /*6b30*/  LDSM.16.M88.4 R184, [R224+0xd100] ;  /* 0x00d10000e0b8783b */ /* 0x000e620000000200 */
[C---:B--2---:R-:W-:Y:S08]  /*6b40*/  HMMA.16816.F32.BF16 R4, R188.reuse, R196, R4 ;  /* 0x000000c4bc04723c */ /* 0x044ff00000041804 */
[C---:B------:R-:W-:Y:S01]  /*6b50*/  HMMA.16816.F32.BF16 R8, R188.reuse, R198, R8 ;  /* 0x000000c6bc08723c */ /* 0x040fe20000041808 */
[----:B------:R-:W2:Y:S07]  /*6b60*/  LDSM.16.M88.4 R196, [R224+0xd900] ;  /* 0x00d90000e0c4783b */ /* 0x000eae0000000200 */
        /* <DEDUP_REMOVED lines=18> */
[----:B------:R-:W1:Y:S07]  /*6c90*/  LDSM.16.M88.4 R184, [R229+0xe100] ;  /* 0x00e10000e5b8783b */ /* 0x000e6e0000000200 */
[C---:B--2---:R-:W-:Y:S08]  /*6ca0*/  HMMA.16816.F32.BF16 R28, R164.reuse, R196, R28 ;  /* 0x000000c4a41c723c */ /* 0x044ff0000004181c */
[----:B------:R-:W-:Y:S01]  /*6cb0*/  HMMA.16816.F32.BF16 R32, R164, R198, R32 ;  /* 0x000000c6a420723c */ /* 0x000fe20000041820 */
[----:B------:R-:W2:Y:S06]  /*6cc0*/  LDSM.16.M88.4 R164, [R229+0xe900] ;  /* 0x00e90000e5a4783b */ /* 0x000eac0000000200 */
[----:B------:R-:W1:Y:S01]  /*6cd0*/  LDSM.16.M88.4 R196, [R229+0xf100] ;  /* 0x00f10000e5c4783b */ /* 0x000e620000000200 */
[C---:B---3--:R-:W-:Y:S08]  /*6ce0*/  HMMA.16816.F32.BF16 R4, R176.reuse, R180, R4 ;  /* 0x000000b4b004723c */ /* 0x048ff00000041804 */
[C---:B------:R-:W-:Y:S01]  /*6cf0*/  HMMA.16816.F32.BF16 R8, R176.reuse, R182, R8 ;  /* 0x000000b6b008723c */ /* 0x040fe20000041808 */
[----:B------:R-:W3:Y:S07]  /*6d00*/  LDSM.16.M88.4 R180, [R229+0xf900] ;  /* 0x00f90000e5b4783b */ /* 0x000eee0000000200 */
[C---:B----4-:R-:W-:Y:S08]  /*6d10*/  HMMA.16816.F32.BF16 R12, R176.reuse, R188, R12 ;  /* 0x000000bcb00c723c */ /* 0x050ff0000004180c */
[C---:B------:R-:W-:Y:S01]  /*6d20*/  HMMA.16816.F32.BF16 R16, R176.reuse, R190, R16 ;  /* 0x000000beb010723c */ /* 0x040fe20000041810 */
[----:B------:R-:W-:Y:S07]  /*6d30*/  LDSM.16.M88.4 R188, [R226+0x1c100] ;  /* 0x01c10000e2bc783b */ /* 0x000fee0000000200 */
[C---:B-----5:R-:W-:Y:S08]  /*6d40*/  HMMA.16816.F32.BF16 R20, R176.reuse, R192, R20 ;  /* 0x000000c0b014723c */ /* 0x060ff00000041814 */
[C---:B------:R-:W-:Y:S01]  /*6d50*/  HMMA.16816.F32.BF16 R24, R176.reuse, R194, R24 ;  /* 0x000000c2b018723c */ /* 0x040fe20000041818 */
[----:B------:R-:W4:Y:S07]  /*6d60*/  LDSM.16.M88.4 R192, [R207] ;  /* 0x00000000cfc0783b */ /* 0x000f2e0000000200 */
[C---:B-1----:R-:W-:Y:S08]  /*6d70*/  HMMA.16816.F32.BF16 R28, R176.reuse, R168, R28 ;  /* 0x000000a8b01c723c */ /* 0x042ff0000004181c */
[----:B------:R-:W-:Y:S01]  /*6d80*/  HMMA.16816.F32.BF16 R32, R176, R170, R32 ;  /* 0x000000aab020723c */ /* 0x000fe20000041820 */
[----:B------:R-:W-:Y:S06]  /*6d90*/  LDSM.16.M88.4 R168, [R205] ;  /* 0x00000000cda8783b */ /* 0x000fec0000000200 */
[----:B------:R-:W-:Y:S01]  /*6da0*/  LDSM.16.M88.4 R176, [R204] ;  /* 0x00000000ccb0783b */ /* 0x000fe20000000200 */
[C---:B------:R-:W-:Y:S08]  /*6db0*/  HMMA.16816.F32.BF16 R4, R172.reuse, R184, R4 ;  /* 0x000000b8ac04723c */ /* 0x040ff00000041804 */
        /* <DEDUP_REMOVED lines=11> */
[----:B------:R-:W5:Y:S01]  /*6e70*/  LDSM.16.M88.4 R180, [R224+0xf100] ;  /* 0x00f10000e0b4783b */ /* 0x000f620000000200 */
[C---:B----4-:R-:W-:Y:S08]  /*6e80*/  HMMA.16816.F32.BF16 R4, R188.reuse, R192, R4 ;  /* 0x000000c0bc04723c */ /* 0x050ff00000041804 */
[C---:B------:R-:W-:Y:S01]  /*6e90*/  HMMA.16816.F32.BF16 R8, R188.reuse, R194, R8 ;  /* 0x000000c2bc08723c */ /* 0x040fe20000041808 */
[----:B------:R-:W4:Y:S07]  /*6ea0*/  LDSM.16.M88.4 R192, [R224+0xf900] ;  /* 0x00f90000e0c0783b */ /* 0x000f2e0000000200 */
        /* <DEDUP_REMOVED lines=12> */
[----:B------:R-:W2:Y:S01]  /*6f70*/  LDSM.16.M88.4 R196, [R216+0x7800] ;  /* 0x00780000d8c4783b */ /* 0x000ea20000000200 */
[----:B------:R-:W-:Y:S05]  /*6f80*/  DEPBAR.LE SB0, 0x0 ;  /* 0x000080000000791a */ /* 0x000fea0000000000 */
[----:B------:R-:W-:Y:S01]  /*6f90*/  BAR.SYNC.DEFER_BLOCKING 0x0 ;  /* 0x0000000000007b1d */ /* 0x000fe20000010000 */
[C---:B---3--:R-:W-:Y:S08]  /*6fa0*/  HMMA.16816.F32.BF16 R12, R184.reuse, R172, R12 ;  /* 0x000000acb80c723c */ /* 0x048ff0000004180c */
[C---:B------:R-:W-:Y:S08]  /*6fb0*/  HMMA.16816.F32.BF16 R16, R184.reuse, R174, R16 ;  /* 0x000000aeb810723c */ /* 0x040ff00000041810 */
[C---:B-----5:R-:W-:Y:S08]  /*6fc0*/  HMMA.16816.F32.BF16 R20, R184.reuse, R180, R20 ;  /* 0x000000b4b814723c */ /* 0x060ff00000041814 */
[C---:B------:R-:W-:Y:S08]  /*6fd0*/  HMMA.16816.F32.BF16 R24, R184.reuse, R182, R24 ;  /* 0x000000b6b818723c */ /* 0x040ff00000041818 */
[C---:B----4-:R-:W-:Y:S08]  /*6fe0*/  HMMA.16816.F32.BF16 R28, R184.reuse, R192, R28 ;  /* 0x000000c0b81c723c */ /* 0x050ff0000004181c */
[----:B------:R-:W-:Y:S08]  /*6ff0*/  HMMA.16816.F32.BF16 R32, R184, R194, R32 ;  /* 0x000000c2b820723c */ /* 0x000ff00000041820 */
[C---:B-1----:R-:W-:Y:S08]  /*7000*/  HMMA.16816.F32.BF16 R4, R164.reuse, R168, R4 ;  /* 0x000000a8a404723c */ /* 0x042ff00000041804 */
[C---:B------:R-:W-:Y:S08]  /*7010*/  HMMA.16816.F32.BF16 R8, R164.reuse, R170, R8 ;  /* 0x000000aaa408723c */ /* 0x040ff00000041808 */
[C---:B------:R-:W-:Y:S08]  /*7020*/  HMMA.16816.F32.BF16 R12, R164.reuse, R176, R12 ;  /* 0x000000b0a40c723c */ /* 0x040ff0000004180c */
[C---:B------:R-:W-:Y:S08]  /*7030*/  HMMA.16816.F32.BF16 R16, R164.reuse, R178, R16 ;  /* 0x000000b2a410723c */ /* 0x040ff00000041810 */
[C---:B------:R-:W-:Y:S08]  /*7040*/  HMMA.16816.F32.BF16 R20, R164.reuse, R188, R20 ;  /* 0x000000bca414723c */ /* 0x040ff00000041814 */
[C---:B------:R-:W-:Y:S08]  /*7050*/  HMMA.16816.F32.BF16 R24, R164.reuse, R190, R24 ;  /* 0x000000bea418723c */ /* 0x040ff00000041818 */
[C---:B--2---:R-:W-:Y:S08]  /*7060*/  HMMA.16816.F32.BF16 R28, R164.reuse, R196, R28 ;  /* 0x000000c4a41c723c */ /* 0x044ff0000004181c */
[----:B------:R-:W-:Y:S01]  /*7070*/  HMMA.16816.F32.BF16 R32, R164, R198, R32 ;  /* 0x000000c6a420723c */ /* 0x000fe20000041820 */
[----:B------:R-:W-:-:S07]  /*7080*/  @P0 BRA `(.L_x_5244) ;  /* 0x000004a000000947 */ /* 0x000fce0003800000 */
[----:B------:R-:W-:Y:S01]  /*7090*/  ISETP.NE.AND P1, PT, R232, 0x1, PT ;  /* 0x00000001e800780c */ /* 0x000fe20003f25270 */
[----:B------:R-:W-:Y:S01]  /*70a0*/  ULEA UR5, UR20, UR12, 0x6 ;  /* 0x0000000c14057291 */ /* 0x000fe2000f8e303f */
[----:B------:R-:W-:Y:S01]  /*70b0*/  IADD3 R176, -R250, 0x10, RZ ;  /* 0x00000010fab07810 */ /* 0x000fe20007ffe1ff */
[----:B------:R-:W-:Y:S01]  /*70c0*/  IMAD.MOV.U32 R233, RZ, RZ, RZ ;  /* 0x000000ffffe97224 */ /* 0x000fe200078e00ff */
[----:B------:R-:W-:Y:S01]  /*70d0*/  IADD3 R174, -R249, 0x10, RZ ;  /* 0x00000010f9ae7810 */ /* 0x000fe20007ffe1ff */
[----:B------:R-:W-:Y:S01]  /*70e0*/  IMAD.SHL.U32 R200, R244, 0x2, RZ ;  /* 0x00000002f4c87824 */ /* 0x000fe200078e00ff */
        /* <DEDUP_REMOVED lines=17> */
[----:B------:R1:W2:Y:S01]  /*7200*/  @!P2 LDG.E R233, [R164.64] ;  /* 0x00000012a4e9a981 */ /* 0x0002a2000c1e1900 */
[----:B------:R-:W-:Y:S04]  /*7210*/  IMAD R234, R167, c[0x0][0x2b8], R234 ;  /* 0x0000ae00a7ea7a24 */ /* 0x000fe800078e02ea */
[C---:B------:R-:W-:Y:S01]  /*7220*/  IMAD.WIDE.U32 R170, R234.reuse, c[0x0][0x1e0], RZ ;  /* 0x00007800eaaa7a25 */ /* 0x040fe200078e00ff */
[----:B------:R-:W-:Y:S05]  /*7230*/  SHF.R.S32.HI R167, RZ, 0x1f, R234 ;  /* 0x0000001fffa77819 */ /* 0x000fea00000114ea */
[----:B------:R-:W-:Y:S04]  /*7240*/  IMAD R167, R167, c[0x0][0x1e0], RZ ;  /* 0x00007800a7a77a24 */ /* 0x000fe800078e02ff */
[----:B------:R-:W-:Y:S04]  /*7250*/  IMAD R167, R234, c[0x0][0x1e4], R167 ;  /* 0x00007900eaa77a24 */ /* 0x000fe800078e02a7 */
[----:B------:R-:W-:Y:S01]  /*7260*/  IMAD.IADD R171, R171, 0x1, R167 ;  /* 0x00000001abab7824 */ /* 0x000fe200078e02a7 */
[----:B-1----:R-:W-:Y:S02]  /*7270*/  SHF.L.U64.HI R164, R241, 0x1, R246 ;  /* 0x00000001f1a47819 */ /* 0x002fe400000102f6 */
[----:B--2---:R-:W-:Y:S01]  /*7280*/  SHF.R.S32.HI R0, RZ, 0x1f, R233 ;  /* 0x0000001fff007819 */ /* 0x004fe200000114e9 */
[C---:B------:R-:W-:Y:S04]  /*7290*/  IMAD.WIDE.U32 R170, R233.reuse, c[0x0][0x1f0], R170 ;  /* 0x00007c00e9aa7a25 */ /* 0x040fe800078e00aa */
[----:B------:R-:W-:Y:S01]  /*72a0*/  IMAD R0, R0, c[0x0][0x1f0], RZ ;  /* 0x00007c0000007a24 */ /* 0x000fe200078e02ff */
[----:B------:R-:W-:Y:S03]  /*72b0*/  IADD3 R165, P0, R170, UR14, RZ ;  /* 0x0000000eaaa57c10 */ /* 0x000fe6000ff1e0ff */
[----:B------:R-:W-:Y:S05]  /*72c0*/  IMAD R0, R233, c[0x0][0x1f4], R0 ;  /* 0x00007d00e9007a24 */ /* 0x000fea00078e0200 */
[----:B------:R-:W-:Y:S02]  /*72d0*/  IADD3.X R0, R171, UR7, R0, P0, !PT ;  /* 0x00000007ab007c10 */ /* 0x000fe400087fe400 */
[C---:B------:R-:W-:Y:S04]  /*72e0*/  LEA R168, P0, R165.reuse, c[0x0][0x1c8], 0x1 ;  /* 0x00007200a5a87a11 */ /* 0x040fe800078008ff */
[----:B------:R-:W-:Y:S01]  /*72f0*/  LEA.HI.X R167, R165, c[0x0][0x1cc], R0, 0x1, P0 ;  /* 0x00007300a5a77a11 */ /* 0x000fe200000f0c00 */
[----:B------:R-:W1:Y:S01]  /*7300*/  SHFL.IDX PT, R170, R168, 0x1, 0x181f ;  /* 0x00381f00a8aa7f89 */ /* 0x000e6200000e0000 */
[----:B------:R-:W-:Y:S02]  /*7310*/  IMAD.SHL.U32 R165, R242, 0x2, RZ ;  /* 0x00000002f2a57824 */ /* 0x000fe400078e00ff */
[----:B------:R-:W-:Y:S01]  /*7320*/  IMAD.SHL.U32 R0, R241, 0x2, RZ ;  /* 0x00000002f1007824 */ /* 0x000fe200078e00ff */
[----:B------:R-:W2:Y:S04]  /*7330*/  SHFL.IDX PT, R169, R167, 0x1, 0x181f ;  /* 0x00381f00a7a97f89 */ /* 0x000ea800000e0000 */
[----:B------:R-:W3:Y:S04]  /*7340*/  SHFL.IDX PT, R168, R168, RZ, 0x181f ;  /* 0x00181fffa8a87589 */ /* 0x000ee800000e0000 */
[----:B------:R-:W4:Y:S01]  /*7350*/  SHFL.IDX PT, R167, R167, RZ, 0x181f ;  /* 0x00181fffa7a77589 */ /* 0x000f2200000e0000 */
[-C--:B-1----:R-:W-:Y:S04]  /*7360*/  IADD3 R176, P1, P0, R176, R170.reuse, R251 ;  /* 0x000000aab0b07210 */ /* 0x082fe8000783e0fb */
[-C--:B--2---:R-:W-:Y:S02]  /*7370*/  IADD3.X R177, RZ, R169.reuse, R252, P1, P0 ;  /* 0x000000a9ffb17210 */ /* 0x084fe40000fe04fc */
[-C--:B------:R-:W-:Y:S04]  /*7380*/  IADD3 R174, P1, P0, R174, R170.reuse, R165 ;  /* 0x000000aaaeae7210 */ /* 0x080fe8000783e0a5 */
[-C--:B------:R-:W-:Y:S02]  /*7390*/  IADD3.X R175, RZ, R169.reuse, R166, P1, P0 ;  /* 0x000000a9ffaf7210 */ /* 0x080fe40000fe04a6 */
[----:B------:R-:W-:Y:S04]  /*73a0*/  IADD3 R172, P1, P0, R173, R170, R0 ;  /* 0x000000aaadac7210 */ /* 0x000fe8000783e000 */
[----:B------:R-:W-:Y:S02]  /*73b0*/  IADD3.X R173, RZ, R169, R164, P1, P0 ;  /* 0x000000a9ffad7210 */ /* 0x000fe40000fe04a4 */
[C---:B---3--:R-:W-:Y:S05]  /*73c0*/  IADD3 R178, P0, R168.reuse, R165, RZ ;  /* 0x000000a5a8b27210 */ /* 0x048fea0007f1e0ff */
[C---:B----4-:R-:W-:Y:S01]  /*73d0*/  IMAD.X R179, R167.reuse, 0x1, R166, P0 ;  /* 0x00000001a7b37824 */ /* 0x050fe200000e06a6 */
[C---:B------:R-:W-:Y:S05]  /*73e0*/  IADD3 R180, P0, R168.reuse, R0, RZ ;  /* 0x00000000a8b47210 */ /* 0x040fea0007f1e0ff */
[C---:B------:R-:W-:Y:S01]  /*73f0*/  IMAD.X R181, R167.reuse, 0x1, R164, P0 ;  /* 0x00000001a7b57824 */ /* 0x040fe200000e06a4 */
[CC--:B------:R-:W-:Y:S05]  /*7400*/  IADD3 R164, P0, R168.reuse, R200.reuse, RZ ;  /* 0x000000c8a8a47210 */ /* 0x0c0fea0007f1e0ff */
[C-C-:B------:R-:W-:Y:S01]  /*7410*/  IMAD.X R165, R167.reuse, 0x1, R201.reuse, P0 ;  /* 0x00000001a7a57824 */ /* 0x140fe200000e06c9 */
        /* <DEDUP_REMOVED lines=17> */
.L_x_5244:
[----:B-1----:R-:W-:Y:S01]  /*7530*/  IMAD.MOV.U32 R171, RZ, RZ, R236 ;  /* 0x000000ffffab7224 */ /* 0x002fe200078e00ec */
        /* <DEDUP_REMOVED lines=10> */
[----:B------:R-:W1:Y:S01]  /*75e0*/  SHFL.IDX PT, R173, R171, RZ, 0x1c1f ;  /* 0x001c1fffabad7589 */ /* 0x000e6200000e0000 */
[----:B------:R-:W-:Y:S05]  /*75f0*/  IADD3 R165, -R237, 0x1, -R0 ;  /* 0x00000001eda57810 */ /* 0x000fea0007ffe900 */
        /* <DEDUP_REMOVED lines=22> */
.L_x_5247:
[----:B------:R-:W-:Y:S04]  /*7760*/  MOV R166, c[0x0][0x32c] ;  /* 0x0000cb0000a67a02 */ /* 0x000fe80000000f00 */
[----:B------:R-:W-:Y:S11]  /*7770*/  ISETP.NE.AND P0, PT, R166, 0x1, PT ;  /* 0x00000001a600780c */ /* 0x000ff60003f05270 */
[----:B------:R-:W-:Y:S02]  /*7780*/  @!UPT UIADD3 URZ, URZ, URZ, URZ ;  /* 0x0000003f3f3ff290 */ /* 0x000fe4000fffe03f */
[----:B------:R-:W-:Y:S05]  /*7790*/  @P0 IMAD.HI.U32 R166, R173, c[0x0][0x330], RZ ;  /* 0x0000cc00ada60a27 */ /* 0x000fea00078e00ff */
[----:B------:R-:W-:Y:S02]  /*77a0*/  @P0 SHF.R.U32.HI R173, RZ, c[0x0][0x334], R166 ;  /* 0x0000cd00ffad0a19 */ /* 0x000fe400000116a6 */
.L_x_5248:
[----:B------:R-:W-:Y:S05]  /*77b0*/  BSYNC B0 ;  /* 0x0000000000007941 */ /* 0x000fea0003800000 */
.L_x_5246:
[----:B------:R-:W-:Y:S04]  /*77c0*/  IMAD R168, R173, c[0x0][0x32c], -R0 ;  /* 0x0000cb00ada87a24 */ /* 0x000fe800078e0a00 */
[----:B------:R-:W-:Y:S05]  /*77d0*/  IMAD.IADD R168, R168, 0x1, -R237 ;  /* 0x00000001a8a87824 */ /* 0x000fea00078e0aed */
[----:B------:R-:W-:Y:S02]  /*77e0*/  IADD3 R166, R168, c[0x0][0x32c], RZ ;  /* 0x0000cb00a8a67a10 */ /* 0x000fe40007ffe0ff */
[----:B------:R-:W-:Y:S02]  /*77f0*/  IMNMX R167, R167, R168, !PT ;  /* 0x000000a8a7a77217 */ /* 0x000fe40007800200 */
[----:B------:R-:W-:Y:S02]  /*7800*/  IMNMX R169, R169, R166, PT ;  /* 0x000000a6a9a97217 */ /* 0x000fe40003800200 */
.L_x_5245:
[----:B------:R-:W-:Y:S06]  /*7810*/  UISETP.GT.AND UP2, UPT, UR20, -0x1, UPT ;  /* 0xffffffff1400788c */ /* 0x000fec000bf44270 */
[----:B------:R-:W-:Y:S04]  /*7820*/  PLOP3.LUT P0, PT, PT, PT, UP2, 0x80, 0x0 ;  /* 0x000000000000781c */ /* 0x000fe80003f0f028 */
[----:B------:R-:W-:Y:S04]  /*7830*/  ISETP.GT.AND P0, PT, R167, RZ, P0 ;  /* 0x000000ffa700720c */ /* 0x000fe80000704270 */
[----:B------:R-:W-:Y:S04]  /*7840*/  ISETP.LT.OR P0, PT, R169, 0x1, P0 ;  /* 0x00000001a900780c */ /* 0x000fe80000701670 */
[----:B------:R-:W-:Y:S02]  /*7850*/  FSEL R170, R4, -INF , !P0 ;  /* 0xff80000004aa7808 */ /* 0x000fe40004000000 */
[----:B------:R-:W-:Y:S01]  /*7860*/  PLOP3.LUT P0, PT, PT, PT, UP2, 0x80, 0x0 ;  /* 0x000000000000781c */ /* 0x000fe20003f0f028 */
[----:B------:R-:W1:Y:S03]  /*7870*/  SHFL.IDX PT, R4, R171, 0x1, 0x1c1f ;  /* 0x003c1f00ab047f89 */ /* 0x000e6600000e0000 */
[----:B------:R-:W-:Y:S04]  /*7880*/  ISETP.GT.AND P0, PT, R167, 0x1, P0 ;  /* 0x00000001a700780c */ /* 0x000fe80000704270 */
[----:B------:R-:W-:Y:S04]  /*7890*/  ISETP.LT.OR P0, PT, R169, 0x2, P0 ;  /* 0x00000002a900780c */ /* 0x000fe80000701670 */
[----:B------:R-:W-:Y:S02]  /*78a0*/  FSEL R168, R5, -INF , !P0 ;  /* 0xff80000005a87808 */ /* 0x000fe40004000000 */
[----:B------:R-:W-:Y:S04]  /*78b0*/  PLOP3.LUT P0, PT, PT, PT, UP2, 0x80, 0x0 ;  /* 0x000000000000781c */ /* 0x000fe80003f0f028 */
[----:B------:R-:W-:Y:S04]  /*78c0*/  ISETP.GT.AND P0, PT, R167, 0x8, P0 ;  /* 0x00000008a700780c */ /* 0x000fe80000704270 */
[----:B------:R-:W-:Y:S01]  /*78d0*/  ISETP.LT.OR P0, PT, R169, 0x9, P0 ;  /* 0x00000009a900780c */ /* 0x000fe20000701670 */
[--C-:B-1----:R-:W-:Y:S03]  /*78e0*/  IMAD.IADD R165, R165, 0x1, R4.reuse ;  /* 0x00000001a5a57824 */ /* 0x102fe600078e0204 */
[----:B------:R-:W-:Y:S01]  /*78f0*/  FSEL R166, R8, -INF , !P0 ;  /* 0xff80000008a67808 */ /* 0x000fe20004000000 */
[----:B------:R-:W-:Y:S01]  /*7900*/  IMAD.IADD R164, R164, 0x1, R4 ;  /* 0x00000001a4a47824 */ /* 0x000fe200078e0204 */
        /* <DEDUP_REMOVED lines=70> */
.L_x_5251:
[----:B------:R-:W-:Y:S04]  /*7d70*/  MOV R4, 0x1 ;  /* 0x0000000100047802 */ /* 0x000fe80000000f00 */
[----:B------:R-:W-:Y:S11]  /*7d80*/  ISETP.NE.AND P0, PT, R4, c[0x0][0x32c], PT ;  /* 0x0000cb0004007a0c */ /* 0x000ff60003f05270 */
[----:B------:R-:W-:Y:S02]  /*7d90*/  @!UPT UIADD3 URZ, URZ, URZ, URZ ;  /* 0x0000003f3f3ff290 */ /* 0x000fe4000fffe03f */
[----:B------:R-:W-:Y:S05]  /*7da0*/  @P0 IMAD.HI.U32 R4, R5, c[0x0][0x330], RZ ;  /* 0x0000cc0005040a27 */ /* 0x000fea00078e00ff */
[----:B------:R-:W-:Y:S02]  /*7db0*/  @P0 SHF.R.U32.HI R5, RZ, c[0x0][0x334], R4 ;  /* 0x0000cd00ff050a19 */ /* 0x000fe40000011604 */
.L_x_5252:
[----:B------:R-:W-:Y:S05]  /*7dc0*/  BSYNC B0 ;  /* 0x0000000000007941 */ /* 0x000fea0003800000 */
.L_x_5250:
[----:B------:R-:W-:Y:S04]  /*7dd0*/  IMAD R0, R5, c[0x0][0x32c], -R0 ;  /* 0x0000cb0005007a24 */ /* 0x000fe800078e0a00 */
[----:B------:R-:W-:Y:S05]  /*7de0*/  IMAD.IADD R5, R0, 0x1, -R237 ;  /* 0x0000000100057824 */ /* 0x000fea00078e0aed */
[----:B------:R-:W-:Y:S02]  /*7df0*/  IADD3 R0, R5, c[0x0][0x32c], RZ ;  /* 0x0000cb0005007a10 */ /* 0x000fe40007ffe0ff */
[----:B------:R-:W-:Y:S02]  /*7e00*/  IMNMX R164, R164, R5, !PT ;  /* 0x00000005a4a47217 */ /* 0x000fe40007800200 */
[----:B------:R-:W-:Y:S02]  /*7e10*/  IMNMX R165, R165, R0, PT ;  /* 0x00000000a5a57217 */ /* 0x000fe40003800200 */
.L_x_5249:
[----:B------:R-:W-:Y:S02]  /*7e20*/  PLOP3.LUT P0, PT, PT, PT, UP2, 0x80, 0x0 ;  /* 0x000000000000781c */ /* 0x000fe40003f0f028 */
[----:B------:R-:W-:Y:S02]  /*7e30*/  FMNMX.FTZ R5, R170, R3, !PT ;  /* 0x00000003aa057209 */ /* 0x000fe40007810000 */
[----:B------:R-:W-:Y:S02]  /*7e40*/  ISETP.GT.AND P0, PT, R164, RZ, P0 ;  /* 0x000000ffa400720c */ /* 0x000fe40000704270 */
[----:B------:R-:W-:Y:S02]  /*7e50*/  FMNMX.FTZ R5, R168, R5, !PT ;  /* 0x00000005a8057209 */ /* 0x000fe40007810000 */
[C---:B------:R-:W-:Y:S02]  /*7e60*/  ISETP.LT.OR P0, PT, R165.reuse, 0x1, P0 ;  /* 0x00000001a500780c */ /* 0x040fe40000701670 */
        /* <DEDUP_REMOVED lines=46> */
[C---:B------:R-:W-:Y:S02]  /*8150*/  ISETP.GT.AND P0, PT, R164.reuse, 0x19, P0 ;  /* 0x00000019a400780c */ /* 0x040fe40000704270 */
        /* <DEDUP_REMOVED lines=13> */
[----:B------:R-:W-:Y:S03]  /*8230*/  ISETP.LT.OR P0, PT, R165, 0x22, P0 ;  /* 0x00000022a500780c */ /* 0x000fe60000701670 */
[----:B------:R-:W1:Y:S01]  /*8240*/  SHFL.BFLY PT, R15, R6, 0x1, 0x1f ;  /* 0x0c201f00060f7f89 */ /* 0x000e6200000e0000 */
[----:B------:R-:W-:Y:S02]  /*8250*/  FSEL R185, R23, -INF , !P0 ;  /* 0xff80000017b97808 */ /* 0x000fe40004000000 */
[----:B------:R-:W-:Y:S02]  /*8260*/  PLOP3.LUT P0, PT, PT, PT, UP2, 0x80, 0x0 ;  /* 0x000000000000781c */ /* 0x000fe40003f0f028 */
[----:B------:R-:W-:Y:S02]  /*8270*/  FMNMX.FTZ R4, R185, R4, !PT ;  /* 0x00000004b9047209 */ /* 0x000fe40007810000 */
[----:B------:R-:W-:Y:S01]  /*8280*/  ISETP.GT.AND P0, PT, R164, 0x28, P0 ;  /* 0x00000028a400780c */ /* 0x000fe20000704270 */
[----:B------:R-:W-:Y:S03]  /*8290*/  LDSM.16.MT88.4 R20, [R222+0x100] ;  /* 0x00010000de14783b */ /* 0x000fe60000004200 */
[----:B------:R-:W-:Y:S04]  /*82a0*/  ISETP.LT.OR P0, PT, R165, 0x29, P0 ;  /* 0x00000029a500780c */ /* 0x000fe80000701670 */
[----:B------:R-:W-:Y:S02]  /*82b0*/  FSEL R183, R26, -INF , !P0 ;  /* 0xff8000001ab77808 */ /* 0x000fe40004000000 */
[----:B------:R-:W-:Y:S02]  /*82c0*/  PLOP3.LUT P0, PT, PT, PT, UP2, 0x80, 0x0 ;  /* 0x000000000000781c */ /* 0x000fe40003f0f028 */
[----:B------:R-:W-:Y:S02]  /*82d0*/  FMNMX.FTZ R4, R183, R4, !PT ;  /* 0x00000004b7047209 */ /* 0x000fe40007810000 */
[C---:B------:R-:W-:Y:S04]  /*82e0*/  ISETP.GT.AND P0, PT, R164.reuse, 0x29, P0 ;  /* 0x00000029a400780c */ /* 0x040fe80000704270 */
        /* <DEDUP_REMOVED lines=9> */
[C---:B------:R-:W-:Y:S04]  /*8380*/  ISETP.GT.AND P0, PT, R164.reuse, 0x31, P0 ;  /* 0x00000031a400780c */ /* 0x040fe80000704270 */
[----:B------:R-:W-:Y:S04]  /*8390*/  ISETP.LT.OR P0, PT, R165, 0x32, P0 ;  /* 0x00000032a500780c */ /* 0x000fe80000701670 */
[----:B------:R-:W-:Y:S02]  /*83a0*/  FSEL R175, R31, -INF , !P0 ;  /* 0xff8000001faf7808 */ /* 0x000fe40004000000 */
[----:B------:R-:W-:Y:S01]  /*83b0*/  PLOP3.LUT P0, PT, PT, PT, UP2, 0x80, 0x0 ;  /* 0x000000000000781c */ /* 0x000fe20003f0f028 */
[----:B------:R-:W-:Y:S01]  /*83c0*/  LDSM.16.MT88.4 R28, [R221+0x100] ;  /* 0x00010000dd1c783b */ /* 0x000fe20000004200 */
[----:B------:R-:W-:Y:S02]  /*83d0*/  FMNMX.FTZ R0, R175, R10, !PT ;  /* 0x0000000aaf007209 */ /* 0x000fe40007810000 */
[----:B------:R-:W-:Y:S04]  /*83e0*/  ISETP.GT.AND P0, PT, R164, 0x38, P0 ;  /* 0x00000038a400780c */ /* 0x000fe80000704270 */
        /* <DEDUP_REMOVED lines=8> */
[----:B------:R-:W-:Y:S04]  /*8470*/  FSEL R165, R35, -INF , !P0 ;  /* 0xff80000023a57808 */ /* 0x000fe80004000000 */
[----:B------:R-:W-:Y:S02]  /*8480*/  FMNMX.FTZ R4, R165, R0, !PT ;  /* 0x00000000a5047209 */ /* 0x000fe40007810000 */
[----:B-1----:R-:W-:Y:S03]  /*8490*/  FMNMX.FTZ R0, R6, R15, !PT ;  /* 0x0000000f06007209 */ /* 0x002fe60007810000 */
[----:B------:R-:W1:Y:S01]  /*84a0*/  SHFL.BFLY PT, R7, R4, 0x2, 0x1f ;  /* 0x0c401f0004077f89 */ /* 0x000e6200000e0000 */
[C---:B------:R-:W-:Y:S01]  /*84b0*/  FSETP.NEU.FTZ.AND P0, PT, R0.reuse, -INF , PT ;  /* 0xff8000000000780b */ /* 0x040fe20003f1d000 */
[----:B------:R-:W-:Y:S05]  /*84c0*/  FMUL.FTZ R179, R0, c[0x0][0x2d0] ;  /* 0x0000b40000b37a20 */ /* 0x000fea0000410000 */
[----:B------:R-:W-:Y:S05]  /*84d0*/  FSEL R179, R179, RZ, P0 ;  /* 0x000000ffb3b37208 */ /* 0x000fea0000000000 */
[--C-:B------:R-:W-:Y:S02]  /*84e0*/  FFMA.FTZ R188, R170, c[0x0][0x2d0], -R179.reuse ;  /* 0x0000b400aabc7a23 */ /* 0x100fe400000108b3 */
[--C-:B------:R-:W-:Y:S02]  /*84f0*/  FFMA.FTZ R167, R168, c[0x0][0x2d0], -R179.reuse ;  /* 0x0000b400a8a77a23 */ /* 0x100fe400000108b3 */
[--C-:B------:R-:W-:Y:S02]  /*8500*/  FFMA.FTZ R166, R166, c[0x0][0x2d0], -R179.reuse ;  /* 0x0000b400a6a67a23 */ /* 0x100fe400000108b3 */
[--C-:B------:R-:W-:Y:S01]  /*8510*/  FFMA.FTZ R189, R8, c[0x0][0x2d0], -R179.reuse ;  /* 0x0000b40008bd7a23 */ /* 0x100fe200000108b3 */
[----:B------:R-:W-:Y:S01]  /*8520*/  MUFU.EX2 R188, R188 ;  /* 0x000000bc00bc7308 */ /* 0x000fe20000000800 */
[--C-:B------:R-:W-:Y:S02]  /*8530*/  FFMA.FTZ R176, R176, c[0x0][0x2d0], -R179.reuse ;  /* 0x0000b400b0b07a23 */ /* 0x100fe400000108b3 */
[--C-:B------:R-:W-:Y:S01]  /*8540*/  FFMA.FTZ R194, R194, c[0x0][0x2d0], -R179.reuse ;  /* 0x0000b400c2c27a23 */ /* 0x100fe200000108b3 */
[----:B-1----:R-:W-:Y:S01]  /*8550*/  FMNMX.FTZ R5, R4, R7, !PT ;  /* 0x0000000704057209 */ /* 0x002fe20007810000 */
[--C-:B------:R-:W-:Y:S01]  /*8560*/  FFMA.FTZ R195, R195, c[0x0][0x2d0], -R179.reuse ;  /* 0x0000b400c3c37a23 */ /* 0x100fe200000108b3 */
[----:B------:R-:W-:Y:S01]  /*8570*/  FSEL R4, R0, RZ, P0 ;  /* 0x000000ff00047208 */ /* 0x000fe20000000000 */
[----:B------:R-:W-:Y:S02]  /*8580*/  FFMA.FTZ R196, R196, c[0x0][0x2d0], -R179 ;  /* 0x0000b400c4c47a23 */ /* 0x000fe400000108b3 */
[----:B------:R-:W1:Y:S01]  /*8590*/  SHFL.BFLY PT, R164, R5, 0x1, 0x1f ;  /* 0x0c201f0005a47f89 */ /* 0x000e6200000e0000 */
[----:B------:R-:W2:Y:S01]  /*85a0*/  MUFU.EX2 R167, R167 ;  /* 0x000000a700a77308 */ /* 0x000ea20000000800 */
[----:B------:R-:W-:Y:S02]  /*85b0*/  FADD.FTZ R3, -R4, R3 ;  /* 0x0000000304037221 */ /* 0x000fe40000010100 */
[--C-:B------:R-:W-:Y:S02]  /*85c0*/  FFMA.FTZ R197, R198, c[0x0][0x2d0], -R179.reuse ;  /* 0x0000b400c6c57a23 */ /* 0x100fe400000108b3 */
[----:B------:R-:W-:Y:S02]  /*85d0*/  FMUL.FTZ R6, R3, c[0x0][0x2d0] ;  /* 0x0000b40003067a20 */ /* 0x000fe40000410000 */
[--C-:B------:R-:W-:Y:S02]  /*85e0*/  FFMA.FTZ R182, R182, c[0x0][0x2d0], -R179.reuse ;  /* 0x0000b400b6b67a23 */ /* 0x100fe400000108b3 */
[--C-:B------:R-:W-:Y:S01]  /*85f0*/  FFMA.FTZ R184, R184, c[0x0][0x2d0], -R179.reuse ;  /* 0x0000b400b8b87a23 */ /* 0x100fe200000108b3 */
[----:B------:R-:W3:Y:S01]  /*8600*/  MUFU.EX2 R3, R6 ;  /* 0x0000000600037308 */ /* 0x000ee20000000800 */
[--C-:B------:R-:W-:Y:S02]  /*8610*/  FFMA.FTZ R202, R202, c[0x0][0x2d0], -R179.reuse ;  /* 0x0000b400caca7a23 */ /* 0x100fe400000108b3 */
[--C-:B------:R-:W-:Y:S02]  /*8620*/  FFMA.FTZ R180, R180, c[0x0][0x2d0], -R179.reuse ;  /* 0x0000b400b4b47a23 */ /* 0x100fe400000108b3 */
[--C-:B------:R-:W-:Y:S05]  /*8630*/  FFMA.FTZ R178, R178, c[0x0][0x2d0], -R179.reuse ;  /* 0x0000b400b2b27a23 */ /* 0x100fea00000108b3 */
[----:B------:R-:W-:Y:S01]  /*8640*/  MUFU.EX2 R166, R166 ;  /* 0x000000a600a67308 */ /* 0x000fe20000000800 */
[----:B-1----:R-:W-:Y:S02]  /*8650*/  FMNMX.FTZ R164, R164, R5, !PT ;  /* 0x00000005a4a47209 */ /* 0x002fe40007810000 */
[----:B--2---:R-:W-:Y:S02]  /*8660*/  F2FP.BF16.PACK_AB R168, R167, R188 ;  /* 0x000000bca7a8723e */ /* 0x004fe400000010ff */
[C---:B------:R-:W-:Y:S01]  /*8670*/  FSETP.NEU.FTZ.AND P0, PT, R164.reuse, -INF , PT ;  /* 0xff800000a400780b */ /* 0x040fe20003f1d000 */
[C---:B------:R-:W-:Y:S04]  /*8680*/  FMUL.FTZ R172, R164.reuse, c[0x0][0x2d0] ;  /* 0x0000b400a4ac7a20 */ /* 0x040fe80000410000 */
[----:B------:R-:W1:Y:S01]  /*8690*/  MUFU.EX2 R189, R189 ;  /* 0x000000bd00bd7308 */ /* 0x000e620000000800 */
[----:B------:R-:W-:Y:S02]  /*86a0*/  FSEL R5, R164, RZ, P0 ;  /* 0x000000ffa4057208 */ /* 0x000fe40000000000 */
[----:B------:R-:W-:Y:S01]  /*86b0*/  FSEL R172, R172, RZ, P0 ;  /* 0x000000ffacac7208 */ /* 0x000fe20000000000 */
[----:B---3--:R-:W-:Y:S01]  /*86c0*/  FMUL.FTZ R4, R3, R160 ;  /* 0x000000a003047220 */ /* 0x008fe20000410000 */
[----:B------:R-:W-:Y:S01]  /*86d0*/  PLOP3.LUT P0, PT, PT, PT, UP2, 0x80, 0x0 ;  /* 0x000000000000781c */ /* 0x000fe20003f0f028 */
[----:B------:R-:W-:Y:S02]  /*86e0*/  FADD.FTZ R5, -R5, R2 ;  /* 0x0000000205057221 */ /* 0x000fe40000010100 */
[--C-:B------:R-:W-:Y:S02]  /*86f0*/  FFMA.FTZ R192, R13, c[0x0][0x2d0], -R172.reuse ;  /* 0x0000b4000dc07a23 */ /* 0x100fe400000108ac */
[----:B------:R-:W2:Y:S01]  /*8700*/  LDSM.16.MT88.4 R12, [R227+0x100] ;  /* 0x00010000e30c783b */ /* 0x000ea20000004200 */
[--C-:B------:R-:W-:Y:S01]  /*8710*/  FFMA.FTZ R193, R17, c[0x0][0x2d0], -R172.reuse ;  /* 0x0000b40011c17a23 */ /* 0x100fe200000108ac */
[----:B------:R-:W-:Y:S01]  /*8720*/  MUFU.EX2 R194, R194 ;  /* 0x000000c200c27308 */ /* 0x000fe20000000800 */
[--C-:B------:R-:W-:Y:S02]  /*8730*/  FFMA.FTZ R191, R9, c[0x0][0x2d0], -R172.reuse ;  /* 0x0000b40009bf7a23 */ /* 0x100fe400000108ac */
[--C-:B------:R-:W-:Y:S02]  /*8740*/  FFMA.FTZ R190, R11, c[0x0][0x2d0], -R172.reuse ;  /* 0x0000b4000bbe7a23 */ /* 0x100fe400000108ac */
[----:B------:R-:W-:Y:S02]  /*8750*/  FMUL.FTZ R2, R5, c[0x0][0x2d0] ;  /* 0x0000b40005027a20 */ /* 0x000fe40000410000 */
[C---:B------:R-:W-:Y:S02]  /*8760*/  FMUL.FTZ R5, R3.reuse, R161 ;  /* 0x000000a103057220 */ /* 0x040fe40000410000 */
        /* <DEDUP_REMOVED lines=8> */
[----:B------:R-:W1:Y:S01]  /*87f0*/  MUFU.EX2 R2, R2 ;  /* 0x0000000200027308 */ /* 0x000e620000000800 */
[C---:B------:R-:W-:Y:S02]  /*8800*/  FMUL.FTZ R32, R3.reuse, R156 ;  /* 0x0000009c03207220 */ /* 0x040fe40000410000 */
[----:B------:R-:W-:Y:S02]  /*8810*/  FMUL.FTZ R33, R3, R157 ;  /* 0x0000009d03217220 */ /* 0x000fe40000410000 */
[--C-:B------:R-:W-:Y:S02]  /*8820*/  FFMA.FTZ R177, R177, c[0x0][0x2d0], -R172.reuse ;  /* 0x0000b400b1b17a23 */ /* 0x100fe400000108ac */
        /* <DEDUP_REMOVED lines=22> */
[----:B------:R-:W3:Y:S01]  /*8990*/  LDSM.16.MT88.4 R132, [R220+0x100] ;  /* 0x00010000dc84783b */ /* 0x000ee20000004200 */
[C---:B------:R-:W-:Y:S01]  /*89a0*/  FMUL.FTZ R34, R2.reuse, R158 ;  /* 0x0000009e02227220 */ /* 0x040fe20000410000 */
[----:B------:R-:W4:Y:S01]  /*89b0*/  MUFU.EX2 R195, R195 ;  /* 0x000000c300c37308 */ /* 0x000f220000000800 */
        /* <DEDUP_REMOVED lines=36> */
[----:B------:R-:W-:Y:S01]  /*8c00*/  LDSM.16.MT88.4 R144, [R221+0x900] ;  /* 0x00090000dd90783b */ /* 0x000fe20000004200 */
        /* <DEDUP_REMOVED lines=14> */
[C---:B---3--:R-:W-:Y:S03]  /*8cf0*/  HMMA.16816.F32.BF16 R28, R168.reuse, R132, R28 ;  /* 0x00000084a81c723c */ /* 0x048fe6000004181c */
[C---:B------:R-:W-:Y:S02]  /*8d00*/  FMUL.FTZ R67, R2.reuse, R67 ;  /* 0x0000004302437220 */ /* 0x040fe40000410000 */
[C---:B------:R-:W-:Y:S02]  /*8d10*/  FMUL.FTZ R68, R3.reuse, R68 ;  /* 0x0000004403447220 */ /* 0x040fe40000410000 */
[C---:B------:R-:W-:Y:S01]  /*8d20*/  FMUL.FTZ R69, R3.reuse, R69 ;  /* 0x0000004503457220 */ /* 0x040fe20000410000 */
[C---:B------:R-:W-:Y:S01]  /*8d30*/  HMMA.16816.F32.BF16 R32, R168.reuse, R134, R32 ;  /* 0x00000086a820723c */ /* 0x040fe20000041820 */
[----:B------:R-:W2:Y:S03]  /*8d40*/  LDSM.16.MT88.4 R132, [R221+0x2100] ;  /* 0x00210000dd84783b */ /* 0x000ea60000004200 */
        /* <DEDUP_REMOVED lines=74> */
[C---:B------:R-:W-:Y:S04]  /*91f0*/  FMUL.FTZ R116, R3.reuse, R116 ;  /* 0x0000007403747220 */ /* 0x040fe80000410000 */
[----:B------:R-:W-:Y:S01]  /*9200*/  FMUL.FTZ R117, R3, R117 ;  /* 0x0000007503757220 */ /* 0x000fe20000410000 */
[C---:B------:R-:W-:Y:S01]  /*9210*/  HMMA.16816.F32.BF16 R112, R168.reuse, R138, R112 ;  /* 0x0000008aa870723c */ /* 0x040fe20000041870 */
[----:B------:R-:W1:Y:S02]  /*9220*/  LDSM.16.MT88.4 R136, [R227+0x900] ;  /* 0x00090000e388783b */ /* 0x000e640000004200 */
[C---:B------:R-:W-:Y:S02]  /*9230*/  FMUL.FTZ R118, R2.reuse, R118 ;  /* 0x0000007602767220 */ /* 0x040fe40000410000 */
[----:B------:R-:W-:Y:S02]  /*9240*/  FMUL.FTZ R119, R2, R119 ;  /* 0x0000007702777220 */ /* 0x000fe40000410000 */
[--C-:B------:R-:W-:Y:S02]  /*9250*/  FFMA.FTZ R198, R200, c[0x0][0x2d0], -R172.reuse ;  /* 0x0000b400c8c67a23 */ /* 0x100fe400000108ac */
[--C-:B------:R-:W-:Y:S03]  /*9260*/  FFMA.FTZ R199, R199, c[0x0][0x2d0], -R172.reuse ;  /* 0x0000b400c7c77a23 */ /* 0x100fe600000108ac */
[C---:B---3--:R-:W-:Y:S01]  /*9270*/  HMMA.16816.F32.BF16 R116, R168.reuse, R140, R116 ;  /* 0x0000008ca874723c */ /* 0x048fe20000041874 */
[----:B------:R-:W-:Y:S02]  /*9280*/  MUFU.EX2 R198, R198 ;  /* 0x000000c600c67308 */ /* 0x000fe40000000800 */
[C---:B------:R-:W-:Y:S02]  /*9290*/  FMUL.FTZ R120, R3.reuse, R120 ;  /* 0x0000007803787220 */ /* 0x040fe40000410000 */
[----:B------:R-:W-:Y:S02]  /*92a0*/  FMUL.FTZ R121, R3, R121 ;  /* 0x0000007903797220 */ /* 0x000fe40000410000 */
[--C-:B------:R-:W-:Y:S02]  /*92b0*/  FFMA.FTZ R200, R203, c[0x0][0x2d0], -R172.reuse ;  /* 0x0000b400cbc87a23 */ /* 0x100fe400000108ac */
[C---:B------:R-:W-:Y:S02]  /*92c0*/  FMUL.FTZ R122, R2.reuse, R122 ;  /* 0x0000007a027a7220 */ /* 0x040fe40000410000 */
[----:B------:R-:W3:Y:S01]  /*92d0*/  MUFU.EX2 R199, R199 ;  /* 0x000000c700c77308 */ /* 0x000ee20000000800 */
[C---:B------:R-:W-:Y:S02]  /*92e0*/  FMUL.FTZ R123, R2.reuse, R123 ;  /* 0x0000007b027b7220 */ /* 0x040fe40000410000 */
        /* <DEDUP_REMOVED lines=10> */
[----:B------:R-:W1:Y:S01]  /*9390*/  MUFU.EX2 R201, R201 ;  /* 0x000000c900c97308 */ /* 0x000e620000000800 */
[--C-:B------:R-:W-:Y:S02]  /*93a0*/  FFMA.FTZ R181, R181, c[0x0][0x2d0], -R172.reuse ;  /* 0x0000b400b5b57a23 */ /* 0x100fe400000108ac */
[--C-:B------:R-:W-:Y:S01]  /*93b0*/  FFMA.FTZ R203, R186, c[0x0][0x2d0], -R179.reuse ;  /* 0x0000b400bacb7a23 */ /* 0x100fe200000108b3 */
[C---:B--2---:R-:W-:Y:S03]  /*93c0*/  HMMA.16816.F32.BF16 R124, R168.reuse, R132, R124 ;  /* 0x00000084a87c723c */ /* 0x044fe6000004187c */
[C---:B------:R-:W-:Y:S02]  /*93d0*/  FMUL.FTZ R128, R3.reuse, R128 ;  /* 0x0000008003807220 */ /* 0x040fe40000410000 */
[----:B------:R-:W-:Y:S01]  /*93e0*/  FMUL.FTZ R129, R3, R129 ;  /* 0x0000008103817220 */ /* 0x000fe20000410000 */
[----:B------:R-:W-:Y:S01]  /*93f0*/  MUFU.EX2 R186, R176 ;  /* 0x000000b000ba7308 */ /* 0x000fe20000000800 */
[C---:B------:R-:W-:Y:S01]  /*9400*/  FMUL.FTZ R130, R2.reuse, R130 ;  /* 0x0000008202827220 */ /* 0x040fe20000410000 */
[----:B----4-:R-:W-:Y:S01]  /*9410*/  F2FP.BF16.PACK_AB R132, R195, R194 ;  /* 0x000000c2c384723e */ /* 0x010fe200000010ff */
[----:B------:R-:W-:Y:S03]  /*9420*/  FMUL.FTZ R131, R2, R131 ;  /* 0x0000008302837220 */ /* 0x000fe60000410000 */
[----:B------:R-:W-:Y:S01]  /*9430*/  FFMA.FTZ R179, R174, c[0x0][0x2d0], -R179 ;  /* 0x0000b400aeb37a23 */ /* 0x000fe200000108b3 */
[----:B---3--:R-:W-:Y:S01]  /*9440*/  F2FP.BF16.PACK_AB R133, R199, R198 ;  /* 0x000000c6c785723e */ /* 0x008fe200000010ff */
[----:B------:R-:W-:Y:S02]  /*9450*/  FFMA.FTZ R187, R187, c[0x0][0x2d0], -R172 ;  /* 0x0000b400bbbb7a23 */ /* 0x000fe400000108ac */
[----:B------:R-:W-:Y:S01]  /*9460*/  HMMA.16816.F32.BF16 R128, R168, R134, R128 ;  /* 0x00000086a880723c */ /* 0x000fe20000041880 */
[----:B------:R-:W2:Y:S02]  /*9470*/  MUFU.EX2 R171, R184 ;  /* 0x000000b800ab7308 */ /* 0x000ea40000000800 */
[----:B------:R-:W-:Y:S02]  /*9480*/  FFMA.FTZ R188, R3, R240, R188 ;  /* 0x000000f003bc7223 */ /* 0x000fe400000100bc */
[----:B------:R-:W-:Y:S02]  /*9490*/  FFMA.FTZ R193, R2, R239, R193 ;  /* 0x000000ef02c17223 */ /* 0x000fe400000100c1 */
[----:B------:R-:W-:Y:S01]  /*94a0*/  F2FP.BF16.PACK_AB R134, R197, R196 ;  /* 0x000000c4c586723e */ /* 0x000fe200000010ff */
[----:B------:R-:W-:Y:S01]  /*94b0*/  FADD.FTZ R167, R167, R188 ;  /* 0x000000bca7a77221 */ /* 0x000fe20000010000 */
[----:B-1----:R-:W-:Y:S02]  /*94c0*/  F2FP.BF16.PACK_AB R135, R201, R200 ;  /* 0x000000c8c987723e */ /* 0x002fe400000010ff */
[----:B------:R-:W-:Y:S01]  /*94d0*/  MUFU.EX2 R184, R187 ;  /* 0x000000bb00b87308 */ /* 0x000fe20000000800 */
[----:B------:R-:W-:Y:S02]  /*94e0*/  FADD.FTZ R192, R192, R193 ;  /* 0x000000c1c0c07221 */ /* 0x000fe40000010000 */
[----:B------:R-:W-:Y:S02]  /*94f0*/  FADD.FTZ R166, R166, R167 ;  /* 0x000000a7a6a67221 */ /* 0x000fe40000010000 */
[C---:B------:R-:W-:Y:S05]  /*9500*/  HMMA.16816.F32.BF16 R4, R132.reuse, R136, R4 ;  /* 0x000000888404723c */ /* 0x040fea0000041804 */
[----:B------:R-:W-:Y:S01]  /*9510*/  MUFU.EX2 R187, R177 ;  /* 0x000000b100bb7308 */ /* 0x000fe20000000800 */
[----:B------:R-:W-:Y:S02]  /*9520*/  FADD.FTZ R3, R191, R192 ;  /* 0x000000c0bf037221 */ /* 0x000fe40000010000 */
[C---:B------:R-:W-:Y:S01]  /*9530*/  HMMA.16816.F32.BF16 R8, R132.reuse, R138, R8 ;  /* 0x0000008a8408723c */ /* 0x040fe20000041808 */
[----:B------:R-:W1:Y:S03]  /*9540*/  LDSM.16.MT88.4 R136, [R222+0x2900] ;  /* 0x00290000de88783b */ /* 0x000e660000004200 */
[----:B------:R-:W-:Y:S02]  /*9550*/  FADD.FTZ R189, R189, R166 ;  /* 0x000000a6bdbd7221 */ /* 0x000fe40000010000 */
[----:B------:R-:W-:Y:S01]  /*9560*/  FADD.FTZ R3, R190, R3 ;  /* 0x00000003be037221 */ /* 0x000fe20000010000 */
[----:B------:R-:W-:Y:S01]  /*9570*/  MUFU.EX2 R169, R182 ;  /* 0x000000b600a97308 */ /* 0x000fe20000000800 */
[C---:B-----5:R-:W-:Y:S04]  /*9580*/  HMMA.16816.F32.BF16 R12, R132.reuse, R140, R12 ;  /* 0x0000008c840c723c */ /* 0x060fe8000004180c */
[----:B------:R-:W-:Y:S02]  /*9590*/  FADD.FTZ R194, R194, R189 ;  /* 0x000000bdc2c27221 */ /* 0x000fe40000010000 */
[----:B------:R-:W-:Y:S02]  /*95a0*/  FADD.FTZ R198, R198, R3 ;  /* 0x00000003c6c67221 */ /* 0x000fe40000010000 */
[C---:B------:R-:W-:Y:S01]  /*95b0*/  HMMA.16816.F32.BF16 R16, R132.reuse, R142, R16 ;  /* 0x0000008e8410723c */ /* 0x040fe20000041810 */
[----:B------:R-:W3:Y:S01]  /*95c0*/  LDSM.16.MT88.4 R140, [R227+0x4900] ;  /* 0x00490000e38c783b */ /* 0x000ee20000004200 */
[----:B------:R2:W-:Y:S02]  /*95d0*/  MUFU.EX2 R182, R181 ;  /* 0x000000b500b67308 */ /* 0x0005e40000000800 */
[----:B------:R-:W-:Y:S02]  /*95e0*/  FADD.FTZ R195, R195, R194 ;  /* 0x000000c2c3c37221 */ /* 0x000fe40000010000 */
[----:B------:R-:W-:Y:S02]  /*95f0*/  FADD.FTZ R199, R199, R198 ;  /* 0x000000c6c7c77221 */ /* 0x000fe40000010000 */
[C---:B------:R-:W-:Y:S04]  /*9600*/  HMMA.16816.F32.BF16 R20, R132.reuse, R144, R20 ;  /* 0x000000908414723c */ /* 0x040fe80000041814 */
[----:B------:R-:W4:Y:S01]  /*9610*/  MUFU.EX2 R168, R185 ;  /* 0x000000b900a87308 */ /* 0x000f220000000800 */
[----:B------:R-:W-:Y:S02]  /*9620*/  FADD.FTZ R196, R196, R195 ;  /* 0x000000c3c4c47221 */ /* 0x000fe40000010000 */
[----:B------:R-:W-:Y:S01]  /*9630*/  FADD.FTZ R200, R200, R199 ;  /* 0x000000c7c8c87221 */ /* 0x000fe20000010000 */
[C---:B------:R-:W-:Y:S01]  /*9640*/  HMMA.16816.F32.BF16 R24, R132.reuse, R146, R24 ;  /* 0x000000928418723c */ /* 0x040fe20000041818 */
[----:B------:R-:W5:Y:S03]  /*9650*/  LDSM.16.MT88.4 R144, [R222+0x4900] ;  /* 0x00490000de90783b */ /* 0x000f660000004200 */
[----:B------:R-:W-:Y:S02]  /*9660*/  FADD.FTZ R197, R197, R196 ;  /* 0x000000c4c5c57221 */ /* 0x000fe40000010000 */
[----:B------:R-:W-:Y:S01]  /*9670*/  MUFU.EX2 R185, R178 ;  /* 0x000000b200b97308 */ /* 0x000fe20000000800 */
[----:B------:R-:W-:Y:S01]  /*9680*/  FADD.FTZ R201, R201, R200 ;  /* 0x000000c8c9c97221 */ /* 0x000fe20000010000 */
[C---:B------:R-:W-:Y:S04]  /*9690*/  HMMA.16816.F32.BF16 R28, R132.reuse, R148, R28 ;  /* 0x00000094841c723c */ /* 0x040fe8000004181c */
[----:B--2---:R-:W-:Y:S04]  /*96a0*/  MOV R181, R171 ;  /* 0x000000ab00b57202 */ /* 0x004fe80000000f00 */
[C---:B------:R-:W-:Y:S01]  /*96b0*/  HMMA.16816.F32.BF16 R32, R132.reuse, R150, R32 ;  /* 0x000000968420723c */ /* 0x040fe20000041820 */
[----:B------:R-:W2:Y:S01]  /*96c0*/  LDSM.16.MT88.4 R148, [R221+0x4900] ;  /* 0x00490000dd94783b */ /* 0x000ea20000004200 */
[----:B------:R-:W-:Y:S06]  /*96d0*/  MUFU.EX2 R178, R179 ;  /* 0x000000b300b27308 */ /* 0x000fec0000000800 */
[C---:B------:R-:W-:Y:S04]  /*96e0*/  HMMA.16816.F32.BF16 R36, R132.reuse, R152, R36 ;  /* 0x000000988424723c */ /* 0x040fe80000041824 */
[----:B------:R4:W2:Y:S04]  /*96f0*/  MUFU.EX2 R170, R183 ;  /* 0x000000b700aa7308 */ /* 0x0008a80000000800 */
[C---:B------:R-:W-:Y:S01]  /*9700*/  HMMA.16816.F32.BF16 R40, R132.reuse, R154, R40 ;  /* 0x0000009a8428723c */ /* 0x040fe20000041828 */
[----:B------:R-:W-:Y:S05]  /*9710*/  LDSM.16.MT88.4 R152, [R227+0x3100] ;  /* 0x00310000e398783b */ /* 0x000fea0000004200 */
[----:B------:R-:W-:Y:S02]  /*9720*/  MUFU.EX2 R171, R180 ;  /* 0x000000b400ab7308 */ /* 0x000fe40000000800 */
[C---:B-1----:R-:W-:Y:S08]  /*9730*/  HMMA.16816.F32.BF16 R44, R132.reuse, R136, R44 ;  /* 0x00000088842c723c */ /* 0x042ff0000004182c */
[C---:B------:R-:W-:Y:S01]  /*9740*/  HMMA.16816.F32.BF16 R48, R132.reuse, R138, R48 ;  /* 0x0000008a8430723c */ /* 0x040fe20000041830 */
[----:B------:R-:W1:Y:S01]  /*9750*/  LDSM.16.MT88.4 R136, [R220+0x4900] ;  /* 0x00490000dc88783b */ /* 0x000e620000004200 */
[----:B------:R-:W1:Y:S02]  /*9760*/  MUFU.EX2 R203, R203 ;  /* 0x000000cb00cb7308 */ /* 0x000e640000000800 */
[----:B----4-:R-:W-:Y:S04]  /*9770*/  MOV R183, R168 ;  /* 0x000000a800b77202 */ /* 0x010fe80000000f00 */
        /* <DEDUP_REMOVED lines=28> */
[----:B------:R-:W-:Y:S01]  /*9940*/  HMMA.16816.F32.BF16 R128, R132, R138, R128 ;  /* 0x0000008a8480723c */ /* 0x000fe20000041880 */
[----:B------:R-:W1:Y:S06]  /*9950*/  LDSM.16.MT88.4 R136, [R220+0x1100] ;  /* 0x00110000dc88783b */ /* 0x000e6c0000004200 */
[-C--:B------:R-:W-:Y:S02]  /*9960*/  F2FP.BF16.PACK_AB R134, R169, R181.reuse ;  /* 0x000000b5a986723e */ /* 0x080fe400000010ff */
        /* <DEDUP_REMOVED lines=25> */
[----:B------:R-:W2:Y:S07]  /*9b00*/  LDSM.16.MT88.4 R140, [R221+0x5100] ;  /* 0x00510000dd8c783b */ /* 0x000eae0000004200 */
[C---:B----4-:R-:W-:Y:S08]  /*9b10*/  HMMA.16816.F32.BF16 R60, R132.reuse, R144, R60 ;  /* 0x00000090843c723c */ /* 0x050ff0000004183c */
[C---:B------:R-:W-:Y:S01]  /*9b20*/  HMMA.16816.F32.BF16 R64, R132.reuse, R146, R64 ;  /* 0x000000928440723c */ /* 0x040fe20000041840 */
[----:B------:R-:W3:Y:S07]  /*9b30*/  LDSM.16.MT88.4 R144, [R220+0x5100] ;  /* 0x00510000dc90783b */ /* 0x000eee0000004200 */
[C---:B------:R-:W-:Y:S07]  /*9b40*/  HMMA.16816.F32.BF16 R68, R132.reuse, R160, R68 ;  /* 0x000000a08444723c */ /* 0x040fee0000041844 */
[--C-:B------:R-:W-:Y:S01]  /*9b50*/  FFMA.FTZ R161, R175, c[0x0][0x2d0], -R172.reuse ;  /* 0x0000b400afa17a23 */ /* 0x100fe200000108ac */
[C---:B------:R-:W-:Y:S03]  /*9b60*/  HMMA.16816.F32.BF16 R72, R132.reuse, R162, R72 ;  /* 0x000000a28448723c */ /* 0x040fe60000041848 */
[----:B------:R-:W-:Y:S01]  /*9b70*/  MUFU.EX2 R168, R161 ;  /* 0x000000a100a87308 */ /* 0x000fe20000000800 */
[--C-:B------:R-:W-:Y:S02]  /*9b80*/  FFMA.FTZ R160, R173, c[0x0][0x2d0], -R172.reuse ;  /* 0x0000b400ada07a23 */ /* 0x100fe400000108ac */
[----:B------:R-:W-:Y:S02]  /*9b90*/  FFMA.FTZ R172, R165, c[0x0][0x2d0], -R172 ;  /* 0x0000b400a5ac7a23 */ /* 0x000fe400000108ac */
[C---:B-1----:R-:W-:Y:S05]  /*9ba0*/  HMMA.16816.F32.BF16 R76, R132.reuse, R136, R76 ;  /* 0x00000088844c723c */ /* 0x042fea000004184c */
[----:B------:R-:W1:Y:S03]  /*9bb0*/  MUFU.EX2 R180, R160 ;  /* 0x000000a000b47308 */ /* 0x000e660000000800 */
[C---:B------:R-:W-:Y:S01]  /*9bc0*/  HMMA.16816.F32.BF16 R80, R132.reuse, R138, R80 ;  /* 0x0000008a8450723c */ /* 0x040fe20000041850 */
[----:B------:R-:W4:Y:S06]  /*9bd0*/  LDSM.16.MT88.4 R136, [R222+0x7100] ;  /* 0x00710000de88783b */ /* 0x000f2c0000004200 */
[----:B------:R5:W1:Y:S01]  /*9be0*/  MUFU.EX2 R165, R172 ;  /* 0x000000ac00a57308 */ /* 0x000a620000000800 */
[C---:B--2---:R-:W-:Y:S08]  /*9bf0*/  HMMA.16816.F32.BF16 R84, R132.reuse, R140, R84 ;  /* 0x0000008c8454723c */ /* 0x044ff00000041854 */
[C---:B------:R-:W-:Y:S01]  /*9c00*/  HMMA.16816.F32.BF16 R88, R132.reuse, R142, R88 ;  /* 0x0000008e8458723c */ /* 0x040fe20000041858 */
[----:B------:R-:W2:Y:S07]  /*9c10*/  LDSM.16.MT88.4 R140, [R220+0x7100] ;  /* 0x00710000dc8c783b */ /* 0x000eae0000004200 */
[C---:B---3--:R-:W-:Y:S01]  /*9c20*/  HMMA.16816.F32.BF16 R92, R132.reuse, R144, R92 ;  /* 0x00000090845c723c */ /* 0x048fe2000004185c */
[----:B-----5:R-:W-:Y:S07]  /*9c30*/  LDSM.16.MT88.4 R172, [R221+0x1900] ;  /* 0x00190000ddac783b */ /* 0x020fee0000004200 */
[C---:B------:R-:W-:Y:S01]  /*9c40*/  HMMA.16816.F32.BF16 R96, R132.reuse, R146, R96 ;  /* 0x000000928460723c */ /* 0x040fe20000041860 */
[----:B------:R-:W3:Y:S07]  /*9c50*/  LDSM.16.MT88.4 R144, [R227+0x1900] ;  /* 0x00190000e390783b */ /* 0x000eee0000004200 */
[C---:B------:R-:W-:Y:S07]  /*9c60*/  HMMA.16816.F32.BF16 R100, R132.reuse, R148, R100 ;  /* 0x000000948464723c */ /* 0x040fee0000041864 */
[----:B------:R-:W-:Y:S01]  /*9c70*/  MOV R148, R178 ;  /* 0x000000b200947202 */ /* 0x000fe20000000f00 */
[C---:B------:R-:W-:Y:S01]  /*9c80*/  HMMA.16816.F32.BF16 R104, R132.reuse, R150, R104 ;  /* 0x000000968468723c */ /* 0x040fe20000041868 */
[----:B------:R-:W5:Y:S03]  /*9c90*/  LDSM.16.MT88.4 R176, [R220+0x1900] ;  /* 0x00190000dcb0783b */ /* 0x000f660000004200 */
[----:B-1----:R-:W-:Y:S03]  /*9ca0*/  MOV R149, R180 ;  /* 0x000000b400957202 */ /* 0x002fe60000000f00 */
[----:B------:R-:W-:Y:S01]  /*9cb0*/  MOV R150, R181 ;  /* 0x000000b500967202 */ /* 0x000fe20000000f00 */
[C---:B----4-:R-:W-:Y:S04]  /*9cc0*/  HMMA.16816.F32.BF16 R108, R132.reuse, R136, R108 ;  /* 0x00000088846c723c */ /* 0x050fe8000004186c */
[----:B------:R-:W-:Y:S03]  /*9cd0*/  MOV R151, R183 ;  /* 0x000000b700977202 */ /* 0x000fe60000000f00 */
[----:B------:R-:W-:Y:S01]  /*9ce0*/  MOV R136, R185 ;  /* 0x000000b900887202 */ /* 0x000fe20000000f00 */
[C---:B------:R-:W-:Y:S04]  /*9cf0*/  HMMA.16816.F32.BF16 R112, R132.reuse, R138, R112 ;  /* 0x0000008a8470723c */ /* 0x040fe80000041870 */
[----:B------:R-:W-:Y:S03]  /*9d00*/  MOV R137, R187 ;  /* 0x000000bb00897202 */ /* 0x000fe60000000f00 */
[----:B------:R-:W-:Y:S01]  /*9d10*/  MOV R138, R182 ;  /* 0x000000b6008a7202 */ /* 0x000fe20000000f00 */
[C---:B------:R-:W-:Y:S01]  /*9d20*/  HMMA.16816.F32.BF16 R116, R132.reuse, R152, R116 ;  /* 0x000000988474723c */ /* 0x040fe20000041874 */
[----:B------:R-:W1:Y:S03]  /*9d30*/  LDSM.16.MT88.4 R180, [R227+0x3900] ;  /* 0x00390000e3b4783b */ /* 0x000e660000004200 */
[----:B------:R-:W-:Y:S03]  /*9d40*/  MOV R139, R184 ;  /* 0x000000b8008b7202 */ /* 0x000fe60000000f00 */
[----:B------:R-:W-:Y:S01]  /*9d50*/  MOV R152, R186 ;  /* 0x000000ba00987202 */ /* 0x000fe20000000f00 */
[C---:B------:R-:W-:Y:S01]  /*9d60*/  HMMA.16816.F32.BF16 R120, R132.reuse, R154, R120 ;  /* 0x0000009a8478723c */ /* 0x040fe20000041878 */
[----:B------:R-:W4:Y:S03]  /*9d70*/  LDSM.16.MT88.4 R184, [R222+0x3900] ;  /* 0x00390000deb8783b */ /* 0x000f260000004200 */
[----:B------:R-:W-:Y:S03]  /*9d80*/  MOV R153, R168 ;  /* 0x000000a800997202 */ /* 0x000fe60000000f00 */
[----:B------:R-:W-:Y:S01]  /*9d90*/  MOV R154, R169 ;  /* 0x000000a9009a7202 */ /* 0x000fe20000000f00 */
[C---:B--2---:R-:W-:Y:S04]  /*9da0*/  HMMA.16816.F32.BF16 R124, R132.reuse, R140, R124 ;  /* 0x0000008c847c723c */ /* 0x044fe8000004187c */
[----:B------:R-:W-:Y:S02]  /*9db0*/  MOV R155, R170 ;  /* 0x000000aa009b7202 */ /* 0x000fe40000000f00 */
[----:B------:R-:W-:Y:S02]  /*9dc0*/  F2FP.BF16.PACK_AB R170, R148, R152 ;  /* 0x0000009894aa723e */ /* 0x000fe400000010ff */
[----:B------:R-:W-:Y:S04]  /*9dd0*/  HMMA.16816.F32.BF16 R128, R132, R142, R128 ;  /* 0x0000008e8480723c */ /* 0x000fe80000041880 */
[----:B------:R-:W-:Y:S02]  /*9de0*/  MOV R141, R171 ;  /* 0x000000ab008d7202 */ /* 0x000fe40000000f00 */
[----:B------:R-:W-:Y:S02]  /*9df0*/  F2FP.BF16.PACK_AB R169, R153, R137 ;  /* 0x0000008999a9723e */ /* 0x000fe400000010ff */
[----:B------:R-:W-:Y:S04]  /*9e00*/  F2FP.BF16.PACK_AB R168, R136, R141 ;  /* 0x0000008d88a8723e */ /* 0x000fe800000010ff */
[----:B------:R-:W-:Y:S07]  /*9e10*/  F2FP.BF16.PACK_AB R171, R165, R149 ;  /* 0x00000095a5ab723e */ /* 0x000fee00000010ff */
[C---:B---3--:R-:W-:Y:S01]  /*9e20*/  HMMA.16816.F32.BF16 R160, R168.reuse, R144, R4 ;  /* 0x00000090a8a0723c */ /* 0x048fe20000041804 */
[----:B------:R-:W2:Y:S06]  /*9e30*/  LDSM.16.MT88.4 R4, [R221+0x3900] ;  /* 0x00390000dd04783b */ /* 0x000eac0000004200 */
[----:B------:R-:W-:Y:S01]  /*9e40*/  MOV R145, R138 ;  /* 0x0000008a00917202 */ /* 0x000fe20000000f00 */
[C---:B------:R-:W-:Y:S04]  /*9e50*/  HMMA.16816.F32.BF16 R132, R168.reuse, R146, R8 ;  /* 0x00000092a884723c */ /* 0x040fe80000041808 */
[----:B------:R-:W-:Y:S03]  /*9e60*/  MOV R144, R141 ;  /* 0x0000008d00907202 */ /* 0x000fe60000000f00 */
[----:B------:R-:W-:Y:S02]  /*9e70*/  MOV R9, R139 ;  /* 0x0000008b00097202 */ /* 0x000fe40000000f00 */
[----:B------:R-:W-:Y:S03]  /*9e80*/  MOV R10, R136 ;  /* 0x00000088000a7202 */ /* 0x000fe60000000f00 */
[----:B------:R-:W-:Y:S02]  /*9e90*/  MOV R11, R137 ;  /* 0x00000089000b7202 */ /* 0x000fe40000000f00 */
[C---:B------:R-:W-:Y:S01]  /*9ea0*/  HMMA.16816.F32.BF16 R136, R168.reuse, R156, R12 ;  /* 0x0000009ca888723c */ /* 0x040fe2000004180c */
[----:B------:R-:W-:Y:S07]  /*9eb0*/  LDSM.16.MT88.4 R12, [R227+0x5900] ;  /* 0x00590000e30c783b */ /* 0x000fee0000004200 */
[C---:B------:R-:W-:Y:S07]  /*9ec0*/  HMMA.16816.F32.BF16 R140, R168.reuse, R158, R16 ;  /* 0x0000009ea88c723c */ /* 0x040fee0000041810 */
[----:B------:R-:W-:Y:S02]  /*9ed0*/  MOV R18, R144 ;  /* 0x0000009000127202 */ /* 0x000fe40000000f00 */
[----:B------:R-:W-:Y:S02]  /*9ee0*/  MOV R19, R145 ;  /* 0x0000009100137202 */ /* 0x000fe40000000f00 */
[C---:B------:R-:W-:Y:S07]  /*9ef0*/  HMMA.16816.F32.BF16 R144, R168.reuse, R172, R20 ;  /* 0x000000aca890723c */ /* 0x040fee0000041814 */
        /* <DEDUP_REMOVED lines=11> */
[----:B------:R-:W-:Y:S01]  /*9fb0*/  MOV R31, R9 ;  /* 0x00000009001f7202 */ /* 0x000fe20000000f00 */
[C---:B------:R-:W-:Y:S01]  /*9fc0*/  HMMA.16816.F32.BF16 R156, R168.reuse, R178, R32 ;  /* 0x000000b2a89c723c */ /* 0x040fe20000041820 */
[----:B------:R-:W-:Y:S03]  /*9fd0*/  LDSM.16.MT88.4 R32, [R222+0x7900] ;  /* 0x00790000de20783b */ /* 0x000fe60000004200 */
[----:B------:R-:W-:Y:S02]  /*9fe0*/  MOV R177, R10 ;  /* 0x0000000a00b17202 */ /* 0x000fe40000000f00 */
[----:B------:R-:W-:Y:S02]  /*9ff0*/  MOV R176, R11 ;  /* 0x0000000b00b07202 */ /* 0x000fe40000000f00 */
[C---:B-1----:R-:W-:Y:S01]  /*a000*/  HMMA.16816.F32.BF16 R36, R168.reuse, R180, R36 ;  /* 0x000000b4a824723c */ /* 0x042fe20000041824 */
[----:B------:R-:W1:Y:S03]  /*a010*/  LDSM.16.MT88.4 R8, [R220+0x3900] ;  /* 0x00390000dc08783b */ /* 0x000e660000004200 */
[----:B------:R-:W-:Y:S02]  /*a020*/  MOV R179, R18 ;  /* 0x0000001200b37202 */ /* 0x000fe40000000f00 */
[----:B------:R-:W-:Y:S02]  /*a030*/  MOV R178, R19 ;  /* 0x0000001300b27202 */ /* 0x000fe40000000f00 */
[C---:B------:R-:W-:Y:S01]  /*a040*/  HMMA.16816.F32.BF16 R40, R168.reuse, R182, R40 ;  /* 0x000000b6a828723c */ /* 0x040fe20000041828 */
[----:B------:R-:W3:Y:S03]  /*a050*/  LDSM.16.MT88.4 R16, [R222+0x5900] ;  /* 0x00590000de10783b */ /* 0x000ee60000004200 */
[----:B------:R-:W-:Y:S02]  /*a060*/  MOV R181, R20 ;  /* 0x0000001400b57202 */ /* 0x000fe40000000f00 */
[----:B------:R-:W-:Y:S02]  /*a070*/  MOV R180, R21 ;  /* 0x0000001500b47202 */ /* 0x000fe40000000f00 */
[C---:B----4-:R-:W-:Y:S04]  /*a080*/  HMMA.16816.F32.BF16 R44, R168.reuse, R184, R44 ;  /* 0x000000b8a82c723c */ /* 0x050fe8000004182c */
[----:B------:R-:W-:Y:S02]  /*a090*/  MOV R183, R22 ;  /* 0x0000001600b77202 */ /* 0x000fe40000000f00 */
[----:B------:R-:W-:Y:S02]  /*a0a0*/  MOV R182, R23 ;  /* 0x0000001700b67202 */ /* 0x000fe40000000f00 */
[C---:B------:R-:W-:Y:S01]  /*a0b0*/  HMMA.16816.F32.BF16 R48, R168.reuse, R186, R48 ;  /* 0x000000baa830723c */ /* 0x040fe20000041830 */
[----:B------:R-:W4:Y:S03]  /*a0c0*/  LDSM.16.MT88.4 R20, [R221+0x5900] ;  /* 0x00590000dd14783b */ /* 0x000f260000004200 */
[----:B------:R-:W-:Y:S01]  /*a0d0*/  MOV R185, R31 ;  /* 0x0000001f00b97202 */ /* 0x000fe20000000f00 */
[----:B------:R-:W-:Y:S03]  /*a0e0*/  FADD.FTZ R3, R183, R3 ;  /* 0x00000003b7037221 */ /* 0x000fe60000010000 */
[C---:B--2---:R-:W-:Y:S01]  /*a0f0*/  HMMA.16816.F32.BF16 R52, R168.reuse, R4, R52 ;  /* 0x00000004a834723c */ /* 0x044fe20000041834 */
[----:B------:R-:W2:Y:S03]  /*a100*/  LDSM.16.MT88.4 R28, [R227+0x7900] ;  /* 0x00790000e31c783b */ /* 0x000ea60000004200 */
[----:B------:R-:W-:Y:S02]  /*a110*/  FADD.FTZ R2, R185, R201 ;  /* 0x000000c9b9027221 */ /* 0x000fe40000010000 */
[----:B------:R-:W-:Y:S02]  /*a120*/  FADD.FTZ R3, R181, R3 ;  /* 0x00000003b5037221 */ /* 0x000fe40000010000 */
[C---:B------:R-:W-:Y:S01]  /*a130*/  HMMA.16816.F32.BF16 R56, R168.reuse, R6, R56 ;  /* 0x00000006a838723c */ /* 0x040fe20000041838 */
[----:B------:R-:W5:Y:S03]  /*a140*/  LDSM.16.MT88.4 R4, [R221+0x7900] ;  /* 0x00790000dd04783b */ /* 0x000f660000004200 */
        /* <DEDUP_REMOVED lines=8> */
[----:B------:R-:W-:Y:S02]  /*a1d0*/  FADD.FTZ R3, R175, R3 ;  /* 0x00000003af037221 */ /* 0x000fe40000010000 */
[C---:B------:R-:W-:Y:S04]  /*a1e0*/  HMMA.16816.F32.BF16 R68, R168.reuse, R12, R68 ;  /* 0x0000000ca844723c */ /* 0x040fe80000041844 */
[----:B------:R-:W-:Y:S02]  /*a1f0*/  FADD.FTZ R2, R176, R2 ;  /* 0x00000002b0027221 */ /* 0x000fe40000010000 */
[----:B------:R-:W-:Y:S01]  /*a200*/  FADD.FTZ R240, R173, R3 ;  /* 0x00000003adf07221 */ /* 0x000fe20000010000 */
[----:B------:R-:W-:Y:S01]  /*a210*/  MOV R3, R0 ;  /* 0x0000000000037202 */ /* 0x000fe20000000f00 */
[C---:B------:R-:W-:Y:S04]  /*a220*/  HMMA.16816.F32.BF16 R72, R168.reuse, R14, R72 ;  /* 0x0000000ea848723c */ /* 0x040fe80000041848 */
[----:B------:R-:W-:Y:S04]  /*a230*/  FADD.FTZ R2, R174, R2 ;  /* 0x00000002ae027221 */ /* 0x000fe80000010000 */
[C---:B---3--:R-:W-:Y:S04]  /*a240*/  HMMA.16816.F32.BF16 R76, R168.reuse, R16, R76 ;  /* 0x00000010a84c723c */ /* 0x048fe8000004184c */
[----:B------:R-:W-:Y:S04]  /*a250*/  FADD.FTZ R2, R172, R2 ;  /* 0x00000002ac027221 */ /* 0x000fe80000010000 */
[C---:B------:R-:W-:Y:S04]  /*a260*/  HMMA.16816.F32.BF16 R80, R168.reuse, R18, R80 ;  /* 0x00000012a850723c */ /* 0x040fe80000041850 */
[----:B------:R-:W-:Y:S01]  /*a270*/  FADD.FTZ R239, R165, R2 ;  /* 0x00000002a5ef7221 */ /* 0x000fe20000010000 */
[-C--:B------:R-:W-:Y:S03]  /*a280*/  MOV R2, R164.reuse ;  /* 0x000000a400027202 */ /* 0x080fe60000000f00 */
[C---:B----4-:R-:W-:Y:S08]  /*a290*/  HMMA.16816.F32.BF16 R84, R168.reuse, R20, R84 ;  /* 0x00000014a854723c */ /* 0x050ff00000041854 */
[C---:B------:R-:W-:Y:S08]  /*a2a0*/  HMMA.16816.F32.BF16 R88, R168.reuse, R22, R88 ;  /* 0x00000016a858723c */ /* 0x040ff00000041858 */
[C---:B------:R-:W-:Y:S08]  /*a2b0*/  HMMA.16816.F32.BF16 R92, R168.reuse, R24, R92 ;  /* 0x00000018a85c723c */ /* 0x040ff0000004185c */
[C---:B------:R-:W-:Y:S08]  /*a2c0*/  HMMA.16816.F32.BF16 R96, R168.reuse, R26, R96 ;  /* 0x0000001aa860723c */ /* 0x040ff00000041860 */
[C---:B--2---:R-:W-:Y:S08]  /*a2d0*/  HMMA.16816.F32.BF16 R100, R168.reuse, R28, R100 ;  /* 0x0000001ca864723c */ /* 0x044ff00000041864 */
[C---:B------:R-:W-:Y:S08]  /*a2e0*/  HMMA.16816.F32.BF16 R104, R168.reuse, R30, R104 ;  /* 0x0000001ea868723c */ /* 0x040ff00000041868 */
[C---:B------:R-:W-:Y:S08]  /*a2f0*/  HMMA.16816.F32.BF16 R108, R168.reuse, R32, R108 ;  /* 0x00000020a86c723c */ /* 0x040ff0000004186c */
[C---:B------:R-:W-:Y:S08]  /*a300*/  HMMA.16816.F32.BF16 R112, R168.reuse, R34, R112 ;  /* 0x00000022a870723c */ /* 0x040ff00000041870 */
[C---:B-----5:R-:W-:Y:S08]  /*a310*/  HMMA.16816.F32.BF16 R116, R168.reuse, R4, R116 ;  /* 0x00000004a874723c */ /* 0x060ff00000041874 */
[C---:B------:R-:W-:Y:S08]  /*a320*/  HMMA.16816.F32.BF16 R120, R168.reuse, R6, R120 ;  /* 0x00000006a878723c */ /* 0x040ff00000041878 */
[C---:B-1----:R-:W-:Y:S07]  /*a330*/  HMMA.16816.F32.BF16 R124, R168.reuse, R8, R124 ;  /* 0x00000008a87c723c */ /* 0x042fee000004187c */
[----:B------:R-:W-:Y:S01]  /*a340*/  MOV R8, R164 ;  /* 0x000000a400087202 */ /* 0x000fe20000000f00 */
[----:B------:R-:W-:Y:S01]  /*a350*/  HMMA.16816.F32.BF16 R128, R168, R10, R128 ;  /* 0x0000000aa880723c */ /* 0x000fe20000041880 */
[----:B------:R-:W-:-:S07]  /*a360*/  @P0 BRA `(.L_x_5253) ;  /* 0xffffbbc000000947 */ /* 0x000fce000383ffff */
.L_x_5242:
        /* <DEDUP_REMOVED lines=28> */
.L_x_5255:
[----:B------:R-:W-:Y:S02]  /*a530*/  ULDC UR4, c[0x0][0x32c] ;  /* 0x0000cb0000047ab9 */ /* 0x000fe40000000800 */
[----:B------:R-:W-:-:S03]  /*a540*/  UISETP.NE.AND UP2, UPT, UR25, UR4, UPT ;  /* 0x000000041900728c */ /* 0x000fc6000bf45270 */
[----:B------:R-:W-:Y:S02]  /*a550*/  ULDC.64 UR4, c[0x0][0x330] ;  /* 0x0000cc0000047ab9 */ /* 0x000fe40000000a00 */
[----:B------:R-:W-:-:S07]  /*a560*/  UIMAD.WIDE.U32 UR26, UR24, UR4, URZ ;  /* 0x00000004181a72a5 */ /* 0x000fce000f8e003f */
[----:B------:R-:W-:Y:S02]  /*a570*/  @UP2 UMOV UR25, UR27 ;  /* 0x0000001b00192c82 */ /* 0x000fe40008000000 */
[----:B------:R-:W-:Y:S02]  /*a580*/  @UP2 USHF.R.U32.HI UR24, URZ, UR5, UR25 ;  /* 0x000000053f182299 */ /* 0x000fe40008011619 */
.L_x_5256:
[----:B------:R-:W-:Y:S02]  /*a590*/  ULDC UR4, c[0x0][0x32c] ;  /* 0x0000cb0000047ab9 */ /* 0x000fe40000000800 */
[----:B------:R-:W-:-:S04]  /*a5a0*/  UIMAD UR4, UR24, UR4, URZ ;  /* 0x00000004180472a4 */ /* 0x000fc8000f8e023f */
[----:B------:R-:W-:-:S04]  /*a5b0*/  UISETP.LT.AND UP2, UPT, UR21, UR4, UPT ;  /* 0x000000041500728c */ /* 0x000fc8000bf41270 */
[----:B------:R-:W-:-:S04]  /*a5c0*/  USEL UR21, UR21, UR4, !UP2 ;  /* 0x0000000415157287 */ /* 0x000fc8000d000000 */
.L_x_5254:
        /* <DEDUP_REMOVED lines=9> */
[----:B------:R-:W-:Y:S01]  /*a660*/  SHF.R.S32.HI R5, RZ, 0x1f, R244 ;  /* 0x0000001fff057819 */ /* 0x000fe200000114f4 */
[----:B------:R-:W-:Y:S01]  /*a670*/  IMAD.MOV.U32 R3, RZ, RZ, R0 ;  /* 0x000000ffff037224 */ /* 0x000fe200078e0000 */
[C---:B------:R-:W-:Y:S01]  /*a680*/  SHF.L.U64.HI R252, R243.reuse, 0x1, R248 ;  /* 0x00000001f3fc7819 */ /* 0x040fe200000102f8 */
[C---:B------:R-:W-:Y:S01]  /*a690*/  IMAD.SHL.U32 R0, R244.reuse, 0x2, RZ ;  /* 0x00000002f4007824 */ /* 0x040fe200078e00ff */
[----:B------:R-:W-:Y:S01]  /*a6a0*/  SEL R250, RZ, 0x10, P5 ;  /* 0x00000010fffa7807 */ /* 0x000fe20002800000 */
[----:B------:R-:W-:Y:S01]  /*a6b0*/  IMAD.MOV.U32 R165, RZ, RZ, R8 ;  /* 0x000000ffffa57224 */ /* 0x000fe200078e0008 */
[----:B------:R-:W-:Y:S01]  /*a6c0*/  SEL R249, RZ, 0x10, P4 ;  /* 0x00000010fff97807 */ /* 0x000fe20002000000 */
[----:B------:R-:W-:Y:S01]  /*a6d0*/  IMAD.SHL.U32 R251, R243, 0x2, RZ ;  /* 0x00000002f3fb7824 */ /* 0x000fe200078e00ff */
[----:B------:R-:W-:Y:S02]  /*a6e0*/  SHF.L.U64.HI R0, R244, 0x1, R5 ;  /* 0x00000001f4007819 */ /* 0x000fe40000010205 */
.L_x_5260:
        /* <DEDUP_REMOVED lines=36> */
[C---:B------:R-:W-:Y:S02]  /*a930*/  LEA R7, P0, R0.reuse, c[0x0][0x1f8], 0x1 ;  /* 0x00007e0000077a11 */ /* 0x040fe400078008ff */
[C---:B------:R-:W-:Y:S02]  /*a940*/  SHF.L.U64.HI R2, R241.reuse, 0x1, R246 ;  /* 0x00000001f1027819 */ /* 0x040fe400000102f6 */
        /* <DEDUP_REMOVED lines=36> */
.L_x_5258:
[C---:B--23--:R-:W-:Y:S01]  /*ab90*/  HMMA.16816.F32.BF16 R4, R168.reuse, R172, RZ ;  /* 0x000000aca804723c */ /* 0x04cfe200000418ff */
[----:B------:R-:W-:Y:S01]  /*aba0*/  LDSM.16.M88.4 R196, [R224+0x8100] ;  /* 0x00810000e0c4783b */ /* 0x000fe20000000200 */
[----:B------:R-:W-:Y:S05]  /*abb0*/  UISETP.GT.AND UP2, UPT, UR20, UR9, UPT ;  /* 0x000000091400728c */ /* 0x000fea000bf44270 */
[----:B------:R-:W0:Y:S01]  /*abc0*/  LDGDEPBAR ;  /* 0x00000000000079af */ /* 0x000e220000000000 */
[C---:B------:R-:W-:Y:S01]  /*abd0*/  HMMA.16816.F32.BF16 R8, R168.reuse, R174, RZ ;  /* 0x000000aea808723c */ /* 0x040fe200000418ff */
[----:B------:R-:W-:Y:S04]  /*abe0*/  PLOP3.LUT P0, PT, PT, PT, UP2, 0x40, 0x0 ;  /* 0x000000000000781c */ /* 0x000fe80003f0e828 */
[----:B------:R-:W2:Y:S03]  /*abf0*/  LDSM.16.M88.4 R172, [R225+0x10100] ;  /* 0x01010000e1ac783b */ /* 0x000ea60000000200 */
[C---:B----4-:R-:W-:Y:S03]  /*ac00*/  HMMA.16816.F32.BF16 R12, R168.reuse, R16, RZ ;  /* 0x00000010a80c723c */ /* 0x050fe600000418ff */
[----:B------:R-:W3:Y:S05]  /*ac10*/  LDSM.16.M88.4 R200, [R224+0x8900] ;  /* 0x00890000e0c8783b */ /* 0x000eea0000000200 */
[C---:B------:R-:W-:Y:S08]  /*ac20*/  HMMA.16816.F32.BF16 R16, R168.reuse, R18, RZ ;  /* 0x00000012a810723c */ /* 0x040ff000000418ff */
[C---:B-1----:R-:W-:Y:S08]  /*ac30*/  HMMA.16816.F32.BF16 R20, R168.reuse, R24, RZ ;  /* 0x00000018a814723c */ /* 0x042ff000000418ff */
[C---:B------:R-:W-:Y:S08]  /*ac40*/  HMMA.16816.F32.BF16 R24, R168.reuse, R26, RZ ;  /* 0x0000001aa818723c */ /* 0x040ff000000418ff */
[C---:B------:R-:W-:Y:S08]  /*ac50*/  HMMA.16816.F32.BF16 R28, R168.reuse, R32, RZ ;  /* 0x00000020a81c723c */ /* 0x040ff000000418ff */
[----:B------:R-:W-:Y:S01]  /*ac60*/  HMMA.16816.F32.BF16 R32, R168, R34, RZ ;  /* 0x00000022a820723c */ /* 0x000fe200000418ff */
        /* <DEDUP_REMOVED lines=8> */
[C---:B------:R-:W-:Y:S01]  /*acf0*/  HMMA.16816.F32.BF16 R24, R176.reuse, R190, R24 ;  /* 0x000000beb018723c */ /* 0x040fe20000041818 */
[----:B------:R-:W5:Y:S07]  /*ad00*/  LDSM.16.M88.4 R188, [R216] ;  /* 0x00000000d8bc783b */ /* 0x000f6e0000000200 */
[C---:B------:R-:W-:Y:S08]  /*ad10*/  HMMA.16816.F32.BF16 R28, R176.reuse, R192, R28 ;  /* 0x000000c0b01c723c */ /* 0x040ff0000004181c */
[----:B------:R-:W-:Y:S01]  /*ad20*/  HMMA.16816.F32.BF16 R32, R176, R194, R32 ;  /* 0x000000c2b020723c */ /* 0x000fe20000041820 */
[----:B------:R-:W4:Y:S06]  /*ad30*/  LDSM.16.M88.4 R176, [R216+0x800] ;  /* 0x00080000d8b0783b */ /* 0x000f2c0000000200 */
[----:B------:R-:W4:Y:S01]  /*ad40*/  LDSM.16.M88.4 R192, [R216+0x1000] ;  /* 0x00100000d8c0783b */ /* 0x000f220000000200 */
[C---:B--2---:R-:W-:Y:S08]  /*ad50*/  HMMA.16816.F32.BF16 R4, R172.reuse, R196, R4 ;  /* 0x000000c4ac04723c */ /* 0x044ff00000041804 */
[C---:B------:R-:W-:Y:S01]  /*ad60*/  HMMA.16816.F32.BF16 R8, R172.reuse, R198, R8 ;  /* 0x000000c6ac08723c */ /* 0x040fe20000041808 */
[----:B------:R-:W-:Y:S07]  /*ad70*/  LDSM.16.M88.4 R196, [R230+0x14100] ;  /* 0x01410000e6c4783b */ /* 0x000fee0000000200 */
        /* <DEDUP_REMOVED lines=8> */
[----:B------:R-:W2:Y:S06]  /*ae00*/  LDSM.16.M88.4 R172, [R229+0xa900] ;  /* 0x00a90000e5ac783b */ /* 0x000eac0000000200 */
[----:B------:R-:W3:Y:S01]  /*ae10*/  LDSM.16.M88.4 R180, [R229+0xb100] ;  /* 0x00b10000e5b4783b */ /* 0x000ee20000000200 */
[C---:B-----5:R-:W-:Y:S08]  /*ae20*/  HMMA.16816.F32.BF16 R4, R184.reuse, R188, R4 ;  /* 0x000000bcb804723c */ /* 0x060ff00000041804 */
[C---:B------:R-:W-:Y:S01]  /*ae30*/  HMMA.16816.F32.BF16 R8, R184.reuse, R190, R8 ;  /* 0x000000beb808723c */ /* 0x040fe20000041808 */
[----:B------:R-:W4:Y:S07]  /*ae40*/  LDSM.16.M88.4 R188, [R229+0xb900] ;  /* 0x00b90000e5bc783b */ /* 0x000f2e0000000200 */
[C---:B------:R-:W-:Y:S08]  /*ae50*/  HMMA.16816.F32.BF16 R12, R184.reuse, R176, R12 ;  /* 0x000000b0b80c723c */ /* 0x040ff0000004180c */
[C---:B------:R-:W-:Y:S01]  /*ae60*/  HMMA.16816.F32.BF16 R16, R184.reuse, R178, R16 ;  /* 0x000000b2b810723c */ /* 0x040fe20000041810 */
[----:B------:R-:W-:Y:S07]  /*ae70*/  LDSM.16.M88.4 R176, [R215] ;  /* 0x00000000d7b0783b */ /* 0x000fee0000000200 */
[C---:B------:R-:W-:Y:S08]  /*ae80*/  HMMA.16816.F32.BF16 R20, R184.reuse, R192, R20 ;  /* 0x000000c0b814723c */ /* 0x040ff00000041814 */
[C---:B------:R-:W-:Y:S01]  /*ae90*/  HMMA.16816.F32.BF16 R24, R184.reuse, R194, R24 ;  /* 0x000000c2b818723c */ /* 0x040fe20000041818 */
[----:B------:R-:W-:Y:S07]  /*aea0*/  LDSM.16.M88.4 R192, [R213] ;  /* 0x00000000d5c0783b */ /* 0x000fee0000000200 */
[C---:B-1----:R-:W-:Y:S08]  /*aeb0*/  HMMA.16816.F32.BF16 R28, R184.reuse, R168, R28 ;  /* 0x000000a8b81c723c */ /* 0x042ff0000004181c */
[----:B------:R-:W-:Y:S01]  /*aec0*/  HMMA.16816.F32.BF16 R32, R184, R170, R32 ;  /* 0x000000aab820723c */ /* 0x000fe20000041820 */
[----:B------:R-:W1:Y:S06]  /*aed0*/  LDSM.16.M88.4 R168, [R226+0x14100] ;  /* 0x01410000e2a8783b */ /* 0x000e6c0000000200 */
[----:B------:R-:W5:Y:S01]  /*aee0*/  LDSM.16.M88.4 R184, [R214] ;  /* 0x00000000d6b8783b */ /* 0x000f620000000200 */
[C---:B------:R-:W-:Y:S08]  /*aef0*/  HMMA.16816.F32.BF16 R4, R196.reuse, R200, R4 ;  /* 0x000000c8c404723c */ /* 0x040ff00000041804 */
[C---:B------:R-:W-:Y:S01]  /*af00*/  HMMA.16816.F32.BF16 R8, R196.reuse, R202, R8 ;  /* 0x000000cac408723c */ /* 0x040fe20000041808 */
[----:B------:R-:W1:Y:S07]  /*af10*/  LDSM.16.M88.4 R200, [R212] ;  /* 0x00000000d4c8783b */ /* 0x000e6e0000000200 */
[C---:B--2---:R-:W-:Y:S08]  /*af20*/  HMMA.16816.F32.BF16 R12, R196.reuse, R172, R12 ;  /* 0x000000acc40c723c */ /* 0x044ff0000004180c */
[C---:B------:R-:W-:Y:S01]  /*af30*/  HMMA.16816.F32.BF16 R16, R196.reuse, R174, R16 ;  /* 0x000000aec410723c */ /* 0x040fe20000041810 */
[----:B------:R-:W-:Y:S07]  /*af40*/  LDSM.16.M88.4 R172, [R225+0x14100] ;  /* 0x01410000e1ac783b */ /* 0x000fee0000000200 */
[C---:B---3--:R-:W-:Y:S08]  /*af50*/  HMMA.16816.F32.BF16 R20, R196.reuse, R180, R20 ;  /* 0x000000b4c414723c */ /* 0x048ff00000041814 */
[C---:B------:R-:W-:Y:S01]  /*af60*/  HMMA.16816.F32.BF16 R24, R196.reuse, R182, R24 ;  /* 0x000000b6c418723c */ /* 0x040fe20000041818 */
[----:B------:R-:W2:Y:S07]  /*af70*/  LDSM.16.M88.4 R180, [R224+0xa100] ;  /* 0x00a10000e0b4783b */ /* 0x000eae0000000200 */
[C---:B----4-:R-:W-:Y:S08]  /*af80*/  HMMA.16816.F32.BF16 R28, R196.reuse, R188, R28 ;  /* 0x000000bcc41c723c */ /* 0x050ff0000004181c */
[----:B------:R-:W-:Y:S01]  /*af90*/  HMMA.16816.F32.BF16 R32, R196, R190, R32 ;  /* 0x000000bec420723c */ /* 0x000fe20000041820 */
[----:B------:R-:W3:Y:S06]  /*afa0*/  LDSM.16.M88.4 R188, [R224+0xa900] ;  /* 0x00a90000e0bc783b */ /* 0x000eec0000000200 */
[----:B------:R-:W4:Y:S01]  /*afb0*/  LDSM.16.M88.4 R196, [R224+0xb100] ;  /* 0x00b10000e0c4783b */ /* 0x000f220000000200 */
[C---:B-1----:R-:W-:Y:S08]  /*afc0*/  HMMA.16816.F32.BF16 R4, R168.reuse, R176, R4 ;  /* 0x000000b0a804723c */ /* 0x042ff00000041804 */
[C---:B------:R-:W-:Y:S01]  /*afd0*/  HMMA.16816.F32.BF16 R8, R168.reuse, R178, R8 ;  /* 0x000000b2a808723c */ /* 0x040fe20000041808 */
[----:B------:R-:W1:Y:S07]  /*afe0*/  LDSM.16.M88.4 R176, [R224+0xb900] ;  /* 0x00b90000e0b0783b */ /* 0x000e6e0000000200 */
[C---:B-----5:R-:W-:Y:S08]  /*aff0*/  HMMA.16816.F32.BF16 R12, R168.reuse, R184, R12 ;  /* 0x000000b8a80c723c */ /* 0x060ff0000004180c */
[C---:B------:R-:W-:Y:S01]  /*b000*/  HMMA.16816.F32.BF16 R16, R168.reuse, R186, R16 ;  /* 0x000000baa810723c */ /* 0x040fe20000041810 */
[----:B------:R-:W-:Y:S07]  /*b010*/  LDSM.16.M88.4 R184, [R223+0x14100] ;  /* 0x01410000dfb8783b */ /* 0x000fee0000000200 */
[C---:B------:R-:W-:Y:S08]  /*b020*/  HMMA.16816.F32.BF16 R20, R168.reuse, R192, R20 ;  /* 0x000000c0a814723c */ /* 0x040ff00000041814 */
[C---:B------:R-:W-:Y:S01]  /*b030*/  HMMA.16816.F32.BF16 R24, R168.reuse, R194, R24 ;  /* 0x000000c2a818723c */ /* 0x040fe20000041818 */
[----:B------:R-:W5:Y:S07]  /*b040*/  LDSM.16.M88.4 R192, [R216+0x2000] ;  /* 0x00200000d8c0783b */ /* 0x000f6e0000000200 */
        /* <DEDUP_REMOVED lines=13> */
[C---:B-1----:R-:W-:Y:S08]  /*b120*/  HMMA.16816.F32.BF16 R28, R172.reuse, R176, R28 ;  /* 0x000000b0ac1c723c */ /* 0x042ff0000004181c */
[----:B------:R-:W-:Y:S01]  /*b130*/  HMMA.16816.F32.BF16 R32, R172, R178, R32 ;  /* 0x000000b2ac20723c */ /* 0x000fe20000041820 */
[----:B------:R-:W-:Y:S06]  /*b140*/  LDSM.16.M88.4 R172, [R229+0xd100] ;  /* 0x00d10000e5ac783b */ /* 0x000fec0000000200 */
[----:B------:R-:W-:Y:S01]  /*b150*/  LDSM.16.M88.4 R176, [R229+0xd900] ;  /* 0x00d90000e5b0783b */ /* 0x000fe20000000200 */
[C---:B-----5:R-:W-:Y:S08]  /*b160*/  HMMA.16816.F32.BF16 R4, R184.reuse, R192, R4 ;  /* 0x000000c0b804723c */ /* 0x060ff00000041804 */
[C---:B------:R-:W-:Y:S01]  /*b170*/  HMMA.16816.F32.BF16 R8, R184.reuse, R194, R8 ;  /* 0x000000c2b808723c */ /* 0x040fe20000041808 */
[----:B------:R-:W-:Y:S07]  /*b180*/  LDSM.16.M88.4 R192, [R226+0x18100] ;  /* 0x01810000e2c0783b */ /* 0x000fee0000000200 */
[C---:B------:R-:W-:Y:S08]  /*b190*/  HMMA.16816.F32.BF16 R12, R184.reuse, R168, R12 ;  /* 0x000000a8b80c723c */ /* 0x040ff0000004180c */
[C---:B------:R-:W-:Y:S01]  /*b1a0*/  HMMA.16816.F32.BF16 R16, R184.reuse, R170, R16 ;  /* 0x000000aab810723c */ /* 0x040fe20000041810 */
[----:B------:R-:W1:Y:S07]  /*b1b0*/  LDSM.16.M88.4 R168, [R229+0xc900] ;  /* 0x00c90000e5a8783b */ /* 0x000e6e0000000200 */
[C---:B------:R-:W-:Y:S08]  /*b1c0*/  HMMA.16816.F32.BF16 R20, R184.reuse, R200, R20 ;  /* 0x000000c8b814723c */ /* 0x040ff00000041814 */
[C---:B------:R-:W-:Y:S01]  /*b1d0*/  HMMA.16816.F32.BF16 R24, R184.reuse, R202, R24 ;  /* 0x000000cab818723c */ /* 0x040fe20000041818 */
[----:B------:R-:W4:Y:S07]  /*b1e0*/  LDSM.16.M88.4 R200, [R211] ;  /* 0x00000000d3c8783b */ /* 0x000f2e0000000200 */
[C---:B--2---:R-:W-:Y:S08]  /*b1f0*/  HMMA.16816.F32.BF16 R28, R184.reuse, R180, R28 ;  /* 0x000000b4b81c723c */ /* 0x044ff0000004181c */
[----:B------:R-:W-:Y:S01]  /*b200*/  HMMA.16816.F32.BF16 R32, R184, R182, R32 ;  /* 0x000000b6b820723c */ /* 0x000fe20000041820 */
[----:B------:R-:W2:Y:S06]  /*b210*/  LDSM.16.M88.4 R180, [R210] ;  /* 0x00000000d2b4783b */ /* 0x000eac0000000200 */
[----:B------:R-:W5:Y:S01]  /*b220*/  LDSM.16.M88.4 R184, [R209] ;  /* 0x00000000d1b8783b */ /* 0x000f620000000200 */
[C---:B---3--:R-:W-:Y:S08]  /*b230*/  HMMA.16816.F32.BF16 R4, R188.reuse, R196, R4 ;  /* 0x000000c4bc04723c */ /* 0x048ff00000041804 */
[C---:B------:R-:W-:Y:S01]  /*b240*/  HMMA.16816.F32.BF16 R8, R188.reuse, R198, R8 ;  /* 0x000000c6bc08723c */ /* 0x040fe20000041808 */
[----:B------:R-:W3:Y:S07]  /*b250*/  LDSM.16.M88.4 R196, [R208] ;  /* 0x00000000d0c4783b */ /* 0x000eee0000000200 */
        /* <DEDUP_REMOVED lines=10> */
[C---:B----4-:R-:W-:Y:S08]  /*b300*/  HMMA.16816.F32.BF16 R4, R192.reuse, R200, R4 ;  /* 0x000000c8c004723c */ /* 0x050ff00000041804 */
[C---:B------:R-:W-:Y:S01]  /*b310*/  HMMA.16816.F32.BF16 R8, R192.reuse, R202, R8 ;  /* 0x000000cac008723c */ /* 0x040fe20000041808 */
[----:B------:R-:W4:Y:S07]  /*b320*/  LDSM.16.M88.4 R200, [R224+0xd900] ;  /* 0x00d90000e0c8783b */ /* 0x000f2e0000000200 */
[C---:B--2---:R-:W-:Y:S08]  /*b330*/  HMMA.16816.F32.BF16 R12, R192.reuse, R180, R12 ;  /* 0x000000b4c00c723c */ /* 0x044ff0000004180c */
[C---:B------:R-:W-:Y:S01]  /*b340*/  HMMA.16816.F32.BF16 R16, R192.reuse, R182, R16 ;  /* 0x000000b6c010723c */ /* 0x040fe20000041810 */
[----:B------:R-:W-:Y:S07]  /*b350*/  LDSM.16.M88.4 R180, [R223+0x18100] ;  /* 0x01810000dfb4783b */ /* 0x000fee0000000200 */
[C---:B-----5:R-:W-:Y:S08]  /*b360*/  HMMA.16816.F32.BF16 R20, R192.reuse, R184, R20 ;  /* 0x000000b8c014723c */ /* 0x060ff00000041814 */
[C---:B------:R-:W-:Y:S01]  /*b370*/  HMMA.16816.F32.BF16 R24, R192.reuse, R186, R24 ;  /* 0x000000bac018723c */ /* 0x040fe20000041818 */
[----:B------:R-:W2:Y:S07]  /*b380*/  LDSM.16.M88.4 R184, [R216+0x4000] ;  /* 0x00400000d8b8783b */ /* 0x000eae0000000200 */
[C---:B---3--:R-:W-:Y:S08]  /*b390*/  HMMA.16816.F32.BF16 R28, R192.reuse, R196, R28 ;  /* 0x000000c4c01c723c */ /* 0x048ff0000004181c */
[----:B------:R-:W-:Y:S01]  /*b3a0*/  HMMA.16816.F32.BF16 R32, R192, R198, R32 ;  /* 0x000000c6c020723c */ /* 0x000fe20000041820 */
[----:B------:R-:W3:Y:S06]  /*b3b0*/  LDSM.16.M88.4 R192, [R216+0x4800] ;  /* 0x00480000d8c0783b */ /* 0x000eec0000000200 */
        /* <DEDUP_REMOVED lines=10> */
[C---:B----4-:R-:W-:Y:S08]  /*b460*/  HMMA.16816.F32.BF16 R28, R168.reuse, R200, R28 ;  /* 0x000000c8a81c723c */ /* 0x050ff0000004181c */
[----:B------:R-:W-:Y:S01]  /*b470*/  HMMA.16816.F32.BF16 R32, R168, R202, R32 ;  /* 0x000000caa820723c */ /* 0x000fe20000041820 */
[----:B------:R-:W4:Y:S06]  /*b480*/  LDSM.16.M88.4 R168, [R229+0xe900] ;  /* 0x00e90000e5a8783b */ /* 0x000f2c0000000200 */
[----:B------:R-:W1:Y:S01]  /*b490*/  LDSM.16.M88.4 R200, [R229+0xf100] ;  /* 0x00f10000e5c8783b */ /* 0x000e620000000200 */
[C---:B--2---:R-:W-:Y:S08]  /*b4a0*/  HMMA.16816.F32.BF16 R4, R180.reuse, R184, R4 ;  /* 0x000000b8b404723c */ /* 0x044ff00000041804 */
[C---:B------:R-:W-:Y:S01]  /*b4b0*/  HMMA.16816.F32.BF16 R8, R180.reuse, R186, R8 ;  /* 0x000000bab408723c */ /* 0x040fe20000041808 */
[----:B------:R-:W2:Y:S07]  /*b4c0*/  LDSM.16.M88.4 R184, [R229+0xf900] ;  /* 0x00f90000e5b8783b */ /* 0x000eae0000000200 */
[C---:B---3--:R-:W-:Y:S08]  /*b4d0*/  HMMA.16816.F32.BF16 R12, R180.reuse, R192, R12 ;  /* 0x000000c0b40c723c */ /* 0x048ff0000004180c */
[C---:B------:R-:W-:Y:S01]  /*b4e0*/  HMMA.16816.F32.BF16 R16, R180.reuse, R194, R16 ;  /* 0x000000c2b410723c */ /* 0x040fe20000041810 */
[----:B------:R-:W-:Y:S07]  /*b4f0*/  LDSM.16.M88.4 R192, [R226+0x1c100] ;  /* 0x01c10000e2c0783b */ /* 0x000fee0000000200 */
[C---:B-----5:R-:W-:Y:S08]  /*b500*/  HMMA.16816.F32.BF16 R20, R180.reuse, R196, R20 ;  /* 0x000000c4b414723c */ /* 0x060ff00000041814 */
[C---:B------:R-:W-:Y:S01]  /*b510*/  HMMA.16816.F32.BF16 R24, R180.reuse, R198, R24 ;  /* 0x000000c6b418723c */ /* 0x040fe20000041818 */
[----:B------:R-:W3:Y:S07]  /*b520*/  LDSM.16.M88.4 R196, [R207] ;  /* 0x00000000cfc4783b */ /* 0x000eee0000000200 */
[C---:B-1----:R-:W-:Y:S08]  /*b530*/  HMMA.16816.F32.BF16 R28, R180.reuse, R172, R28 ;  /* 0x000000acb41c723c */ /* 0x042ff0000004181c */
[----:B------:R-:W-:Y:S01]  /*b540*/  HMMA.16816.F32.BF16 R32, R180, R174, R32 ;  /* 0x000000aeb420723c */ /* 0x000fe20000041820 */
[----:B------:R-:W-:Y:S06]  /*b550*/  LDSM.16.M88.4 R172, [R205] ;  /* 0x00000000cdac783b */ /* 0x000fec0000000200 */
[----:B------:R-:W-:Y:S01]  /*b560*/  LDSM.16.M88.4 R180, [R204] ;  /* 0x00000000ccb4783b */ /* 0x000fe20000000200 */
[C---:B------:R-:W-:Y:S08]  /*b570*/  HMMA.16816.F32.BF16 R4, R176.reuse, R188, R4 ;  /* 0x000000bcb004723c */ /* 0x040ff00000041804 */
[C---:B------:R-:W-:Y:S01]  /*b580*/  HMMA.16816.F32.BF16 R8, R176.reuse, R190, R8 ;  /* 0x000000beb008723c */ /* 0x040fe20000041808 */
[----:B------:R-:W-:Y:S07]  /*b590*/  LDSM.16.M88.4 R188, [R225+0x1c100] ;  /* 0x01c10000e1bc783b */ /* 0x000fee0000000200 */
[C---:B----4-:R-:W-:Y:S08]  /*b5a0*/  HMMA.16816.F32.BF16 R12, R176.reuse, R168, R12 ;  /* 0x000000a8b00c723c */ /* 0x050ff0000004180c */
[C---:B------:R-:W-:Y:S01]  /*b5b0*/  HMMA.16816.F32.BF16 R16, R176.reuse, R170, R16 ;  /* 0x000000aab010723c */ /* 0x040fe20000041810 */
[----:B------:R-:W1:Y:S07]  /*b5c0*/  LDSM.16.M88.4 R168, [R206] ;  /* 0x00000000cea8783b */ /* 0x000e6e0000000200 */
[C---:B------:R-:W-:Y:S08]  /*b5d0*/  HMMA.16816.F32.BF16 R20, R176.reuse, R200, R20 ;  /* 0x000000c8b014723c */ /* 0x040ff00000041814 */
[C---:B------:R-:W-:Y:S01]  /*b5e0*/  HMMA.16816.F32.BF16 R24, R176.reuse, R202, R24 ;  /* 0x000000cab018723c */ /* 0x040fe20000041818 */
[----:B------:R-:W4:Y:S07]  /*b5f0*/  LDSM.16.M88.4 R200, [R224+0xe100] ;  /* 0x00e10000e0c8783b */ /* 0x000f2e0000000200 */
[C---:B--2---:R-:W-:Y:S08]  /*b600*/  HMMA.16816.F32.BF16 R28, R176.reuse, R184, R28 ;  /* 0x000000b8b01c723c */ /* 0x044ff0000004181c */
[----:B------:R-:W-:Y:S01]  /*b610*/  HMMA.16816.F32.BF16 R32, R176, R186, R32 ;  /* 0x000000bab020723c */ /* 0x000fe20000041820 */
[----:B------:R-:W2:Y:S06]  /*b620*/  LDSM.16.M88.4 R176, [R224+0xe900] ;  /* 0x00e90000e0b0783b */ /* 0x000eac0000000200 */
[----:B------:R-:W5:Y:S01]  /*b630*/  LDSM.16.M88.4 R184, [R224+0xf100] ;  /* 0x00f10000e0b8783b */ /* 0x000f620000000200 */
        /* <DEDUP_REMOVED lines=15> */
[----:B------:R-:W4:Y:S01]  /*b730*/  LDSM.16.M88.4 R200, [R216+0x7800] ;  /* 0x00780000d8c8783b */ /* 0x000f220000000200 */
[----:B------:R-:W-:Y:S05]  /*b740*/  DEPBAR.LE SB0, 0x0 ;  /* 0x000080000000791a */ /* 0x000fea0000000000 */
[----:B------:R-:W-:Y:S01]  /*b750*/  BAR.SYNC.DEFER_BLOCKING 0x0 ;  /* 0x0000000000007b1d */ /* 0x000fe20000010000 */
[C---:B--2---:R-:W-:Y:S08]  /*b760*/  HMMA.16816.F32.BF16 R12, R188.reuse, R176, R12 ;  /* 0x000000b0bc0c723c */ /* 0x044ff0000004180c */
[C---:B------:R-:W-:Y:S08]  /*b770*/  HMMA.16816.F32.BF16 R16, R188.reuse, R178, R16 ;  /* 0x000000b2bc10723c */ /* 0x040ff00000041810 */
[C---:B-----5:R-:W-:Y:S08]  /*b780*/  HMMA.16816.F32.BF16 R20, R188.reuse, R184, R20 ;  /* 0x000000b8bc14723c */ /* 0x060ff00000041814 */
[C---:B------:R-:W-:Y:S08]  /*b790*/  HMMA.16816.F32.BF16 R24, R188.reuse, R186, R24 ;  /* 0x000000babc18723c */ /* 0x040ff00000041818 */
[C---:B---3--:R-:W-:Y:S08]  /*b7a0*/  HMMA.16816.F32.BF16 R28, R188.reuse, R196, R28 ;  /* 0x000000c4bc1c723c */ /* 0x048ff0000004181c */
[----:B------:R-:W-:Y:S08]  /*b7b0*/  HMMA.16816.F32.BF16 R32, R188, R198, R32 ;  /* 0x000000c6bc20723c */ /* 0x000ff00000041820 */
[C---:B-1----:R-:W-:Y:S08]  /*b7c0*/  HMMA.16816.F32.BF16 R4, R168.reuse, R172, R4 ;  /* 0x000000aca804723c */ /* 0x042ff00000041804 */
[C---:B------:R-:W-:Y:S08]  /*b7d0*/  HMMA.16816.F32.BF16 R8, R168.reuse, R174, R8 ;  /* 0x000000aea808723c */ /* 0x040ff00000041808 */
[C---:B------:R-:W-:Y:S08]  /*b7e0*/  HMMA.16816.F32.BF16 R12, R168.reuse, R180, R12 ;  /* 0x000000b4a80c723c */ /* 0x040ff0000004180c */
[C---:B------:R-:W-:Y:S08]  /*b7f0*/  HMMA.16816.F32.BF16 R16, R168.reuse, R182, R16 ;  /* 0x000000b6a810723c */ /* 0x040ff00000041810 */
[C---:B------:R-:W-:Y:S08]  /*b800*/  HMMA.16816.F32.BF16 R20, R168.reuse, R192, R20 ;  /* 0x000000c0a814723c */ /* 0x040ff00000041814 */
[C---:B------:R-:W-:Y:S08]  /*b810*/  HMMA.16816.F32.BF16 R24, R168.reuse, R194, R24 ;  /* 0x000000c2a818723c */ /* 0x040ff00000041818 */
[C---:B----4-:R-:W-:Y:S08]  /*b820*/  HMMA.16816.F32.BF16 R28, R168.reuse, R200, R28 ;  /* 0x000000c8a81c723c */ /* 0x050ff0000004181c */
        /* <DEDUP_REMOVED lines=10> */
[----:B------:R-:W-:Y:S01]  /*b8d0*/  LOP3.LUT R176, R176, 0xf, RZ, 0xc0, !PT ;  /* 0x0000000fb0b07812 */ /* 0x000fe200078ec0ff */
[----:B------:R-:W-:Y:S01]  /*b8e0*/  IMAD.SHL.U32 R186, R244, 0x2, RZ ;  /* 0x00000002f4ba7824 */ /* 0x000fe200078e00ff */
        /* <DEDUP_REMOVED lines=30> */
[----:B------:R-:W-:Y:S01]  /*bad0*/  SHFL.IDX PT, R175, R168, RZ, 0x181f ;  /* 0x00181fffa8af7589 */ /* 0x000fe200000e0000 */
[----:B------:R-:W-:Y:S03]  /*bae0*/  IMAD.SHL.U32 R0, R241, 0x2, RZ ;  /* 0x00000002f1007824 */ /* 0x000fe600078e00ff */
[----:B------:R-:W1:Y:S04]  /*baf0*/  SHFL.IDX PT, R169, R168, 0x1, 0x181f ;  /* 0x00381f00a8a97f89 */ /* 0x000e6800000e0000 */
[----:B------:R-:W2:Y:S04]  /*bb00*/  SHFL.IDX PT, R171, R167, 0x1, 0x181f ;  /* 0x00381f00a7ab7f89 */ /* 0x000ea800000e0000 */
[----:B------:R-:W3:Y:S01]  /*bb10*/  SHFL.IDX PT, R167, R167, RZ, 0x181f ;  /* 0x00181fffa7a77589 */ /* 0x000ee200000e0000 */
[----:B-1----:R-:W-:Y:S04]  /*bb20*/  IADD3 R178, P1, P0, R178, R169, R251 ;  /* 0x000000a9b2b27210 */ /* 0x002fe8000783e0fb */
[----:B--2---:R-:W-:Y:S02]  /*bb30*/  IADD3.X R179, RZ, R171, R252, P1, P0 ;  /* 0x000000abffb37210 */ /* 0x004fe40000fe04fc */
[----:B------:R-:W-:Y:S04]  /*bb40*/  IADD3 R176, P1, P0, R176, R169, R164 ;  /* 0x000000a9b0b07210 */ /* 0x000fe8000783e0a4 */
[----:B------:R-:W-:Y:S02]  /*bb50*/  IADD3.X R177, RZ, R171, R166, P1, P0 ;  /* 0x000000abffb17210 */ /* 0x000fe40000fe04a6 */
[----:B------:R-:W-:Y:S04]  /*bb60*/  IADD3 R172, P1, P0, R172, R169, R0 ;  /* 0x000000a9acac7210 */ /* 0x000fe8000783e000 */
[----:B------:R-:W-:Y:S02]  /*bb70*/  IADD3.X R173, RZ, R171, R2, P1, P0 ;  /* 0x000000abffad7210 */ /* 0x000fe40000fe0402 */
[----:B------:R-:W-:Y:S05]  /*bb80*/  IADD3 R180, P0, R175, R164, RZ ;  /* 0x000000a4afb47210 */ /* 0x000fea0007f1e0ff */
[----:B---3--:R-:W-:Y:S01]  /*bb90*/  IMAD.X R181, R167, 0x1, R166, P0 ;  /* 0x00000001a7b57824 */ /* 0x008fe200000e06a6 */
[----:B------:R-:W-:Y:S05]  /*bba0*/  IADD3 R182, P0, R175, R0, RZ ;  /* 0x00000000afb67210 */ /* 0x000fea0007f1e0ff */
[----:B------:R-:W-:Y:S01]  /*bbb0*/  IMAD.X R183, R167, 0x1, R2, P0 ;  /* 0x00000001a7b77824 */ /* 0x000fe200000e0602 */
[-C--:B------:R-:W-:Y:S05]  /*bbc0*/  IADD3 R184, P0, R175, R186.reuse, RZ ;  /* 0x000000baafb87210 */ /* 0x080fea0007f1e0ff */
        /* <DEDUP_REMOVED lines=18> */
.L_x_5259:
[----:B------:R-:W-:Y:S01]  /*bcf0*/  FMNMX.FTZ R0, R4, R3, !PT ;  /* 0x0000000304007209 */ /* 0x000fe20007810000 */
[----:B-1----:R-:W-:Y:S01]  /*bd00*/  LDSM.16.MT88.4 R172, [R222+0x100] ;  /* 0x00010000deac783b */ /* 0x002fe20000004200 */
        /* <DEDUP_REMOVED lines=34> */
[----:B------:R-:W-:Y:S02]  /*bf30*/  PLOP3.LUT P0, PT, PT, PT, UP2, 0x80, 0x0 ;  /* 0x000000000000781c */ /* 0x000fe40003f0f028 */
[----:B------:R-:W-:Y:S02]  /*bf40*/  FMNMX.FTZ R170, R33, R0, !PT ;  /* 0x0000000021aa7209 */ /* 0x000fe40007810000 */
[----:B------:R-:W-:Y:S03]  /*bf50*/  FMNMX.FTZ R0, R34, R169, !PT ;  /* 0x000000a922007209 */ /* 0x000fe60007810000 */
[----:B------:R-:W-:Y:S01]  /*bf60*/  SHFL.BFLY PT, R171, R170, 0x2, 0x1f ;  /* 0x0c401f00aaab7f89 */ /* 0x000fe200000e0000 */
[----:B------:R-:W-:Y:S07]  /*bf70*/  FMNMX.FTZ R166, R35, R0, !PT ;  /* 0x0000000023a67209 */ /* 0x000fee0007810000 */
[----:B------:R-:W1:Y:S02]  /*bf80*/  SHFL.BFLY PT, R169, R166, 0x2, 0x1f ;  /* 0x0c401f00a6a97f89 */ /* 0x000e6400000e0000 */
[----:B-1----:R-:W-:Y:S02]  /*bf90*/  FMNMX.FTZ R167, R166, R169, !PT ;  /* 0x000000a9a6a77209 */ /* 0x002fe40007810000 */
[----:B------:R-:W-:Y:S04]  /*bfa0*/  FMNMX.FTZ R168, R170, R171, !PT ;  /* 0x000000abaaa87209 */ /* 0x000fe80007810000 */
[----:B------:R-:W1:Y:S08]  /*bfb0*/  SHFL.BFLY PT, R164, R167, 0x1, 0x1f ;  /* 0x0c201f00a7a47f89 */ /* 0x000e7000000e0000 */
[----:B------:R-:W2:Y:S01]  /*bfc0*/  SHFL.BFLY PT, R171, R168, 0x1, 0x1f ;  /* 0x0c201f00a8ab7f89 */ /* 0x000ea200000e0000 */
[----:B-1----:R-:W-:Y:S05]  /*bfd0*/  FMNMX.FTZ R164, R164, R167, !PT ;  /* 0x000000a7a4a47209 */ /* 0x002fea0007810000 */
[----:B------:R-:W-:Y:S01]  /*bfe0*/  FMUL.FTZ R189, R164, c[0x0][0x2d0] ;  /* 0x0000b400a4bd7a20 */ /* 0x000fe20000410000 */
[----:B--2---:R-:W-:Y:S03]  /*bff0*/  FMNMX.FTZ R0, R168, R171, !PT ;  /* 0x000000aba8007209 */ /* 0x004fe60007810000 */
[--C-:B------:R-:W-:Y:S01]  /*c000*/  FFMA.FTZ R6, R6, c[0x0][0x2d0], -R189.reuse ;  /* 0x0000b40006067a23 */ /* 0x100fe200000108bd */
[----:B------:R-:W1:Y:S01]  /*c010*/  LDSM.16.MT88.4 R168, [R227+0x100] ;  /* 0x00010000e3a8783b */ /* 0x000e620000004200 */
[----:B------:R-:W-:Y:S02]  /*c020*/  FFMA.FTZ R7, R7, c[0x0][0x2d0], -R189 ;  /* 0x0000b40007077a23 */ /* 0x000fe400000108bd */
[C---:B------:R-:W-:Y:S02]  /*c030*/  FADD.FTZ R2, -R0.reuse, R3 ;  /* 0x0000000300027221 */ /* 0x040fe40000010100 */
[----:B------:R-:W-:Y:S01]  /*c040*/  FMUL.FTZ R191, R0, c[0x0][0x2d0] ;  /* 0x0000b40000bf7a20 */ /* 0x000fe20000410000 */
[----:B------:R-:W-:Y:S01]  /*c050*/  MUFU.EX2 R6, R6 ;  /* 0x0000000600067308 */ /* 0x000fe20000000800 */
[----:B------:R-:W-:Y:S02]  /*c060*/  FMUL.FTZ R3, R2, c[0x0][0x2d0] ;  /* 0x0000b40002037a20 */ /* 0x000fe40000410000 */
[----:B------:R-:W-:Y:S02]  /*c070*/  FADD.FTZ R2, -R164, R165 ;  /* 0x000000a5a4027221 */ /* 0x000fe40000010100 */
[--C-:B------:R-:W-:Y:S02]  /*c080*/  FFMA.FTZ R188, R4, c[0x0][0x2d0], -R191.reuse ;  /* 0x0000b40004bc7a23 */ /* 0x100fe400000108bf */
[----:B------:R-:W-:Y:S02]  /*c090*/  FMUL.FTZ R165, R2, c[0x0][0x2d0] ;  /* 0x0000b40002a57a20 */ /* 0x000fe40000410000 */
[--C-:B------:R-:W-:Y:S01]  /*c0a0*/  FFMA.FTZ R5, R5, c[0x0][0x2d0], -R191.reuse ;  /* 0x0000b40005057a23 */ /* 0x100fe200000108bf */
[----:B------:R-:W-:Y:S01]  /*c0b0*/  MUFU.EX2 R7, R7 ;  /* 0x0000000700077308 */ /* 0x000fe20000000800 */
[--C-:B------:R-:W-:Y:S02]  /*c0c0*/  FFMA.FTZ R166, R8, c[0x0][0x2d0], -R191.reuse ;  /* 0x0000b40008a67a23 */ /* 0x100fe400000108bf */
[----:B------:R-:W-:Y:S02]  /*c0d0*/  FFMA.FTZ R167, R9, c[0x0][0x2d0], -R191 ;  /* 0x0000b40009a77a23 */ /* 0x000fe400000108bf */
[----:B------:R-:W-:Y:S02]  /*c0e0*/  FFMA.FTZ R190, R11, c[0x0][0x2d0], -R189 ;  /* 0x0000b4000bbe7a23 */ /* 0x000fe400000108bd */
[--C-:B------:R-:W-:Y:S02]  /*c0f0*/  FFMA.FTZ R192, R12, c[0x0][0x2d0], -R191.reuse ;  /* 0x0000b4000cc07a23 */ /* 0x100fe400000108bf */
[----:B------:R-:W-:Y:S01]  /*c100*/  FFMA.FTZ R193, R13, c[0x0][0x2d0], -R191 ;  /* 0x0000b4000dc17a23 */ /* 0x000fe200000108bf */
[----:B------:R2:W3:Y:S01]  /*c110*/  MUFU.EX2 R2, R165 ;  /* 0x000000a500027308 */ /* 0x0004e20000000800 */
[--C-:B------:R-:W-:Y:S02]  /*c120*/  FFMA.FTZ R194, R14, c[0x0][0x2d0], -R189.reuse ;  /* 0x0000b4000ec27a23 */ /* 0x100fe400000108bd */
[----:B------:R-:W-:Y:S02]  /*c130*/  FFMA.FTZ R195, R15, c[0x0][0x2d0], -R189 ;  /* 0x0000b4000fc37a23 */ /* 0x000fe400000108bd */
[----:B------:R-:W-:Y:S01]  /*c140*/  LDSM.16.MT88.4 R12, [R220+0x6100] ;  /* 0x00610000dc0c783b */ /* 0x000fe20000004200 */
[--C-:B------:R-:W-:Y:S02]  /*c150*/  FFMA.FTZ R196, R16, c[0x0][0x2d0], -R191.reuse ;  /* 0x0000b40010c47a23 */ /* 0x100fe400000108bf */
[----:B------:R-:W-:Y:S02]  /*c160*/  FFMA.FTZ R197, R17, c[0x0][0x2d0], -R191 ;  /* 0x0000b40011c57a23 */ /* 0x000fe400000108bf */
[----:B------:R-:W-:Y:S01]  /*c170*/  MUFU.EX2 R188, R188 ;  /* 0x000000bc00bc7308 */ /* 0x000fe20000000800 */
[--C-:B------:R-:W-:Y:S02]  /*c180*/  FFMA.FTZ R198, R18, c[0x0][0x2d0], -R189.reuse ;  /* 0x0000b40012c67a23 */ /* 0x100fe400000108bd */
[----:B------:R-:W-:Y:S02]  /*c190*/  FFMA.FTZ R199, R19, c[0x0][0x2d0], -R189 ;  /* 0x0000b40013c77a23 */ /* 0x000fe400000108bd */
[----:B------:R-:W-:Y:S01]  /*c1a0*/  LDSM.16.MT88.4 R16, [R222+0x900] ;  /* 0x00090000de10783b */ /* 0x000fe20000004200 */
[----:B------:R-:W-:Y:S02]  /*c1b0*/  FFMA.FTZ R200, R28, c[0x0][0x2d0], -R191 ;  /* 0x0000b4001cc87a23 */ /* 0x000fe400000108bf */
[--C-:B------:R-:W-:Y:S02]  /*c1c0*/  FFMA.FTZ R201, R34, c[0x0][0x2d0], -R189.reuse ;  /* 0x0000b40022c97a23 */ /* 0x100fe400000108bd */
[----:B------:R-:W-:Y:S01]  /*c1d0*/  MUFU.EX2 R5, R5 ;  /* 0x0000000500057308 */ /* 0x000fe20000000800 */
[----:B--2---:R-:W-:Y:S02]  /*c1e0*/  FFMA.FTZ R165, R10, c[0x0][0x2d0], -R189 ;  /* 0x0000b4000aa57a23 */ /* 0x004fe400000108bd */
[C---:B---3--:R-:W-:Y:S02]  /*c1f0*/  FMUL.FTZ R10, R2.reuse, R162 ;  /* 0x000000a2020a7220 */ /* 0x048fe40000410000 */
[C---:B------:R-:W-:Y:S05]  /*c200*/  FMUL.FTZ R11, R2.reuse, R163 ;  /* 0x000000a3020b7220 */ /* 0x040fea0000410000 */
        /* <DEDUP_REMOVED lines=41> */
[----:B--2---:R-:W-:Y:S01]  /*c4a0*/  FMUL.FTZ R8, R3, R160 ;  /* 0x000000a003087220 */ /* 0x004fe20000410000 */
[----:B------:R-:W-:Y:S01]  /*c4b0*/  F2FP.BF16.PACK_AB R160, R5, R188 ;  /* 0x000000bc05a0723e */ /* 0x000fe200000010ff */
[----:B------:R-:W-:Y:S01]  /*c4c0*/  FMUL.FTZ R9, R3, R161 ;  /* 0x000000a103097220 */ /* 0x000fe20000410000 */
[----:B------:R-:W-:Y:S01]  /*c4d0*/  F2FP.BF16.PACK_AB R161, R7, R6 ;  /* 0x0000000607a1723e */ /* 0x000fe200000010ff */
[C---:B------:R-:W-:Y:S01]  /*c4e0*/  FMUL.FTZ R132, R3.reuse, R132 ;  /* 0x0000008403847220 */ /* 0x040fe20000410000 */
[----:B------:R-:W-:Y:S01]  /*c4f0*/  MUFU.EX2 R194, R194 ;  /* 0x000000c200c27308 */ /* 0x000fe20000000800 */
[C---:B------:R-:W-:Y:S02]  /*c500*/  FMUL.FTZ R133, R3.reuse, R133 ;  /* 0x0000008503857220 */ /* 0x040fe40000410000 */
[C---:B------:R-:W-:Y:S02]  /*c510*/  FMUL.FTZ R136, R3.reuse, R136 ;  /* 0x0000008803887220 */ /* 0x040fe40000410000 */
[C---:B-1----:R-:W-:Y:S05]  /*c520*/  HMMA.16816.F32.BF16 R8, R160.reuse, R168, R8 ;  /* 0x000000a8a008723c */ /* 0x042fea0000041808 */
[C---:B------:R-:W-:Y:S01]  /*c530*/  FMUL.FTZ R137, R3.reuse, R137 ;  /* 0x0000008903897220 */ /* 0x040fe20000410000 */
[----:B------:R-:W1:Y:S01]  /*c540*/  MUFU.EX2 R195, R195 ;  /* 0x000000c300c37308 */ /* 0x000e620000000800 */
[C---:B------:R-:W-:Y:S01]  /*c550*/  FMUL.FTZ R140, R3.reuse, R140 ;  /* 0x0000008c038c7220 */ /* 0x040fe20000410000 */
[C---:B------:R-:W-:Y:S01]  /*c560*/  HMMA.16816.F32.BF16 R132, R160.reuse, R170, R132 ;  /* 0x000000aaa084723c */ /* 0x040fe20000041884 */
[----:B------:R-:W2:Y:S03]  /*c570*/  LDSM.16.MT88.4 R168, [R220+0x100] ;  /* 0x00010000dca8783b */ /* 0x000ea60000004200 */
[C---:B------:R-:W-:Y:S02]  /*c580*/  FMUL.FTZ R141, R3.reuse, R141 ;  /* 0x0000008d038d7220 */ /* 0x040fe40000410000 */
[C---:B------:R-:W-:Y:S02]  /*c590*/  FMUL.FTZ R144, R3.reuse, R144 ;  /* 0x0000009003907220 */ /* 0x040fe40000410000 */
[C---:B------:R-:W-:Y:S01]  /*c5a0*/  HMMA.16816.F32.BF16 R136, R160.reuse, R172, R136 ;  /* 0x000000aca088723c */ /* 0x040fe20000041888 */
[----:B------:R-:W-:Y:S03]  /*c5b0*/  MUFU.EX2 R196, R196 ;  /* 0x000000c400c47308 */ /* 0x000fe60000000800 */
[C---:B------:R-:W-:Y:S02]  /*c5c0*/  FMUL.FTZ R145, R3.reuse, R145 ;  /* 0x0000009103917220 */ /* 0x040fe40000410000 */
[C---:B------:R-:W-:Y:S02]  /*c5d0*/  FMUL.FTZ R148, R3.reuse, R148 ;  /* 0x0000009403947220 */ /* 0x040fe40000410000 */
[C---:B------:R-:W-:Y:S01]  /*c5e0*/  HMMA.16816.F32.BF16 R140, R160.reuse, R174, R140 ;  /* 0x000000aea08c723c */ /* 0x040fe2000004188c */
[----:B------:R-:W4:Y:S02]  /*c5f0*/  LDSM.16.MT88.4 R172, [R227+0x2100] ;  /* 0x00210000e3ac783b */ /* 0x000f240000004200 */
[----:B------:R-:W5:Y:S01]  /*c600*/  MUFU.EX2 R197, R197 ;  /* 0x000000c500c57308 */ /* 0x000f620000000800 */
[C---:B------:R-:W-:Y:S02]  /*c610*/  FMUL.FTZ R149, R3.reuse, R149 ;  /* 0x0000009503957220 */ /* 0x040fe40000410000 */
[C---:B------:R-:W-:Y:S02]  /*c620*/  FMUL.FTZ R152, R3.reuse, R152 ;  /* 0x0000009803987220 */ /* 0x040fe40000410000 */
[C---:B------:R-:W-:Y:S04]  /*c630*/  HMMA.16816.F32.BF16 R144, R160.reuse, R176, R144 ;  /* 0x000000b0a090723c */ /* 0x040fe80000041890 */
[C---:B------:R-:W-:Y:S01]  /*c640*/  FMUL.FTZ R153, R3.reuse, R153 ;  /* 0x0000009903997220 */ /* 0x040fe20000410000 */
[----:B------:R-:W-:Y:S01]  /*c650*/  MUFU.EX2 R198, R198 ;  /* 0x000000c600c67308 */ /* 0x000fe20000000800 */
[C---:B------:R-:W-:Y:S02]  /*c660*/  FMUL.FTZ R156, R3.reuse, R156 ;  /* 0x0000009c039c7220 */ /* 0x040fe40000410000 */
[C---:B------:R-:W-:Y:S01]  /*c670*/  HMMA.16816.F32.BF16 R148, R160.reuse, R178, R148 ;  /* 0x000000b2a094723c */ /* 0x040fe20000041894 */
[----:B------:R-:W1:Y:S03]  /*c680*/  LDSM.16.MT88.4 R176, [R222+0x2100] ;  /* 0x00210000deb0783b */ /* 0x000e660000004200 */
[C---:B------:R-:W-:Y:S02]  /*c690*/  FMUL.FTZ R157, R3.reuse, R157 ;  /* 0x0000009d039d7220 */ /* 0x040fe40000410000 */
[C---:B------:R-:W-:Y:S01]  /*c6a0*/  FMUL.FTZ R36, R3.reuse, R36 ;  /* 0x0000002403247220 */ /* 0x040fe20000410000 */
[----:B------:R-:W1:Y:S01]  /*c6b0*/  MUFU.EX2 R199, R199 ;  /* 0x000000c700c77308 */ /* 0x000e620000000800 */
[C---:B------:R-:W-:Y:S01]  /*c6c0*/  FMUL.FTZ R37, R3.reuse, R37 ;  /* 0x0000002503257220 */ /* 0x040fe20000410000 */
[C---:B--2---:R-:W-:Y:S03]  /*c6d0*/  HMMA.16816.F32.BF16 R152, R160.reuse, R168, R152 ;  /* 0x000000a8a098723c */ /* 0x044fe60000041898 */
[C---:B------:R-:W-:Y:S02]  /*c6e0*/  FMUL.FTZ R40, R3.reuse, R40 ;  /* 0x0000002803287220 */ /* 0x040fe40000410000 */
[C---:B------:R-:W-:Y:S02]  /*c6f0*/  FMUL.FTZ R41, R3.reuse, R41 ;  /* 0x0000002903297220 */ /* 0x040fe40000410000 */
[C---:B------:R-:W-:Y:S01]  /*c700*/  FMUL.FTZ R44, R3.reuse, R44 ;  /* 0x0000002c032c7220 */ /* 0x040fe20000410000 */
[C---:B------:R-:W-:Y:S01]  /*c710*/  HMMA.16816.F32.BF16 R156, R160.reuse, R170, R156 ;  /* 0x000000aaa09c723c */ /* 0x040fe2000004189c */
[----:B------:R-:W2:Y:S01]  /*c720*/  LDSM.16.MT88.4 R168, [R221+0x2100] ;  /* 0x00210000dda8783b */ /* 0x000ea20000004200 */
[----:B------:R-:W-:Y:S02]  /*c730*/  MUFU.EX2 R200, R200 ;  /* 0x000000c800c87308 */ /* 0x000fe40000000800 */
[C---:B------:R-:W-:Y:S02]  /*c740*/  FMUL.FTZ R45, R3.reuse, R45 ;  /* 0x0000002d032d7220 */ /* 0x040fe40000410000 */
[C---:B------:R-:W-:Y:S02]  /*c750*/  FMUL.FTZ R48, R3.reuse, R48 ;  /* 0x0000003003307220 */ /* 0x040fe40000410000 */
[C---:B----4-:R-:W-:Y:S04]  /*c760*/  HMMA.16816.F32.BF16 R36, R160.reuse, R172, R36 ;  /* 0x000000aca024723c */ /* 0x050fe80000041824 */
[C---:B------:R-:W-:Y:S01]  /*c770*/  FMUL.FTZ R49, R3.reuse, R49 ;  /* 0x0000003103317220 */ /* 0x040fe20000410000 */
[----:B------:R-:W-:Y:S01]  /*c780*/  MUFU.EX2 R201, R201 ;  /* 0x000000c900c97308 */ /* 0x000fe20000000800 */
[C---:B------:R-:W-:Y:S02]  /*c790*/  FMUL.FTZ R52, R3.reuse, R52 ;  /* 0x0000003403347220 */ /* 0x040fe40000410000 */
[C---:B------:R-:W-:Y:S01]  /*c7a0*/  HMMA.16816.F32.BF16 R40, R160.reuse, R174, R40 ;  /* 0x000000aea028723c */ /* 0x040fe20000041828 */
[----:B------:R-:W4:Y:S03]  /*c7b0*/  LDSM.16.MT88.4 R172, [R220+0x2100] ;  /* 0x00210000dcac783b */ /* 0x000f260000004200 */
        /* <DEDUP_REMOVED lines=48> */
[----:B------:R-:W4:Y:S02]  /*cac0*/  LDSM.16.MT88.4 R172, [R222+0x6100] ;  /* 0x00610000deac783b */ /* 0x000f240000004200 */
        /* <DEDUP_REMOVED lines=47> */
[----:B------:R-:W-:Y:S03]  /*cdc0*/  FMUL.FTZ R129, R3, R129 ;  /* 0x0000008103817220 */ /* 0x000fe60000410000 */
[C---:B------:R-:W-:Y:S03]  /*cdd0*/  HMMA.16816.F32.BF16 R124, R160.reuse, R12, R124 ;  /* 0x0000000ca07c723c */ /* 0x040fe6000004187c */
[C---:B------:R-:W-:Y:S02]  /*cde0*/  FMUL.FTZ R130, R2.reuse, R130 ;  /* 0x0000008202827220 */ /* 0x040fe40000410000 */
[C---:B------:R-:W-:Y:S02]  /*cdf0*/  FMUL.FTZ R131, R2.reuse, R131 ;  /* 0x0000008302837220 */ /* 0x040fe40000410000 */
[----:B---3--:R-:W-:Y:S01]  /*ce00*/  F2FP.BF16.PACK_AB R12, R193, R192 ;  /* 0x000000c0c10c723e */ /* 0x008fe200000010ff */
[----:B------:R-:W-:Y:S01]  /*ce10*/  FFMA.FTZ R188, R3, R240, R188 ;  /* 0x000000f003bc7223 */ /* 0x000fe200000100bc */
[----:B------:R-:W-:Y:S03]  /*ce20*/  F2FP.BF16.PACK_AB R13, R195, R194 ;  /* 0x000000c2c30d723e */ /* 0x000fe600000010ff */
[----:B------:R-:W-:Y:S01]  /*ce30*/  HMMA.16816.F32.BF16 R128, R160, R14, R128 ;  /* 0x0000000ea080723c */ /* 0x000fe20000041880 */
[----:B------:R-:W1:Y:S02]  /*ce40*/  LDSM.16.MT88.4 R160, [R220+0x900] ;  /* 0x00090000dca0783b */ /* 0x000e640000004200 */
[----:B------:R-:W-:Y:S01]  /*ce50*/  MOV R3, R0 ;  /* 0x0000000000037202 */ /* 0x000fe20000000f00 */
[----:B------:R-:W-:Y:S02]  /*ce60*/  FFMA.FTZ R6, R2, R239, R6 ;  /* 0x000000ef02067223 */ /* 0x000fe40000010006 */
[----:B------:R-:W-:Y:S01]  /*ce70*/  FADD.FTZ R5, R5, R188 ;  /* 0x000000bc05057221 */ /* 0x000fe20000010000 */
[----:B-----5:R-:W-:Y:S01]  /*ce80*/  F2FP.BF16.PACK_AB R14, R197, R196 ;  /* 0x000000c4c50e723e */ /* 0x020fe200000010ff */
[----:B------:R-:W-:Y:S01]  /*ce90*/  FADD.FTZ R6, R7, R6 ;  /* 0x0000000607067221 */ /* 0x000fe20000010000 */
[----:B------:R-:W-:Y:S03]  /*cea0*/  F2FP.BF16.PACK_AB R15, R199, R198 ;  /* 0x000000c6c70f723e */ /* 0x000fe600000010ff */
[----:B------:R-:W-:Y:S02]  /*ceb0*/  FADD.FTZ R166, R166, R5 ;  /* 0x00000005a6a67221 */ /* 0x000fe40000010000 */
[----:B------:R-:W-:Y:S01]  /*cec0*/  FADD.FTZ R5, R165, R6 ;  /* 0x00000006a5057221 */ /* 0x000fe20000010000 */
[----:B------:R-:W-:Y:S01]  /*ced0*/  MOV R165, R164 ;  /* 0x000000a400a57202 */ /* 0x000fe20000000f00 */
[C---:B--2---:R-:W-:Y:S05]  /*cee0*/  HMMA.16816.F32.BF16 R8, R12.reuse, R168, R8 ;  /* 0x000000a80c08723c */ /* 0x044fea0000041808 */
[----:B------:R-:W-:Y:S02]  /*cef0*/  FADD.FTZ R167, R167, R166 ;  /* 0x000000a6a7a77221 */ /* 0x000fe40000010000 */
[----:B------:R-:W-:Y:S01]  /*cf00*/  FADD.FTZ R5, R190, R5 ;  /* 0x00000005be057221 */ /* 0x000fe20000010000 */
        /* <DEDUP_REMOVED lines=11> */
[C---:B----4-:R-:W-:Y:S04]  /*cfc0*/  HMMA.16816.F32.BF16 R144, R12.reuse, R172, R144 ;  /* 0x000000ac0c90723c */ /* 0x050fe80000041890 */
[----:B------:R-:W-:Y:S02]  /*cfd0*/  FADD.FTZ R197, R197, R196 ;  /* 0x000000c4c5c57221 */ /* 0x000fe40000010000 */
[----:B------:R-:W-:Y:S02]  /*cfe0*/  FADD.FTZ R199, R199, R198 ;  /* 0x000000c6c7c77221 */ /* 0x000fe40000010000 */
[C---:B------:R-:W-:Y:S01]  /*cff0*/  HMMA.16816.F32.BF16 R148, R12.reuse, R174, R148 ;  /* 0x000000ae0c94723c */ /* 0x040fe20000041894 */
[----:B------:R-:W4:Y:S07]  /*d000*/  LDSM.16.MT88.4 R172, [R222+0x4900] ;  /* 0x00490000deac783b */ /* 0x000f2e0000004200 */
[C---:B-1----:R-:W-:Y:S08]  /*d010*/  HMMA.16816.F32.BF16 R152, R12.reuse, R160, R152 ;  /* 0x000000a00c98723c */ /* 0x042ff00000041898 */
[C---:B------:R-:W-:Y:S01]  /*d020*/  HMMA.16816.F32.BF16 R156, R12.reuse, R162, R156 ;  /* 0x000000a20c9c723c */ /* 0x040fe2000004189c */
[----:B------:R-:W1:Y:S07]  /*d030*/  LDSM.16.MT88.4 R160, [R221+0x4900] ;  /* 0x00490000dda0783b */ /* 0x000e6e0000004200 */
[C---:B------:R-:W-:Y:S08]  /*d040*/  HMMA.16816.F32.BF16 R36, R12.reuse, R176, R36 ;  /* 0x000000b00c24723c */ /* 0x040ff00000041824 */
[C---:B------:R-:W-:Y:S01]  /*d050*/  HMMA.16816.F32.BF16 R40, R12.reuse, R178, R40 ;  /* 0x000000b20c28723c */ /* 0x040fe20000041828 */
[----:B------:R-:W-:Y:S07]  /*d060*/  LDSM.16.MT88.4 R176, [R227+0x5100] ;  /* 0x00510000e3b0783b */ /* 0x000fee0000004200 */
[C---:B--2---:R-:W-:Y:S08]  /*d070*/  HMMA.16816.F32.BF16 R44, R12.reuse, R168, R44 ;  /* 0x000000a80c2c723c */ /* 0x044ff0000004182c */
[C---:B------:R-:W-:Y:S01]  /*d080*/  HMMA.16816.F32.BF16 R48, R12.reuse, R170, R48 ;  /* 0x000000aa0c30723c */ /* 0x040fe20000041830 */
[----:B------:R-:W2:Y:S07]  /*d090*/  LDSM.16.MT88.4 R168, [R220+0x4900] ;  /* 0x00490000dca8783b */ /* 0x000eae0000004200 */
[C---:B------:R-:W-:Y:S07]  /*d0a0*/  HMMA.16816.F32.BF16 R52, R12.reuse, R180, R52 ;  /* 0x000000b40c34723c */ /* 0x040fee0000041834 */
[--C-:B------:R-:W-:Y:S01]  /*d0b0*/  FFMA.FTZ R180, R20, c[0x0][0x2d0], -R191.reuse ;  /* 0x0000b40014b47a23 */ /* 0x100fe200000108bf */
[C---:B------:R-:W-:Y:S04]  /*d0c0*/  HMMA.16816.F32.BF16 R56, R12.reuse, R182, R56 ;  /* 0x000000b60c38723c */ /* 0x040fe80000041838 */
[----:B------:R-:W-:Y:S01]  /*d0d0*/  FFMA.FTZ R181, R21, c[0x0][0x2d0], -R191 ;  /* 0x0000b40015b57a23 */ /* 0x000fe200000108bf */
[----:B------:R-:W-:Y:S02]  /*d0e0*/  MUFU.EX2 R180, R180 ;  /* 0x000000b400b47308 */ /* 0x000fe40000000800 */
[--C-:B------:R-:W-:Y:S01]  /*d0f0*/  FFMA.FTZ R182, R22, c[0x0][0x2d0], -R189.reuse ;  /* 0x0000b40016b67a23 */ /* 0x100fe200000108bd */
[C---:B------:R-:W-:Y:S04]  /*d100*/  HMMA.16816.F32.BF16 R60, R12.reuse, R184, R60 ;  /* 0x000000b80c3c723c */ /* 0x040fe8000004183c */
[----:B------:R-:W-:Y:S02]  /*d110*/  FFMA.FTZ R183, R23, c[0x0][0x2d0], -R189 ;  /* 0x0000b40017b77a23 */ /* 0x000fe400000108bd */
[----:B------:R-:W-:Y:S01]  /*d120*/  LDSM.16.MT88.4 R20, [R220+0x6900] ;  /* 0x00690000dc14783b */ /* 0x000fe20000004200 */
[--C-:B------:R-:W-:Y:S01]  /*d130*/  FFMA.FTZ R184, R24, c[0x0][0x2d0], -R191.reuse ;  /* 0x0000b40018b87a23 */ /* 0x100fe200000108bf */
[C---:B------:R-:W-:Y:S01]  /*d140*/  HMMA.16816.F32.BF16 R64, R12.reuse, R186, R64 ;  /* 0x000000ba0c40723c */ /* 0x040fe20000041840 */
[----:B------:R-:W5:Y:S03]  /*d150*/  MUFU.EX2 R181, R181 ;  /* 0x000000b500b57308 */ /* 0x000f660000000800 */
[----:B------:R-:W-:Y:S03]  /*d160*/  FFMA.FTZ R185, R25, c[0x0][0x2d0], -R191 ;  /* 0x0000b40019b97a23 */ /* 0x000fe600000108bf */
[--C-:B------:R-:W-:Y:S01]  /*d170*/  FFMA.FTZ R186, R26, c[0x0][0x2d0], -R189.reuse ;  /* 0x0000b4001aba7a23 */ /* 0x100fe200000108bd */
[C---:B---3--:R-:W-:Y:S03]  /*d180*/  HMMA.16816.F32.BF16 R68, R12.reuse, R16, R68 ;  /* 0x000000100c44723c */ /* 0x048fe60000041844 */
[----:B------:R-:W-:Y:S01]  /*d190*/  MUFU.EX2 R182, R182 ;  /* 0x000000b600b67308 */ /* 0x000fe20000000800 */
[----:B------:R-:W-:Y:S02]  /*d1a0*/  FFMA.FTZ R187, R27, c[0x0][0x2d0], -R189 ;  /* 0x0000b4001bbb7a23 */ /* 0x000fe400000108bd */
[----:B------:R-:W-:Y:S02]  /*d1b0*/  LDSM.16.MT88.4 R24, [R222+0x1100] ;  /* 0x00110000de18783b */ /* 0x000fe40000004200 */
[C---:B------:R-:W-:Y:S05]  /*d1c0*/  HMMA.16816.F32.BF16 R72, R12.reuse, R18, R72 ;  /* 0x000000120c48723c */ /* 0x040fea0000041848 */
[----:B------:R-:W3:Y:S01]  /*d1d0*/  MUFU.EX2 R183, R183 ;  /* 0x000000b700b77308 */ /* 0x000ee20000000800 */
[----:B------:R-:W3:Y:S02]  /*d1e0*/  LDSM.16.MT88.4 R16, [R227+0x6900] ;  /* 0x00690000e310783b */ /* 0x000ee40000004200 */
[C---:B----4-:R-:W-:Y:S07]  /*d1f0*/  HMMA.16816.F32.BF16 R76, R12.reuse, R172, R76 ;  /* 0x000000ac0c4c723c */ /* 0x050fee000004184c */
[----:B------:R-:W-:Y:S01]  /*d200*/  MUFU.EX2 R184, R184 ;  /* 0x000000b800b87308 */ /* 0x000fe20000000800 */
[C---:B------:R-:W-:Y:S01]  /*d210*/  HMMA.16816.F32.BF16 R80, R12.reuse, R174, R80 ;  /* 0x000000ae0c50723c */ /* 0x040fe20000041850 */
[----:B------:R-:W4:Y:S07]  /*d220*/  LDSM.16.MT88.4 R172, [R222+0x6900] ;  /* 0x00690000deac783b */ /* 0x000f2e0000004200 */
[C---:B-1----:R-:W-:Y:S01]  /*d230*/  HMMA.16816.F32.BF16 R84, R12.reuse, R160, R84 ;  /* 0x000000a00c54723c */ /* 0x042fe20000041854 */
[----:B------:R-:W1:Y:S07]  /*d240*/  MUFU.EX2 R185, R185 ;  /* 0x000000b900b97308 */ /* 0x000e6e0000000800 */
[C---:B------:R-:W-:Y:S01]  /*d250*/  HMMA.16816.F32.BF16 R88, R12.reuse, R162, R88 ;  /* 0x000000a20c58723c */ /* 0x040fe20000041858 */
[----:B------:R-:W1:Y:S02]  /*d260*/  LDSM.16.MT88.4 R160, [R221+0x6900] ;  /* 0x00690000dda0783b */ /* 0x000e640000004200 */
[----:B------:R-:W-:Y:S05]  /*d270*/  MUFU.EX2 R186, R186 ;  /* 0x000000ba00ba7308 */ /* 0x000fea0000000800 */
[C---:B--2---:R-:W-:Y:S05]  /*d280*/  HMMA.16816.F32.BF16 R92, R12.reuse, R168, R92 ;  /* 0x000000a80c5c723c */ /* 0x044fea000004185c */
[----:B------:R-:W2:Y:S03]  /*d290*/  MUFU.EX2 R187, R187 ;  /* 0x000000bb00bb7308 */ /* 0x000ea60000000800 */
[C---:B------:R-:W-:Y:S01]  /*d2a0*/  HMMA.16816.F32.BF16 R96, R12.reuse, R170, R96 ;  /* 0x000000aa0c60723c */ /* 0x040fe20000041860 */
[----:B------:R-:W-:Y:S07]  /*d2b0*/  LDSM.16.MT88.4 R168, [R227+0x3100] ;  /* 0x00310000e3a8783b */ /* 0x000fee0000004200 */
[C---:B---3--:R-:W-:Y:S08]  /*d2c0*/  HMMA.16816.F32.BF16 R100, R12.reuse, R16, R100 ;  /* 0x000000100c64723c */ /* 0x048ff00000041864 */
[C---:B------:R-:W-:Y:S01]  /*d2d0*/  HMMA.16816.F32.BF16 R104, R12.reuse, R18, R104 ;  /* 0x000000120c68723c */ /* 0x040fe20000041868 */
[----:B------:R-:W3:Y:S07]  /*d2e0*/  LDSM.16.MT88.4 R16, [R227+0x1100] ;  /* 0x00110000e310783b */ /* 0x000eee0000004200 */
[C---:B----4-:R-:W-:Y:S08]  /*d2f0*/  HMMA.16816.F32.BF16 R108, R12.reuse, R172, R108 ;  /* 0x000000ac0c6c723c */ /* 0x050ff0000004186c */
[C---:B------:R-:W-:Y:S01]  /*d300*/  HMMA.16816.F32.BF16 R112, R12.reuse, R174, R112 ;  /* 0x000000ae0c70723c */ /* 0x040fe20000041870 */
[----:B------:R-:W-:Y:S07]  /*d310*/  LDSM.16.MT88.4 R172, [R222+0x3100] ;  /* 0x00310000deac783b */ /* 0x000fee0000004200 */
[C---:B-1----:R-:W-:Y:S08]  /*d320*/  HMMA.16816.F32.BF16 R116, R12.reuse, R160, R116 ;  /* 0x000000a00c74723c */ /* 0x042ff00000041874 */
[C---:B------:R-:W-:Y:S01]  /*d330*/  HMMA.16816.F32.BF16 R120, R12.reuse, R162, R120 ;  /* 0x000000a20c78723c */ /* 0x040fe20000041878 */
[----:B------:R-:W1:Y:S07]  /*d340*/  LDSM.16.MT88.4 R160, [R221+0x1100] ;  /* 0x00110000dda0783b */ /* 0x000e6e0000004200 */
[C---:B------:R-:W-:Y:S08]  /*d350*/  HMMA.16816.F32.BF16 R124, R12.reuse, R20, R124 ;  /* 0x000000140c7c723c */ /* 0x040ff0000004187c */
[----:B------:R-:W-:Y:S01]  /*d360*/  HMMA.16816.F32.BF16 R128, R12, R22, R128 ;  /* 0x000000160c80723c */ /* 0x000fe20000041880 */
[----:B------:R-:W4:Y:S06]  /*d370*/  LDSM.16.MT88.4 R20, [R220+0x1100] ;  /* 0x00110000dc14783b */ /* 0x000f2c0000004200 */
[----:B-----5:R-:W-:Y:S01]  /*d380*/  F2FP.BF16.PACK_AB R12, R181, R180 ;  /* 0x000000b4b50c723e */ /* 0x020fe200000010ff */
[----:B------:R-:W-:Y:S01]  /*d390*/  FADD.FTZ R180, R180, R197 ;  /* 0x000000c5b4b47221 */ /* 0x000fe20000010000 */
[----:B------:R-:W-:Y:S03]  /*d3a0*/  F2FP.BF16.PACK_AB R13, R183, R182 ;  /* 0x000000b6b70d723e */ /* 0x000fe600000010ff */
[----:B------:R-:W-:Y:S01]  /*d3b0*/  F2FP.BF16.PACK_AB R14, R185, R184 ;  /* 0x000000b8b90e723e */ /* 0x000fe200000010ff */
[----:B------:R-:W-:Y:S01]  /*d3c0*/  FADD.FTZ R182, R182, R199 ;  /* 0x000000c7b6b67221 */ /* 0x000fe20000010000 */
[----:B--2---:R-:W-:Y:S01]  /*d3d0*/  F2FP.BF16.PACK_AB R15, R187, R186 ;  /* 0x000000babb0f723e */ /* 0x004fe200000010ff */
[----:B------:R-:W-:Y:S02]  /*d3e0*/  FADD.FTZ R181, R181, R180 ;  /* 0x000000b4b5b57221 */ /* 0x000fe40000010000 */
[----:B------:R-:W-:Y:S02]  /*d3f0*/  FADD.FTZ R183, R183, R182 ;  /* 0x000000b6b7b77221 */ /* 0x000fe40000010000 */
[----:B------:R-:W-:Y:S02]  /*d400*/  FADD.FTZ R184, R184, R181 ;  /* 0x000000b5b8b87221 */ /* 0x000fe40000010000 */
[C---:B---3--:R-:W-:Y:S03]  /*d410*/  HMMA.16816.F32.BF16 R8, R12.reuse, R16, R8 ;  /* 0x000000100c08723c */ /* 0x048fe60000041808 */
[----:B------:R-:W-:Y:S02]  /*d420*/  FADD.FTZ R186, R186, R183 ;  /* 0x000000b7baba7221 */ /* 0x000fe40000010000 */
[----:B------:R-:W-:Y:S02]  /*d430*/  FADD.FTZ R185, R185, R184 ;  /* 0x000000b8b9b97221 */ /* 0x000fe40000010000 */
[----:B------:R-:W-:Y:S01]  /*d440*/  FADD.FTZ R187, R187, R186 ;  /* 0x000000babbbb7221 */ /* 0x000fe20000010000 */
[C---:B------:R-:W-:Y:S01]  /*d450*/  HMMA.16816.F32.BF16 R132, R12.reuse, R18, R132 ;  /* 0x000000120c84723c */ /* 0x040fe20000041884 */
[----:B------:R-:W2:Y:S07]  /*d460*/  LDSM.16.MT88.4 R16, [R221+0x3100] ;  /* 0x00310000dd10783b */ /* 0x000eae0000004200 */
[C---:B------:R-:W-:Y:S08]  /*d470*/  HMMA.16816.F32.BF16 R136, R12.reuse, R24, R136 ;  /* 0x000000180c88723c */ /* 0x040ff00000041888 */
[C---:B------:R-:W-:Y:S01]  /*d480*/  HMMA.16816.F32.BF16 R140, R12.reuse, R26, R140 ;  /* 0x0000001a0c8c723c */ /* 0x040fe2000004188c */
[----:B------:R-:W3:Y:S07]  /*d490*/  LDSM.16.MT88.4 R24, [R220+0x3100] ;  /* 0x00310000dc18783b */ /* 0x000eee0000004200 */
[C---:B-1----:R-:W-:Y:S08]  /*d4a0*/  HMMA.16816.F32.BF16 R144, R12.reuse, R160, R144 ;  /* 0x000000a00c90723c */ /* 0x042ff00000041890 */
[C---:B------:R-:W-:Y:S01]  /*d4b0*/  HMMA.16816.F32.BF16 R148, R12.reuse, R162, R148 ;  /* 0x000000a20c94723c */ /* 0x040fe20000041894 */
[----:B------:R-:W-:Y:S07]  /*d4c0*/  LDSM.16.MT88.4 R160, [R227+0x7100] ;  /* 0x00710000e3a0783b */ /* 0x000fee0000004200 */
[C---:B----4-:R-:W-:Y:S08]  /*d4d0*/  HMMA.16816.F32.BF16 R152, R12.reuse, R20, R152 ;  /* 0x000000140c98723c */ /* 0x050ff00000041898 */
        /* <DEDUP_REMOVED lines=8> */
[C---:B--2---:R-:W-:Y:S08]  /*d560*/  HMMA.16816.F32.BF16 R52, R12.reuse, R16, R52 ;  /* 0x000000100c34723c */ /* 0x044ff00000041834 */
[C---:B------:R-:W-:Y:S01]  /*d570*/  HMMA.16816.F32.BF16 R56, R12.reuse, R18, R56 ;  /* 0x000000120c38723c */ /* 0x040fe20000041838 */
[----:B------:R-:W2:Y:S07]  /*d580*/  LDSM.16.MT88.4 R16, [R221+0x5100] ;  /* 0x00510000dd10783b */ /* 0x000eae0000004200 */
[C---:B---3--:R-:W-:Y:S08]  /*d590*/  HMMA.16816.F32.BF16 R60, R12.reuse, R24, R60 ;  /* 0x000000180c3c723c */ /* 0x048ff0000004183c */
[C---:B------:R-:W-:Y:S01]  /*d5a0*/  HMMA.16816.F32.BF16 R64, R12.reuse, R26, R64 ;  /* 0x0000001a0c40723c */ /* 0x040fe20000041840 */
[----:B------:R-:W3:Y:S07]  /*d5b0*/  LDSM.16.MT88.4 R24, [R220+0x5100] ;  /* 0x00510000dc18783b */ /* 0x000eee0000004200 */
[C---:B------:R-:W-:Y:S07]  /*d5c0*/  HMMA.16816.F32.BF16 R68, R12.reuse, R176, R68 ;  /* 0x000000b00c44723c */ /* 0x040fee0000041844 */
[----:B------:R-:W-:Y:S01]  /*d5d0*/  FFMA.FTZ R177, R29, c[0x0][0x2d0], -R191 ;  /* 0x0000b4001db17a23 */ /* 0x000fe200000108bf */
[C---:B------:R-:W-:Y:S04]  /*d5e0*/  HMMA.16816.F32.BF16 R72, R12.reuse, R178, R72 ;  /* 0x000000b20c48723c */ /* 0x040fe80000041848 */
[--C-:B------:R-:W-:Y:S01]  /*d5f0*/  FFMA.FTZ R176, R30, c[0x0][0x2d0], -R189.reuse ;  /* 0x0000b4001eb07a23 */ /* 0x100fe200000108bd */
[----:B------:R-:W4:Y:S02]  /*d600*/  MUFU.EX2 R177, R177 ;  /* 0x000000b100b17308 */ /* 0x000f240000000800 */
[----:B------:R-:W-:Y:S01]  /*d610*/  FFMA.FTZ R179, R31, c[0x0][0x2d0], -R189 ;  /* 0x0000b4001fb37a23 */ /* 0x000fe200000108bd */
[C---:B-1----:R-:W-:Y:S01]  /*d620*/  HMMA.16816.F32.BF16 R76, R12.reuse, R20, R76 ;  /* 0x000000140c4c723c */ /* 0x042fe2000004184c */
[----:B------:R-:W-:Y:S03]  /*d630*/  LDSM.16.MT88.4 R28, [R221+0x7100] ;  /* 0x00710000dd1c783b */ /* 0x000fe60000004200 */
[--C-:B------:R-:W-:Y:S02]  /*d640*/  FFMA.FTZ R178, R32, c[0x0][0x2d0], -R191.reuse ;  /* 0x0000b40020b27a23 */ /* 0x100fe400000108bf */
[----:B------:R-:W-:Y:S01]  /*d650*/  FFMA.FTZ R191, R33, c[0x0][0x2d0], -R191 ;  /* 0x0000b40021bf7a23 */ /* 0x000fe200000108bf */
[----:B------:R-:W-:Y:S01]  /*d660*/  MUFU.EX2 R176, R176 ;  /* 0x000000b000b07308 */ /* 0x000fe20000000800 */
[C---:B------:R-:W-:Y:S01]  /*d670*/  HMMA.16816.F32.BF16 R80, R12.reuse, R22, R80 ;  /* 0x000000160c50723c */ /* 0x040fe20000041850 */
[----:B------:R-:W1:Y:S03]  /*d680*/  LDSM.16.MT88.4 R20, [R222+0x7100] ;  /* 0x00710000de14783b */ /* 0x000e660000004200 */
[----:B------:R-:W-:Y:S04]  /*d690*/  FFMA.FTZ R189, R35, c[0x0][0x2d0], -R189 ;  /* 0x0000b40023bd7a23 */ /* 0x000fe800000108bd */
[C---:B--2---:R-:W-:Y:S01]  /*d6a0*/  HMMA.16816.F32.BF16 R84, R12.reuse, R16, R84 ;  /* 0x000000100c54723c */ /* 0x044fe20000041854 */
[----:B------:R-:W-:Y:S01]  /*d6b0*/  LDSM.16.MT88.4 R32, [R221+0x1900] ;  /* 0x00190000dd20783b */ /* 0x000fe20000004200 */
[----:B------:R-:W2:Y:S06]  /*d6c0*/  MUFU.EX2 R179, R179 ;  /* 0x000000b300b37308 */ /* 0x000eac0000000800 */
[C---:B------:R-:W-:Y:S01]  /*d6d0*/  HMMA.16816.F32.BF16 R88, R12.reuse, R18, R88 ;  /* 0x000000120c58723c */ /* 0x040fe20000041858 */
[----:B------:R-:W5:Y:S03]  /*d6e0*/  LDSM.16.MT88.4 R16, [R220+0x7100] ;  /* 0x00710000dc10783b */ /* 0x000f660000004200 */
[----:B------:R-:W-:Y:S04]  /*d6f0*/  MUFU.EX2 R178, R178 ;  /* 0x000000b200b27308 */ /* 0x000fe80000000800 */
[C---:B---3--:R-:W-:Y:S06]  /*d700*/  HMMA.16816.F32.BF16 R92, R12.reuse, R24, R92 ;  /* 0x000000180c5c723c */ /* 0x048fec000004185c */
[----:B------:R-:W3:Y:S02]  /*d710*/  MUFU.EX2 R191, R191 ;  /* 0x000000bf00bf7308 */ /* 0x000ee40000000800 */
[C---:B------:R-:W-:Y:S01]  /*d720*/  HMMA.16816.F32.BF16 R96, R12.reuse, R26, R96 ;  /* 0x0000001a0c60723c */ /* 0x040fe20000041860 */
[----:B------:R-:W2:Y:S07]  /*d730*/  LDSM.16.MT88.4 R24, [R227+0x1900] ;  /* 0x00190000e318783b */ /* 0x000eae0000004200 */
[C---:B------:R-:W-:Y:S01]  /*d740*/  HMMA.16816.F32.BF16 R100, R12.reuse, R160, R100 ;  /* 0x000000a00c64723c */ /* 0x040fe20000041864 */
[----:B------:R-:W2:Y:S07]  /*d750*/  MUFU.EX2 R202, R189 ;  /* 0x000000bd00ca7308 */ /* 0x000eae0000000800 */
[C---:B------:R-:W-:Y:S08]  /*d760*/  HMMA.16816.F32.BF16 R104, R12.reuse, R162, R104 ;  /* 0x000000a20c68723c */ /* 0x040ff00000041868 */
[C---:B-1----:R-:W-:Y:S08]  /*d770*/  HMMA.16816.F32.BF16 R108, R12.reuse, R20, R108 ;  /* 0x000000140c6c723c */ /* 0x042ff0000004186c */
[C---:B------:R-:W-:Y:S01]  /*d780*/  HMMA.16816.F32.BF16 R112, R12.reuse, R22, R112 ;  /* 0x000000160c70723c */ /* 0x040fe20000041870 */
[----:B------:R-:W1:Y:S07]  /*d790*/  LDSM.16.MT88.4 R20, [R227+0x3900] ;  /* 0x00390000e314783b */ /* 0x000e6e0000004200 */
[C---:B------:R-:W-:Y:S08]  /*d7a0*/  HMMA.16816.F32.BF16 R116, R12.reuse, R28, R116 ;  /* 0x0000001c0c74723c */ /* 0x040ff00000041874 */
[C---:B------:R-:W-:Y:S01]  /*d7b0*/  HMMA.16816.F32.BF16 R120, R12.reuse, R30, R120 ;  /* 0x0000001e0c78723c */ /* 0x040fe20000041878 */
[----:B------:R-:W-:Y:S07]  /*d7c0*/  LDSM.16.MT88.4 R28, [R227+0x5900] ;  /* 0x00590000e31c783b */ /* 0x000fee0000004200 */
[C---:B-----5:R-:W-:Y:S08]  /*d7d0*/  HMMA.16816.F32.BF16 R124, R12.reuse, R16, R124 ;  /* 0x000000100c7c723c */ /* 0x060ff0000004187c */
[----:B------:R-:W-:Y:S01]  /*d7e0*/  HMMA.16816.F32.BF16 R128, R12, R18, R128 ;  /* 0x000000120c80723c */ /* 0x000fe20000041880 */
[----:B------:R-:W5:Y:S06]  /*d7f0*/  LDSM.16.MT88.4 R16, [R222+0x3900] ;  /* 0x00390000de10783b */ /* 0x000f6c0000004200 */
[----:B----4-:R-:W-:Y:S01]  /*d800*/  F2FP.BF16.PACK_AB R12, R177, R200 ;  /* 0x000000c8b10c723e */ /* 0x010fe200000010ff */
[----:B------:R-:W-:Y:S01]  /*d810*/  FADD.FTZ R200, R200, R185 ;  /* 0x000000b9c8c87221 */ /* 0x000fe20000010000 */
[----:B--2---:R-:W-:Y:S03]  /*d820*/  F2FP.BF16.PACK_AB R13, R179, R176 ;  /* 0x000000b0b30d723e */ /* 0x004fe600000010ff */
[----:B---3--:R-:W-:Y:S01]  /*d830*/  F2FP.BF16.PACK_AB R14, R191, R178 ;  /* 0x000000b2bf0e723e */ /* 0x008fe200000010ff */
[----:B------:R-:W-:Y:S01]  /*d840*/  FADD.FTZ R176, R176, R187 ;  /* 0x000000bbb0b07221 */ /* 0x000fe20000010000 */
[----:B------:R-:W-:Y:S01]  /*d850*/  F2FP.BF16.PACK_AB R15, R202, R201 ;  /* 0x000000c9ca0f723e */ /* 0x000fe200000010ff */
[----:B------:R-:W-:Y:S02]  /*d860*/  FADD.FTZ R177, R177, R200 ;  /* 0x000000c8b1b17221 */ /* 0x000fe40000010000 */
[----:B------:R-:W-:Y:S02]  /*d870*/  FADD.FTZ R176, R179, R176 ;  /* 0x000000b0b3b07221 */ /* 0x000fe40000010000 */
[----:B------:R-:W-:Y:S02]  /*d880*/  FADD.FTZ R178, R178, R177 ;  /* 0x000000b1b2b27221 */ /* 0x000fe40000010000 */
[C---:B------:R-:W-:Y:S01]  /*d890*/  HMMA.16816.F32.BF16 R160, R12.reuse, R24, R8 ;  /* 0x000000180ca0723c */ /* 0x040fe20000041808 */
[----:B------:R-:W2:Y:S02]  /*d8a0*/  LDSM.16.MT88.4 R8, [R221+0x3900] ;  /* 0x00390000dd08783b */ /* 0x000ea40000004200 */
[----:B------:R-:W-:Y:S02]  /*d8b0*/  FADD.FTZ R201, R201, R176 ;  /* 0x000000b0c9c97221 */ /* 0x000fe40000010000 */
[----:B------:R-:W-:Y:S02]  /*d8c0*/  FADD.FTZ R240, R191, R178 ;  /* 0x000000b2bff07221 */ /* 0x000fe40000010000 */
[----:B------:R-:W-:Y:S01]  /*d8d0*/  FADD.FTZ R239, R202, R201 ;  /* 0x000000c9caef7221 */ /* 0x000fe20000010000 */
[C---:B------:R-:W-:Y:S01]  /*d8e0*/  HMMA.16816.F32.BF16 R132, R12.reuse, R26, R132 ;  /* 0x0000001a0c84723c */ /* 0x040fe20000041884 */
[----:B------:R-:W3:Y:S07]  /*d8f0*/  LDSM.16.MT88.4 R24, [R220+0x3900] ;  /* 0x00390000dc18783b */ /* 0x000eee0000004200 */
[C---:B------:R-:W-:Y:S08]  /*d900*/  HMMA.16816.F32.BF16 R136, R12.reuse, R168, R136 ;  /* 0x000000a80c88723c */ /* 0x040ff00000041888 */
[C---:B------:R-:W-:Y:S01]  /*d910*/  HMMA.16816.F32.BF16 R140, R12.reuse, R170, R140 ;  /* 0x000000aa0c8c723c */ /* 0x040fe2000004188c */
[----:B------:R-:W-:Y:S07]  /*d920*/  LDSM.16.MT88.4 R168, [R220+0x5900] ;  /* 0x00590000dca8783b */ /* 0x000fee0000004200 */
[C---:B------:R-:W-:Y:S08]  /*d930*/  HMMA.16816.F32.BF16 R144, R12.reuse, R32, R144 ;  /* 0x000000200c90723c */ /* 0x040ff00000041890 */
[C---:B------:R-:W-:Y:S01]  /*d940*/  HMMA.16816.F32.BF16 R148, R12.reuse, R34, R148 ;  /* 0x000000220c94723c */ /* 0x040fe20000041894 */
[----:B------:R-:W4:Y:S07]  /*d950*/  LDSM.16.MT88.4 R32, [R222+0x5900] ;  /* 0x00590000de20783b */ /* 0x000f2e0000004200 */
[C---:B------:R-:W-:Y:S08]  /*d960*/  HMMA.16816.F32.BF16 R152, R12.reuse, R172, R152 ;  /* 0x000000ac0c98723c */ /* 0x040ff00000041898 */
[C---:B------:R-:W-:Y:S01]  /*d970*/  HMMA.16816.F32.BF16 R156, R12.reuse, R174, R156 ;  /* 0x000000ae0c9c723c */ /* 0x040fe2000004189c */
[----:B------:R-:W-:Y:S07]  /*d980*/  LDSM.16.MT88.4 R172, [R227+0x7900] ;  /* 0x00790000e3ac783b */ /* 0x000fee0000004200 */
[C---:B-1----:R-:W-:Y:S08]  /*d990*/  HMMA.16816.F32.BF16 R36, R12.reuse, R20, R36 ;  /* 0x000000140c24723c */ /* 0x042ff00000041824 */
[C---:B------:R-:W-:Y:S01]  /*d9a0*/  HMMA.16816.F32.BF16 R40, R12.reuse, R22, R40 ;  /* 0x000000160c28723c */ /* 0x040fe20000041828 */
[----:B------:R-:W1:Y:S07]  /*d9b0*/  LDSM.16.MT88.4 R20, [R221+0x5900] ;  /* 0x00590000dd14783b */ /* 0x000e6e0000004200 */
[C---:B-----5:R-:W-:Y:S08]  /*d9c0*/  HMMA.16816.F32.BF16 R44, R12.reuse, R16, R44 ;  /* 0x000000100c2c723c */ /* 0x060ff0000004182c */
[C---:B------:R-:W-:Y:S01]  /*d9d0*/  HMMA.16816.F32.BF16 R48, R12.reuse, R18, R48 ;  /* 0x000000120c30723c */ /* 0x040fe20000041830 */
[----:B------:R-:W5:Y:S07]  /*d9e0*/  LDSM.16.MT88.4 R16, [R222+0x7900] ;  /* 0x00790000de10783b */ /* 0x000f6e0000004200 */
[C---:B--2---:R-:W-:Y:S08]  /*d9f0*/  HMMA.16816.F32.BF16 R52, R12.reuse, R8, R52 ;  /* 0x000000080c34723c */ /* 0x044ff00000041834 */
[C---:B------:R-:W-:Y:S01]  /*da00*/  HMMA.16816.F32.BF16 R56, R12.reuse, R10, R56 ;  /* 0x0000000a0c38723c */ /* 0x040fe20000041838 */
[----:B------:R-:W2:Y:S07]  /*da10*/  LDSM.16.MT88.4 R8, [R221+0x7900] ;  /* 0x00790000dd08783b */ /* 0x000eae0000004200 */
[C---:B---3--:R-:W-:Y:S08]  /*da20*/  HMMA.16816.F32.BF16 R60, R12.reuse, R24, R60 ;  /* 0x000000180c3c723c */ /* 0x048ff0000004183c */
[C---:B------:R-:W-:Y:S08]  /*da30*/  HMMA.16816.F32.BF16 R64, R12.reuse, R26, R64 ;  /* 0x0000001a0c40723c */ /* 0x040ff00000041840 */
[C---:B------:R-:W-:Y:S08]  /*da40*/  HMMA.16816.F32.BF16 R68, R12.reuse, R28, R68 ;  /* 0x0000001c0c44723c */ /* 0x040ff00000041844 */
[C---:B------:R-:W-:Y:S08]  /*da50*/  HMMA.16816.F32.BF16 R72, R12.reuse, R30, R72 ;  /* 0x0000001e0c48723c */ /* 0x040ff00000041848 */
[C---:B----4-:R-:W-:Y:S08]  /*da60*/  HMMA.16816.F32.BF16 R76, R12.reuse, R32, R76 ;  /* 0x000000200c4c723c */ /* 0x050ff0000004184c */
[C---:B------:R-:W-:Y:S08]  /*da70*/  HMMA.16816.F32.BF16 R80, R12.reuse, R34, R80 ;  /* 0x000000220c50723c */ /* 0x040ff00000041850 */
[C---:B-1----:R-:W-:Y:S08]  /*da80*/  HMMA.16816.F32.BF16 R84, R12.reuse, R20, R84 ;  /* 0x000000140c54723c */ /* 0x042ff00000041854 */
[C---:B------:R-:W-:Y:S01]  /*da90*/  HMMA.16816.F32.BF16 R88, R12.reuse, R22, R88 ;  /* 0x000000160c58723c */ /* 0x040fe20000041858 */
[----:B------:R-:W1:Y:S07]  /*daa0*/  LDSM.16.MT88.4 R20, [R220+0x7900] ;  /* 0x00790000dc14783b */ /* 0x000e6e0000004200 */
[C---:B------:R-:W-:Y:S08]  /*dab0*/  HMMA.16816.F32.BF16 R92, R12.reuse, R168, R92 ;  /* 0x000000a80c5c723c */ /* 0x040ff0000004185c */
[C---:B------:R-:W-:Y:S08]  /*dac0*/  HMMA.16816.F32.BF16 R96, R12.reuse, R170, R96 ;  /* 0x000000aa0c60723c */ /* 0x040ff00000041860 */
[C---:B------:R-:W-:Y:S08]  /*dad0*/  HMMA.16816.F32.BF16 R100, R12.reuse, R172, R100 ;  /* 0x000000ac0c64723c */ /* 0x040ff00000041864 */
[C---:B------:R-:W-:Y:S08]  /*dae0*/  HMMA.16816.F32.BF16 R104, R12.reuse, R174, R104 ;  /* 0x000000ae0c68723c */ /* 0x040ff00000041868 */
[C---:B-----5:R-:W-:Y:S08]  /*daf0*/  HMMA.16816.F32.BF16 R108, R12.reuse, R16, R108 ;  /* 0x000000100c6c723c */ /* 0x060ff0000004186c */
[C---:B------:R-:W-:Y:S08]  /*db00*/  HMMA.16816.F32.BF16 R112, R12.reuse, R18, R112 ;  /* 0x000000120c70723c */ /* 0x040ff00000041870 */
[C---:B--2---:R-:W-:Y:S07]  /*db10*/  HMMA.16816.F32.BF16 R116, R12.reuse, R8, R116 ;  /* 0x000000080c74723c */ /* 0x044fee0000041874 */
[----:B------:R-:W-:Y:S01]  /*db20*/  MOV R8, R164 ;  /* 0x000000a400087202 */ /* 0x000fe20000000f00 */
[C---:B------:R-:W-:Y:S08]  /*db30*/  HMMA.16816.F32.BF16 R120, R12.reuse, R10, R120 ;  /* 0x0000000a0c78723c */ /* 0x040ff00000041878 */
[C---:B-1----:R-:W-:Y:S08]  /*db40*/  HMMA.16816.F32.BF16 R124, R12.reuse, R20, R124 ;  /* 0x000000140c7c723c */ /* 0x042ff0000004187c */
[----:B------:R-:W-:Y:S01]  /*db50*/  HMMA.16816.F32.BF16 R128, R12, R22, R128 ;  /* 0x000000160c80723c */ /* 0x000fe20000041880 */
[----:B------:R-:W-:-:S07]  /*db60*/  @P0 BRA `(.L_x_5260) ;  /* 0xffffcb8000000947 */ /* 0x000fce000383ffff */
.L_x_5257:
[----:B------:R-:W-:-:S06]  /*db70*/  UISETP.GE.AND UP2, UPT, UR20, UR9, UPT ;  /* 0x000000091400728c */ /* 0x000fcc000bf46270 */
[----:B------:R-:W-:-:S13]  /*db80*/  PLOP3.LUT P0, PT, PT, PT, UP2, 0x40, 0x0 ;  /* 0x000000000000781c */ /* 0x000fda0003f0e828 */
[----:B------:R-:W-:Y:S05]  /*db90*/  @P0 BRA `(.L_x_5261) ;  /* 0x0000401000000947 */ /* 0x000fea0003800000 */
[----:B------:R-:W-:Y:S01]  /*dba0*/  SHF.R.S32.HI R247, RZ, 0x1f, R244 ;  /* 0x0000001ffff77819 */ /* 0x000fe200000114f4 */
[----:B------:R-:W-:Y:S01]  /*dbb0*/  IMAD.MOV.U32 R2, RZ, RZ, R8 ;  /* 0x000000ffff027224 */ /* 0x000fe200078e0008 */
[----:B------:R-:W-:Y:S01]  /*dbc0*/  SHF.L.U64.HI R248, R243, 0x1, R248 ;  /* 0x00000001f3f87819 */ /* 0x000fe200000102f8 */
[----:B------:R-:W-:Y:S01]  /*dbd0*/  IMAD.MOV.U32 R3, RZ, RZ, R0 ;  /* 0x000000ffff037224 */ /* 0x000fe200078e0000 */
[C---:B------:R-:W-:Y:S01]  /*dbe0*/  SHF.L.U64.HI R247, R244.reuse, 0x1, R247 ;  /* 0x00000001f4f77819 */ /* 0x040fe200000102f7 */
[----:B------:R-:W-:Y:S01]  /*dbf0*/  IMAD.SHL.U32 R244, R244, 0x2, RZ ;  /* 0x00000002f4f47824 */ /* 0x000fe200078e00ff */
[C---:B------:R-:W-:Y:S01]  /*dc00*/  SHF.L.U64.HI R245, R242.reuse, 0x1, R245 ;  /* 0x00000001f2f57819 */ /* 0x040fe200000102f5 */
[----:B------:R-:W-:Y:S01]  /*dc10*/  IMAD.SHL.U32 R242, R242, 0x2, RZ ;  /* 0x00000002f2f27824 */ /* 0x000fe200078e00ff */
[----:B------:R-:W-:Y:S02]  /*dc20*/  SHF.L.U64.HI R246, R241, 0x1, R246 ;  /* 0x00000001f1f67819 */ /* 0x000fe400000102f6 */
[----:B------:R-:W-:-:S02]  /*dc30*/  SHF.L.U32 R243, R243, 0x1, RZ ;  /* 0x00000001f3f37819 */ /* 0x000fc400000006ff */
[----:B------:R-:W-:Y:S02]  /*dc40*/  SHF.L.U32 R241, R241, 0x1, RZ ;  /* 0x00000001f1f17819 */ /* 0x000fe400000006ff */
.L_x_5271:
[----:B------:R-:W-:Y:S01]  /*dc50*/  SHF.R.S32.HI R5, RZ, 0x1f, R234 ;  /* 0x0000001fff057819 */ /* 0x000fe200000114ea */
[----:B------:R-:W-:Y:S04]  /*dc60*/  DEPBAR.LE SB0, 0x0 ;  /* 0x000080000000791a */ /* 0x000fe80000000000 */
[----:B------:R-:W-:Y:S01]  /*dc70*/  BAR.SYNC.DEFER_BLOCKING 0x0 ;  /* 0x0000000000007b1d */ /* 0x000fe20000010000 */
[----:B------:R-:W-:Y:S01]  /*dc80*/  IMAD R5, R5, c[0x0][0x208], RZ ;  /* 0x0000820005057a24 */ /* 0x000fe200078e02ff */
[----:B------:R-:W-:Y:S01]  /*dc90*/  SHF.R.S32.HI R0, RZ, 0x1f, R233 ;  /* 0x0000001fff007819 */ /* 0x000fe200000114e9 */
[C---:B------:R-:W-:Y:S01]  /*dca0*/  IMAD.WIDE.U32 R6, R234.reuse, c[0x0][0x208], RZ ;  /* 0x00008200ea067a25 */ /* 0x040fe200078e00ff */
[----:B------:R-:W-:Y:S03]  /*dcb0*/  UISETP.GT.AND UP2, UPT, UR20, UR9, UPT ;  /* 0x000000091400728c */ /* 0x000fe6000bf44270 */
[----:B------:R-:W-:Y:S02]  /*dcc0*/  IMAD R5, R234, c[0x0][0x20c], R5 ;  /* 0x00008300ea057a24 */ /* 0x000fe400078e0205 */
[----:B------:R-:W-:Y:S02]  /*dcd0*/  IMAD R0, R0, c[0x0][0x218], RZ ;  /* 0x0000860000007a24 */ /* 0x000fe400078e02ff */
[----:B------:R-:W-:Y:S02]  /*dce0*/  IMAD.IADD R7, R7, 0x1, R5 ;  /* 0x0000000107077824 */ /* 0x000fe400078e0205 */
[C---:B------:R-:W-:Y:S02]  /*dcf0*/  IMAD R0, R233.reuse, c[0x0][0x21c], R0 ;  /* 0x00008700e9007a24 */ /* 0x040fe400078e0200 */
[----:B------:R-:W-:Y:S05]  /*dd00*/  IMAD.WIDE.U32 R6, R233, c[0x0][0x218], R6 ;  /* 0x00008600e9067a25 */ /* 0x000fea00078e0006 */
[----:B------:R-:W-:Y:S04]  /*dd10*/  IADD3 R5, P0, R6, UR22, RZ ;  /* 0x0000001606057c10 */ /* 0x000fe8000ff1e0ff */
[----:B------:R-:W-:Y:S01]  /*dd20*/  IADD3.X R0, R7, UR6, R0, P0, !PT ;  /* 0x0000000607007c10 */ /* 0x000fe200087fe400 */
[----:B------:R-:W-:Y:S01]  /*dd30*/  LDSM.16.M88.4 R32, [R230+0x10100] ;  /* 0x01010000e620783b */ /* 0x000fe20000000200 */
[C---:B------:R-:W-:Y:S03]  /*dd40*/  LEA R22, P0, R5.reuse, c[0x0][0x1f8], 0x1 ;  /* 0x00007e0005167a11 */ /* 0x040fe600078008ff */
[----:B------:R-:W1:Y:S01]  /*dd50*/  LDSM.16.M88.4 R8, [R229+0x8100] ;  /* 0x00810000e508783b */ /* 0x000e620000000200 */
[----:B------:R-:W-:Y:S03]  /*dd60*/  LEA.HI.X R21, R5, c[0x0][0x1fc], R0, 0x1, P0 ;  /* 0x00007f0005157a11 */ /* 0x000fe600000f0c00 */
[----:B------:R-:W2:Y:S04]  /*dd70*/  SHFL.IDX PT, R202, R22, RZ, 0x181f ;  /* 0x00181fff16ca7589 */ /* 0x000ea800000e0000 */
[----:B------:R-:W3:Y:S04]  /*dd80*/  SHFL.IDX PT, R20, R21, RZ, 0x181f ;  /* 0x00181fff15147589 */ /* 0x000ee800000e0000 */
[----:B------:R-:W4:Y:S04]  /*dd90*/  LDSM.16.M88.4 R16, [R229+0x8900] ;  /* 0x00890000e510783b */ /* 0x000f280000000200 */
[----:B------:R-:W-:Y:S04]  /*dda0*/  SHFL.IDX PT, R0, R22, 0x1, 0x181f ;  /* 0x00381f0016007f89 */ /* 0x000fe800000e0000 */
[----:B------:R-:W-:Y:S04]  /*ddb0*/  SHFL.IDX PT, R28, R21, 0x1, 0x181f ;  /* 0x00381f00151c7f89 */ /* 0x000fe800000e0000 */
[----:B------:R-:W5:Y:S04]  /*ddc0*/  LDSM.16.M88.4 R24, [R229+0x9100] ;  /* 0x00910000e518783b */ /* 0x000f680000000200 */
[----:B------:R-:W5:Y:S04]  /*ddd0*/  LDSM.16.M88.4 R164, [R229+0x9900] ;  /* 0x00990000e5a4783b */ /* 0x000f680000000200 */
[----:B------:R-:W-:Y:S04]  /*dde0*/  LDSM.16.M88.4 R168, [R226+0x10100] ;  /* 0x01010000e2a8783b */ /* 0x000fe80000000200 */
[----:B------:R-:W5:Y:S01]  /*ddf0*/  LDSM.16.M88.4 R172, [R228] ;  /* 0x00000000e4ac783b */ /* 0x000f620000000200 */
[C---:B-1----:R-:W-:Y:S03]  /*de00*/  HMMA.16816.F32.BF16 R4, R32.reuse, R8, RZ ;  /* 0x000000082004723c */ /* 0x042fe600000418ff */
[----:B------:R-:W1:Y:S01]  /*de10*/  LDSM.16.M88.4 R176, [R219] ;  /* 0x00000000dbb0783b */ /* 0x000e620000000200 */
[----:B--2---:R-:W-:Y:S03]  /*de20*/  IADD3 R190, P0, R202, R244, RZ ;  /* 0x000000f4cabe7210 */ /* 0x004fe60007f1e0ff */
[----:B------:R-:W2:Y:S01]  /*de30*/  LDSM.16.M88.4 R180, [R218] ;  /* 0x00000000dab4783b */ /* 0x000ea20000000200 */
[C---:B------:R-:W-:Y:S01]  /*de40*/  HMMA.16816.F32.BF16 R8, R32.reuse, R10, RZ ;  /* 0x0000000a2008723c */ /* 0x040fe200000418ff */
[----:B---3--:R-:W-:Y:S02]  /*de50*/  IMAD.X R191, R20, 0x1, R247, P0 ;  /* 0x0000000114bf7824 */ /* 0x008fe400000e06f7 */
[----:B------:R-:W3:Y:S01]  /*de60*/  LDSM.16.M88.4 R184, [R217] ;  /* 0x00000000d9b8783b */ /* 0x000ee20000000200 */
[----:B------:R-:W-:Y:S03]  /*de70*/  IADD3 R194, P0, R202, R243, RZ ;  /* 0x000000f3cac27210 */ /* 0x000fe60007f1e0ff */
[----:B------:R-:W-:Y:S01]  /*de80*/  @!PT LDS RZ, [RZ] ;  /* 0x00000000fffff984 */ /* 0x000fe20000000800 */
[----:B------:R-:W-:Y:S01]  /*de90*/  @!PT LDS RZ, [RZ] ;  /* 0x00000000fffff984 */ /* 0x000fe20000000800 */
[----:B------:R-:W-:Y:S01]  /*dea0*/  @!PT LDS RZ, [RZ] ;  /* 0x00000000fffff984 */ /* 0x000fe20000000800 */
[----:B------:R1:W-:Y:S01]  /*deb0*/  LDGSTS.E.BYPASS.LTC128B.128 [R238], [R190.64], !P3 ;  /* 0x00000000beee7fae */ /* 0x0003e2000d901d52 */
[C---:B----4-:R-:W-:Y:S01]  /*dec0*/  HMMA.16816.F32.BF16 R12, R32.reuse, R16, RZ ;  /* 0x00000010200c723c */ /* 0x050fe200000418ff */
[----:B------:R-:W-:Y:S03]  /*ded0*/  IMAD.X R195, R20, 0x1, R248, P0 ;  /* 0x0000000114c37824 */ /* 0x000fe600000e06f8 */
[----:B------:R-:W-:Y:S02]  /*dee0*/  IADD3 R192, P0, R202, R242, RZ ;  /* 0x000000f2cac07210 */ /* 0x000fe40007f1e0ff */
[----:B------:R4:W-:Y:S02]  /*def0*/  LDGSTS.E.BYPASS.LTC128B.128 [R238+0x2000], [R194.64], !P5 ;  /* 0x02000000c2ee7fae */ /* 0x0009e4000e901d52 */
[C---:B------:R-:W-:Y:S01]  /*df00*/  HMMA.16816.F32.BF16 R16, R32.reuse, R18, RZ ;  /* 0x000000122010723c */ /* 0x040fe200000418ff */
[----:B------:R-:W-:Y:S03]  /*df10*/  IMAD.X R193, R20, 0x1, R245, P0 ;  /* 0x0000000114c17824 */ /* 0x000fe600000e06f5 */
[----:B------:R-:W-:Y:S02]  /*df20*/  IADD3 R202, P0, R202, R241, RZ ;  /* 0x000000f1caca7210 */ /* 0x000fe40007f1e0ff */
[----:B------:R4:W-:Y:S03]  /*df30*/  LDGSTS.E.BYPASS.LTC128B.128 [R238+0x4000], [R192.64], !P4 ;  /* 0x04000000c0ee7fae */ /* 0x0009e6000e101d52 */
[----:B------:R-:W-:Y:S02]  /*df40*/  IMAD.X R203, R20, 0x1, R246, P0 ;  /* 0x0000000114cb7824 */ /* 0x000fe400000e06f6 */
[C---:B-----5:R-:W-:Y:S01]  /*df50*/  HMMA.16816.F32.BF16 R20, R32.reuse, R24, RZ ;  /* 0x000000182014723c */ /* 0x060fe200000418ff */
[----:B------:R-:W-:Y:S02]  /*df60*/  IADD3 R200, P0, R0, R244, RZ ;  /* 0x000000f400c87210 */ /* 0x000fe40007f1e0ff */
[----:B------:R5:W-:Y:S03]  /*df70*/  LDGSTS.E.BYPASS.LTC128B.128 [R238+0x6000], [R202.64], !P6 ;  /* 0x06000000caee7fae */ /* 0x000be6000f101d52 */
[----:B------:R-:W-:Y:S01]  /*df80*/  IMAD.X R201, R28, 0x1, R247, P0 ;  /* 0x000000011cc97824 */ /* 0x000fe200000e06f7 */
[----:B------:R-:W-:Y:S01]  /*df90*/  IADD3 R30, P0, R0, R243, RZ ;  /* 0x000000f3001e7210 */ /* 0x000fe20007f1e0ff */
[C---:B------:R-:W-:Y:S03]  /*dfa0*/  HMMA.16816.F32.BF16 R24, R32.reuse, R26, RZ ;  /* 0x0000001a2018723c */ /* 0x040fe600000418ff */
[----:B------:R5:W-:Y:S01]  /*dfb0*/  LDGSTS.E.BYPASS.LTC128B.128 [R238+0x1000], [R200.64], !P3 ;  /* 0x01000000c8ee7fae */ /* 0x000be2000d901d52 */
[----:B------:R-:W-:Y:S01]  /*dfc0*/  IMAD.X R31, R28, 0x1, R248, P0 ;  /* 0x000000011c1f7824 */ /* 0x000fe200000e06f8 */
[----:B------:R-:W-:Y:S04]  /*dfd0*/  IADD3 R250, P0, R0, R242, RZ ;  /* 0x000000f200fa7210 */ /* 0x000fe80007f1e0ff */
[----:B------:R1:W-:Y:S03]  /*dfe0*/  LDGSTS.E.BYPASS.LTC128B.128 [R238+0x3000], [R30.64], !P5 ;  /* 0x030000001eee7fae */ /* 0x0003e6000e901d52 */
[----:B------:R-:W-:Y:S01]  /*dff0*/  IMAD.X R251, R28, 0x1, R245, P0 ;  /* 0x000000011cfb7824 */ /* 0x000fe200000e06f5 */
[----:B------:R-:W-:Y:S04]  /*e000*/  IADD3 R188, P0, R0, R241, RZ ;  /* 0x000000f100bc7210 */ /* 0x000fe80007f1e0ff */
[----:B------:R2:W-:Y:S01]  /*e010*/  LDGSTS.E.BYPASS.LTC128B.128 [R238+0x5000], [R250.64], !P4 ;  /* 0x05000000faee7fae */ /* 0x0005e2000e101d52 */
[----:B------:R-:W-:Y:S01]  /*e020*/  IMAD.X R189, R28, 0x1, R246, P0 ;  /* 0x000000011cbd7824 */ /* 0x000fe200000e06f6 */
[----:B------:R-:W-:Y:S04]  /*e030*/  PLOP3.LUT P0, PT, PT, PT, UP2, 0x40, 0x0 ;  /* 0x000000000000781c */ /* 0x000fe80003f0e828 */
[----:B------:R2:W-:Y:S04]  /*e040*/  LDGSTS.E.BYPASS.LTC128B.128 [R238+0x7000], [R188.64], !P6 ;  /* 0x07000000bcee7fae */ /* 0x0005e8000f101d52 */
[----:B----4-:R-:W-:Y:S04]  /*e050*/  LDSM.16.M88.4 R192, [R224+0x8100] ;  /* 0x00810000e0c0783b */ /* 0x010fe80000000200 */
[----:B------:R-:W0:Y:S04]  /*e060*/  LDGDEPBAR ;  /* 0x00000000000079af */ /* 0x000e280000000000 */
[----:B------:R-:W-:Y:S01]  /*e070*/  LDSM.16.M88.4 R196, [R224+0x8900] ;  /* 0x00890000e0c4783b */ /* 0x000fe20000000200 */
[C---:B-1----:R-:W-:Y:S03]  /*e080*/  HMMA.16816.F32.BF16 R28, R32.reuse, R164, RZ ;  /* 0x000000a4201c723c */ /* 0x042fe600000418ff */
[----:B-----5:R-:W-:Y:S05]  /*e090*/  LDSM.16.M88.4 R200, [R224+0x9900] ;  /* 0x00990000e0c8783b */ /* 0x020fea0000000200 */
[----:B------:R-:W-:Y:S01]  /*e0a0*/  HMMA.16816.F32.BF16 R32, R32, R166, RZ ;  /* 0x000000a62020723c */ /* 0x000fe200000418ff */
[----:B------:R-:W-:Y:S04]  /*e0b0*/  LDSM.16.M88.4 R164, [R224+0x9100] ;  /* 0x00910000e0a4783b */ /* 0x000fe80000000200 */
[----:B--2---:R-:W1:Y:S03]  /*e0c0*/  LDSM.16.M88.4 R188, [R225+0x10100] ;  /* 0x01010000e1bc783b */ /* 0x004e660000000200 */
[C---:B------:R-:W-:Y:S08]  /*e0d0*/  HMMA.16816.F32.BF16 R4, R168.reuse, R172, R4 ;  /* 0x000000aca804723c */ /* 0x040ff00000041804 */
[C---:B------:R-:W-:Y:S01]  /*e0e0*/  HMMA.16816.F32.BF16 R8, R168.reuse, R174, R8 ;  /* 0x000000aea808723c */ /* 0x040fe20000041808 */
[----:B------:R-:W-:Y:S07]  /*e0f0*/  LDSM.16.M88.4 R172, [R223+0x10100] ;  /* 0x01010000dfac783b */ /* 0x000fee0000000200 */
[C---:B------:R-:W-:Y:S08]  /*e100*/  HMMA.16816.F32.BF16 R12, R168.reuse, R176, R12 ;  /* 0x000000b0a80c723c */ /* 0x040ff0000004180c */
[C---:B------:R-:W-:Y:S01]  /*e110*/  HMMA.16816.F32.BF16 R16, R168.reuse, R178, R16 ;  /* 0x000000b2a810723c */ /* 0x040fe20000041810 */
[----:B------:R-:W2:Y:S07]  /*e120*/  LDSM.16.M88.4 R176, [R216] ;  /* 0x00000000d8b0783b */ /* 0x000eae0000000200 */
[C---:B------:R-:W-:Y:S08]  /*e130*/  HMMA.16816.F32.BF16 R20, R168.reuse, R180, R20 ;  /* 0x000000b4a814723c */ /* 0x040ff00000041814 */
[C---:B------:R-:W-:Y:S01]  /*e140*/  HMMA.16816.F32.BF16 R24, R168.reuse, R182, R24 ;  /* 0x000000b6a818723c */ /* 0x040fe20000041818 */
[----:B------:R-:W4:Y:S07]  /*e150*/  LDSM.16.M88.4 R180, [R216+0x800] ;  /* 0x00080000d8b4783b */ /* 0x000f2e0000000200 */
[C---:B---3--:R-:W-:Y:S08]  /*e160*/  HMMA.16816.F32.BF16 R28, R168.reuse, R184, R28 ;  /* 0x000000b8a81c723c */ /* 0x048ff0000004181c */
[----:B------:R-:W-:Y:S01]  /*e170*/  HMMA.16816.F32.BF16 R32, R168, R186, R32 ;  /* 0x000000baa820723c */ /* 0x000fe20000041820 */
[----:B------:R-:W3:Y:S04]  /*e180*/  LDSM.16.M88.4 R168, [R216+0x1000] ;  /* 0x00100000d8a8783b */ /* 0x000ee80000000200 */
[----:B------:R-:W5:Y:S03]  /*e190*/  LDSM.16.M88.4 R184, [R216+0x1800] ;  /* 0x00180000d8b8783b */ /* 0x000f660000000200 */
        /* <DEDUP_REMOVED lines=8> */
[----:B------:R-:W1:Y:S07]  /*e220*/  LDSM.16.M88.4 R164, [R230+0x14100] ;  /* 0x01410000e6a4783b */ /* 0x000e6e0000000200 */
[C---:B------:R-:W-:Y:S08]  /*e230*/  HMMA.16816.F32.BF16 R28, R188.reuse, R200, R28 ;  /* 0x000000c8bc1c723c */ /* 0x040ff0000004181c */
[----:B------:R-:W-:Y:S01]  /*e240*/  HMMA.16816.F32.BF16 R32, R188, R202, R32 ;  /* 0x000000cabc20723c */ /* 0x000fe20000041820 */
[----:B------:R-:W1:Y:S04]  /*e250*/  LDSM.16.M88.4 R188, [R229+0xb100] ;  /* 0x00b10000e5bc783b */ /* 0x000e680000000200 */
[----:B------:R-:W1:Y:S03]  /*e260*/  LDSM.16.M88.4 R200, [R229+0xb900] ;  /* 0x00b90000e5c8783b */ /* 0x000e660000000200 */
[C---:B--2---:R-:W-:Y:S08]  /*e270*/  HMMA.16816.F32.BF16 R4, R172.reuse, R176, R4 ;  /* 0x000000b0ac04723c */ /* 0x044ff00000041804 */
[C---:B------:R-:W-:Y:S01]  /*e280*/  HMMA.16816.F32.BF16 R8, R172.reuse, R178, R8 ;  /* 0x000000b2ac08723c */ /* 0x040fe20000041808 */
[----:B------:R-:W-:Y:S07]  /*e290*/  LDSM.16.M88.4 R176, [R215] ;  /* 0x00000000d7b0783b */ /* 0x000fee0000000200 */
[C---:B----4-:R-:W-:Y:S08]  /*e2a0*/  HMMA.16816.F32.BF16 R12, R172.reuse, R180, R12 ;  /* 0x000000b4ac0c723c */ /* 0x050ff0000004180c */
[C---:B------:R-:W-:Y:S01]  /*e2b0*/  HMMA.16816.F32.BF16 R16, R172.reuse, R182, R16 ;  /* 0x000000b6ac10723c */ /* 0x040fe20000041810 */
[----:B------:R-:W-:Y:S07]  /*e2c0*/  LDSM.16.M88.4 R180, [R214] ;  /* 0x00000000d6b4783b */ /* 0x000fee0000000200 */
[C---:B---3--:R-:W-:Y:S08]  /*e2d0*/  HMMA.16816.F32.BF16 R20, R172.reuse, R168, R20 ;  /* 0x000000a8ac14723c */ /* 0x048ff00000041814 */
[C---:B------:R-:W-:Y:S01]  /*e2e0*/  HMMA.16816.F32.BF16 R24, R172.reuse, R170, R24 ;  /* 0x000000aaac18723c */ /* 0x040fe20000041818 */
[----:B------:R-:W2:Y:S07]  /*e2f0*/  LDSM.16.M88.4 R168, [R226+0x14100] ;  /* 0x01410000e2a8783b */ /* 0x000eae0000000200 */
[C---:B-----5:R-:W-:Y:S08]  /*e300*/  HMMA.16816.F32.BF16 R28, R172.reuse, R184, R28 ;  /* 0x000000b8ac1c723c */ /* 0x060ff0000004181c */
[----:B------:R-:W-:Y:S01]  /*e310*/  HMMA.16816.F32.BF16 R32, R172, R186, R32 ;  /* 0x000000baac20723c */ /* 0x000fe20000041820 */
[----:B------:R-:W3:Y:S04]  /*e320*/  LDSM.16.M88.4 R172, [R213] ;  /* 0x00000000d5ac783b */ /* 0x000ee80000000200 */
[----:B------:R-:W4:Y:S03]  /*e330*/  LDSM.16.M88.4 R184, [R212] ;  /* 0x00000000d4b8783b */ /* 0x000f260000000200 */
        /* <DEDUP_REMOVED lines=11> */
[----:B------:R-:W5:Y:S04]  /*e3f0*/  LDSM.16.M88.4 R164, [R224+0xb100] ;  /* 0x00b10000e0a4783b */ /* 0x000f680000000200 */
[----:B------:R-:W1:Y:S03]  /*e400*/  LDSM.16.M88.4 R200, [R224+0xb900] ;  /* 0x00b90000e0c8783b */ /* 0x000e660000000200 */
[C---:B--2---:R-:W-:Y:S08]  /*e410*/  HMMA.16816.F32.BF16 R4, R168.reuse, R176, R4 ;  /* 0x000000b0a804723c */ /* 0x044ff00000041804 */
[C---:B------:R-:W-:Y:S01]  /*e420*/  HMMA.16816.F32.BF16 R8, R168.reuse, R178, R8 ;  /* 0x000000b2a808723c */ /* 0x040fe20000041808 */
[----:B------:R-:W-:Y:S07]  /*e430*/  LDSM.16.M88.4 R176, [R216+0x2000] ;  /* 0x00200000d8b0783b */ /* 0x000fee0000000200 */
[C---:B------:R-:W-:Y:S08]  /*e440*/  HMMA.16816.F32.BF16 R12, R168.reuse, R180, R12 ;  /* 0x000000b4a80c723c */ /* 0x040ff0000004180c */
[C---:B------:R-:W-:Y:S01]  /*e450*/  HMMA.16816.F32.BF16 R16, R168.reuse, R182, R16 ;  /* 0x000000b6a810723c */ /* 0x040fe20000041810 */
[----:B------:R-:W-:Y:S07]  /*e460*/  LDSM.16.M88.4 R180, [R216+0x2800] ;  /* 0x00280000d8b4783b */ /* 0x000fee0000000200 */
[C---:B---3--:R-:W-:Y:S08]  /*e470*/  HMMA.16816.F32.BF16 R20, R168.reuse, R172, R20 ;  /* 0x000000aca814723c */ /* 0x048ff00000041814 */
[C---:B------:R-:W-:Y:S01]  /*e480*/  HMMA.16816.F32.BF16 R24, R168.reuse, R174, R24 ;  /* 0x000000aea818723c */ /* 0x040fe20000041818 */
[----:B------:R-:W2:Y:S07]  /*e490*/  LDSM.16.M88.4 R172, [R223+0x14100] ;  /* 0x01410000dfac783b */ /* 0x000eae0000000200 */
        /* <DEDUP_REMOVED lines=8> */
[C---:B------:R-:W-:Y:S01]  /*e520*/  HMMA.16816.F32.BF16 R16, R188.reuse, R198, R16 ;  /* 0x000000c6bc10723c */ /* 0x040fe20000041810 */
[----:B------:R-:W-:Y:S07]  /*e530*/  LDSM.16.M88.4 R196, [R229+0xc900] ;  /* 0x00c90000e5c4783b */ /* 0x000fee0000000200 */
[C---:B-----5:R-:W-:Y:S08]  /*e540*/  HMMA.16816.F32.BF16 R20, R188.reuse, R164, R20 ;  /* 0x000000a4bc14723c */ /* 0x060ff00000041814 */
        /* <DEDUP_REMOVED lines=8> */
[----:B------:R-:W-:Y:S07]  /*e5d0*/  LDSM.16.M88.4 R176, [R211] ;  /* 0x00000000d3b0783b */ /* 0x000fee0000000200 */
[C---:B------:R-:W-:Y:S08]  /*e5e0*/  HMMA.16816.F32.BF16 R12, R172.reuse, R180, R12 ;  /* 0x000000b4ac0c723c */ /* 0x040ff0000004180c */
[C---:B------:R-:W-:Y:S01]  /*e5f0*/  HMMA.16816.F32.BF16 R16, R172.reuse, R182, R16 ;  /* 0x000000b6ac10723c */ /* 0x040fe20000041810 */
[----:B------:R-:W-:Y:S07]  /*e600*/  LDSM.16.M88.4 R180, [R210] ;  /* 0x00000000d2b4783b */ /* 0x000fee0000000200 */
[C---:B---3--:R-:W-:Y:S08]  /*e610*/  HMMA.16816.F32.BF16 R20, R172.reuse, R168, R20 ;  /* 0x000000a8ac14723c */ /* 0x048ff00000041814 */
[C---:B------:R-:W-:Y:S01]  /*e620*/  HMMA.16816.F32.BF16 R24, R172.reuse, R170, R24 ;  /* 0x000000aaac18723c */ /* 0x040fe20000041818 */
[----:B------:R-:W2:Y:S07]  /*e630*/  LDSM.16.M88.4 R168, [R226+0x18100] ;  /* 0x01810000e2a8783b */ /* 0x000eae0000000200 */
[C---:B----4-:R-:W-:Y:S08]  /*e640*/  HMMA.16816.F32.BF16 R28, R172.reuse, R184, R28 ;  /* 0x000000b8ac1c723c */ /* 0x050ff0000004181c */
        /* <DEDUP_REMOVED lines=81> */
[C---:B-1----:R-:W-:Y:S01]  /*eb60*/  HMMA.16816.F32.BF16 R4, R188.reuse, R192, R4 ;  /* 0x000000c0bc04723c */ /* 0x042fe20000041804 */
[----:B------:R-:W-:Y:S04]  /*eb70*/  DEPBAR.LE SB0, 0x0 ;  /* 0x000080000000791a */ /* 0x000fe80000000000 */
[----:B------:R-:W-:Y:S03]  /*eb80*/  BAR.SYNC.DEFER_BLOCKING 0x0 ;  /* 0x0000000000007b1d */ /* 0x000fe60000010000 */
[C---:B------:R-:W-:Y:S08]  /*eb90*/  HMMA.16816.F32.BF16 R8, R188.reuse, R194, R8 ;  /* 0x000000c2bc08723c */ /* 0x040ff00000041808 */
[C---:B------:R-:W-:Y:S08]  /*eba0*/  HMMA.16816.F32.BF16 R12, R188.reuse, R196, R12 ;  /* 0x000000c4bc0c723c */ /* 0x040ff0000004180c */
[C---:B------:R-:W-:Y:S08]  /*ebb0*/  HMMA.16816.F32.BF16 R16, R188.reuse, R198, R16 ;  /* 0x000000c6bc10723c */ /* 0x040ff00000041810 */
[C---:B-----5:R-:W-:Y:S08]  /*ebc0*/  HMMA.16816.F32.BF16 R20, R188.reuse, R164, R20 ;  /* 0x000000a4bc14723c */ /* 0x060ff00000041814 */
[C---:B------:R-:W-:Y:S08]  /*ebd0*/  HMMA.16816.F32.BF16 R24, R188.reuse, R166, R24 ;  /* 0x000000a6bc18723c */ /* 0x040ff00000041818 */
[C---:B------:R-:W-:Y:S08]  /*ebe0*/  HMMA.16816.F32.BF16 R28, R188.reuse, R200, R28 ;  /* 0x000000c8bc1c723c */ /* 0x040ff0000004181c */
[----:B------:R-:W-:Y:S08]  /*ebf0*/  HMMA.16816.F32.BF16 R32, R188, R202, R32 ;  /* 0x000000cabc20723c */ /* 0x000ff00000041820 */
[C---:B--2---:R-:W-:Y:S08]  /*ec00*/  HMMA.16816.F32.BF16 R4, R172.reuse, R176, R4 ;  /* 0x000000b0ac04723c */ /* 0x044ff00000041804 */
[C---:B------:R-:W-:Y:S08]  /*ec10*/  HMMA.16816.F32.BF16 R8, R172.reuse, R178, R8 ;  /* 0x000000b2ac08723c */ /* 0x040ff00000041808 */
[C---:B------:R-:W-:Y:S08]  /*ec20*/  HMMA.16816.F32.BF16 R12, R172.reuse, R180, R12 ;  /* 0x000000b4ac0c723c */ /* 0x040ff0000004180c */
[C---:B------:R-:W-:Y:S08]  /*ec30*/  HMMA.16816.F32.BF16 R16, R172.reuse, R182, R16 ;  /* 0x000000b6ac10723c */ /* 0x040ff00000041810 */
[C---:B---3--:R-:W-:Y:S08]  /*ec40*/  HMMA.16816.F32.BF16 R20, R172.reuse, R168, R20 ;  /* 0x000000a8ac14723c */ /* 0x048ff00000041814 */
[C---:B------:R-:W-:Y:S08]  /*ec50*/  HMMA.16816.F32.BF16 R24, R172.reuse, R170, R24 ;  /* 0x000000aaac18723c */ /* 0x040ff00000041818 */
[C---:B----4-:R-:W-:Y:S08]  /*ec60*/  HMMA.16816.F32.BF16 R28, R172.reuse, R184, R28 ;  /* 0x000000b8ac1c723c */ /* 0x050ff0000004181c */
[----:B------:R-:W-:Y:S01]  /*ec70*/  HMMA.16816.F32.BF16 R32, R172, R186, R32 ;  /* 0x000000baac20723c */ /* 0x000fe20000041820 */
[----:B------:R-:W-:-:S07]  /*ec80*/  @P0 BRA `(.L_x_5262) ;  /* 0x0000038000000947 */ /* 0x000fce0003800000 */
[----:B------:R-:W-:Y:S01]  /*ec90*/  ULEA UR4, UR20, UR12, 0x6 ;  /* 0x0000000c14047291 */ /* 0x000fe2000f8e303f */
        /* <DEDUP_REMOVED lines=55> */
.L_x_5262:
[----:B------:R-:W-:Y:S01]  /*f010*/  PLOP3.LUT P0, PT, PT, PT, UP1, 0x80, 0x0 ;  /* 0x000000000000781c */ /* 0x000fe20003f0f018 */
        /* <DEDUP_REMOVED lines=33> */
.L_x_5265:
[----:B------:R-:W-:Y:S04]  /*f230*/  MOV R165, c[0x0][0x32c] ;  /* 0x0000cb0000a57a02 */ /* 0x000fe80000000f00 */
[----:B------:R-:W-:Y:S11]  /*f240*/  ISETP.NE.AND P0, PT, R165, 0x1, PT ;  /* 0x00000001a500780c */ /* 0x000ff60003f05270 */
[----:B------:R-:W-:Y:S02]  /*f250*/  @!UPT UIADD3 URZ, URZ, URZ, URZ ;  /* 0x0000003f3f3ff290 */ /* 0x000fe4000fffe03f */
[----:B------:R-:W-:Y:S05]  /*f260*/  @P0 IMAD.HI.U32 R165, R167, c[0x0][0x330], RZ ;  /* 0x0000cc00a7a50a27 */ /* 0x000fea00078e00ff */
[----:B------:R-:W-:Y:S02]  /*f270*/  @P0 SHF.R.U32.HI R167, RZ, c[0x0][0x334], R165 ;  /* 0x0000cd00ffa70a19 */ /* 0x000fe400000116a5 */
.L_x_5266:
[----:B------:R-:W-:Y:S05]  /*f280*/  BSYNC B0 ;  /* 0x0000000000007941 */ /* 0x000fea0003800000 */
.L_x_5264:
[----:B------:R-:W-:Y:S04]  /*f290*/  IMAD R168, R167, c[0x0][0x32c], -R0 ;  /* 0x0000cb00a7a87a24 */ /* 0x000fe800078e0a00 */
[----:B------:R-:W-:Y:S05]  /*f2a0*/  IMAD.IADD R167, R168, 0x1, -R237 ;  /* 0x00000001a8a77824 */ /* 0x000fea00078e0aed */
[----:B------:R-:W-:Y:S02]  /*f2b0*/  IADD3 R165, R167, c[0x0][0x32c], RZ ;  /* 0x0000cb00a7a57a10 */ /* 0x000fe40007ffe0ff */
[----:B------:R-:W-:Y:S02]  /*f2c0*/  IMNMX R170, R170, R167, !PT ;  /* 0x000000a7aaaa7217 */ /* 0x000fe40007800200 */
[----:B------:R-:W-:Y:S02]  /*f2d0*/  IMNMX R172, R172, R165, PT ;  /* 0x000000a5acac7217 */ /* 0x000fe40003800200 */
.L_x_5263:
[----:B------:R-:W-:Y:S06]  /*f2e0*/  UISETP.GT.AND UP2, UPT, UR20, -0x1, UPT ;  /* 0xffffffff1400788c */ /* 0x000fec000bf44270 */
[----:B------:R-:W-:Y:S04]  /*f2f0*/  PLOP3.LUT P0, PT, PT, PT, UP2, 0x80, 0x0 ;  /* 0x000000000000781c */ /* 0x000fe80003f0f028 */
[----:B------:R-:W-:Y:S04]  /*f300*/  ISETP.GT.AND P0, PT, R170, RZ, P0 ;  /* 0x000000ffaa00720c */ /* 0x000fe80000704270 */
        /* <DEDUP_REMOVED lines=83> */
.L_x_5269:
[----:B------:R-:W-:Y:S04]  /*f840*/  MOV R8, 0x1 ;  /* 0x0000000100087802 */ /* 0x000fe80000000f00 */
[----:B------:R-:W-:Y:S11]  /*f850*/  ISETP.NE.AND P0, PT, R8, c[0x0][0x32c], PT ;  /* 0x0000cb0008007a0c */ /* 0x000ff60003f05270 */
[----:B------:R-:W-:Y:S02]  /*f860*/  @!UPT UIADD3 URZ, URZ, URZ, URZ ;  /* 0x0000003f3f3ff290 */ /* 0x000fe4000fffe03f */
[----:B------:R-:W-:Y:S05]  /*f870*/  @P0 IMAD.HI.U32 R8, R9, c[0x0][0x330], RZ ;  /* 0x0000cc0009080a27 */ /* 0x000fea00078e00ff */
[----:B------:R-:W-:Y:S02]  /*f880*/  @P0 SHF.R.U32.HI R9, RZ, c[0x0][0x334], R8 ;  /* 0x0000cd00ff090a19 */ /* 0x000fe40000011608 */
.L_x_5270:
[----:B------:R-:W-:Y:S05]  /*f890*/  BSYNC B0 ;  /* 0x0000000000007941 */ /* 0x000fea0003800000 */
.L_x_5268:
[----:B------:R-:W-:Y:S04]  /*f8a0*/  IMAD R0, R9, c[0x0][0x32c], -R0 ;  /* 0x0000cb0009007a24 */ /* 0x000fe800078e0a00 */
[----:B------:R-:W-:Y:S05]  /*f8b0*/  IMAD.IADD R0, R0, 0x1, -R237 ;  /* 0x0000000100007824 */ /* 0x000fea00078e0aed */
[----:B------:R-:W-:Y:S02]  /*f8c0*/  IADD3 R9, R0, c[0x0][0x32c], RZ ;  /* 0x0000cb0000097a10 */ /* 0x000fe40007ffe0ff */
[----:B------:R-:W-:Y:S02]  /*f8d0*/  IMNMX R5, R5, R0, !PT ;  /* 0x0000000005057217 */ /* 0x000fe40007800200 */
[----:B------:R-:W-:Y:S02]  /*f8e0*/  IMNMX R4, R4, R9, PT ;  /* 0x0000000904047217 */ /* 0x000fe40003800200 */
.L_x_5267:
[----:B------:R-:W-:Y:S02]  /*f8f0*/  PLOP3.LUT P0, PT, PT, PT, UP2, 0x80, 0x0 ;  /* 0x000000000000781c */ /* 0x000fe40003f0f028 */
        /* <DEDUP_REMOVED lines=52> */
[----:B------:R-:W-:Y:S03]  /*fc40*/  ISETP.LT.OR P0, PT, R4, 0x1a, P0 ;  /* 0x0000001a0400780c */ /* 0x000fe60000701670 */
[----:B------:R-:W1:Y:S01]  /*fc50*/  SHFL.BFLY PT, R7, R0, 0x2, 0x1f ;  /* 0x0c401f0000077f89 */ /* 0x000e6200000e0000 */
        /* <DEDUP_REMOVED lines=15> */
[C---:B------:R-:W-:Y:S01]  /*fd50*/  ISETP.GT.AND P0, PT, R5.reuse, 0x28, P0 ;  /* 0x000000280500780c */ /* 0x040fe20000704270 */
[----:B------:R-:W-:Y:S03]  /*fd60*/  LDSM.16.MT88.4 R20, [R222+0x100] ;  /* 0x00010000de14783b */ /* 0x000fe60000004200 */
[----:B------:R-:W-:Y:S04]  /*fd70*/  ISETP.LT.OR P0, PT, R4, 0x29, P0 ;  /* 0x000000290400780c */ /* 0x000fe80000701670 */
[----:B------:R-:W-:Y:S02]  /*fd80*/  FSEL R202, R26, -INF , !P0 ;  /* 0xff8000001aca7808 */ /* 0x000fe40004000000 */
[----:B------:R-:W-:Y:S02]  /*fd90*/  PLOP3.LUT P0, PT, PT, PT, UP2, 0x80, 0x0 ;  /* 0x000000000000781c */ /* 0x000fe40003f0f028 */
[----:B------:R-:W-:Y:S02]  /*fda0*/  FMNMX.FTZ R9, R202, R9, !PT ;  /* 0x00000009ca097209 */ /* 0x000fe40007810000 */
[----:B------:R-:W-:Y:S04]  /*fdb0*/  ISETP.GT.AND P0, PT, R5, 0x29, P0 ;  /* 0x000000290500780c */ /* 0x000fe80000704270 */
[----:B------:R-:W-:Y:S04]  /*fdc0*/  ISETP.LT.OR P0, PT, R4, 0x2a, P0 ;  /* 0x0000002a0400780c */ /* 0x000fe80000701670 */
[----:B------:R-:W-:Y:S02]  /*fdd0*/  FSEL R200, R27, -INF , !P0 ;  /* 0xff8000001bc87808 */ /* 0x000fe40004000000 */
[----:B------:R-:W-:Y:S01]  /*fde0*/  PLOP3.LUT P0, PT, PT, PT, UP2, 0x80, 0x0 ;  /* 0x000000000000781c */ /* 0x000fe20003f0f028 */
[----:B------:R-:W-:Y:S01]  /*fdf0*/  LDSM.16.MT88.4 R24, [R221+0x100] ;  /* 0x00010000dd18783b */ /* 0x000fe20000004200 */
[----:B------:R-:W-:Y:S02]  /*fe00*/  FMNMX.FTZ R9, R200, R9, !PT ;  /* 0x00000009c8097209 */ /* 0x000fe40007810000 */
        /* <DEDUP_REMOVED lines=11> */
[----:B------:R-:W-:Y:S01]  /*fec0*/  PLOP3.LUT P0, PT, PT, PT, UP2, 0x80, 0x0 ;  /* 0x000000000000781c */ /* 0x000fe20003f0f028 */
[----:B------:R-:W-:Y:S02]  /*fed0*/  UISETP.GT.AND UP2, UPT, UR20, UR9, UPT ;  /* 0x000000091400728c */ /* 0x000fe4000bf44270 */
[----:B------:R-:W-:Y:S01]  /*fee0*/  UIADD3 UR20, UR20, -0x1, URZ ;  /* 0xffffffff14147890 */ /* 0x000fe2000fffe03f */
[----:B------:R-:W-:Y:S02]  /*fef0*/  ISETP.GT.AND P0, PT, R5, 0x39, P0 ;  /* 0x000000390500780c */ /* 0x000fe40000704270 */
[----:B------:R-:W-:Y:S02]  /*ff00*/  FMNMX.FTZ R5, R186, R9, !PT ;  /* 0x00000009ba057209 */ /* 0x000fe40007810000 */
[----:B------:R-:W-:Y:S02]  /*ff10*/  ISETP.LT.OR P0, PT, R4, 0x3a, P0 ;  /* 0x0000003a0400780c */ /* 0x000fe40000701670 */
[----:B------:R-:W-:Y:S02]  /*ff20*/  FMNMX.FTZ R5, R184, R5, !PT ;  /* 0x00000005b8057209 */ /* 0x000fe40007810000 */
[----:B------:R-:W-:Y:S02]  /*ff30*/  FSEL R9, R35, -INF , !P0 ;  /* 0xff80000023097808 */ /* 0x000fe40004000000 */
[----:B------:R-:W-:Y:S04]  /*ff40*/  FMNMX.FTZ R0, R182, R5, !PT ;  /* 0x00000005b6007209 */ /* 0x000fe80007810000 */
        /* <DEDUP_REMOVED lines=11> */
[----:B------:R-:W-:Y:S01]  /*10000*/  LDSM.16.MT88.4 R172, [R222+0x4900] ;  /* 0x00490000deac783b */ /* 0x000fe20000004200 */
[--C-:B------:R-:W-:Y:S02]  /*10010*/  FFMA.FTZ R191, R171, c[0x0][0x2d0], -R190.reuse ;  /* 0x0000b400abbf7a23 */ /* 0x100fe400000108be */
[--C-:B------:R-:W-:Y:S01]  /*10020*/  FFMA.FTZ R192, R169, c[0x0][0x2d0], -R190.reuse ;  /* 0x0000b400a9c07a23 */ /* 0x100fe200000108be */
[----:B-1----:R-:W-:Y:S01]  /*10030*/  FMNMX.FTZ R5, R4, R7, !PT ;  /* 0x0000000704057209 */ /* 0x002fe20007810000 */
[--C-:B------:R-:W-:Y:S01]  /*10040*/  FFMA.FTZ R193, R167, c[0x0][0x2d0], -R190.reuse ;  /* 0x0000b400a7c17a23 */ /* 0x100fe200000108be */
[----:B------:R-:W-:Y:S01]  /*10050*/  FSEL R4, R0, RZ, P0 ;  /* 0x000000ff00047208 */ /* 0x000fe20000000000 */
[--C-:B------:R-:W-:Y:S01]  /*10060*/  FFMA.FTZ R194, R165, c[0x0][0x2d0], -R190.reuse ;  /* 0x0000b400a5c27a23 */ /* 0x100fe200000108be */
[----:B------:R-:W-:Y:S01]  /*10070*/  LDSM.16.MT88.4 R168, [R227+0x4900] ;  /* 0x00490000e3a8783b */ /* 0x000fe20000004200 */
[----:B------:R-:W-:Y:S01]  /*10080*/  MUFU.EX2 R11, R11 ;  /* 0x0000000b000b7308 */ /* 0x000fe20000000800 */
[--C-:B------:R-:W-:Y:S02]  /*10090*/  FFMA.FTZ R249, R249, c[0x0][0x2d0], -R190.reuse ;  /* 0x0000b400f9f97a23 */ /* 0x100fe400000108be */
[----:B------:R-:W-:Y:S02]  /*100a0*/  FADD.FTZ R4, -R4, R3 ;  /* 0x0000000304047221 */ /* 0x000fe40000010100 */
[--C-:B------:R-:W-:Y:S02]  /*100b0*/  FFMA.FTZ R203, R203, c[0x0][0x2d0], -R190.reuse ;  /* 0x0000b400cbcb7a23 */ /* 0x100fe400000108be */
[----:B------:R-:W1:Y:S01]  /*100c0*/  SHFL.BFLY PT, R8, R5, 0x1, 0x1f ;  /* 0x0c201f0005087f89 */ /* 0x000e6200000e0000 */
[----:B------:R-:W-:Y:S02]  /*100d0*/  FMUL.FTZ R3, R4, c[0x0][0x2d0] ;  /* 0x0000b40004037a20 */ /* 0x000fe40000410000 */
        /* <DEDUP_REMOVED lines=8> */
[----:B------:R-:W2:Y:S01]  /*10160*/  MUFU.EX2 R177, R177 ;  /* 0x000000b100b17308 */ /* 0x000ea20000000800 */
[----:B-1----:R-:W-:Y:S04]  /*10170*/  FMNMX.FTZ R8, R8, R5, !PT ;  /* 0x0000000508087209 */ /* 0x002fe80007810000 */
[C---:B------:R-:W-:Y:S01]  /*10180*/  FSETP.NEU.FTZ.AND P0, PT, R8.reuse, -INF , PT ;  /* 0xff8000000800780b */ /* 0x040fe20003f1d000 */
[C---:B------:R-:W-:Y:S03]  /*10190*/  FMUL.FTZ R183, R8.reuse, c[0x0][0x2d0] ;  /* 0x0000b40008b77a20 */ /* 0x040fe60000410000 */
[----:B------:R-:W-:Y:S01]  /*101a0*/  FSEL R5, R8, RZ, P0 ;  /* 0x000000ff08057208 */ /* 0x000fe20000000000 */
[----:B------:R-:W-:Y:S01]  /*101b0*/  MUFU.EX2 R191, R191 ;  /* 0x000000bf00bf7308 */ /* 0x000fe20000000800 */
[----:B------:R-:W-:Y:S02]  /*101c0*/  FSEL R183, R183, RZ, P0 ;  /* 0x000000ffb7b77208 */ /* 0x000fe40000000000 */
[----:B------:R-:W-:Y:S01]  /*101d0*/  PLOP3.LUT P0, PT, PT, PT, UP2, 0x80, 0x0 ;  /* 0x000000000000781c */ /* 0x000fe20003f0f028 */
[----:B------:R-:W-:Y:S02]  /*101e0*/  FADD.FTZ R5, -R5, R2 ;  /* 0x0000000205057221 */ /* 0x000fe40000010100 */
[--C-:B------:R-:W-:Y:S02]  /*101f0*/  FFMA.FTZ R180, R16, c[0x0][0x2d0], -R183.reuse ;  /* 0x0000b40010b47a23 */ /* 0x100fe400000108b7 */
[----:B------:R-:W1:Y:S01]  /*10200*/  LDSM.16.MT88.4 R16, [R227+0x100] ;  /* 0x00010000e310783b */ /* 0x000e620000004200 */
[--C-:B------:R-:W-:Y:S01]  /*10210*/  FFMA.FTZ R178, R6, c[0x0][0x2d0], -R183.reuse ;  /* 0x0000b40006b27a23 */ /* 0x100fe200000108b7 */
[----:B------:R-:W-:Y:S01]  /*10220*/  MUFU.EX2 R192, R192 ;  /* 0x000000c000c07308 */ /* 0x000fe20000000800 */
[----:B------:R-:W-:Y:S02]  /*10230*/  FMUL.FTZ R2, R5, c[0x0][0x2d0] ;  /* 0x0000b40005027a20 */ /* 0x000fe40000410000 */
[--C-:B------:R-:W-:Y:S01]  /*10240*/  FFMA.FTZ R181, R13, c[0x0][0x2d0], -R183.reuse ;  /* 0x0000b4000db57a23 */ /* 0x100fe200000108b7 */
[----:B--2---:R-:W-:Y:S01]  /*10250*/  F2FP.BF16.PACK_AB R14, R177, R10 ;  /* 0x0000000ab10e723e */ /* 0x004fe200000010ff */
[--C-:B------:R-:W-:Y:S01]  /*10260*/  FFMA.FTZ R179, R12, c[0x0][0x2d0], -R183.reuse ;  /* 0x0000b4000cb37a23 */ /* 0x100fe200000108b7 */
[----:B------:R-:W-:Y:S01]  /*10270*/  F2FP.BF16.PACK_AB R12, R11, R176 ;  /* 0x000000b00b0c723e */ /* 0x000fe200000010ff */
        /* <DEDUP_REMOVED lines=12> */
[--C-:B------:R-:W-:Y:S02]  /*10340*/  FFMA.FTZ R195, R166, c[0x0][0x2d0], -R183.reuse ;  /* 0x0000b400a6c37a23 */ /* 0x100fe400000108b7 */
[--C-:B------:R-:W-:Y:S01]  /*10350*/  FFMA.FTZ R196, R164, c[0x0][0x2d0], -R183.reuse ;  /* 0x0000b400a4c47a23 */ /* 0x100fe200000108b7 */
[----:B------:R-:W3:Y:S01]  /*10360*/  MUFU.EX2 R180, R180 ;  /* 0x000000b400b47308 */ /* 0x000ee20000000800 */
[----:B------:R-:W-:Y:S01]  /*10370*/  LDSM.16.MT88.4 R164, [R221+0x2900] ;  /* 0x00290000dda4783b */ /* 0x000fe20000004200 */
[--C-:B------:R-:W-:Y:S02]  /*10380*/  FFMA.FTZ R197, R32, c[0x0][0x2d0], -R183.reuse ;  /* 0x0000b40020c57a23 */ /* 0x100fe400000108b7 */
[C---:B--2---:R-:W-:Y:S02]  /*10390*/  FMUL.FTZ R6, R2.reuse, R162 ;  /* 0x000000a202067220 */ /* 0x044fe40000410000 */
[C---:B------:R-:W-:Y:S02]  /*103a0*/  FMUL.FTZ R7, R2.reuse, R163 ;  /* 0x000000a302077220 */ /* 0x040fe40000410000 */
[C---:B------:R-:W-:Y:S01]  /*103b0*/  FMUL.FTZ R134, R2.reuse, R134 ;  /* 0x0000008602867220 */ /* 0x040fe20000410000 */
[----:B------:R-:W-:Y:S01]  /*103c0*/  LDSM.16.MT88.4 R32, [R227+0x2900] ;  /* 0x00290000e320783b */ /* 0x000fe20000004200 */
[----:B------:R-:W-:Y:S01]  /*103d0*/  MUFU.EX2 R179, R179 ;  /* 0x000000b300b37308 */ /* 0x000fe20000000800 */
[C---:B------:R-:W-:Y:S02]  /*103e0*/  FMUL.FTZ R135, R2.reuse, R135 ;  /* 0x0000008702877220 */ /* 0x040fe40000410000 */
[C---:B------:R-:W-:Y:S02]  /*103f0*/  FMUL.FTZ R138, R2.reuse, R138 ;  /* 0x0000008a028a7220 */ /* 0x040fe40000410000 */
[C---:B------:R-:W-:Y:S02]  /*10400*/  FMUL.FTZ R139, R2.reuse, R139 ;  /* 0x0000008b028b7220 */ /* 0x040fe40000410000 */
[C---:B------:R-:W-:Y:S01]  /*10410*/  FMUL.FTZ R142, R2.reuse, R142 ;  /* 0x0000008e028e7220 */ /* 0x040fe20000410000 */
[----:B------:R-:W-:Y:S01]  /*10420*/  LDSM.16.MT88.4 R160, [R222+0x2900] ;  /* 0x00290000dea0783b */ /* 0x000fe20000004200 */
[C---:B------:R-:W-:Y:S01]  /*10430*/  FMUL.FTZ R143, R2.reuse, R143 ;  /* 0x0000008f028f7220 */ /* 0x040fe20000410000 */
[----:B------:R-:W2:Y:S01]  /*10440*/  MUFU.EX2 R178, R178 ;  /* 0x000000b200b27308 */ /* 0x000ea20000000800 */
[C---:B------:R-:W-:Y:S02]  /*10450*/  FMUL.FTZ R146, R2.reuse, R146 ;  /* 0x0000009202927220 */ /* 0x040fe40000410000 */
[----:B------:R-:W-:Y:S01]  /*10460*/  FMUL.FTZ R147, R2, R147 ;  /* 0x0000009302937220 */ /* 0x000fe20000410000 */
[----:B---3--:R-:W-:Y:S01]  /*10470*/  F2FP.BF16.PACK_AB R13, R180, R181 ;  /* 0x000000b5b40d723e */ /* 0x008fe200000010ff */
[--C-:B------:R-:W-:Y:S02]  /*10480*/  FFMA.FTZ R198, R28, c[0x0][0x2d0], -R183.reuse ;  /* 0x0000b4001cc67a23 */ /* 0x100fe400000108b7 */
        /* <DEDUP_REMOVED lines=10> */
[----:B------:R-:W-:Y:S01]  /*10530*/  FMUL.FTZ R155, R2, R155 ;  /* 0x0000009b029b7220 */ /* 0x000fe20000410000 */
[----:B--2---:R-:W-:Y:S01]  /*10540*/  F2FP.BF16.PACK_AB R15, R178, R179 ;  /* 0x000000b3b20f723e */ /* 0x004fe200000010ff */
[C---:B------:R-:W-:Y:S02]  /*10550*/  FMUL.FTZ R156, R3.reuse, R156 ;  /* 0x0000009c039c7220 */ /* 0x040fe40000410000 */
[C---:B------:R-:W-:Y:S02]  /*10560*/  FMUL.FTZ R157, R3.reuse, R157 ;  /* 0x0000009d039d7220 */ /* 0x040fe40000410000 */
[C---:B------:R-:W-:Y:S02]  /*10570*/  FMUL.FTZ R158, R2.reuse, R158 ;  /* 0x0000009e029e7220 */ /* 0x040fe40000410000 */
[C---:B-1----:R-:W-:Y:S01]  /*10580*/  HMMA.16816.F32.BF16 R4, R12.reuse, R16, R4 ;  /* 0x000000100c04723c */ /* 0x042fe20000041804 */
[----:B------:R-:W-:Y:S04]  /*10590*/  MUFU.EX2 R195, R195 ;  /* 0x000000c300c37308 */ /* 0x000fe80000000800 */
[C---:B------:R-:W-:Y:S02]  /*105a0*/  FMUL.FTZ R159, R2.reuse, R159 ;  /* 0x0000009f029f7220 */ /* 0x040fe40000410000 */
[C---:B------:R-:W-:Y:S01]  /*105b0*/  FMUL.FTZ R36, R3.reuse, R36 ;  /* 0x0000002403247220 */ /* 0x040fe20000410000 */
[C---:B------:R-:W-:Y:S01]  /*105c0*/  HMMA.16816.F32.BF16 R132, R12.reuse, R18, R132 ;  /* 0x000000120c84723c */ /* 0x040fe20000041884 */
[----:B------:R-:W1:Y:S02]  /*105d0*/  LDSM.16.MT88.4 R16, [R220+0x100] ;  /* 0x00010000dc10783b */ /* 0x000e640000004200 */
[----:B------:R-:W2:Y:S01]  /*105e0*/  MUFU.EX2 R196, R196 ;  /* 0x000000c400c47308 */ /* 0x000ea20000000800 */
[C---:B------:R-:W-:Y:S02]  /*105f0*/  FMUL.FTZ R37, R3.reuse, R37 ;  /* 0x0000002503257220 */ /* 0x040fe40000410000 */
[C---:B------:R-:W-:Y:S02]  /*10600*/  FMUL.FTZ R38, R2.reuse, R38 ;  /* 0x0000002602267220 */ /* 0x040fe40000410000 */
[C---:B------:R-:W-:Y:S04]  /*10610*/  HMMA.16816.F32.BF16 R136, R12.reuse, R20, R136 ;  /* 0x000000140c88723c */ /* 0x040fe80000041888 */
[C---:B------:R-:W-:Y:S01]  /*10620*/  FMUL.FTZ R39, R2.reuse, R39 ;  /* 0x0000002702277220 */ /* 0x040fe20000410000 */
[----:B------:R-:W-:Y:S01]  /*10630*/  MUFU.EX2 R197, R197 ;  /* 0x000000c500c57308 */ /* 0x000fe20000000800 */
[C---:B------:R-:W-:Y:S02]  /*10640*/  FMUL.FTZ R40, R3.reuse, R40 ;  /* 0x0000002803287220 */ /* 0x040fe40000410000 */
[C---:B------:R-:W-:Y:S01]  /*10650*/  HMMA.16816.F32.BF16 R140, R12.reuse, R22, R140 ;  /* 0x000000160c8c723c */ /* 0x040fe2000004188c */
[----:B------:R-:W4:Y:S03]  /*10660*/  LDSM.16.MT88.4 R20, [R227+0x2100] ;  /* 0x00210000e314783b */ /* 0x000f260000004200 */
[C---:B------:R-:W-:Y:S02]  /*10670*/  FMUL.FTZ R41, R3.reuse, R41 ;  /* 0x0000002903297220 */ /* 0x040fe40000410000 */
[C---:B------:R-:W-:Y:S01]  /*10680*/  FMUL.FTZ R42, R2.reuse, R42 ;  /* 0x0000002a022a7220 */ /* 0x040fe20000410000 */
[----:B------:R-:W5:Y:S01]  /*10690*/  MUFU.EX2 R198, R198 ;  /* 0x000000c600c67308 */ /* 0x000f620000000800 */
[C---:B------:R-:W-:Y:S04]  /*106a0*/  HMMA.16816.F32.BF16 R144, R12.reuse, R24, R144 ;  /* 0x000000180c90723c */ /* 0x040fe80000041890 */
[C---:B------:R-:W-:Y:S02]  /*106b0*/  FMUL.FTZ R43, R2.reuse, R43 ;  /* 0x0000002b022b7220 */ /* 0x040fe40000410000 */
[C---:B------:R-:W-:Y:S02]  /*106c0*/  FMUL.FTZ R44, R3.reuse, R44 ;  /* 0x0000002c032c7220 */ /* 0x040fe40000410000 */
[C---:B------:R-:W-:Y:S01]  /*106d0*/  HMMA.16816.F32.BF16 R148, R12.reuse, R26, R148 ;  /* 0x0000001a0c94723c */ /* 0x040fe20000041894 */
[----:B------:R-:W2:Y:S01]  /*106e0*/  LDSM.16.MT88.4 R24, [R222+0x2100] ;  /* 0x00210000de18783b */ /* 0x000ea20000004200 */
[----:B------:R-:W2:Y:S02]  /*106f0*/  MUFU.EX2 R249, R249 ;  /* 0x000000f900f97308 */ /* 0x000ea40000000800 */
        /* <DEDUP_REMOVED lines=12> */
[----:B------:R-:W-:Y:S01]  /*107c0*/  MUFU.EX2 R201, R201 ;  /* 0x000000c900c97308 */ /* 0x000fe20000000800 */
[C---:B----4-:R-:W-:Y:S04]  /*107d0*/  HMMA.16816.F32.BF16 R36, R12.reuse, R20, R36 ;  /* 0x000000140c24723c */ /* 0x050fe80000041824 */
[C---:B------:R-:W-:Y:S02]  /*107e0*/  FMUL.FTZ R53, R3.reuse, R53 ;  /* 0x0000003503357220 */ /* 0x040fe40000410000 */
[C---:B------:R-:W-:Y:S02]  /*107f0*/  FMUL.FTZ R54, R2.reuse, R54 ;  /* 0x0000003602367220 */ /* 0x040fe40000410000 */
[C---:B------:R-:W-:Y:S01]  /*10800*/  HMMA.16816.F32.BF16 R40, R12.reuse, R22, R40 ;  /* 0x000000160c28723c */ /* 0x040fe20000041828 */
[----:B------:R-:W4:Y:S01]  /*10810*/  LDSM.16.MT88.4 R20, [R220+0x2100] ;  /* 0x00210000dc14783b */ /* 0x000f220000004200 */
[----:B------:R-:W-:Y:S02]  /*10820*/  MUFU.EX2 R199, R199 ;  /* 0x000000c700c77308 */ /* 0x000fe40000000800 */
[C---:B------:R-:W-:Y:S02]  /*10830*/  FMUL.FTZ R55, R2.reuse, R55 ;  /* 0x0000003702377220 */ /* 0x040fe40000410000 */
[C---:B------:R-:W-:Y:S02]  /*10840*/  FMUL.FTZ R56, R3.reuse, R56 ;  /* 0x0000003803387220 */ /* 0x040fe40000410000 */
[C---:B--2---:R-:W-:Y:S04]  /*10850*/  HMMA.16816.F32.BF16 R44, R12.reuse, R24, R44 ;  /* 0x000000180c2c723c */ /* 0x044fe8000004182c */
        /* <DEDUP_REMOVED lines=8> */
[C---:B------:R-:W-:Y:S01]  /*108e0*/  FMUL.FTZ R61, R3.reuse, R61 ;  /* 0x0000003d033d7220 */ /* 0x040fe20000410000 */
[C---:B-1----:R-:W-:Y:S03]  /*108f0*/  HMMA.16816.F32.BF16 R52, R12.reuse, R16, R52 ;  /* 0x000000100c34723c */ /* 0x042fe60000041834 */
        /* <DEDUP_REMOVED lines=8> */
[C---:B----4-:R-:W-:Y:S04]  /*10980*/  HMMA.16816.F32.BF16 R60, R12.reuse, R20, R60 ;  /* 0x000000140c3c723c */ /* 0x050fe8000004183c */
[C---:B------:R-:W-:Y:S01]  /*10990*/  FMUL.FTZ R67, R2.reuse, R67 ;  /* 0x0000004302437220 */ /* 0x040fe20000410000 */
[----:B------:R-:W-:Y:S01]  /*109a0*/  MUFU.EX2 R190, R190 ;  /* 0x000000be00be7308 */ /* 0x000fe20000000800 */
        /* <DEDUP_REMOVED lines=84> */
[----:B------:R-:W-:Y:S03]  /*10ef0*/  FMUL.FTZ R129, R3, R129 ;  /* 0x0000008103817220 */ /* 0x000fe60000410000 */
[C---:B-1----:R-:W-:Y:S03]  /*10f00*/  HMMA.16816.F32.BF16 R124, R12.reuse, R16, R124 ;  /* 0x000000100c7c723c */ /* 0x042fe6000004187c */
[C---:B------:R-:W-:Y:S02]  /*10f10*/  FMUL.FTZ R130, R2.reuse, R130 ;  /* 0x0000008202827220 */ /* 0x040fe40000410000 */
[----:B------:R-:W-:Y:S02]  /*10f20*/  FMUL.FTZ R131, R2, R131 ;  /* 0x0000008302837220 */ /* 0x000fe40000410000 */
[--C-:B------:R-:W-:Y:S02]  /*10f30*/  FFMA.FTZ R251, R252, c[0x0][0x2d0], -R183.reuse ;  /* 0x0000b400fcfb7a23 */ /* 0x100fe400000108b7 */
[--C-:B------:R-:W-:Y:S03]  /*10f40*/  FFMA.FTZ R250, R250, c[0x0][0x2d0], -R183.reuse ;  /* 0x0000b400fafa7a23 */ /* 0x100fe600000108b7 */
[----:B------:R-:W-:Y:S01]  /*10f50*/  HMMA.16816.F32.BF16 R128, R12, R18, R128 ;  /* 0x000000120c80723c */ /* 0x000fe20000041880 */
[----:B------:R-:W1:Y:S01]  /*10f60*/  LDSM.16.MT88.4 R16, [R220+0x900] ;  /* 0x00090000dc10783b */ /* 0x000e620000004200 */
[----:B------:R-:W1:Y:S01]  /*10f70*/  MUFU.EX2 R251, R251 ;  /* 0x000000fb00fb7308 */ /* 0x000e620000000800 */
[--C-:B------:R-:W-:Y:S02]  /*10f80*/  FFMA.FTZ R202, R202, c[0x0][0x2d0], -R183.reuse ;  /* 0x0000b400caca7a23 */ /* 0x100fe400000108b7 */
[--C-:B------:R-:W-:Y:S02]  /*10f90*/  FFMA.FTZ R200, R200, c[0x0][0x2d0], -R183.reuse ;  /* 0x0000b400c8c87a23 */ /* 0x100fe400000108b7 */
[----:B------:R-:W-:Y:S01]  /*10fa0*/  F2FP.BF16.PACK_AB R12, R192, R191 ;  /* 0x000000bfc00c723e */ /* 0x000fe200000010ff */
[--C-:B------:R-:W-:Y:S01]  /*10fb0*/  FFMA.FTZ R185, R186, c[0x0][0x2d0], -R183.reuse ;  /* 0x0000b400bab97a23 */ /* 0x100fe200000108b7 */
[----:B---3--:R-:W-:Y:S03]  /*10fc0*/  F2FP.BF16.PACK_AB R14, R194, R193 ;  /* 0x000000c1c20e723e */ /* 0x008fe600000010ff */
[----:B------:R-:W-:Y:S01]  /*10fd0*/  F2FP.BF16.PACK_AB R13, R196, R195 ;  /* 0x000000c3c40d723e */ /* 0x000fe200000010ff */
[----:B------:R-:W3:Y:S01]  /*10fe0*/  MUFU.EX2 R250, R250 ;  /* 0x000000fa00fa7308 */ /* 0x000ee20000000800 */
[----:B-----5:R-:W-:Y:S01]  /*10ff0*/  F2FP.BF16.PACK_AB R15, R198, R197 ;  /* 0x000000c5c60f723e */ /* 0x020fe200000010ff */
[--C-:B------:R-:W-:Y:S02]  /*11000*/  FFMA.FTZ R184, R184, c[0x0][0x2d0], -R183.reuse ;  /* 0x0000b400b8b87a23 */ /* 0x100fe400000108b7 */
[--C-:B------:R-:W-:Y:S02]  /*11010*/  FFMA.FTZ R182, R182, c[0x0][0x2d0], -R183.reuse ;  /* 0x0000b400b6b67a23 */ /* 0x100fe400000108b7 */
[----:B------:R-:W-:Y:S02]  /*11020*/  FFMA.FTZ R183, R9, c[0x0][0x2d0], -R183 ;  /* 0x0000b40009b77a23 */ /* 0x000fe400000108b7 */
[C---:B----4-:R-:W-:Y:S02]  /*11030*/  HMMA.16816.F32.BF16 R4, R12.reuse, R20, R4 ;  /* 0x000000140c04723c */ /* 0x050fe40000041804 */
[----:B------:R-:W4:Y:S01]  /*11040*/  MUFU.EX2 R202, R202 ;  /* 0x000000ca00ca7308 */ /* 0x000f220000000800 */
[----:B------:R-:W-:Y:S02]  /*11050*/  FFMA.FTZ R176, R3, R240, R176 ;  /* 0x000000f003b07223 */ /* 0x000fe400000100b0 */
[----:B------:R-:W-:Y:S02]  /*11060*/  FFMA.FTZ R181, R2, R239, R181 ;  /* 0x000000ef02b57223 */ /* 0x000fe400000100b5 */
[----:B------:R-:W-:Y:S01]  /*11070*/  FADD.FTZ R11, R11, R176 ;  /* 0x000000b00b0b7221 */ /* 0x000fe20000010000 */
[C---:B------:R-:W-:Y:S01]  /*11080*/  HMMA.16816.F32.BF16 R132, R12.reuse, R22, R132 ;  /* 0x000000160c84723c */ /* 0x040fe20000041884 */
[----:B------:R-:W5:Y:S03]  /*11090*/  LDSM.16.MT88.4 R20, [R220+0x2900] ;  /* 0x00290000dc14783b */ /* 0x000f660000004200 */
[----:B------:R-:W1:Y:S01]  /*110a0*/  MUFU.EX2 R200, R200 ;  /* 0x000000c800c87308 */ /* 0x000e620000000800 */
[----:B------:R-:W-:Y:S02]  /*110b0*/  FADD.FTZ R180, R180, R181 ;  /* 0x000000b5b4b47221 */ /* 0x000fe40000010000 */
[----:B------:R-:W-:Y:S01]  /*110c0*/  FADD.FTZ R10, R10, R11 ;  /* 0x0000000b0a0a7221 */ /* 0x000fe20000010000 */
[C---:B--2---:R-:W-:Y:S04]  /*110d0*/  HMMA.16816.F32.BF16 R136, R12.reuse, R24, R136 ;  /* 0x000000180c88723c */ /* 0x044fe80000041888 */
[----:B------:R-:W-:Y:S02]  /*110e0*/  FADD.FTZ R179, R179, R180 ;  /* 0x000000b4b3b37221 */ /* 0x000fe40000010000 */
[----:B------:R-:W-:Y:S01]  /*110f0*/  MUFU.EX2 R185, R185 ;  /* 0x000000b900b97308 */ /* 0x000fe20000000800 */
[----:B------:R-:W-:Y:S01]  /*11100*/  FADD.FTZ R10, R177, R10 ;  /* 0x0000000ab10a7221 */ /* 0x000fe20000010000 */
[C---:B------:R-:W-:Y:S01]  /*11110*/  HMMA.16816.F32.BF16 R140, R12.reuse, R26, R140 ;  /* 0x0000001a0c8c723c */ /* 0x040fe2000004188c */
[----:B------:R-:W2:Y:S03]  /*11120*/  LDSM.16.MT88.4 R24, [R221+0x4900] ;  /* 0x00490000dd18783b */ /* 0x000ea60000004200 */
[----:B------:R-:W-:Y:S02]  /*11130*/  FADD.FTZ R178, R178, R179 ;  /* 0x000000b3b2b27221 */ /* 0x000fe40000010000 */
[----:B------:R-:W-:Y:S02]  /*11140*/  FADD.FTZ R191, R191, R10 ;  /* 0x0000000abfbf7221 */ /* 0x000fe40000010000 */
[C---:B------:R-:W-:Y:S01]  /*11150*/  HMMA.16816.F32.BF16 R144, R12.reuse, R28, R144 ;  /* 0x0000001c0c90723c */ /* 0x040fe20000041890 */
[----:B------:R-:W2:Y:S03]  /*11160*/  MUFU.EX2 R184, R184 ;  /* 0x000000b800b87308 */ /* 0x000ea60000000800 */
[----:B------:R-:W-:Y:S02]  /*11170*/  FADD.FTZ R195, R195, R178 ;  /* 0x000000b2c3c37221 */ /* 0x000fe40000010000 */
[----:B------:R-:W-:Y:S02]  /*11180*/  FADD.FTZ R192, R192, R191 ;  /* 0x000000bfc0c07221 */ /* 0x000fe40000010000 */
[C---:B------:R-:W-:Y:S01]  /*11190*/  HMMA.16816.F32.BF16 R148, R12.reuse, R30, R148 ;  /* 0x0000001e0c94723c */ /* 0x040fe20000041894 */
[----:B------:R-:W-:Y:S02]  /*111a0*/  LDSM.16.MT88.4 R28, [R222+0x6900] ;  /* 0x00690000de1c783b */ /* 0x000fe40000004200 */
[----:B------:R-:W-:Y:S01]  /*111b0*/  MUFU.EX2 R182, R182 ;  /* 0x000000b600b67308 */ /* 0x000fe20000000800 */
[----:B------:R-:W-:Y:S02]  /*111c0*/  FADD.FTZ R196, R196, R195 ;  /* 0x000000c3c4c47221 */ /* 0x000fe40000010000 */
[----:B------:R-:W-:Y:S02]  /*111d0*/  FADD.FTZ R193, R193, R192 ;  /* 0x000000c0c1c17221 */ /* 0x000fe40000010000 */
[C---:B-1----:R-:W-:Y:S04]  /*111e0*/  HMMA.16816.F32.BF16 R152, R12.reuse, R16, R152 ;  /* 0x000000100c98723c */ /* 0x042fe80000041898 */
[----:B------:R-:W-:Y:S01]  /*111f0*/  FADD.FTZ R197, R197, R196 ;  /* 0x000000c4c5c57221 */ /* 0x000fe20000010000 */
[----:B------:R-:W1:Y:S01]  /*11200*/  MUFU.EX2 R183, R183 ;  /* 0x000000b700b77308 */ /* 0x000e620000000800 */
[----:B------:R-:W-:Y:S02]  /*11210*/  FADD.FTZ R2, R194, R193 ;  /* 0x000000c1c2027221 */ /* 0x000fe40000010000 */
        /* <DEDUP_REMOVED lines=8> */
[----:B------:R-:W-:Y:S03]  /*112a0*/  LDSM.16.MT88.4 R32, [R227+0x3100] ;  /* 0x00310000e320783b */ /* 0x000fe60000004200 */
[----:B---3--:R-:W-:Y:S02]  /*112b0*/  FADD.FTZ R3, R250, R3 ;  /* 0x00000003fa037221 */ /* 0x008fe40000010000 */
[----:B------:R-:W-:Y:S02]  /*112c0*/  FADD.FTZ R2, R201, R2 ;  /* 0x00000002c9027221 */ /* 0x000fe40000010000 */
[C---:B------:R-:W-:Y:S04]  /*112d0*/  HMMA.16816.F32.BF16 R44, R12.reuse, R160, R44 ;  /* 0x000000a00c2c723c */ /* 0x040fe8000004182c */
[----:B----4-:R-:W-:Y:S02]  /*112e0*/  FADD.FTZ R3, R202, R3 ;  /* 0x00000003ca037221 */ /* 0x010fe40000010000 */
[----:B------:R-:W-:Y:S02]  /*112f0*/  FADD.FTZ R2, R199, R2 ;  /* 0x00000002c7027221 */ /* 0x000fe40000010000 */
[C---:B------:R-:W-:Y:S01]  /*11300*/  HMMA.16816.F32.BF16 R48, R12.reuse, R162, R48 ;  /* 0x000000a20c30723c */ /* 0x040fe20000041830 */
[----:B------:R-:W-:Y:S07]  /*11310*/  LDSM.16.MT88.4 R160, [R222+0x3100] ;  /* 0x00310000dea0783b */ /* 0x000fee0000004200 */
[C---:B------:R-:W-:Y:S08]  /*11320*/  HMMA.16816.F32.BF16 R52, R12.reuse, R164, R52 ;  /* 0x000000a40c34723c */ /* 0x040ff00000041834 */
[C---:B------:R-:W-:Y:S01]  /*11330*/  HMMA.16816.F32.BF16 R56, R12.reuse, R166, R56 ;  /* 0x000000a60c38723c */ /* 0x040fe20000041838 */
[----:B------:R-:W-:Y:S07]  /*11340*/  LDSM.16.MT88.4 R164, [R222+0x5100] ;  /* 0x00510000dea4783b */ /* 0x000fee0000004200 */
[C---:B-----5:R-:W-:Y:S08]  /*11350*/  HMMA.16816.F32.BF16 R60, R12.reuse, R20, R60 ;  /* 0x000000140c3c723c */ /* 0x060ff0000004183c */
        /* <DEDUP_REMOVED lines=26> */
[----:B------:R-:W-:Y:S02]  /*11500*/  F2FP.BF16.PACK_AB R12, R203, R249 ;  /* 0x000000f9cb0c723e */ /* 0x000fe400000010ff */
[----:B------:R-:W-:Y:S03]  /*11510*/  F2FP.BF16.PACK_AB R14, R199, R201 ;  /* 0x000000c9c70e723e */ /* 0x000fe600000010ff */
[----:B------:R-:W-:Y:S02]  /*11520*/  F2FP.BF16.PACK_AB R13, R250, R251 ;  /* 0x000000fbfa0d723e */ /* 0x000fe400000010ff */
[C---:B------:R-:W-:Y:S01]  /*11530*/  F2FP.BF16.PACK_AB R15, R200.reuse, R202 ;  /* 0x000000cac80f723e */ /* 0x040fe200000010ff */
[----:B------:R-:W-:Y:S01]  /*11540*/  FADD.FTZ R200, R200, R3 ;  /* 0x00000003c8c87221 */ /* 0x000fe20000010000 */
[----:B------:R-:W-:Y:S05]  /*11550*/  MOV R3, R0 ;  /* 0x0000000000037202 */ /* 0x000fea0000000f00 */
        /* <DEDUP_REMOVED lines=16> */
[C---:B------:R-:W-:Y:S08]  /*11660*/  HMMA.16816.F32.BF16 R48, R12.reuse, R162, R48 ;  /* 0x000000a20c30723c */ /* 0x040ff00000041830 */
[C---:B---3--:R-:W-:Y:S08]  /*11670*/  HMMA.16816.F32.BF16 R52, R12.reuse, R20, R52 ;  /* 0x000000140c34723c */ /* 0x048ff00000041834 */
[C---:B------:R-:W-:Y:S01]  /*11680*/  HMMA.16816.F32.BF16 R56, R12.reuse, R22, R56 ;  /* 0x000000160c38723c */ /* 0x040fe20000041838 */
[----:B------:R-:W3:Y:S07]  /*11690*/  LDSM.16.MT88.4 R20, [R220+0x5100] ;  /* 0x00510000dc14783b */ /* 0x000eee0000004200 */
        /* <DEDUP_REMOVED lines=18> */
[C---:B------:R-:W-:Y:S08]  /*117c0*/  HMMA.16816.F32.BF16 R108, R12.reuse, R28, R108 ;  /* 0x0000001c0c6c723c */ /* 0x040ff0000004186c */
[C---:B------:R-:W-:Y:S01]  /*117d0*/  HMMA.16816.F32.BF16 R112, R12.reuse, R30, R112 ;  /* 0x0000001e0c70723c */ /* 0x040fe20000041870 */
[----:B------:R-:W4:Y:S07]  /*117e0*/  LDSM.16.MT88.4 R28, [R222+0x1900] ;  /* 0x00190000de1c783b */ /* 0x000f2e0000004200 */
[C---:B-1----:R-:W-:Y:S08]  /*117f0*/  HMMA.16816.F32.BF16 R116, R12.reuse, R16, R116 ;  /* 0x000000100c74723c */ /* 0x042ff00000041874 */
[C---:B------:R-:W-:Y:S01]  /*11800*/  HMMA.16816.F32.BF16 R120, R12.reuse, R18, R120 ;  /* 0x000000120c78723c */ /* 0x040fe20000041878 */
[----:B------:R-:W1:Y:S07]  /*11810*/  LDSM.16.MT88.4 R16, [R220+0x1900] ;  /* 0x00190000dc10783b */ /* 0x000e6e0000004200 */
[C---:B---3--:R-:W-:Y:S08]  /*11820*/  HMMA.16816.F32.BF16 R124, R12.reuse, R20, R124 ;  /* 0x000000140c7c723c */ /* 0x048ff0000004187c */
[----:B------:R-:W-:Y:S01]  /*11830*/  HMMA.16816.F32.BF16 R128, R12, R22, R128 ;  /* 0x000000160c80723c */ /* 0x000fe20000041880 */
[----:B------:R-:W-:Y:S06]  /*11840*/  LDSM.16.MT88.4 R20, [R222+0x3900] ;  /* 0x00390000de14783b */ /* 0x000fec0000004200 */
[----:B------:R-:W-:Y:S01]  /*11850*/  F2FP.BF16.PACK_AB R12, R188, R189 ;  /* 0x000000bdbc0c723e */ /* 0x000fe200000010ff */
[----:B------:R-:W-:Y:S01]  /*11860*/  FADD.FTZ R189, R189, R2 ;  /* 0x00000002bdbd7221 */ /* 0x000fe20000010000 */
[----:B------:R-:W-:Y:S03]  /*11870*/  F2FP.BF16.PACK_AB R14, R190, R187 ;  /* 0x000000bbbe0e723e */ /* 0x000fe600000010ff */
[----:B------:R-:W-:Y:S01]  /*11880*/  F2FP.BF16.PACK_AB R13, R184, R185 ;  /* 0x000000b9b80d723e */ /* 0x000fe200000010ff */
[----:B------:R-:W-:Y:S01]  /*11890*/  FADD.FTZ R185, R185, R200 ;  /* 0x000000c8b9b97221 */ /* 0x000fe20000010000 */
[----:B------:R-:W-:Y:S01]  /*118a0*/  F2FP.BF16.PACK_AB R15, R183, R182 ;  /* 0x000000b6b70f723e */ /* 0x000fe200000010ff */
[----:B------:R-:W-:Y:S01]  /*118b0*/  FADD.FTZ R188, R188, R189 ;  /* 0x000000bdbcbc7221 */ /* 0x000fe20000010000 */
[----:B------:R-:W-:Y:S01]  /*118c0*/  MOV R2, R8 ;  /* 0x0000000800027202 */ /* 0x000fe20000000f00 */
[----:B------:R-:W-:Y:S02]  /*118d0*/  FADD.FTZ R185, R184, R185 ;  /* 0x000000b9b8b97221 */ /* 0x000fe40000010000 */
[----:B------:R-:W-:Y:S02]  /*118e0*/  FADD.FTZ R187, R187, R188 ;  /* 0x000000bcbbbb7221 */ /* 0x000fe40000010000 */
[C---:B--2---:R-:W-:Y:S01]  /*118f0*/  HMMA.16816.F32.BF16 R160, R12.reuse, R24, R4 ;  /* 0x000000180ca0723c */ /* 0x044fe20000041804 */
[----:B------:R-:W2:Y:S02]  /*11900*/  LDSM.16.MT88.4 R4, [R227+0x3900] ;  /* 0x00390000e304783b */ /* 0x000ea40000004200 */
[----:B------:R-:W-:Y:S02]  /*11910*/  FADD.FTZ R182, R182, R185 ;  /* 0x000000b9b6b67221 */ /* 0x000fe40000010000 */
[----:B------:R-:W-:Y:S02]  /*11920*/  FADD.FTZ R240, R190, R187 ;  /* 0x000000bbbef07221 */ /* 0x000fe40000010000 */
[----:B------:R-:W-:Y:S01]  /*11930*/  FADD.FTZ R239, R183, R182 ;  /* 0x000000b6b7ef7221 */ /* 0x000fe20000010000 */
[C---:B------:R-:W-:Y:S01]  /*11940*/  HMMA.16816.F32.BF16 R132, R12.reuse, R26, R132 ;  /* 0x0000001a0c84723c */ /* 0x040fe20000041884 */
[----:B------:R-:W3:Y:S07]  /*11950*/  LDSM.16.MT88.4 R24, [R221+0x3900] ;  /* 0x00390000dd18783b */ /* 0x000eee0000004200 */
[C---:B----4-:R-:W-:Y:S08]  /*11960*/  HMMA.16816.F32.BF16 R136, R12.reuse, R28, R136 ;  /* 0x0000001c0c88723c */ /* 0x050ff00000041888 */
        /* <DEDUP_REMOVED lines=11> */
[C---:B------:R-:W-:Y:S08]  /*11a20*/  HMMA.16816.F32.BF16 R44, R12.reuse, R20, R44 ;  /* 0x000000140c2c723c */ /* 0x040ff0000004182c */
[C---:B------:R-:W-:Y:S01]  /*11a30*/  HMMA.16816.F32.BF16 R48, R12.reuse, R22, R48 ;  /* 0x000000160c30723c */ /* 0x040fe20000041830 */
[----:B------:R-:W1:Y:S07]  /*11a40*/  LDSM.16.MT88.4 R20, [R221+0x7900] ;  /* 0x00790000dd14783b */ /* 0x000e6e0000004200 */
[C---:B---3--:R-:W-:Y:S08]  /*11a50*/  HMMA.16816.F32.BF16 R52, R12.reuse, R24, R52 ;  /* 0x000000180c34723c */ /* 0x048ff00000041834 */
[C---:B------:R-:W-:Y:S08]  /*11a60*/  HMMA.16816.F32.BF16 R56, R12.reuse, R26, R56 ;  /* 0x0000001a0c38723c */ /* 0x040ff00000041838 */
[C---:B----4-:R-:W-:Y:S08]  /*11a70*/  HMMA.16816.F32.BF16 R60, R12.reuse, R28, R60 ;  /* 0x0000001c0c3c723c */ /* 0x050ff0000004183c */
[C---:B------:R-:W-:Y:S08]  /*11a80*/  HMMA.16816.F32.BF16 R64, R12.reuse, R30, R64 ;  /* 0x0000001e0c40723c */ /* 0x040ff00000041840 */
[C---:B------:R-:W-:Y:S08]  /*11a90*/  HMMA.16816.F32.BF16 R68, R12.reuse, R164, R68 ;  /* 0x000000a40c44723c */ /* 0x040ff00000041844 */
[C---:B------:R-:W-:Y:S08]  /*11aa0*/  HMMA.16816.F32.BF16 R72, R12.reuse, R166, R72 ;  /* 0x000000a60c48723c */ /* 0x040ff00000041848 */
[C---:B------:R-:W-:Y:S08]  /*11ab0*/  HMMA.16816.F32.BF16 R76, R12.reuse, R168, R76 ;  /* 0x000000a80c4c723c */ /* 0x040ff0000004184c */
[C---:B------:R-:W-:Y:S08]  /*11ac0*/  HMMA.16816.F32.BF16 R80, R12.reuse, R170, R80 ;  /* 0x000000aa0c50723c */ /* 0x040ff00000041850 */
[C---:B-----5:R-:W-:Y:S08]  /*11ad0*/  HMMA.16816.F32.BF16 R84, R12.reuse, R32, R84 ;  /* 0x000000200c54723c */ /* 0x060ff00000041854 */
[C---:B------:R-:W-:Y:S08]  /*11ae0*/  HMMA.16816.F32.BF16 R88, R12.reuse, R34, R88 ;  /* 0x000000220c58723c */ /* 0x040ff00000041858 */
[C---:B------:R-:W-:Y:S08]  /*11af0*/  HMMA.16816.F32.BF16 R92, R12.reuse, R172, R92 ;  /* 0x000000ac0c5c723c */ /* 0x040ff0000004185c */
[C---:B------:R-:W-:Y:S08]  /*11b00*/  HMMA.16816.F32.BF16 R96, R12.reuse, R174, R96 ;  /* 0x000000ae0c60723c */ /* 0x040ff00000041860 */
[C---:B-1----:R-:W-:Y:S08]  /*11b10*/  HMMA.16816.F32.BF16 R100, R12.reuse, R16, R100 ;  /* 0x000000100c64723c */ /* 0x042ff00000041864 */
[C---:B------:R-:W-:Y:S01]  /*11b20*/  HMMA.16816.F32.BF16 R104, R12.reuse, R18, R104 ;  /* 0x000000120c68723c */ /* 0x040fe20000041868 */
[----:B------:R-:W1:Y:S07]  /*11b30*/  LDSM.16.MT88.4 R16, [R220+0x7900] ;  /* 0x00790000dc10783b */ /* 0x000e6e0000004200 */
[C---:B--2---:R-:W-:Y:S08]  /*11b40*/  HMMA.16816.F32.BF16 R108, R12.reuse, R4, R108 ;  /* 0x000000040c6c723c */ /* 0x044ff0000004186c */
[C---:B------:R-:W-:Y:S08]  /*11b50*/  HMMA.16816.F32.BF16 R112, R12.reuse, R6, R112 ;  /* 0x000000060c70723c */ /* 0x040ff00000041870 */
[C---:B------:R-:W-:Y:S08]  /*11b60*/  HMMA.16816.F32.BF16 R116, R12.reuse, R20, R116 ;  /* 0x000000140c74723c */ /* 0x040ff00000041874 */
[C---:B------:R-:W-:Y:S08]  /*11b70*/  HMMA.16816.F32.BF16 R120, R12.reuse, R22, R120 ;  /* 0x000000160c78723c */ /* 0x040ff00000041878 */
[C---:B-1----:R-:W-:Y:S08]  /*11b80*/  HMMA.16816.F32.BF16 R124, R12.reuse, R16, R124 ;  /* 0x000000100c7c723c */ /* 0x042ff0000004187c */
[----:B------:R-:W-:Y:S01]  /*11b90*/  HMMA.16816.F32.BF16 R128, R12, R18, R128 ;  /* 0x000000120c80723c */ /* 0x000fe20000041880 */
[----:B------:R-:W-:-:S07]  /*11ba0*/  @P0 BRA `(.L_x_5271) ;  /* 0xffffc0a000000947 */ /* 0x000fce000383ffff */
.L_x_5261:
        /* <DEDUP_REMOVED lines=17> */
[----:B------:R-:W2:Y:S08]  /*11cc0*/  @P1 MUFU.LG2 R6, R6 ;  /* 0x0000000600061308 */ /* 0x000eb00000000c00 */
[----:B------:R-:W3:Y:S01]  /*11cd0*/  @P0 MUFU.LG2 R9, R5 ;  /* 0x0000000500090308 */ /* 0x000ee20000000c00 */
[C---:B-1----:R-:W-:Y:S02]  /*11ce0*/  FMUL.FTZ R160, R2.reuse, R160 ;  /* 0x000000a002a07220 */ /* 0x042fe40000410000 */
[----:B------:R-:W-:-:S02]  /*11cf0*/  FMUL.FTZ R161, R2, R161 ;  /* 0x000000a102a17220 */ /* 0x000fc40000410000 */
[C---:B------:R-:W-:Y:S02]  /*11d00*/  FMUL.FTZ R132, R2.reuse, R132 ;  /* 0x0000008402847220 */ /* 0x040fe40000410000 */
[----:B------:R-:W-:Y:S01]  /*11d10*/  FMUL.FTZ R133, R2, R133 ;  /* 0x0000008502857220 */ /* 0x000fe20000410000 */
[----:B------:R1:W4:Y:S01]  /*11d20*/  @P0 MUFU.RCP R4, R5 ;  /* 0x0000000500040308 */ /* 0x0003220000001000 */
[----:B--2---:R-:W-:Y:S02]  /*11d30*/  @P1 FMUL.FTZ R11, R6, 0.69314718246459960938 ;  /* 0x3f317218060b1820 */ /* 0x004fe40000410000 */
[----:B------:R-:W-:Y:S02]  /*11d40*/  @P1 FMUL.FTZ R6, R10, c[0x0][0x2d0] ;  /* 0x0000b4000a061a20 */ /* 0x000fe40000410000 */
[C---:B------:R-:W-:Y:S02]  /*11d50*/  FMUL.FTZ R136, R2.reuse, R136 ;  /* 0x0000008802887220 */ /* 0x040fe40000410000 */
[----:B------:R-:W-:-:S02]  /*11d60*/  FMUL.FTZ R137, R2, R137 ;  /* 0x0000008902897220 */ /* 0x000fc40000410000 */
[----:B---3--:R-:W-:Y:S02]  /*11d70*/  @P0 FMUL.FTZ R10, R9, 0.69314718246459960938 ;  /* 0x3f317218090a0820 */ /* 0x008fe40000410000 */
[----:B------:R-:W-:Y:S02]  /*11d80*/  @P0 FMUL.FTZ R9, R12, c[0x0][0x2d0] ;  /* 0x0000b4000c090a20 */ /* 0x000fe40000410000 */
[C---:B------:R-:W-:Y:S02]  /*11d90*/  FMUL.FTZ R140, R2.reuse, R140 ;  /* 0x0000008c028c7220 */ /* 0x040fe40000410000 */
[C---:B------:R-:W-:Y:S01]  /*11da0*/  FMUL.FTZ R141, R2.reuse, R141 ;  /* 0x0000008d028d7220 */ /* 0x040fe20000410000 */
[----:B-1----:R-:W-:Y:S01]  /*11db0*/  MOV R5, 0xff800000 ;  /* 0xff80000000057802 */ /* 0x002fe20000000f00 */
        /* <DEDUP_REMOVED lines=122> */
.L_x_5223:
        /* <DEDUP_REMOVED lines=310> */
.L_x_5274:
[----:B------:R-:W-:Y:S05]  /*138c0*/  BSYNC B0 ;  /* 0x0000000000007941 */ /* 0x000fea0003800000 */
.L_x_5273:
        /* <DEDUP_REMOVED lines=195> */
.L_x_5272:
        /* <DEDUP_REMOVED lines=50> */
.L_x_5275:
        /* <DEDUP_REMOVED lines=14> */
.L_x_6605:


//--------------------- .text._ZN7cutlass13device_kernelIN5flash19enable_sm80_to_sm89INS1_16FlashAttnFwdSm80INS1_25CollectiveMainloopFwdSm80ILi8ELi1ELb0EN4cute5tupleIJNS5_1CILi128EEENS7_ILi64EEENS7_ILi256EEEEEELi256ENS_10bfloat16_tEfNS_4arch4Sm80ELb0ELb1ELb0ELb1ELb1ELb0ELb1ELb1EEENS1_21CollectiveEpilogueFwdINS6_IJS8_SA_S9_EEENS6_IJNS7_ILi1EEESI_SI_EEESC_SE_Li256ELb1ELb1ELb1ELb0EEENS1_36VarlenDynamicPersistentTileSchedulerILi128ELi64ELi256ELi256ELb1ELb1ELb0ELb1ELb0ELb1EEEEEEEEEvNT_6ParamsE --------------------------
	.section	.text._ZN7cutlass13device_kernelIN5flash19enable_sm80_to_sm89INS1_16FlashAttnFwdSm80INS1_25CollectiveMainloopFwdSm80ILi8ELi1ELb0EN4cute5tupleIJNS5_1CILi128EEENS7_ILi64EEENS7_ILi256EEEEEELi256ENS_10bfloat16_tEfNS_4arch4Sm80ELb0ELb1ELb0ELb1ELb1ELb0ELb1ELb1EEENS1_21CollectiveEpilogueFwdINS6_IJS8_SA_S9_EEENS6_IJNS7_ILi1EEESI_SI_EEESC_SE_Li256ELb1ELb1ELb1ELb0EEENS1_36VarlenDynamicPersistentTileSchedulerILi128ELi64ELi256ELi256ELb1ELb1ELb0ELb1ELb0ELb1EEEEEEEEEvNT_6ParamsE,"ax",@progbits
	.sectioninfo	@"SHI_REGISTERS=255"
	.align	128
.text._ZN7cutlass13device_kernelIN5flash19enable_sm80_to_sm89INS1_16FlashAttnFwdSm80INS1_25CollectiveMainloopFwdSm80ILi8ELi1ELb0EN4cute5tupleIJNS5_1CILi128EEENS7_ILi64EEENS7_ILi256EEEEEELi256ENS_10bfloat16_tEfNS_4arch4Sm80ELb0ELb1ELb0ELb1ELb1ELb0ELb1ELb1EEENS1_21CollectiveEpilogueFwdINS6_IJS8_SA_S9_EEENS6_IJNS7_ILi1EEESI_SI_EEESC_SE_Li256ELb1ELb1ELb1ELb0EEENS1_36VarlenDynamicPersistentTileSchedulerILi128ELi64ELi256ELi256ELb1ELb1ELb0ELb1ELb0ELb1EEEEEEEEEvNT_6ParamsE:
        .type           _ZN7cutlass13device_kernelIN5flash19enable_sm80_to_sm89INS1_16FlashAttnFwdSm80INS1_25CollectiveMainloopFwdSm80ILi8ELi1ELb0EN4cute5tupleIJNS5_1CILi128EEENS7_ILi64EEENS7_ILi256EEEEEELi256ENS_10bfloat16_tEfNS_4arch4Sm80ELb0ELb1ELb0ELb1ELb1ELb0ELb1ELb1EEENS1_21CollectiveEpilogueFwdINS6_IJS8_SA_S9_EEENS6_IJNS7_ILi1EEESI_SI_EEESC_SE_Li256ELb1ELb1ELb1ELb0EEENS1_36VarlenDynamicPersistentTileSchedulerILi128ELi64ELi256ELi256ELb1ELb1ELb0ELb1ELb0ELb1EEEEEEEEEvNT_6ParamsE,@function
        .size           _ZN7cutlass13device_kernelIN5flash19enable_sm80_to_sm89INS1_16FlashAttnFwdSm80INS1_25CollectiveMainloopFwdSm80ILi8ELi1ELb0EN4cute5tupleIJNS5_1CILi128EEENS7_ILi64EEENS7_ILi256EEEEEELi256ENS_10bfloat16_tEfNS_4arch4Sm80ELb0ELb1ELb0ELb1ELb1ELb0ELb1ELb1EEENS1_21CollectiveEpilogueFwdINS6_IJS8_SA_S9_EEENS6_IJNS7_ILi1EEESI_SI_EEESC_SE_Li256ELb1ELb1ELb1ELb0EEENS1_36VarlenDynamicPersistentTileSchedulerILi128ELi64ELi256ELi256ELb1ELb1ELb0ELb1ELb0ELb1EEEEEEEEEvNT_6ParamsE,(.L_x_6606 - _ZN7cutlass13device_kernelIN5flash19enable_sm80_to_sm89INS1_16FlashAttnFwdSm80INS1_25CollectiveMainloopFwdSm80ILi8ELi1ELb0EN4cute5tupleIJNS5_1CILi128EEENS7_ILi64EEENS7_ILi256EEEEEELi256ENS_10bfloat16_tEfNS_4arch4Sm80ELb0ELb1ELb0ELb1ELb1ELb0ELb1ELb1EEENS1_21CollectiveEpilogueFwdINS6_IJS8_SA_S9_EEENS6_IJNS7_ILi1EEESI_SI_EEESC_SE_Li256ELb1ELb1ELb1ELb0EEENS1_36VarlenDynamicPersistentTileSchedulerILi128ELi64ELi256ELi256ELb1ELb1ELb0ELb1ELb0ELb1EEEEEEEEEvNT_6ParamsE)
        .other          _ZN7cutlass13device_kernelIN5flash19enable_sm80_to_sm89INS1_16FlashAttnFwdSm80INS1_25CollectiveMainloopFwdSm80ILi8ELi1ELb0EN4cute5tupleIJNS5_1CILi128EEENS7_ILi64EEENS7_ILi256EEEEEELi256ENS_10bfloat16_tEfNS_4arch4Sm80ELb0ELb1ELb0ELb1ELb1ELb0ELb1ELb1EEENS1_21CollectiveEpilogueFwdINS6_IJS8_SA_S9_EEENS6_IJNS7_ILi1EEESI_SI_EEESC_SE_Li256ELb1ELb1ELb1ELb0EEENS1_36VarlenDynamicPersistentTileSchedulerILi128ELi64ELi256ELi256ELb1ELb1ELb0ELb1ELb0ELb1EEEEEEEEEvNT_6ParamsE,@"STO_CUDA_ENTRY STV_DEFAULT"
_ZN7cutlass13device_kernelIN5flash19enable_sm80_to_sm89INS1_16FlashAttnFwdSm80INS1_25CollectiveMainloopFwdSm80ILi8ELi1ELb0EN4cute5tupleIJNS5_1CILi128EEENS7_ILi64EEENS7_ILi256EEEEEELi256ENS_10bfloat16_tEfNS_4arch4Sm80ELb0ELb1ELb0ELb1ELb1ELb0ELb1ELb1EEENS1_21CollectiveEpilogueFwdINS6_IJS8_SA_S9_EEENS6_IJNS7_ILi1EEESI_SI_EEESC_SE_Li256ELb1ELb1ELb1ELb0EEENS1_36VarlenDynamicPersistentTileSchedulerILi128ELi64ELi256ELi256ELb1ELb1ELb0ELb1ELb0ELb1EEEEEEEEEvNT_6ParamsE:
        /* <DEDUP_REMOVED lines=52> */
.L_x_5281:
        /* <DEDUP_REMOVED lines=16> */
.L_x_5457:
        /* <DEDUP_REMOVED lines=16> */
.L_x_5458:
[----:B---3--:R-:W-:-:S05]  /*0540*/  IMAD R0, R0, c[0x0][0x538], RZ ;  /* 0x00014e0000007a24 */ /* 0x008fca00078e02ff */
[----:B------:R-:W-:-:S04]  /*0550*/  IADD3 R6, R0, R6, RZ ;  /* 0x0000000600067210 */ /* 0x000fc80007ffe0ff */
[----:B------:R-:W-:-:S13]  /*0560*/  ISETP.GT.AND P0, PT, R6, UR4, PT ;  /* 0x0000000406007c0c */ /* 0x000fda000bf04270 */
[----:B-12---:R-:W-:Y:S05]  /*0570*/  @!P0 BRA `(.L_x_5281) ;  /* 0xfffffdc000008947 */ /* 0x006fea000383ffff */
.L_x_5277:
[----:B------:R-:W-:-:S05]  /*0580*/  IADD3 R10, -R0, R6, RZ ;  /* 0x00000006000a7210 */ /* 0x000fca0007ffe1ff */
[----:B------:R-:W-:-:S05]  /*0590*/  IMAD R0, R4, c[0x0][0x538], R10 ;  /* 0x00014e0004007a24 */ /* 0x000fca00078e020a */
[----:B------:R-:W-:Y:S01]  /*05a0*/  ISETP.GT.AND P0, PT, R0, UR4, PT ;  /* 0x0000000400007c0c */ /* 0x000fe2000bf04270 */
[----:B------:R-:W-:-:S12]  /*05b0*/  BRA.DIV ~URZ, `(.L_x_5282) ;  /* 0x00018f727f007947 */ /* 0x000fd8000b800000 */
[----:B------:R-:W-:-:S04]  /*05c0*/  VOTE.ANY R6, PT, !P0 ;  /* 0x0000000000067806 */ /* 0x000fc800040e0100 */
.L_x_5459:
[----:B------:R-:W1:Y:S02]  /*05d0*/  POPC R0, R6 ;  /* 0x0000000600007309 */ /* 0x000e640000000000 */
[----:B-12---:R-:W-:Y:S01]  /*05e0*/  IADD3 R251, R0, R7, RZ ;  /* 0x0000000700fb7210 */ /* 0x006fe20007ffe0ff */
[----:B------:R-:W-:Y:S05]  /*05f0*/  BRA.DIV ~URZ, `(.L_x_5283) ;  /* 0x00018f827f007947 */ /* 0x000fea000b800000 */
[----:B------:R1:W2:Y:S01]  /*0600*/  SHFL.IDX PT, R12, R9, R0, 0x1f ;  /* 0x00001f00090c7589 */ /* 0x0002a200000e0000 */
[----:B------:R-:W-:-:S03]  /*0610*/  MOV R5, RZ ;  /* 0x000000ff00057202 */ /* 0x000fc60000000f00 */
[----:B------:R1:W3:Y:S04]  /*0620*/  SHFL.IDX PT, R9, R8, R0, 0x1f ;  /* 0x00001f0008097589 */ /* 0x0002e800000e0000 */
.L_x_5460:
[----:B------:R-:W-:Y:S01]  /*0630*/  ISETP.NE.AND P0, PT, R6, RZ, PT ;  /* 0x000000ff0600720c */ /* 0x000fe20003f05270 */
[----:B------:R-:W-:-:S12]  /*0640*/  BSSY B0, `(.L_x_5284) ;  /* 0x0000005000007945 */ /* 0x000fd80003800000 */
[----:B------:R-:W-:Y:S05]  /*0650*/  @!P0 BRA `(.L_x_5285) ;  /* 0x0000003000008947 */ /* 0x000fea0003800000 */
[----:B-1----:R-:W-:Y:S01]  /*0660*/  IADD3 R0, R0, -0x1, RZ ;  /* 0xffffffff00007810 */ /* 0x002fe20007ffe0ff */
[----:B------:R-:W-:Y:S05]  /*0670*/  BRA.DIV ~URZ, `(.L_x_5286) ;  /* 0x00018fe27f007947 */ /* 0x000fea000b800000 */
[----:B------:R1:W4:Y:S02]  /*0680*/  SHFL.IDX PT, R5, R4, R0, 0x1f ;  /* 0x00001f0004057589 */ /* 0x00032400000e0000 */
.L_x_5285:
[----:B------:R-:W-:Y:S05]  /*0690*/  BSYNC B0 ;  /* 0x0000000000007941 */ /* 0x000fea0003800000 */
.L_x_5284:
        /* <DEDUP_REMOVED lines=67> */
.L_x_5288:
        /* <DEDUP_REMOVED lines=68> */
.L_x_5289:
[----:B------:R-:W-:Y:S05]  /*0f10*/  BSYNC B0 ;  /* 0x0000000000007941 */ /* 0x000fea0003800000 */
.L_x_5287:
[----:B------:R-:W-:-:S04]  /*0f20*/  LOP3.LUT R0, RZ, R0, RZ, 0x33, !PT ;  /* 0x00000000ff007212 */ /* 0x000fc800078e33ff */
[----:B------:R-:W-:Y:S01]  /*0f30*/  IADD3 R249, R0, R12, RZ ;  /* 0x0000000c00f97210 */ /* 0x000fe20007ffe0ff */
[----:B------:R-:W-:Y:S05]  /*0f40*/  BRA `(.L_x_5290) ;  /* 0x0000004000007947 */ /* 0x000fea0003800000 */
.L_x_5278:
[----:B--2---:R-:W-:Y:S01]  /*0f50*/  IMAD.MOV.U32 R249, RZ, RZ, RZ ;  /* 0x000000fffff97224 */ /* 0x004fe200078e00ff */
[----:B------:R-:W-:Y:S01]  /*0f60*/  MOV R250, RZ ;  /* 0x000000ff00fa7202 */ /* 0x000fe20000000f00 */
[----:B------:R-:W-:Y:S01]  /*0f70*/  IMAD.U32 R248, RZ, RZ, UR4 ;  /* 0x00000004fff87e24 */ /* 0x000fe2000f8e00ff */
[----:B------:R-:W-:Y:S02]  /*0f80*/  MOV R251, c[0x0][0x53c] ;  /* 0x00014f0000fb7a02 */ /* 0x000fe40000000f00 */
.L_x_5290:
[----:B------:R-:W-:Y:S01]  /*0f90*/  ISETP.NE.AND P0, PT, R13, RZ, PT ;  /* 0x000000ff0d00720c */ /* 0x000fe20003f05270 */
[----:B------:R-:W-:-:S12]  /*0fa0*/  WARPSYNC 0xffffffff ;  /* 0xffffffff00007948 */ /* 0x000fd80003800000 */
[----:B------:R1:W-:Y:S04]  /*0fb0*/  @!P0 STS.128 [0x20100], R248 ;  /* 0x020100f8ff008388 */ /* 0x0003e80000000c00 */
[----:B------:R-:W-:Y:S06]  /*0fc0*/  BAR.ARV 0x5, 0x100 ;  /* 0x0144000000007b1d */ /* 0x000fec0000002000 */
.L_x_5276:
        /* <DEDUP_REMOVED lines=143> */
[----:B------:R-:W-:Y:S01]  /*18c0*/  IMAD.IADD R205, R2, 0x1, R204 ;  /* 0x0000000102cd7824 */ /* 0x000fe200078e02cc */
[----:B------:R-:W-:Y:S01]  /*18d0*/  IADD3 R37, R231, 0x18, RZ ;  /* 0x00000018e7257810 */ /* 0x000fe20007ffe0ff */
[----:B------:R-:W-:Y:S01]  /*18e0*/  IMAD.IADD R2, R5, 0x1, R6 ;  /* 0x0000000105027824 */ /* 0x000fe200078e0206 */
[C---:B------:R-:W-:Y:S01]  /*18f0*/  IADD3 R35, R231.reuse, 0x28, RZ ;  /* 0x00000028e7237810 */ /* 0x040fe20007ffe0ff */
[----:B------:R-:W-:Y:S01]  /*1900*/  IMAD.IADD R211, R208, 0x1, R0 ;  /* 0x00000001d0d37824 */ /* 0x000fe200078e0200 */
        /* <DEDUP_REMOVED lines=42> */
.L_x_5456:
        /* <DEDUP_REMOVED lines=22> */
.L_x_5291:
[----:B------:R-:W-:-:S04]  /*1d10*/  ISETP.NE.U32.AND P0, PT, RZ, c[0x0][0x368], PT ;  /* 0x0000da00ff007a0c */ /* 0x000fc80003f05070 */
[----:B------:R-:W-:-:S13]  /*1d20*/  ISETP.NE.AND.EX P0, PT, RZ, c[0x0][0x36c], PT, P0 ;  /* 0x0000db00ff007a0c */ /* 0x000fda0003f05300 */
[----:B------:R-:W-:Y:S05]  /*1d30*/  @!P0 BRA `(.L_x_5292) ;  /* 0x0000003000008947 */ /* 0x000fea0003800000 */
[----:B-1----:R-:W-:-:S05]  /*1d40*/  IMAD.WIDE R2, R251, R13, c[0x0][0x368] ;  /* 0x0000da00fb027625 */ /* 0x002fca00078e020d */
[----:B------:R1:W5:Y:S01]  /*1d50*/  LDG.E R0, [R2.64] ;  /* 0x0000000602007981 */ /* 0x000362000c1e1900 */
[----:B------:R-:W-:Y:S05]  /*1d60*/  BRA `(.L_x_5293) ;  /* 0x0000008000007947 */ /* 0x000fea0003800000 */
.L_x_5292:
        /* <DEDUP_REMOVED lines=8> */
.L_x_5293:
        /* <DEDUP_REMOVED lines=30> */
.L_x_5296:
[----:B------:R-:W-:-:S13]  /*1fd0*/  ISETP.NE.AND P0, PT, R7, 0x1, PT ;  /* 0x000000010700780c */ /* 0x000fda0003f05270 */
[----:B------:R-:W-:-:S05]  /*1fe0*/  @P0 IMAD.HI.U32 R0, R2, c[0x0][0x330], RZ ;  /* 0x0000cc0002000a27 */ /* 0x000fca00078e00ff */
[----:B------:R-:W-:Y:S02]  /*1ff0*/  @P0 SHF.R.U32.HI R2, RZ, c[0x0][0x334], R0 ;  /* 0x0000cd00ff020a19 */ /* 0x000fe40000011600 */
.L_x_5297:
[----:B------:R-:W-:Y:S05]  /*2000*/  BSYNC B0 ;  /* 0x0000000000007941 */ /* 0x000fea0003800000 */
.L_x_5295:
[----:B------:R-:W-:-:S05]  /*2010*/  IMAD R2, R2, R7, c[0x0][0x32c] ;  /* 0x0000cb0002027624 */ /* 0x000fca00078e0207 */
[----:B------:R-:W-:-:S04]  /*2020*/  IMNMX R3, R3, R2, PT ;  /* 0x0000000203037217 */ /* 0x000fc80003800200 */
.L_x_5294:
        /* <DEDUP_REMOVED lines=25> */
.L_x_5300:
[----:B------:R-:W-:-:S13]  /*21c0*/  ISETP.NE.AND P0, PT, R7, 0x1, PT ;  /* 0x000000010700780c */ /* 0x000fda0003f05270 */
[----:B------:R-:W-:-:S05]  /*21d0*/  @P0 IMAD.HI.U32 R3, R0, c[0x0][0x330], RZ ;  /* 0x0000cc0000030a27 */ /* 0x000fca00078e00ff */
[----:B------:R-:W-:Y:S02]  /*21e0*/  @P0 SHF.R.U32.HI R0, RZ, c[0x0][0x334], R3 ;  /* 0x0000cd00ff000a19 */ /* 0x000fe40000011603 */
.L_x_5301:
[----:B------:R-:W-:Y:S05]  /*21f0*/  BSYNC B0 ;  /* 0x0000000000007941 */ /* 0x000fea0003800000 */
.L_x_5299:
[----:B------:R-:W-:-:S05]  /*2200*/  IMAD R0, R0, c[0x0][0x32c], RZ ;  /* 0x0000cb0000007a24 */ /* 0x000fca00078e02ff */
[----:B------:R-:W-:-:S04]  /*2210*/  IMNMX R2, R2, R0, !PT ;  /* 0x0000000002027217 */ /* 0x000fc80007800200 */
.L_x_5298:
        /* <DEDUP_REMOVED lines=46> */
.L_x_5303:
[----:B------:R-:W-:Y:S05]  /*2500*/  BSYNC B0 ;  /* 0x0000000000007941 */ /* 0x000fea0003800000 */
.L_x_5302:
        /* <DEDUP_REMOVED lines=95> */
[C---:B------:R-:W-:Y:S01]  /*2b00*/  IMAD.WIDE.U32 R2, R4.reuse, c[0x0][0x1c0], R2 ;  /* 0x0000700004027a25 */ /* 0x040fe200078e0002 */
        /* <DEDUP_REMOVED lines=20> */
.L_x_5461:
[----:B------:R-:W-:Y:S05]  /*2c50*/  BRA.DIV ~URZ, `(.L_x_5306) ;  /* 0x00016ae27f007947 */ /* 0x000fea000b800000 */
[----:B------:R3:W4:Y:S02]  /*2c60*/  SHFL.IDX PT, R0, R14, RZ, 0x181f ;  /* 0x00181fff0e007589 */ /* 0x00072400000e0000 */
.L_x_5462:
        /* <DEDUP_REMOVED lines=24> */
.L_x_5308:
[----:B------:R-:W-:Y:S05]  /*2df0*/  BSYNC B0 ;  /* 0x0000000000007941 */ /* 0x000fea0003800000 */
.L_x_5307:
[----:B------:R-:W-:Y:S05]  /*2e00*/  BRA.DIV ~URZ, `(.L_x_5309) ;  /* 0x000169a27f007947 */ /* 0x000fea000b800000 */
[----:B--2---:R2:W1:Y:S04]  /*2e10*/  SHFL.IDX PT, R4, R5, 0x1, 0x181f ;  /* 0x00381f0005047f89 */ /* 0x00446800000e0000 */
[----:B----4-:R2:W4:Y:S02]  /*2e20*/  SHFL.IDX PT, R0, R14, 0x1, 0x181f ;  /* 0x00381f000e007f89 */ /* 0x01052400000e0000 */
.L_x_5463:
        /* <DEDUP_REMOVED lines=23> */
.L_x_5311:
[----:B------:R-:W-:Y:S05]  /*2fa0*/  BSYNC B0 ;  /* 0x0000000000007941 */ /* 0x000fea0003800000 */
.L_x_5310:
[----:B------:R-:W-:Y:S05]  /*2fb0*/  BRA.DIV ~URZ, `(.L_x_5312) ;  /* 0x000168c27f007947 */ /* 0x000fea000b800000 */
[----:B-1----:R1:W2:Y:S02]  /*2fc0*/  SHFL.IDX PT, R4, R5, 0x2, 0x181f ;  /* 0x00581f0005047f89 */ /* 0x0022a400000e0000 */
.L_x_5464:
[----:B------:R-:W-:Y:S05]  /*2fd0*/  BRA.DIV ~URZ, `(.L_x_5313) ;  /* 0x000169127f007947 */ /* 0x000fea000b800000 */
[----:B----4-:R4:W1:Y:S02]  /*2fe0*/  SHFL.IDX PT, R0, R14, 0x2, 0x181f ;  /* 0x00581f000e007f89 */ /* 0x01086400000e0000 */
.L_x_5465:
        /* <DEDUP_REMOVED lines=23> */
.L_x_5315:
[----:B------:R-:W-:Y:S05]  /*3160*/  BSYNC B0 ;  /* 0x0000000000007941 */ /* 0x000fea0003800000 */
.L_x_5314:
[----:B------:R-:W-:Y:S05]  /*3170*/  BRA.DIV ~URZ, `(.L_x_5316) ;  /* 0x000167e27f007947 */ /* 0x000fea000b800000 */
[----:B--2---:R2:W3:Y:S04]  /*3180*/  SHFL.IDX PT, R4, R5, 0x3, 0x181f ;  /* 0x00781f0005047f89 */ /* 0x0044e800000e0000 */
[----:B-1----:R2:W1:Y:S02]  /*3190*/  SHFL.IDX PT, R0, R14, 0x3, 0x181f ;  /* 0x00781f000e007f89 */ /* 0x00246400000e0000 */
.L_x_5466:
        /* <DEDUP_REMOVED lines=102> */
[C---:B------:R-:W-:Y:S01]  /*3800*/  @P0 ISETP.GE.AND P2, PT, R225.reuse, c[0x0][0x1d4], PT ;  /* 0x00007500e1000a0c */ /* 0x040fe20003f46270 */
        /* <DEDUP_REMOVED lines=11> */
[----:B---3--:R-:W-:Y:S02]  /*38c0*/  @P3 LEA R6, P1, R218, R8, 0x1 ;  /* 0x00000008da063211 */ /* 0x008fe400078208ff */
        /* <DEDUP_REMOVED lines=45> */
[----:B------:R-:W1:Y:S04]  /*3ba0*/  LDSM.16.M88.4 R28, [R201] ;  /* 0x00000000c91c783b */ /* 0x000e680000000200 */
[----:B------:R-:W2:Y:S04]  /*3bb0*/  LDSM.16.M88.4 R32, [R201+0x800] ;  /* 0x00080000c920783b */ /* 0x000ea80000000200 */
[----:B------:R-:W-:Y:S04]  /*3bc0*/  LDSM.16.M88.4 R40, [R201+0x1000] ;  /* 0x00100000c928783b */ /* 0x000fe80000000200 */
[----:B------:R-:W3:Y:S04]  /*3bd0*/  LDSM.16.M88.4 R48, [R201+0x1800] ;  /* 0x00180000c930783b */ /* 0x000ee80000000200 */
[----:B------:R-:W-:Y:S04]  /*3be0*/  LDSM.16.M88.4 R8, [R209] ;  /* 0x00000000d108783b */ /* 0x000fe80000000200 */
[----:B------:R-:W-:Y:S04]  /*3bf0*/  LDSM.16.M88.4 R44, [R200] ;  /* 0x00000000c82c783b */ /* 0x000fe80000000200 */
[----:B------:R-:W4:Y:S04]  /*3c00*/  LDSM.16.M88.4 R52, [R200+0x800] ;  /* 0x00080000c834783b */ /* 0x000f280000000200 */
[----:B------:R-:W-:Y:S04]  /*3c10*/  LDSM.16.M88.4 R72, [R200+0x1000] ;  /* 0x00100000c848783b */ /* 0x000fe80000000200 */
[----:B------:R-:W5:Y:S04]  /*3c20*/  LDSM.16.M88.4 R76, [R200+0x1800] ;  /* 0x00180000c84c783b */ /* 0x000f680000000200 */
[----:B------:R-:W-:Y:S01]  /*3c30*/  @!PT LDS RZ, [RZ] ;  /* 0x00000000fffff984 */ /* 0x000fe20000000800 */
[----:B------:R-:W-:Y:S01]  /*3c40*/  @!PT LDS RZ, [RZ] ;  /* 0x00000000fffff984 */ /* 0x000fe20000000800 */
[----:B------:R-:W-:Y:S01]  /*3c50*/  @!PT LDS RZ, [RZ] ;  /* 0x00000000fffff984 */ /* 0x000fe20000000800 */
[----:B------:R3:W-:Y:S01]  /*3c60*/  LDGSTS.E.BYPASS.LTC128B.128 [R215+0x100], [R20.64], !P0 ;  /* 0x0010000014d77fae */ /* 0x0007e2000c101d46 */
[C---:B------:R-:W-:Y:S01]  /*3c70*/  ISETP.LT.OR P0, PT, R13.reuse, 0x1, P5 ;  /* 0x000000010d00780c */ /* 0x040fe20002f01670 */
[C---:B-1----:R-:W-:Y:S08]  /*3c80*/  HMMA.16816.F32.BF16 R36, R4.reuse, R28, RZ ;  /* 0x0000001c0424723c */ /* 0x042ff000000418ff */
[----:B--2---:R-:W-:Y:S04]  /*3c90*/  HMMA.16816.F32.BF16 R24, R4, R32, RZ ;  /* 0x000000200418723c */ /* 0x004fe800000418ff */
[----:B------:R1:W-:Y:S01]  /*3ca0*/  LDGSTS.E.BYPASS.LTC128B.128 [R215+0x2100], [R18.64], !P0 ;  /* 0x0210000012d77fae */ /* 0x0003e2000c101d46 */
[----:B------:R-:W-:-:S02]  /*3cb0*/  ISETP.LT.OR P0, PT, R13, 0x1, P1 ;  /* 0x000000010d00780c */ /* 0x000fc40000f01670 */
[----:B------:R-:W-:Y:S01]  /*3cc0*/  ISETP.LT.OR P1, PT, R13, 0x21, P1 ;  /* 0x000000210d00780c */ /* 0x000fe20000f21670 */
[C---:B------:R-:W-:Y:S10]  /*3cd0*/  HMMA.16816.F32.BF16 R28, R4.reuse, R30, RZ ;  /* 0x0000001e041c723c */ /* 0x040ff400000418ff */
[----:B------:R2:W-:Y:S01]  /*3ce0*/  LDGSTS.E.BYPASS.LTC128B.128 [R215+0x4100], [R16.64], !P0 ;  /* 0x0410000010d77fae */ /* 0x0005e2000c101d46 */
[C---:B---3--:R-:W-:Y:S08]  /*3cf0*/  HMMA.16816.F32.BF16 R64, R4.reuse, R48, RZ ;  /* 0x000000300440723c */ /* 0x048ff000000418ff */
[----:B------:R-:W-:Y:S08]  /*3d00*/  HMMA.16816.F32.BF16 R60, R4, R50, RZ ;  /* 0x00000032043c723c */ /* 0x000ff000000418ff */
[C---:B----4-:R-:W-:Y:S08]  /*3d10*/  HMMA.16816.F32.BF16 R48, R8.reuse, R52, R24 ;  /* 0x000000340830723c */ /* 0x050ff00000041818 */
[----:B------:R-:W-:Y:S01]  /*3d20*/  HMMA.16816.F32.BF16 R68, R8, R44, R36 ;  /* 0x0000002c0844723c */ /* 0x000fe20000041824 */
[----:B--2---:R-:W-:-:S05]  /*3d30*/  IADD3 R16, P0, R12, R99, RZ ;  /* 0x000000630c107210 */ /* 0x004fca0007f1e0ff */
[----:B------:R-:W-:Y:S01]  /*3d40*/  IMAD.X R17, R3, 0x1, R93, P0 ;  /* 0x0000000103117824 */ /* 0x000fe200000e065d */
[----:B------:R-:W-:Y:S01]  /*3d50*/  ISETP.LT.OR P0, PT, R13, 0x1, P4 ;  /* 0x000000010d00780c */ /* 0x000fe20002701670 */
[C---:B------:R-:W-:Y:S08]  /*3d60*/  HMMA.16816.F32.BF16 R56, R8.reuse, R46, R28 ;  /* 0x0000002e0838723c */ /* 0x040ff0000004181c */
[----:B-----5:R-:W-:Y:S04]  /*3d70*/  HMMA.16816.F32.BF16 R28, R8, R78, R60 ;  /* 0x0000004e081c723c */ /* 0x020fe8000004183c */
        /* <DEDUP_REMOVED lines=14> */
[----:B------:R-:W-:Y:S01]  /*3e60*/  LDSM.16.M88.4 R24, [R203] ;  /* 0x00000000cb18783b */ /* 0x000fe20000000200 */
[C---:B--2---:R-:W-:Y:S03]  /*3e70*/  HMMA.16816.F32.BF16 R20, R4.reuse, R34, RZ ;  /* 0x000000220414723c */ /* 0x044fe600000418ff */
[----:B------:R-:W-:Y:S04]  /*3e80*/  LDSM.16.M88.4 R80, [R201+0x3800] ;  /* 0x00380000c950783b */ /* 0x000fe80000000200 */
[----:B-1----:R-:W-:Y:S01]  /*3e90*/  LDSM.16.M88.4 R16, [R203+0x1000] ;  /* 0x00100000cb10783b */ /* 0x002fe20000000200 */
[C---:B------:R-:W-:Y:S03]  /*3ea0*/  HMMA.16816.F32.BF16 R32, R4.reuse, R40, RZ ;  /* 0x000000280420723c */ /* 0x040fe600000418ff */
[----:B------:R-:W-:Y:S04]  /*3eb0*/  LDSM.16.M88.4 R88, [R200+0x7800] ;  /* 0x00780000c858783b */ /* 0x000fe80000000200 */
[----:B------:R-:W0:Y:S01]  /*3ec0*/  LDGDEPBAR ;  /* 0x00000000000079af */ /* 0x000e220000000000 */
[----:B------:R-:W-:Y:S03]  /*3ed0*/  HMMA.16816.F32.BF16 R40, R4, R42, RZ ;  /* 0x0000002a0428723c */ /* 0x000fe600000418ff */
[----:B------:R-:W1:Y:S01]  /*3ee0*/  LDSM.16.M88.4 R4, [R211] ;  /* 0x00000000d304783b */ /* 0x000e620000000200 */
[----:B----4-:R-:W-:-:S04]  /*3ef0*/  IADD3 R2, R200, 0x6000, RZ ;  /* 0x00006000c8027810 */ /* 0x010fc80007ffe0ff */
[----:B------:R-:W-:Y:S01]  /*3f00*/  HMMA.16816.F32.BF16 R44, R8, R54, R20 ;  /* 0x00000036082c723c */ /* 0x000fe20000041814 */
[----:B------:R-:W2:Y:S01]  /*3f10*/  LDSM.16.M88.4 R20, [R203+0x800] ;  /* 0x00080000cb14783b */ /* 0x000ea20000000200 */
[----:B------:R-:W-:-:S05]  /*3f20*/  IMAD.IADD R202, R2, 0x1, R0 ;  /* 0x0000000102ca7824 */ /* 0x000fca00078e0200 */
[----:B------:R-:W-:Y:S01]  /*3f30*/  LDSM.16.M88.4 R84, [R202+-0x4800] ;  /* 0xffb80000ca54783b */ /* 0x000fe20000000200 */
[C---:B------:R-:W-:Y:S08]  /*3f40*/  HMMA.16816.F32.BF16 R36, R8.reuse, R72, R32 ;  /* 0x000000480824723c */ /* 0x040ff00000041820 */
[C---:B---3--:R-:W-:Y:S01]  /*3f50*/  HMMA.16816.F32.BF16 R12, R8.reuse, R74, R40 ;  /* 0x0000004a080c723c */ /* 0x048fe20000041828 */
[----:B------:R-:W3:Y:S04]  /*3f60*/  LDSM.16.M88.4 R40, [R203+0x1800] ;  /* 0x00180000cb28783b */ /* 0x000ee80000000200 */
[----:B------:R-:W-:Y:S03]  /*3f70*/  LDSM.16.M88.4 R72, [R202+-0x5800] ;  /* 0xffa80000ca48783b */ /* 0x000fe60000000200 */
[----:B------:R-:W-:Y:S01]  /*3f80*/  HMMA.16816.F32.BF16 R32, R8, R76, R64 ;  /* 0x0000004c0820723c */ /* 0x000fe20000041840 */
[----:B------:R-:W-:Y:S04]  /*3f90*/  LDSM.16.M88.4 R8, [R210] ;  /* 0x00000000d208783b */ /* 0x000fe80000000200 */
[----:B------:R-:W4:Y:S04]  /*3fa0*/  LDSM.16.M88.4 R64, [R202+-0x6000] ;  /* 0xffa00000ca40783b */ /* 0x000f280000000200 */
[----:B------:R-:W5:Y:S01]  /*3fb0*/  LDSM.16.M88.4 R76, [R202+-0x5000] ;  /* 0xffb00000ca4c783b */ /* 0x000f620000000200 */
[C---:B-1----:R-:W-:Y:S03]  /*3fc0*/  HMMA.16816.F32.BF16 R60, R4.reuse, R24, R68 ;  /* 0x00000018043c723c */ /* 0x042fe60000041844 */
[----:B------:R-:W-:Y:S05]  /*3fd0*/  LDSM.16.M88.4 R68, [R201+0x3000] ;  /* 0x00300000c944783b */ /* 0x000fea0000000200 */
[C---:B------:R-:W-:Y:S01]  /*3fe0*/  HMMA.16816.F32.BF16 R52, R4.reuse, R26, R56 ;  /* 0x0000001a0434723c */ /* 0x040fe20000041838 */
[----:B------:R-:W-:Y:S07]  /*3ff0*/  LDSM.16.M88.4 R56, [R201+0x2800] ;  /* 0x00280000c938783b */ /* 0x000fee0000000200 */
[C---:B--2---:R-:W-:Y:S08]  /*4000*/  HMMA.16816.F32.BF16 R48, R4.reuse, R20, R48 ;  /* 0x000000140430723c */ /* 0x044ff00000041830 */
[C---:B------:R-:W-:Y:S08]  /*4010*/  HMMA.16816.F32.BF16 R44, R4.reuse, R22, R44 ;  /* 0x00000016042c723c */ /* 0x040ff0000004182c */
[C---:B------:R-:W-:Y:S08]  /*4020*/  HMMA.16816.F32.BF16 R36, R4.reuse, R16, R36 ;  /* 0x000000100424723c */ /* 0x040ff00000041824 */
[C---:B------:R-:W-:Y:S08]  /*4030*/  HMMA.16816.F32.BF16 R20, R4.reuse, R18, R12 ;  /* 0x000000120414723c */ /* 0x040ff0000004180c */
[C---:B---3--:R-:W-:Y:S08]  /*4040*/  HMMA.16816.F32.BF16 R16, R4.reuse, R40, R32 ;  /* 0x000000280410723c */ /* 0x048ff00000041820 */
[----:B------:R-:W-:Y:S01]  /*4050*/  HMMA.16816.F32.BF16 R12, R4, R42, R28 ;  /* 0x0000002a040c723c */ /* 0x000fe2000004181c */
[----:B------:R-:W-:Y:S04]  /*4060*/  LDSM.16.M88.4 R4, [R208+0x4000] ;  /* 0x00400000d004783b */ /* 0x000fe80000000200 */
[----:B------:R-:W1:Y:S03]  /*4070*/  LDSM.16.M88.4 R28, [R201+0x2000] ;  /* 0x00200000c91c783b */ /* 0x000e660000000200 */
[C---:B----4-:R-:W-:Y:S01]  /*4080*/  HMMA.16816.F32.BF16 R24, R8.reuse, R64, R60 ;  /* 0x000000400818723c */ /* 0x050fe2000004183c */
[----:B------:R-:W-:Y:S07]  /*4090*/  LDSM.16.M88.4 R60, [R200+0x2800] ;  /* 0x00280000c83c783b */ /* 0x000fee0000000200 */
[C---:B------:R-:W-:Y:S01]  /*40a0*/  HMMA.16816.F32.BF16 R32, R8.reuse, R66, R52 ;  /* 0x000000420820723c */ /* 0x040fe20000041834 */
[----:B------:R-:W-:Y:S04]  /*40b0*/  LDSM.16.M88.4 R52, [R203+0x2800] ;  /* 0x00280000cb34783b */ /* 0x000fe80000000200 */
[----:B------:R-:W-:Y:S03]  /*40c0*/  LDSM.16.M88.4 R64, [R203+0x3000] ;  /* 0x00300000cb40783b */ /* 0x000fe60000000200 */
[C---:B------:R-:W-:Y:S01]  /*40d0*/  HMMA.16816.F32.BF16 R40, R8.reuse, R72, R48 ;  /* 0x000000480828723c */ /* 0x040fe20000041830 */
[----:B------:R-:W-:Y:S07]  /*40e0*/  LDSM.16.M88.4 R48, [R200+0x2000] ;  /* 0x00200000c830783b */ /* 0x000fee0000000200 */
[C---:B------:R-:W-:Y:S01]  /*40f0*/  HMMA.16816.F32.BF16 R44, R8.reuse, R74, R44 ;  /* 0x0000004a082c723c */ /* 0x040fe2000004182c */
[----:B------:R-:W-:Y:S07]  /*4100*/  LDSM.16.M88.4 R72, [R200+0x3000] ;  /* 0x00300000c848783b */ /* 0x000fee0000000200 */
[C---:B-----5:R-:W-:Y:S08]  /*4110*/  HMMA.16816.F32.BF16 R36, R8.reuse, R76, R36 ;  /* 0x0000004c0824723c */ /* 0x060ff00000041824 */
[C---:B------:R-:W-:Y:S01]  /*4120*/  HMMA.16816.F32.BF16 R20, R8.reuse, R78, R20 ;  /* 0x0000004e0814723c */ /* 0x040fe20000041814 */
[----:B------:R-:W-:Y:S07]  /*4130*/  LDSM.16.M88.4 R76, [R200+0x3800] ;  /* 0x00380000c84c783b */ /* 0x000fee0000000200 */
[C---:B------:R-:W-:Y:S08]  /*4140*/  HMMA.16816.F32.BF16 R16, R8.reuse, R84, R16 ;  /* 0x000000540810723c */ /* 0x040ff00000041810 */
[----:B------:R-:W-:Y:S01]  /*4150*/  HMMA.16816.F32.BF16 R12, R8, R86, R12 ;  /* 0x00000056080c723c */ /* 0x000fe2000004180c */
[----:B------:R-:W2:Y:S04]  /*4160*/  LDSM.16.M88.4 R8, [R209+0x4000] ;  /* 0x00400000d108783b */ /* 0x000ea80000000200 */
[----:B------:R-:W-:Y:S03]  /*4170*/  LDSM.16.M88.4 R84, [R201+0x7800] ;  /* 0x00780000c954783b */ /* 0x000fe60000000200 */
[C---:B-1----:R-:W-:Y:S08]  /*4180*/  HMMA.16816.F32.BF16 R24, R4.reuse, R28, R24 ;  /* 0x0000001c0418723c */ /* 0x042ff00000041818 */
[C---:B------:R-:W-:Y:S08]  /*4190*/  HMMA.16816.F32.BF16 R28, R4.reuse, R30, R32 ;  /* 0x0000001e041c723c */ /* 0x040ff00000041820 */
[C---:B------:R-:W-:Y:S08]  /*41a0*/  HMMA.16816.F32.BF16 R32, R4.reuse, R56, R40 ;  /* 0x000000380420723c */ /* 0x040ff00000041828 */
[C---:B------:R-:W-:Y:S01]  /*41b0*/  HMMA.16816.F32.BF16 R56, R4.reuse, R58, R44 ;  /* 0x0000003a0438723c */ /* 0x040fe2000004182c */
[----:B------:R-:W-:Y:S07]  /*41c0*/  LDSM.16.M88.4 R44, [R202+-0x4000] ;  /* 0xffc00000ca2c783b */ /* 0x000fee0000000200 */
[C---:B------:R-:W-:Y:S08]  /*41d0*/  HMMA.16816.F32.BF16 R40, R4.reuse, R68, R36 ;  /* 0x000000440428723c */ /* 0x040ff00000041824 */
[C---:B------:R-:W-:Y:S01]  /*41e0*/  HMMA.16816.F32.BF16 R36, R4.reuse, R70, R20 ;  /* 0x000000460424723c */ /* 0x040fe20000041814 */
[----:B------:R-:W-:Y:S04]  /*41f0*/  LDSM.16.M88.4 R20, [R203+0x2000] ;  /* 0x00200000cb14783b */ /* 0x000fe80000000200 */
[----:B------:R-:W-:Y:S03]  /*4200*/  LDSM.16.M88.4 R68, [R203+0x3800] ;  /* 0x00380000cb44783b */ /* 0x000fe60000000200 */
[C---:B------:R-:W-:Y:S08]  /*4210*/  HMMA.16816.F32.BF16 R16, R4.reuse, R80, R16 ;  /* 0x000000500410723c */ /* 0x040ff00000041810 */
[----:B------:R-:W-:Y:S01]  /*4220*/  HMMA.16816.F32.BF16 R12, R4, R82, R12 ;  /* 0x00000052040c723c */ /* 0x000fe2000004180c */
[----:B------:R-:W1:Y:S04]  /*4230*/  LDSM.16.M88.4 R4, [R211+0x4000] ;  /* 0x00400000d304783b */ /* 0x000e680000000200 */
[----:B------:R-:W-:Y:S03]  /*4240*/  LDSM.16.M88.4 R80, [R201+0x7000] ;  /* 0x00700000c950783b */ /* 0x000fe60000000200 */
[C---:B--2---:R-:W-:Y:S08]  /*4250*/  HMMA.16816.F32.BF16 R24, R8.reuse, R48, R24 ;  /* 0x000000300818723c */ /* 0x044ff00000041818 */
[C---:B------:R-:W-:Y:S08]  /*4260*/  HMMA.16816.F32.BF16 R32, R8.reuse, R60, R32 ;  /* 0x0000003c0820723c */ /* 0x040ff00000041820 */
[C---:B------:R-:W-:Y:S01]  /*4270*/  HMMA.16816.F32.BF16 R56, R8.reuse, R62, R56 ;  /* 0x0000003e0838723c */ /* 0x040fe20000041838 */
[----:B------:R-:W-:Y:S07]  /*4280*/  LDSM.16.M88.4 R60, [R202+-0x3000] ;  /* 0xffd00000ca3c783b */ /* 0x000fee0000000200 */
[C---:B------:R-:W-:Y:S01]  /*4290*/  HMMA.16816.F32.BF16 R28, R8.reuse, R50, R28 ;  /* 0x00000032081c723c */ /* 0x040fe2000004181c */
[----:B------:R-:W-:Y:S07]  /*42a0*/  LDSM.16.M88.4 R48, [R202+-0x3800] ;  /* 0xffc80000ca30783b */ /* 0x000fee0000000200 */
[C---:B------:R-:W-:Y:S08]  /*42b0*/  HMMA.16816.F32.BF16 R40, R8.reuse, R72, R40 ;  /* 0x000000480828723c */ /* 0x040ff00000041828 */
[C---:B------:R-:W-:Y:S01]  /*42c0*/  HMMA.16816.F32.BF16 R36, R8.reuse, R74, R36 ;  /* 0x0000004a0824723c */ /* 0x040fe20000041824 */
[----:B------:R-:W-:Y:S07]  /*42d0*/  LDSM.16.M88.4 R72, [R201+0x5800] ;  /* 0x00580000c948783b */ /* 0x000fee0000000200 */
[C---:B------:R-:W-:Y:S08]  /*42e0*/  HMMA.16816.F32.BF16 R16, R8.reuse, R76, R16 ;  /* 0x0000004c0810723c */ /* 0x040ff00000041810 */
[----:B------:R-:W-:Y:S01]  /*42f0*/  HMMA.16816.F32.BF16 R12, R8, R78, R12 ;  /* 0x0000004e080c723c */ /* 0x000fe2000004180c */
[----:B------:R-:W2:Y:S04]  /*4300*/  LDSM.16.M88.4 R8, [R210+0x4000] ;  /* 0x00400000d208783b */ /* 0x000ea80000000200 */
[----:B------:R-:W3:Y:S03]  /*4310*/  LDSM.16.M88.4 R76, [R202+-0x2800] ;  /* 0xffd80000ca4c783b */ /* 0x000ee60000000200 */
[C---:B-1----:R-:W-:Y:S08]  /*4320*/  HMMA.16816.F32.BF16 R24, R4.reuse, R20, R24 ;  /* 0x000000140418723c */ /* 0x042ff00000041818 */
[C---:B------:R-:W-:Y:S08]  /*4330*/  HMMA.16816.F32.BF16 R32, R4.reuse, R52, R32 ;  /* 0x000000340420723c */ /* 0x040ff00000041820 */
[C---:B------:R-:W-:Y:S01]  /*4340*/  HMMA.16816.F32.BF16 R56, R4.reuse, R54, R56 ;  /* 0x000000360438723c */ /* 0x040fe20000041838 */
        /* <DEDUP_REMOVED lines=25> */
[C---:B------:R-:W-:Y:S01]  /*44e0*/  HMMA.16816.F32.BF16 R56, R4.reuse, R54, R56 ;  /* 0x000000360438723c */ /* 0x040fe20000041838 */
[----:B------:R-:W-:Y:S07]  /*44f0*/  LDSM.16.M88.4 R52, [R203+0x4800] ;  /* 0x00480000cb34783b */ /* 0x000fee0000000200 */
[C---:B------:R-:W-:Y:S08]  /*4500*/  HMMA.16816.F32.BF16 R28, R4.reuse, R22, R28 ;  /* 0x00000016041c723c */ /* 0x040ff0000004181c */
        /* <DEDUP_REMOVED lines=15> */
[----:B------:R-:W-:Y:S07]  /*4600*/  LDSM.16.M88.4 R68, [R202+-0x1000] ;  /* 0xfff00000ca44783b */ /* 0x000fee0000000200 */
[C---:B---3--:R-:W-:Y:S08]  /*4610*/  HMMA.16816.F32.BF16 R24, R8.reuse, R76, R20 ;  /* 0x0000004c0818723c */ /* 0x048ff00000041814 */
[----:B------:R-:W-:Y:S01]  /*4620*/  HMMA.16816.F32.BF16 R12, R8, R78, R12 ;  /* 0x0000004e080c723c */ /* 0x000fe2000004180c */
[----:B------:R-:W2:Y:S04]  /*4630*/  LDSM.16.M88.4 R8, [R210+0x8000] ;  /* 0x00800000d208783b */ /* 0x000ea80000000200 */
[----:B------:R-:W3:Y:S03]  /*4640*/  LDSM.16.M88.4 R76, [R202+-0x800] ;  /* 0xfff80000ca4c783b */ /* 0x000ee60000000200 */
[C---:B-1----:R-:W-:Y:S08]  /*4650*/  HMMA.16816.F32.BF16 R16, R4.reuse, R44, R16 ;  /* 0x0000002c0410723c */ /* 0x042ff00000041810 */
[C---:B------:R-:W-:Y:S08]  /*4660*/  HMMA.16816.F32.BF16 R32, R4.reuse, R52, R32 ;  /* 0x000000340420723c */ /* 0x040ff00000041820 */
[C---:B------:R-:W-:Y:S08]  /*4670*/  HMMA.16816.F32.BF16 R56, R4.reuse, R54, R56 ;  /* 0x000000360438723c */ /* 0x040ff00000041838 */
[C---:B------:R-:W-:Y:S08]  /*4680*/  HMMA.16816.F32.BF16 R20, R4.reuse, R46, R28 ;  /* 0x0000002e0414723c */ /* 0x040ff0000004181c */
[C---:B------:R-:W-:Y:S08]  /*4690*/  HMMA.16816.F32.BF16 R40, R4.reuse, R64, R40 ;  /* 0x000000400428723c */ /* 0x040ff00000041828 */
[C---:B------:R-:W-:Y:S01]  /*46a0*/  HMMA.16816.F32.BF16 R36, R4.reuse, R66, R36 ;  /* 0x000000420424723c */ /* 0x040fe20000041824 */
[----:B------:R-:W-:Y:S07]  /*46b0*/  LDSM.16.M88.4 R64, [R201+0x6000] ;  /* 0x00600000c940783b */ /* 0x000fee0000000200 */
[C---:B----4-:R-:W-:Y:S08]  /*46c0*/  HMMA.16816.F32.BF16 R28, R4.reuse, R72, R24 ;  /* 0x00000048041c723c */ /* 0x050ff00000041818 */
[----:B------:R-:W-:Y:S01]  /*46d0*/  HMMA.16816.F32.BF16 R12, R4, R74, R12 ;  /* 0x0000004a040c723c */ /* 0x000fe2000004180c */
[----:B------:R-:W-:Y:S04]  /*46e0*/  LDSM.16.M88.4 R4, [R208+0xc000] ;  /* 0x00c00000d004783b */ /* 0x000fe80000000200 */
[----:B------:R-:W1:Y:S03]  /*46f0*/  LDSM.16.M88.4 R72, [R201+0x6800] ;  /* 0x00680000c948783b */ /* 0x000e660000000200 */
[C---:B--2---:R-:W-:Y:S08]  /*4700*/  HMMA.16816.F32.BF16 R24, R8.reuse, R48, R16 ;  /* 0x000000300818723c */ /* 0x044ff00000041810 */
[C---:B------:R-:W-:Y:S08]  /*4710*/  HMMA.16816.F32.BF16 R16, R8.reuse, R60, R32 ;  /* 0x0000003c0810723c */ /* 0x040ff00000041820 */
[C---:B------:R-:W-:Y:S01]  /*4720*/  HMMA.16816.F32.BF16 R56, R8.reuse, R62, R56 ;  /* 0x0000003e0838723c */ /* 0x040fe20000041838 */
[----:B------:R-:W-:Y:S07]  /*4730*/  LDSM.16.M88.4 R60, [R200+0x6000] ;  /* 0x00600000c83c783b */ /* 0x000fee0000000200 */
        /* <DEDUP_REMOVED lines=11> */
[----:B------:R-:W-:Y:S04]  /*47f0*/  LDSM.16.M88.4 R72, [R203+0x6800] ;  /* 0x00680000cb48783b */ /* 0x000fe80000000200 */
[----:B------:R-:W-:Y:S03]  /*4800*/  LDSM.16.M88.4 R56, [R202] ;  /* 0x00000000ca38783b */ /* 0x000fe60000000200 */
[C---:B------:R-:W-:Y:S01]  /*4810*/  HMMA.16816.F32.BF16 R36, R4.reuse, R66, R20 ;  /* 0x000000420424723c */ /* 0x040fe20000041814 */
[----:B------:R-:W-:Y:S07]  /*4820*/  LDSM.16.M88.4 R64, [R203+0x6000] ;  /* 0x00600000cb40783b */ /* 0x000fee0000000200 */
[C---:B------:R-:W-:Y:S01]  /*4830*/  HMMA.16816.F32.BF16 R24, R4.reuse, R80, R52 ;  /* 0x000000500418723c */ /* 0x040fe20000041834 */
[----:B------:R-:W-:Y:S07]  /*4840*/  LDSM.16.M88.4 R52, [R202+0x800] ;  /* 0x00080000ca34783b */ /* 0x000fee0000000200 */
[C---:B------:R-:W-:Y:S01]  /*4850*/  HMMA.16816.F32.BF16 R20, R4.reuse, R82, R48 ;  /* 0x000000520414723c */ /* 0x040fe20000041830 */
[----:B------:R-:W-:Y:S04]  /*4860*/  LDSM.16.M88.4 R80, [R203+0x7000] ;  /* 0x00700000cb50783b */ /* 0x000fe80000000200 */
[----:B------:R-:W-:Y:S03]  /*4870*/  LDSM.16.M88.4 R48, [R202+0x1000] ;  /* 0x00100000ca30783b */ /* 0x000fe60000000200 */
[C---:B------:R-:W-:Y:S01]  /*4880*/  HMMA.16816.F32.BF16 R16, R4.reuse, R84, R44 ;  /* 0x000000540410723c */ /* 0x040fe2000004182c */
[----:B------:R-:W-:Y:S07]  /*4890*/  LDSM.16.M88.4 R44, [R202+0x1800] ;  /* 0x00180000ca2c783b */ /* 0x000fee0000000200 */
[----:B------:R-:W-:Y:S01]  /*48a0*/  HMMA.16816.F32.BF16 R4, R4, R86, R8 ;  /* 0x000000560404723c */ /* 0x000fe20000041808 */
[----:B------:R-:W1:Y:S04]  /*48b0*/  LDSM.16.M88.4 R8, [R211+0xc000] ;  /* 0x00c00000d308783b */ /* 0x000e680000000200 */
[----:B------:R-:W4:Y:S03]  /*48c0*/  LDSM.16.M88.4 R84, [R203+0x7800] ;  /* 0x00780000cb54783b */ /* 0x000f260000000200 */
[C---:B--2---:R-:W-:Y:S08]  /*48d0*/  HMMA.16816.F32.BF16 R32, R12.reuse, R68, R32 ;  /* 0x000000440c20723c */ /* 0x044ff00000041820 */
[C---:B------:R-:W-:Y:S08]  /*48e0*/  HMMA.16816.F32.BF16 R28, R12.reuse, R70, R28 ;  /* 0x000000460c1c723c */ /* 0x040ff0000004181c */
[C---:B---3--:R-:W-:Y:S08]  /*48f0*/  HMMA.16816.F32.BF16 R24, R12.reuse, R76, R24 ;  /* 0x0000004c0c18723c */ /* 0x048ff00000041818 */
[C---:B------:R-:W-:Y:S08]  /*4900*/  HMMA.16816.F32.BF16 R40, R12.reuse, R60, R40 ;  /* 0x0000003c0c28723c */ /* 0x040ff00000041828 */
[C---:B------:R-:W-:Y:S08]  /*4910*/  HMMA.16816.F32.BF16 R36, R12.reuse, R62, R36 ;  /* 0x0000003e0c24723c */ /* 0x040ff00000041824 */
[C---:B------:R-:W-:Y:S08]  /*4920*/  HMMA.16816.F32.BF16 R20, R12.reuse, R78, R20 ;  /* 0x0000004e0c14723c */ /* 0x040ff00000041814 */
[C---:B------:R-:W-:Y:S08]  /*4930*/  HMMA.16816.F32.BF16 R16, R12.reuse, R88, R16 ;  /* 0x000000580c10723c */ /* 0x040ff00000041810 */
[----:B------:R-:W-:Y:S01]  /*4940*/  HMMA.16816.F32.BF16 R12, R12, R90, R4 ;  /* 0x0000005a0c0c723c */ /* 0x000fe20000041804 */
[----:B------:R-:W2:Y:S01]  /*4950*/  LDSM.16.M88.4 R4, [R210+0xc000] ;  /* 0x00c00000d204783b */ /* 0x000ea20000000200 */
[----:B------:R-:W-:-:S06]  /*4960*/  DEPBAR.LE SB0, 0x0 ;  /* 0x000080000000791a */ /* 0x000fcc0000000000 */
[C---:B-1----:R-:W-:Y:S08]  /*4970*/  HMMA.16816.F32.BF16 R32, R8.reuse, R72, R32 ;  /* 0x000000480820723c */ /* 0x042ff00000041820 */
[C---:B------:R-:W-:Y:S08]  /*4980*/  HMMA.16816.F32.BF16 R28, R8.reuse, R74, R28 ;  /* 0x0000004a081c723c */ /* 0x040ff0000004181c */
[C---:B------:R-:W-:Y:S08]  /*4990*/  HMMA.16816.F32.BF16 R24, R8.reuse, R80, R24 ;  /* 0x000000500818723c */ /* 0x040ff00000041818 */
        /* <DEDUP_REMOVED lines=45> */
.L_x_5467:
        /* <DEDUP_REMOVED lines=26> */
.L_x_5468:
        /* <DEDUP_REMOVED lines=27> */
.L_x_5318:
[----:B------:R-:W-:Y:S05]  /*4fc0*/  BSYNC B0 ;  /* 0x0000000000007941 */ /* 0x000fea0003800000 */
.L_x_5317:
[----:B------:R-:W-:Y:S01]  /*4fd0*/  IMAD.MOV.U32 R0, RZ, RZ, c[0x0][0x2c4] ;  /* 0x0000b100ff007624 */ /* 0x000fe200078e00ff */
[----:B------:R-:W-:Y:S01]  /*4fe0*/  ULDC UR4, c[0x0][0x324] ;  /* 0x0000c90000047ab9 */ /* 0x000fe20000000800 */
[----:B-1----:R-:W-:Y:S01]  /*4ff0*/  IADD3 R2, R227, 0x1, -R100 ;  /* 0x00000001e3027810 */ /* 0x002fe20007ffe864 */
        /* <DEDUP_REMOVED lines=13> */
.L_x_5469:
        /* <DEDUP_REMOVED lines=17> */
.L_x_5324:
[----:B------:R-:W-:-:S04]  /*51e0*/  MOV R5, 0x1 ;  /* 0x0000000100057802 */ /* 0x000fc80000000f00 */
[----:B------:R-:W-:-:S13]  /*51f0*/  ISETP.NE.AND P0, PT, R5, c[0x0][0x32c], PT ;  /* 0x0000cb0005007a0c */ /* 0x000fda0003f05270 */
[----:B------:R-:W-:-:S05]  /*5200*/  @P0 IMAD.HI.U32 R5, R3, c[0x0][0x330], RZ ;  /* 0x0000cc0003050a27 */ /* 0x000fca00078e00ff */
[----:B------:R-:W-:Y:S02]  /*5210*/  @P0 SHF.R.U32.HI R3, RZ, c[0x0][0x334], R5 ;  /* 0x0000cd00ff030a19 */ /* 0x000fe40000011605 */
.L_x_5325:
[----:B------:R-:W-:Y:S05]  /*5220*/  BSYNC B0 ;  /* 0x0000000000007941 */ /* 0x000fea0003800000 */
.L_x_5323:
[----:B------:R-:W-:-:S04]  /*5230*/  IMAD R3, R3, c[0x0][0x32c], -R100 ;  /* 0x0000cb0003037a24 */ /* 0x000fc800078e0a64 */
[----:B------:R-:W-:-:S05]  /*5240*/  IMAD.IADD R3, R3, 0x1, -R231 ;  /* 0x0000000103037824 */ /* 0x000fca00078e0ae7 */
[----:B------:R-:W-:Y:S02]  /*5250*/  IADD3 R5, R3, c[0x0][0x32c], RZ ;  /* 0x0000cb0003057a10 */ /* 0x000fe40007ffe0ff */
[----:B------:R-:W-:Y:S02]  /*5260*/  IMNMX R0, R0, R3, !PT ;  /* 0x0000000300007217 */ /* 0x000fe40007800200 */
[----:B------:R-:W-:Y:S02]  /*5270*/  IMNMX R2, R2, R5, PT ;  /* 0x0000000502027217 */ /* 0x000fe40003800200 */
.L_x_5322:
        /* <DEDUP_REMOVED lines=51> */
.L_x_5470:
        /* <DEDUP_REMOVED lines=17> */
.L_x_5329:
[----:B-12---:R-:W-:-:S04]  /*56c0*/  MOV R4, 0x1 ;  /* 0x0000000100047802 */ /* 0x006fc80000000f00 */
[----:B------:R-:W-:-:S13]  /*56d0*/  ISETP.NE.AND P0, PT, R4, c[0x0][0x32c], PT ;  /* 0x0000cb0004007a0c */ /* 0x000fda0003f05270 */
[----:B------:R-:W-:-:S05]  /*56e0*/  @P0 IMAD.HI.U32 R4, R3, c[0x0][0x330], RZ ;  /* 0x0000cc0003040a27 */ /* 0x000fca00078e00ff */
[----:B------:R-:W-:Y:S02]  /*56f0*/  @P0 SHF.R.U32.HI R3, RZ, c[0x0][0x334], R4 ;  /* 0x0000cd00ff030a19 */ /* 0x000fe40000011604 */
.L_x_5330:
[----:B------:R-:W-:Y:S05]  /*5700*/  BSYNC B0 ;  /* 0x0000000000007941 */ /* 0x000fea0003800000 */
.L_x_5328:
[----:B------:R-:W-:-:S04]  /*5710*/  IMAD R3, R3, c[0x0][0x32c], -R100 ;  /* 0x0000cb0003037a24 */ /* 0x000fc800078e0a64 */
[----:B------:R-:W-:-:S05]  /*5720*/  IMAD.IADD R3, R3, 0x1, -R231 ;  /* 0x0000000103037824 */ /* 0x000fca00078e0ae7 */
[----:B------:R-:W-:Y:S02]  /*5730*/  IADD3 R4, R3, c[0x0][0x32c], RZ ;  /* 0x0000cb0003047a10 */ /* 0x000fe40007ffe0ff */
[----:B------:R-:W-:Y:S02]  /*5740*/  IMNMX R0, R0, R3, !PT ;  /* 0x0000000300007217 */ /* 0x000fe40007800200 */
[----:B------:R-:W-:Y:S02]  /*5750*/  IMNMX R2, R2, R4, PT ;  /* 0x0000000402027217 */ /* 0x000fe40003800200 */
.L_x_5327:
        /* <DEDUP_REMOVED lines=16> */
[C---:B------:R-:W-:Y:S02]  /*5860*/  ISETP.LT.OR P0, PT, R2.reuse, 0x19, P0 ;  /* 0x000000190200780c */ /* 0x040fe40000701670 */
[----:B------:R-:W-:Y:S02]  /*5870*/  ISETP.LT.OR P2, PT, R2, 0x1, P2 ;  /* 0x000000010200780c */ /* 0x000fe40001741670 */
[----:B------:R-:W-:Y:S02]  /*5880*/  FMNMX.FTZ R3, R11, R3, !PT ;  /* 0x000000030b037209 */ /* 0x000fe40007810000 */
[----:B------:R-:W-:Y:S02]  /*5890*/  FSEL R6, R42, -INF , !P2 ;  /* 0xff8000002a067808 */ /* 0x000fe40005000000 */
[----:B------:R-:W-:Y:S02]  /*58a0*/  ISETP.LT.OR P3, PT, R2, 0x11, P3 ;  /* 0x000000110200780c */ /* 0x000fe40001f61670 */
[----:B-12---:R-:W-:-:S02]  /*58b0*/  FMNMX.FTZ R4, R6, R7, !PT ;  /* 0x0000000706047209 */ /* 0x006fc40007810000 */
[----:B------:R-:W-:Y:S02]  /*58c0*/  FSEL R24, R54, -INF , !P0 ;  /* 0xff80000036187808 */ /* 0x000fe40004000000 */
[----:B------:R-:W-:Y:S02]  /*58d0*/  FMNMX.FTZ R4, R12, R4, !PT ;  /* 0x000000040c047209 */ /* 0x000fe40007810000 */
[----:B------:R-:W-:Y:S02]  /*58e0*/  ISETP.GT.AND P0, PT, R0, 0x19, P1 ;  /* 0x000000190000780c */ /* 0x000fe40000f04270 */
[----:B------:R-:W-:Y:S02]  /*58f0*/  FMNMX.FTZ R3, R15, R3, !PT ;  /* 0x000000030f037209 */ /* 0x000fe40007810000 */
[----:B------:R-:W-:Y:S02]  /*5900*/  FSEL R14, R34, -INF , !P3 ;  /* 0xff800000220e7808 */ /* 0x000fe40005800000 */
[----:B------:R-:W-:-:S02]  /*5910*/  FMNMX.FTZ R4, R13, R4, !PT ;  /* 0x000000040d047209 */ /* 0x000fc40007810000 */
[----:B------:R-:W-:Y:S02]  /*5920*/  ISETP.LT.OR P0, PT, R2, 0x1a, P0 ;  /* 0x0000001a0200780c */ /* 0x000fe40000701670 */
[----:B------:R-:W-:Y:S02]  /*5930*/  FMNMX.FTZ R3, R16, R3, !PT ;  /* 0x0000000310037209 */ /* 0x000fe40007810000 */
[----:B------:R-:W-:Y:S02]  /*5940*/  FMNMX.FTZ R4, R14, R4, !PT ;  /* 0x000000040e047209 */ /* 0x000fe40007810000 */
[----:B------:R-:W-:Y:S02]  /*5950*/  FSEL R25, R55, -INF , !P0 ;  /* 0xff80000037197808 */ /* 0x000fe40004000000 */
[C---:B------:R-:W-:Y:S02]  /*5960*/  ISETP.GT.AND P2, PT, R0.reuse, 0x20, P1 ;  /* 0x000000200000780c */ /* 0x040fe40000f44270 */
[----:B------:R-:W-:-:S02]  /*5970*/  ISETP.GT.AND P0, PT, R0, 0x21, P1 ;  /* 0x000000210000780c */ /* 0x000fc40000f04270 */
[----:B------:R-:W-:Y:S02]  /*5980*/  FMNMX.FTZ R3, R18, R3, !PT ;  /* 0x0000000312037209 */ /* 0x000fe40007810000 */
[----:B------:R-:W-:Y:S02]  /*5990*/  FMNMX.FTZ R4, R17, R4, !PT ;  /* 0x0000000411047209 */ /* 0x000fe40007810000 */
[C---:B------:R-:W-:Y:S02]  /*59a0*/  ISETP.LT.OR P2, PT, R2.reuse, 0x21, P2 ;  /* 0x000000210200780c */ /* 0x040fe40001741670 */
[----:B------:R-:W-:Y:S02]  /*59b0*/  ISETP.LT.OR P0, PT, R2, 0x22, P0 ;  /* 0x000000220200780c */ /* 0x000fe40000701670 */
[----:B------:R-:W-:Y:S02]  /*59c0*/  FMNMX.FTZ R3, R19, R3, !PT ;  /* 0x0000000313037209 */ /* 0x000fe40007810000 */
[----:B------:R-:W-:-:S02]  /*59d0*/  FMNMX.FTZ R4, R24, R4, !PT ;  /* 0x0000000418047209 */ /* 0x000fc40007810000 */
[----:B------:R-:W-:Y:S02]  /*59e0*/  FSEL R91, R30, -INF , !P2 ;  /* 0xff8000001e5b7808 */ /* 0x000fe40005000000 */
[----:B------:R-:W-:Y:S02]  /*59f0*/  FSEL R90, R31, -INF , !P0 ;  /* 0xff8000001f5a7808 */ /* 0x000fe40004000000 */
[C---:B------:R-:W-:Y:S02]  /*5a00*/  ISETP.GT.AND P2, PT, R0.reuse, 0x28, P1 ;  /* 0x000000280000780c */ /* 0x040fe40000f44270 */
[----:B------:R-:W-:Y:S02]  /*5a10*/  ISETP.GT.AND P0, PT, R0, 0x29, P1 ;  /* 0x000000290000780c */ /* 0x000fe40000f04270 */
[----:B------:R-:W-:Y:S02]  /*5a20*/  FMNMX.FTZ R3, R20, R3, !PT ;  /* 0x0000000314037209 */ /* 0x000fe40007810000 */
[----:B------:R-:W-:-:S02]  /*5a30*/  FMNMX.FTZ R4, R25, R4, !PT ;  /* 0x0000000419047209 */ /* 0x000fc40007810000 */
[C---:B------:R-:W-:Y:S02]  /*5a40*/  ISETP.LT.OR P3, PT, R2.reuse, 0x29, P2 ;  /* 0x000000290200780c */ /* 0x040fe40001761670 */
[----:B------:R-:W-:Y:S02]  /*5a50*/  ISETP.LT.OR P2, PT, R2, 0x2a, P0 ;  /* 0x0000002a0200780c */ /* 0x000fe40000741670 */
[----:B------:R-:W-:Y:S02]  /*5a60*/  FMNMX.FTZ R3, R99, R3, !PT ;  /* 0x0000000363037209 */ /* 0x000fe40007810000 */
[----:B------:R-:W-:Y:S02]  /*5a70*/  ISETP.GT.AND P0, PT, R0, 0x30, P1 ;  /* 0x000000300000780c */ /* 0x000fe40000f04270 */
[----:B------:R-:W-:Y:S02]  /*5a80*/  FMNMX.FTZ R4, R91, R4, !PT ;  /* 0x000000045b047209 */ /* 0x000fe40007810000 */
[----:B------:R-:W-:-:S02]  /*5a90*/  FSEL R88, R51, -INF , !P2 ;  /* 0xff80000033587808 */ /* 0x000fc40005000000 */
[----:B------:R-:W-:Y:S02]  /*5aa0*/  FMNMX.FTZ R3, R98, R3, !PT ;  /* 0x0000000362037209 */ /* 0x000fe40007810000 */
[----:B------:R-:W-:Y:S02]  /*5ab0*/  FSEL R89, R50, -INF , !P3 ;  /* 0xff80000032597808 */ /* 0x000fe40005800000 */
[----:B------:R-:W-:Y:S02]  /*5ac0*/  ISETP.LT.OR P2, PT, R2, 0x31, P0 ;  /* 0x000000310200780c */ /* 0x000fe40000741670 */
[----:B------:R-:W-:Y:S02]  /*5ad0*/  FMNMX.FTZ R4, R90, R4, !PT ;  /* 0x000000045a047209 */ /* 0x000fe40007810000 */
[----:B------:R-:W-:Y:S02]  /*5ae0*/  ISETP.GT.AND P0, PT, R0, 0x31, P1 ;  /* 0x000000310000780c */ /* 0x000fe40000f04270 */
[----:B------:R-:W-:-:S02]  /*5af0*/  FMNMX.FTZ R3, R97, R3, !PT ;  /* 0x0000000361037209 */ /* 0x000fc40007810000 */
[----:B------:R-:W-:Y:S02]  /*5b00*/  FSEL R87, R26, -INF , !P2 ;  /* 0xff8000001a577808 */ /* 0x000fe40005000000 */
[----:B------:R-:W-:Y:S02]  /*5b10*/  FMNMX.FTZ R4, R89, R4, !PT ;  /* 0x0000000459047209 */ /* 0x000fe40007810000 */
[----:B------:R-:W-:Y:S02]  /*5b20*/  ISETP.LT.OR P2, PT, R2, 0x32, P0 ;  /* 0x000000320200780c */ /* 0x000fe40000741670 */
[C---:B------:R-:W-:Y:S02]  /*5b30*/  ISETP.GT.AND P3, PT, R0.reuse, 0x38, P1 ;  /* 0x000000380000780c */ /* 0x040fe40000f64270 */
[----:B------:R-:W-:Y:S02]  /*5b40*/  ISETP.GT.AND P0, PT, R0, 0x39, P1 ;  /* 0x000000390000780c */ /* 0x000fe40000f04270 */
[----:B------:R-:W-:-:S02]  /*5b50*/  FMNMX.FTZ R0, R96, R3, !PT ;  /* 0x0000000360007209 */ /* 0x000fc40007810000 */
[----:B------:R-:W-:Y:S02]  /*5b60*/  FMNMX.FTZ R3, R88, R4, !PT ;  /* 0x0000000458037209 */ /* 0x000fe40007810000 */
[----:B------:R-:W-:Y:S02]  /*5b70*/  FSEL R86, R27, -INF , !P2 ;  /* 0xff8000001b567808 */ /* 0x000fe40005000000 */
[C---:B------:R-:W-:Y:S02]  /*5b80*/  ISETP.LT.OR P1, PT, R2.reuse, 0x39, P3 ;  /* 0x000000390200780c */ /* 0x040fe40001f21670 */
        /* <DEDUP_REMOVED lines=13> */
.L_x_5471:
[----:B-12---:R-:W-:Y:S01]  /*5c60*/  FMNMX.FTZ R4, R4, R0, !PT ;  /* 0x0000000004047209 */ /* 0x006fe20007810000 */
[----:B------:R-:W-:Y:S05]  /*5c70*/  BRA.DIV ~URZ, `(.L_x_5332) ;  /* 0x000141e27f007947 */ /* 0x000fea000b800000 */
[----:B------:R-:W1:Y:S04]  /*5c80*/  SHFL.BFLY PT, R0, R5, 0x2, 0x1f ;  /* 0x0c401f0005007f89 */ /* 0x000e6800000e0000 */
[----:B------:R-:W2:Y:S01]  /*5c90*/  SHFL.BFLY PT, R2, R4, 0x1, 0x1f ;  /* 0x0c201f0004027f89 */ /* 0x000ea200000e0000 */
[----:B-1----:R-:W-:Y:S02]  /*5ca0*/  FMNMX.FTZ R5, R5, R0, !PT ;  /* 0x0000000005057209 */ /* 0x002fe40007810000 */
[----:B--2---:R-:W-:-:S03]  /*5cb0*/  FMNMX.FTZ R133, R4, R2, !PT ;  /* 0x0000000204857209 */ /* 0x004fc60007810000 */
[----:B------:R1:W2:Y:S04]  /*5cc0*/  SHFL.BFLY PT, R3, R5, 0x1, 0x1f ;  /* 0x0c201f0005037f89 */ /* 0x0002a800000e0000 */
.L_x_5472:
        /* <DEDUP_REMOVED lines=337> */
.L_x_5335:
[----:B------:R-:W-:-:S04]  /*71e0*/  MOV R2, 0x1 ;  /* 0x0000000100027802 */ /* 0x000fc80000000f00 */
[----:B------:R-:W-:-:S13]  /*71f0*/  ISETP.NE.AND P0, PT, R2, c[0x0][0x32c], PT ;  /* 0x0000cb0002007a0c */ /* 0x000fda0003f05270 */
[----:B------:R-:W-:-:S05]  /*7200*/  @P0 IMAD.HI.U32 R2, R3, c[0x0][0x330], RZ ;  /* 0x0000cc0003020a27 */ /* 0x000fca00078e00ff */
[----:B------:R-:W-:Y:S02]  /*7210*/  @P0 SHF.R.U32.HI R3, RZ, c[0x0][0x334], R2 ;  /* 0x0000cd00ff030a19 */ /* 0x000fe40000011602 */
.L_x_5336:
[----:B------:R-:W-:Y:S05]  /*7220*/  BSYNC B0 ;  /* 0x0000000000007941 */ /* 0x000fea0003800000 */
.L_x_5334:
[----:B------:R-:W-:-:S05]  /*7230*/  MOV R2, c[0x0][0x32c] ;  /* 0x0000cb0000027a02 */ /* 0x000fca0000000f00 */
[----:B------:R-:W-:-:S05]  /*7240*/  IMAD R3, R3, R2, c[0x0][0x32c] ;  /* 0x0000cb0003037624 */ /* 0x000fca00078e0202 */
[----:B------:R-:W-:-:S04]  /*7250*/  IMNMX R0, R0, R3, PT ;  /* 0x0000000300007217 */ /* 0x000fc80003800200 */
.L_x_5333:
        /* <DEDUP_REMOVED lines=8> */
.L_x_5358:
        /* <DEDUP_REMOVED lines=17> */
[C---:B------:R-:W-:Y:S01]  /*73f0*/  IMAD.WIDE.U32 R2, R219.reuse, c[0x0][0x208], RZ ;  /* 0x00008200db027a25 */ /* 0x040fe200078e00ff */
        /* <DEDUP_REMOVED lines=25> */
.L_x_5473:
        /* <DEDUP_REMOVED lines=26> */
.L_x_5474:
        /* <DEDUP_REMOVED lines=27> */
.L_x_5339:
[----:B------:R-:W-:Y:S05]  /*78e0*/  BSYNC B0 ;  /* 0x0000000000007941 */ /* 0x000fea0003800000 */
.L_x_5338:
        /* <DEDUP_REMOVED lines=194> */
[----:B------:R-:W-:Y:S05]  /*8510*/  DEPBAR.LE SB0, 0x0 ;  /* 0x000080000000791a */ /* 0x000fea0000000000 */
[----:B------:R-:W-:Y:S01]  /*8520*/  BAR.SYNC.DEFER_BLOCKING 0x0 ;  /* 0x0000000000007b1d */ /* 0x000fe20000010000 */
[C---:B-1----:R-:W-:Y:S08]  /*8530*/  HMMA.16816.F32.BF16 R4, R172.reuse, R176, R4 ;  /* 0x000000b0ac04723c */ /* 0x042ff00000041804 */
[C---:B------:R-:W-:Y:S08]  /*8540*/  HMMA.16816.F32.BF16 R8, R172.reuse, R178, R8 ;  /* 0x000000b2ac08723c */ /* 0x040ff00000041808 */
[C---:B------:R-:W-:Y:S08]  /*8550*/  HMMA.16816.F32.BF16 R12, R172.reuse, R180, R12 ;  /* 0x000000b4ac0c723c */ /* 0x040ff0000004180c */
[C---:B------:R-:W-:Y:S08]  /*8560*/  HMMA.16816.F32.BF16 R16, R172.reuse, R182, R16 ;  /* 0x000000b6ac10723c */ /* 0x040ff00000041810 */
[C---:B--2---:R-:W-:Y:S08]  /*8570*/  HMMA.16816.F32.BF16 R20, R172.reuse, R168, R20 ;  /* 0x000000a8ac14723c */ /* 0x044ff00000041814 */
[C---:B------:R-:W-:Y:S08]  /*8580*/  HMMA.16816.F32.BF16 R24, R172.reuse, R170, R24 ;  /* 0x000000aaac18723c */ /* 0x040ff00000041818 */
[C---:B---3--:R-:W-:Y:S08]  /*8590*/  HMMA.16816.F32.BF16 R28, R172.reuse, R184, R28 ;  /* 0x000000b8ac1c723c */ /* 0x048ff0000004181c */
[----:B------:R-:W-:Y:S01]  /*85a0*/  HMMA.16816.F32.BF16 R32, R172, R186, R32 ;  /* 0x000000baac20723c */ /* 0x000fe20000041820 */
[----:B------:R-:W-:Y:S07]  /*85b0*/  @!UPT UIADD3 URZ, URZ, URZ, URZ ;  /* 0x0000003f3f3ff290 */ /* 0x000fee000fffe03f */
[----:B------:R-:W-:-:S11]  /*85c0*/  @!P0 BRA `(.L_x_5343) ;  /* 0x000005f000008947 */ /* 0x000fd60003800000 */
[----:B------:R-:W-:Y:S01]  /*85d0*/  SHF.R.S32.HI R168, RZ, 0x1f, R223 ;  /* 0x0000001fffa87819 */ /* 0x000fe200000114df */
[----:B------:R-:W-:Y:S01]  /*85e0*/  IMAD.MOV.U32 R0, RZ, RZ, c[0x0][0x2b8] ;  /* 0x0000ae00ff007624 */ /* 0x000fe200078e00ff */
[----:B------:R-:W-:Y:S01]  /*85f0*/  SHF.R.S32.HI R192, RZ, 0x1f, R225 ;  /* 0x0000001fffc07819 */ /* 0x000fe200000114e1 */
[----:B------:R-:W-:Y:S01]  /*8600*/  IMAD R2, R216, 0x40, R232 ;  /* 0x00000040d8027824 */ /* 0x000fe200078e02e8 */
[----:B------:R-:W-:Y:S01]  /*8610*/  SHF.R.S32.HI R169, RZ, 0x1f, R224 ;  /* 0x0000001fffa97819 */ /* 0x000fe200000114e0 */
[----:B------:R-:W-:Y:S01]  /*8620*/  IMAD.MOV.U32 R217, RZ, RZ, RZ ;  /* 0x000000ffffd97224 */ /* 0x000fe200078e00ff */
[----:B------:R-:W-:Y:S01]  /*8630*/  ISETP.NE.AND P1, PT, R0, 0x1, PT ;  /* 0x000000010000780c */ /* 0x000fe20003f25270 */
[----:B------:R-:W-:Y:S01]  /*8640*/  IMAD.SHL.U32 R180, R225, 0x2, RZ ;  /* 0x00000002e1b47824 */ /* 0x000fe200078e00ff */
[----:B------:R-:W-:Y:S01]  /*8650*/  IADD3 R2, R2, -0x40, R229 ;  /* 0xffffffc002027810 */ /* 0x000fe20007ffe0e5 */
[C---:B------:R-:W-:Y:S01]  /*8660*/  IMAD.SHL.U32 R179, R223.reuse, 0x2, RZ ;  /* 0x00000002dfb37824 */ /* 0x040fe200078e00ff */
[----:B------:R-:W-:Y:S01]  /*8670*/  SHF.L.U64.HI R175, R223, 0x1, R168 ;  /* 0x00000001dfaf7819 */ /* 0x000fe200000102a8 */
[----:B------:R-:W-:Y:S01]  /*8680*/  IMAD.SHL.U32 R178, R224, 0x2, RZ ;  /* 0x00000002e0b27824 */ /* 0x000fe200078e00ff */
[----:B------:R-:W-:Y:S01]  /*8690*/  SHF.R.S32.HI R168, RZ, 0x1f, R218 ;  /* 0x0000001fffa87819 */ /* 0x000fe200000114da */
[----:B------:R-:W-:Y:S01]  /*86a0*/  IMAD.MOV.U32 R0, RZ, RZ, R2 ;  /* 0x000000ffff007224 */ /* 0x000fe200078e0002 */
        /* <DEDUP_REMOVED lines=28> */
.L_x_5475:
        /* <DEDUP_REMOVED lines=26> */
.L_x_5476:
        /* <DEDUP_REMOVED lines=27> */
.L_x_5343:
[----:B------:R-:W-:Y:S05]  /*8bc0*/  BSYNC B0 ;  /* 0x0000000000007941 */ /* 0x000fea0003800000 */
.L_x_5342:
[----:B------:R-:W-:Y:S01]  /*8bd0*/  IMAD.MOV.U32 R0, RZ, RZ, c[0x0][0x2c4] ;  /* 0x0000b100ff007624 */ /* 0x000fe200078e00ff */
        /* <DEDUP_REMOVED lines=15> */
.L_x_5477:
        /* <DEDUP_REMOVED lines=19> */
.L_x_5349:
[----:B------:R-:W-:Y:S04]  /*8e00*/  MOV R170, 0x1 ;  /* 0x0000000100aa7802 */ /* 0x000fe80000000f00 */
[----:B------:R-:W-:Y:S11]  /*8e10*/  ISETP.NE.AND P0, PT, R170, c[0x0][0x32c], PT ;  /* 0x0000cb00aa007a0c */ /* 0x000ff60003f05270 */
[----:B------:R-:W-:Y:S02]  /*8e20*/  @!UPT UIADD3 URZ, URZ, URZ, URZ ;  /* 0x0000003f3f3ff290 */ /* 0x000fe4000fffe03f */
[----:B------:R-:W-:Y:S05]  /*8e30*/  @P0 IMAD.HI.U32 R170, R3, c[0x0][0x330], RZ ;  /* 0x0000cc0003aa0a27 */ /* 0x000fea00078e00ff */
[----:B------:R-:W-:Y:S02]  /*8e40*/  @P0 SHF.R.U32.HI R3, RZ, c[0x0][0x334], R170 ;  /* 0x0000cd00ff030a19 */ /* 0x000fe400000116aa */
.L_x_5350:
[----:B------:R-:W-:Y:S05]  /*8e50*/  BSYNC B0 ;  /* 0x0000000000007941 */ /* 0x000fea0003800000 */
.L_x_5348:
[----:B------:R-:W-:Y:S04]  /*8e60*/  IMAD R3, R3, c[0x0][0x32c], -R133 ;  /* 0x0000cb0003037a24 */ /* 0x000fe800078e0a85 */
[----:B------:R-:W-:Y:S05]  /*8e70*/  IMAD.IADD R3, R3, 0x1, -R231 ;  /* 0x0000000103037824 */ /* 0x000fea00078e0ae7 */
[----:B------:R-:W-:Y:S02]  /*8e80*/  IMNMX R0, R0, R3, !PT ;  /* 0x0000000300007217 */ /* 0x000fe40007800200 */
[----:B------:R-:W-:Y:S04]  /*8e90*/  IADD3 R3, R3, c[0x0][0x32c], RZ ;  /* 0x0000cb0003037a10 */ /* 0x000fe80007ffe0ff */
[----:B------:R-:W-:Y:S02]  /*8ea0*/  IMNMX R2, R2, R3, PT ;  /* 0x0000000302027217 */ /* 0x000fe40003800200 */
.L_x_5347:
        /* <DEDUP_REMOVED lines=51> */
.L_x_5478:
        /* <DEDUP_REMOVED lines=19> */
.L_x_5354:
[----:B------:R-:W-:Y:S04]  /*9310*/  MOV R4, 0x1 ;  /* 0x0000000100047802 */ /* 0x000fe80000000f00 */
[----:B------:R-:W-:Y:S11]  /*9320*/  ISETP.NE.AND P0, PT, R4, c[0x0][0x32c], PT ;  /* 0x0000cb0004007a0c */ /* 0x000ff60003f05270 */
[----:B------:R-:W-:Y:S02]  /*9330*/  @!UPT UIADD3 URZ, URZ, URZ, URZ ;  /* 0x0000003f3f3ff290 */ /* 0x000fe4000fffe03f */
[----:B------:R-:W-:Y:S05]  /*9340*/  @P0 IMAD.HI.U32 R4, R3, c[0x0][0x330], RZ ;  /* 0x0000cc0003040a27 */ /* 0x000fea00078e00ff */
[----:B------:R-:W-:Y:S02]  /*9350*/  @P0 SHF.R.U32.HI R3, RZ, c[0x0][0x334], R4 ;  /* 0x0000cd00ff030a19 */ /* 0x000fe40000011604 */
.L_x_5355:
[----:B------:R-:W-:Y:S05]  /*9360*/  BSYNC B0 ;  /* 0x0000000000007941 */ /* 0x000fea0003800000 */
.L_x_5353:
[----:B------:R-:W-:Y:S04]  /*9370*/  IMAD R133, R3, c[0x0][0x32c], -R133 ;  /* 0x0000cb0003857a24 */ /* 0x000fe800078e0a85 */
[----:B------:R-:W-:Y:S05]  /*9380*/  IMAD.IADD R3, R133, 0x1, -R231 ;  /* 0x0000000185037824 */ /* 0x000fea00078e0ae7 */
[----:B------:R-:W-:Y:S02]  /*9390*/  IMNMX R0, R0, R3, !PT ;  /* 0x0000000300007217 */ /* 0x000fe40007800200 */
[----:B------:R-:W-:Y:S04]  /*93a0*/  IADD3 R3, R3, c[0x0][0x32c], RZ ;  /* 0x0000cb0003037a10 */ /* 0x000fe80007ffe0ff */
[----:B------:R-:W-:Y:S02]  /*93b0*/  IMNMX R2, R2, R3, PT ;  /* 0x0000000302027217 */ /* 0x000fe40003800200 */
.L_x_5352:
        /* <DEDUP_REMOVED lines=82> */
.L_x_5479:
[----:B-12---:R-:W-:Y:S01]  /*98e0*/  FMNMX.FTZ R132, R132, R0, !PT ;  /* 0x0000000084847209 */ /* 0x006fe20007810000 */
[----:B------:R-:W-:-:S05]  /*98f0*/  BRA.DIV ~URZ, `(.L_x_5357) ;  /* 0x00010d827f007947 */ /* 0x000fca000b800000 */
[----:B------:R-:W1:Y:S02]  /*9900*/  SHFL.BFLY PT, R0, R132, 0x1, 0x1f ;  /* 0x0c201f0084007f89 */ /* 0x000e6400000e0000 */
[----:B-1----:R-:W-:Y:S02]  /*9910*/  FMNMX.FTZ R133, R132, R0, !PT ;  /* 0x0000000084857209 */ /* 0x002fe40007810000 */
[----:B------:R-:W1:Y:S02]  /*9920*/  SHFL.BFLY PT, R0, R4, 0x2, 0x1f ;  /* 0x0c401f0004007f89 */ /* 0x000e6400000e0000 */
[----:B-1----:R-:W-:Y:S05]  /*9930*/  FMNMX.FTZ R132, R4, R0, !PT ;  /* 0x0000000004847209 */ /* 0x002fea0007810000 */
[----:B------:R1:W2:Y:S02]  /*9940*/  SHFL.BFLY PT, R0, R132, 0x1, 0x1f ;  /* 0x0c201f0084007f89 */ /* 0x0002a400000e0000 */
.L_x_5480:
        /* <DEDUP_REMOVED lines=41> */
[----:B------:R-:W-:Y:S01]  /*9be0*/  MUFU.EX2 R135, R178 ;  /* 0x000000b200877308 */ /* 0x000fe20000000800 */
[----:B------:R-:W-:Y:S01]  /*9bf0*/  FMUL.FTZ R2, R2, c[0x0][0x2d0] ;  /* 0x0000b40002027a20 */ /* 0x000fe20000410000 */
[----:B------:R-:W-:Y:S01]  /*9c00*/  ISETP.GT.AND P0, PT, R216, R212, PT ;  /* 0x000000d4d800720c */ /* 0x000fe20003f04270 */
[--C-:B------:R-:W-:Y:S01]  /*9c10*/  FFMA.FTZ R16, R16, c[0x0][0x2d0], -R4.reuse ;  /* 0x0000b40010107a23 */ /* 0x100fe20000010804 */
[----:B------:R-:W-:Y:S01]  /*9c20*/  IADD3 R216, R216, -0x1, RZ ;  /* 0xffffffffd8d87810 */ /* 0x000fe20007ffe0ff */
[--C-:B------:R-:W-:Y:S02]  /*9c30*/  FFMA.FTZ R190, R7, c[0x0][0x2d0], -R4.reuse ;  /* 0x0000b40007be7a23 */ /* 0x100fe40000010804 */
[--C-:B------:R-:W-:Y:S02]  /*9c40*/  FFMA.FTZ R18, R24, c[0x0][0x2d0], -R4.reuse ;  /* 0x0000b40018127a23 */ /* 0x100fe40000010804 */
[--C-:B-1----:R-:W-:Y:S01]  /*9c50*/  FFMA.FTZ R132, R21, c[0x0][0x2d0], -R4.reuse ;  /* 0x0000b40015847a23 */ /* 0x102fe20000010804 */
[----:B------:R-:W1:Y:S01]  /*9c60*/  MUFU.EX2 R2, R2 ;  /* 0x0000000200027308 */ /* 0x000e620000000800 */
[--C-:B------:R-:W-:Y:S02]  /*9c70*/  FFMA.FTZ R134, R20, c[0x0][0x2d0], -R4.reuse ;  /* 0x0000b40014867a23 */ /* 0x100fe40000010804 */
[--C-:B------:R-:W-:Y:S02]  /*9c80*/  FFMA.FTZ R182, R12, c[0x0][0x2d0], -R4.reuse ;  /* 0x0000b4000cb67a23 */ /* 0x100fe40000010804 */
[----:B------:R-:W-:Y:S02]  /*9c90*/  FMUL.FTZ R12, R0, R156 ;  /* 0x0000009c000c7220 */ /* 0x000fe40000410000 */
[--C-:B------:R-:W-:Y:S02]  /*9ca0*/  FFMA.FTZ R191, R6, c[0x0][0x2d0], -R4.reuse ;  /* 0x0000b40006bf7a23 */ /* 0x100fe40000010804 */
[--C-:B------:R-:W-:Y:S01]  /*9cb0*/  FFMA.FTZ R174, R17, c[0x0][0x2d0], -R4.reuse ;  /* 0x0000b40011ae7a23 */ /* 0x100fe20000010804 */
[----:B------:R2:W3:Y:S01]  /*9cc0*/  MUFU.EX2 R7, R16 ;  /* 0x0000001000077308 */ /* 0x0004e20000000800 */
[--C-:B------:R-:W-:Y:S02]  /*9cd0*/  FFMA.FTZ R181, R11, c[0x0][0x2d0], -R4.reuse ;  /* 0x0000b4000bb57a23 */ /* 0x100fe40000010804 */
[--C-:B------:R-:W-:Y:S02]  /*9ce0*/  FFMA.FTZ R183, R10, c[0x0][0x2d0], -R4.reuse ;  /* 0x0000b4000ab77a23 */ /* 0x100fe40000010804 */
[--C-:B------:R-:W-:Y:S02]  /*9cf0*/  FFMA.FTZ R184, R9, c[0x0][0x2d0], -R4.reuse ;  /* 0x0000b40009b87a23 */ /* 0x100fe40000010804 */
[--C-:B------:R-:W-:Y:S02]  /*9d00*/  FFMA.FTZ R189, R8, c[0x0][0x2d0], -R4.reuse ;  /* 0x0000b40008bd7a23 */ /* 0x100fe40000010804 */
[--C-:B------:R-:W-:Y:S01]  /*9d10*/  FFMA.FTZ R173, R15, c[0x0][0x2d0], -R4.reuse ;  /* 0x0000b4000fad7a23 */ /* 0x100fe20000010804 */
[----:B------:R-:W4:Y:S01]  /*9d20*/  MUFU.EX2 R6, R18 ;  /* 0x0000001200067308 */ /* 0x000f220000000800 */
[--C-:B------:R-:W-:Y:S02]  /*9d30*/  FFMA.FTZ R175, R14, c[0x0][0x2d0], -R4.reuse ;  /* 0x0000b4000eaf7a23 */ /* 0x100fe40000010804 */
[--C-:B------:R-:W-:Y:S02]  /*9d40*/  FFMA.FTZ R176, R13, c[0x0][0x2d0], -R4.reuse ;  /* 0x0000b4000db07a23 */ /* 0x100fe40000010804 */
[C---:B-1----:R-:W-:Y:S02]  /*9d50*/  FMUL.FTZ R34, R2.reuse, R138 ;  /* 0x0000008a02227220 */ /* 0x042fe40000410000 */
[----:B------:R-:W-:Y:S02]  /*9d60*/  FMUL.FTZ R35, R2, R139 ;  /* 0x0000008b02237220 */ /* 0x000fe40000410000 */
[----:B------:R-:W1:Y:S01]  /*9d70*/  LDSM.16.MT88.4 R136, [R204] ;  /* 0x00000000cc88783b */ /* 0x000e620000004200 */
[----:B------:R-:W-:Y:S01]  /*9d80*/  MUFU.EX2 R156, R134 ;  /* 0x00000086009c7308 */ /* 0x000fe20000000800 */
[----:B------:R-:W-:Y:S02]  /*9d90*/  FFMA.FTZ R195, R5, c[0x0][0x2d0], -R4 ;  /* 0x0000b40005c37a23 */ /* 0x000fe40000010804 */
[----:B------:R-:W-:Y:S02]  /*9da0*/  FADD.FTZ R4, R22, R19 ;  /* 0x0000001316047221 */ /* 0x000fe40000010000 */
[----:B--2---:R-:W-:Y:S02]  /*9db0*/  FMUL.FTZ R16, R0, R152 ;  /* 0x0000009800107220 */ /* 0x004fe40000410000 */
[----:B---3--:R-:W-:Y:S02]  /*9dc0*/  FFMA.FTZ R5, R2, R220, R7 ;  /* 0x000000dc02057223 */ /* 0x008fe40000010007 */
[----:B------:R-:W-:Y:S01]  /*9dd0*/  FADD.FTZ R172, R23, R4 ;  /* 0x0000000417ac7221 */ /* 0x000fe20000010000 */
[----:B------:R-:W2:Y:S01]  /*9de0*/  MUFU.EX2 R152, R132 ;  /* 0x0000008400987308 */ /* 0x000ea20000000800 */
[C---:B------:R-:W-:Y:S02]  /*9df0*/  FMUL.FTZ R4, R0.reuse, R164 ;  /* 0x000000a400047220 */ /* 0x040fe40000410000 */
[----:B------:R-:W-:Y:S01]  /*9e00*/  FMUL.FTZ R8, R0, R160 ;  /* 0x000000a000087220 */ /* 0x000fe20000410000 */
[C---:B----4-:R-:W-:Y:S01]  /*9e10*/  F2FP.BF16.PACK_AB R169, R6.reuse, R7 ;  /* 0x0000000706a9723e */ /* 0x050fe200000010ff */
[----:B------:R-:W-:Y:S02]  /*9e20*/  FADD.FTZ R197, R6, R5 ;  /* 0x0000000506c57221 */ /* 0x000fe40000010000 */
[----:B------:R-:W-:Y:S02]  /*9e30*/  FMUL.FTZ R5, R0, R165 ;  /* 0x000000a500057220 */ /* 0x000fe40000410000 */
[C---:B------:R-:W-:Y:S01]  /*9e40*/  FMUL.FTZ R6, R2.reuse, R166 ;  /* 0x000000a602067220 */ /* 0x040fe20000410000 */
[----:B------:R-:W-:Y:S01]  /*9e50*/  MUFU.EX2 R178, R182 ;  /* 0x000000b600b27308 */ /* 0x000fe20000000800 */
[----:B------:R-:W-:Y:S02]  /*9e60*/  FMUL.FTZ R7, R2, R167 ;  /* 0x000000a702077220 */ /* 0x000fe40000410000 */
[----:B------:R-:W-:Y:S02]  /*9e70*/  FMUL.FTZ R9, R0, R161 ;  /* 0x000000a100097220 */ /* 0x000fe40000410000 */
[C---:B------:R-:W-:Y:S02]  /*9e80*/  FMUL.FTZ R10, R2.reuse, R162 ;  /* 0x000000a2020a7220 */ /* 0x040fe40000410000 */
[----:B------:R-:W-:Y:S02]  /*9e90*/  FMUL.FTZ R11, R2, R163 ;  /* 0x000000a3020b7220 */ /* 0x000fe40000410000 */
[----:B------:R-:W-:Y:S01]  /*9ea0*/  FMUL.FTZ R13, R0, R157 ;  /* 0x0000009d000d7220 */ /* 0x000fe20000410000 */
[----:B------:R-:W-:Y:S01]  /*9eb0*/  LDSM.16.MT88.4 R160, [R204+0x1800] ;  /* 0x00180000cca0783b */ /* 0x000fe20000004200 */
[C---:B------:R-:W-:Y:S01]  /*9ec0*/  FMUL.FTZ R14, R2.reuse, R158 ;  /* 0x0000009e020e7220 */ /* 0x040fe20000410000 */
[----:B------:R-:W3:Y:S01]  /*9ed0*/  MUFU.EX2 R132, R180 ;  /* 0x000000b400847308 */ /* 0x000ee20000000800 */
        /* <DEDUP_REMOVED lines=14> */
[----:B------:R-:W-:Y:S01]  /*9fc0*/  FMUL.FTZ R24, R0, R144 ;  /* 0x0000009000187220 */ /* 0x000fe20000410000 */
[----:B------:R-:W-:Y:S03]  /*9fd0*/  LDSM.16.MT88.4 R148, [R207+0x1000] ;  /* 0x00100000cf94783b */ /* 0x000fe60000004200 */
[C---:B------:R-:W-:Y:S01]  /*9fe0*/  FMUL.FTZ R26, R2.reuse, R146 ;  /* 0x00000092021a7220 */ /* 0x040fe20000410000 */
[----:B------:R-:W-:Y:S01]  /*9ff0*/  MUFU.EX2 R199, R174 ;  /* 0x000000ae00c77308 */ /* 0x000fe20000000800 */
[----:B------:R-:W-:Y:S02]  /*a000*/  FMUL.FTZ R27, R2, R147 ;  /* 0x00000093021b7220 */ /* 0x000fe40000410000 */
[C---:B------:R-:W-:Y:S01]  /*a010*/  FMUL.FTZ R28, R0.reuse, R140 ;  /* 0x0000008c001c7220 */ /* 0x040fe20000410000 */
[----:B------:R-:W-:Y:S01]  /*a020*/  LDSM.16.MT88.4 R144, [R205+0x800] ;  /* 0x00080000cd90783b */ /* 0x000fe20000004200 */
        /* <DEDUP_REMOVED lines=113> */
[----:B------:R-:W2:Y:S01]  /*a740*/  MUFU.EX2 R2, R179 ;  /* 0x000000b300027308 */ /* 0x000ea20000000800 */
[C---:B-1----:R-:W-:Y:S03]  /*a750*/  HMMA.16816.F32.BF16 R44, R168.reuse, R136, R44 ;  /* 0x00000088a82c723c */ /* 0x042fe6000004182c */
[C---:B------:R-:W-:Y:S02]  /*a760*/  FMUL.FTZ R124, R0.reuse, R124 ;  /* 0x0000007c007c7220 */ /* 0x040fe40000410000 */
[C---:B------:R-:W-:Y:S02]  /*a770*/  FMUL.FTZ R125, R0.reuse, R125 ;  /* 0x0000007d007d7220 */ /* 0x040fe40000410000 */
[C---:B------:R-:W-:Y:S01]  /*a780*/  FMUL.FTZ R128, R0.reuse, R128 ;  /* 0x0000008000807220 */ /* 0x040fe20000410000 */
[C---:B------:R-:W-:Y:S01]  /*a790*/  HMMA.16816.F32.BF16 R48, R168.reuse, R138, R48 ;  /* 0x0000008aa830723c */ /* 0x040fe20000041830 */
[----:B------:R-:W1:Y:S01]  /*a7a0*/  LDSM.16.MT88.4 R136, [R207+0x2000] ;  /* 0x00200000cf88783b */ /* 0x000e620000004200 */
[----:B------:R-:W4:Y:S02]  /*a7b0*/  MUFU.EX2 R179, R176 ;  /* 0x000000b000b37308 */ /* 0x000f240000000800 */
[----:B------:R-:W-:Y:S02]  /*a7c0*/  FMUL.FTZ R129, R0, R129 ;  /* 0x0000008100817220 */ /* 0x000fe40000410000 */
[----:B---3--:R-:W-:Y:S06]  /*a7d0*/  FADD.FTZ R0, R132, R172 ;  /* 0x000000ac84007221 */ /* 0x008fec0000010000 */
[----:B------:R-:W-:Y:S01]  /*a7e0*/  MUFU.EX2 R176, R183 ;  /* 0x000000b700b07308 */ /* 0x000fe20000000800 */
[----:B--2---:R-:W-:Y:S04]  /*a7f0*/  FADD.FTZ R0, R2, R0 ;  /* 0x0000000002007221 */ /* 0x004fe80000010000 */
[----:B------:R-:W-:Y:S05]  /*a800*/  FADD.FTZ R0, R135, R0 ;  /* 0x0000000087007221 */ /* 0x000fea0000010000 */
        /* <DEDUP_REMOVED lines=35> */
[----:B----4-:R-:W-:Y:S02]  /*aa40*/  F2FP.BF16.PACK_AB R139, R179, R180 ;  /* 0x000000b4b38b723e */ /* 0x010fe400000010ff */
[----:B------:R-:W2:Y:S01]  /*aa50*/  MUFU.EX2 R2, R187 ;  /* 0x000000bb00027308 */ /* 0x000ea20000000800 */
[----:B------:R-:W-:Y:S04]  /*aa60*/  F2FP.BF16.PACK_AB R169, R173, R174 ;  /* 0x000000aeada9723e */ /* 0x000fe800000010ff */
[C---:B------:R-:W-:Y:S05]  /*aa70*/  HMMA.16816.F32.BF16 R4, R136.reuse, R140, R4 ;  /* 0x0000008c8804723c */ /* 0x040fea0000041804 */
[----:B------:R-:W3:Y:S03]  /*aa80*/  MUFU.EX2 R135, R186 ;  /* 0x000000ba00877308 */ /* 0x000ee60000000800 */
[C---:B------:R-:W-:Y:S01]  /*aa90*/  HMMA.16816.F32.BF16 R8, R136.reuse, R142, R8 ;  /* 0x0000008e8808723c */ /* 0x040fe20000041808 */
[----:B------:R-:W4:Y:S03]  /*aaa0*/  LDSM.16.MT88.4 R140, [R207+0x800] ;  /* 0x00080000cf8c783b */ /* 0x000f260000004200 */
[----:B-1----:R-:W-:Y:S03]  /*aab0*/  FADD.FTZ R0, R132, R0 ;  /* 0x0000000084007221 */ /* 0x002fe60000010000 */
[----:B------:R-:W1:Y:S01]  /*aac0*/  MUFU.EX2 R134, R185 ;  /* 0x000000b900867308 */ /* 0x000e620000000800 */
[C---:B------:R-:W-:Y:S04]  /*aad0*/  HMMA.16816.F32.BF16 R12, R136.reuse, R144, R12 ;  /* 0x00000090880c723c */ /* 0x040fe8000004180c */
[----:B--2---:R-:W-:Y:S04]  /*aae0*/  FADD.FTZ R0, R2, R0 ;  /* 0x0000000002007221 */ /* 0x004fe80000010000 */
[C---:B------:R-:W-:Y:S01]  /*aaf0*/  HMMA.16816.F32.BF16 R16, R136.reuse, R146, R16 ;  /* 0x000000928810723c */ /* 0x040fe20000041810 */
[----:B------:R-:W2:Y:S03]  /*ab00*/  LDSM.16.MT88.4 R144, [R206+0x800] ;  /* 0x00080000ce90783b */ /* 0x000ea60000004200 */
[----:B---3--:R-:W-:Y:S04]  /*ab10*/  FADD.FTZ R0, R135, R0 ;  /* 0x0000000087007221 */ /* 0x008fe80000010000 */
[----:B-1----:R-:W-:Y:S01]  /*ab20*/  FADD.FTZ R0, R134, R0 ;  /* 0x0000000086007221 */ /* 0x002fe20000010000 */
        /* <DEDUP_REMOVED lines=47> */
[----:B------:R-:W3:Y:S01]  /*ae20*/  MUFU.EX2 R132, R192 ;  /* 0x000000c000847308 */ /* 0x000ee20000000800 */
[C---:B-1----:R-:W-:Y:S09]  /*ae30*/  HMMA.16816.F32.BF16 R4, R136.reuse, R140, R4 ;  /* 0x0000008c8804723c */ /* 0x042ff20000041804 */
[----:B------:R-:W1:Y:S01]  /*ae40*/  MUFU.EX2 R135, R196 ;  /* 0x000000c400877308 */ /* 0x000e620000000800 */
[C---:B------:R-:W-:Y:S01]  /*ae50*/  HMMA.16816.F32.BF16 R8, R136.reuse, R142, R8 ;  /* 0x0000008e8808723c */ /* 0x040fe20000041808 */
[----:B------:R-:W4:Y:S08]  /*ae60*/  LDSM.16.MT88.4 R140, [R206+0x1000] ;  /* 0x00100000ce8c783b */ /* 0x000f300000004200 */
[----:B------:R-:W5:Y:S01]  /*ae70*/  MUFU.EX2 R134, R194 ;  /* 0x000000c200867308 */ /* 0x000f620000000800 */
[C---:B--2---:R-:W-:Y:S03]  /*ae80*/  HMMA.16816.F32.BF16 R12, R136.reuse, R144, R12 ;  /* 0x00000090880c723c */ /* 0x044fe6000004180c */
[----:B---3--:R-:W-:Y:S01]  /*ae90*/  F2FP.BF16.PACK_AB R168, R2, R132 ;  /* 0x0000008402a8723e */ /* 0x008fe200000010ff */
[----:B------:R-:W-:Y:S04]  /*aea0*/  FADD.FTZ R0, R132, R0 ;  /* 0x0000000084007221 */ /* 0x000fe80000010000 */
[C---:B------:R-:W-:Y:S01]  /*aeb0*/  HMMA.16816.F32.BF16 R16, R136.reuse, R146, R16 ;  /* 0x000000928810723c */ /* 0x040fe20000041810 */
[----:B------:R-:W2:Y:S01]  /*aec0*/  LDSM.16.MT88.4 R144, [R204+0x3000] ;  /* 0x00300000cc90783b */ /* 0x000ea20000004200 */
[----:B------:R-:W3:Y:S02]  /*aed0*/  MUFU.EX2 R132, R195 ;  /* 0x000000c300847308 */ /* 0x000ee40000000800 */
[----:B------:R-:W-:Y:S02]  /*aee0*/  FADD.FTZ R0, R2, R0 ;  /* 0x0000000002007221 */ /* 0x000fe40000010000 */
[----:B------:R-:W-:Y:S02]  /*aef0*/  FADD.FTZ R2, R152, R197 ;  /* 0x000000c598027221 */ /* 0x000fe40000010000 */
[C---:B------:R-:W-:Y:S01]  /*af00*/  HMMA.16816.F32.BF16 R20, R136.reuse, R148, R20 ;  /* 0x000000948814723c */ /* 0x040fe20000041814 */
[----:B------:R-:W-:Y:S03]  /*af10*/  LDSM.16.MT88.4 R152, [R205+0x1800] ;  /* 0x00180000cd98783b */ /* 0x000fe60000004200 */
[----:B-1----:R-:W-:Y:S01]  /*af20*/  FADD.FTZ R0, R135, R0 ;  /* 0x0000000087007221 */ /* 0x002fe20000010000 */
[C---:B-----5:R-:W-:Y:S03]  /*af30*/  F2FP.BF16.PACK_AB R170, R134.reuse, R135 ;  /* 0x0000008786aa723e */ /* 0x060fe600000010ff */
[C---:B------:R-:W-:Y:S01]  /*af40*/  HMMA.16816.F32.BF16 R24, R136.reuse, R150, R24 ;  /* 0x000000968818723c */ /* 0x040fe20000041818 */
[----:B------:R-:W1:Y:S03]  /*af50*/  LDSM.16.MT88.4 R148, [R205+0x3000] ;  /* 0x00300000cd94783b */ /* 0x000e660000004200 */
[----:B------:R-:W-:Y:S01]  /*af60*/  FADD.FTZ R222, R134, R0 ;  /* 0x0000000086de7221 */ /* 0x000fe20000010000 */
[----:B------:R-:W-:Y:S01]  /*af70*/  MOV R134, R133 ;  /* 0x0000008500867202 */ /* 0x000fe20000000f00 */
[----:B------:R-:W-:Y:S01]  /*af80*/  FADD.FTZ R0, R156, R2 ;  /* 0x000000029c007221 */ /* 0x000fe20000010000 */
[-C--:B------:R-:W-:Y:S01]  /*af90*/  MOV R135, R3.reuse ;  /* 0x0000000300877202 */ /* 0x080fe20000000f00 */
[C---:B----4-:R-:W-:Y:S04]  /*afa0*/  HMMA.16816.F32.BF16 R28, R136.reuse, R140, R28 ;  /* 0x0000008c881c723c */ /* 0x050fe8000004181c */
[----:B---3--:R-:W-:Y:S01]  /*afb0*/  F2FP.BF16.PACK_AB R171, R132, R172 ;  /* 0x000000ac84ab723e */ /* 0x008fe200000010ff */
[----:B------:R-:W-:Y:S03]  /*afc0*/  FADD.FTZ R0, R199, R0 ;  /* 0x00000000c7007221 */ /* 0x000fe60000010000 */
[C---:B------:R-:W-:Y:S01]  /*afd0*/  HMMA.16816.F32.BF16 R32, R136.reuse, R142, R32 ;  /* 0x0000008e8820723c */ /* 0x040fe20000041820 */
[----:B------:R-:W3:Y:S03]  /*afe0*/  LDSM.16.MT88.4 R140, [R207+0x3000] ;  /* 0x00300000cf8c783b */ /* 0x000ee60000004200 */
[----:B------:R-:W-:Y:S04]  /*aff0*/  FADD.FTZ R0, R198, R0 ;  /* 0x00000000c6007221 */ /* 0x000fe80000010000 */
[C---:B--2---:R-:W-:Y:S04]  /*b000*/  HMMA.16816.F32.BF16 R36, R136.reuse, R144, R36 ;  /* 0x000000908824723c */ /* 0x044fe80000041824 */
[----:B------:R-:W-:Y:S04]  /*b010*/  FADD.FTZ R0, R180, R0 ;  /* 0x00000000b4007221 */ /* 0x000fe80000010000 */
        /* <DEDUP_REMOVED lines=89> */
.L_x_5337:
        /* <DEDUP_REMOVED lines=21> */
.L_x_5361:
[----:B------:R-:W-:-:S04]  /*b700*/  MOV R3, 0x1 ;  /* 0x0000000100037802 */ /* 0x000fc80000000f00 */
[----:B------:R-:W-:-:S13]  /*b710*/  ISETP.NE.AND P0, PT, R3, c[0x0][0x32c], PT ;  /* 0x0000cb0003007a0c */ /* 0x000fda0003f05270 */
[----:B------:R-:W-:-:S05]  /*b720*/  @P0 IMAD.HI.U32 R3, R0, c[0x0][0x330], RZ ;  /* 0x0000cc0000030a27 */ /* 0x000fca00078e00ff */
[----:B------:R-:W-:Y:S02]  /*b730*/  @P0 SHF.R.U32.HI R0, RZ, c[0x0][0x334], R3 ;  /* 0x0000cd00ff000a19 */ /* 0x000fe40000011603 */
.L_x_5362:
[----:B------:R-:W-:Y:S05]  /*b740*/  BSYNC B0 ;  /* 0x0000000000007941 */ /* 0x000fea0003800000 */
.L_x_5360:
[----:B------:R-:W-:-:S05]  /*b750*/  IMAD R0, R0, c[0x0][0x32c], RZ ;  /* 0x0000cb0000007a24 */ /* 0x000fca00078e02ff */
[----:B------:R-:W-:-:S04]  /*b760*/  IMNMX R2, R2, R0, !PT ;  /* 0x0000000002027217 */ /* 0x000fc80007800200 */
.L_x_5359:
        /* <DEDUP_REMOVED lines=9> */
.L_x_5374:
        /* <DEDUP_REMOVED lines=43> */
.L_x_5481:
        /* <DEDUP_REMOVED lines=26> */
.L_x_5482:
        /* <DEDUP_REMOVED lines=27> */
.L_x_5365:
[----:B------:R-:W-:Y:S05]  /*be00*/  BSYNC B0 ;  /* 0x0000000000007941 */ /* 0x000fea0003800000 */
.L_x_5364:
        /* <DEDUP_REMOVED lines=248> */
.L_x_5483:
        /* <DEDUP_REMOVED lines=26> */
.L_x_5484:
        /* <DEDUP_REMOVED lines=27> */
.L_x_5369:
[----:B------:R-:W-:Y:S05]  /*d0e0*/  BSYNC B0 ;  /* 0x0000000000007941 */ /* 0x000fea0003800000 */
.L_x_5368:
        /* <DEDUP_REMOVED lines=35> */
.L_x_5485:
[----:B-12---:R-:W-:Y:S01]  /*d320*/  FMNMX.FTZ R132, R132, R0, !PT ;  /* 0x0000000084847209 */ /* 0x006fe20007810000 */
[----:B------:R-:W-:-:S05]  /*d330*/  BRA.DIV ~URZ, `(.L_x_5373) ;  /* 0x0000da527f007947 */ /* 0x000fca000b800000 */
[----:B------:R-:W1:Y:S02]  /*d340*/  SHFL.BFLY PT, R0, R132, 0x1, 0x1f ;  /* 0x0c201f0084007f89 */ /* 0x000e6400000e0000 */
[----:B-1----:R-:W-:Y:S02]  /*d350*/  FMNMX.FTZ R133, R132, R0, !PT ;  /* 0x0000000084857209 */ /* 0x002fe40007810000 */
[----:B------:R-:W1:Y:S02]  /*d360*/  SHFL.BFLY PT, R0, R168, 0x2, 0x1f ;  /* 0x0c401f00a8007f89 */ /* 0x000e6400000e0000 */
[----:B-1----:R-:W-:Y:S05]  /*d370*/  FMNMX.FTZ R132, R168, R0, !PT ;  /* 0x00000000a8847209 */ /* 0x002fea0007810000 */
[----:B------:R1:W2:Y:S02]  /*d380*/  SHFL.BFLY PT, R0, R132, 0x1, 0x1f ;  /* 0x0c201f0084007f89 */ /* 0x0002a400000e0000 */
.L_x_5486:
[----:B--2---:R-:W-:Y:S01]  /*d390*/  FMNMX.FTZ R3, R0, R132, !PT ;  /* 0x0000008400037209 */ /* 0x004fe20007810000 */
[C---:B-1----:R-:W-:Y:S01]  /*d3a0*/  FMUL.FTZ R132, R133.reuse, c[0x0][0x2d0] ;  /* 0x0000b40085847a20 */ /* 0x042fe20000410000 */
[----:B------:R-:W-:Y:S01]  /*d3b0*/  WARPSYNC 0xffffffff ;  /* 0xffffffff00007948 */ /* 0x000fe20003800000 */
[----:B------:R-:W-:Y:S01]  /*d3c0*/  FADD.FTZ R0, -R133, R134 ;  /* 0x0000008685007221 */ /* 0x000fe20000010100 */
[----:B------:R-:W-:Y:S01]  /*d3d0*/  ISETP.GT.AND P0, PT, R216, R198, PT ;  /* 0x000000c6d800720c */ /* 0x000fe20003f04270 */
[--C-:B------:R-:W-:Y:S01]  /*d3e0*/  FFMA.FTZ R134, R4, c[0x0][0x2d0], -R132.reuse ;  /* 0x0000b40004867a23 */ /* 0x100fe20000010884 */
[----:B------:R-:W-:Y:S01]  /*d3f0*/  IADD3 R216, R216, -0x1, RZ ;  /* 0xffffffffd8d87810 */ /* 0x000fe20007ffe0ff */
        /* <DEDUP_REMOVED lines=441> */
.L_x_5363:
[----:B------:R-:W-:-:S13]  /*ef90*/  ISETP.GE.AND P0, PT, R216, R226, PT ;  /* 0x000000e2d800720c */ /* 0x000fda0003f06270 */
[----:B------:R-:W-:Y:S05]  /*efa0*/  @!P0 BRA `(.L_x_5375) ;  /* 0x0000426000008947 */ /* 0x000fea0003800000 */
[----:B------:R-:W-:Y:S02]  /*efb0*/  MOV R135, R16 ;  /* 0x0000001000877202 */ /* 0x000fe40000000f00 */
[----:B------:R-:W-:Y:S02]  /*efc0*/  MOV R134, R133 ;  /* 0x0000008500867202 */ /* 0x000fe40000000f00 */
.L_x_5393:
        /* <DEDUP_REMOVED lines=15> */
[C---:B------:R-:W-:Y:S01]  /*f0c0*/  IADD3 R213, R200.reuse, 0x7800, RZ ;  /* 0x00007800c8d57810 */ /* 0x040fe20007ffe0ff */
        /* <DEDUP_REMOVED lines=14> */
[----:B------:R-:W-:Y:S01]  /*f1b0*/  LEA R13, P0, R0, c[0x0][0x1f8], 0x1 ;  /* 0x00007e00000d7a11 */ /* 0x000fe200078008ff */
        /* <DEDUP_REMOVED lines=21> */
.L_x_5487:
[----:B------:R-:W5:Y:S01]  /*f310*/  SHFL.IDX PT, R5, R13, RZ, 0x181f ;  /* 0x00181fff0d057589 */ /* 0x000f6200000e0000 */
[----:B------:R-:W-:Y:S01]  /*f320*/  ISETP.GE.AND P1, PT, R218, c[0x0][0x1d4], PT ;  /* 0x00007500da007a0c */ /* 0x000fe20003f26270 */
[----:B------:R-:W-:Y:S01]  /*f330*/  BSSY B0, `(.L_x_5377) ;  /* 0x000014f000007945 */ /* 0x000fe20003800000 */
[----:B------:R-:W-:Y:S02]  /*f340*/  ISETP.GE.AND P5, PT, R224, c[0x0][0x1d4], PT ;  /* 0x00007500e0007a0c */ /* 0x000fe40003fa6270 */
[----:B------:R4:W3:Y:S01]  /*f350*/  SHFL.IDX PT, R3, R13, 0x1, 0x181f ;  /* 0x00381f000d037f89 */ /* 0x0008e200000e0000 */
[----:B------:R-:W-:Y:S02]  /*f360*/  SEL R214, RZ, 0x10, P1 ;  /* 0x00000010ffd67807 */ /* 0x000fe40000800000 */
[----:B------:R-:W-:Y:S02]  /*f370*/  ISETP.GE.AND P4, PT, R223, c[0x0][0x1d4], PT ;  /* 0x00007500df007a0c */ /* 0x000fe40003f86270 */
[----:B----4-:R-:W4:Y:S01]  /*f380*/  SHFL.IDX PT, R4, R4, 0x1, 0x181f ;  /* 0x00381f0004047f89 */ /* 0x010f2200000e0000 */
[----:B------:R-:W-:Y:S02]  /*f390*/  ISETP.GE.AND P3, PT, R225, c[0x0][0x1d4], PT ;  /* 0x00007500e1007a0c */ /* 0x000fe40003f66270 */
[C---:B-----5:R-:W-:Y:S05]  /*f3a0*/  IADD3 R6, P0, R5.reuse, R22, RZ ;  /* 0x0000001605067210 */ /* 0x060fea0007f1e0ff */
[C---:B---3--:R-:W-:Y:S05]  /*f3b0*/  IMAD.X R7, R2.reuse, 0x1, R14, P0 ;  /* 0x0000000102077824 */ /* 0x048fea00000e060e */
[----:B------:R3:W-:Y:S02]  /*f3c0*/  LDGSTS.E.BYPASS.LTC128B.128 [R215+0x100], [R6.64], !P1 ;  /* 0x0010000006d77fae */ /* 0x0007e4000c901d46 */
[C---:B---3--:R-:W-:Y:S05]  /*f3d0*/  IADD3 R6, P0, R5.reuse, R20, RZ ;  /* 0x0000001405067210 */ /* 0x048fea0007f1e0ff */
[C---:B------:R-:W-:Y:S01]  /*f3e0*/  IMAD.X R7, R2.reuse, 0x1, R15, P0 ;  /* 0x0000000102077824 */ /* 0x040fe200000e060f */
[C---:B------:R-:W-:Y:S04]  /*f3f0*/  IADD3 R12, P0, R5.reuse, R30, RZ ;  /* 0x0000001e050c7210 */ /* 0x040fe80007f1e0ff */
[----:B------:R3:W-:Y:S01]  /*f400*/  LDGSTS.E.BYPASS.LTC128B.128 [R215+0x2100], [R6.64], !P5 ;  /* 0x0210000006d77fae */ /* 0x0007e2000e901d46 */
[----:B------:R-:W-:Y:S05]  /*f410*/  IMAD.X R13, R2, 0x1, R28, P0 ;  /* 0x00000001020d7824 */ /* 0x000fea00000e061c */
[----:B------:R5:W-:Y:S01]  /*f420*/  LDGSTS.E.BYPASS.LTC128B.128 [R215+0x4100], [R12.64], !P4 ;  /* 0x041000000cd77fae */ /* 0x000be2000e101d46 */
[----:B---3--:R-:W-:Y:S04]  /*f430*/  IADD3 R6, -R214, 0x10, RZ ;  /* 0x00000010d6067810 */ /* 0x008fe80007ffe1ff */
[----:B------:R-:W-:Y:S04]  /*f440*/  LOP3.LUT R6, R6, 0xf, RZ, 0xc0, !PT ;  /* 0x0000000f06067812 */ /* 0x000fe800078ec0ff */
[----:B------:R-:W-:Y:S04]  /*f450*/  IADD3 R22, P1, P0, R6, R3, R22 ;  /* 0x0000000306167210 */ /* 0x000fe8000783e016 */
[-C--:B----4-:R-:W-:Y:S02]  /*f460*/  IADD3.X R23, RZ, R4.reuse, R14, P1, P0 ;  /* 0x00000004ff177210 */ /* 0x090fe40000fe040e */
[----:B------:R-:W-:Y:S02]  /*f470*/  IADD3 R6, P0, R5, R31, RZ ;  /* 0x0000001f05067210 */ /* 0x000fe40007f1e0ff */
[----:B------:R-:W-:Y:S03]  /*f480*/  SEL R5, RZ, 0x10, P4 ;  /* 0x00000010ff057807 */ /* 0x000fe60002000000 */
[----:B------:R-:W-:Y:S05]  /*f490*/  IMAD.X R7, R2, 0x1, R29, P0 ;  /* 0x0000000102077824 */ /* 0x000fea00000e061d */
        /* <DEDUP_REMOVED lines=28> */
[----:B------:R-:W-:Y:S04]  /*f660*/  ISETP.GT.AND P0, PT, R216, R226, PT ;  /* 0x000000e2d800720c */ /* 0x000fe80003f04270 */
        /* <DEDUP_REMOVED lines=19> */
[----:B------:R-:W3:Y:S05]  /*f7a0*/  LDSM.16.M88.4 R172, [R203+0x1000] ;  /* 0x00100000cbac783b */ /* 0x000eea0000000200 */
[----:B------:R-:W-:Y:S02]  /*f7b0*/  LDSM.16.M88.4 R188, [R133] ;  /* 0x0000000085bc783b */ /* 0x000fe40000000200 */
[C---:B-1----:R-:W-:Y:S08]  /*f7c0*/  HMMA.16816.F32.BF16 R4, R168.reuse, R176, R4 ;  /* 0x000000b0a804723c */ /* 0x042ff00000041804 */
[C---:B------:R-:W-:Y:S01]  /*f7d0*/  HMMA.16816.F32.BF16 R8, R168.reuse, R178, R8 ;  /* 0x000000b2a808723c */ /* 0x040fe20000041808 */
[----:B------:R-:W-:Y:S07]  /*f7e0*/  LDSM.16.M88.4 R176, [R210] ;  /* 0x00000000d2b0783b */ /* 0x000fee0000000200 */
[C---:B--2---:R-:W-:Y:S08]  /*f7f0*/  HMMA.16816.F32.BF16 R12, R168.reuse, R180, R12 ;  /* 0x000000b4a80c723c */ /* 0x044ff0000004180c */
[C---:B------:R-:W-:Y:S01]  /*f800*/  HMMA.16816.F32.BF16 R16, R168.reuse, R182, R16 ;  /* 0x000000b6a810723c */ /* 0x040fe20000041810 */
[----:B------:R-:W1:Y:S07]  /*f810*/  LDSM.16.M88.4 R180, [R202+-0x6000] ;  /* 0xffa00000cab4783b */ /* 0x000e6e0000000200 */
[C---:B---3--:R-:W-:Y:S08]  /*f820*/  HMMA.16816.F32.BF16 R20, R168.reuse, R172, R20 ;  /* 0x000000aca814723c */ /* 0x048ff00000041814 */
[C---:B------:R-:W-:Y:S01]  /*f830*/  HMMA.16816.F32.BF16 R24, R168.reuse, R174, R24 ;  /* 0x000000aea818723c */ /* 0x040fe20000041818 */
[----:B------:R-:W2:Y:S07]  /*f840*/  LDSM.16.M88.4 R172, [R202+-0x5800] ;  /* 0xffa80000caac783b */ /* 0x000eae0000000200 */
[C---:B------:R-:W-:Y:S08]  /*f850*/  HMMA.16816.F32.BF16 R28, R168.reuse, R184, R28 ;  /* 0x000000b8a81c723c */ /* 0x040ff0000004181c */
[----:B------:R-:W-:Y:S01]  /*f860*/  HMMA.16816.F32.BF16 R32, R168, R186, R32 ;  /* 0x000000baa820723c */ /* 0x000fe20000041820 */
[----:B------:R-:W3:Y:S05]  /*f870*/  LDSM.16.M88.4 R168, [R202+-0x5000] ;  /* 0xffb00000caa8783b */ /* 0x000eea0000000200 */
[----:B------:R-:W-:Y:S02]  /*f880*/  LDSM.16.M88.4 R184, [R201+0x2000] ;  /* 0x00200000c9b8783b */ /* 0x000fe40000000200 */
[C---:B-1----:R-:W-:Y:S08]  /*f890*/  HMMA.16816.F32.BF16 R4, R176.reuse, R180, R4 ;  /* 0x000000b4b004723c */ /* 0x042ff00000041804 */
[C---:B------:R-:W-:Y:S01]  /*f8a0*/  HMMA.16816.F32.BF16 R8, R176.reuse, R182, R8 ;  /* 0x000000b6b008723c */ /* 0x040fe20000041808 */
[----:B------:R-:W1:Y:S07]  /*f8b0*/  LDSM.16.M88.4 R180, [R202+-0x4800] ;  /* 0xffb80000cab4783b */ /* 0x000e6e0000000200 */
[C---:B--2---:R-:W-:Y:S08]  /*f8c0*/  HMMA.16816.F32.BF16 R12, R176.reuse, R172, R12 ;  /* 0x000000acb00c723c */ /* 0x044ff0000004180c */
[C---:B------:R-:W-:Y:S01]  /*f8d0*/  HMMA.16816.F32.BF16 R16, R176.reuse, R174, R16 ;  /* 0x000000aeb010723c */ /* 0x040fe20000041810 */
[----:B------:R-:W2:Y:S07]  /*f8e0*/  LDSM.16.M88.4 R172, [R208+0x4000] ;  /* 0x00400000d0ac783b */ /* 0x000eae0000000200 */
[C---:B---3--:R-:W-:Y:S08]  /*f8f0*/  HMMA.16816.F32.BF16 R20, R176.reuse, R168, R20 ;  /* 0x000000a8b014723c */ /* 0x048ff00000041814 */
[C---:B------:R-:W-:Y:S01]  /*f900*/  HMMA.16816.F32.BF16 R24, R176.reuse, R170, R24 ;  /* 0x000000aab018723c */ /* 0x040fe20000041818 */
[----:B------:R-:W3:Y:S07]  /*f910*/  LDSM.16.M88.4 R168, [R201+0x2800] ;  /* 0x00280000c9a8783b */ /* 0x000eee0000000200 */
[C---:B-1----:R-:W-:Y:S08]  /*f920*/  HMMA.16816.F32.BF16 R28, R176.reuse, R180, R28 ;  /* 0x000000b4b01c723c */ /* 0x042ff0000004181c */
[----:B------:R-:W-:Y:S01]  /*f930*/  HMMA.16816.F32.BF16 R32, R176, R182, R32 ;  /* 0x000000b6b020723c */ /* 0x000fe20000041820 */
[----:B------:R-:W1:Y:S05]  /*f940*/  LDSM.16.M88.4 R176, [R201+0x3000] ;  /* 0x00300000c9b0783b */ /* 0x000e6a0000000200 */
[----:B------:R-:W4:Y:S02]  /*f950*/  LDSM.16.M88.4 R180, [R201+0x3800] ;  /* 0x00380000c9b4783b */ /* 0x000f240000000200 */
[C---:B--2---:R-:W-:Y:S08]  /*f960*/  HMMA.16816.F32.BF16 R4, R172.reuse, R184, R4 ;  /* 0x000000b8ac04723c */ /* 0x044ff00000041804 */
[C---:B------:R-:W-:Y:S01]  /*f970*/  HMMA.16816.F32.BF16 R8, R172.reuse, R186, R8 ;  /* 0x000000baac08723c */ /* 0x040fe20000041808 */
[----:B------:R-:W-:Y:S07]  /*f980*/  LDSM.16.M88.4 R184, [R0] ;  /* 0x0000000000b8783b */ /* 0x000fee0000000200 */
[C---:B---3--:R-:W-:Y:S08]  /*f990*/  HMMA.16816.F32.BF16 R12, R172.reuse, R168, R12 ;  /* 0x000000a8ac0c723c */ /* 0x048ff0000004180c */
[C---:B------:R-:W-:Y:S01]  /*f9a0*/  HMMA.16816.F32.BF16 R16, R172.reuse, R170, R16 ;  /* 0x000000aaac10723c */ /* 0x040fe20000041810 */
[----:B------:R-:W2:Y:S07]  /*f9b0*/  LDSM.16.M88.4 R168, [R209+0x4000] ;  /* 0x00400000d1a8783b */ /* 0x000eae0000000200 */
[C---:B-1----:R-:W-:Y:S08]  /*f9c0*/  HMMA.16816.F32.BF16 R20, R172.reuse, R176, R20 ;  /* 0x000000b0ac14723c */ /* 0x042ff00000041814 */
[C---:B------:R-:W-:Y:S01]  /*f9d0*/  HMMA.16816.F32.BF16 R24, R172.reuse, R178, R24 ;  /* 0x000000b2ac18723c */ /* 0x040fe20000041818 */
[----:B------:R-:W1:Y:S07]  /*f9e0*/  LDSM.16.M88.4 R176, [R132] ;  /* 0x0000000084b0783b */ /* 0x000e6e0000000200 */
[C---:B----4-:R-:W-:Y:S08]  /*f9f0*/  HMMA.16816.F32.BF16 R28, R172.reuse, R180, R28 ;  /* 0x000000b4ac1c723c */ /* 0x050ff0000004181c */
[----:B------:R-:W-:Y:S01]  /*fa00*/  HMMA.16816.F32.BF16 R32, R172, R182, R32 ;  /* 0x000000b6ac20723c */ /* 0x000fe20000041820 */
[----:B------:R-:W3:Y:S05]  /*fa10*/  LDSM.16.M88.4 R172, [R192] ;  /* 0x00000000c0ac783b */ /* 0x000eea0000000200 */
[----:B------:R-:W-:Y:S02]  /*fa20*/  LDSM.16.M88.4 R180, [R211+0x4000] ;  /* 0x00400000d3b4783b */ /* 0x000fe40000000200 */
        /* <DEDUP_REMOVED lines=8> */
[----:B------:R-:W-:Y:S07]  /*fab0*/  LDSM.16.M88.4 R188, [R202+-0x4000] ;  /* 0xffc00000cabc783b */ /* 0x000fee0000000200 */
[C---:B---3--:R-:W-:Y:S08]  /*fac0*/  HMMA.16816.F32.BF16 R28, R168.reuse, R172, R28 ;  /* 0x000000aca81c723c */ /* 0x048ff0000004181c */
[----:B------:R-:W-:Y:S01]  /*fad0*/  HMMA.16816.F32.BF16 R32, R168, R174, R32 ;  /* 0x000000aea820723c */ /* 0x000fe20000041820 */
[----:B------:R-:W3:Y:S05]  /*fae0*/  LDSM.16.M88.4 R168, [R203+0x3000] ;  /* 0x00300000cba8783b */ /* 0x000eea0000000200 */
[----:B------:R-:W4:Y:S02]  /*faf0*/  LDSM.16.M88.4 R172, [R203+0x3800] ;  /* 0x00380000cbac783b */ /* 0x000f240000000200 */
[C---:B--2---:R-:W-:Y:S08]  /*fb00*/  HMMA.16816.F32.BF16 R4, R180.reuse, R184, R4 ;  /* 0x000000b8b404723c */ /* 0x044ff00000041804 */
[C---:B------:R-:W-:Y:S01]  /*fb10*/  HMMA.16816.F32.BF16 R8, R180.reuse, R186, R8 ;  /* 0x000000bab408723c */ /* 0x040fe20000041808 */
[----:B------:R-:W2:Y:S07]  /*fb20*/  LDSM.16.M88.4 R184, [R210+0x4000] ;  /* 0x00400000d2b8783b */ /* 0x000eae0000000200 */
[C---:B-1----:R-:W-:Y:S08]  /*fb30*/  HMMA.16816.F32.BF16 R12, R180.reuse, R176, R12 ;  /* 0x000000b0b40c723c */ /* 0x042ff0000004180c */
[C---:B------:R-:W-:Y:S01]  /*fb40*/  HMMA.16816.F32.BF16 R16, R180.reuse, R178, R16 ;  /* 0x000000b2b410723c */ /* 0x040fe20000041810 */
[----:B------:R-:W-:Y:S07]  /*fb50*/  LDSM.16.M88.4 R176, [R202+-0x2800] ;  /* 0xffd80000cab0783b */ /* 0x000fee0000000200 */
[C---:B---3--:R-:W-:Y:S08]  /*fb60*/  HMMA.16816.F32.BF16 R20, R180.reuse, R168, R20 ;  /* 0x000000a8b414723c */ /* 0x048ff00000041814 */
[C---:B------:R-:W-:Y:S01]  /*fb70*/  HMMA.16816.F32.BF16 R24, R180.reuse, R170, R24 ;  /* 0x000000aab418723c */ /* 0x040fe20000041818 */
[----:B------:R-:W1:Y:S07]  /*fb80*/  LDSM.16.M88.4 R168, [R202+-0x3800] ;  /* 0xffc80000caa8783b */ /* 0x000e6e0000000200 */
[C---:B----4-:R-:W-:Y:S08]  /*fb90*/  HMMA.16816.F32.BF16 R28, R180.reuse, R172, R28 ;  /* 0x000000acb41c723c */ /* 0x050ff0000004181c */
[----:B------:R-:W-:Y:S01]  /*fba0*/  HMMA.16816.F32.BF16 R32, R180, R174, R32 ;  /* 0x000000aeb420723c */ /* 0x000fe20000041820 */
[----:B------:R-:W3:Y:S05]  /*fbb0*/  LDSM.16.M88.4 R172, [R202+-0x3000] ;  /* 0xffd00000caac783b */ /* 0x000eea0000000200 */
[----:B------:R-:W-:Y:S02]  /*fbc0*/  LDSM.16.M88.4 R180, [R208+0x8000] ;  /* 0x00800000d0b4783b */ /* 0x000fe40000000200 */
        /* <DEDUP_REMOVED lines=11> */
[----:B------:R-:W4:Y:S05]  /*fc80*/  LDSM.16.M88.4 R176, [R201+0x5800] ;  /* 0x00580000c9b0783b */ /* 0x000f2a0000000200 */
[----:B------:R-:W-:Y:S02]  /*fc90*/  LDSM.16.M88.4 R184, [R209+0x8000] ;  /* 0x00800000d1b8783b */ /* 0x000fe40000000200 */
[C---:B--2---:R-:W-:Y:S08]  /*fca0*/  HMMA.16816.F32.BF16 R4, R180.reuse, R188, R4 ;  /* 0x000000bcb404723c */ /* 0x044ff00000041804 */
[C---:B------:R-:W-:Y:S01]  /*fcb0*/  HMMA.16816.F32.BF16 R8, R180.reuse, R190, R8 ;  /* 0x000000beb408723c */ /* 0x040fe20000041808 */
[----:B------:R-:W2:Y:S05]  /*fcc0*/  LDSM.16.M88.4 R188, [R193] ;  /* 0x00000000c1bc783b */ /* 0x000eaa0000000200 */
[----:B------:R-:W5:Y:S02]  /*fcd0*/  LDSM.16.M88.4 R192, [R194] ;  /* 0x00000000c2c0783b */ /* 0x000f640000000200 */
[C---:B-1----:R-:W-:Y:S08]  /*fce0*/  HMMA.16816.F32.BF16 R12, R180.reuse, R168, R12 ;  /* 0x000000a8b40c723c */ /* 0x042ff0000004180c */
[C---:B------:R-:W-:Y:S01]  /*fcf0*/  HMMA.16816.F32.BF16 R16, R180.reuse, R170, R16 ;  /* 0x000000aab410723c */ /* 0x040fe20000041810 */
[----:B------:R-:W1:Y:S07]  /*fd00*/  LDSM.16.M88.4 R168, [R196] ;  /* 0x00000000c4a8783b */ /* 0x000e6e0000000200 */
[C---:B---3--:R-:W-:Y:S08]  /*fd10*/  HMMA.16816.F32.BF16 R20, R180.reuse, R172, R20 ;  /* 0x000000acb414723c */ /* 0x048ff00000041814 */
[C---:B------:R-:W-:Y:S01]  /*fd20*/  HMMA.16816.F32.BF16 R24, R180.reuse, R174, R24 ;  /* 0x000000aeb418723c */ /* 0x040fe20000041818 */
[----:B------:R-:W3:Y:S07]  /*fd30*/  LDSM.16.M88.4 R172, [R197] ;  /* 0x00000000c5ac783b */ /* 0x000eee0000000200 */
[C---:B----4-:R-:W-:Y:S08]  /*fd40*/  HMMA.16816.F32.BF16 R28, R180.reuse, R176, R28 ;  /* 0x000000b0b41c723c */ /* 0x050ff0000004181c */
[----:B------:R-:W-:Y:S01]  /*fd50*/  HMMA.16816.F32.BF16 R32, R180, R178, R32 ;  /* 0x000000b2b420723c */ /* 0x000fe20000041820 */
[----:B------:R-:W-:Y:S05]  /*fd60*/  LDSM.16.M88.4 R176, [R211+0x8000] ;  /* 0x00800000d3b0783b */ /* 0x000fea0000000200 */
[----:B------:R-:W4:Y:S02]  /*fd70*/  LDSM.16.M88.4 R180, [R203+0x4000] ;  /* 0x00400000cbb4783b */ /* 0x000f240000000200 */
[C---:B--2---:R-:W-:Y:S08]  /*fd80*/  HMMA.16816.F32.BF16 R4, R184.reuse, R188, R4 ;  /* 0x000000bcb804723c */ /* 0x044ff00000041804 */
[C---:B------:R-:W-:Y:S01]  /*fd90*/  HMMA.16816.F32.BF16 R8, R184.reuse, R190, R8 ;  /* 0x000000beb808723c */ /* 0x040fe20000041808 */
[----:B------:R-:W2:Y:S07]  /*fda0*/  LDSM.16.M88.4 R188, [R203+0x4800] ;  /* 0x00480000cbbc783b */ /* 0x000eae0000000200 */
        /* <DEDUP_REMOVED lines=8> */
[----:B------:R-:W-:Y:S05]  /*fe30*/  LDSM.16.M88.4 R172, [R210+0x8000] ;  /* 0x00800000d2ac783b */ /* 0x000fea0000000200 */
[----:B------:R-:W-:Y:S02]  /*fe40*/  LDSM.16.M88.4 R184, [R202+-0x1800] ;  /* 0xffe80000cab8783b */ /* 0x000fe40000000200 */
[C---:B----4-:R-:W-:Y:S08]  /*fe50*/  HMMA.16816.F32.BF16 R4, R176.reuse, R180, R4 ;  /* 0x000000b4b004723c */ /* 0x050ff00000041804 */
[C---:B------:R-:W-:Y:S01]  /*fe60*/  HMMA.16816.F32.BF16 R8, R176.reuse, R182, R8 ;  /* 0x000000b6b008723c */ /* 0x040fe20000041808 */
[----:B------:R-:W3:Y:S07]  /*fe70*/  LDSM.16.M88.4 R180, [R202+-0x2000] ;  /* 0xffe00000cab4783b */ /* 0x000eee0000000200 */
[C---:B--2---:R-:W-:Y:S08]  /*fe80*/  HMMA.16816.F32.BF16 R12, R176.reuse, R188, R12 ;  /* 0x000000bcb00c723c */ /* 0x044ff0000004180c */
[C---:B------:R-:W-:Y:S01]  /*fe90*/  HMMA.16816.F32.BF16 R16, R176.reuse, R190, R16 ;  /* 0x000000beb010723c */ /* 0x040fe20000041810 */
[----:B------:R-:W2:Y:S07]  /*fea0*/  LDSM.16.M88.4 R188, [R202+-0x1000] ;  /* 0xfff00000cabc783b */ /* 0x000eae0000000200 */
[C---:B-----5:R-:W-:Y:S08]  /*feb0*/  HMMA.16816.F32.BF16 R20, R176.reuse, R192, R20 ;  /* 0x000000c0b014723c */ /* 0x060ff00000041814 */
[C---:B------:R-:W-:Y:S01]  /*fec0*/  HMMA.16816.F32.BF16 R24, R176.reuse, R194, R24 ;  /* 0x000000c2b018723c */ /* 0x040fe20000041818 */
[----:B------:R-:W4:Y:S07]  /*fed0*/  LDSM.16.M88.4 R192, [R202+-0x800] ;  /* 0xfff80000cac0783b */ /* 0x000f2e0000000200 */
[C---:B-1----:R-:W-:Y:S08]  /*fee0*/  HMMA.16816.F32.BF16 R28, R176.reuse, R168, R28 ;  /* 0x000000a8b01c723c */ /* 0x042ff0000004181c */
[----:B------:R-:W-:Y:S01]  /*fef0*/  HMMA.16816.F32.BF16 R32, R176, R170, R32 ;  /* 0x000000aab020723c */ /* 0x000fe20000041820 */
[----:B------:R-:W-:Y:S05]  /*ff00*/  LDSM.16.M88.4 R168, [R208+0xc000] ;  /* 0x00c00000d0a8783b */ /* 0x000fea0000000200 */
[----:B------:R-:W1:Y:S02]  /*ff10*/  LDSM.16.M88.4 R176, [R201+0x6000] ;  /* 0x00600000c9b0783b */ /* 0x000e640000000200 */
[C---:B---3--:R-:W-:Y:S08]  /*ff20*/  HMMA.16816.F32.BF16 R4, R172.reuse, R180, R4 ;  /* 0x000000b4ac04723c */ /* 0x048ff00000041804 */
[C---:B------:R-:W-:Y:S01]  /*ff30*/  HMMA.16816.F32.BF16 R8, R172.reuse, R182, R8 ;  /* 0x000000b6ac08723c */ /* 0x040fe20000041808 */
[----:B------:R-:W3:Y:S07]  /*ff40*/  LDSM.16.M88.4 R180, [R201+0x6800] ;  /* 0x00680000c9b4783b */ /* 0x000eee0000000200 */
        /* <DEDUP_REMOVED lines=8> */
[----:B------:R-:W-:Y:S05]  /*ffd0*/  LDSM.16.M88.4 R192, [R198] ;  /* 0x00000000c6c0783b */ /* 0x000fea0000000200 */
[----:B------:R-:W4:Y:S02]  /*ffe0*/  LDSM.16.M88.4 R172, [R209+0xc000] ;  /* 0x00c00000d1ac783b */ /* 0x000f240000000200 */
[C---:B-1----:R-:W-:Y:S03]  /*fff0*/  HMMA.16816.F32.BF16 R4, R168.reuse, R176, R4 ;  /* 0x000000b0a804723c */ /* 0x042fe60000041804 */
[----:B------:R-:W1:Y:S05]  /*10000*/  LDSM.16.M88.4 R196, [R199] ;  /* 0x00000000c7c4783b */ /* 0x000e6a0000000200 */
[C---:B------:R-:W-:Y:S01]  /*10010*/  HMMA.16816.F32.BF16 R8, R168.reuse, R178, R8 ;  /* 0x000000b2a808723c */ /* 0x040fe20000041808 */
[----:B------:R-:W1:Y:S07]  /*10020*/  LDSM.16.M88.4 R176, [R212] ;  /* 0x00000000d4b0783b */ /* 0x000e6e0000000200 */
[C---:B---3--:R-:W-:Y:S08]  /*10030*/  HMMA.16816.F32.BF16 R12, R168.reuse, R180, R12 ;  /* 0x000000b4a80c723c */ /* 0x048ff0000004180c */
[C---:B------:R-:W-:Y:S01]  /*10040*/  HMMA.16816.F32.BF16 R16, R168.reuse, R182, R16 ;  /* 0x000000b6a810723c */ /* 0x040fe20000041810 */
[----:B------:R-:W-:Y:S07]  /*10050*/  LDSM.16.M88.4 R180, [R211+0xc000] ;  /* 0x00c00000d3b4783b */ /* 0x000fee0000000200 */
[C---:B-----5:R-:W-:Y:S08]  /*10060*/  HMMA.16816.F32.BF16 R20, R168.reuse, R184, R20 ;  /* 0x000000b8a814723c */ /* 0x060ff00000041814 */
[C---:B------:R-:W-:Y:S01]  /*10070*/  HMMA.16816.F32.BF16 R24, R168.reuse, R186, R24 ;  /* 0x000000baa818723c */ /* 0x040fe20000041818 */
[----:B------:R-:W-:Y:S07]  /*10080*/  LDSM.16.M88.4 R184, [R203+0x6000] ;  /* 0x00600000cbb8783b */ /* 0x000fee0000000200 */
[C---:B--2---:R-:W-:Y:S08]  /*10090*/  HMMA.16816.F32.BF16 R28, R168.reuse, R188, R28 ;  /* 0x000000bca81c723c */ /* 0x044ff0000004181c */
[----:B------:R-:W-:Y:S01]  /*100a0*/  HMMA.16816.F32.BF16 R32, R168, R190, R32 ;  /* 0x000000bea820723c */ /* 0x000fe20000041820 */
[----:B------:R-:W2:Y:S05]  /*100b0*/  LDSM.16.M88.4 R168, [R213] ;  /* 0x00000000d5a8783b */ /* 0x000eaa0000000200 */
[----:B------:R-:W3:Y:S02]  /*100c0*/  LDSM.16.M88.4 R188, [R203+0x6800] ;  /* 0x00680000cbbc783b */ /* 0x000ee40000000200 */
[C---:B----4-:R-:W-:Y:S08]  /*100d0*/  HMMA.16816.F32.BF16 R4, R172.reuse, R192, R4 ;  /* 0x000000c0ac04723c */ /* 0x050ff00000041804 */
[C---:B------:R-:W-:Y:S01]  /*100e0*/  HMMA.16816.F32.BF16 R8, R172.reuse, R194, R8 ;  /* 0x000000c2ac08723c */ /* 0x040fe20000041808 */
[----:B------:R-:W4:Y:S07]  /*100f0*/  LDSM.16.M88.4 R192, [R203+0x7000] ;  /* 0x00700000cbc0783b */ /* 0x000f2e0000000200 */
[C---:B-1----:R-:W-:Y:S08]  /*10100*/  HMMA.16816.F32.BF16 R12, R172.reuse, R196, R12 ;  /* 0x000000c4ac0c723c */ /* 0x042ff0000004180c */
[C---:B------:R-:W-:Y:S01]  /*10110*/  HMMA.16816.F32.BF16 R16, R172.reuse, R198, R16 ;  /* 0x000000c6ac10723c */ /* 0x040fe20000041810 */
[----:B------:R-:W1:Y:S07]  /*10120*/  LDSM.16.M88.4 R196, [R203+0x7800] ;  /* 0x00780000cbc4783b */ /* 0x000e6e0000000200 */
[C---:B------:R-:W-:Y:S08]  /*10130*/  HMMA.16816.F32.BF16 R20, R172.reuse, R176, R20 ;  /* 0x000000b0ac14723c */ /* 0x040ff00000041814 */
[C---:B------:R-:W-:Y:S01]  /*10140*/  HMMA.16816.F32.BF16 R24, R172.reuse, R178, R24 ;  /* 0x000000b2ac18723c */ /* 0x040fe20000041818 */
[----:B------:R-:W-:Y:S07]  /*10150*/  LDSM.16.M88.4 R176, [R202+0x800] ;  /* 0x00080000cab0783b */ /* 0x000fee0000000200 */
[C---:B--2---:R-:W-:Y:S08]  /*10160*/  HMMA.16816.F32.BF16 R28, R172.reuse, R168, R28 ;  /* 0x000000a8ac1c723c */ /* 0x044ff0000004181c */
[----:B------:R-:W-:Y:S01]  /*10170*/  HMMA.16816.F32.BF16 R32, R172, R170, R32 ;  /* 0x000000aaac20723c */ /* 0x000fe20000041820 */
[----:B------:R-:W-:Y:S05]  /*10180*/  LDSM.16.M88.4 R168, [R210+0xc000] ;  /* 0x00c00000d2a8783b */ /* 0x000fea0000000200 */
[----:B------:R-:W2:Y:S02]  /*10190*/  LDSM.16.M88.4 R172, [R202] ;  /* 0x00000000caac783b */ /* 0x000ea40000000200 */
[C---:B------:R-:W-:Y:S08]  /*101a0*/  HMMA.16816.F32.BF16 R4, R180.reuse, R184, R4 ;  /* 0x000000b8b404723c */ /* 0x040ff00000041804 */
[C---:B------:R-:W-:Y:S01]  /*101b0*/  HMMA.16816.F32.BF16 R8, R180.reuse, R186, R8 ;  /* 0x000000bab408723c */ /* 0x040fe20000041808 */
[----:B------:R-:W5:Y:S07]  /*101c0*/  LDSM.16.M88.4 R184, [R202+0x1000] ;  /* 0x00100000cab8783b */ /* 0x000f6e0000000200 */
[C---:B---3--:R-:W-:Y:S08]  /*101d0*/  HMMA.16816.F32.BF16 R12, R180.reuse, R188, R12 ;  /* 0x000000bcb40c723c */ /* 0x048ff0000004180c */
[C---:B------:R-:W-:Y:S01]  /*101e0*/  HMMA.16816.F32.BF16 R16, R180.reuse, R190, R16 ;  /* 0x000000beb410723c */ /* 0x040fe20000041810 */
[----:B------:R-:W3:Y:S01]  /*101f0*/  LDSM.16.M88.4 R188, [R202+0x1800] ;  /* 0x00180000cabc783b */ /* 0x000ee20000000200 */
[----:B------:R-:W-:Y:S04]  /*10200*/  DEPBAR.LE SB0, 0x0 ;  /* 0x000080000000791a */ /* 0x000fe80000000000 */
[----:B------:R-:W-:Y:S02]  /*10210*/  BAR.SYNC.DEFER_BLOCKING 0x0 ;  /* 0x0000000000007b1d */ /* 0x000fe40000010000 */
[C---:B----4-:R-:W-:Y:S08]  /*10220*/  HMMA.16816.F32.BF16 R20, R180.reuse, R192, R20 ;  /* 0x000000c0b414723c */ /* 0x050ff00000041814 */
[C---:B------:R-:W-:Y:S08]  /*10230*/  HMMA.16816.F32.BF16 R24, R180.reuse, R194, R24 ;  /* 0x000000c2b418723c */ /* 0x040ff00000041818 */
[C---:B-1----:R-:W-:Y:S08]  /*10240*/  HMMA.16816.F32.BF16 R28, R180.reuse, R196, R28 ;  /* 0x000000c4b41c723c */ /* 0x042ff0000004181c */
[----:B------:R-:W-:Y:S08]  /*10250*/  HMMA.16816.F32.BF16 R32, R180, R198, R32 ;  /* 0x000000c6b420723c */ /* 0x000ff00000041820 */
[C---:B--2---:R-:W-:Y:S08]  /*10260*/  HMMA.16816.F32.BF16 R4, R168.reuse, R172, R4 ;  /* 0x000000aca804723c */ /* 0x044ff00000041804 */
[C---:B------:R-:W-:Y:S08]  /*10270*/  HMMA.16816.F32.BF16 R8, R168.reuse, R174, R8 ;  /* 0x000000aea808723c */ /* 0x040ff00000041808 */
[C---:B------:R-:W-:Y:S08]  /*10280*/  HMMA.16816.F32.BF16 R12, R168.reuse, R176, R12 ;  /* 0x000000b0a80c723c */ /* 0x040ff0000004180c */
[C---:B------:R-:W-:Y:S08]  /*10290*/  HMMA.16816.F32.BF16 R16, R168.reuse, R178, R16 ;  /* 0x000000b2a810723c */ /* 0x040ff00000041810 */
[C---:B-----5:R-:W-:Y:S08]  /*102a0*/  HMMA.16816.F32.BF16 R20, R168.reuse, R184, R20 ;  /* 0x000000b8a814723c */ /* 0x060ff00000041814 */
        /* <DEDUP_REMOVED lines=47> */
.L_x_5488:
[----:B------:R-:W-:-:S05]  /*105a0*/  BRA.DIV ~URZ, `(.L_x_5380) ;  /* 0x0000a9927f007947 */ /* 0x000fca000b800000 */
[----:B------:R-:W3:Y:S01]  /*105b0*/  SHFL.IDX PT, R0, R170, RZ, 0x181f ;  /* 0x00181fffaa007589 */ /* 0x000ee200000e0000 */
[----:B------:R-:W-:Y:S04]  /*105c0*/  IADD3 R2, -R214, 0x10, RZ ;  /* 0x00000010d6027810 */ /* 0x000fe80007ffe1ff */
[----:B------:R-:W-:Y:S04]  /*105d0*/  LOP3.LUT R2, R2, 0xf, RZ, 0xc0, !PT ;  /* 0x0000000f02027812 */ /* 0x000fe800078ec0ff */
[----:B---3--:R-:W-:Y:S04]  /*105e0*/  IADD3 R168, P1, P0, R2, R0, R175 ;  /* 0x0000000002a87210 */ /* 0x008fe8000783e0af */
[----:B--2---:R-:W-:Y:S02]  /*105f0*/  IADD3.X R169, RZ, R132, R171, P1, P0 ;  /* 0x00000084ffa97210 */ /* 0x004fe40000fe04ab */
        /* <DEDUP_REMOVED lines=8> */
[----:B---3--:R-:W-:Y:S05]  /*10680*/  IADD3 R2, P0, R0, R177, RZ ;  /* 0x000000b100027210 */ /* 0x008fea0007f1e0ff */
[----:B------:R-:W-:Y:S05]  /*10690*/  IMAD.X R3, R132, 0x1, R173, P0 ;  /* 0x0000000184037824 */ /* 0x000fea00000e06ad */
[----:B------:R3:W-:Y:S02]  /*106a0*/  LDGSTS.E.BYPASS.LTC128B.128 [R215+0xc100], [R2.64], !P4 ;  /* 0x0c10000002d77fae */ /* 0x0007e4000e101d46 */
[----:B---3--:R-:W-:Y:S02]  /*106b0*/  IADD3 R2, P0, R0, R178, RZ ;  /* 0x000000b200027210 */ /* 0x008fe40007f1e0ff */
[----:B------:R2:W3:Y:S03]  /*106c0*/  SHFL.IDX PT, R0, R170, 0x1, 0x181f ;  /* 0x00381f00aa007f89 */ /* 0x0004e600000e0000 */
[----:B------:R-:W-:Y:S02]  /*106d0*/  IMAD.X R3, R132, 0x1, R174, P0 ;  /* 0x0000000184037824 */ /* 0x000fe400000e06ae */
[----:B------:R2:W4:Y:S04]  /*106e0*/  SHFL.IDX PT, R132, R133, 0x1, 0x181f ;  /* 0x00381f0085847f89 */ /* 0x00052800000e0000 */
[----:B------:R2:W-:Y:S02]  /*106f0*/  LDGSTS.E.BYPASS.LTC128B.128 [R215+0xe100], [R2.64], !P3 ;  /* 0x0e10000002d77fae */ /* 0x0005e4000d901d46 */
.L_x_5489:
[C---:B--2---:R-:W-:Y:S02]  /*10700*/  IADD3 R2, -R214.reuse, 0x10, RZ ;  /* 0x00000010d6027810 */ /* 0x044fe40007ffe1ff */
[----:B------:R-:W-:Y:S02]  /*10710*/  ISETP.NE.U32.AND P0, PT, R214, RZ, PT ;  /* 0x000000ffd600720c */ /* 0x000fe40003f05070 */
[----:B------:R-:W-:Y:S04]  /*10720*/  LOP3.LUT R2, R2, 0xf, RZ, 0xc0, !PT ;  /* 0x0000000f02027812 */ /* 0x000fe800078ec0ff */
[----:B---3--:R-:W-:Y:S04]  /*10730*/  IADD3 R2, P2, P1, R2, R0, R175 ;  /* 0x0000000002027210 */ /* 0x008fe8000795e0af */
[----:B----4-:R-:W-:Y:S05]  /*10740*/  IADD3.X R3, RZ, R132, R171, P2, P1 ;  /* 0x00000084ff037210 */ /* 0x010fea00017e24ab */
        /* <DEDUP_REMOVED lines=13> */
.L_x_5378:
[----:B------:R-:W-:Y:S05]  /*10820*/  BSYNC B0 ;  /* 0x0000000000007941 */ /* 0x000fea0003800000 */
.L_x_5377:
[----:B---3--:R-:W-:Y:S01]  /*10830*/  LOP3.LUT R168, RZ, c[0x0][0x324], RZ, 0x33, !PT ;  /* 0x0000c900ffa87a12 */ /* 0x008fe200078e33ff */
[----:B------:R-:W-:Y:S01]  /*10840*/  IMAD.MOV.U32 R0, RZ, RZ, c[0x0][0x2c4] ;  /* 0x0000b100ff007624 */ /* 0x000fe200078e00ff */
[----:B------:R-:W0:Y:S01]  /*10850*/  LDGDEPBAR ;  /* 0x00000000000079af */ /* 0x000e220000000000 */
[----:B------:R-:W-:Y:S02]  /*10860*/  IMAD.IADD R132, R243, 0x1, R242 ;  /* 0x00000001f3847824 */ /* 0x000fe400078e02f2 */
[----:B-1----:R-:W-:Y:S01]  /*10870*/  IMAD.SHL.U32 R133, R216, 0x40, RZ ;  /* 0x00000040d8857824 */ /* 0x002fe200078e00ff */
        /* <DEDUP_REMOVED lines=8> */
[----:B------:R1:W2:Y:S02]  /*10900*/  SHFL.IDX PT, R3, R132, RZ, 0x1c1f ;  /* 0x001c1fff84037589 */ /* 0x0002a400000e0000 */
.L_x_5490:
[----:B------:R-:W-:Y:S02]  /*10910*/  IMAD.MOV.U32 R2, RZ, RZ, c[0x0][0x32c] ;  /* 0x0000cb00ff027624 */ /* 0x000fe400078e00ff */
[----:B------:R-:W-:Y:S03]  /*10920*/  IMAD.IADD R168, R168, 0x1, R0 ;  /* 0x00000001a8a87824 */ /* 0x000fe600078e0200 */
[----:B------:R-:W-:Y:S02]  /*10930*/  ISETP.GE.AND P0, PT, R2, 0x1, PT ;  /* 0x000000010200780c */ /* 0x000fe40003f06270 */
[-C--:B--2---:R-:W-:Y:S02]  /*10940*/  IADD3 R2, R169, R3.reuse, RZ ;  /* 0x00000003a9027210 */ /* 0x084fe40007ffe0ff */
        /* <DEDUP_REMOVED lines=15> */
.L_x_5384:
[----:B------:R-:W-:Y:S04]  /*10a40*/  MOV R170, 0x1 ;  /* 0x0000000100aa7802 */ /* 0x000fe80000000f00 */
[----:B------:R-:W-:Y:S11]  /*10a50*/  ISETP.NE.AND P0, PT, R170, c[0x0][0x32c], PT ;  /* 0x0000cb00aa007a0c */ /* 0x000ff60003f05270 */
[----:B------:R-:W-:Y:S02]  /*10a60*/  @!UPT UIADD3 URZ, URZ, URZ, URZ ;  /* 0x0000003f3f3ff290 */ /* 0x000fe4000fffe03f */
[----:B------:R-:W-:Y:S05]  /*10a70*/  @P0 IMAD.HI.U32 R170, R3, c[0x0][0x330], RZ ;  /* 0x0000cc0003aa0a27 */ /* 0x000fea00078e00ff */
[----:B------:R-:W-:Y:S02]  /*10a80*/  @P0 SHF.R.U32.HI R3, RZ, c[0x0][0x334], R170 ;  /* 0x0000cd00ff030a19 */ /* 0x000fe400000116aa */
.L_x_5385:
[----:B------:R-:W-:Y:S05]  /*10a90*/  BSYNC B0 ;  /* 0x0000000000007941 */ /* 0x000fea0003800000 */
.L_x_5383:
[----:B------:R-:W-:Y:S04]  /*10aa0*/  IMAD R3, R3, c[0x0][0x32c], -R133 ;  /* 0x0000cb0003037a24 */ /* 0x000fe800078e0a85 */
[----:B------:R-:W-:Y:S05]  /*10ab0*/  IMAD.IADD R3, R3, 0x1, -R231 ;  /* 0x0000000103037824 */ /* 0x000fea00078e0ae7 */
[----:B------:R-:W-:Y:S02]  /*10ac0*/  IMNMX R0, R0, R3, !PT ;  /* 0x0000000300007217 */ /* 0x000fe40007800200 */
[----:B------:R-:W-:Y:S04]  /*10ad0*/  IADD3 R3, R3, c[0x0][0x32c], RZ ;  /* 0x0000cb0003037a10 */ /* 0x000fe80007ffe0ff */
[----:B------:R-:W-:Y:S02]  /*10ae0*/  IMNMX R2, R2, R3, PT ;  /* 0x0000000302027217 */ /* 0x000fe40003800200 */
.L_x_5382:
        /* <DEDUP_REMOVED lines=51> */
.L_x_5491:
        /* <DEDUP_REMOVED lines=19> */
.L_x_5389:
[----:B------:R-:W-:Y:S04]  /*10f50*/  MOV R4, 0x1 ;  /* 0x0000000100047802 */ /* 0x000fe80000000f00 */
[----:B------:R-:W-:Y:S11]  /*10f60*/  ISETP.NE.AND P0, PT, R4, c[0x0][0x32c], PT ;  /* 0x0000cb0004007a0c */ /* 0x000ff60003f05270 */
[----:B------:R-:W-:Y:S02]  /*10f70*/  @!UPT UIADD3 URZ, URZ, URZ, URZ ;  /* 0x0000003f3f3ff290 */ /* 0x000fe4000fffe03f */
[----:B------:R-:W-:Y:S05]  /*10f80*/  @P0 IMAD.HI.U32 R4, R3, c[0x0][0x330], RZ ;  /* 0x0000cc0003040a27 */ /* 0x000fea00078e00ff */
[----:B------:R-:W-:Y:S02]  /*10f90*/  @P0 SHF.R.U32.HI R3, RZ, c[0x0][0x334], R4 ;  /* 0x0000cd00ff030a19 */ /* 0x000fe40000011604 */
.L_x_5390:
[----:B------:R-:W-:Y:S05]  /*10fa0*/  BSYNC B0 ;  /* 0x0000000000007941 */ /* 0x000fea0003800000 */
.L_x_5388:
[----:B------:R-:W-:Y:S04]  /*10fb0*/  IMAD R133, R3, c[0x0][0x32c], -R133 ;  /* 0x0000cb0003857a24 */ /* 0x000fe800078e0a85 */
[----:B------:R-:W-:Y:S05]  /*10fc0*/  IMAD.IADD R3, R133, 0x1, -R231 ;  /* 0x0000000185037824 */ /* 0x000fea00078e0ae7 */
[----:B------:R-:W-:Y:S02]  /*10fd0*/  IMNMX R0, R0, R3, !PT ;  /* 0x0000000300007217 */ /* 0x000fe40007800200 */
[----:B------:R-:W-:Y:S04]  /*10fe0*/  IADD3 R3, R3, c[0x0][0x32c], RZ ;  /* 0x0000cb0003037a10 */ /* 0x000fe80007ffe0ff */
[----:B------:R-:W-:Y:S02]  /*10ff0*/  IMNMX R2, R2, R3, PT ;  /* 0x0000000302027217 */ /* 0x000fe40003800200 */
.L_x_5387:
        /* <DEDUP_REMOVED lines=82> */
.L_x_5492:
[----:B-12---:R-:W-:Y:S01]  /*11520*/  FMNMX.FTZ R132, R132, R0, !PT ;  /* 0x0000000084847209 */ /* 0x006fe20007810000 */
[----:B------:R-:W-:-:S05]  /*11530*/  BRA.DIV ~URZ, `(.L_x_5392) ;  /* 0x00009d727f007947 */ /* 0x000fca000b800000 */
[----:B------:R-:W1:Y:S02]  /*11540*/  SHFL.BFLY PT, R0, R132, 0x1, 0x1f ;  /* 0x0c201f0084007f89 */ /* 0x000e6400000e0000 */
[----:B-1----:R-:W-:Y:S02]  /*11550*/  FMNMX.FTZ R133, R132, R0, !PT ;  /* 0x0000000084857209 */ /* 0x002fe40007810000 */
[----:B------:R-:W1:Y:S02]  /*11560*/  SHFL.BFLY PT, R0, R4, 0x2, 0x1f ;  /* 0x0c401f0004007f89 */ /* 0x000e6400000e0000 */
[----:B-1----:R-:W-:Y:S05]  /*11570*/  FMNMX.FTZ R4, R4, R0, !PT ;  /* 0x0000000004047209 */ /* 0x002fea0007810000 */
[----:B------:R1:W2:Y:S02]  /*11580*/  SHFL.BFLY PT, R0, R4, 0x1, 0x1f ;  /* 0x0c201f0004007f89 */ /* 0x0002a400000e0000 */
.L_x_5493:
        /* <DEDUP_REMOVED lines=44> */
[--C-:B------:R-:W-:Y:S02]  /*11850*/  FFMA.FTZ R16, R16, c[0x0][0x2d0], -R4.reuse ;  /* 0x0000b40010107a23 */ /* 0x100fe40000010804 */
[--C-:B------:R-:W-:Y:S02]  /*11860*/  FFMA.FTZ R190, R7, c[0x0][0x2d0], -R4.reuse ;  /* 0x0000b40007be7a23 */ /* 0x100fe40000010804 */
[--C-:B------:R-:W-:Y:S02]  /*11870*/  FFMA.FTZ R18, R24, c[0x0][0x2d0], -R4.reuse ;  /* 0x0000b40018127a23 */ /* 0x100fe40000010804 */
[--C-:B------:R-:W-:Y:S01]  /*11880*/  FFMA.FTZ R132, R21, c[0x0][0x2d0], -R4.reuse ;  /* 0x0000b40015847a23 */ /* 0x100fe20000010804 */
        /* <DEDUP_REMOVED lines=332> */
[----:B------:R-:W-:Y:S01]  /*12d50*/  FADD.FTZ R2, R172, R0 ;  /* 0x00000000ac027221 */ /* 0x000fe20000010000 */
[----:B------:R-:W-:Y:S03]  /*12d60*/  IADD3 R0, R216, -0x1, RZ ;  /* 0xffffffffd8007810 */ /* 0x000fe60007ffe0ff */
[C---:B------:R-:W-:Y:S01]  /*12d70*/  HMMA.16816.F32.BF16 R64, R136.reuse, R146, R64 ;  /* 0x000000928840723c */ /* 0x040fe20000041840 */
[----:B------:R-:W2:Y:S03]  /*12d80*/  LDSM.16.MT88.4 R144, [R207+0x5000] ;  /* 0x00500000cf90783b */ /* 0x000ea60000004200 */
[----:B------:R-:W-:Y:S01]  /*12d90*/  FADD.FTZ R220, R132, R2 ;  /* 0x0000000284dc7221 */ /* 0x000fe20000010000 */
[----:B------:R-:W-:Y:S03]  /*12da0*/  MOV R216, R0 ;  /* 0x0000000000d87202 */ /* 0x000fe60000000f00 */
        /* <DEDUP_REMOVED lines=70> */
.L_x_5375:
[----:B------:R-:W-:Y:S05]  /*13210*/  BRA.DIV ~URZ, `(.L_x_5394) ;  /* 0x000081727f007947 */ /* 0x000fea000b800000 */
[----:B------:R1:W2:Y:S02]  /*13220*/  SHFL.BFLY PT, R0, R222, 0x2, 0x1f ;  /* 0x0c401f00de007f89 */ /* 0x0002a400000e0000 */
.L_x_5494:
[----:B--2---:R-:W-:Y:S01]  /*13230*/  FADD.FTZ R4, R0, R222 ;  /* 0x000000de00047221 */ /* 0x004fe20000010000 */
[----:B------:R-:W-:Y:S05]  /*13240*/  BRA.DIV ~URZ, `(.L_x_5395) ;  /* 0x000081927f007947 */ /* 0x000fea000b800000 */
[----:B------:R-:W2:Y:S02]  /*13250*/  SHFL.BFLY PT, R0, R220, 0x2, 0x1f ;  /* 0x0c401f00dc007f89 */ /* 0x000ea400000e0000 */
[----:B--2---:R-:W-:-:S02]  /*13260*/  FADD.FTZ R5, R0, R220 ;  /* 0x000000dc00057221 */ /* 0x004fc40000010000 */
[----:B------:R-:W2:Y:S04]  /*13270*/  SHFL.BFLY PT, R0, R4, 0x1, 0x1f ;  /* 0x0c201f0004007f89 */ /* 0x000ea800000e0000 */
[----:B------:R3:W4:Y:S01]  /*13280*/  SHFL.BFLY PT, R3, R5, 0x1, 0x1f ;  /* 0x0c201f0005037f89 */ /* 0x00072200000e0000 */
[----:B--2---:R-:W-:-:S05]  /*13290*/  FADD.FTZ R4, R4, R0 ;  /* 0x0000000004047221 */ /* 0x004fca0000010000 */
.L_x_5495:
        /* <DEDUP_REMOVED lines=148> */
.L_x_5304:
        /* <DEDUP_REMOVED lines=17> */
.L_x_5397:
[----:B------:R-:W-:Y:S05]  /*13cf0*/  BSYNC B0 ;  /* 0x0000000000007941 */ /* 0x000fea0003800000 */
.L_x_5396:
[----:B------:R-:W-:Y:S01]  /*13d00*/  PRMT R0, R0, 0x9910, RZ ;  /* 0x0000991000007816 */ /* 0x000fe200000000ff */
[----:B------:R-:W-:Y:S01]  /*13d10*/  BSSY B1, `(.L_x_5398) ;  /* 0x000045e000017945 */ /* 0x000fe20003800000 */
[----:B------:R-:W-:Y:S02]  /*13d20*/  IMAD.MOV.U32 R110, RZ, RZ, R248 ;  /* 0x000000ffff6e7224 */ /* 0x000fe400078e00f8 */
        /* <DEDUP_REMOVED lines=23> */
[----:B----4-:R1:W-:Y:S04]  /*13ea0*/  STS [R9], R2 ;  /* 0x0000000209007388 */ /* 0x0103e80000000800 */
[----:B------:R2:W-:Y:S01]  /*13eb0*/  STS [R9+0x400], R0 ;  /* 0x0004000009007388 */ /* 0x0005e20000000800 */
[----:B-1----:R-:W-:Y:S02]  /*13ec0*/  F2FP.BF16.PACK_AB R2, R27, R26 ;  /* 0x0000001a1b02723e */ /* 0x002fe400000010ff */
[----:B--2---:R-:W-:-:S03]  /*13ed0*/  F2FP.BF16.PACK_AB R0, R117, R116 ;  /* 0x000000747500723e */ /* 0x004fc600000010ff */
[----:B---3--:R1:W-:Y:S04]  /*13ee0*/  STS [R8], R2 ;  /* 0x0000000208007388 */ /* 0x0083e80000000800 */
        /* <DEDUP_REMOVED lines=131> */
.L_x_5400:
        /* <DEDUP_REMOVED lines=119> */
.L_x_5496:
[----:B------:R-:W-:Y:S05]  /*14e90*/  BRA.DIV ~URZ, `(.L_x_5403) ;  /* 0x000066b27f007947 */ /* 0x000fea000b800000 */
[----:B------:R4:W2:Y:S02]  /*14ea0*/  SHFL.IDX PT, R0, R14, RZ, 0x181f ;  /* 0x00181fff0e007589 */ /* 0x0008a400000e0000 */
.L_x_5497:
        /* <DEDUP_REMOVED lines=24> */
.L_x_5405:
[----:B------:R-:W-:Y:S05]  /*15030*/  BSYNC B0 ;  /* 0x0000000000007941 */ /* 0x000fea0003800000 */
.L_x_5404:
[----:B------:R-:W-:Y:S05]  /*15040*/  BRA.DIV ~URZ, `(.L_x_5406) ;  /* 0x000065727f007947 */ /* 0x000fea000b800000 */
[----:B---3--:R3:W4:Y:S04]  /*15050*/  SHFL.IDX PT, R4, R5, 0x1, 0x181f ;  /* 0x00381f0005047f89 */ /* 0x00872800000e0000 */
[----:B--2---:R3:W2:Y:S02]  /*15060*/  SHFL.IDX PT, R0, R14, 0x1, 0x181f ;  /* 0x00381f000e007f89 */ /* 0x0046a400000e0000 */
.L_x_5498:
        /* <DEDUP_REMOVED lines=24> */
.L_x_5408:
[----:B------:R-:W-:Y:S05]  /*151f0*/  BSYNC B0 ;  /* 0x0000000000007941 */ /* 0x000fea0003800000 */
.L_x_5407:
[----:B------:R-:W-:Y:S05]  /*15200*/  BRA.DIV ~URZ, `(.L_x_5409) ;  /* 0x000064827f007947 */ /* 0x000fea000b800000 */
[----:B----4-:R4:W3:Y:S02]  /*15210*/  SHFL.IDX PT, R4, R5, 0x2, 0x181f ;  /* 0x00581f0005047f89 */ /* 0x0108e400000e0000 */
.L_x_5499:
[----:B------:R-:W-:Y:S05]  /*15220*/  BRA.DIV ~URZ, `(.L_x_5410) ;  /* 0x000064d27f007947 */ /* 0x000fea000b800000 */
[----:B--2---:R2:W4:Y:S02]  /*15230*/  SHFL.IDX PT, R0, R14, 0x2, 0x181f ;  /* 0x00581f000e007f89 */ /* 0x00452400000e0000 */
.L_x_5500:
        /* <DEDUP_REMOVED lines=24> */
.L_x_5412:
[----:B------:R-:W-:Y:S05]  /*153c0*/  BSYNC B0 ;  /* 0x0000000000007941 */ /* 0x000fea0003800000 */
.L_x_5411:
[----:B------:R-:W-:Y:S05]  /*153d0*/  BRA.DIV ~URZ, `(.L_x_5413) ;  /* 0x000063927f007947 */ /* 0x000fea000b800000 */
[----:B---3--:R3:W1:Y:S04]  /*153e0*/  SHFL.IDX PT, R4, R5, 0x3, 0x181f ;  /* 0x00781f0005047f89 */ /* 0x00866800000e0000 */
[----:B----4-:R3:W4:Y:S02]  /*153f0*/  SHFL.IDX PT, R0, R14, 0x3, 0x181f ;  /* 0x00781f000e007f89 */ /* 0x01072400000e0000 */
.L_x_5501:
        /* <DEDUP_REMOVED lines=25> */
.L_x_5401:
        /* <DEDUP_REMOVED lines=33> */
.L_x_5502:
[----:B------:R-:W-:Y:S05]  /*157a0*/  BRA.DIV ~URZ, `(.L_x_5416) ;  /* 0x000061027f007947 */ /* 0x000fea000b800000 */
[----:B------:R3:W4:Y:S02]  /*157b0*/  SHFL.IDX PT, R0, R12, RZ, 0x1c1f ;  /* 0x001c1fff0c007589 */ /* 0x00072400000e0000 */
.L_x_5503:
        /* <DEDUP_REMOVED lines=224> */
.L_x_5418:
[----:B------:R-:W-:Y:S05]  /*165c0*/  BSYNC B0 ;  /* 0x0000000000007941 */ /* 0x000fea0003800000 */
.L_x_5417:
[----:B------:R-:W-:Y:S05]  /*165d0*/  BRA.DIV ~URZ, `(.L_x_5419) ;  /* 0x000053427f007947 */ /* 0x000fea000b800000 */
[----:B--2---:R2:W1:Y:S04]  /*165e0*/  SHFL.IDX PT, R4, R5, 0x1, 0x1c1f ;  /* 0x003c1f0005047f89 */ /* 0x00446800000e0000 */
[----:B----4-:R2:W4:Y:S02]  /*165f0*/  SHFL.IDX PT, R0, R12, 0x1, 0x1c1f ;  /* 0x003c1f000c007f89 */ /* 0x01052400000e0000 */
.L_x_5504:
        /* <DEDUP_REMOVED lines=242> */
.L_x_5399:
        /* <DEDUP_REMOVED lines=8> */
[----:B---3--:R-:W-:Y:S02]  /*175a0*/  @P0 IMAD.WIDE R4, R251, R4, c[0x0][0x508] ;  /* 0x00014200fb040625 */ /* 0x008fe400078e0204 */
        /* <DEDUP_REMOVED lines=9> */
.L_x_5420:
        /* <DEDUP_REMOVED lines=57> */
.L_x_5422:
[----:B------:R-:W-:Y:S05]  /*179d0*/  BSYNC B0 ;  /* 0x0000000000007941 */ /* 0x000fea0003800000 */
.L_x_5421:
        /* <DEDUP_REMOVED lines=34> */
.L_x_5505:
[----:B------:R-:W-:Y:S05]  /*17c00*/  BRA.DIV ~URZ, `(.L_x_5424) ;  /* 0x00003e527f007947 */ /* 0x000fea000b800000 */
[----:B------:R3:W4:Y:S02]  /*17c10*/  SHFL.IDX PT, R0, R14, RZ, 0x181f ;  /* 0x00181fff0e007589 */ /* 0x00072400000e0000 */
.L_x_5506:
        /* <DEDUP_REMOVED lines=25> */
.L_x_5426:
[----:B------:R-:W-:Y:S05]  /*17db0*/  BSYNC B0 ;  /* 0x0000000000007941 */ /* 0x000fea0003800000 */
.L_x_5425:
[----:B------:R-:W-:Y:S05]  /*17dc0*/  BRA.DIV ~URZ, `(.L_x_5427) ;  /* 0x00003d027f007947 */ /* 0x000fea000b800000 */
[----:B--2---:R2:W1:Y:S04]  /*17dd0*/  SHFL.IDX PT, R4, R5, 0x1, 0x181f ;  /* 0x00381f0005047f89 */ /* 0x00446800000e0000 */
[----:B----4-:R2:W4:Y:S02]  /*17de0*/  SHFL.IDX PT, R0, R14, 0x1, 0x181f ;  /* 0x00381f000e007f89 */ /* 0x01052400000e0000 */
.L_x_5507:
        /* <DEDUP_REMOVED lines=24> */
.L_x_5429:
[----:B------:R-:W-:Y:S05]  /*17f70*/  BSYNC B0 ;  /* 0x0000000000007941 */ /* 0x000fea0003800000 */
.L_x_5428:
[----:B------:R-:W-:Y:S05]  /*17f80*/  BRA.DIV ~URZ, `(.L_x_5430) ;  /* 0x00003c127f007947 */ /* 0x000fea000b800000 */
[----:B-1----:R1:W2:Y:S02]  /*17f90*/  SHFL.IDX PT, R4, R5, 0x2, 0x181f ;  /* 0x00581f0005047f89 */ /* 0x0022a400000e0000 */
.L_x_5508:
[----:B------:R-:W-:Y:S05]  /*17fa0*/  BRA.DIV ~URZ, `(.L_x_5431) ;  /* 0x00003c627f007947 */ /* 0x000fea000b800000 */
[----:B----4-:R4:W1:Y:S02]  /*17fb0*/  SHFL.IDX PT, R0, R14, 0x2, 0x181f ;  /* 0x00581f000e007f89 */ /* 0x01086400000e0000 */
.L_x_5509:
        /* <DEDUP_REMOVED lines=24> */
.L_x_5433:
[----:B------:R-:W-:Y:S05]  /*18140*/  BSYNC B0 ;  /* 0x0000000000007941 */ /* 0x000fea0003800000 */
.L_x_5432:
[----:B------:R-:W-:Y:S05]  /*18150*/  BRA.DIV ~URZ, `(.L_x_5434) ;  /* 0x00003b227f007947 */ /* 0x000fea000b800000 */
[----:B--2---:R2:W3:Y:S04]  /*18160*/  SHFL.IDX PT, R4, R5, 0x3, 0x181f ;  /* 0x00781f0005047f89 */ /* 0x0044e800000e0000 */
[----:B-1----:R2:W1:Y:S02]  /*18170*/  SHFL.IDX PT, R0, R14, 0x3, 0x181f ;  /* 0x00781f000e007f89 */ /* 0x00246400000e0000 */
.L_x_5510:
        /* <DEDUP_REMOVED lines=23> */
.L_x_5414:
[----:B------:R-:W-:Y:S05]  /*182f0*/  BSYNC B1 ;  /* 0x0000000000017941 */ /* 0x000fea0003800000 */
.L_x_5398:
        /* <DEDUP_REMOVED lines=13> */
.L_x_5511:
[----:B------:R-:W-:Y:S05]  /*183d0*/  BRA.DIV ~URZ, `(.L_x_5437) ;  /* 0x000039e27f007947 */ /* 0x000fea000b800000 */
[----:B------:R4:W2:Y:S02]  /*183e0*/  SHFL.IDX PT, R8, R110, 0x1, 0x1f ;  /* 0x00201f006e087f89 */ /* 0x0008a400000e0000 */
.L_x_5512:
        /* <DEDUP_REMOVED lines=18> */
.L_x_5513:
        /* <DEDUP_REMOVED lines=16> */
.L_x_5514:
[----:B----4-:R-:W-:Y:S01]  /*18610*/  IMAD R0, R0, c[0x0][0x538], RZ ;  /* 0x00014e0000007a24 */ /* 0x010fe200078e02ff */
[----:B------:R-:W-:Y:S04]  /*18620*/  BSSY B1, `(.L_x_5440) ;  /* 0x00000c5000017945 */ /* 0x000fe80003800000 */
[----:B--2---:R-:W-:-:S04]  /*18630*/  IADD3 R8, R0, R8, RZ ;  /* 0x0000000800087210 */ /* 0x004fc80007ffe0ff */
[----:B---3--:R-:W-:-:S13]  /*18640*/  ISETP.GT.AND P0, PT, R8, R9, PT ;  /* 0x000000090800720c */ /* 0x008fda0003f04270 */
[----:B------:R-:W-:Y:S05]  /*18650*/  @P0 BRA `(.L_x_5441) ;  /* 0x0000024000000947 */ /* 0x000fea0003800000 */
.L_x_5445:
        /* <DEDUP_REMOVED lines=16> */
.L_x_5515:
        /* <DEDUP_REMOVED lines=16> */
.L_x_5516:
[----:B--2---:R-:W-:-:S05]  /*18860*/  IMAD R0, R0, c[0x0][0x538], RZ ;  /* 0x00014e0000007a24 */ /* 0x004fca00078e02ff */
[----:B------:R-:W-:-:S04]  /*18870*/  IADD3 R8, R0, R8, RZ ;  /* 0x0000000800087210 */ /* 0x000fc80007ffe0ff */
[----:B------:R-:W-:-:S13]  /*18880*/  ISETP.GT.AND P0, PT, R8, R9, PT ;  /* 0x000000090800720c */ /* 0x000fda0003f04270 */
[----:B-1----:R-:W-:Y:S05]  /*18890*/  @!P0 BRA `(.L_x_5445) ;  /* 0xfffffdc000008947 */ /* 0x002fea000383ffff */
.L_x_5441:
[----:B------:R-:W-:-:S05]  /*188a0*/  IADD3 R8, -R0, R8, RZ ;  /* 0x0000000800087210 */ /* 0x000fca0007ffe1ff */
[----:B------:R-:W-:-:S05]  /*188b0*/  IMAD R0, R4, c[0x0][0x538], R8 ;  /* 0x00014e0004007a24 */ /* 0x000fca00078e0208 */
[----:B------:R-:W-:Y:S01]  /*188c0*/  ISETP.GT.AND P0, PT, R0, R9, PT ;  /* 0x000000090000720c */ /* 0x000fe20003f04270 */
[----:B------:R-:W-:-:S12]  /*188d0*/  BRA.DIV ~URZ, `(.L_x_5446) ;  /* 0x000039427f007947 */ /* 0x000fd8000b800000 */
[----:B------:R-:W-:-:S04]  /*188e0*/  VOTE.ANY R5, PT, !P0 ;  /* 0x0000000000057806 */ /* 0x000fc800040e0100 */
.L_x_5517:
[----:B------:R-:W2:Y:S02]  /*188f0*/  POPC R0, R5 ;  /* 0x0000000500007309 */ /* 0x000ea40000000000 */
[----:B--2---:R-:W-:Y:S01]  /*18900*/  IADD3 R251, R0, R251, RZ ;  /* 0x000000fb00fb7210 */ /* 0x004fe20007ffe0ff */
[----:B------:R-:W-:Y:S05]  /*18910*/  BRA.DIV ~URZ, `(.L_x_5447) ;  /* 0x000039527f007947 */ /* 0x000fea000b800000 */
[----:B------:R2:W3:Y:S04]  /*18920*/  SHFL.IDX PT, R10, R6, R0, 0x1f ;  /* 0x00001f00060a7589 */ /* 0x0004e800000e0000 */
[----:B------:R2:W4:Y:S02]  /*18930*/  SHFL.IDX PT, R7, R7, R0, 0x1f ;  /* 0x00001f0007077589 */ /* 0x00052400000e0000 */
.L_x_5518:
[----:B------:R-:W-:Y:S01]  /*18940*/  ISETP.NE.AND P0, PT, R5, RZ, PT ;  /* 0x000000ff0500720c */ /* 0x000fe20003f05270 */
[----:B------:R-:W-:-:S12]  /*18950*/  BSSY B0, `(.L_x_5448) ;  /* 0x0000005000007945 */ /* 0x000fd80003800000 */
[----:B------:R-:W-:Y:S05]  /*18960*/  @!P0 BRA `(.L_x_5449) ;  /* 0x0000003000008947 */ /* 0x000fea0003800000 */
[----:B--2---:R-:W-:Y:S01]  /*18970*/  IADD3 R0, R0, -0x1, RZ ;  /* 0xffffffff00007810 */ /* 0x004fe20007ffe0ff */
[----:B------:R-:W-:Y:S05]  /*18980*/  BRA.DIV ~URZ, `(.L_x_5450) ;  /* 0x000039b27f007947 */ /* 0x000fea000b800000 */
[----:B------:R2:W1:Y:S02]  /*18990*/  SHFL.IDX PT, R11, R4, R0, 0x1f ;  /* 0x00001f00040b7589 */ /* 0x00046400000e0000 */
.L_x_5449:
[----:B------:R-:W-:Y:S05]  /*189a0*/  BSYNC B0 ;  /* 0x0000000000007941 */ /* 0x000fea0003800000 */
.L_x_5448:
        /* <DEDUP_REMOVED lines=66> */
.L_x_5452:
        /* <DEDUP_REMOVED lines=66> */
.L_x_5453:
[----:B------:R-:W-:Y:S05]  /*191f0*/  BSYNC B0 ;  /* 0x0000000000007941 */ /* 0x000fea0003800000 */
.L_x_5451:
[----:B------:R-:W-:-:S04]  /*19200*/  LOP3.LUT R0, RZ, R0, RZ, 0x33, !PT ;  /* 0x00000000ff007212 */ /* 0x000fc800078e33ff */
[----:B------:R-:W-:Y:S01]  /*19210*/  IADD3 R249, R0, R10, RZ ;  /* 0x0000000a00f97210 */ /* 0x000fe20007ffe0ff */
[----:B------:R-:W-:Y:S05]  /*19220*/  BRA `(.L_x_5454) ;  /* 0x0000004000007947 */ /* 0x000fea0003800000 */
.L_x_5442:
[----:B------:R-:W-:Y:S01]  /*19230*/  IMAD.MOV.U32 R248, RZ, RZ, R9 ;  /* 0x000000fffff87224 */ /* 0x000fe200078e0009 */
[----:B------:R-:W-:Y:S01]  /*19240*/  MOV R250, RZ ;  /* 0x000000ff00fa7202 */ /* 0x000fe20000000f00 */
[----:B------:R-:W-:Y:S01]  /*19250*/  IMAD.MOV.U32 R249, RZ, RZ, RZ ;  /* 0x000000fffff97224 */ /* 0x000fe200078e00ff */
[----:B------:R-:W-:Y:S02]  /*19260*/  MOV R251, c[0x0][0x53c] ;  /* 0x00014f0000fb7a02 */ /* 0x000fe40000000f00 */
.L_x_5454:
[----:B------:R-:W-:Y:S05]  /*19270*/  BSYNC B1 ;  /* 0x0000000000017941 */ /* 0x000fea0003800000 */
.L_x_5440:
[----:B------:R-:W-:Y:S01]  /*19280*/  WARPSYNC 0xffffffff ;  /* 0xffffffff00007948 */ /* 0x000fe20003800000 */
[----:B------:R-:W-:Y:S01]  /*19290*/  BAR.SYNC.DEFER_BLOCKING 0x4, 0x100 ;  /* 0x0104000000007b1d */ /* 0x000fe20000010000 */
[----:B------:R-:W-:-:S13]  /*192a0*/  ISETP.NE.AND P0, PT, R12, RZ, PT ;  /* 0x000000ff0c00720c */ /* 0x000fda0003f05270 */
[----:B------:R2:W-:Y:S04]  /*192b0*/  @!P0 STS.128 [0x20100], R248 ;  /* 0x020100f8ff008388 */ /* 0x0005e80000000c00 */
[----:B------:R-:W-:Y:S06]  /*192c0*/  BAR.ARV 0x5, 0x100 ;  /* 0x0144000000007b1d */ /* 0x000fec0000002000 */
.L_x_5435:
[----:B-1----:R-:W-:-:S13]  /*192d0*/  ISETP.GE.AND P0, PT, R251, c[0x0][0x53c], PT ;  /* 0x00014f00fb007a0c */ /* 0x002fda0003f06270 */
[----:B--23--:R-:W-:Y:S01]  /*192e0*/  @P0 CALL.REL.NOINC `(.L_x_5455) ;  /* 0x0000001000000944 */ /* 0x00cfe20003c00000 */
[----:B------:R-:W-:Y:S05]  /*192f0*/  BRA `(.L_x_5456) ;  /* 0xfffe88b000007947 */ /* 0x000fea000383ffff */
.L_x_5455:
[----:B------:R-:W-:Y:S05]  /*19300*/  EXIT ;  /* 0x000000000000794d */ /* 0x000fea0003800000 */
.L_x_5279:
[----:B------:R-:W-:Y:S01]  /*19310*/  IMAD.MOV.U32 R0, RZ, RZ, R5 ;  /* 0x000000ffff007224 */ /* 0x000fe200078e0005 */
[----:B------:R-:W-:Y:S02]  /*19320*/  MOV R3, 0x1 ;  /* 0x0000000100037802 */ /* 0x000fe40000000f00 */
[----:B------:R-:W-:Y:S02]  /*19330*/  MOV R2, 0x19350 ;  /* 0x0001935000027802 */ /* 0x000fe40000000f00 */
[----:B--2---:R-:W-:Y:S05]  /*19340*/  CALL.REL.NOINC `($__internal_90_$__cuda_sm70_shflsync_up_p) ;  /* 0x0000312000007944 */ /* 0x004fea0003c00000 */
[----:B------:R-:W-:Y:S01]  /*19350*/  MOV R0, R4 ;  /* 0x0000000400007202 */ /* 0x000fe20000000f00 */
[----:B------:R-:W-:Y:S05]  /*19360*/  BRA `(.L_x_5457) ;  /* 0xfffe70d000007947 */ /* 0x000fea000383ffff */
.L_x_5280:
[----:B------:R-:W-:Y:S01]  /*19370*/  IMAD.MOV.U32 R0, RZ, RZ, R5 ;  /* 0x000000ffff007224 */ /* 0x000fe200078e0005 */
[----:B------:R-:W-:Y:S02]  /*19380*/  MOV R3, 0x2 ;  /* 0x0000000200037802 */ /* 0x000fe40000000f00 */
[----:B------:R-:W-:Y:S02]  /*19390*/  MOV R2, 0x193b0 ;  /* 0x000193b000027802 */ /* 0x000fe40000000f00 */
[----:B--2---:R-:W-:Y:S05]  /*193a0*/  CALL.REL.NOINC `($__internal_90_$__cuda_sm70_shflsync_up_p) ;  /* 0x000030c000007944 */ /* 0x004fea0003c00000 */
[----:B------:R-:W-:Y:S01]  /*193b0*/  SEL R4, R4, RZ, P4 ;  /* 0x000000ff04047207 */ /* 0x000fe20002000000 */
[----:B------:R-:W-:Y:S01]  /*193c0*/  IMAD.MOV.U32 R3, RZ, RZ, 0x4 ;  /* 0x00000004ff037424 */ /* 0x000fe200078e00ff */
[----:B------:R-:W-:-:S03]  /*193d0*/  MOV R2, 0x19400 ;  /* 0x0001940000027802 */ /* 0x000fc60000000f00 */
[----:B------:R-:W-:Y:S02]  /*193e0*/  IMAD.IADD R0, R5, 0x1, R4 ;  /* 0x0000000105007824 */ /* 0x000fe400078e0204 */
[----:B------:R-:W-:Y:S05]  /*193f0*/  CALL.REL.NOINC `($__internal_90_$__cuda_sm70_shflsync_up_p) ;  /* 0x0000307000007944 */ /* 0x000fea0003c00000 */
        /* <DEDUP_REMOVED lines=12> */
[----:B------:R-:W-:Y:S02]  /*194c0*/  MOV R221, 0x1f ;  /* 0x0000001f00dd7802 */ /* 0x000fe40000000f00 */
[----:B------:R-:W-:Y:S01]  /*194d0*/  MOV R3, 0x19510 ;  /* 0x0001951000037802 */ /* 0x000fe20000000f00 */
[----:B------:R-:W-:-:S04]  /*194e0*/  IMAD.IADD R4, R0, 0x1, R4 ;  /* 0x0000000100047824 */ /* 0x000fc800078e0204 */
[----:B------:R-:W-:Y:S02]  /*194f0*/  IMAD.MOV.U32 R195, RZ, RZ, R4 ;  /* 0x000000ffffc37224 */ /* 0x000fe400078e0004 */
[----:B------:R-:W-:Y:S05]  /*19500*/  CALL.REL.NOINC `($__internal_89_$__cuda_sm70_shflsync_idx_p) ;  /* 0x00002f0000007944 */ /* 0x000fea0003c00000 */
[----:B------:R-:W-:Y:S01]  /*19510*/  MOV R0, R195 ;  /* 0x000000c300007202 */ /* 0x000fe20000000f00 */
[----:B------:R-:W-:Y:S05]  /*19520*/  BRA `(.L_x_5458) ;  /* 0xfffe701000007947 */ /* 0x000fea000383ffff */
.L_x_5282:
[----:B------:R-:W-:Y:S02]  /*19530*/  SEL R0, RZ, 0x1, P0 ;  /* 0x00000001ff007807 */ /* 0x000fe40000000000 */
[----:B------:R-:W-:Y:S02]  /*19540*/  MOV R2, 0x19560 ;  /* 0x0001956000027802 */ /* 0x000fe40000000f00 */
[----:B--2---:R-:W-:Y:S05]  /*19550*/  CALL.REL.NOINC `($__internal_91_$__cuda_sm70_votesync_ballot) ;  /* 0x00002f7000007944 */ /* 0x004fea0003c00000 */
[----:B------:R-:W-:Y:S01]  /*19560*/  MOV R6, R0 ;  /* 0x0000000000067202 */ /* 0x000fe20000000f00 */
[----:B------:R-:W-:Y:S05]  /*19570*/  BRA `(.L_x_5459) ;  /* 0xfffe705000007947 */ /* 0x000fea000383ffff */
.L_x_5283:
[----:B------:R-:W-:Y:S01]  /*19580*/  IMAD.MOV.U32 R195, RZ, RZ, R9 ;  /* 0x000000ffffc37224 */ /* 0x000fe200078e0009 */
[----:B------:R-:W-:Y:S01]  /*19590*/  MOV R2, R0 ;  /* 0x0000000000027202 */ /* 0x000fe20000000f00 */
[----:B------:R-:W-:Y:S01]  /*195a0*/  IMAD.MOV.U32 R221, RZ, RZ, 0x1f ;  /* 0x0000001fffdd7424 */ /* 0x000fe200078e00ff */
[----:B------:R-:W-:Y:S02]  /*195b0*/  MOV R3, 0x195d0 ;  /* 0x000195d000037802 */ /* 0x000fe40000000f00 */
[----:B------:R-:W-:Y:S05]  /*195c0*/  CALL.REL.NOINC `($__internal_89_$__cuda_sm70_shflsync_idx_p) ;  /* 0x00002e4000007944 */ /* 0x000fea0003c00000 */
[----:B------:R-:W-:Y:S01]  /*195d0*/  IMAD.MOV.U32 R12, RZ, RZ, R195 ;  /* 0x000000ffff0c7224 */ /* 0x000fe200078e00c3 */
[----:B------:R-:W-:Y:S01]  /*195e0*/  MOV R195, R8 ;  /* 0x0000000800c37202 */ /* 0x000fe20000000f00 */
[----:B------:R-:W-:Y:S01]  /*195f0*/  IMAD.MOV.U32 R5, RZ, RZ, RZ ;  /* 0x000000ffff057224 */ /* 0x000fe200078e00ff */
[----:B------:R-:W-:Y:S01]  /*19600*/  MOV R2, R0 ;  /* 0x0000000000027202 */ /* 0x000fe20000000f00 */
[----:B------:R-:W-:Y:S01]  /*19610*/  IMAD.MOV.U32 R221, RZ, RZ, 0x1f ;  /* 0x0000001fffdd7424 */ /* 0x000fe200078e00ff */
[----:B------:R-:W-:-:S02]  /*19620*/  MOV R3, 0x19640 ;  /* 0x0001964000037802 */ /* 0x000fc40000000f00 */
[----:B------:R-:W-:Y:S05]  /*19630*/  CALL.REL.NOINC `($__internal_89_$__cuda_sm70_shflsync_idx_p) ;  /* 0x00002dd000007944 */ /* 0x000fea0003c00000 */
[----:B------:R-:W-:Y:S01]  /*19640*/  MOV R9, R195 ;  /* 0x000000c300097202 */ /* 0x000fe20000000f00 */
[----:B------:R-:W-:Y:S05]  /*19650*/  BRA `(.L_x_5460) ;  /* 0xfffe6fd000007947 */ /* 0x000fea000383ffff */
.L_x_5286:
[----:B------:R-:W-:Y:S01]  /*19660*/  IMAD.MOV.U32 R195, RZ, RZ, R4 ;  /* 0x000000ffffc37224 */ /* 0x000fe200078e0004 */
[----:B------:R-:W-:Y:S01]  /*19670*/  MOV R2, R0 ;  /* 0x0000000000027202 */ /* 0x000fe20000000f00 */
[----:B------:R-:W-:Y:S01]  /*19680*/  IMAD.MOV.U32 R221, RZ, RZ, 0x1f ;  /* 0x0000001fffdd7424 */ /* 0x000fe200078e00ff */
[----:B------:R-:W-:-:S02]  /*19690*/  MOV R3, 0x196b0 ;  /* 0x000196b000037802 */ /* 0x000fc40000000f00 */
[----:B--23--:R-:W-:Y:S05]  /*196a0*/  CALL.REL.NOINC `($__internal_89_$__cuda_sm70_shflsync_idx_p) ;  /* 0x00002d6000007944 */ /* 0x00cfea0003c00000 */
[----:B------:R-:W-:Y:S01]  /*196b0*/  MOV R5, R195 ;  /* 0x000000c300057202 */ /* 0x000fe20000000f00 */
[----:B------:R-:W-:Y:S05]  /*196c0*/  BRA `(.L_x_5285) ;  /* 0xfffe6fc000007947 */ /* 0x000fea000383ffff */
.L_x_5305:
[----:B------:R-:W-:Y:S01]  /*196d0*/  IMAD.MOV.U32 R195, RZ, RZ, R5 ;  /* 0x000000ffffc37224 */ /* 0x000fe200078e0005 */
[----:B------:R-:W-:Y:S01]  /*196e0*/  MOV R2, RZ ;  /* 0x000000ff00027202 */ /* 0x000fe20000000f00 */
[----:B------:R-:W-:Y:S01]  /*196f0*/  IMAD.MOV.U32 R221, RZ, RZ, 0x181f ;  /* 0x0000181fffdd7424 */ /* 0x000fe200078e00ff */
[----:B------:R-:W-:-:S02]  /*19700*/  MOV R3, 0x19720 ;  /* 0x0001972000037802 */ /* 0x000fc40000000f00 */
[----:B-----5:R-:W-:Y:S05]  /*19710*/  CALL.REL.NOINC `($__internal_89_$__cuda_sm70_shflsync_idx_p) ;  /* 0x00002cf000007944 */ /* 0x020fea0003c00000 */
[----:B------:R-:W-:Y:S01]  /*19720*/  MOV R4, R195 ;  /* 0x000000c300047202 */ /* 0x000fe20000000f00 */
[----:B------:R-:W-:Y:S05]  /*19730*/  BRA `(.L_x_5461) ;  /* 0xfffe951000007947 */ /* 0x000fea000383ffff */
.L_x_5306:
[----:B------:R-:W-:Y:S01]  /*19740*/  IMAD.MOV.U32 R195, RZ, RZ, R14 ;  /* 0x000000ffffc37224 */ /* 0x000fe200078e000e */
[----:B------:R-:W-:Y:S01]  /*19750*/  MOV R2, RZ ;  /* 0x000000ff00027202 */ /* 0x000fe20000000f00 */
[----:B------:R-:W-:Y:S01]  /*19760*/  IMAD.MOV.U32 R221, RZ, RZ, 0x181f ;  /* 0x0000181fffdd7424 */ /* 0x000fe200078e00ff */
[----:B------:R-:W-:-:S02]  /*19770*/  MOV R3, 0x19790 ;  /* 0x0001979000037802 */ /* 0x000fc40000000f00 */
[----:B-12--5:R-:W-:Y:S05]  /*19780*/  CALL.REL.NOINC `($__internal_89_$__cuda_sm70_shflsync_idx_p) ;  /* 0x00002c8000007944 */ /* 0x026fea0003c00000 */
[----:B------:R-:W-:Y:S01]  /*19790*/  MOV R0, R195 ;  /* 0x000000c300007202 */ /* 0x000fe20000000f00 */
[----:B------:R-:W-:Y:S05]  /*197a0*/  BRA `(.L_x_5462) ;  /* 0xfffe94c000007947 */ /* 0x000fea000383ffff */
.L_x_5309:
[----:B------:R-:W-:Y:S01]  /*197b0*/  IMAD.MOV.U32 R195, RZ, RZ, R5 ;  /* 0x000000ffffc37224 */ /* 0x000fe200078e0005 */
[----:B--2---:R-:W-:Y:S01]  /*197c0*/  MOV R2, 0x1 ;  /* 0x0000000100027802 */ /* 0x004fe20000000f00 */
[----:B------:R-:W-:Y:S01]  /*197d0*/  IMAD.MOV.U32 R221, RZ, RZ, 0x181f ;  /* 0x0000181fffdd7424 */ /* 0x000fe200078e00ff */
[----:B------:R-:W-:-:S02]  /*197e0*/  MOV R3, 0x19800 ;  /* 0x0001980000037802 */ /* 0x000fc40000000f00 */
[----:B-1-345:R-:W-:Y:S05]  /*197f0*/  CALL.REL.NOINC `($__internal_89_$__cuda_sm70_shflsync_idx_p) ;  /* 0x00002c1000007944 */ /* 0x03afea0003c00000 */
[----:B------:R-:W-:Y:S01]  /*19800*/  IMAD.MOV.U32 R4, RZ, RZ, R195 ;  /* 0x000000ffff047224 */ /* 0x000fe200078e00c3 */
[----:B------:R-:W-:Y:S01]  /*19810*/  MOV R2, 0x1 ;  /* 0x0000000100027802 */ /* 0x000fe20000000f00 */
[----:B------:R-:W-:Y:S01]  /*19820*/  IMAD.MOV.U32 R195, RZ, RZ, R14 ;  /* 0x000000ffffc37224 */ /* 0x000fe200078e000e */
[----:B------:R-:W-:-:S02]  /*19830*/  MOV R221, 0x181f ;  /* 0x0000181f00dd7802 */ /* 0x000fc40000000f00 */
[----:B------:R-:W-:Y:S02]  /*19840*/  MOV R3, 0x19860 ;  /* 0x0001986000037802 */ /* 0x000fe40000000f00 */
[----:B------:R-:W-:Y:S05]  /*19850*/  CALL.REL.NOINC `($__internal_89_$__cuda_sm70_shflsync_idx_p) ;  /* 0x00002bb000007944 */ /* 0x000fea0003c00000 */
[----:B------:R-:W-:Y:S01]  /*19860*/  MOV R0, R195 ;  /* 0x000000c300007202 */ /* 0x000fe20000000f00 */
[----:B------:R-:W-:Y:S05]  /*19870*/  BRA `(.L_x_5463) ;  /* 0xfffe95b000007947 */ /* 0x000fea000383ffff */
.L_x_5312:
[----:B------:R-:W-:Y:S01]  /*19880*/  IMAD.MOV.U32 R195, RZ, RZ, R5 ;  /* 0x000000ffffc37224 */ /* 0x000fe200078e0005 */
[----:B-1----:R-:W-:Y:S01]  /*19890*/  MOV R2, 0x2 ;  /* 0x0000000200027802 */ /* 0x002fe20000000f00 */
[----:B------:R-:W-:Y:S01]  /*198a0*/  IMAD.MOV.U32 R221, RZ, RZ, 0x181f ;  /* 0x0000181fffdd7424 */ /* 0x000fe200078e00ff */
[----:B------:R-:W-:Y:S02]  /*198b0*/  MOV R3, 0x198d0 ;  /* 0x000198d000037802 */ /* 0x000fe40000000f00 */
[----:B--2345:R-:W-:Y:S05]  /*198c0*/  CALL.REL.NOINC `($__internal_89_$__cuda_sm70_shflsync_idx_p) ;  /* 0x00002b4000007944 */ /* 0x03cfea0003c00000 */
[----:B------:R-:W-:Y:S01]  /*198d0*/  MOV R4, R195 ;  /* 0x000000c300047202 */ /* 0x000fe20000000f00 */
[----:B------:R-:W-:Y:S05]  /*198e0*/  BRA `(.L_x_5464) ;  /* 0xfffe96e000007947 */ /* 0x000fea000383ffff */
.L_x_5313:
[----:B------:R-:W-:Y:S01]  /*198f0*/  IMAD.MOV.U32 R195, RZ, RZ, R14 ;  /* 0x000000ffffc37224 */ /* 0x000fe200078e000e */
[----:B------:R-:W-:Y:S01]  /*19900*/  MOV R2, 0x2 ;  /* 0x0000000200027802 */ /* 0x000fe20000000f00 */
[----:B------:R-:W-:Y:S01]  /*19910*/  IMAD.MOV.U32 R221, RZ, RZ, 0x181f ;  /* 0x0000181fffdd7424 */ /* 0x000fe200078e00ff */
[----:B------:R-:W-:Y:S02]  /*19920*/  MOV R3, 0x19940 ;  /* 0x0001994000037802 */ /* 0x000fe40000000f00 */
[----:B-12345:R-:W-:Y:S05]  /*19930*/  CALL.REL.NOINC `($__internal_89_$__cuda_sm70_shflsync_idx_p) ;  /* 0x00002ad000007944 */ /* 0x03efea0003c00000 */
[----:B------:R-:W-:Y:S01]  /*19940*/  MOV R0, R195 ;  /* 0x000000c300007202 */ /* 0x000fe20000000f00 */
[----:B------:R-:W-:Y:S05]  /*19950*/  BRA `(.L_x_5465) ;  /* 0xfffe969000007947 */ /* 0x000fea000383ffff */
.L_x_5316:
[----:B------:R-:W-:Y:S01]  /*19960*/  IMAD.MOV.U32 R195, RZ, RZ, R5 ;  /* 0x000000ffffc37224 */ /* 0x000fe200078e0005 */
[----:B-1----:R-:W-:Y:S01]  /*19970*/  MOV R2, 0x3 ;  /* 0x0000000300027802 */ /* 0x002fe20000000f00 */
[----:B------:R-:W-:Y:S01]  /*19980*/  IMAD.MOV.U32 R221, RZ, RZ, 0x181f ;  /* 0x0000181fffdd7424 */ /* 0x000fe200078e00ff */
[----:B------:R-:W-:-:S02]  /*19990*/  MOV R3, 0x199b0 ;  /* 0x000199b000037802 */ /* 0x000fc40000000f00 */
[----:B--2345:R-:W-:Y:S05]  /*199a0*/  CALL.REL.NOINC `($__internal_89_$__cuda_sm70_shflsync_idx_p) ;  /* 0x00002a6000007944 */ /* 0x03cfea0003c00000 */
        /* <DEDUP_REMOVED lines=8> */
.L_x_5319:
[----:B------:R-:W-:Y:S01]  /*19a30*/  IMAD.MOV.U32 R195, RZ, RZ, R5 ;  /* 0x000000ffffc37224 */ /* 0x000fe200078e0005 */
[----:B------:R-:W-:Y:S01]  /*19a40*/  MOV R2, RZ ;  /* 0x000000ff00027202 */ /* 0x000fe20000000f00 */
[----:B------:R-:W-:Y:S01]  /*19a50*/  IMAD.MOV.U32 R221, RZ, RZ, 0x181f ;  /* 0x0000181fffdd7424 */ /* 0x000fe200078e00ff */
[----:B------:R-:W-:Y:S02]  /*19a60*/  MOV R3, 0x19a80 ;  /* 0x00019a8000037802 */ /* 0x000fe40000000f00 */
[----:B------:R-:W-:Y:S05]  /*19a70*/  CALL.REL.NOINC `($__internal_89_$__cuda_sm70_shflsync_idx_p) ;  /* 0x0000299000007944 */ /* 0x000fea0003c00000 */
[----:B------:R-:W-:Y:S01]  /*19a80*/  MOV R4, R195 ;  /* 0x000000c300047202 */ /* 0x000fe20000000f00 */
[----:B------:R-:W-:Y:S05]  /*19a90*/  BRA `(.L_x_5467) ;  /* 0xfffeb1d000007947 */ /* 0x000fea000383ffff */
.L_x_5320:
[----:B------:R-:W-:Y:S01]  /*19aa0*/  IMAD.MOV.U32 R195, RZ, RZ, R10 ;  /* 0x000000ffffc37224 */ /* 0x000fe200078e000a */
[----:B------:R-:W-:Y:S01]  /*19ab0*/  MOV R2, RZ ;  /* 0x000000ff00027202 */ /* 0x000fe20000000f00 */
[----:B------:R-:W-:Y:S01]  /*19ac0*/  IMAD.MOV.U32 R221, RZ, RZ, 0x181f ;  /* 0x0000181fffdd7424 */ /* 0x000fe200078e00ff */
[----:B------:R-:W-:Y:S02]  /*19ad0*/  MOV R3, 0x19af0 ;  /* 0x00019af000037802 */ /* 0x000fe40000000f00 */
[----:B-12---:R-:W-:Y:S05]  /*19ae0*/  CALL.REL.NOINC `($__internal_89_$__cuda_sm70_shflsync_idx_p) ;  /* 0x0000292000007944 */ /* 0x006fea0003c00000 */
        /* <DEDUP_REMOVED lines=27> */
[----:B--2---:R-:W-:Y:S05]  /*19ca0*/  CALL.REL.NOINC `($__internal_89_$__cuda_sm70_shflsync_idx_p) ;  /* 0x0000276000007944 */ /* 0x004fea0003c00000 */
[----:B------:R-:W-:Y:S01]  /*19cb0*/  IMAD.MOV.U32 R4, RZ, RZ, R195 ;  /* 0x000000ffff047224 */ /* 0x000fe200078e00c3 */
[----:B------:R-:W-:Y:S01]  /*19cc0*/  MOV R2, 0x1 ;  /* 0x0000000100027802 */ /* 0x000fe20000000f00 */
[----:B------:R-:W-:Y:S01]  /*19cd0*/  IMAD.MOV.U32 R195, RZ, RZ, R10 ;  /* 0x000000ffffc37224 */ /* 0x000fe200078e000a */
[----:B------:R-:W-:Y:S02]  /*19ce0*/  MOV R221, 0x181f ;  /* 0x0000181f00dd7802 */ /* 0x000fe40000000f00 */
[----:B------:R-:W-:Y:S02]  /*19cf0*/  MOV R3, 0x19d10 ;  /* 0x00019d1000037802 */ /* 0x000fe40000000f00 */
[----:B------:R-:W-:Y:S05]  /*19d00*/  CALL.REL.NOINC `($__internal_89_$__cuda_sm70_shflsync_idx_p) ;  /* 0x0000270000007944 */ /* 0x000fea0003c00000 */
[----:B------:R-:W-:Y:S01]  /*19d10*/  MOV R0, R195 ;  /* 0x000000c300007202 */ /* 0x000fe20000000f00 */
[----:B------:R-:W-:Y:S05]  /*19d20*/  BRA `(.L_x_5468) ;  /* 0xfffeb0e000007947 */ /* 0x000fea000383ffff */
.L_x_5321:
[----:B------:R-:W-:Y:S01]  /*19d30*/  IMAD.MOV.U32 R195, RZ, RZ, R4 ;  /* 0x000000ffffc37224 */ /* 0x000fe200078e0004 */
[----:B------:R-:W-:Y:S01]  /*19d40*/  MOV R2, RZ ;  /* 0x000000ff00027202 */ /* 0x000fe20000000f00 */
[----:B------:R-:W-:Y:S01]  /*19d50*/  IMAD.MOV.U32 R221, RZ, RZ, 0x1c1f ;  /* 0x00001c1fffdd7424 */ /* 0x000fe200078e00ff */
[----:B------:R-:W-:-:S02]  /*19d60*/  MOV R3, 0x19d80 ;  /* 0x00019d8000037802 */ /* 0x000fc40000000f00 */
[----:B------:R-:W-:Y:S05]  /*19d70*/  CALL.REL.NOINC `($__internal_89_$__cuda_sm70_shflsync_idx_p) ;  /* 0x0000269000007944 */ /* 0x000fea0003c00000 */
[----:B------:R-:W-:Y:S01]  /*19d80*/  MOV R3, R195 ;  /* 0x000000c300037202 */ /* 0x000fe20000000f00 */
[----:B------:R-:W-:Y:S05]  /*19d90*/  BRA `(.L_x_5469) ;  /* 0xfffeb33000007947 */ /* 0x000fea000383ffff */
.L_x_5326:
[----:B------:R-:W-:Y:S01]  /*19da0*/  IMAD.MOV.U32 R195, RZ, RZ, R4 ;  /* 0x000000ffffc37224 */ /* 0x000fe200078e0004 */
[----:B------:R-:W-:Y:S01]  /*19db0*/  MOV R2, 0x1 ;  /* 0x0000000100027802 */ /* 0x000fe20000000f00 */
[----:B------:R-:W-:Y:S01]  /*19dc0*/  IMAD.MOV.U32 R221, RZ, RZ, 0x1c1f ;  /* 0x00001c1fffdd7424 */ /* 0x000fe200078e00ff */
[----:B------:R-:W-:-:S02]  /*19dd0*/  MOV R3, 0x19df0 ;  /* 0x00019df000037802 */ /* 0x000fc40000000f00 */
[----:B-1----:R-:W-:Y:S05]  /*19de0*/  CALL.REL.NOINC `($__internal_89_$__cuda_sm70_shflsync_idx_p) ;  /* 0x0000262000007944 */ /* 0x002fea0003c00000 */
[----:B------:R-:W-:Y:S01]  /*19df0*/  MOV R3, R195 ;  /* 0x000000c300037202 */ /* 0x000fe20000000f00 */
[----:B------:R-:W-:Y:S05]  /*19e00*/  BRA `(.L_x_5470) ;  /* 0xfffeb7a000007947 */ /* 0x000fea000383ffff */
.L_x_5331:
[----:B------:R-:W-:Y:S01]  /*19e10*/  IMAD.MOV.U32 R132, RZ, RZ, R4 ;  /* 0x000000ffff847224 */ /* 0x000fe200078e0004 */
[----:B------:R-:W-:-:S02]  /*19e20*/  MOV R0, 0x2 ;  /* 0x0000000200007802 */ /* 0x000fc40000000f00 */
[----:B------:R-:W-:Y:S02]  /*19e30*/  MOV R2, 0x19e50 ;  /* 0x00019e5000027802 */ /* 0x000fe40000000f00 */
[----:B------:R-:W-:Y:S05]  /*19e40*/  CALL.REL.NOINC `($__internal_88_$__cuda_sm70_shflsync_bfly_p) ;  /* 0x0000256000007944 */ /* 0x000fea0003c00000 */
[----:B------:R-:W-:Y:S05]  /*19e50*/  BRA `(.L_x_5471) ;  /* 0xfffebe0000007947 */ /* 0x000fea000383ffff */
.L_x_5332:
[----:B------:R-:W-:Y:S01]  /*19e60*/  IMAD.MOV.U32 R132, RZ, RZ, R4 ;  /* 0x000000ffff847224 */ /* 0x000fe200078e0004 */
[----:B------:R-:W-:Y:S02]  /*19e70*/  MOV R0, 0x1 ;  /* 0x0000000100007802 */ /* 0x000fe40000000f00 */
[----:B------:R-:W-:Y:S02]  /*19e80*/  MOV R2, 0x19ea0 ;  /* 0x00019ea000027802 */ /* 0x000fe40000000f00 */
[----:B------:R-:W-:Y:S05]  /*19e90*/  CALL.REL.NOINC `($__internal_88_$__cuda_sm70_shflsync_bfly_p) ;  /* 0x0000251000007944 */ /* 0x000fea0003c00000 */
[----:B------:R-:W-:Y:S01]  /*19ea0*/  FMNMX.FTZ R133, R4, R0, !PT ;  /* 0x0000000004857209 */ /* 0x000fe20007810000 */
[----:B------:R-:W-:Y:S01]  /*19eb0*/  IMAD.MOV.U32 R132, RZ, RZ, R5 ;  /* 0x000000ffff847224 */ /* 0x000fe200078e0005 */
[----:B------:R-:W-:Y:S01]  /*19ec0*/  MOV R2, 0x19ef0 ;  /* 0x00019ef000027802 */ /* 0x000fe20000000f00 */
[----:B------:R-:W-:Y:S02]  /*19ed0*/  IMAD.MOV.U32 R0, RZ, RZ, 0x2 ;  /* 0x00000002ff007424 */ /* 0x000fe400078e00ff */
[----:B------:R-:W-:Y:S05]  /*19ee0*/  CALL.REL.NOINC `($__internal_88_$__cuda_sm70_shflsync_bfly_p) ;  /* 0x000024c000007944 */ /* 0x000fea0003c00000 */
[----:B------:R-:W-:Y:S01]  /*19ef0*/  FMNMX.FTZ R5, R5, R0, !PT ;  /* 0x0000000005057209 */ /* 0x000fe20007810000 */
[----:B------:R-:W-:Y:S01]  /*19f00*/  IMAD.MOV.U32 R0, RZ, RZ, 0x1 ;  /* 0x00000001ff007424 */ /* 0x000fe200078e00ff */
[----:B------:R-:W-:-:S03]  /*19f10*/  MOV R2, 0x19f40 ;  /* 0x00019f4000027802 */ /* 0x000fc60000000f00 */
[----:B------:R-:W-:Y:S02]  /*19f20*/  IMAD.MOV.U32 R132, RZ, RZ, R5 ;  /* 0x000000ffff847224 */ /* 0x000fe400078e0005 */
[----:B------:R-:W-:Y:S05]  /*19f30*/  CALL.REL.NOINC `($__internal_88_$__cuda_sm70_shflsync_bfly_p) ;  /* 0x0000247000007944 */ /* 0x000fea0003c00000 */
[----:B------:R-:W-:Y:S01]  /*19f40*/  MOV R3, R0 ;  /* 0x0000000000037202 */ /* 0x000fe20000000f00 */
[----:B------:R-:W-:Y:S05]  /*19f50*/  BRA `(.L_x_5472) ;  /* 0xfffebd7000007947 */ /* 0x000fea000383ffff */
.L_x_5340:
[----:B------:R-:W-:Y:S01]  /*19f60*/  MOV R2, RZ ;  /* 0x000000ff00027202 */ /* 0x000fe20000000f00 */
[----:B------:R-:W-:Y:S01]  /*19f70*/  IMAD.MOV.U32 R195, RZ, RZ, R5 ;  /* 0x000000ffffc37224 */ /* 0x000fe200078e0005 */
[----:B------:R-:W-:Y:S01]  /*19f80*/  MOV R3, 0x19fb0 ;  /* 0x00019fb000037802 */ /* 0x000fe20000000f00 */
[----:B------:R-:W-:Y:S02]  /*19f90*/  IMAD.MOV.U32 R221, RZ, RZ, 0x181f ;  /* 0x0000181fffdd7424 */ /* 0x000fe400078e00ff */
[----:B-1234-:R-:W-:Y:S05]  /*19fa0*/  CALL.REL.NOINC `($__internal_89_$__cuda_sm70_shflsync_idx_p) ;  /* 0x0000246000007944 */ /* 0x01efea0003c00000 */
[----:B------:R-:W-:Y:S01]  /*19fb0*/  MOV R4, R195 ;  /* 0x000000c300047202 */ /* 0x000fe20000000f00 */
[----:B------:R-:W-:-:S05]  /*19fc0*/  BRA `(.L_x_5473) ;  /* 0xfffed5c000007947 */ /* 0x000fca000383ffff */
.L_x_5341:
[----:B------:R-:W-:Y:S01]  /*19fd0*/  MOV R2, RZ ;  /* 0x000000ff00027202 */ /* 0x000fe20000000f00 */
[----:B------:R-:W-:Y:S01]  /*19fe0*/  IMAD.MOV.U32 R195, RZ, RZ, R20 ;  /* 0x000000ffffc37224 */ /* 0x000fe200078e0014 */
[----:B------:R-:W-:Y:S01]  /*19ff0*/  MOV R3, 0x1a020 ;  /* 0x0001a02000037802 */ /* 0x000fe20000000f00 */
[----:B------:R-:W-:Y:S02]  /*1a000*/  IMAD.MOV.U32 R221, RZ, RZ, 0x181f ;  /* 0x0000181fffdd7424 */ /* 0x000fe400078e00ff */
[----:B-1234-:R-:W-:Y:S05]  /*1a010*/  CALL.REL.NOINC `($__internal_89_$__cuda_sm70_shflsync_idx_p) ;  /* 0x000023f000007944 */ /* 0x01efea0003c00000 */
        /* <DEDUP_REMOVED lines=27> */
[----:B-1----:R-:W-:Y:S05]  /*1a1d0*/  CALL.REL.NOINC `($__internal_89_$__cuda_sm70_shflsync_idx_p) ;  /* 0x0000223000007944 */ /* 0x002fea0003c00000 */
[----:B------:R-:W-:Y:S01]  /*1a1e0*/  MOV R2, 0x1 ;  /* 0x0000000100027802 */ /* 0x000fe20000000f00 */
[----:B------:R-:W-:Y:S01]  /*1a1f0*/  IMAD.MOV.U32 R4, RZ, RZ, R195 ;  /* 0x000000ffff047224 */ /* 0x000fe200078e00c3 */
[----:B------:R-:W-:Y:S01]  /*1a200*/  MOV R221, 0x181f ;  /* 0x0000181f00dd7802 */ /* 0x000fe20000000f00 */
[----:B------:R-:W-:Y:S01]  /*1a210*/  IMAD.MOV.U32 R195, RZ, RZ, R20 ;  /* 0x000000ffffc37224 */ /* 0x000fe200078e0014 */
[----:B------:R-:W-:Y:S02]  /*1a220*/  MOV R3, 0x1a240 ;  /* 0x0001a24000037802 */ /* 0x000fe40000000f00 */
[----:B------:R-:W-:Y:S05]  /*1a230*/  CALL.REL.NOINC `($__internal_89_$__cuda_sm70_shflsync_idx_p) ;  /* 0x000021d000007944 */ /* 0x000fea0003c00000 */
[----:B------:R-:W-:Y:S01]  /*1a240*/  MOV R0, R195 ;  /* 0x000000c300007202 */ /* 0x000fe20000000f00 */
[----:B------:R-:W-:-:S05]  /*1a250*/  BRA `(.L_x_5474) ;  /* 0xfffed4d000007947 */ /* 0x000fca000383ffff */
.L_x_5344:
[----:B------:R-:W-:Y:S01]  /*1a260*/  MOV R2, RZ ;  /* 0x000000ff00027202 */ /* 0x000fe20000000f00 */
[----:B------:R-:W-:Y:S01]  /*1a270*/  IMAD.MOV.U32 R195, RZ, RZ, R133 ;  /* 0x000000ffffc37224 */ /* 0x000fe200078e0085 */
[----:B------:R-:W-:Y:S01]  /*1a280*/  MOV R3, 0x1a2b0 ;  /* 0x0001a2b000037802 */ /* 0x000fe20000000f00 */
[----:B------:R-:W-:Y:S02]  /*1a290*/  IMAD.MOV.U32 R221, RZ, RZ, 0x181f ;  /* 0x0000181fffdd7424 */ /* 0x000fe400078e00ff */
[----:B------:R-:W-:Y:S05]  /*1a2a0*/  CALL.REL.NOINC `($__internal_89_$__cuda_sm70_shflsync_idx_p) ;  /* 0x0000216000007944 */ /* 0x000fea0003c00000 */
[----:B------:R-:W-:Y:S01]  /*1a2b0*/  MOV R132, R195 ;  /* 0x000000c300847202 */ /* 0x000fe20000000f00 */
[----:B------:R-:W-:-:S05]  /*1a2c0*/  BRA `(.L_x_5475) ;  /* 0xfffee5a000007947 */ /* 0x000fca000383ffff */
.L_x_5345:
[----:B------:R-:W-:Y:S01]  /*1a2d0*/  MOV R2, RZ ;  /* 0x000000ff00027202 */ /* 0x000fe20000000f00 */
[----:B------:R-:W-:Y:S01]  /*1a2e0*/  IMAD.MOV.U32 R195, RZ, RZ, R170 ;  /* 0x000000ffffc37224 */ /* 0x000fe200078e00aa */
[----:B------:R-:W-:Y:S01]  /*1a2f0*/  MOV R3, 0x1a320 ;  /* 0x0001a32000037802 */ /* 0x000fe20000000f00 */
[----:B------:R-:W-:Y:S02]  /*1a300*/  IMAD.MOV.U32 R221, RZ, RZ, 0x181f ;  /* 0x0000181fffdd7424 */ /* 0x000fe400078e00ff */
[----:B-12---:R-:W-:Y:S05]  /*1a310*/  CALL.REL.NOINC `($__internal_89_$__cuda_sm70_shflsync_idx_p) ;  /* 0x000020f000007944 */ /* 0x006fea0003c00000 */
        /* <DEDUP_REMOVED lines=27> */
[----:B------:R-:W-:Y:S05]  /*1a4d0*/  CALL.REL.NOINC `($__internal_89_$__cuda_sm70_shflsync_idx_p) ;  /* 0x00001f3000007944 */ /* 0x000fea0003c00000 */
        /* <DEDUP_REMOVED lines=8> */
.L_x_5346:
[----:B------:R-:W-:Y:S01]  /*1a560*/  MOV R2, RZ ;  /* 0x000000ff00027202 */ /* 0x000fe20000000f00 */
[----:B------:R-:W-:Y:S01]  /*1a570*/  IMAD.MOV.U32 R195, RZ, RZ, R132 ;  /* 0x000000ffffc37224 */ /* 0x000fe200078e0084 */
[----:B------:R-:W-:Y:S01]  /*1a580*/  MOV R3, 0x1a5b0 ;  /* 0x0001a5b000037802 */ /* 0x000fe20000000f00 */
[----:B------:R-:W-:Y:S02]  /*1a590*/  IMAD.MOV.U32 R221, RZ, RZ, 0x1c1f ;  /* 0x00001c1fffdd7424 */ /* 0x000fe400078e00ff */
[----:B------:R-:W-:Y:S05]  /*1a5a0*/  CALL.REL.NOINC `($__internal_89_$__cuda_sm70_shflsync_idx_p) ;  /* 0x00001e6000007944 */ /* 0x000fea0003c00000 */
[----:B------:R-:W-:Y:S01]  /*1a5b0*/  MOV R3, R195 ;  /* 0x000000c300037202 */ /* 0x000fe20000000f00 */
[----:B------:R-:W-:-:S05]  /*1a5c0*/  BRA `(.L_x_5477) ;  /* 0xfffee70000007947 */ /* 0x000fca000383ffff */
.L_x_5351:
[----:B------:R-:W-:Y:S01]  /*1a5d0*/  MOV R2, 0x1 ;  /* 0x0000000100027802 */ /* 0x000fe20000000f00 */
[----:B------:R-:W-:Y:S01]  /*1a5e0*/  IMAD.MOV.U32 R195, RZ, RZ, R132 ;  /* 0x000000ffffc37224 */ /* 0x000fe200078e0084 */
[----:B------:R-:W-:Y:S01]  /*1a5f0*/  MOV R3, 0x1a620 ;  /* 0x0001a62000037802 */ /* 0x000fe20000000f00 */
[----:B------:R-:W-:Y:S02]  /*1a600*/  IMAD.MOV.U32 R221, RZ, RZ, 0x1c1f ;  /* 0x00001c1fffdd7424 */ /* 0x000fe400078e00ff */
[----:B-1----:R-:W-:Y:S05]  /*1a610*/  CALL.REL.NOINC `($__internal_89_$__cuda_sm70_shflsync_idx_p) ;  /* 0x00001df000007944 */ /* 0x002fea0003c00000 */
[----:B------:R-:W-:Y:S01]  /*1a620*/  MOV R3, R195 ;  /* 0x000000c300037202 */ /* 0x000fe20000000f00 */
[----:B------:R-:W-:-:S05]  /*1a630*/  BRA `(.L_x_5478) ;  /* 0xfffeeba000007947 */ /* 0x000fca000383ffff */
.L_x_5356:
[----:B------:R-:W-:Y:S02]  /*1a640*/  MOV R0, 0x2 ;  /* 0x0000000200007802 */ /* 0x000fe40000000f00 */
[----:B------:R-:W-:Y:S02]  /*1a650*/  MOV R2, 0x1a670 ;  /* 0x0001a67000027802 */ /* 0x000fe40000000f00 */
[----:B------:R-:W-:Y:S05]  /*1a660*/  CALL.REL.NOINC `($__internal_88_$__cuda_sm70_shflsync_bfly_p) ;  /* 0x00001d4000007944 */ /* 0x000fea0003c00000 */
[----:B------:R-:W-:-:S05]  /*1a670*/  BRA `(.L_x_5479) ;  /* 0xfffef26000007947 */ /* 0x000fca000383ffff */
.L_x_5357:
        /* <DEDUP_REMOVED lines=10> */
[----:B------:R-:W-:Y:S02]  /*1a720*/  MOV R2, 0x1a740 ;  /* 0x0001a74000027802 */ /* 0x000fe40000000f00 */
[----:B------:R-:W-:Y:S05]  /*1a730*/  CALL.REL.NOINC `($__internal_88_$__cuda_sm70_shflsync_bfly_p) ;  /* 0x00001c7000007944 */ /* 0x000fea0003c00000 */
[----:B------:R-:W-:-:S05]  /*1a740*/  BRA `(.L_x_5480) ;  /* 0xfffef20000007947 */ /* 0x000fca000383ffff */
.L_x_5366:
[----:B------:R-:W-:Y:S01]  /*1a750*/  MOV R2, RZ ;  /* 0x000000ff00027202 */ /* 0x000fe20000000f00 */
[----:B------:R-:W-:Y:S01]  /*1a760*/  IMAD.MOV.U32 R195, RZ, RZ, R5 ;  /* 0x000000ffffc37224 */ /* 0x000fe200078e0005 */
[----:B------:R-:W-:Y:S01]  /*1a770*/  MOV R3, 0x1a7a0 ;  /* 0x0001a7a000037802 */ /* 0x000fe20000000f00 */
[----:B------:R-:W-:Y:S02]  /*1a780*/  IMAD.MOV.U32 R221, RZ, RZ, 0x181f ;  /* 0x0000181fffdd7424 */ /* 0x000fe400078e00ff */
[----:B-1234-:R-:W-:Y:S05]  /*1a790*/  CALL.REL.NOINC `($__internal_89_$__cuda_sm70_shflsync_idx_p) ;  /* 0x00001c7000007944 */ /* 0x01efea0003c00000 */
[----:B------:R-:W-:Y:S01]  /*1a7a0*/  MOV R4, R195 ;  /* 0x000000c300047202 */ /* 0x000fe20000000f00 */
[----:B------:R-:W-:-:S05]  /*1a7b0*/  BRA `(.L_x_5481) ;  /* 0xffff12f000007947 */ /* 0x000fca000383ffff */
.L_x_5367:
        /* <DEDUP_REMOVED lines=41> */
.L_x_5370:
[----:B------:R-:W-:Y:S01]  /*1aa50*/  MOV R2, RZ ;  /* 0x000000ff00027202 */ /* 0x000fe20000000f00 */
[----:B------:R-:W-:Y:S01]  /*1aa60*/  IMAD.MOV.U32 R195, RZ, RZ, R133 ;  /* 0x000000ffffc37224 */ /* 0x000fe200078e0085 */
[----:B------:R-:W-:Y:S01]  /*1aa70*/  MOV R3, 0x1aaa0 ;  /* 0x0001aaa000037802 */ /* 0x000fe20000000f00 */
[----:B------:R-:W-:Y:S02]  /*1aa80*/  IMAD.MOV.U32 R221, RZ, RZ, 0x181f ;  /* 0x0000181fffdd7424 */ /* 0x000fe400078e00ff */
[----:B------:R-:W-:Y:S05]  /*1aa90*/  CALL.REL.NOINC `($__internal_89_$__cuda_sm70_shflsync_idx_p) ;  /* 0x0000197000007944 */ /* 0x000fea0003c00000 */
[----:B------:R-:W-:Y:S01]  /*1aaa0*/  MOV R132, R195 ;  /* 0x000000c300847202 */ /* 0x000fe20000000f00 */
[----:B------:R-:W-:-:S05]  /*1aab0*/  BRA `(.L_x_5483) ;  /* 0xffff22d000007947 */ /* 0x000fca000383ffff */
.L_x_5371:
        /* <DEDUP_REMOVED lines=41> */
.L_x_5372:
[----:B------:R-:W-:Y:S02]  /*1ad50*/  MOV R0, 0x2 ;  /* 0x0000000200007802 */ /* 0x000fe40000000f00 */
[----:B------:R-:W-:Y:S02]  /*1ad60*/  MOV R2, 0x1ad80 ;  /* 0x0001ad8000027802 */ /* 0x000fe40000000f00 */
[----:B------:R-:W-:Y:S05]  /*1ad70*/  CALL.REL.NOINC `($__internal_88_$__cuda_sm70_shflsync_bfly_p) ;  /* 0x0000163000007944 */ /* 0x000fea0003c00000 */
[----:B------:R-:W-:-:S05]  /*1ad80*/  BRA `(.L_x_5485) ;  /* 0xffff259000007947 */ /* 0x000fca000383ffff */
.L_x_5373:
        /* <DEDUP_REMOVED lines=13> */
.L_x_5376:
[----:B------:R-:W-:Y:S01]  /*1ae60*/  MOV R2, RZ ;  /* 0x000000ff00027202 */ /* 0x000fe20000000f00 */
[----:B------:R-:W-:Y:S01]  /*1ae70*/  IMAD.MOV.U32 R195, RZ, RZ, R4 ;  /* 0x000000ffffc37224 */ /* 0x000fe200078e0004 */
[----:B------:R-:W-:Y:S01]  /*1ae80*/  MOV R3, 0x1aeb0 ;  /* 0x0001aeb000037802 */ /* 0x000fe20000000f00 */
[----:B------:R-:W-:Y:S02]  /*1ae90*/  IMAD.MOV.U32 R221, RZ, RZ, 0x181f ;  /* 0x0000181fffdd7424 */ /* 0x000fe400078e00ff */
[----:B-1234-:R-:W-:Y:S05]  /*1aea0*/  CALL.REL.NOINC `($__internal_89_$__cuda_sm70_shflsync_idx_p) ;  /* 0x0000156000007944 */ /* 0x01efea0003c00000 */
[----:B------:R-:W-:Y:S01]  /*1aeb0*/  MOV R2, R195 ;  /* 0x000000c300027202 */ /* 0x000fe20000000f00 */
[----:B------:R-:W-:-:S05]  /*1aec0*/  BRA `(.L_x_5487) ;  /* 0xffff444000007947 */ /* 0x000fca000383ffff */
.L_x_5379:
[----:B------:R-:W-:Y:S01]  /*1aed0*/  MOV R2, RZ ;  /* 0x000000ff00027202 */ /* 0x000fe20000000f00 */
[----:B------:R-:W-:Y:S01]  /*1aee0*/  IMAD.MOV.U32 R195, RZ, RZ, R133 ;  /* 0x000000ffffc37224 */ /* 0x000fe200078e0085 */
[----:B------:R-:W-:Y:S01]  /*1aef0*/  MOV R3, 0x1af20 ;  /* 0x0001af2000037802 */ /* 0x000fe20000000f00 */
[----:B------:R-:W-:Y:S02]  /*1af00*/  IMAD.MOV.U32 R221, RZ, RZ, 0x181f ;  /* 0x0000181fffdd7424 */ /* 0x000fe400078e00ff */
[----:B------:R-:W-:Y:S05]  /*1af10*/  CALL.REL.NOINC `($__internal_89_$__cuda_sm70_shflsync_idx_p) ;  /* 0x000014f000007944 */ /* 0x000fea0003c00000 */
[----:B------:R-:W-:Y:S01]  /*1af20*/  MOV R132, R195 ;  /* 0x000000c300847202 */ /* 0x000fe20000000f00 */
[----:B------:R-:W-:-:S05]  /*1af30*/  BRA `(.L_x_5488) ;  /* 0xffff566000007947 */ /* 0x000fca000383ffff */
.L_x_5380:
[----:B------:R-:W-:Y:S01]  /*1af40*/  MOV R2, RZ ;  /* 0x000000ff00027202 */ /* 0x000fe20000000f00 */
[----:B------:R-:W-:Y:S01]  /*1af50*/  IMAD.MOV.U32 R195, RZ, RZ, R170 ;  /* 0x000000ffffc37224 */ /* 0x000fe200078e00aa */
[----:B------:R-:W-:Y:S01]  /*1af60*/  MOV R3, 0x1af90 ;  /* 0x0001af9000037802 */ /* 0x000fe20000000f00 */
[----:B------:R-:W-:Y:S02]  /*1af70*/  IMAD.MOV.U32 R221, RZ, RZ, 0x181f ;  /* 0x0000181fffdd7424 */ /* 0x000fe400078e00ff */
[----:B-12---:R-:W-:Y:S05]  /*1af80*/  CALL.REL.NOINC `($__internal_89_$__cuda_sm70_shflsync_idx_p) ;  /* 0x0000148000007944 */ /* 0x006fea0003c00000 */
[----:B------:R-:W-:Y:S01]  /*1af90*/  IADD3 R2, -R214, 0x10, RZ ;  /* 0x00000010d6027810 */ /* 0x000fe20007ffe1ff */
        /* <DEDUP_REMOVED lines=22> */
[----:B--2---:R-:W-:Y:S05]  /*1b100*/  CALL.REL.NOINC `($__internal_89_$__cuda_sm70_shflsync_idx_p) ;  /* 0x0000130000007944 */ /* 0x004fea0003c00000 */
        /* <DEDUP_REMOVED lines=8> */
.L_x_5381:
[----:B------:R-:W-:Y:S01]  /*1b190*/  MOV R2, RZ ;  /* 0x000000ff00027202 */ /* 0x000fe20000000f00 */
[----:B------:R-:W-:Y:S01]  /*1b1a0*/  IMAD.MOV.U32 R195, RZ, RZ, R132 ;  /* 0x000000ffffc37224 */ /* 0x000fe200078e0084 */
[----:B------:R-:W-:Y:S01]  /*1b1b0*/  MOV R3, 0x1b1e0 ;  /* 0x0001b1e000037802 */ /* 0x000fe20000000f00 */
[----:B------:R-:W-:Y:S02]  /*1b1c0*/  IMAD.MOV.U32 R221, RZ, RZ, 0x1c1f ;  /* 0x00001c1fffdd7424 */ /* 0x000fe400078e00ff */
[----:B------:R-:W-:Y:S05]  /*1b1d0*/  CALL.REL.NOINC `($__internal_89_$__cuda_sm70_shflsync_idx_p) ;  /* 0x0000123000007944 */ /* 0x000fea0003c00000 */
[----:B------:R-:W-:Y:S01]  /*1b1e0*/  MOV R3, R195 ;  /* 0x000000c300037202 */ /* 0x000fe20000000f00 */
[----:B------:R-:W-:-:S05]  /*1b1f0*/  BRA `(.L_x_5490) ;  /* 0xffff571000007947 */ /* 0x000fca000383ffff */
.L_x_5386:
[----:B------:R-:W-:Y:S01]  /*1b200*/  MOV R2, 0x1 ;  /* 0x0000000100027802 */ /* 0x000fe20000000f00 */
[----:B------:R-:W-:Y:S01]  /*1b210*/  IMAD.MOV.U32 R195, RZ, RZ, R132 ;  /* 0x000000ffffc37224 */ /* 0x000fe200078e0084 */
[----:B------:R-:W-:Y:S01]  /*1b220*/  MOV R3, 0x1b250 ;  /* 0x0001b25000037802 */ /* 0x000fe20000000f00 */
[----:B------:R-:W-:Y:S02]  /*1b230*/  IMAD.MOV.U32 R221, RZ, RZ, 0x1c1f ;  /* 0x00001c1fffdd7424 */ /* 0x000fe400078e00ff */
[----:B-1----:R-:W-:Y:S05]  /*1b240*/  CALL.REL.NOINC `($__internal_89_$__cuda_sm70_shflsync_idx_p) ;  /* 0x000011c000007944 */ /* 0x002fea0003c00000 */
[----:B------:R-:W-:Y:S01]  /*1b250*/  MOV R3, R195 ;  /* 0x000000c300037202 */ /* 0x000fe20000000f00 */
[----:B------:R-:W-:-:S05]  /*1b260*/  BRA `(.L_x_5491) ;  /* 0xffff5bb000007947 */ /* 0x000fca000383ffff */
.L_x_5391:
[----:B------:R-:W-:Y:S02]  /*1b270*/  MOV R0, 0x2 ;  /* 0x0000000200007802 */ /* 0x000fe40000000f00 */
[----:B------:R-:W-:Y:S02]  /*1b280*/  MOV R2, 0x1b2a0 ;  /* 0x0001b2a000027802 */ /* 0x000fe40000000f00 */
[----:B------:R-:W-:Y:S05]  /*1b290*/  CALL.REL.NOINC `($__internal_88_$__cuda_sm70_shflsync_bfly_p) ;  /* 0x0000111000007944 */ /* 0x000fea0003c00000 */
[----:B------:R-:W-:-:S05]  /*1b2a0*/  BRA `(.L_x_5492) ;  /* 0xffff627000007947 */ /* 0x000fca000383ffff */
.L_x_5392:
        /* <DEDUP_REMOVED lines=10> */
[----:B------:R-:W-:Y:S03]  /*1b350*/  MOV R2, 0x1b380 ;  /* 0x0001b38000027802 */ /* 0x000fe60000000f00 */
[----:B------:R-:W-:Y:S02]  /*1b360*/  IMAD.MOV.U32 R132, RZ, RZ, R4 ;  /* 0x000000ffff847224 */ /* 0x000fe400078e0004 */
[----:B------:R-:W-:Y:S05]  /*1b370*/  CALL.REL.NOINC `($__internal_88_$__cuda_sm70_shflsync_bfly_p) ;  /* 0x0000103000007944 */ /* 0x000fea0003c00000 */
[----:B------:R-:W-:-:S05]  /*1b380*/  BRA `(.L_x_5493) ;  /* 0xffff620000007947 */ /* 0x000fca000383ffff */
.L_x_5394:
[----:B------:R-:W-:Y:S01]  /*1b390*/  IMAD.MOV.U32 R132, RZ, RZ, R222 ;  /* 0x000000ffff847224 */ /* 0x000fe200078e00de */
[----:B------:R-:W-:-:S02]  /*1b3a0*/  MOV R0, 0x2 ;  /* 0x0000000200007802 */ /* 0x000fc40000000f00 */
[----:B------:R-:W-:Y:S02]  /*1b3b0*/  MOV R2, 0x1b3d0 ;  /* 0x0001b3d000027802 */ /* 0x000fe40000000f00 */
[----:B------:R-:W-:Y:S05]  /*1b3c0*/  CALL.REL.NOINC `($__internal_88_$__cuda_sm70_shflsync_bfly_p) ;  /* 0x00000fe000007944 */ /* 0x000fea0003c00000 */
[----:B------:R-:W-:Y:S05]  /*1b3d0*/  BRA `(.L_x_5494) ;  /* 0xffff7e5000007947 */ /* 0x000fea000383ffff */
.L_x_5395:
[----:B------:R-:W-:Y:S01]  /*1b3e0*/  IMAD.MOV.U32 R132, RZ, RZ, R4 ;  /* 0x000000ffff847224 */ /* 0x000fe200078e0004 */
[----:B------:R-:W-:Y:S02]  /*1b3f0*/  MOV R0, 0x1 ;  /* 0x0000000100007802 */ /* 0x000fe40000000f00 */
[----:B------:R-:W-:Y:S02]  /*1b400*/  MOV R2, 0x1b420 ;  /* 0x0001b42000027802 */ /* 0x000fe40000000f00 */
[----:B-1----:R-:W-:Y:S05]  /*1b410*/  CALL.REL.NOINC `($__internal_88_$__cuda_sm70_shflsync_bfly_p) ;  /* 0x00000f9000007944 */ /* 0x002fea0003c00000 */
[----:B------:R-:W-:Y:S01]  /*1b420*/  FADD.FTZ R4, R4, R0 ;  /* 0x0000000004047221 */ /* 0x000fe20000010000 */
[----:B------:R-:W-:Y:S02]  /*1b430*/  MOV R132, R220 ;  /* 0x000000dc00847202 */ /* 0x000fe40000000f00 */
[----:B------:R-:W-:Y:S02]  /*1b440*/  MOV R0, 0x2 ;  /* 0x0000000200007802 */ /* 0x000fe40000000f00 */
[----:B------:R-:W-:Y:S02]  /*1b450*/  MOV R2, 0x1b470 ;  /* 0x0001b47000027802 */ /* 0x000fe40000000f00 */
[----:B------:R-:W-:Y:S05]  /*1b460*/  CALL.REL.NOINC `($__internal_88_$__cuda_sm70_shflsync_bfly_p) ;  /* 0x00000f4000007944 */ /* 0x000fea0003c00000 */
[----:B------:R-:W-:Y:S01]  /*1b470*/  FADD.FTZ R5, R220, R0 ;  /* 0x00000000dc057221 */ /* 0x000fe20000010000 */
[----:B------:R-:W-:Y:S02]  /*1b480*/  MOV R0, 0x1 ;  /* 0x0000000100007802 */ /* 0x000fe40000000f00 */
[----:B------:R-:W-:-:S02]  /*1b490*/  MOV R2, 0x1b4c0 ;  /* 0x0001b4c000027802 */ /* 0x000fc40000000f00 */
[----:B------:R-:W-:Y:S02]  /*1b4a0*/  MOV R132, R5 ;  /* 0x0000000500847202 */ /* 0x000fe40000000f00 */
[----:B------:R-:W-:Y:S05]  /*1b4b0*/  CALL.REL.NOINC `($__internal_88_$__cuda_sm70_shflsync_bfly_p) ;  /* 0x00000ef000007944 */ /* 0x000fea0003c00000 */
[----:B------:R-:W-:Y:S01]  /*1b4c0*/  MOV R3, R0 ;  /* 0x0000000000037202 */ /* 0x000fe20000000f00 */
[----:B------:R-:W-:Y:S05]  /*1b4d0*/  BRA `(.L_x_5495) ;  /* 0xffff7dc000007947 */ /* 0x000fea000383ffff */
.L_x_5402:
[----:B--234-:R-:W-:Y:S01]  /*1b4e0*/  IMAD.MOV.U32 R195, RZ, RZ, R5 ;  /* 0x000000ffffc37224 */ /* 0x01cfe200078e0005 */
[----:B------:R-:W-:Y:S01]  /*1b4f0*/  MOV R2, RZ ;  /* 0x000000ff00027202 */ /* 0x000fe20000000f00 */
[----:B------:R-:W-:Y:S01]  /*1b500*/  IMAD.MOV.U32 R221, RZ, RZ, 0x181f ;  /* 0x0000181fffdd7424 */ /* 0x000fe200078e00ff */
[----:B------:R-:W-:Y:S02]  /*1b510*/  MOV R3, 0x1b530 ;  /* 0x0001b53000037802 */ /* 0x000fe40000000f00 */
[----:B-1----:R-:W-:Y:S05]  /*1b520*/  CALL.REL.NOINC `($__internal_89_$__cuda_sm70_shflsync_idx_p) ;  /* 0x00000ee000007944 */ /* 0x002fea0003c00000 */
[----:B------:R-:W-:Y:S01]  /*1b530*/  MOV R4, R195 ;  /* 0x000000c300047202 */ /* 0x000fe20000000f00 */
[----:B------:R-:W-:Y:S05]  /*1b540*/  BRA `(.L_x_5496) ;  /* 0xffff994000007947 */ /* 0x000fea000383ffff */
.L_x_5403:
[----:B------:R-:W-:Y:S01]  /*1b550*/  IMAD.MOV.U32 R195, RZ, RZ, R14 ;  /* 0x000000ffffc37224 */ /* 0x000fe200078e000e */
[----:B------:R-:W-:Y:S01]  /*1b560*/  MOV R2, RZ ;  /* 0x000000ff00027202 */ /* 0x000fe20000000f00 */
[----:B------:R-:W-:Y:S01]  /*1b570*/  IMAD.MOV.U32 R221, RZ, RZ, 0x181f ;  /* 0x0000181fffdd7424 */ /* 0x000fe200078e00ff */
[----:B------:R-:W-:Y:S02]  /*1b580*/  MOV R3, 0x1b5a0 ;  /* 0x0001b5a000037802 */ /* 0x000fe40000000f00 */
[----:B-123--:R-:W-:Y:S05]  /*1b590*/  CALL.REL.NOINC `($__internal_89_$__cuda_sm70_shflsync_idx_p) ;  /* 0x00000e7000007944 */ /* 0x00efea0003c00000 */
[----:B------:R-:W-:Y:S01]  /*1b5a0*/  MOV R0, R195 ;  /* 0x000000c300007202 */ /* 0x000fe20000000f00 */
[----:B------:R-:W-:Y:S05]  /*1b5b0*/  BRA `(.L_x_5497) ;  /* 0xffff98f000007947 */ /* 0x000fea000383ffff */
.L_x_5406:
[----:B------:R-:W-:Y:S01]  /*1b5c0*/  IMAD.MOV.U32 R195, RZ, RZ, R5 ;  /* 0x000000ffffc37224 */ /* 0x000fe200078e0005 */
[----:B--2---:R-:W-:Y:S01]  /*1b5d0*/  MOV R2, 0x1 ;  /* 0x0000000100027802 */ /* 0x004fe20000000f00 */
[----:B------:R-:W-:Y:S01]  /*1b5e0*/  IMAD.MOV.U32 R221, RZ, RZ, 0x181f ;  /* 0x0000181fffdd7424 */ /* 0x000fe200078e00ff */
[----:B------:R-:W-:-:S02]  /*1b5f0*/  MOV R3, 0x1b610 ;  /* 0x0001b61000037802 */ /* 0x000fc40000000f00 */
[----:B-1-34-:R-:W-:Y:S05]  /*1b600*/  CALL.REL.NOINC `($__internal_89_$__cuda_sm70_shflsync_idx_p) ;  /* 0x00000e0000007944 */ /* 0x01afea0003c00000 */
        /* <DEDUP_REMOVED lines=8> */
.L_x_5409:
[----:B------:R-:W-:Y:S01]  /*1b690*/  IMAD.MOV.U32 R195, RZ, RZ, R5 ;  /* 0x000000ffffc37224 */ /* 0x000fe200078e0005 */
[----:B-1----:R-:W-:Y:S01]  /*1b6a0*/  MOV R2, 0x2 ;  /* 0x0000000200027802 */ /* 0x002fe20000000f00 */
[----:B------:R-:W-:Y:S01]  /*1b6b0*/  IMAD.MOV.U32 R221, RZ, RZ, 0x181f ;  /* 0x0000181fffdd7424 */ /* 0x000fe200078e00ff */
[----:B------:R-:W-:Y:S02]  /*1b6c0*/  MOV R3, 0x1b6e0 ;  /* 0x0001b6e000037802 */ /* 0x000fe40000000f00 */
[----:B--234-:R-:W-:Y:S05]  /*1b6d0*/  CALL.REL.NOINC `($__internal_89_$__cuda_sm70_shflsync_idx_p) ;  /* 0x00000d3000007944 */ /* 0x01cfea0003c00000 */
[----:B------:R-:W-:Y:S01]  /*1b6e0*/  MOV R4, R195 ;  /* 0x000000c300047202 */ /* 0x000fe20000000f00 */
[----:B------:R-:W-:Y:S05]  /*1b6f0*/  BRA `(.L_x_5499) ;  /* 0xffff9b2000007947 */ /* 0x000fea000383ffff */
.L_x_5410:
[----:B------:R-:W-:Y:S01]  /*1b700*/  IMAD.MOV.U32 R195, RZ, RZ, R14 ;  /* 0x000000ffffc37224 */ /* 0x000fe200078e000e */
[----:B-1----:R-:W-:Y:S01]  /*1b710*/  MOV R2, 0x2 ;  /* 0x0000000200027802 */ /* 0x002fe20000000f00 */
[----:B------:R-:W-:Y:S01]  /*1b720*/  IMAD.MOV.U32 R221, RZ, RZ, 0x181f ;  /* 0x0000181fffdd7424 */ /* 0x000fe200078e00ff */
[----:B------:R-:W-:Y:S02]  /*1b730*/  MOV R3, 0x1b750 ;  /* 0x0001b75000037802 */ /* 0x000fe40000000f00 */
[----:B--234-:R-:W-:Y:S05]  /*1b740*/  CALL.REL.NOINC `($__internal_89_$__cuda_sm70_shflsync_idx_p) ;  /* 0x00000cc000007944 */ /* 0x01cfea0003c00000 */
[----:B------:R-:W-:Y:S01]  /*1b750*/  MOV R0, R195 ;  /* 0x000000c300007202 */ /* 0x000fe20000000f00 */
[----:B------:R-:W-:Y:S05]  /*1b760*/  BRA `(.L_x_5500) ;  /* 0xffff9ad000007947 */ /* 0x000fea000383ffff */
.L_x_5413:
[----:B------:R-:W-:Y:S01]  /*1b770*/  IMAD.MOV.U32 R195, RZ, RZ, R5 ;  /* 0x000000ffffc37224 */ /* 0x000fe200078e0005 */
[----:B-1----:R-:W-:Y:S01]  /*1b780*/  MOV R2, 0x3 ;  /* 0x0000000300027802 */ /* 0x002fe20000000f00 */
[----:B------:R-:W-:Y:S01]  /*1b790*/  IMAD.MOV.U32 R221, RZ, RZ, 0x181f ;  /* 0x0000181fffdd7424 */ /* 0x000fe200078e00ff */
[----:B------:R-:W-:-:S02]  /*1b7a0*/  MOV R3, 0x1b7c0 ;  /* 0x0001b7c000037802 */ /* 0x000fc40000000f00 */
[----:B--234-:R-:W-:Y:S05]  /*1b7b0*/  CALL.REL.NOINC `($__internal_89_$__cuda_sm70_shflsync_idx_p) ;  /* 0x00000c5000007944 */ /* 0x01cfea0003c00000 */
        /* <DEDUP_REMOVED lines=8> */
.L_x_5415:
[----:B------:R-:W-:Y:S01]  /*1b840*/  IMAD.MOV.U32 R195, RZ, RZ, R5 ;  /* 0x000000ffffc37224 */ /* 0x000fe200078e0005 */
[----:B------:R-:W-:Y:S01]  /*1b850*/  MOV R2, RZ ;  /* 0x000000ff00027202 */ /* 0x000fe20000000f00 */
[----:B------:R-:W-:Y:S01]  /*1b860*/  IMAD.MOV.U32 R221, RZ, RZ, 0x1c1f ;  /* 0x00001c1fffdd7424 */ /* 0x000fe200078e00ff */
[----:B------:R-:W-:Y:S02]  /*1b870*/  MOV R3, 0x1b890 ;  /* 0x0001b89000037802 */ /* 0x000fe40000000f00 */
[----:B------:R-:W-:Y:S05]  /*1b880*/  CALL.REL.NOINC `($__internal_89_$__cuda_sm70_shflsync_idx_p) ;  /* 0x00000b8000007944 */ /* 0x000fea0003c00000 */
[----:B------:R-:W-:Y:S01]  /*1b890*/  MOV R4, R195 ;  /* 0x000000c300047202 */ /* 0x000fe20000000f00 */
[----:B------:R-:W-:Y:S05]  /*1b8a0*/  BRA `(.L_x_5502) ;  /* 0xffff9ef000007947 */ /* 0x000fea000383ffff */
.L_x_5416:
[----:B------:R-:W-:Y:S01]  /*1b8b0*/  IMAD.MOV.U32 R195, RZ, RZ, R12 ;  /* 0x000000ffffc37224 */ /* 0x000fe200078e000c */
[----:B------:R-:W-:Y:S01]  /*1b8c0*/  MOV R2, RZ ;  /* 0x000000ff00027202 */ /* 0x000fe20000000f00 */
[----:B------:R-:W-:Y:S01]  /*1b8d0*/  IMAD.MOV.U32 R221, RZ, RZ, 0x1c1f ;  /* 0x00001c1fffdd7424 */ /* 0x000fe200078e00ff */
[----:B------:R-:W-:Y:S02]  /*1b8e0*/  MOV R3, 0x1b900 ;  /* 0x0001b90000037802 */ /* 0x000fe40000000f00 */
[----:B-12---:R-:W-:Y:S05]  /*1b8f0*/  CALL.REL.NOINC `($__internal_89_$__cuda_sm70_shflsync_idx_p) ;  /* 0x00000b1000007944 */ /* 0x006fea0003c00000 */
[----:B------:R-:W-:Y:S01]  /*1b900*/  MOV R0, R195 ;  /* 0x000000c300007202 */ /* 0x000fe20000000f00 */
[----:B------:R-:W-:Y:S05]  /*1b910*/  BRA `(.L_x_5503) ;  /* 0xffff9ea000007947 */ /* 0x000fea000383ffff */
.L_x_5419:
        /* <DEDUP_REMOVED lines=13> */
.L_x_5423:
[----:B------:R-:W-:Y:S01]  /*1b9f0*/  IMAD.MOV.U32 R195, RZ, RZ, R5 ;  /* 0x000000ffffc37224 */ /* 0x000fe200078e0005 */
[----:B------:R-:W-:Y:S01]  /*1ba00*/  MOV R2, RZ ;  /* 0x000000ff00027202 */ /* 0x000fe20000000f00 */
[----:B------:R-:W-:Y:S01]  /*1ba10*/  IMAD.MOV.U32 R221, RZ, RZ, 0x181f ;  /* 0x0000181fffdd7424 */ /* 0x000fe200078e00ff */
[----:B------:R-:W-:Y:S02]  /*1ba20*/  MOV R3, 0x1ba40 ;  /* 0x0001ba4000037802 */ /* 0x000fe40000000f00 */
[----:B------:R-:W-:Y:S05]  /*1ba30*/  CALL.REL.NOINC `($__internal_89_$__cuda_sm70_shflsync_idx_p) ;  /* 0x000009d000007944 */ /* 0x000fea0003c00000 */
[----:B------:R-:W-:Y:S01]  /*1ba40*/  MOV R4, R195 ;  /* 0x000000c300047202 */ /* 0x000fe20000000f00 */
[----:B------:R-:W-:Y:S05]  /*1ba50*/  BRA `(.L_x_5505) ;  /* 0xffffc1a000007947 */ /* 0x000fea000383ffff */
.L_x_5424:
[----:B------:R-:W-:Y:S01]  /*1ba60*/  IMAD.MOV.U32 R195, RZ, RZ, R14 ;  /* 0x000000ffffc37224 */ /* 0x000fe200078e000e */
[----:B------:R-:W-:Y:S01]  /*1ba70*/  MOV R2, RZ ;  /* 0x000000ff00027202 */ /* 0x000fe20000000f00 */
[----:B------:R-:W-:Y:S01]  /*1ba80*/  IMAD.MOV.U32 R221, RZ, RZ, 0x181f ;  /* 0x0000181fffdd7424 */ /* 0x000fe200078e00ff */
[----:B------:R-:W-:Y:S02]  /*1ba90*/  MOV R3, 0x1bab0 ;  /* 0x0001bab000037802 */ /* 0x000fe40000000f00 */
[----:B-12---:R-:W-:Y:S05]  /*1baa0*/  CALL.REL.NOINC `($__internal_89_$__cuda_sm70_shflsync_idx_p) ;  /* 0x0000096000007944 */ /* 0x006fea0003c00000 */
[----:B------:R-:W-:Y:S01]  /*1bab0*/  MOV R0, R195 ;  /* 0x000000c300007202 */ /* 0x000fe20000000f00 */
[----:B------:R-:W-:Y:S05]  /*1bac0*/  BRA `(.L_x_5506) ;  /* 0xffffc15000007947 */ /* 0x000fea000383ffff */
.L_x_5427:
        /* <DEDUP_REMOVED lines=13> */
.L_x_5430:
[----:B------:R-:W-:Y:S01]  /*1bba0*/  IMAD.MOV.U32 R195, RZ, RZ, R5 ;  /* 0x000000ffffc37224 */ /* 0x000fe200078e0005 */
[----:B-1----:R-:W-:Y:S01]  /*1bbb0*/  MOV R2, 0x2 ;  /* 0x0000000200027802 */ /* 0x002fe20000000f00 */
[----:B------:R-:W-:Y:S01]  /*1bbc0*/  IMAD.MOV.U32 R221, RZ, RZ, 0x181f ;  /* 0x0000181fffdd7424 */ /* 0x000fe200078e00ff */
[----:B------:R-:W-:Y:S02]  /*1bbd0*/  MOV R3, 0x1bbf0 ;  /* 0x0001bbf000037802 */ /* 0x000fe40000000f00 */
[----:B--234-:R-:W-:Y:S05]  /*1bbe0*/  CALL.REL.NOINC `($__internal_89_$__cuda_sm70_shflsync_idx_p) ;  /* 0x0000082000007944 */ /* 0x01cfea0003c00000 */
[----:B------:R-:W-:Y:S01]  /*1bbf0*/  MOV R4, R195 ;  /* 0x000000c300047202 */ /* 0x000fe20000000f00 */
[----:B------:R-:W-:Y:S05]  /*1bc00*/  BRA `(.L_x_5508) ;  /* 0xffffc39000007947 */ /* 0x000fea000383ffff */
.L_x_5431:
[----:B------:R-:W-:Y:S01]  /*1bc10*/  IMAD.MOV.U32 R195, RZ, RZ, R14 ;  /* 0x000000ffffc37224 */ /* 0x000fe200078e000e */
[----:B------:R-:W-:Y:S01]  /*1bc20*/  MOV R2, 0x2 ;  /* 0x0000000200027802 */ /* 0x000fe20000000f00 */
[----:B------:R-:W-:Y:S01]  /*1bc30*/  IMAD.MOV.U32 R221, RZ, RZ, 0x181f ;  /* 0x0000181fffdd7424 */ /* 0x000fe200078e00ff */
[----:B------:R-:W-:Y:S02]  /*1bc40*/  MOV R3, 0x1bc60 ;  /* 0x0001bc6000037802 */ /* 0x000fe40000000f00 */
[----:B-1234-:R-:W-:Y:S05]  /*1bc50*/  CALL.REL.NOINC `($__internal_89_$__cuda_sm70_shflsync_idx_p) ;  /* 0x000007b000007944 */ /* 0x01efea0003c00000 */
[----:B------:R-:W-:Y:S01]  /*1bc60*/  MOV R0, R195 ;  /* 0x000000c300007202 */ /* 0x000fe20000000f00 */
[----:B------:R-:W-:Y:S05]  /*1bc70*/  BRA `(.L_x_5509) ;  /* 0xffffc34000007947 */ /* 0x000fea000383ffff */
.L_x_5434:
        /* <DEDUP_REMOVED lines=13> */
.L_x_5436:
[----:B------:R-:W-:Y:S01]  /*1bd50*/  IMAD.MOV.U32 R195, RZ, RZ, R110 ;  /* 0x000000ffffc37224 */ /* 0x000fe200078e006e */
[----:B------:R-:W-:Y:S01]  /*1bd60*/  MOV R2, RZ ;  /* 0x000000ff00027202 */ /* 0x000fe20000000f00 */
[----:B------:R-:W-:Y:S01]  /*1bd70*/  IMAD.MOV.U32 R221, RZ, RZ, 0x1f ;  /* 0x0000001fffdd7424 */ /* 0x000fe200078e00ff */
[----:B------:R-:W-:Y:S02]  /*1bd80*/  MOV R3, 0x1bda0 ;  /* 0x0001bda000037802 */ /* 0x000fe40000000f00 */
[----:B-1----:R-:W-:Y:S05]  /*1bd90*/  CALL.REL.NOINC `($__internal_89_$__cuda_sm70_shflsync_idx_p) ;  /* 0x0000067000007944 */ /* 0x002fea0003c00000 */
[----:B------:R-:W-:Y:S01]  /*1bda0*/  MOV R9, R195 ;  /* 0x000000c300097202 */ /* 0x000fe20000000f00 */
[----:B------:R-:W-:Y:S05]  /*1bdb0*/  BRA `(.L_x_5511) ;  /* 0xffffc61000007947 */ /* 0x000fea000383ffff */
.L_x_5437:
[----:B------:R-:W-:Y:S01]  /*1bdc0*/  IMAD.MOV.U32 R195, RZ, RZ, R110 ;  /* 0x000000ffffc37224 */ /* 0x000fe200078e006e */
[----:B------:R-:W-:Y:S01]  /*1bdd0*/  MOV R2, 0x1 ;  /* 0x0000000100027802 */ /* 0x000fe20000000f00 */
[----:B------:R-:W-:Y:S01]  /*1bde0*/  IMAD.MOV.U32 R221, RZ, RZ, 0x1f ;  /* 0x0000001fffdd7424 */ /* 0x000fe200078e00ff */
[----:B------:R-:W-:Y:S02]  /*1bdf0*/  MOV R3, 0x1be10 ;  /* 0x0001be1000037802 */ /* 0x000fe40000000f00 */
[----:B-123--:R-:W-:Y:S05]  /*1be00*/  CALL.REL.NOINC `($__internal_89_$__cuda_sm70_shflsync_idx_p) ;  /* 0x0000060000007944 */ /* 0x00efea0003c00000 */
[----:B------:R-:W-:Y:S01]  /*1be10*/  MOV R8, R195 ;  /* 0x000000c300087202 */ /* 0x000fe20000000f00 */
[----:B------:R-:W-:Y:S05]  /*1be20*/  BRA `(.L_x_5512) ;  /* 0xffffc5c000007947 */ /* 0x000fea000383ffff */
.L_x_5438:
[----:B------:R-:W-:Y:S02]  /*1be30*/  MOV R3, 0x1 ;  /* 0x0000000100037802 */ /* 0x000fe40000000f00 */
[----:B------:R-:W-:-:S02]  /*1be40*/  MOV R2, 0x1be60 ;  /* 0x0001be6000027802 */ /* 0x000fc40000000f00 */
[----:B--234-:R-:W-:Y:S05]  /*1be50*/  CALL.REL.NOINC `($__internal_90_$__cuda_sm70_shflsync_up_p) ;  /* 0x0000061000007944 */ /* 0x01cfea0003c00000 */
[----:B------:R-:W-:Y:S05]  /*1be60*/  BRA `(.L_x_5513) ;  /* 0xffffc6a000007947 */ /* 0x000fea000383ffff */
.L_x_5439:
[----:B------:R-:W-:Y:S02]  /*1be70*/  MOV R3, 0x2 ;  /* 0x0000000200037802 */ /* 0x000fe40000000f00 */
[----:B------:R-:W-:-:S02]  /*1be80*/  MOV R2, 0x1bea0 ;  /* 0x0001bea000027802 */ /* 0x000fc40000000f00 */
[----:B--23--:R-:W-:Y:S05]  /*1be90*/  CALL.REL.NOINC `($__internal_90_$__cuda_sm70_shflsync_up_p) ;  /* 0x000005d000007944 */ /* 0x00cfea0003c00000 */
        /* <DEDUP_REMOVED lines=24> */
.L_x_5443:
[----:B------:R-:W-:Y:S02]  /*1c020*/  MOV R3, 0x1 ;  /* 0x0000000100037802 */ /* 0x000fe40000000f00 */
[----:B------:R-:W-:Y:S02]  /*1c030*/  MOV R2, 0x1c050 ;  /* 0x0001c05000027802 */ /* 0x000fe40000000f00 */
[----:B------:R-:W-:Y:S05]  /*1c040*/  CALL.REL.NOINC `($__internal_90_$__cuda_sm70_shflsync_up_p) ;  /* 0x0000042000007944 */ /* 0x000fea0003c00000 */
[----:B------:R-:W-:Y:S01]  /*1c050*/  MOV R2, R4 ;  /* 0x0000000400027202 */ /* 0x000fe20000000f00 */
[----:B------:R-:W-:Y:S05]  /*1c060*/  BRA `(.L_x_5515) ;  /* 0xffffc6f000007947 */ /* 0x000fea000383ffff */
.L_x_5444:
[----:B------:R-:W-:Y:S02]  /*1c070*/  MOV R3, 0x2 ;  /* 0x0000000200037802 */ /* 0x000fe40000000f00 */
[----:B------:R-:W-:Y:S02]  /*1c080*/  MOV R2, 0x1c0a0 ;  /* 0x0001c0a000027802 */ /* 0x000fe40000000f00 */
        /* <DEDUP_REMOVED lines=25> */
.L_x_5446:
[----:B------:R-:W-:Y:S02]  /*1c220*/  SEL R0, RZ, 0x1, P0 ;  /* 0x00000001ff007807 */ /* 0x000fe40000000000 */
[----:B------:R-:W-:Y:S02]  /*1c230*/  MOV R2, 0x1c250 ;  /* 0x0001c25000027802 */ /* 0x000fe40000000f00 */
[----:B-1----:R-:W-:Y:S05]  /*1c240*/  CALL.REL.NOINC `($__internal_91_$__cuda_sm70_votesync_ballot) ;  /* 0x0000028000007944 */ /* 0x002fea0003c00000 */
[----:B------:R-:W-:Y:S01]  /*1c250*/  MOV R5, R0 ;  /* 0x0000000000057202 */ /* 0x000fe20000000f00 */
[----:B------:R-:W-:Y:S05]  /*1c260*/  BRA `(.L_x_5517) ;  /* 0xffffc68000007947 */ /* 0x000fea000383ffff */
.L_x_5447:
[----:B------:R-:W-:Y:S01]  /*1c270*/  IMAD.MOV.U32 R195, RZ, RZ, R6 ;  /* 0x000000ffffc37224 */ /* 0x000fe200078e0006 */
[----:B------:R-:W-:Y:S01]  /*1c280*/  MOV R2, R0 ;  /* 0x0000000000027202 */ /* 0x000fe20000000f00 */
[----:B------:R-:W-:Y:S01]  /*1c290*/  IMAD.MOV.U32 R221, RZ, RZ, 0x1f ;  /* 0x0000001fffdd7424 */ /* 0x000fe200078e00ff */
[----:B------:R-:W-:Y:S02]  /*1c2a0*/  MOV R3, 0x1c2c0 ;  /* 0x0001c2c000037802 */ /* 0x000fe40000000f00 */
[----:B-1----:R-:W-:Y:S05]  /*1c2b0*/  CALL.REL.NOINC `($__internal_89_$__cuda_sm70_shflsync_idx_p) ;  /* 0x0000015000007944 */ /* 0x002fea0003c00000 */
[----:B------:R-:W-:Y:S01]  /*1c2c0*/  IMAD.MOV.U32 R10, RZ, RZ, R195 ;  /* 0x000000ffff0a7224 */ /* 0x000fe200078e00c3 */
[----:B------:R-:W-:Y:S01]  /*1c2d0*/  MOV R2, R0 ;  /* 0x0000000000027202 */ /* 0x000fe20000000f00 */
[----:B------:R-:W-:Y:S01]  /*1c2e0*/  IMAD.MOV.U32 R195, RZ, RZ, R7 ;  /* 0x000000ffffc37224 */ /* 0x000fe200078e0007 */
[----:B------:R-:W-:-:S02]  /*1c2f0*/  MOV R221, 0x1f ;  /* 0x0000001f00dd7802 */ /* 0x000fc40000000f00 */
[----:B------:R-:W-:Y:S02]  /*1c300*/  MOV R3, 0x1c320 ;  /* 0x0001c32000037802 */ /* 0x000fe40000000f00 */
[----:B------:R-:W-:Y:S05]  /*1c310*/  CALL.REL.NOINC `($__internal_89_$__cuda_sm70_shflsync_idx_p) ;  /* 0x000000f000007944 */ /* 0x000fea0003c00000 */
[----:B------:R-:W-:Y:S01]  /*1c320*/  MOV R7, R195 ;  /* 0x000000c300077202 */ /* 0x000fe20000000f00 */
[----:B------:R-:W-:Y:S05]  /*1c330*/  BRA `(.L_x_5518) ;  /* 0xffffc60000007947 */ /* 0x000fea000383ffff */
.L_x_5450:
[----:B------:R-:W-:Y:S01]  /*1c340*/  IMAD.MOV.U32 R195, RZ, RZ, R4 ;  /* 0x000000ffffc37224 */ /* 0x000fe200078e0004 */
[----:B------:R-:W-:Y:S01]  /*1c350*/  MOV R2, R0 ;  /* 0x0000000000027202 */ /* 0x000fe20000000f00 */
[----:B------:R-:W-:Y:S01]  /*1c360*/  IMAD.MOV.U32 R221, RZ, RZ, 0x1f ;  /* 0x0000001fffdd7424 */ /* 0x000fe200078e00ff */
[----:B------:R-:W-:Y:S02]  /*1c370*/  MOV R3, 0x1c390 ;  /* 0x0001c39000037802 */ /* 0x000fe40000000f00 */
[----:B-1-34-:R-:W-:Y:S05]  /*1c380*/  CALL.REL.NOINC `($__internal_89_$__cuda_sm70_shflsync_idx_p) ;  /* 0x0000008000007944 */ /* 0x01afea0003c00000 */
[----:B------:R-:W-:Y:S01]  /*1c390*/  MOV R11, R195 ;  /* 0x000000c3000b7202 */ /* 0x000fe20000000f00 */
[----:B------:R-:W-:Y:S05]  /*1c3a0*/  BRA `(.L_x_5449) ;  /* 0xffffc5f000007947 */ /* 0x000fea000383ffff */
        .weak           $__internal_88_$__cuda_sm70_shflsync_bfly_p
        .type           $__internal_88_$__cuda_sm70_shflsync_bfly_p,@function
        .size           $__internal_88_$__cuda_sm70_shflsync_bfly_p,($__internal_89_$__cuda_sm70_shflsync_idx_p - $__internal_88_$__cuda_sm70_shflsync_bfly_p)
$__internal_88_$__cuda_sm70_shflsync_bfly_p:
[----:B------:R-:W-:Y:S02]  /*1c3b0*/  MOV R169, 0xffffffff ;  /* 0xffffffff00a97802 */ /* 0x000fe40000000f00 */
[----:B------:R-:W-:Y:S02]  /*1c3c0*/  MOV R3, 0x1f ;  /* 0x0000001f00037802 */ /* 0x000fe40000000f00 */
[----:B------:R-:W-:Y:S04]  /*1c3d0*/  WARPSYNC R169 ;  /* 0x000000a900007348 */ /* 0x000fe80003800000 */
[----:B------:R1:W2:Y:S02]  /*1c3e0*/  SHFL.BFLY PT, R0, R132, R0, R3 ;  /* 0x0c00000084007389 */ /* 0x0002a400000e0003 */
[----:B-1----:R-:W-:-:S04]  /*1c3f0*/  MOV R3, 0x0 ;  /* 0x0000000000037802 */ /* 0x002fc80000000f00 */
[----:B--2---:R-:W-:Y:S05]  /*1c400*/  RET.REL.NODEC R2 `(_ZN7cutlass13device_kernelIN5flash19enable_sm80_to_sm89INS1_16FlashAttnFwdSm80INS1_25CollectiveMainloopFwdSm80ILi8ELi1ELb0EN4cute5tupleIJNS5_1CILi128EEENS7_ILi64EEENS7_ILi256EEEEEELi256ENS_10bfloat16_tEfNS_4arch4Sm80ELb0ELb1ELb0ELb1ELb1ELb0ELb1ELb1EEENS1_21CollectiveEpilogueFwdINS6_IJS8_SA_S9_EEENS6_IJNS7_ILi1EEESI_SI_EEESC_SE_Li256ELb1ELb1ELb1ELb0EEENS1_36VarlenDynamicPersistentTileSchedulerILi128ELi64ELi256ELi256ELb1ELb1ELb0ELb1ELb0ELb1EEEEEEEEEvNT_6ParamsE) ;  /* 0xfffe3bf002007950 */ /* 0x004fea0003c3ffff */
        .weak           $__internal_89_$__cuda_sm70_shflsync_idx_p
        .type           $__internal_89_$__cuda_sm70_shflsync_idx_p,@function
        .size           $__internal_89_$__cuda_sm70_shflsync_idx_p,($__internal_90_$__cuda_sm70_shflsync_up_p - $__internal_89_$__cuda_sm70_shflsync_idx_p)
$__internal_89_$__cuda_sm70_shflsync_idx_p:
[----:B------:R-:W-:-:S04]  /*1c410*/  MOV R244, 0xffffffff ;  /* 0xffffffff00f47802 */ /* 0x000fc80000000f00 */
[----:B------:R-:W-:Y:S04]  /*1c420*/  WARPSYNC R244 ;  /* 0x000000f400007348 */ /* 0x000fe80003800000 */
[----:B------:R1:W2:Y:S02]  /*1c430*/  SHFL.IDX PT, R195, R195, R2, R221 ;  /* 0x00000002c3c37389 */ /* 0x0002a400000e00dd */
[----:B-1----:R-:W-:Y:S02]  /*1c440*/  MOV R2, R3 ;  /* 0x0000000300027202 */ /* 0x002fe40000000f00 */
[----:B------:R-:W-:-:S04]  /*1c450*/  MOV R3, 0x0 ;  /* 0x0000000000037802 */ /* 0x000fc80000000f00 */
[----:B--2---:R-:W-:Y:S05]  /*1c460*/  RET.REL.NODEC R2 `(_ZN7cutlass13device_kernelIN5flash19enable_sm80_to_sm89INS1_16FlashAttnFwdSm80INS1_25CollectiveMainloopFwdSm80ILi8ELi1ELb0EN4cute5tupleIJNS5_1CILi128EEENS7_ILi64EEENS7_ILi256EEEEEELi256ENS_10bfloat16_tEfNS_4arch4Sm80ELb0ELb1ELb0ELb1ELb1ELb0ELb1ELb1EEENS1_21CollectiveEpilogueFwdINS6_IJS8_SA_S9_EEENS6_IJNS7_ILi1EEESI_SI_EEESC_SE_Li256ELb1ELb1ELb1ELb0EEENS1_36VarlenDynamicPersistentTileSchedulerILi128ELi64ELi256ELi256ELb1ELb1ELb0ELb1ELb0ELb1EEEEEEEEEvNT_6ParamsE) ;  /* 0xfffe3b9002007950 */ /* 0x004fea0003c3ffff */
        .weak           $__internal_90_$__cuda_sm70_shflsync_up_p
        .type           $__internal_90_$__cuda_sm70_shflsync_up_p,@function
        .size           $__internal_90_$__cuda_sm70_shflsync_up_p,($__internal_91_$__cuda_sm70_votesync_ballot - $__internal_90_$__cuda_sm70_shflsync_up_p)
$__internal_90_$__cuda_sm70_shflsync_up_p:
[----:B------:R-:W-:Y:S02]  /*1c470*/  MOV R4, RZ ;  /* 0x000000ff00047202 */ /* 0x000fe40000000f00 */
[----:B------:R-:W-:-:S04]  /*1c480*/  MOV R10, 0xffffffff ;  /* 0xffffffff000a7802 */ /* 0x000fc80000000f00 */
[----:B------:R-:W-:Y:S04]  /*1c490*/  WARPSYNC R10 ;  /* 0x0000000a00007348 */ /* 0x000fe80003800000 */
[----:B------:R1:W2:Y:S02]  /*1c4a0*/  SHFL.UP PT, R4, R0, R3, R4 ;  /* 0x0400000300047389 */ /* 0x0002a400000e0004 */
[----:B-1----:R-:W-:-:S04]  /*1c4b0*/  MOV R3, 0x0 ;  /* 0x0000000000037802 */ /* 0x002fc80000000f00 */
[----:B--2---:R-:W-:Y:S05]  /*1c4c0*/  RET.REL.NODEC R2 `(_ZN7cutlass13device_kernelIN5flash19enable_sm80_to_sm89INS1_16FlashAttnFwdSm80INS1_25CollectiveMainloopFwdSm80ILi8ELi1ELb0EN4cute5tupleIJNS5_1CILi128EEENS7_ILi64EEENS7_ILi256EEEEEELi256ENS_10bfloat16_tEfNS_4arch4Sm80ELb0ELb1ELb0ELb1ELb1ELb0ELb1ELb1EEENS1_21CollectiveEpilogueFwdINS6_IJS8_SA_S9_EEENS6_IJNS7_ILi1EEESI_SI_EEESC_SE_Li256ELb1ELb1ELb1ELb0EEENS1_36VarlenDynamicPersistentTileSchedulerILi128ELi64ELi256ELi256ELb1ELb1ELb0ELb1ELb0ELb1EEEEEEEEEvNT_6ParamsE) ;  /* 0xfffe3b3002007950 */ /* 0x004fea0003c3ffff */
        .weak           $__internal_91_$__cuda_sm70_votesync_ballot
        .type           $__internal_91_$__cuda_sm70_votesync_ballot,@function
        .size           $__internal_91_$__cuda_sm70_votesync_ballot,(.L_x_6606 - $__internal_91_$__cuda_sm70_votesync_ballot)
$__internal_91_$__cuda_sm70_votesync_ballot:
[----:B------:R-:W-:Y:S01]  /*1c4d0*/  ISETP.NE.U32.AND P0, PT, R0, 0x1, PT ;  /* 0x000000010000780c */ /* 0x000fe20003f05070 */
[----:B------:R-:W-:-:S04]  /*1c4e0*/  IMAD.MOV.U32 R3, RZ, RZ, -0x1 ;  /* 0xffffffffff037424 */ /* 0x000fc800078e00ff */
[----:B------:R-:W-:Y:S08]  /*1c4f0*/  WARPSYNC R3 ;  /* 0x0000000300007348 */ /* 0x000ff00003800000 */
[----:B------:R-:W-:-:S04]  /*1c500*/  VOTE.ANY R0, PT, !P0 ;  /* 0x0000000000007806 */ /* 0x000fc800040e0100 */
[----:B------:R-:W-:Y:S01]  /*1c510*/  LOP3.LUT R0, R0, R3, RZ, 0xc0, !PT ;  /* 0x0000000300007212 */ /* 0x000fe200078ec0ff */
[----:B------:R-:W-:-:S04]  /*1c520*/  IMAD.MOV.U32 R3, RZ, RZ, 0x0 ;  /* 0x00000000ff037424 */ /* 0x000fc800078e00ff */
[----:B------:R-:W-:Y:S05]  /*1c530*/  RET.REL.NODEC R2 `(_ZN7cutlass13device_kernelIN5flash19enable_sm80_to_sm89INS1_16FlashAttnFwdSm80INS1_25CollectiveMainloopFwdSm80ILi8ELi1ELb0EN4cute5tupleIJNS5_1CILi128EEENS7_ILi64EEENS7_ILi256EEEEEELi256ENS_10bfloat16_tEfNS_4arch4Sm80ELb0ELb1ELb0ELb1ELb1ELb0ELb1ELb1EEENS1_21CollectiveEpilogueFwdINS6_IJS8_SA_S9_EEENS6_IJNS7_ILi1EEESI_SI_EEESC_SE_Li256ELb1ELb1ELb1ELb0EEENS1_36VarlenDynamicPersistentTileSchedulerILi128ELi64ELi256ELi256ELb1ELb1ELb0ELb1ELb0ELb1EEEEEEEEEvNT_6ParamsE) ;  /* 0xfffe3ac002007950 */ /* 0x000fea0003c3ffff */
.L_x_5519:
        /* <DEDUP_REMOVED lines=12> */
.L_x_6606:


//--------------------- .text._ZN7cutlass13device_kernelIN5flash19enable_sm80_to_sm89INS1_16FlashAttnFwdSm80INS1_25CollectiveMainloopFwdSm80ILi8ELi1ELb0EN4cute5tupleIJNS5_1CILi128EEENS7_ILi48EEENS7_ILi256EEEEEELi256ENS_10bfloat16_tEfNS_4arch4Sm80ELb0ELb1ELb0ELb1ELb1ELb1ELb1ELb1EEENS1_21CollectiveEpilogueFwdINS6_IJS8_SA_S9_EEENS6_IJNS7_ILi1EEESI_SI_EEESC_SE_Li256ELb1ELb1ELb1ELb0EEENS1_36VarlenDynamicPersistentTileSchedulerILi128ELi48ELi256ELi256ELb1ELb1ELb0ELb1ELb0ELb1EEEEEEEEEvNT_6ParamsE --------------------------
	.section	.text._ZN7cutlass13device_kernelIN5flash19enable_sm80_to_sm89INS1_16FlashAttnFwdSm80INS1_25CollectiveMainloopFwdSm80ILi8ELi1ELb0EN4cute5tupleIJNS5_1CILi128EEENS7_ILi48EEENS7_ILi256EEEEEELi256ENS_10bfloat16_tEfNS_4arch4Sm80ELb0ELb1ELb0ELb1ELb1ELb1ELb1ELb1EEENS1_21CollectiveEpilogueFwdINS6_IJS8_SA_S9_EEENS6_IJNS7_ILi1EEESI_SI_EEESC_SE_Li256ELb1ELb1ELb1ELb0EEENS1_36VarlenDynamicPersistentTileSchedulerILi128ELi48ELi256ELi256ELb1ELb1ELb0ELb1ELb0ELb1EEEEEEEEEvNT_6ParamsE,"ax",@progbits
	.sectioninfo	@"SHI_REGISTERS=255"
	.align	128
.text._ZN7cutlass13device_kernelIN5flash19enable_sm80_to_sm89INS1_16FlashAttnFwdSm80INS1_25CollectiveMainloopFwdSm80ILi8ELi1ELb0EN4cute5tupleIJNS5_1CILi128EEENS7_ILi48EEENS7_ILi256EEEEEELi256ENS_10bfloat16_tEfNS_4arch4Sm80ELb0ELb1ELb0ELb1ELb1ELb1ELb1ELb1EEENS1_21CollectiveEpilogueFwdINS6_IJS8_SA_S9_EEENS6_IJNS7_ILi1EEESI_SI_EEESC_SE_Li256ELb1ELb1ELb1ELb0EEENS1_36VarlenDynamicPersistentTileSchedulerILi128ELi48ELi256ELi256ELb1ELb1ELb0ELb1ELb0ELb1EEEEEEEEEvNT_6ParamsE:
        .type           _ZN7cutlass13device_kernelIN5flash19enable_sm80_to_sm89INS1_16FlashAttnFwdSm80INS1_25CollectiveMainloopFwdSm80ILi8ELi1ELb0EN4cute5tupleIJNS5_1CILi128EEENS7_ILi48EEENS7_ILi256EEEEEELi256ENS_10bfloat16_tEfNS_4arch4Sm80ELb0ELb1ELb0ELb1ELb1ELb1ELb1ELb1EEENS1_21CollectiveEpilogueFwdINS6_IJS8_SA_S9_EEENS6_IJNS7_ILi1EEESI_SI_EEESC_SE_Li256ELb1ELb1ELb1ELb0EEENS1_36VarlenDynamicPersistentTileSchedulerILi128ELi48ELi256ELi256ELb1ELb1ELb0ELb1ELb0ELb1EEEEEEEEEvNT_6ParamsE,@function
        .size           _ZN7cutlass13device_kernelIN5flash19enable_sm80_to_sm89INS1_16FlashAttnFwdSm80INS1_25CollectiveMainloopFwdSm80ILi8ELi1ELb0EN4cute5tupleIJNS5_1CILi128EEENS7_ILi48EEENS7_ILi256EEEEEELi256ENS_10bfloat16_tEfNS_4arch4Sm80ELb0ELb1ELb0ELb1ELb1ELb1ELb1ELb1EEENS1_21CollectiveEpilogueFwdINS6_IJS8_SA_S9_EEENS6_IJNS7_ILi1EEESI_SI_EEESC_SE_Li256ELb1ELb1ELb1ELb0EEENS1_36VarlenDynamicPersistentTileSchedulerILi128ELi48ELi256ELi256ELb1ELb1ELb0ELb1ELb0ELb1EEEEEEEEEvNT_6ParamsE,(.L_x_6611 - _ZN7cutlass13device_kernelIN5flash19enable_sm80_to_sm89INS1_16FlashAttnFwdSm80INS1_25CollectiveMainloopFwdSm80ILi8ELi1ELb0EN4cute5tupleIJNS5_1CILi128EEENS7_ILi48EEENS7_ILi256EEEEEELi256ENS_10bfloat16_tEfNS_4arch4Sm80ELb0ELb1ELb0ELb1ELb1ELb1ELb1ELb1EEENS1_21CollectiveEpilogueFwdINS6_IJS8_SA_S9_EEENS6_IJNS7_ILi1EEESI_SI_EEESC_SE_Li256ELb1ELb1ELb1ELb0EEENS1_36VarlenDynamicPersistentTileSchedulerILi128ELi48ELi256ELi256ELb1ELb1ELb0ELb1ELb0ELb1EEEEEEEEEvNT_6ParamsE)
        .other          _ZN7cutlass13device_kernelIN5flash19enable_sm80_to_sm89INS1_16FlashAttnFwdSm80INS1_25CollectiveMainloopFwdSm80ILi8ELi1ELb0EN4cute5tupleIJNS5_1CILi128EEENS7_ILi48EEENS7_ILi256EEEEEELi256ENS_10bfloat16_tEfNS_4arch4Sm80ELb0ELb1ELb0ELb1ELb1ELb1ELb1ELb1EEENS1_21CollectiveEpilogueFwdINS6_IJS8_SA_S9_EEENS6_IJNS7_ILi1EEESI_SI_EEESC_SE_Li256ELb1ELb1ELb1ELb0EEENS1_36VarlenDynamicPersistentTileSchedulerILi128ELi48ELi256ELi256ELb1ELb1ELb0ELb1ELb0ELb1EEEEEEEEEvNT_6ParamsE,@"STO_CUDA_ENTRY STV_DEFAULT"
_ZN7cutlass13device_kernelIN5flash19enable_sm80_to_sm89INS1_16FlashAttnFwdSm80INS1_25CollectiveMainloopFwdSm80ILi8ELi1ELb0EN4cute5tupleIJNS5_1CILi128EEENS7_ILi48EEENS7_ILi256EEEEEELi256ENS_10bfloat16_tEfNS_4arch4Sm80ELb0ELb1ELb0ELb1ELb1ELb1ELb1ELb1EEENS1_21CollectiveEpilogueFwdINS6_IJS8_SA_S9_EEENS6_IJNS7_ILi1EEESI_SI_EEESC_SE_Li256ELb1ELb1ELb1ELb0EEENS1_36VarlenDynamicPersistentTileSchedulerILi128ELi48ELi256ELi256ELb1ELb1ELb0ELb1ELb0ELb1EEEEEEEEEvNT_6ParamsE:
        /* <DEDUP_REMOVED lines=60> */
.L_x_5525:
        /* <DEDUP_REMOVED lines=18> */
.L_x_5769:
        /* <DEDUP_REMOVED lines=16> */
.L_x_5770:
[----:B--2---:R-:W-:-:S05]  /*05e0*/  IMAD R0, R0, c[0x0][0x538], RZ ;  /* 0x00014e0000007a24 */ /* 0x004fca00078e02ff */
[----:B------:R-:W-:-:S04]  /*05f0*/  IADD3 R7, R0, R7, RZ ;  /* 0x0000000700077210 */ /* 0x000fc80007ffe0ff */
[----:B------:R-:W-:-:S13]  /*0600*/  ISETP.GT.AND P0, PT, R7, UR5, PT ;  /* 0x0000000507007c0c */ /* 0x000fda000bf04270 */
[----:B-1----:R-:W-:Y:S05]  /*0610*/  @!P0 BRA `(.L_x_5525) ;  /* 0xfffffda000008947 */ /* 0x002fea000383ffff */
.L_x_5521:
[----:B------:R-:W-:-:S05]  /*0620*/  IADD3 R10, -R0, R7, RZ ;  /* 0x00000007000a7210 */ /* 0x000fca0007ffe1ff */
[----:B------:R-:W-:-:S05]  /*0630*/  IMAD R0, R4, c[0x0][0x538], R10 ;  /* 0x00014e0004007a24 */ /* 0x000fca00078e020a */
[----:B------:R-:W-:Y:S01]  /*0640*/  ISETP.GT.AND P0, PT, R0, UR5, PT ;  /* 0x0000000500007c0c */ /* 0x000fe2000bf04270 */
[----:B------:R-:W-:-:S12]  /*0650*/  BRA.DIV ~URZ, `(.L_x_5526) ;  /* 0x0001f0427f007947 */ /* 0x000fd8000b800000 */
[----:B------:R-:W-:-:S04]  /*0660*/  VOTE.ANY R7, PT, !P0 ;  /* 0x0000000000077806 */ /* 0x000fc800040e0100 */
.L_x_5771:
[----:B------:R-:W1:Y:S02]  /*0670*/  POPC R0, R7 ;  /* 0x0000000700007309 */ /* 0x000e640000000000 */
[----:B-1----:R-:W-:-:S05]  /*0680*/  IADD3 R2, R0, R6, RZ ;  /* 0x0000000600027210 */ /* 0x002fca0007ffe0ff */
[----:B------:R1:W-:Y:S01]  /*0690*/  STL [R1+0xac], R2 ;  /* 0x0000ac0201007387 */ /* 0x0003e20000100800 */
[----:B------:R-:W-:Y:S05]  /*06a0*/  BRA.DIV ~URZ, `(.L_x_5527) ;  /* 0x0001f0427f007947 */ /* 0x000fea000b800000 */
[----:B------:R2:W3:Y:S01]  /*06b0*/  SHFL.IDX PT, R12, R9, R0, 0x1f ;  /* 0x00001f00090c7589 */ /* 0x0004e200000e0000 */
[----:B------:R-:W-:-:S03]  /*06c0*/  MOV R5, RZ ;  /* 0x000000ff00057202 */ /* 0x000fc60000000f00 */
[----:B------:R2:W4:Y:S04]  /*06d0*/  SHFL.IDX PT, R9, R8, R0, 0x1f ;  /* 0x00001f0008097589 */ /* 0x00052800000e0000 */
.L_x_5772:
[----:B------:R-:W-:Y:S01]  /*06e0*/  ISETP.NE.AND P0, PT, R7, RZ, PT ;  /* 0x000000ff0700720c */ /* 0x000fe20003f05270 */
[----:B------:R-:W-:-:S12]  /*06f0*/  BSSY B0, `(.L_x_5528) ;  /* 0x0000005000007945 */ /* 0x000fd80003800000 */
[----:B------:R-:W-:Y:S05]  /*0700*/  @!P0 BRA `(.L_x_5529) ;  /* 0x0000003000008947 */ /* 0x000fea0003800000 */
[----:B--2---:R-:W-:Y:S01]  /*0710*/  IADD3 R0, R0, -0x1, RZ ;  /* 0xffffffff00007810 */ /* 0x004fe20007ffe0ff */
[----:B------:R-:W-:Y:S05]  /*0720*/  BRA.DIV ~URZ, `(.L_x_5530) ;  /* 0x0001f0a27f007947 */ /* 0x000fea000b800000 */
[----:B------:R2:W1:Y:S02]  /*0730*/  SHFL.IDX PT, R5, R4, R0, 0x1f ;  /* 0x00001f0004057589 */ /* 0x00046400000e0000 */
.L_x_5529:
[----:B------:R-:W-:Y:S05]  /*0740*/  BSYNC B0 ;  /* 0x0000000000007941 */ /* 0x000fea0003800000 */
.L_x_5528:
        /* <DEDUP_REMOVED lines=69> */
.L_x_5532:
        /* <DEDUP_REMOVED lines=70> */
.L_x_5533:
[----:B------:R-:W-:Y:S05]  /*1000*/  BSYNC B0 ;  /* 0x0000000000007941 */ /* 0x000fea0003800000 */
.L_x_5531:
[----:B------:R-:W-:-:S04]  /*1010*/  LOP3.LUT R0, RZ, R0, RZ, 0x33, !PT ;  /* 0x00000000ff007212 */ /* 0x000fc800078e33ff */
[----:B------:R-:W-:-:S05]  /*1020*/  IADD3 R0, R0, R12, RZ ;  /* 0x0000000c00007210 */ /* 0x000fca0007ffe0ff */
[----:B------:R2:W-:Y:S01]  /*1030*/  STL [R1+0x15c], R0 ;  /* 0x00015c0001007387 */ /* 0x0005e20000100800 */
[----:B------:R-:W-:Y:S05]  /*1040*/  BRA `(.L_x_5534) ;  /* 0x0000004000007947 */ /* 0x000fea0003800000 */
.L_x_5522:
[----:B------:R-:W-:Y:S01]  /*1050*/  MOV R0, UR5 ;  /* 0x0000000500007c02 */ /* 0x000fe20008000f00 */
[----:B------:R2:W-:Y:S04]  /*1060*/  STL [R1+0x15c], RZ ;  /* 0x00015cff01007387 */ /* 0x0005e80000100800 */
[----:B------:R2:W-:Y:S04]  /*1070*/  STL [R1+0xd4], R0 ;  /* 0x0000d40001007387 */ /* 0x0005e80000100800 */
[----:B------:R2:W-:Y:S02]  /*1080*/  STL [R1+0xa8], RZ ;  /* 0x0000a8ff01007387 */ /* 0x0005e40000100800 */
.L_x_5534:
        /* <DEDUP_REMOVED lines=12> */
.L_x_5520:
        /* <DEDUP_REMOVED lines=268> */
.L_x_5768:
        /* <DEDUP_REMOVED lines=51> */
.L_x_5535:
[----:B-----5:R1:W-:Y:S01]  /*2540*/  STL [R1+0x58], R19 ;  /* 0x0000581301007387 */ /* 0x0203e20000100800 */
[----:B------:R-:W-:-:S04]  /*2550*/  ISETP.NE.U32.AND P0, PT, RZ, c[0x0][0x368], PT ;  /* 0x0000da00ff007a0c */ /* 0x000fc80003f05070 */
[----:B------:R-:W-:-:S13]  /*2560*/  ISETP.NE.AND.EX P0, PT, RZ, c[0x0][0x36c], PT, P0 ;  /* 0x0000db00ff007a0c */ /* 0x000fda0003f05300 */
[----:B------:R-:W-:Y:S05]  /*2570*/  @!P0 BRA `(.L_x_5536) ;  /* 0x0000003000008947 */ /* 0x000fea0003800000 */
[----:B------:R-:W-:-:S05]  /*2580*/  IMAD.WIDE R8, R24, R23, c[0x0][0x368] ;  /* 0x0000da0018087625 */ /* 0x000fca00078e0217 */
[----:B------:R2:W5:Y:S01]  /*2590*/  LDG.E R18, [R8.64] ;  /* 0x0000000a08127981 */ /* 0x000562000c1e1900 */
[----:B------:R-:W-:Y:S05]  /*25a0*/  BRA `(.L_x_5537) ;  /* 0x0000004000007947 */ /* 0x000fea0003800000 */
.L_x_5536:
[----:B------:R-:W-:Y:S05]  /*25b0*/  @!P3 BRA `(.L_x_5537) ;  /* 0x000000300000b947 */ /* 0x000fea0003800000 */
[----:B------:R2:W3:Y:S04]  /*25c0*/  LDG.E R5, [R8.64] ;  /* 0x0000000a08057981 */ /* 0x0004e8000c1e1900 */
[----:B--2---:R-:W3:Y:S02]  /*25d0*/  LDG.E R8, [R8.64+0x4] ;  /* 0x0000040a08087981 */ /* 0x004ee4000c1e1900 */
[----:B---3--:R-:W-:Y:S02]  /*25e0*/  IADD3 R18, -R5, R8, RZ ;  /* 0x0000000805127210 */ /* 0x008fe40007ffe1ff */
.L_x_5537:
        /* <DEDUP_REMOVED lines=41> */
.L_x_5540:
[----:B------:R-:W-:-:S13]  /*2880*/  ISETP.NE.AND P0, PT, R8, 0x1, PT ;  /* 0x000000010800780c */ /* 0x000fda0003f05270 */
[----:B------:R-:W-:-:S05]  /*2890*/  @P0 IMAD.HI.U32 R3, R0, c[0x0][0x330], RZ ;  /* 0x0000cc0000030a27 */ /* 0x000fca00078e00ff */
[----:B------:R-:W-:Y:S02]  /*28a0*/  @P0 SHF.R.U32.HI R0, RZ, c[0x0][0x334], R3 ;  /* 0x0000cd00ff000a19 */ /* 0x000fe40000011603 */
.L_x_5541:
[----:B------:R-:W-:Y:S05]  /*28b0*/  BSYNC B0 ;  /* 0x0000000000007941 */ /* 0x000fea0003800000 */
.L_x_5539:
[----:B------:R-:W-:-:S05]  /*28c0*/  IMAD R0, R0, R8, c[0x0][0x32c] ;  /* 0x0000cb0000007624 */ /* 0x000fca00078e0208 */
[----:B------:R-:W-:-:S04]  /*28d0*/  IMNMX R2, R2, R0, PT ;  /* 0x0000000002027217 */ /* 0x000fc80003800200 */
.L_x_5538:
        /* <DEDUP_REMOVED lines=20> */
.L_x_5544:
[----:B------:R-:W-:-:S13]  /*2a20*/  ISETP.NE.AND P0, PT, R8, 0x1, PT ;  /* 0x000000010800780c */ /* 0x000fda0003f05270 */
[----:B------:R-:W-:-:S05]  /*2a30*/  @P0 IMAD.HI.U32 R3, R0, c[0x0][0x330], RZ ;  /* 0x0000cc0000030a27 */ /* 0x000fca00078e00ff */
[----:B------:R-:W-:Y:S02]  /*2a40*/  @P0 SHF.R.U32.HI R0, RZ, c[0x0][0x334], R3 ;  /* 0x0000cd00ff000a19 */ /* 0x000fe40000011603 */
.L_x_5545:
[----:B------:R-:W-:Y:S05]  /*2a50*/  BSYNC B0 ;  /* 0x0000000000007941 */ /* 0x000fea0003800000 */
.L_x_5543:
[----:B------:R-:W-:-:S05]  /*2a60*/  IMAD R0, R0, c[0x0][0x32c], RZ ;  /* 0x0000cb0000007a24 */ /* 0x000fca00078e02ff */
[----:B------:R-:W-:-:S05]  /*2a70*/  IMNMX R2, R2, R0, !PT ;  /* 0x0000000002027217 */ /* 0x000fca0007800200 */
.L_x_5542:
        /* <DEDUP_REMOVED lines=43> */
.L_x_5547:
[----:B------:R-:W-:Y:S05]  /*2d30*/  BSYNC B0 ;  /* 0x0000000000007941 */ /* 0x000fea0003800000 */
.L_x_5546:
        /* <DEDUP_REMOVED lines=204> */
.L_x_5589:
[----:B------:R-:W-:Y:S01]  /*3a00*/  MOV R78, RZ ;  /* 0x000000ff004e7202 */ /* 0x000fe20000000f00 */
[----:B-123--:R-:W-:Y:S01]  /*3a10*/  IMAD.MOV.U32 R2, RZ, RZ, c[0x0][0x2b8] ;  /* 0x0000ae00ff027624 */ /* 0x00efe200078e00ff */
[----:B------:R-:W-:Y:S04]  /*3a20*/  DEPBAR.LE SB0, 0x0 ;  /* 0x000080000000791a */ /* 0x000fe80000000000 */
[----:B------:R-:W-:Y:S01]  /*3a30*/  ISETP.NE.AND P0, PT, R2, 0x1, PT ;  /* 0x000000010200780c */ /* 0x000fe20003f05270 */
[----:B------:R-:W-:Y:S01]  /*3a40*/  IMAD R2, R37, 0x30, R0 ;  /* 0x0000003025027824 */ /* 0x000fe200078e0200 */
[----:B------:R-:W-:Y:S01]  /*3a50*/  WARPSYNC 0xffffffff ;  /* 0xffffffff00007948 */ /* 0x000fe20003800000 */
[----:B------:R-:W-:Y:S02]  /*3a60*/  BSSY B2, `(.L_x_5549) ;  /* 0x000054e000027945 */ /* 0x000fe40003800000 */
[----:B------:R-:W-:Y:S04]  /*3a70*/  IMAD.IADD R3, R121, 0x1, R2 ;  /* 0x0000000179037824 */ /* 0x000fe800078e0202 */
[----:B------:R-:W-:Y:S04]  /*3a80*/  IMAD.MOV.U32 R5, RZ, RZ, R3 ;  /* 0x000000ffff057224 */ /* 0x000fe800078e0003 */
        /* <DEDUP_REMOVED lines=89> */
.L_x_5553:
[----:B------:R-:W-:Y:S05]  /*4020*/  BSYNC B0 ;  /* 0x0000000000007941 */ /* 0x000fea0003800000 */
.L_x_5552:
        /* <DEDUP_REMOVED lines=69> */
.L_x_5555:
[----:B------:R-:W-:Y:S05]  /*4480*/  BSYNC B0 ;  /* 0x0000000000007941 */ /* 0x000fea0003800000 */
.L_x_5554:
        /* <DEDUP_REMOVED lines=86> */
.L_x_5559:
[----:B------:R-:W-:Y:S05]  /*49f0*/  BSYNC B0 ;  /* 0x0000000000007941 */ /* 0x000fea0003800000 */
.L_x_5558:
        /* <DEDUP_REMOVED lines=59> */
.L_x_5561:
[----:B------:R-:W-:Y:S05]  /*4db0*/  BSYNC B0 ;  /* 0x0000000000007941 */ /* 0x000fea0003800000 */
.L_x_5560:
        /* <DEDUP_REMOVED lines=59> */
.L_x_5563:
[----:B------:R-:W-:Y:S05]  /*5170*/  BSYNC B0 ;  /* 0x0000000000007941 */ /* 0x000fea0003800000 */
.L_x_5562:
        /* <DEDUP_REMOVED lines=58> */
.L_x_5557:
[----:B-123--:R-:W-:Y:S05]  /*5520*/  BSYNC B1 ;  /* 0x0000000000017941 */ /* 0x00efea0003800000 */
.L_x_5556:
        /* <DEDUP_REMOVED lines=61> */
.L_x_5566:
[----:B------:R-:W-:Y:S05]  /*5900*/  BSYNC B0 ;  /* 0x0000000000007941 */ /* 0x000fea0003800000 */
.L_x_5565:
        /* <DEDUP_REMOVED lines=59> */
.L_x_5568:
[----:B------:R-:W-:Y:S05]  /*5cc0*/  BSYNC B0 ;  /* 0x0000000000007941 */ /* 0x000fea0003800000 */
.L_x_5567:
        /* <DEDUP_REMOVED lines=59> */
.L_x_5570:
[----:B------:R-:W-:Y:S05]  /*6080*/  BSYNC B0 ;  /* 0x0000000000007941 */ /* 0x000fea0003800000 */
.L_x_5569:
        /* <DEDUP_REMOVED lines=59> */
.L_x_5551:
        /* <DEDUP_REMOVED lines=36> */
.L_x_5572:
[----:B------:R-:W-:Y:S05]  /*6680*/  BSYNC B0 ;  /* 0x0000000000007941 */ /* 0x000fea0003800000 */
.L_x_5571:
        /* <DEDUP_REMOVED lines=61> */
.L_x_5574:
[----:B------:R-:W-:Y:S05]  /*6a60*/  BSYNC B0 ;  /* 0x0000000000007941 */ /* 0x000fea0003800000 */
.L_x_5573:
        /* <DEDUP_REMOVED lines=157> */
.L_x_5578:
[----:B------:R-:W-:Y:S05]  /*7440*/  BSYNC B0 ;  /* 0x0000000000007941 */ /* 0x000fea0003800000 */
.L_x_5577:
        /* <DEDUP_REMOVED lines=121> */
.L_x_5576:
[----:B-123--:R-:W-:Y:S05]  /*7be0*/  BSYNC B1 ;  /* 0x0000000000017941 */ /* 0x00efea0003800000 */
.L_x_5575:
        /* <DEDUP_REMOVED lines=127> */
.L_x_5580:
[----:B------:R-:W-:Y:S05]  /*83e0*/  BSYNC B0 ;  /* 0x0000000000007941 */ /* 0x000fea0003800000 */
.L_x_5579:
        /* <DEDUP_REMOVED lines=125> */
.L_x_5550:
        /* <DEDUP_REMOVED lines=30> */
.L_x_5582:
[----:B-12---:R-:W-:Y:S05]  /*8da0*/  BSYNC B0 ;  /* 0x0000000000007941 */ /* 0x006fea0003800000 */
.L_x_5581:
        /* <DEDUP_REMOVED lines=25> */
.L_x_5564:
[----:B------:R-:W-:Y:S05]  /*8f40*/  BSYNC B2 ;  /* 0x0000000000027941 */ /* 0x000fea0003800000 */
.L_x_5549:
        /* <DEDUP_REMOVED lines=15> */
[----:B------:R-:W-:Y:S02]  /*9040*/  @P0 IMAD R5, R9, c[0x0][0x258], RZ ;  /* 0x0000960009050a24 */ /* 0x000fe400078e02ff */
[----:B------:R-:W-:Y:S04]  /*9050*/  @P0 IMAD.MOV.U32 R3, RZ, RZ, R94 ;  /* 0x000000ffff030224 */ /* 0x000fe800078e005e */
[C---:B------:R-:W-:Y:S04]  /*9060*/  @P0 IMAD.WIDE.U32 R2, R8.reuse, c[0x0][0x258], R2 ;  /* 0x0000960008020a25 */ /* 0x040fe800078e0002 */
[----:B------:R-:W-:Y:S01]  /*9070*/  @P0 IMAD R8, R8, c[0x0][0x25c], R5 ;  /* 0x0000970008080a24 */ /* 0x000fe200078e0205 */
[C---:B------:R-:W-:Y:S04]  /*9080*/  @P0 LEA R10, P4, R2.reuse, c[0x0][0x250], 0x1 ;  /* 0x00009400020a0a11 */ /* 0x040fe800078808ff */
[----:B------:R-:W-:Y:S04]  /*9090*/  @P0 IADD3 R8, R3, R8, RZ ;  /* 0x0000000803080210 */ /* 0x000fe80007ffe0ff */
        /* <DEDUP_REMOVED lines=10> */
[----:B------:R-:W-:Y:S02]  /*9140*/  IADD3 R5, P4, R110, R2, RZ ;  /* 0x000000026e057210 */ /* 0x000fe40007f9e0ff */
[----:B------:R-:W-:Y:S02]  /*9150*/  @P3 MOV R2, R84 ;  /* 0x0000005400023202 */ /* 0x000fe40000000f00 */
[----:B------:R-:W-:Y:S01]  /*9160*/  IADD3.X R14, R119, R3, R6, P4, !PT ;  /* 0x00000003770e7210 */ /* 0x000fe200027fe406 */
[----:B------:R-:W-:Y:S02]  /*9170*/  @P3 IMAD.MOV.U32 R3, RZ, RZ, R94 ;  /* 0x000000ffff033224 */ /* 0x000fe400078e005e */
[----:B------:R-:W-:Y:S02]  /*9180*/  @P3 IMAD R6, R15, c[0x0][0x258], RZ ;  /* 0x000096000f063a24 */ /* 0x000fe400078e02ff */
[C---:B------:R-:W-:Y:S04]  /*9190*/  @P3 IMAD.WIDE.U32 R2, R13.reuse, c[0x0][0x258], R2 ;  /* 0x000096000d023a25 */ /* 0x040fe800078e0002 */
[----:B------:R-:W-:Y:S01]  /*91a0*/  @P3 IMAD R6, R13, c[0x0][0x25c], R6 ;  /* 0x000097000d063a24 */ /* 0x000fe200078e0206 */
[C---:B------:R-:W-:Y:S04]  /*91b0*/  @P3 LEA R8, P4, R2.reuse, c[0x0][0x250], 0x1 ;  /* 0x0000940002083a11 */ /* 0x040fe800078808ff */
[----:B------:R-:W-:Y:S04]  /*91c0*/  @P3 IADD3 R6, R3, R6, RZ ;  /* 0x0000000603063210 */ /* 0x000fe80007ffe0ff */
[----:B------:R-:W-:Y:S02]  /*91d0*/  @P3 LEA.HI.X R9, R2, c[0x0][0x254], R6, 0x1, P4 ;  /* 0x0000950002093a11 */ /* 0x000fe400020f0c06 */
[C---:B------:R-:W-:Y:S04]  /*91e0*/  LEA R6, P4, R5.reuse, c[0x0][0x1f8], 0x1 ;  /* 0x00007e0005067a11 */ /* 0x040fe800078808ff */
[----:B------:R-:W-:Y:S01]  /*91f0*/  LEA.HI.X R5, R5, c[0x0][0x1fc], R14, 0x1, P4 ;  /* 0x00007f0005057a11 */ /* 0x000fe200020f0c0e */
[----:B------:R1:W2:Y:S01]  /*9200*/  SHFL.IDX PT, R2, R6, RZ, 0x181f ;  /* 0x00181fff06027589 */ /* 0x0002a200000e0000 */
[----:B------:R-:W-:Y:S03]  /*9210*/  LOP3.LUT P4, RZ, R213, 0x4, RZ, 0xc0, !PT ;  /* 0x00000004d5ff7812 */ /* 0x000fe6000788c0ff */
[----:B------:R1:W3:Y:S10]  /*9220*/  SHFL.IDX PT, R3, R5, RZ, 0x181f ;  /* 0x00181fff05037589 */ /* 0x0002f400000e0000 */
        /* <DEDUP_REMOVED lines=8> */
[----:B------:R-:W0:Y:S01]  /*92b0*/  LDGDEPBAR ;  /* 0x00000000000079af */ /* 0x000e220000000000 */
[----:B------:R-:W-:Y:S04]  /*92c0*/  DEPBAR.LE SB0, 0x0 ;  /* 0x000080000000791a */ /* 0x000fe80000000000 */
[----:B------:R-:W-:Y:S06]  /*92d0*/  BAR.SYNC.DEFER_BLOCKING 0x0 ;  /* 0x0000000000007b1d */ /* 0x000fec0000010000 */
[----:B------:R-:W-:-:S05]  /*92e0*/  @!P0 BRA `(.L_x_5584) ;  /* 0x0000015000008947 */ /* 0x000fca0003800000 */
[----:B-123--:R-:W-:Y:S02]  /*92f0*/  ISETP.GE.AND P0, PT, R140, c[0x0][0x1d4], PT ;  /* 0x000075008c007a0c */ /* 0x00efe40003f06270 */
[----:B------:R-:W-:Y:S11]  /*9300*/  ISETP.GE.AND P5, PT, R144, c[0x0][0x1d4], PT ;  /* 0x0000750090007a0c */ /* 0x000ff60003fa6270 */
[----:B------:R-:W1:Y:S01]  /*9310*/  @!P0 LDS.128 R20, [R223+0x4080] ;  /* 0x00408000df148984 */ /* 0x000e620000000c00 */
[CC--:B------:R-:W-:Y:S04]  /*9320*/  @!P0 LEA R8, P4, R140.reuse, R2.reuse, 0x1 ;  /* 0x000000028c088211 */ /* 0x0c0fe800078808ff */
        /* <DEDUP_REMOVED lines=17> */
.L_x_5584:
[----:B-123--:R-:W-:Y:S05]  /*9440*/  BSYNC B0 ;  /* 0x0000000000007941 */ /* 0x00efea0003800000 */
.L_x_5583:
[----:B------:R1:W2:Y:S01]  /*9450*/  SHFL.IDX PT, R3, R5, 0x1, 0x181f ;  /* 0x00381f0005037f89 */ /* 0x0002a200000e0000 */
[----:B------:R-:W-:Y:S03]  /*9460*/  BSSY B0, `(.L_x_5585) ;  /* 0x0000018000007945 */ /* 0x000fe60003800000 */
[----:B------:R1:W3:Y:S01]  /*9470*/  SHFL.IDX PT, R2, R6, 0x1, 0x181f ;  /* 0x00381f0006027f89 */ /* 0x0002e200000e0000 */
        /* <DEDUP_REMOVED lines=22> */
.L_x_5586:
[----:B------:R-:W-:Y:S05]  /*95e0*/  BSYNC B0 ;  /* 0x0000000000007941 */ /* 0x000fea0003800000 */
.L_x_5585:
[----:B------:R-:W-:Y:S01]  /*95f0*/  ISETP.GT.AND P4, PT, R37, R101, PT ;  /* 0x000000652500720c */ /* 0x000fe20003f84270 */
[----:B------:R-:W-:Y:S01]  /*9600*/  @!UPT UIADD3 URZ, URZ, URZ, URZ ;  /* 0x0000003f3f3ff290 */ /* 0x000fe2000fffe03f */
[----:B------:R-:W-:Y:S11]  /*9610*/  BSSY B0, `(.L_x_5587) ;  /* 0x000002a000007945 */ /* 0x000ff60003800000 */
[----:B------:R-:W-:-:S05]  /*9620*/  @!P4 BRA `(.L_x_5588) ;  /* 0x000002800000c947 */ /* 0x000fca0003800000 */
[----:B-1----:R-:W-:Y:S01]  /*9630*/  IADD3 R5, R37, -0x1, RZ ;  /* 0xffffffff25057810 */ /* 0x002fe20007ffe0ff */
[----:B--23--:R-:W-:Y:S01]  /*9640*/  IMAD.MOV.U32 R2, RZ, RZ, R106 ;  /* 0x000000ffff027224 */ /* 0x00cfe200078e006a */
[----:B------:R-:W-:Y:S01]  /*9650*/  P2R R11, PR, RZ, 0x4 ;  /* 0x00000004ff0b7803 */ /* 0x000fe20000000000 */
[----:B------:R-:W-:Y:S01]  /*9660*/  IMAD.MOV.U32 R3, RZ, RZ, R105 ;  /* 0x000000ffff037224 */ /* 0x000fe200078e0069 */
        /* <DEDUP_REMOVED lines=36> */
.L_x_5588:
[----:B------:R-:W-:Y:S05]  /*98b0*/  BSYNC B0 ;  /* 0x0000000000007941 */ /* 0x000fea0003800000 */
.L_x_5587:
        /* <DEDUP_REMOVED lines=9> */
[----:B--23--:R-:W-:-:S04]  /*9950*/  SHF.R.U32.HI R2, RZ, 0x1f, R0 ;  /* 0x0000001fff027819 */ /* 0x00cfc80000011600 */
[----:B------:R-:W-:Y:S02]  /*9960*/  LEA.HI.SX32 R21, R0, R2, 0x1d ;  /* 0x0000000200157211 */ /* 0x000fe400078feaff */
.L_x_5548:
[----:B-1----:R-:W2:Y:S04]  /*9970*/  LDL R14, [R1+0xa0] ;  /* 0x0000a000010e7983 */ /* 0x002ea80000100800 */
[----:B------:R-:W3:Y:S04]  /*9980*/  LDL.LU R3, [R1+0x15c] ;  /* 0x00015c0001037983 */ /* 0x000ee80000300800 */
        /* <DEDUP_REMOVED lines=26> */
.L_x_5592:
[----:B------:R-:W-:-:S13]  /*9b30*/  ISETP.NE.AND P0, PT, R4, 0x1, PT ;  /* 0x000000010400780c */ /* 0x000fda0003f05270 */
[----:B------:R-:W-:-:S05]  /*9b40*/  @P0 IMAD.HI.U32 R3, R0, c[0x0][0x330], RZ ;  /* 0x0000cc0000030a27 */ /* 0x000fca00078e00ff */
[----:B------:R-:W-:Y:S02]  /*9b50*/  @P0 SHF.R.U32.HI R0, RZ, c[0x0][0x334], R3 ;  /* 0x0000cd00ff000a19 */ /* 0x000fe40000011603 */
.L_x_5593:
[----:B------:R-:W-:Y:S05]  /*9b60*/  BSYNC B0 ;  /* 0x0000000000007941 */ /* 0x000fea0003800000 */
.L_x_5591:
[----:B------:R-:W-:-:S05]  /*9b70*/  IMAD R0, R0, R4, c[0x0][0x32c] ;  /* 0x0000cb0000007624 */ /* 0x000fca00078e0204 */
[----:B------:R-:W-:-:S04]  /*9b80*/  IMNMX R2, R2, R0, PT ;  /* 0x0000000002027217 */ /* 0x000fc80003800200 */
.L_x_5590:
        /* <DEDUP_REMOVED lines=20> */
.L_x_5596:
[----:B------:R-:W-:-:S13]  /*9cd0*/  ISETP.NE.AND P0, PT, R4, 0x1, PT ;  /* 0x000000010400780c */ /* 0x000fda0003f05270 */
[----:B------:R-:W-:-:S05]  /*9ce0*/  @P0 IMAD.HI.U32 R3, R0, c[0x0][0x330], RZ ;  /* 0x0000cc0000030a27 */ /* 0x000fca00078e00ff */
[----:B------:R-:W-:Y:S02]  /*9cf0*/  @P0 SHF.R.U32.HI R0, RZ, c[0x0][0x334], R3 ;  /* 0x0000cd00ff000a19 */ /* 0x000fe40000011603 */
.L_x_5597:
[----:B------:R-:W-:Y:S05]  /*9d00*/  BSYNC B0 ;  /* 0x0000000000007941 */ /* 0x000fea0003800000 */
.L_x_5595:
[----:B------:R-:W-:-:S05]  /*9d10*/  IMAD R0, R0, c[0x0][0x32c], RZ ;  /* 0x0000cb0000007a24 */ /* 0x000fca00078e02ff */
[----:B------:R-:W-:-:S05]  /*9d20*/  IMNMX R2, R2, R0, !PT ;  /* 0x0000000002027217 */ /* 0x000fca0007800200 */
.L_x_5594:
        /* <DEDUP_REMOVED lines=40> */
.L_x_5599:
[----:B------:R-:W-:Y:S05]  /*9fb0*/  BSYNC B0 ;  /* 0x0000000000007941 */ /* 0x000fea0003800000 */
.L_x_5598:
        /* <DEDUP_REMOVED lines=139> */
.L_x_5773:
[----:B------:R-:W-:Y:S05]  /*a870*/  BRA.DIV ~URZ, `(.L_x_5602) ;  /* 0x000150327f007947 */ /* 0x000fea000b800000 */
[----:B------:R3:W4:Y:S02]  /*a880*/  SHFL.IDX PT, R0, R17, RZ, 0x181f ;  /* 0x00181fff11007589 */ /* 0x00072400000e0000 */
.L_x_5774:
        /* <DEDUP_REMOVED lines=20> */
.L_x_5604:
[----:B------:R-:W-:Y:S05]  /*a9d0*/  BSYNC B0 ;  /* 0x0000000000007941 */ /* 0x000fea0003800000 */
.L_x_5603:
[----:B------:R-:W-:Y:S05]  /*a9e0*/  BRA.DIV ~URZ, `(.L_x_5605) ;  /* 0x00014f327f007947 */ /* 0x000fea000b800000 */
[----:B--2---:R2:W1:Y:S04]  /*a9f0*/  SHFL.IDX PT, R4, R13, 0x1, 0x181f ;  /* 0x00381f000d047f89 */ /* 0x00446800000e0000 */
[----:B----4-:R2:W4:Y:S02]  /*aa00*/  SHFL.IDX PT, R0, R17, 0x1, 0x181f ;  /* 0x00381f0011007f89 */ /* 0x01052400000e0000 */
.L_x_5775:
        /* <DEDUP_REMOVED lines=20> */
.L_x_5607:
[----:B------:R-:W-:Y:S05]  /*ab50*/  BSYNC B0 ;  /* 0x0000000000007941 */ /* 0x000fea0003800000 */
.L_x_5606:
[----:B------:R-:W-:Y:S05]  /*ab60*/  BRA.DIV ~URZ, `(.L_x_5608) ;  /* 0x00014e827f007947 */ /* 0x000fea000b800000 */
[----:B-1----:R1:W2:Y:S02]  /*ab70*/  SHFL.IDX PT, R4, R13, 0x2, 0x181f ;  /* 0x00581f000d047f89 */ /* 0x0022a400000e0000 */
.L_x_5776:
[----:B------:R-:W-:Y:S05]  /*ab80*/  BRA.DIV ~URZ, `(.L_x_5609) ;  /* 0x00014ed27f007947 */ /* 0x000fea000b800000 */
[----:B----4-:R4:W1:Y:S02]  /*ab90*/  SHFL.IDX PT, R0, R17, 0x2, 0x181f ;  /* 0x00581f0011007f89 */ /* 0x01086400000e0000 */
.L_x_5777:
        /* <DEDUP_REMOVED lines=20> */
.L_x_5611:
[----:B------:R-:W-:Y:S05]  /*ace0*/  BSYNC B0 ;  /* 0x0000000000007941 */ /* 0x000fea0003800000 */
.L_x_5610:
[----:B------:R-:W-:Y:S05]  /*acf0*/  BRA.DIV ~URZ, `(.L_x_5612) ;  /* 0x00014dd27f007947 */ /* 0x000fea000b800000 */
[----:B--2---:R2:W3:Y:S04]  /*ad00*/  SHFL.IDX PT, R4, R13, 0x3, 0x181f ;  /* 0x00781f000d047f89 */ /* 0x0044e800000e0000 */
[----:B-1----:R2:W1:Y:S02]  /*ad10*/  SHFL.IDX PT, R0, R17, 0x3, 0x181f ;  /* 0x00781f0011007f89 */ /* 0x00246400000e0000 */
.L_x_5778:
        /* <DEDUP_REMOVED lines=165> */
[----:B--2---:R-:W-:Y:S05]  /*b770*/  CALL.REL.NOINC `($_ZN7cutlass13device_kernelIN5flash19enable_sm80_to_sm89INS1_16FlashAttnFwdSm80INS1_25CollectiveMainloopFwdSm80ILi8ELi1ELb0EN4cute5tupleIJNS5_1CILi128EEENS7_ILi48EEENS7_ILi256EEEEEELi256ENS_10bfloat16_tEfNS_4arch4Sm80ELb0ELb1ELb0ELb1ELb1ELb1ELb1ELb1EEENS1_21CollectiveEpilogueFwdINS6_IJS8_SA_S9_EEENS6_IJNS7_ILi1EEESI_SI_EEESC_SE_Li256ELb1ELb1ELb1ELb0EEENS1_36VarlenDynamicPersistentTileSchedulerILi128ELi48ELi256ELi256ELb1ELb1ELb0ELb1ELb0ELb1EEEEEEEEEvNT_6ParamsE$_ZZN5flash25CollectiveMainloopFwdSm80ILi8ELi1ELb0EN4cute5tupleIJNS1_1CILi128EEENS3_ILi48EEENS3_ILi256EEEEEELi256EN7cutlass10bfloat16_tEfNS8_4arch4Sm80ELb0ELb1ELb0ELb1ELb1ELb1ELb1ELb1EE3mmaINS_16FlashAttnFwdSm80ISC_NS_21CollectiveEpilogueFwdINS2_IJS4_S6_S5_EEENS2_IJNS3_ILi1EEESH_SH_EEES9_SB_Li256ELb1ELb1ELb1ELb0EEENS_36VarlenDynamicPersistentTileSchedulerILi128ELi48ELi256ELi256ELb1ELb1ELb0ELb1ELb0ELb1EEEE13SharedStorageENS1_6TensorINS1_11ArrayEngineIfLm128EEENS1_6LayoutINS2_IJNS2_IJNS3_ILi2EEESS_EEESH_NS3_ILi32EEEEEENS2_IJNS2_IJSH_SS_EEENS3_ILi0EEENS3_ILi4EEEEEEEEEENS_7SoftmaxILi2ELi0EEEEEbRKNSC_6ParamsERT0_RT1_iRKNS_16SeqlenInfoQKNewKILb1ELb1EEENS2_IJiiiiEEERT_ENKUlvE_clEv) ;  /* 0x0001686000007944 */ /* 0x004fea0003c00000 */
[----:B------:R-:W-:Y:S05]  /*b780*/  BSYNC B2 ;  /* 0x0000000000027941 */ /* 0x000fea0003800000 */
.L_x_5613:
[----:B------:R2:W5:Y:S01]  /*b790*/  LDL R76, [R1] ;  /* 0x00000000014c7983 */ /* 0x0005620000100800 */
[----:B------:R-:W-:-:S04]  /*b7a0*/  DEPBAR.LE SB0, 0x0 ;  /* 0x000080000000791a */ /* 0x000fc80000000000 */
[----:B------:R2:W5:Y:S01]  /*b7b0*/  LDL R240, [R1+0x10] ;  /* 0x0000100001f07983 */ /* 0x0005620000100800 */
[----:B------:R-:W-:Y:S01]  /*b7c0*/  WARPSYNC 0xffffffff ;  /* 0xffffffff00007948 */ /* 0x000fe20003800000 */
[----:B------:R-:W-:Y:S02]  /*b7d0*/  IMAD R0, R127, c[0x0][0x208], RZ ;  /* 0x000082007f007a24 */ /* 0x000fe400078e02ff */
[----:B------:R-:W-:Y:S01]  /*b7e0*/  BAR.SYNC.DEFER_BLOCKING 0x0 ;  /* 0x0000000000007b1d */ /* 0x000fe20000010000 */
[----:B------:R-:W-:-:S04]  /*b7f0*/  IMAD.WIDE.U32 R14, R252, c[0x0][0x210], RZ ;  /* 0x00008400fc0e7a25 */ /* 0x000fc800078e00ff */
        /* <DEDUP_REMOVED lines=9> */
[----:B-1----:R2:W1:Y:S03]  /*b890*/  LDSM.16.M88.4 R8, [R197] ;  /* 0x00000000c508783b */ /* 0x0024660000000200 */
[----:B------:R-:W-:Y:S01]  /*b8a0*/  LEA R6, P0, R0, c[0x0][0x1f8], 0x1 ;  /* 0x00007e0000067a11 */ /* 0x000fe200078008ff */
[----:B------:R2:W3:Y:S01]  /*b8b0*/  LDSM.16.M88.4 R28, [R192] ;  /* 0x00000000c01c783b */ /* 0x0004e20000000200 */
[----:B------:R-:W-:-:S03]  /*b8c0*/  IADD3.X R2, R252, R3, R4, P1, !PT ;  /* 0x00000003fc027210 */ /* 0x000fc60000ffe404 */
[----:B----45:R2:W4:Y:S01]  /*b8d0*/  LDSM.16.M88.4 R36, [R192+0x800] ;  /* 0x00080000c024783b */ /* 0x0305220000000200 */
        /* <DEDUP_REMOVED lines=9> */
.L_x_5779:
        /* <DEDUP_REMOVED lines=32> */
.L_x_5780:
        /* <DEDUP_REMOVED lines=20> */
.L_x_5616:
[----:B--2---:R-:W-:Y:S05]  /*bcb0*/  BSYNC B0 ;  /* 0x0000000000007941 */ /* 0x004fea0003800000 */
.L_x_5615:
[----:B------:R-:W-:Y:S01]  /*bcc0*/  IMAD.MOV.U32 R0, RZ, RZ, 0x40 ;  /* 0x00000040ff007424 */ /* 0x000fe200078e00ff */
[----:B------:R-:W-:Y:S01]  /*bcd0*/  LOP3.LUT P0, RZ, R146, 0x4, RZ, 0xc0, !PT ;  /* 0x0000000492ff7812 */ /* 0x000fe2000780c0ff */
[----:B------:R-:W0:Y:S01]  /*bce0*/  LDGDEPBAR ;  /* 0x00000000000079af */ /* 0x000e220000000000 */
[----:B------:R-:W-:Y:S01]  /*bcf0*/  WARPSYNC 0xffffffff ;  /* 0xffffffff00007948 */ /* 0x000fe20003800000 */
[C---:B-1-3--:R-:W-:Y:S01]  /*bd00*/  HMMA.16816.F32.BF16 R32, R8.reuse, R28, RZ ;  /* 0x0000001c0820723c */ /* 0x04afe200000418ff */
[----:B------:R-:W-:Y:S01]  /*bd10*/  SEL R0, R0, 0xffffffc0, !P0 ;  /* 0xffffffc000007807 */ /* 0x000fe20004000000 */
[----:B------:R-:W-:Y:S01]  /*bd20*/  BSSY B1, `(.L_x_5618) ;  /* 0x0000107000017945 */ /* 0x000fe20003800000 */
[----:B------:R-:W-:Y:S02]  /*bd30*/  ISETP.GT.AND P0, PT, R129, R247, PT ;  /* 0x000000f78100720c */ /* 0x000fe40003f04270 */
[C---:B------:R-:W-:Y:S01]  /*bd40*/  IADD3 R210, R201.reuse, 0x4800, RZ ;  /* 0x00004800c9d27810 */ /* 0x040fe20007ffe0ff */
[--C-:B------:R-:W-:Y:S01]  /*bd50*/  IMAD.IADD R147, R192, 0x1, R0.reuse ;  /* 0x00000001c0937824 */ /* 0x100fe200078e0200 */
[C---:B------:R-:W-:Y:S01]  /*bd60*/  IADD3 R209, R201.reuse, 0x5800, RZ ;  /* 0x00005800c9d17810 */ /* 0x040fe20007ffe0ff */
[----:B------:R-:W-:Y:S01]  /*bd70*/  HMMA.16816.F32.BF16 R28, R8, R30, RZ ;  /* 0x0000001e081c723c */ /* 0x000fe200000418ff */
[C---:B------:R-:W-:Y:S01]  /*bd80*/  IMAD.IADD R15, R201.reuse, 0x1, R0 ;  /* 0x00000001c90f7824 */ /* 0x040fe200078e0200 */
[C---:B------:R-:W-:Y:S01]  /*bd90*/  IADD3 R208, R201.reuse, 0x5000, RZ ;  /* 0x00005000c9d07810 */ /* 0x040fe20007ffe0ff */
[----:B------:R-:W-:Y:S01]  /*bda0*/  LDSM.16.M88.4 R52, [R147] ;  /* 0x000000009334783b */ /* 0x000fe20000000200 */
[----:B------:R-:W-:-:S02]  /*bdb0*/  IADD3 R207, R201, 0x3000, RZ ;  /* 0x00003000c9cf7810 */ /* 0x000fc40007ffe0ff */
[C---:B------:R-:W-:Y:S01]  /*bdc0*/  IADD3 R206, R201.reuse, 0x4000, RZ ;  /* 0x00004000c9ce7810 */ /* 0x040fe20007ffe0ff */
[----:B------:R-:W-:Y:S01]  /*bdd0*/  LDSM.16.M88.4 R60, [R147+0x800] ;  /* 0x00080000933c783b */ /* 0x000fe20000000200 */
[C---:B------:R-:W-:Y:S01]  /*bde0*/  HMMA.16816.F32.BF16 R24, R8.reuse, R36, RZ ;  /* 0x000000240818723c */ /* 0x040fe200000418ff */
[C---:B------:R-:W-:Y:S02]  /*bdf0*/  IADD3 R205, R201.reuse, 0x3800, RZ ;  /* 0x00003800c9cd7810 */ /* 0x040fe40007ffe0ff */
[----:B------:R-:W-:Y:S01]  /*be00*/  LDSM.16.M88.4 R68, [R147+0x1000] ;  /* 0x001000009344783b */ /* 0x000fe20000000200 */
[C---:B------:R-:W-:Y:S02]  /*be10*/  IADD3 R204, R201.reuse, 0x1800, RZ ;  /* 0x00001800c9cc7810 */ /* 0x040fe40007ffe0ff */
[C---:B------:R-:W-:Y:S01]  /*be20*/  IADD3 R203, R201.reuse, 0x2800, RZ ;  /* 0x00002800c9cb7810 */ /* 0x040fe20007ffe0ff */
[----:B------:R-:W-:Y:S01]  /*be30*/  LDSM.16.M88.4 R72, [R15+0x1000] ;  /* 0x001000000f48783b */ /* 0x000fe20000000200 */
[----:B------:R-:W-:Y:S01]  /*be40*/  HMMA.16816.F32.BF16 R20, R8, R38, RZ ;  /* 0x000000260814723c */ /* 0x000fe200000418ff */
[----:B------:R-:W-:-:S07]  /*be50*/  IADD3 R202, R201, 0x2000, RZ ;  /* 0x00002000c9ca7810 */ /* 0x000fce0007ffe0ff */
[C---:B------:R-:W-:Y:S08]  /*be60*/  HMMA.16816.F32.BF16 R36, R8.reuse, R44, RZ ;  /* 0x0000002c0824723c */ /* 0x040ff000000418ff */
[----:B------:R-:W-:Y:S01]  /*be70*/  HMMA.16816.F32.BF16 R44, R8, R46, RZ ;  /* 0x0000002e082c723c */ /* 0x000fe200000418ff */
[----:B------:R-:W1:Y:S07]  /*be80*/  LDSM.16.M88.4 R8, [R200] ;  /* 0x00000000c808783b */ /* 0x000e6e0000000200 */
[C---:B------:R-:W-:Y:S08]  /*be90*/  HMMA.16816.F32.BF16 R48, R16.reuse, R40, R32 ;  /* 0x000000281030723c */ /* 0x040ff00000041820 */
        /* <DEDUP_REMOVED lines=18> */
[----:B------:R-:W5:Y:S03]  /*bfc0*/  LDSM.16.M88.4 R68, [R192+0x2800] ;  /* 0x00280000c044783b */ /* 0x000f660000000200 */
        /* <DEDUP_REMOVED lines=17> */
[C---:B-----5:R-:W-:Y:S08]  /*c0e0*/  HMMA.16816.F32.BF16 R24, R8.reuse, R68, R24 ;  /* 0x000000440818723c */ /* 0x060ff00000041818 */
[----:B------:R-:W-:Y:S01]  /*c0f0*/  HMMA.16816.F32.BF16 R20, R8, R70, R20 ;  /* 0x000000460814723c */ /* 0x000fe20000041814 */
[----:B------:R-:W1:Y:S04]  /*c100*/  LDSM.16.M88.4 R8, [R200+0x4000] ;  /* 0x00400000c808783b */ /* 0x000e680000000200 */
[----:B------:R-:W5:Y:S03]  /*c110*/  LDSM.16.M88.4 R68, [R147+0x2800] ;  /* 0x002800009344783b */ /* 0x000f660000000200 */
        /* <DEDUP_REMOVED lines=48> */
[----:B------:R-:W5:Y:S03]  /*c420*/  LDSM.16.M88.4 R68, [R15+0x4000] ;  /* 0x004000000f44783b */ /* 0x000f660000000200 */
[C---:B-1----:R-:W-:Y:S08]  /*c430*/  HMMA.16816.F32.BF16 R40, R8.reuse, R44, R40 ;  /* 0x0000002c0828723c */ /* 0x042ff00000041828 */
[C---:B------:R-:W-:Y:S01]  /*c440*/  HMMA.16816.F32.BF16 R36, R8.reuse, R46, R36 ;  /* 0x0000002e0824723c */ /* 0x040fe20000041824 */
[----:B------:R-:W-:Y:S07]  /*c450*/  LDSM.16.M88.4 R44, [R201+0x4800] ;  /* 0x00480000c92c783b */ /* 0x000fee0000000200 */
[C---:B---3--:R-:W-:Y:S08]  /*c460*/  HMMA.16816.F32.BF16 R32, R8.reuse, R56, R32 ;  /* 0x000000380820723c */ /* 0x048ff00000041820 */
        /* <DEDUP_REMOVED lines=12> */
[C---:B-----5:R-:W-:Y:S08]  /*c530*/  HMMA.16816.F32.BF16 R24, R16.reuse, R68, R24 ;  /* 0x000000441018723c */ /* 0x060ff00000041818 */
[----:B------:R-:W-:Y:S01]  /*c540*/  HMMA.16816.F32.BF16 R16, R16, R70, R20 ;  /* 0x000000461010723c */ /* 0x000fe20000041814 */
[----:B------:R-:W2:Y:S04]  /*c550*/  LDSM.16.M88.4 R20, [R198+0xc000] ;  /* 0x00c00000c614783b */ /* 0x000ea80000000200 */
[----:B------:R-:W5:Y:S03]  /*c560*/  LDSM.16.M88.4 R68, [R201+0x5800] ;  /* 0x00580000c944783b */ /* 0x000f660000000200 */
        /* <DEDUP_REMOVED lines=18> */
[----:B------:R-:W2:Y:S01]  /*c690*/  LDSM.16.M88.4 R8, [R199+0xc000] ;  /* 0x00c00000c708783b */ /* 0x000ea20000000200 */
[----:B------:R-:W-:-:S06]  /*c6a0*/  DEPBAR.LE SB0, 0x0 ;  /* 0x000080000000791a */ /* 0x000fcc0000000000 */
[C---:B-1----:R-:W-:Y:S08]  /*c6b0*/  HMMA.16816.F32.BF16 R40, R16.reuse, R56, R40 ;  /* 0x000000381028723c */ /* 0x042ff00000041828 */
[C---:B------:R-:W-:Y:S08]  /*c6c0*/  HMMA.16816.F32.BF16 R36, R16.reuse, R58, R36 ;  /* 0x0000003a1024723c */ /* 0x040ff00000041824 */
[C---:B------:R-:W-:Y:S08]  /*c6d0*/  HMMA.16816.F32.BF16 R32, R16.reuse, R60, R32 ;  /* 0x0000003c1020723c */ /* 0x040ff00000041820 */
[C---:B------:R-:W-:Y:S08]  /*c6e0*/  HMMA.16816.F32.BF16 R28, R16.reuse, R62, R28 ;  /* 0x0000003e101c723c */ /* 0x040ff0000004181c */
[C---:B---3--:R-:W-:Y:S08]  /*c6f0*/  HMMA.16816.F32.BF16 R24, R16.reuse, R64, R24 ;  /* 0x000000401018723c */ /* 0x048ff00000041818 */
        /* <DEDUP_REMOVED lines=10> */
[----:B------:R-:W2:Y:S04]  /*c7a0*/  LDL R2, [R1+0x84] ;  /* 0x0000840001027983 */ /* 0x000ea80000100800 */
[----:B------:R-:W3:Y:S04]  /*c7b0*/  LDL.64 R80, [R1+0x90] ;  /* 0x0000900001507983 */ /* 0x000ee80000100a00 */
[----:B------:R-:W5:Y:S01]  /*c7c0*/  LDL R4, [R1+0x9c] ;  /* 0x00009c0001047983 */ /* 0x000f620000100800 */
[----:B------:R-:W-:-:S02]  /*c7d0*/  IMAD.MOV.U32 R0, RZ, RZ, 0x1 ;  /* 0x00000001ff007424 */ /* 0x000fc400078e00ff */
[----:B------:R-:W-:Y:S01]  /*c7e0*/  IMAD.IADD R3, R251, 0x1, R241 ;  /* 0x00000001fb037824 */ /* 0x000fe200078e02f1 */
[----:B----4-:R-:W4:Y:S02]  /*c7f0*/  LDL.64 R78, [R1+0x88] ;  /* 0x00008800014e7983 */ /* 0x010f240000100a00 */
        /* <DEDUP_REMOVED lines=9> */
[----:B---3--:R-:W-:-:S04]  /*c890*/  @!P1 IADD3 R3, P0, R0, R80, RZ ;  /* 0x0000005000039210 */ /* 0x008fc80007f1e0ff */
        /* <DEDUP_REMOVED lines=16> */
[----:B----4-:R-:W-:-:S04]  /*c9a0*/  IADD3 R0, P0, R78, R2, RZ ;  /* 0x000000024e007210 */ /* 0x010fc80007f1e0ff */
[----:B------:R-:W-:Y:S02]  /*c9b0*/  IADD3.X R2, R6, R3, R4, P0, !PT ;  /* 0x0000000306027210 */ /* 0x000fe400007fe404 */
[----:B------:R-:W-:-:S04]  /*c9c0*/  LEA R13, P0, R0, c[0x0][0x1c8], 0x1 ;  /* 0x00007200000d7a11 */ /* 0x000fc800078008ff */
[----:B------:R-:W-:Y:S02]  /*c9d0*/  LEA.HI.X R6, R0, c[0x0][0x1cc], R2, 0x1, P0 ;  /* 0x0000730000067a11 */ /* 0x000fe400000f0c02 */
[----:B------:R-:W-:Y:S01]  /*c9e0*/  ISETP.GE.AND P0, PT, R14, 0x1, PT ;  /* 0x000000010e00780c */ /* 0x000fe20003f06270 */
[----:B------:R-:W-:Y:S10]  /*c9f0*/  BRA.DIV ~URZ, `(.L_x_5620) ;  /* 0x000132e27f007947 */ /* 0x000ff4000b800000 */
[----:B------:R1:W2:Y:S02]  /*ca00*/  SHFL.IDX PT, R4, R6, RZ, 0x181f ;  /* 0x00181fff06047589 */ /* 0x0002a400000e0000 */
.L_x_5781:
[----:B------:R-:W-:Y:S05]  /*ca10*/  BRA.DIV ~URZ, `(.L_x_5621) ;  /* 0x000133327f007947 */ /* 0x000fea000b800000 */
[----:B------:R3:W4:Y:S02]  /*ca20*/  SHFL.IDX PT, R0, R13, RZ, 0x181f ;  /* 0x00181fff0d007589 */ /* 0x00072400000e0000 */
.L_x_5782:
[----:B------:R-:W-:Y:S01]  /*ca30*/  BSSY B0, `(.L_x_5622) ;  /* 0x0000019000007945 */ /* 0x000fe20003800000 */
[----:B------:R-:W-:Y:S05]  /*ca40*/  @!P0 BRA `(.L_x_5623) ;  /* 0x0000017000008947 */ /* 0x000fea0003800000 */
[----:B------:R-:W-:Y:S02]  /*ca50*/  SHF.R.S32.HI R2, RZ, 0x1f, R215 ;  /* 0x0000001fff027819 */ /* 0x000fe400000114d7 */
[C---:B----4-:R-:W-:Y:S02]  /*ca60*/  LEA R16, P0, R215.reuse, R0, 0x1 ;  /* 0x00000000d7107211 */ /* 0x050fe400078008ff */
[C---:B------:R-:W-:Y:S02]  /*ca70*/  IADD3 R20, R215.reuse, 0x40, RZ ;  /* 0x00000040d7147810 */ /* 0x040fe40007ffe0ff */
[----:B--2---:R-:W-:-:S02]  /*ca80*/  LEA.HI.X R17, R215, R4, R2, 0x1, P0 ;  /* 0x00000004d7117211 */ /* 0x004fc400000f0c02 */
[C---:B------:R-:W-:Y:S02]  /*ca90*/  LEA R10, P0, R232.reuse, R0, 0x1 ;  /* 0x00000000e80a7211 */ /* 0x040fe400078008ff */
[C---:B------:R-:W-:Y:S02]  /*caa0*/  IADD3 R19, R215.reuse, 0x80, RZ ;  /* 0x00000080d7137810 */ /* 0x040fe40007ffe0ff */
[C---:B------:R-:W-:Y:S02]  /*cab0*/  IADD3 R18, R215.reuse, 0xc0, RZ ;  /* 0x000000c0d7127810 */ /* 0x040fe40007ffe0ff */
[----:B------:R-:W-:Y:S02]  /*cac0*/  ISETP.GE.AND P4, PT, R215, c[0x0][0x1d4], PT ;  /* 0x00007500d7007a0c */ /* 0x000fe40003f86270 */
[----:B------:R-:W-:Y:S02]  /*cad0*/  LEA.HI.X R11, R232, R4, R244, 0x1, P0 ;  /* 0x00000004e80b7211 */ /* 0x000fe400000f0cf4 */
[----:B------:R-:W-:-:S02]  /*cae0*/  ISETP.GE.AND P3, PT, R20, c[0x0][0x1d4], PT ;  /* 0x0000750014007a0c */ /* 0x000fc40003f66270 */
[----:B------:R-:W-:Y:S02]  /*caf0*/  LEA R8, P0, R231, R0, 0x1 ;  /* 0x00000000e7087211 */ /* 0x000fe400078008ff */
        /* <DEDUP_REMOVED lines=12> */
.L_x_5623:
[----:B------:R-:W-:Y:S05]  /*cbc0*/  BSYNC B0 ;  /* 0x0000000000007941 */ /* 0x000fea0003800000 */
.L_x_5622:
[----:B------:R-:W-:Y:S05]  /*cbd0*/  BRA.DIV ~URZ, `(.L_x_5624) ;  /* 0x000131e27f007947 */ /* 0x000fea000b800000 */
[----:B--2---:R2:W1:Y:S04]  /*cbe0*/  SHFL.IDX PT, R4, R6, 0x1, 0x181f ;  /* 0x00381f0006047f89 */ /* 0x00446800000e0000 */
[----:B----4-:R2:W4:Y:S02]  /*cbf0*/  SHFL.IDX PT, R0, R13, 0x1, 0x181f ;  /* 0x00381f000d007f89 */ /* 0x01052400000e0000 */
.L_x_5783:
[----:B------:R-:W-:-:S13]  /*cc00*/  ISETP.GE.AND P0, PT, R14, 0x21, PT ;  /* 0x000000210e00780c */ /* 0x000fda0003f06270 */
[----:B------:R-:W-:Y:S05]  /*cc10*/  @!P0 BRA `(.L_x_5619) ;  /* 0x0000017000008947 */ /* 0x000fea0003800000 */
[----:B------:R-:W-:Y:S02]  /*cc20*/  SHF.R.S32.HI R2, RZ, 0x1f, R215 ;  /* 0x0000001fff027819 */ /* 0x000fe400000114d7 */
[C---:B----4-:R-:W-:Y:S02]  /*cc30*/  LEA R16, P0, R215.reuse, R0, 0x1 ;  /* 0x00000000d7107211 */ /* 0x050fe400078008ff */
[C---:B------:R-:W-:Y:S02]  /*cc40*/  IADD3 R18, R215.reuse, 0x40, RZ ;  /* 0x00000040d7127810 */ /* 0x040fe40007ffe0ff */
[C---:B-1----:R-:W-:Y:S02]  /*cc50*/  LEA.HI.X R17, R215.reuse, R4, R2, 0x1, P0 ;  /* 0x00000004d7117211 */ /* 0x042fe400000f0c02 */
[----:B------:R-:W-:Y:S02]  /*cc60*/  LEA R10, P0, R232, R0, 0x1 ;  /* 0x00000000e80a7211 */ /* 0x000fe400078008ff */
[----:B--23--:R-:W-:-:S02]  /*cc70*/  IADD3 R13, R215, 0x80, RZ ;  /* 0x00000080d70d7810 */ /* 0x00cfc40007ffe0ff */
        /* <DEDUP_REMOVED lines=17> */
.L_x_5619:
[----:B------:R-:W-:Y:S05]  /*cd90*/  BSYNC B1 ;  /* 0x0000000000017941 */ /* 0x000fea0003800000 */
.L_x_5618:
[----:B-1----:R-:W5:Y:S01]  /*cda0*/  LDL R10, [R1+0x4] ;  /* 0x00000400010a7983 */ /* 0x002f620000100800 */
[----:B----4-:R-:W-:Y:S01]  /*cdb0*/  SHF.R.S32.HI R0, RZ, 0x1f, R76 ;  /* 0x0000001fff007819 */ /* 0x010fe2000001144c */
[----:B------:R-:W-:Y:S01]  /*cdc0*/  IMAD.MOV.U32 R9, RZ, RZ, 0x1 ;  /* 0x00000001ff097424 */ /* 0x000fe200078e00ff */
[----:B------:R-:W-:Y:S01]  /*cdd0*/  ULDC UR4, c[0x0][0x324] ;  /* 0x0000c90000047ab9 */ /* 0x000fe20000000800 */
[----:B------:R-:W0:Y:S01]  /*cde0*/  LDGDEPBAR ;  /* 0x00000000000079af */ /* 0x000e220000000000 */
[CC--:B------:R-:W-:Y:S01]  /*cdf0*/  LEA.HI R2, R0.reuse, R76.reuse, RZ, 0x5 ;  /* 0x0000004c00027211 */ /* 0x0c0fe200078f28ff */
[----:B------:R-:W-:Y:S01]  /*ce00*/  ULOP3.LUT UR4, URZ, UR4, URZ, 0x33, !UPT ;  /* 0x000000043f047292 */ /* 0x000fe2000f8e333f */
[----:B------:R-:W-:-:S02]  /*ce10*/  LEA.HI R0, R0, R76, RZ, 0x2 ;  /* 0x0000004c00007211 */ /* 0x000fc400078f10ff */
[----:B--2---:R-:W-:Y:S02]  /*ce20*/  LOP3.LUT R6, R2, 0xffffffe0, RZ, 0xc0, !PT ;  /* 0xffffffe002067812 */ /* 0x004fe400078ec0ff */
[----:B------:R-:W-:Y:S02]  /*ce30*/  LOP3.LUT R3, R0, 0xfffffffc, RZ, 0xc0, !PT ;  /* 0xfffffffc00037812 */ /* 0x000fe400078ec0ff */
[----:B------:R-:W-:Y:S01]  /*ce40*/  SHF.R.S32.HI R4, RZ, 0x5, R2 ;  /* 0x00000005ff047819 */ /* 0x000fe20000011402 */
[C---:B------:R-:W-:Y:S01]  /*ce50*/  IMAD.IADD R0, R76.reuse, 0x1, -R6 ;  /* 0x000000014c007824 */ /* 0x040fe200078e0a06 */
[----:B------:R-:W-:Y:S01]  /*ce60*/  SHF.R.S32.HI R6, RZ, 0x1f, R2 ;  /* 0x0000001fff067819 */ /* 0x000fe20000011402 */
[----:B------:R-:W-:Y:S01]  /*ce70*/  IMAD.IADD R2, R76, 0x1, -R3 ;  /* 0x000000014c027824 */ /* 0x000fe200078e0a03 */
[----:B------:R-:W-:Y:S02]  /*ce80*/  ISETP.NE.AND P0, PT, R9, c[0x0][0x2c4], PT ;  /* 0x0000b10009007a0c */ /* 0x000fe40003f05270 */
[----:B------:R-:W-:-:S02]  /*ce90*/  LEA.HI R8, R6, R4, RZ, 0x3 ;  /* 0x0000000406087211 */ /* 0x000fc400078f18ff */
[----:B------:R-:W-:Y:S02]  /*cea0*/  SHF.R.S32.HI R3, RZ, 0x1f, R0 ;  /* 0x0000001fff037819 */ /* 0x000fe40000011400 */
[----:B------:R-:W-:Y:S02]  /*ceb0*/  LOP3.LUT R8, R8, 0xffffff8, RZ, 0xc0, !PT ;  /* 0x0ffffff808087812 */ /* 0x000fe400078ec0ff */
[----:B------:R-:W-:Y:S02]  /*cec0*/  LEA.HI R6, R2, R2, RZ, 0x1 ;  /* 0x0000000202067211 */ /* 0x000fe400078f08ff */
[----:B------:R-:W-:Y:S01]  /*ced0*/  LEA.HI R3, R3, R0, RZ, 0x2 ;  /* 0x0000000003037211 */ /* 0x000fe200078f10ff */
[----:B------:R-:W-:Y:S01]  /*cee0*/  IMAD.IADD R4, R4, 0x1, -R8 ;  /* 0x0000000104047824 */ /* 0x000fe200078e0a08 */
[----:B------:R-:W-:Y:S02]  /*cef0*/  LOP3.LUT R6, R6, 0x1ffffffe, RZ, 0xc0, !PT ;  /* 0x1ffffffe06067812 */ /* 0x000fe400078ec0ff */
[----:B------:R-:W-:Y:S01]  /*cf00*/  LOP3.LUT R9, R3, 0x7ffffffc, RZ, 0xc0, !PT ;  /* 0x7ffffffc03097812 */ /* 0x000fe200078ec0ff */
[----:B------:R-:W-:Y:S01]  /*cf10*/  IMAD.SHL.U32 R11, R4, 0x10, RZ ;  /* 0x00000010040b7824 */ /* 0x000fe200078e00ff */
[----:B---3--:R-:W-:Y:S01]  /*cf20*/  SHF.R.S32.HI R13, RZ, 0x2, R3 ;  /* 0x00000002ff0d7819 */ /* 0x008fe20000011403 */
[----:B------:R-:W-:-:S02]  /*cf30*/  IMAD.IADD R2, R2, 0x1, -R6 ;  /* 0x0000000102027824 */ /* 0x000fc400078e0a06 */
[----:B------:R-:W-:Y:S01]  /*cf40*/  IMAD.IADD R3, R0, 0x1, -R9 ;  /* 0x0000000100037824 */ /* 0x000fe200078e0a09 */
[----:B------:R-:W-:Y:S01]  /*cf50*/  STL [R1+0x7c], R11 ;  /* 0x00007c0b01007387 */ /* 0x000fe20000100800 */
[----:B------:R-:W-:Y:S02]  /*cf60*/  IMAD.SHL.U32 R6, R2, 0x8, RZ ;  /* 0x0000000802067824 */ /* 0x000fe400078e00ff */
[----:B------:R-:W-:Y:S01]  /*cf70*/  IMAD.IADD R0, R96, 0x1, R5 ;  /* 0x0000000160007824 */ /* 0x000fe200078e0205 */
[----:B------:R-:W-:Y:S01]  /*cf80*/  STL [R1+0x80], R13 ;  /* 0x0000800d01007387 */ /* 0x000fe20000100800 */
[----:B------:R-:W-:-:S03]  /*cf90*/  IMAD.SHL.U32 R246, R3, 0x2, RZ ;  /* 0x0000000203f67824 */ /* 0x000fc600078e00ff */
[----:B------:R1:W-:Y:S01]  /*cfa0*/  STL [R1+0x78], R6 ;  /* 0x0000780601007387 */ /* 0x0003e20000100800 */
[--C-:B------:R-:W-:Y:S02]  /*cfb0*/  IMAD.IADD R9, R0, 0x1, -R246.reuse ;  /* 0x0000000100097824 */ /* 0x100fe400078e0af6 */
[----:B-----5:R-:W-:Y:S02]  /*cfc0*/  IMAD R2, R10, 0x80, R13 ;  /* 0x000000800a027824 */ /* 0x020fe400078e020d */
[----:B------:R-:W-:-:S03]  /*cfd0*/  IMAD.IADD R10, R96, 0x1, -R246 ;  /* 0x00000001600a7824 */ /* 0x000fc600078e0af6 */
[----:B------:R-:W-:Y:S02]  /*cfe0*/  IADD3 R4, R6, R2, R11 ;  /* 0x0000000206047210 */ /* 0x000fe40007ffe00b */
[----:B------:R-:W-:-:S03]  /*cff0*/  IADD3 R2, -R246, 0x1, R0 ;  /* 0x00000001f6027810 */ /* 0x000fc60007ffe100 */
[----:B------:R-:W-:-:S04]  /*d000*/  @P0 IMAD.HI.U32 R3, R4, c[0x0][0x2c8], RZ ;  /* 0x0000b20004030a27 */ /* 0x000fc800078e00ff */
[----:B------:R-:W-:Y:S01]  /*d010*/  IMAD.IADD R2, R2, 0x1, -R240 ;  /* 0x0000000102027824 */ /* 0x000fe200078e0af0 */
[----:B------:R-:W-:-:S04]  /*d020*/  @P0 SHF.R.U32.HI R4, RZ, c[0x0][0x2cc], R3 ;  /* 0x0000b300ff040a19 */ /* 0x000fc80000011603 */
[C---:B------:R-:W-:Y:S02]  /*d030*/  IADD3 R8, R2.reuse, UR4, RZ ;  /* 0x0000000402087c10 */ /* 0x040fe4000fffe0ff */
[----:B-1----:R-:W-:Y:S01]  /*d040*/  IADD3 R6, R2, c[0x0][0x328], RZ ;  /* 0x0000ca0002067a10 */ /* 0x002fe20007ffe0ff */
[----:B------:R-:W-:Y:S05]  /*d050*/  BRA.DIV ~URZ, `(.L_x_5625) ;  /* 0x00012e327f007947 */ /* 0x000fea000b800000 */
[----:B------:R1:W2:Y:S02]  /*d060*/  SHFL.IDX PT, R3, R4, RZ, 0x1c1f ;  /* 0x001c1fff04037589 */ /* 0x0002a400000e0000 */
.L_x_5784:
[----:B------:R-:W-:Y:S01]  /*d070*/  IMAD.MOV.U32 R13, RZ, RZ, 0x1 ;  /* 0x00000001ff0d7424 */ /* 0x000fe200078e00ff */
[----:B------:R-:W-:Y:S01]  /*d080*/  LOP3.LUT R213, R213, 0xffffefff, RZ, 0xc0, !PT ;  /* 0xffffefffd5d57812 */ /* 0x000fe200078ec0ff */
[--C-:B--2---:R-:W-:Y:S02]  /*d090*/  IMAD.IADD R2, R6, 0x1, R3.reuse ;  /* 0x0000000106027824 */ /* 0x104fe400078e0203 */
        /* <DEDUP_REMOVED lines=15> */
.L_x_5628:
[----:B------:R-:W-:-:S13]  /*d190*/  ISETP.NE.AND P0, PT, R13, c[0x0][0x32c], PT ;  /* 0x0000cb000d007a0c */ /* 0x000fda0003f05270 */
[----:B------:R-:W-:-:S05]  /*d1a0*/  @P0 IMAD.HI.U32 R11, R3, c[0x0][0x330], RZ ;  /* 0x0000cc00030b0a27 */ /* 0x000fca00078e00ff */
[----:B------:R-:W-:Y:S02]  /*d1b0*/  @P0 SHF.R.U32.HI R3, RZ, c[0x0][0x334], R11 ;  /* 0x0000cd00ff030a19 */ /* 0x000fe4000001160b */
.L_x_5629:
[----:B------:R-:W-:Y:S05]  /*d1c0*/  BSYNC B0 ;  /* 0x0000000000007941 */ /* 0x000fea0003800000 */
.L_x_5627:
[----:B------:R-:W-:-:S05]  /*d1d0*/  IMAD R3, R3, c[0x0][0x32c], R10 ;  /* 0x0000cb0003037a24 */ /* 0x000fca00078e020a */
[----:B------:R-:W-:Y:S02]  /*d1e0*/  IADD3 R11, R3, c[0x0][0x32c], RZ ;  /* 0x0000cb00030b7a10 */ /* 0x000fe40007ffe0ff */
[----:B------:R-:W-:Y:S02]  /*d1f0*/  IMNMX R0, R0, R3, !PT ;  /* 0x0000000300007217 */ /* 0x000fe40007800200 */
[----:B------:R-:W-:Y:S02]  /*d200*/  IMNMX R2, R2, R11, PT ;  /* 0x0000000b02027217 */ /* 0x000fe40003800200 */
.L_x_5626:
[C---:B------:R-:W-:Y:S02]  /*d210*/  ISETP.GE.AND P0, PT, R96.reuse, 0x2, PT ;  /* 0x000000026000780c */ /* 0x040fe40003f06270 */
        /* <DEDUP_REMOVED lines=15> */
[----:B------:R-:W-:Y:S02]  /*d310*/  ISETP.GE.AND P2, PT, R96, 0x21, PT ;  /* 0x000000216000780c */ /* 0x000fe40003f46270 */
[----:B------:R-:W-:Y:S02]  /*d320*/  FSEL R22, R52, -INF , !P0 ;  /* 0xff80000034167808 */ /* 0x000fe40004000000 */
[----:B------:R-:W-:Y:S02]  /*d330*/  ISETP.GT.AND P0, PT, R0, 0x9, !P1 ;  /* 0x000000090000780c */ /* 0x000fe40004f04270 */
[----:B------:R-:W-:Y:S02]  /*d340*/  LOP3.LUT R213, R213, 0xfffffffe, RZ, 0xc0, !PT ;  /* 0xfffffffed5d57812 */ /* 0x000fe400078ec0ff */
[----:B------:R-:W-:Y:S02]  /*d350*/  ISETP.LT.OR P0, PT, R2, 0xa, P0 ;  /* 0x0000000a0200780c */ /* 0x000fe40000701670 */
[----:B------:R-:W-:-:S02]  /*d360*/  @P1 LOP3.LUT R213, R213, 0x1, RZ, 0xfc, !PT ;  /* 0x00000001d5d51812 */ /* 0x000fc400078efcff */
[----:B------:R-:W-:Y:S02]  /*d370*/  FSEL R23, R53, -INF , !P0 ;  /* 0xff80000035177808 */ /* 0x000fe40004000000 */
[----:B------:R-:W-:Y:S02]  /*d380*/  ISETP.GT.AND P0, PT, R0, 0x10, !P6 ;  /* 0x000000100000780c */ /* 0x000fe40007704270 */
[----:B------:R-:W-:Y:S02]  /*d390*/  ISETP.GE.AND P1, PT, R96, 0x22, PT ;  /* 0x000000226000780c */ /* 0x000fe40003f26270 */
        /* <DEDUP_REMOVED lines=37> */
.L_x_5785:
        /* <DEDUP_REMOVED lines=16> */
.L_x_5633:
[----:B-12---:R-:W-:-:S04]  /*d6f0*/  MOV R4, 0x1 ;  /* 0x0000000100047802 */ /* 0x006fc80000000f00 */
[----:B------:R-:W-:-:S13]  /*d700*/  ISETP.NE.AND P0, PT, R4, c[0x0][0x32c], PT ;  /* 0x0000cb0004007a0c */ /* 0x000fda0003f05270 */
[----:B------:R-:W-:-:S05]  /*d710*/  @P0 IMAD.HI.U32 R4, R3, c[0x0][0x330], RZ ;  /* 0x0000cc0003040a27 */ /* 0x000fca00078e00ff */
[----:B------:R-:W-:Y:S02]  /*d720*/  @P0 SHF.R.U32.HI R3, RZ, c[0x0][0x334], R4 ;  /* 0x0000cd00ff030a19 */ /* 0x000fe40000011604 */
.L_x_5634:
[----:B------:R-:W-:Y:S05]  /*d730*/  BSYNC B0 ;  /* 0x0000000000007941 */ /* 0x000fea0003800000 */
.L_x_5632:
[----:B------:R-:W-:-:S05]  /*d740*/  IMAD R3, R3, c[0x0][0x32c], R10 ;  /* 0x0000cb0003037a24 */ /* 0x000fca00078e020a */
[----:B------:R-:W-:Y:S02]  /*d750*/  IADD3 R4, R3, c[0x0][0x32c], RZ ;  /* 0x0000cb0003047a10 */ /* 0x000fe40007ffe0ff */
[----:B------:R-:W-:Y:S02]  /*d760*/  IMNMX R0, R0, R3, !PT ;  /* 0x0000000300007217 */ /* 0x000fe40007800200 */
[----:B------:R-:W-:Y:S02]  /*d770*/  IMNMX R2, R2, R4, PT ;  /* 0x0000000402027217 */ /* 0x000fe40003800200 */
.L_x_5631:
        /* <DEDUP_REMOVED lines=14> */
[----:B------:R-:W-:Y:S02]  /*d860*/  ISETP.GT.AND P0, PT, R0, 0x10, !P6 ;  /* 0x000000100000780c */ /* 0x000fe40007704270 */
[----:B------:R-:W-:-:S02]  /*d870*/  LOP3.LUT P6, RZ, R213, 0x10, RZ, 0xc0, !PT ;  /* 0x00000010d5ff7812 */ /* 0x000fc400078cc0ff */
[----:B------:R-:W-:Y:S02]  /*d880*/  ISETP.LT.OR P0, PT, R2, 0x11, P0 ;  /* 0x000000110200780c */ /* 0x000fe40000701670 */
[----:B------:R-:W-:Y:S02]  /*d890*/  FMNMX.FTZ R13, R28, R13, !PT ;  /* 0x0000000d1c0d7209 */ /* 0x000fe40007810000 */
[----:B------:R-:W-:Y:S02]  /*d8a0*/  FSEL R14, R38, -INF , !P0 ;  /* 0xff800000260e7808 */ /* 0x000fe40004000000 */
[----:B------:R-:W-:Y:S02]  /*d8b0*/  ISETP.GT.AND P0, PT, R0, 0x11, !P5 ;  /* 0x000000110000780c */ /* 0x000fe40006f04270 */
[----:B------:R-:W-:Y:S02]  /*d8c0*/  LOP3.LUT P5, RZ, R213, 0x8, RZ, 0xc0, !PT ;  /* 0x00000008d5ff7812 */ /* 0x000fe400078ac0ff */
[----:B------:R-:W-:-:S02]  /*d8d0*/  ISETP.LT.OR P0, PT, R2, 0x12, P0 ;  /* 0x000000120200780c */ /* 0x000fc40000701670 */
[----:B------:R-:W-:Y:S02]  /*d8e0*/  FMNMX.FTZ R13, R29, R13, !PT ;  /* 0x0000000d1d0d7209 */ /* 0x000fe40007810000 */
[----:B------:R-:W-:Y:S02]  /*d8f0*/  FSEL R16, R39, -INF , !P0 ;  /* 0xff80000027107808 */ /* 0x000fe40004000000 */
[----:B------:R-:W-:Y:S02]  /*d900*/  ISETP.GT.AND P0, PT, R0, 0x18, !P4 ;  /* 0x000000180000780c */ /* 0x000fe40006704270 */
[----:B------:R-:W-:Y:S02]  /*d910*/  LOP3.LUT P4, RZ, R213, 0x4, RZ, 0xc0, !PT ;  /* 0x00000004d5ff7812 */ /* 0x000fe4000788c0ff */
[----:B------:R-:W-:Y:S02]  /*d920*/  ISETP.LT.OR P0, PT, R2, 0x19, P0 ;  /* 0x000000190200780c */ /* 0x000fe40000701670 */
[----:B------:R-:W-:-:S02]  /*d930*/  FMNMX.FTZ R13, R31, R13, !PT ;  /* 0x0000000d1f0d7209 */ /* 0x000fc40007810000 */
[----:B------:R-:W-:Y:S02]  /*d940*/  FSEL R17, R50, -INF , !P0 ;  /* 0xff80000032117808 */ /* 0x000fe40004000000 */
[----:B------:R-:W-:Y:S02]  /*d950*/  ISETP.GT.AND P0, PT, R0, 0x19, !P3 ;  /* 0x000000190000780c */ /* 0x000fe40005f04270 */
[----:B------:R-:W-:Y:S02]  /*d960*/  LOP3.LUT P3, RZ, R213, 0x20, RZ, 0xc0, !PT ;  /* 0x00000020d5ff7812 */ /* 0x000fe4000786c0ff */
[----:B------:R-:W-:Y:S02]  /*d970*/  ISETP.LT.OR P0, PT, R2, 0x1a, P0 ;  /* 0x0000001a0200780c */ /* 0x000fe40000701670 */
[----:B------:R-:W-:Y:S02]  /*d980*/  FMNMX.FTZ R13, R33, R13, !PT ;  /* 0x0000000d210d7209 */ /* 0x000fe40007810000 */
[----:B------:R-:W-:-:S02]  /*d990*/  FSEL R19, R51, -INF , !P0 ;  /* 0xff80000033137808 */ /* 0x000fc40004000000 */
[----:B------:R-:W-:Y:S02]  /*d9a0*/  ISETP.GT.AND P0, PT, R0, 0x20, !P2 ;  /* 0x000000200000780c */ /* 0x000fe40005704270 */
[----:B------:R-:W-:Y:S02]  /*d9b0*/  FMNMX.FTZ R13, R32, R13, !PT ;  /* 0x0000000d200d7209 */ /* 0x000fe40007810000 */
        /* <DEDUP_REMOVED lines=30> */
.L_x_5786:
[----:B-12---:R-:W-:Y:S01]  /*dba0*/  FMNMX.FTZ R13, R13, R172, !PT ;  /* 0x000000ac0d0d7209 */ /* 0x006fe20007810000 */
[----:B------:R-:W-:Y:S05]  /*dbb0*/  BRA.DIV ~URZ, `(.L_x_5636) ;  /* 0x000124027f007947 */ /* 0x000fea000b800000 */
[----:B------:R-:W1:Y:S04]  /*dbc0*/  SHFL.BFLY PT, R0, R6, 0x2, 0x1f ;  /* 0x0c401f0006007f89 */ /* 0x000e6800000e0000 */
[----:B------:R-:W2:Y:S01]  /*dbd0*/  SHFL.BFLY PT, R2, R13, 0x1, 0x1f ;  /* 0x0c201f000d027f89 */ /* 0x000ea200000e0000 */
[----:B-1----:R-:W-:Y:S02]  /*dbe0*/  FMNMX.FTZ R6, R6, R0, !PT ;  /* 0x0000000006067209 */ /* 0x002fe40007810000 */
[----:B--2---:R-:W-:-:S03]  /*dbf0*/  FMNMX.FTZ R13, R13, R2, !PT ;  /* 0x000000020d0d7209 */ /* 0x004fc60007810000 */
[----:B------:R1:W2:Y:S04]  /*dc00*/  SHFL.BFLY PT, R172, R6, 0x1, 0x1f ;  /* 0x0c201f0006ac7f89 */ /* 0x0002a800000e0000 */
.L_x_5787:
        /* <DEDUP_REMOVED lines=300> */
.L_x_5639:
[----:B------:R-:W-:-:S13]  /*eed0*/  ISETP.NE.AND P0, PT, R218, c[0x0][0x32c], PT ;  /* 0x0000cb00da007a0c */ /* 0x000fda0003f05270 */
[----:B------:R-:W-:-:S05]  /*eee0*/  @P0 IMAD.HI.U32 R2, R3, c[0x0][0x330], RZ ;  /* 0x0000cc0003020a27 */ /* 0x000fca00078e00ff */
[----:B------:R-:W-:Y:S02]  /*eef0*/  @P0 SHF.R.U32.HI R3, RZ, c[0x0][0x334], R2 ;  /* 0x0000cd00ff030a19 */ /* 0x000fe40000011602 */
.L_x_5640:
[----:B------:R-:W-:Y:S05]  /*ef00*/  BSYNC B0 ;  /* 0x0000000000007941 */ /* 0x000fea0003800000 */
.L_x_5638:
[----:B------:R-:W-:-:S05]  /*ef10*/  MOV R2, c[0x0][0x32c] ;  /* 0x0000cb0000027a02 */ /* 0x000fca0000000f00 */
[----:B------:R-:W-:-:S05]  /*ef20*/  IMAD R3, R3, R2, c[0x0][0x32c] ;  /* 0x0000cb0003037624 */ /* 0x000fca00078e0202 */
[----:B------:R-:W-:-:S05]  /*ef30*/  IMNMX R4, R4, R3, PT ;  /* 0x0000000304047217 */ /* 0x000fca0003800200 */
.L_x_5637:
[----:B------:R-:W-:-:S05]  /*ef40*/  IMAD.HI R4, R4, 0x2aaaaaab, RZ ;  /* 0x2aaaaaab04047827 */ /* 0x000fca00078e02ff */
[----:B------:R-:W-:-:S04]  /*ef50*/  SHF.R.U32.HI R217, RZ, 0x1f, R4 ;  /* 0x0000001fffd97819 */ /* 0x000fc80000011604 */
[----:B------:R-:W-:-:S04]  /*ef60*/  LEA.HI.SX32 R217, R4, R217, 0x1d ;  /* 0x000000d904d97211 */ /* 0x000fc800078feaff */
[----:B------:R-:W-:-:S04]  /*ef70*/  IMNMX R217, R247, R217, !PT ;  /* 0x000000d9f7d97217 */ /* 0x000fc80007800200 */
[----:B------:R-:W-:-:S13]  /*ef80*/  ISETP.GE.AND P0, PT, R225, R217, PT ;  /* 0x000000d9e100720c */ /* 0x000fda0003f06270 */
[----:B------:R-:W-:Y:S05]  /*ef90*/  @!P0 BRA `(.L_x_5641) ;  /* 0x00003ac000008947 */ /* 0x000fea0003800000 */
.L_x_5664:
        /* <DEDUP_REMOVED lines=30> */
.L_x_5788:
[----:B------:R-:W-:-:S05]  /*f180*/  BRA.DIV ~URZ, `(.L_x_5645) ;  /* 0x00010f927f007947 */ /* 0x000fca000b800000 */
[----:B------:R4:W3:Y:S02]  /*f190*/  SHFL.IDX PT, R0, R9, RZ, 0x181f ;  /* 0x00181fff09007589 */ /* 0x0008e400000e0000 */
.L_x_5789:
        /* <DEDUP_REMOVED lines=36> */
.L_x_5790:
        /* <DEDUP_REMOVED lines=22> */
.L_x_5643:
[----:B------:R-:W-:Y:S05]  /*f540*/  BSYNC B0 ;  /* 0x0000000000007941 */ /* 0x000fea0003800000 */
.L_x_5642:
        /* <DEDUP_REMOVED lines=160> */
[--C-:B------:R-:W-:Y:S01]  /*ff50*/  IMAD.IADD R3, R251, 0x1, R241.reuse ;  /* 0x00000001fb037824 */ /* 0x100fe200078e02f1 */
        /* <DEDUP_REMOVED lines=39> */
.L_x_5791:
[----:B------:R-:W-:-:S05]  /*101d0*/  BRA.DIV ~URZ, `(.L_x_5650) ;  /* 0x000100f27f007947 */ /* 0x000fca000b800000 */
[----:B------:R3:W4:Y:S02]  /*101e0*/  SHFL.IDX PT, R0, R175, RZ, 0x181f ;  /* 0x00181fffaf007589 */ /* 0x00072400000e0000 */
.L_x_5792:
[C---:B------:R-:W-:Y:S02]  /*101f0*/  IADD3 R2, R215.reuse, 0x40, RZ ;  /* 0x00000040d7027810 */ /* 0x040fe40007ffe0ff */
[C---:B------:R-:W-:Y:S02]  /*10200*/  ISETP.GE.AND P3, PT, R215.reuse, c[0x0][0x1d4], PT ;  /* 0x00007500d7007a0c */ /* 0x040fe40003f66270 */
[----:B------:R-:W-:Y:S02]  /*10210*/  SHF.R.S32.HI R3, RZ, 0x1f, R215 ;  /* 0x0000001fff037819 */ /* 0x000fe400000114d7 */
[C---:B----4-:R-:W-:Y:S02]  /*10220*/  @P0 LEA R172, P1, R215.reuse, R0, 0x1 ;  /* 0x00000000d7ac0211 */ /* 0x050fe400078208ff */
[----:B------:R-:W-:Y:S02]  /*10230*/  ISETP.GE.AND P2, PT, R2, c[0x0][0x1d4], PT ;  /* 0x0000750002007a0c */ /* 0x000fe40003f46270 */
[C---:B--2---:R-:W-:Y:S02]  /*10240*/  @P0 LEA.HI.X R173, R215.reuse, R4, R3, 0x1, P1 ;  /* 0x00000004d7ad0211 */ /* 0x044fe400008f0c03 */
        /* <DEDUP_REMOVED lines=21> */
.L_x_5793:
[C---:B--2---:R-:W-:Y:S02]  /*103a0*/  IADD3 R2, R215.reuse, 0x40, RZ ;  /* 0x00000040d7027810 */ /* 0x044fe40007ffe0ff */
[C---:B------:R-:W-:Y:S02]  /*103b0*/  ISETP.GE.AND P3, PT, R215.reuse, c[0x0][0x1d4], PT ;  /* 0x00007500d7007a0c */ /* 0x040fe40003f66270 */
[----:B------:R-:W-:Y:S02]  /*103c0*/  SHF.R.S32.HI R3, RZ, 0x1f, R215 ;  /* 0x0000001fff037819 */ /* 0x000fe400000114d7 */
[C---:B------:R-:W-:Y:S02]  /*103d0*/  @P0 LEA R172, P1, R215.reuse, R0, 0x1 ;  /* 0x00000000d7ac0211 */ /* 0x040fe400078208ff */
[----:B------:R-:W-:Y:S02]  /*103e0*/  ISETP.GE.AND P2, PT, R2, c[0x0][0x1d4], PT ;  /* 0x0000750002007a0c */ /* 0x000fe40003f46270 */
[C---:B-1----:R-:W-:Y:S02]  /*103f0*/  @P0 LEA.HI.X R173, R215.reuse, R4, R3, 0x1, P1 ;  /* 0x00000004d7ad0211 */ /* 0x042fe400008f0c03 */
[C---:B------:R-:W-:Y:S02]  /*10400*/  @P0 LEA R2, P1, R232.reuse, R0, 0x1 ;  /* 0x00000000e8020211 */ /* 0x040fe400078208ff */
[C---:B----4-:R-:W-:Y:S01]  /*10410*/  IADD3 R174, R215.reuse, 0x80, RZ ;  /* 0x00000080d7ae7810 */ /* 0x050fe20007ffe0ff */
        /* <DEDUP_REMOVED lines=9> */
[C---:B--2---:R-:W-:Y:S04]  /*104b0*/  @P0 LEA R2, P1, R231.reuse, R0, 0x1 ;  /* 0x00000000e7020211 */ /* 0x044fe800078208ff */
[----:B------:R-:W-:Y:S05]  /*104c0*/  @P0 LEA.HI.X R3, R231, R4, R243, 0x1, P1 ;  /* 0x00000004e7030211 */ /* 0x000fea00008f0cf3 */
[----:B------:R2:W-:Y:S02]  /*104d0*/  @P0 LDGSTS.E.BYPASS.LTC128B.128 [R214+0xe080], [R2.64], !P3 ;  /* 0x0e08000002d60fae */ /* 0x0005e4000d901d4a */
[C---:B--2---:R-:W-:Y:S04]  /*104e0*/  @P0 LEA R2, P1, R230.reuse, R0, 0x1 ;  /* 0x00000000e6020211 */ /* 0x044fe800078208ff */
[----:B------:R-:W-:Y:S05]  /*104f0*/  @P0 LEA.HI.X R3, R230, R4, R242, 0x1, P1 ;  /* 0x00000004e6030211 */ /* 0x000fea00008f0cf2 */
[----:B------:R1:W-:Y:S04]  /*10500*/  @P0 LDGSTS.E.BYPASS.LTC128B.128 [R214+0xf880], [R2.64], !P2 ;  /* 0x0f88000002d60fae */ /* 0x0003e8000d101d4a */
.L_x_5648:
[----:B------:R-:W-:Y:S05]  /*10510*/  BSYNC B0 ;  /* 0x0000000000007941 */ /* 0x000fea0003800000 */
.L_x_5647:
[----:B------:R-:W2:Y:S01]  /*10520*/  LDL R0, [R1+0x80] ;  /* 0x0000800001007983 */ /* 0x000ea20000100800 */
[----:B------:R-:W-:Y:S01]  /*10530*/  IMAD R4, R225, -0x30, RZ ;  /* 0xffffffd0e1047824 */ /* 0x000fe200078e02ff */
[----:B------:R-:W-:Y:S02]  /*10540*/  ULDC UR4, c[0x0][0x324] ;  /* 0x0000c90000047ab9 */ /* 0x000fe40000000800 */
[----:B------:R-:W2:Y:S01]  /*10550*/  LDL R14, [R1+0x4] ;  /* 0x00000400010e7983 */ /* 0x000ea20000100800 */
[----:B------:R-:W-:Y:S01]  /*10560*/  ULOP3.LUT UR4, URZ, UR4, URZ, 0x33, !UPT ;  /* 0x000000043f047292 */ /* 0x000fe2000f8e333f */
[----:B------:R-:W-:Y:S02]  /*10570*/  IMAD.IADD R174, R4, 0x1, -R246 ;  /* 0x0000000104ae7824 */ /* 0x000fe400078e0af6 */
[----:B-1----:R-:W4:Y:S04]  /*10580*/  LDL R3, [R1+0x7c] ;  /* 0x00007c0001037983 */ /* 0x002f280000100800 */
[----:B------:R-:W4:Y:S04]  /*10590*/  LDL R2, [R1+0x78] ;  /* 0x0000780001027983 */ /* 0x000f280000100800 */
[----:B------:R-:W0:Y:S01]  /*105a0*/  LDGDEPBAR ;  /* 0x00000000000079af */ /* 0x000e220000000000 */
[----:B--2---:R-:W-:Y:S02]  /*105b0*/  IMAD R14, R14, 0x80, R0 ;  /* 0x000000800e0e7824 */ /* 0x004fe400078e0200 */
[----:B------:R-:W-:Y:S05]  /*105c0*/  IMAD.MOV.U32 R0, RZ, RZ, 0x1 ;  /* 0x00000001ff007424 */ /* 0x000fea00078e00ff */
[----:B------:R-:W-:Y:S02]  /*105d0*/  ISETP.NE.AND P0, PT, R0, c[0x0][0x2c4], PT ;  /* 0x0000b10000007a0c */ /* 0x000fe40003f05270 */
[----:B----4-:R-:W-:Y:S11]  /*105e0*/  IADD3 R14, R2, R14, R3 ;  /* 0x0000000e020e7210 */ /* 0x010ff60007ffe003 */
[----:B------:R-:W-:Y:S05]  /*105f0*/  @P0 IMAD.HI.U32 R0, R14, c[0x0][0x2c8], RZ ;  /* 0x0000b2000e000a27 */ /* 0x000fea00078e00ff */
[----:B------:R-:W-:Y:S02]  /*10600*/  @P0 SHF.R.U32.HI R14, RZ, c[0x0][0x2cc], R0 ;  /* 0x0000b300ff0e0a19 */ /* 0x000fe40000011600 */
[----:B------:R-:W-:Y:S04]  /*10610*/  IADD3 R0, -R246, 0x1, R4 ;  /* 0x00000001f6007810 */ /* 0x000fe80007ffe104 */
[----:B------:R-:W-:Y:S04]  /*10620*/  IADD3 R0, -R240, R0, R5 ;  /* 0x00000000f0007210 */ /* 0x000fe80007ffe105 */
[C---:B------:R-:W-:Y:S02]  /*10630*/  IADD3 R172, R0.reuse, UR4, RZ ;  /* 0x0000000400ac7c10 */ /* 0x040fe4000fffe0ff */
[----:B------:R-:W-:Y:S01]  /*10640*/  IADD3 R173, R0, c[0x0][0x328], RZ ;  /* 0x0000ca0000ad7a10 */ /* 0x000fe20007ffe0ff */
[----:B------:R-:W-:-:S05]  /*10650*/  BRA.DIV ~URZ, `(.L_x_5652) ;  /* 0x0000fdb27f007947 */ /* 0x000fca000b800000 */
[----:B------:R1:W2:Y:S02]  /*10660*/  SHFL.IDX PT, R3, R14, RZ, 0x1c1f ;  /* 0x001c1fff0e037589 */ /* 0x0002a400000e0000 */
.L_x_5794:
[----:B------:R-:W-:Y:S01]  /*10670*/  ISETP.LE.AND P0, PT, R218, c[0x0][0x32c], PT ;  /* 0x0000cb00da007a0c */ /* 0x000fe20003f03270 */
[----:B--2---:R-:W-:Y:S01]  /*10680*/  IMAD.IADD R2, R173, 0x1, R3 ;  /* 0x00000001ad027824 */ /* 0x004fe200078e0203 */
        /* <DEDUP_REMOVED lines=8> */
[----:B---3--:R-:W-:Y:S05]  /*10710*/  IMAD.MOV.U32 R175, RZ, RZ, 0x1 ;  /* 0x00000001ffaf7424 */ /* 0x008fea00078e00ff */
[----:B------:R-:W-:Y:S11]  /*10720*/  ISETP.NE.AND P0, PT, R175, c[0x0][0x32c], PT ;  /* 0x0000cb00af007a0c */ /* 0x000ff60003f05270 */
[----:B------:R-:W-:Y:S02]  /*10730*/  @!UPT UIADD3 URZ, URZ, URZ, URZ ;  /* 0x0000003f3f3ff290 */ /* 0x000fe4000fffe03f */
[----:B------:R-:W-:Y:S05]  /*10740*/  @P0 IMAD.HI.U32 R175, R3, c[0x0][0x330], RZ ;  /* 0x0000cc0003af0a27 */ /* 0x000fea00078e00ff */
[----:B------:R-:W-:Y:S04]  /*10750*/  @P0 SHF.R.U32.HI R3, RZ, c[0x0][0x334], R175 ;  /* 0x0000cd00ff030a19 */ /* 0x000fe800000116af */
[----:B------:R-:W-:Y:S01]  /*10760*/  LOP3.LUT R3, RZ, R3, RZ, 0x33, !PT ;  /* 0x00000003ff037212 */ /* 0x000fe200078e33ff */
[----:B------:R-:W-:-:S05]  /*10770*/  BRA `(.L_x_5656) ;  /* 0x0000005000007947 */ /* 0x000fca0003800000 */
.L_x_5655:
[----:B---3--:R-:W-:Y:S04]  /*10780*/  MOV R175, 0x1 ;  /* 0x0000000100af7802 */ /* 0x008fe80000000f00 */
[----:B------:R-:W-:Y:S11]  /*10790*/  ISETP.NE.AND P0, PT, R175, c[0x0][0x32c], PT ;  /* 0x0000cb00af007a0c */ /* 0x000ff60003f05270 */
[----:B------:R-:W-:Y:S02]  /*107a0*/  @!UPT UIADD3 URZ, URZ, URZ, URZ ;  /* 0x0000003f3f3ff290 */ /* 0x000fe4000fffe03f */
[----:B------:R-:W-:Y:S05]  /*107b0*/  @P0 IMAD.HI.U32 R175, R3, c[0x0][0x330], RZ ;  /* 0x0000cc0003af0a27 */ /* 0x000fea00078e00ff */
[----:B------:R-:W-:Y:S02]  /*107c0*/  @P0 SHF.R.U32.HI R3, RZ, c[0x0][0x334], R175 ;  /* 0x0000cd00ff030a19 */ /* 0x000fe400000116af */
.L_x_5656:
[----:B------:R-:W-:Y:S05]  /*107d0*/  BSYNC B0 ;  /* 0x0000000000007941 */ /* 0x000fea0003800000 */
.L_x_5654:
[----:B------:R-:W-:Y:S05]  /*107e0*/  IMAD R3, R3, c[0x0][0x32c], R174 ;  /* 0x0000cb0003037a24 */ /* 0x000fea00078e02ae */
[----:B------:R-:W-:Y:S02]  /*107f0*/  IMNMX R0, R0, R3, !PT ;  /* 0x0000000300007217 */ /* 0x000fe40007800200 */
[----:B------:R-:W-:Y:S04]  /*10800*/  IADD3 R3, R3, c[0x0][0x32c], RZ ;  /* 0x0000cb0003037a10 */ /* 0x000fe80007ffe0ff */
[----:B------:R-:W-:Y:S02]  /*10810*/  IMNMX R2, R2, R3, PT ;  /* 0x0000000302027217 */ /* 0x000fe40003800200 */
.L_x_5653:
        /* <DEDUP_REMOVED lines=12> */
[----:B---3--:R-:W-:Y:S02]  /*108e0*/  FSEL R175, R9, -INF , !P0 ;  /* 0xff80000009af7808 */ /* 0x008fe40004000000 */
        /* <DEDUP_REMOVED lines=50> */
.L_x_5795:
        /* <DEDUP_REMOVED lines=17> */
.L_x_5660:
[----:B------:R-:W-:Y:S04]  /*10d20*/  MOV R4, 0x1 ;  /* 0x0000000100047802 */ /* 0x000fe80000000f00 */
[----:B------:R-:W-:Y:S11]  /*10d30*/  ISETP.NE.AND P0, PT, R4, c[0x0][0x32c], PT ;  /* 0x0000cb0004007a0c */ /* 0x000ff60003f05270 */
[----:B------:R-:W-:Y:S02]  /*10d40*/  @!UPT UIADD3 URZ, URZ, URZ, URZ ;  /* 0x0000003f3f3ff290 */ /* 0x000fe4000fffe03f */
[----:B------:R-:W-:Y:S05]  /*10d50*/  @P0 IMAD.HI.U32 R4, R3, c[0x0][0x330], RZ ;  /* 0x0000cc0003040a27 */ /* 0x000fea00078e00ff */
[----:B------:R-:W-:Y:S02]  /*10d60*/  @P0 SHF.R.U32.HI R3, RZ, c[0x0][0x334], R4 ;  /* 0x0000cd00ff030a19 */ /* 0x000fe40000011604 */
.L_x_5661:
[----:B------:R-:W-:Y:S05]  /*10d70*/  BSYNC B0 ;  /* 0x0000000000007941 */ /* 0x000fea0003800000 */
.L_x_5659:
[----:B------:R-:W-:Y:S05]  /*10d80*/  IMAD R3, R3, c[0x0][0x32c], R174 ;  /* 0x0000cb0003037a24 */ /* 0x000fea00078e02ae */
[----:B------:R-:W-:Y:S02]  /*10d90*/  IMNMX R0, R0, R3, !PT ;  /* 0x0000000300007217 */ /* 0x000fe40007800200 */
[----:B------:R-:W-:Y:S04]  /*10da0*/  IADD3 R3, R3, c[0x0][0x32c], RZ ;  /* 0x0000cb0003037a10 */ /* 0x000fe80007ffe0ff */
[----:B------:R-:W-:Y:S02]  /*10db0*/  IMNMX R2, R2, R3, PT ;  /* 0x0000000302027217 */ /* 0x000fe40003800200 */
.L_x_5658:
[----:B------:R-:W-:Y:S02]  /*10dc0*/  ISETP.GT.AND P0, PT, R0, RZ, !P1 ;  /* 0x000000ff0000720c */ /* 0x000fe40004f04270 */
[C---:B------:R-:W-:Y:S02]  /*10dd0*/  LOP3.LUT P1, RZ, R213.reuse, 0x1, RZ, 0xc0, !PT ;  /* 0x00000001d5ff7812 */ /* 0x040fe4000782c0ff */
        /* <DEDUP_REMOVED lines=65> */
[----:B------:R3:W4:Y:S02]  /*111f0*/  SHFL.BFLY PT, R2, R0, 0x2, 0x1f ;  /* 0x0c401f0000027f89 */ /* 0x00072400000e0000 */
.L_x_5796:
[----:B---34-:R-:W-:Y:S01]  /*11200*/  FMNMX.FTZ R0, R0, R2, !PT ;  /* 0x0000000200007209 */ /* 0x018fe20007810000 */
[----:B------:R-:W-:-:S05]  /*11210*/  BRA.DIV ~URZ, `(.L_x_5663) ;  /* 0x0000f3227f007947 */ /* 0x000fca000b800000 */
[----:B------:R-:W3:Y:S02]  /*11220*/  SHFL.BFLY PT, R4, R0, 0x1, 0x1f ;  /* 0x0c201f0000047f89 */ /* 0x000ee400000e0000 */
[----:B---3--:R-:W-:Y:S02]  /*11230*/  FMNMX.FTZ R4, R0, R4, !PT ;  /* 0x0000000400047209 */ /* 0x008fe40007810000 */
[----:B------:R-:W3:Y:S02]  /*11240*/  SHFL.BFLY PT, R0, R8, 0x2, 0x1f ;  /* 0x0c401f0008007f89 */ /* 0x000ee400000e0000 */
[----:B---3--:R-:W-:Y:S05]  /*11250*/  FMNMX.FTZ R0, R8, R0, !PT ;  /* 0x0000000008007209 */ /* 0x008fea0007810000 */
[----:B------:R3:W4:Y:S02]  /*11260*/  SHFL.BFLY PT, R2, R0, 0x1, 0x1f ;  /* 0x0c201f0000027f89 */ /* 0x00072400000e0000 */
.L_x_5797:
[----:B------:R-:W-:Y:S01]  /*11270*/  FSETP.NEU.FTZ.AND P0, PT, R4, -INF , PT ;  /* 0xff8000000400780b */ /* 0x000fe20003f1d000 */
[----:B------:R-:W-:Y:S01]  /*11280*/  WARPSYNC 0xffffffff ;  /* 0xffffffff00007948 */ /* 0x000fe20003800000 */
[----:B----4-:R-:W-:Y:S01]  /*11290*/  FMNMX.FTZ R3, R2, R0, !PT ;  /* 0x0000000002037209 */ /* 0x010fe20007810000 */
[C---:B------:R-:W-:Y:S01]  /*112a0*/  FMUL.FTZ R2, R4.reuse, c[0x0][0x2d0] ;  /* 0x0000b40004027a20 */ /* 0x040fe20000410000 */
[----:B---3--:R-:W-:Y:S04]  /*112b0*/  FSEL R0, R4, RZ, P0 ;  /* 0x000000ff04007208 */ /* 0x008fe80000000000 */
        /* <DEDUP_REMOVED lines=20> */
[----:B------:R-:W3:Y:S02]  /*11400*/  MUFU.EX2 R17, R17 ;  /* 0x0000001100117308 */ /* 0x000ee40000000800 */
[----:B---3--:R-:W-:Y:S01]  /*11410*/  F2FP.BF16.PACK_AB R174, R17, R16 ;  /* 0x0000001011ae723e */ /* 0x008fe200000010ff */
[C---:B------:R-:W-:Y:S02]  /*11420*/  FFMA.FTZ R2, R0.reuse, R234, R9 ;  /* 0x000000ea00027223 */ /* 0x040fe40000010009 */
[----:B------:R-:W-:Y:S02]  /*11430*/  FMUL.FTZ R32, R0, R148 ;  /* 0x0000009400207220 */ /* 0x000fe40000410000 */
[----:B------:R-:W-:Y:S01]  /*11440*/  FADD.FTZ R8, R172, R2 ;  /* 0x00000002ac087221 */ /* 0x000fe20000010000 */
[C---:B------:R-:W-:Y:S01]  /*11450*/  FSEL R2, R3.reuse, RZ, P0 ;  /* 0x000000ff03027208 */ /* 0x040fe20000000000 */
[----:B------:R-:W-:Y:S01]  /*11460*/  FMUL.FTZ R33, R0, R149 ;  /* 0x0000009500217220 */ /* 0x000fe20000410000 */
[----:B------:R-:W-:Y:S01]  /*11470*/  F2FP.BF16.PACK_AB R172, R172, R9 ;  /* 0x00000009acac723e */ /* 0x000fe200000010ff */
        /* <DEDUP_REMOVED lines=8> */
[----:B------:R-:W3:Y:S01]  /*11500*/  MUFU.EX2 R2, R2 ;  /* 0x0000000200027308 */ /* 0x000ee20000000800 */
[----:B------:R-:W-:Y:S02]  /*11510*/  FMUL.FTZ R21, R0, R161 ;  /* 0x000000a100157220 */ /* 0x000fe40000410000 */
[--C-:B------:R-:W-:Y:S02]  /*11520*/  FFMA.FTZ R13, R18, c[0x0][0x2d0], -R6.reuse ;  /* 0x0000b400120d7a23 */ /* 0x100fe40000010806 */
[--C-:B-12---:R-:W-:Y:S02]  /*11530*/  FFMA.FTZ R14, R19, c[0x0][0x2d0], -R6.reuse ;  /* 0x0000b400130e7a23 */ /* 0x106fe40000010806 */
        /* <DEDUP_REMOVED lines=11> */
[C---:B---3--:R-:W-:Y:S02]  /*115f0*/  FMUL.FTZ R34, R2.reuse, R150 ;  /* 0x0000009602227220 */ /* 0x048fe40000410000 */
[----:B------:R-:W-:Y:S02]  /*11600*/  FFMA.FTZ R6, R35, c[0x0][0x2d0], -R6 ;  /* 0x0000b40023067a23 */ /* 0x000fe40000010806 */
[----:B------:R-:W-:Y:S01]  /*11610*/  FMUL.FTZ R35, R2, R151 ;  /* 0x0000009702237220 */ /* 0x000fe20000410000 */
[----:B------:R2:W-:Y:S01]  /*11620*/  MUFU.EX2 R168, R11 ;  /* 0x0000000b00a87308 */ /* 0x0005e20000000800 */
[----:B------:R-:W3:Y:S01]  /*11630*/  LDSM.16.MT88.4 R148, [R193] ;  /* 0x00000000c194783b */ /* 0x000ee20000004200 */
[C---:B------:R-:W-:Y:S02]  /*11640*/  FMUL.FTZ R9, R0.reuse, R169 ;  /* 0x000000a900097220 */ /* 0x040fe40000410000 */
[C---:B------:R-:W-:Y:S02]  /*11650*/  FMUL.FTZ R20, R0.reuse, R160 ;  /* 0x000000a000147220 */ /* 0x040fe40000410000 */
[C---:B------:R-:W-:Y:S02]  /*11660*/  FMUL.FTZ R16, R0.reuse, R164 ;  /* 0x000000a400107220 */ /* 0x040fe40000410000 */
[----:B------:R-:W-:Y:S02]  /*11670*/  FMUL.FTZ R17, R0, R165 ;  /* 0x000000a500117220 */ /* 0x000fe40000410000 */
[----:B------:R4:W5:Y:S01]  /*11680*/  MUFU.EX2 R173, R10 ;  /* 0x0000000a00ad7308 */ /* 0x0009620000000800 */
[C---:B------:R-:W-:Y:S02]  /*11690*/  FMUL.FTZ R18, R2.reuse, R166 ;  /* 0x000000a602127220 */ /* 0x040fe40000410000 */
[----:B------:R-:W-:Y:S01]  /*116a0*/  FMUL.FTZ R19, R2, R167 ;  /* 0x000000a702137220 */ /* 0x000fe20000410000 */
[----:B-1----:R-:W-:Y:S01]  /*116b0*/  F2FP.BF16.PACK_AB R175, R216, R161 ;  /* 0x000000a1d8af723e */ /* 0x002fe200000010ff */
[C---:B------:R-:W-:Y:S01]  /*116c0*/  FMUL.FTZ R22, R2.reuse, R162 ;  /* 0x000000a202167220 */ /* 0x040fe20000410000 */
[----:B------:R-:W-:Y:S01]  /*116d0*/  LDSM.16.MT88.4 R164, [R193+0x1000] ;  /* 0x00100000c1a4783b */ /* 0x000fe20000004200 */
[----:B------:R-:W-:Y:S02]  /*116e0*/  FMUL.FTZ R23, R2, R163 ;  /* 0x000000a302177220 */ /* 0x000fe40000410000 */
[----:B------:R-:W-:Y:S01]  /*116f0*/  FMUL.FTZ R25, R0, R157 ;  /* 0x0000009d00197220 */ /* 0x000fe20000410000 */
[----:B------:R-:W1:Y:S01]  /*11700*/  MUFU.EX2 R13, R184 ;  /* 0x000000b8000d7308 */ /* 0x000e620000000800 */
[C---:B------:R-:W-:Y:S02]  /*11710*/  FMUL.FTZ R26, R2.reuse, R158 ;  /* 0x0000009e021a7220 */ /* 0x040fe40000410000 */
[C---:B------:R-:W-:Y:S02]  /*11720*/  FMUL.FTZ R27, R2.reuse, R159 ;  /* 0x0000009f021b7220 */ /* 0x040fe40000410000 */
[----:B--2---:R-:W-:Y:S02]  /*11730*/  FMUL.FTZ R11, R2, R171 ;  /* 0x000000ab020b7220 */ /* 0x004fe40000410000 */
[C---:B------:R-:W-:Y:S02]  /*11740*/  FMUL.FTZ R24, R0.reuse, R156 ;  /* 0x0000009c00187220 */ /* 0x040fe40000410000 */
[C---:B------:R-:W-:Y:S01]  /*11750*/  FMUL.FTZ R28, R0.reuse, R152 ;  /* 0x00000098001c7220 */ /* 0x040fe20000410000 */
[----:B------:R-:W-:Y:S01]  /*11760*/  MUFU.EX2 R156, R182 ;  /* 0x000000b6009c7308 */ /* 0x000fe20000000800 */
[----:B------:R-:W-:Y:S02]  /*11770*/  FMUL.FTZ R29, R0, R153 ;  /* 0x00000099001d7220 */ /* 0x000fe40000410000 */
[C---:B------:R-:W-:Y:S02]  /*11780*/  FMUL.FTZ R30, R2.reuse, R154 ;  /* 0x0000009a021e7220 */ /* 0x040fe40000410000 */
[C---:B----4-:R-:W-:Y:S02]  /*11790*/  FMUL.FTZ R10, R2.reuse, R170 ;  /* 0x000000aa020a7220 */ /* 0x050fe40000410000 */
[----:B-----5:R-:W-:Y:S01]  /*117a0*/  FFMA.FTZ R160, R2, R233, R173 ;  /* 0x000000e902a07223 */ /* 0x020fe200000100ad */
[----:B------:R-:W-:Y:S01]  /*117b0*/  F2FP.BF16.PACK_AB R173, R168, R173 ;  /* 0x000000ada8ad723e */ /* 0x000fe200000010ff */
[----:B------:R-:W-:Y:S01]  /*117c0*/  FMUL.FTZ R31, R2, R155 ;  /* 0x0000009b021f7220 */ /* 0x000fe20000410000 */
[----:B------:R-:W-:Y:S01]  /*117d0*/  MUFU.EX2 R14, R181 ;  /* 0x000000b5000e7308 */ /* 0x000fe20000000800 */
[----:B------:R-:W-:Y:S01]  /*117e0*/  LDSM.16.MT88.4 R152, [R193+0x800] ;  /* 0x00080000c198783b */ /* 0x000fe20000004200 */
[C---:B------:R-:W-:Y:S02]  /*117f0*/  FMUL.FTZ R36, R0.reuse, R36 ;  /* 0x0000002400247220 */ /* 0x040fe40000410000 */
[----:B------:R-:W-:Y:S01]  /*11800*/  FMUL.FTZ R37, R0, R37 ;  /* 0x0000002500257220 */ /* 0x000fe20000410000 */
[C---:B---3--:R-:W-:Y:S05]  /*11810*/  HMMA.16816.F32.BF16 R8, R172.reuse, R148, R8 ;  /* 0x00000094ac08723c */ /* 0x048fea0000041808 */
[C---:B------:R-:W-:Y:S01]  /*11820*/  FMUL.FTZ R38, R2.reuse, R38 ;  /* 0x0000002602267220 */ /* 0x040fe20000410000 */
[----:B------:R-:W-:Y:S01]  /*11830*/  MUFU.EX2 R178, R178 ;  /* 0x000000b200b27308 */ /* 0x000fe20000000800 */
[----:B------:R-:W-:Y:S01]  /*11840*/  FMUL.FTZ R39, R2, R39 ;  /* 0x0000002702277220 */ /* 0x000fe20000410000 */
[C---:B------:R-:W-:Y:S01]  /*11850*/  HMMA.16816.F32.BF16 R16, R172.reuse, R150, R16 ;  /* 0x00000096ac10723c */ /* 0x040fe20000041810 */
[----:B------:R-:W2:Y:S03]  /*11860*/  LDSM.16.MT88.4 R148, [R194] ;  /* 0x00000000c294783b */ /* 0x000ea60000004200 */
[C---:B------:R-:W-:Y:S02]  /*11870*/  FMUL.FTZ R40, R0.reuse, R40 ;  /* 0x0000002800287220 */ /* 0x040fe40000410000 */
[----:B------:R-:W-:Y:S02]  /*11880*/  FMUL.FTZ R41, R0, R41 ;  /* 0x0000002900297220 */ /* 0x000fe40000410000 */
[C---:B------:R-:W-:Y:S01]  /*11890*/  FMUL.FTZ R42, R2.reuse, R42 ;  /* 0x0000002a022a7220 */ /* 0x040fe20000410000 */
[----:B------:R-:W-:Y:S03]  /*118a0*/  MUFU.EX2 R181, R176 ;  /* 0x000000b000b57308 */ /* 0x000fe60000000800 */
        /* <DEDUP_REMOVED lines=17> */
[----:B------:R-:W-:Y:S01]  /*119c0*/  FMUL.FTZ R57, R0, R57 ;  /* 0x0000003900397220 */ /* 0x000fe20000410000 */
[C---:B--2---:R-:W-:Y:S03]  /*119d0*/  HMMA.16816.F32.BF16 R20, R172.reuse, R148, R20 ;  /* 0x00000094ac14723c */ /* 0x044fe60000041814 */
[C---:B------:R-:W-:Y:S02]  /*119e0*/  FMUL.FTZ R58, R2.reuse, R58 ;  /* 0x0000003a023a7220 */ /* 0x040fe40000410000 */
[----:B------:R-:W-:Y:S02]  /*119f0*/  FMUL.FTZ R59, R2, R59 ;  /* 0x0000003b023b7220 */ /* 0x000fe40000410000 */
[C---:B------:R-:W-:Y:S01]  /*11a00*/  FMUL.FTZ R60, R0.reuse, R60 ;  /* 0x0000003c003c7220 */ /* 0x040fe20000410000 */
[C---:B------:R-:W-:Y:S01]  /*11a10*/  HMMA.16816.F32.BF16 R24, R172.reuse, R150, R24 ;  /* 0x00000096ac18723c */ /* 0x040fe20000041818 */
[----:B------:R-:W2:Y:S01]  /*11a20*/  LDSM.16.MT88.4 R148, [R196] ;  /* 0x00000000c494783b */ /* 0x000ea20000004200 */
        /* <DEDUP_REMOVED lines=91> */
[C---:B--2---:R-:W-:Y:S01]  /*11fe0*/  HMMA.16816.F32.BF16 R52, R172.reuse, R148, R52 ;  /* 0x00000094ac34723c */ /* 0x044fe20000041834 */
[----:B------:R-:W1:Y:S07]  /*11ff0*/  MUFU.EX2 R177, R185 ;  /* 0x000000b900b17308 */ /* 0x000e6e0000000800 */
[C---:B------:R-:W-:Y:S01]  /*12000*/  HMMA.16816.F32.BF16 R56, R172.reuse, R150, R56 ;  /* 0x00000096ac38723c */ /* 0x040fe20000041838 */
[----:B------:R-:W2:Y:S03]  /*12010*/  LDSM.16.MT88.4 R148, [R196+0x1800] ;  /* 0x00180000c494783b */ /* 0x000ea60000004200 */
[----:B---3--:R-:W-:Y:S04]  /*12020*/  FADD.FTZ R0, R2, R0 ;  /* 0x0000000002007221 */ /* 0x008fe80000010000 */
[----:B------:R-:W-:Y:S04]  /*12030*/  FADD.FTZ R0, R156, R0 ;  /* 0x000000009c007221 */ /* 0x000fe80000010000 */
[----:B------:R-:W-:Y:S01]  /*12040*/  FADD.FTZ R0, R14, R0 ;  /* 0x000000000e007221 */ /* 0x000fe20000010000 */
        /* <DEDUP_REMOVED lines=38> */
[----:B------:R-:W1:Y:S03]  /*122b0*/  MUFU.EX2 R13, R189 ;  /* 0x000000bd000d7308 */ /* 0x000e660000000800 */
[----:B--2---:R-:W-:Y:S03]  /*122c0*/  FADD.FTZ R0, R2, R0 ;  /* 0x0000000002007221 */ /* 0x004fe60000010000 */
[C---:B------:R-:W-:Y:S01]  /*122d0*/  HMMA.16816.F32.BF16 R16, R148.reuse, R154, R16 ;  /* 0x0000009a9410723c */ /* 0x040fe20000041810 */
[----:B------:R-:W2:Y:S03]  /*122e0*/  LDSM.16.MT88.4 R152, [R196+0x800] ;  /* 0x00080000c498783b */ /* 0x000ea60000004200 */
[----:B------:R-:W5:Y:S01]  /*122f0*/  MUFU.EX2 R174, R188 ;  /* 0x000000bc00ae7308 */ /* 0x000f620000000800 */
[C---:B----4-:R-:W-:Y:S01]  /*12300*/  FADD.FTZ R0, R172.reuse, R0 ;  /* 0x00000000ac007221 */ /* 0x050fe20000010000 */
[----:B------:R-:W-:Y:S01]  /*12310*/  F2FP.BF16.PACK_AB R172, R172, R2 ;  /* 0x00000002acac723e */ /* 0x000fe200000010ff */
[----:B------:R-:W-:Y:S07]  /*12320*/  FADD.FTZ R2, R168, R160 ;  /* 0x000000a0a8027221 */ /* 0x000fee0000010000 */
[----:B------:R-:W4:Y:S01]  /*12330*/  MUFU.EX2 R14, R187 ;  /* 0x000000bb000e7308 */ /* 0x000f220000000800 */
[----:B-1----:R-:W-:Y:S01]  /*12340*/  FADD.FTZ R0, R13, R0 ;  /* 0x000000000d007221 */ /* 0x002fe20000010000 */
[C---:B---3--:R-:W-:Y:S03]  /*12350*/  HMMA.16816.F32.BF16 R20, R148.reuse, R156, R20 ;  /* 0x0000009c9414723c */ /* 0x048fe60000041814 */
        /* <DEDUP_REMOVED lines=8> */
[C---:B--2---:R-:W-:Y:S03]  /*123e0*/  HMMA.16816.F32.BF16 R28, R148.reuse, R152, R28 ;  /* 0x00000098941c723c */ /* 0x044fe6000004181c */
        /* <DEDUP_REMOVED lines=103> */
.L_x_5641:
        /* <DEDUP_REMOVED lines=23> */
.L_x_5667:
[----:B------:R-:W-:-:S13]  /*12bd0*/  ISETP.NE.AND P0, PT, R4, c[0x0][0x32c], PT ;  /* 0x0000cb0004007a0c */ /* 0x000fda0003f05270 */
[----:B------:R-:W-:-:S05]  /*12be0*/  @P0 IMAD.HI.U32 R3, R0, c[0x0][0x330], RZ ;  /* 0x0000cc0000030a27 */ /* 0x000fca00078e00ff */
[----:B------:R-:W-:Y:S02]  /*12bf0*/  @P0 SHF.R.U32.HI R0, RZ, c[0x0][0x334], R3 ;  /* 0x0000cd00ff000a19 */ /* 0x000fe40000011603 */
.L_x_5668:
[----:B------:R-:W-:Y:S05]  /*12c00*/  BSYNC B0 ;  /* 0x0000000000007941 */ /* 0x000fea0003800000 */
.L_x_5666:
[----:B------:R-:W-:-:S05]  /*12c10*/  IMAD R0, R0, c[0x0][0x32c], RZ ;  /* 0x0000cb0000007a24 */ /* 0x000fca00078e02ff */
[----:B------:R-:W-:-:S04]  /*12c20*/  IMNMX R2, R2, R0, !PT ;  /* 0x0000000002027217 */ /* 0x000fc80007800200 */
.L_x_5665:
[----:B------:R-:W-:-:S05]  /*12c30*/  IADD3 R2, R2, 0x2f, RZ ;  /* 0x0000002f02027810 */ /* 0x000fca0007ffe0ff */
[----:B------:R-:W-:-:S05]  /*12c40*/  IMAD.HI R2, R2, 0x2aaaaaab, RZ ;  /* 0x2aaaaaab02027827 */ /* 0x000fca00078e02ff */
[----:B------:R-:W-:-:S04]  /*12c50*/  SHF.R.U32.HI R217, RZ, 0x1f, R2 ;  /* 0x0000001fffd97819 */ /* 0x000fc80000011602 */
[----:B------:R-:W-:-:S04]  /*12c60*/  LEA.HI.SX32 R217, R2, R217, 0x1d ;  /* 0x000000d902d97211 */ /* 0x000fc800078feaff */
[----:B------:R-:W-:-:S04]  /*12c70*/  IMNMX R217, R247, R217, !PT ;  /* 0x000000d9f7d97217 */ /* 0x000fc80007800200 */
[----:B------:R-:W-:-:S13]  /*12c80*/  ISETP.GE.AND P0, PT, R225, R217, PT ;  /* 0x000000d9e100720c */ /* 0x000fda0003f06270 */
[----:B------:R-:W-:Y:S05]  /*12c90*/  @!P0 BRA `(.L_x_5669) ;  /* 0x00002ee000008947 */ /* 0x000fea0003800000 */
.L_x_5682:
        /* <DEDUP_REMOVED lines=31> */
.L_x_5798:
[----:B------:R-:W-:-:S05]  /*12e90*/  BRA.DIV ~URZ, `(.L_x_5673) ;  /* 0x0000d7f27f007947 */ /* 0x000fca000b800000 */
[----:B------:R4:W3:Y:S02]  /*12ea0*/  SHFL.IDX PT, R0, R10, RZ, 0x181f ;  /* 0x00181fff0a007589 */ /* 0x0008e400000e0000 */
.L_x_5799:
        /* <DEDUP_REMOVED lines=36> */
.L_x_5800:
        /* <DEDUP_REMOVED lines=22> */
.L_x_5671:
[----:B------:R-:W-:Y:S05]  /*13250*/  BSYNC B0 ;  /* 0x0000000000007941 */ /* 0x000fea0003800000 */
.L_x_5670:
        /* <DEDUP_REMOVED lines=184> */
[----:B------:R1:W2:Y:S04]  /*13de0*/  @!P1 LDG.E R224, [R172.64] ;  /* 0x0000000aace09981 */ /* 0x0002a8000c1e1900 */
[----:B------:R-:W-:Y:S04]  /*13df0*/  IMAD R0, R0, c[0x0][0x1e0], RZ ;  /* 0x0000780000007a24 */ /* 0x000fe800078e02ff */
[----:B------:R-:W-:Y:S04]  /*13e00*/  IMAD R0, R226, c[0x0][0x1e4], R0 ;  /* 0x00007900e2007a24 */ /* 0x000fe800078e0200 */
[----:B------:R-:W-:Y:S01]  /*13e10*/  IMAD.IADD R3, R3, 0x1, R0 ;  /* 0x0000000103037824 */ /* 0x000fe200078e0200 */
[----:B-1----:R-:W-:Y:S02]  /*13e20*/  IADD3 R172, -R241, 0x30, RZ ;  /* 0x00000030f1ac7810 */ /* 0x002fe40007ffe1ff */
[----:B--2---:R-:W-:Y:S01]  /*13e30*/  SHF.R.S32.HI R0, RZ, 0x1f, R224 ;  /* 0x0000001fff007819 */ /* 0x004fe200000114e0 */
        /* <DEDUP_REMOVED lines=9> */
[----:B------:R1:W2:Y:S02]  /*13ed0*/  SHFL.IDX PT, R14, R173, RZ, 0x181f ;  /* 0x00181fffad0e7589 */ /* 0x0002a400000e0000 */
.L_x_5801:
[----:B------:R-:W-:-:S05]  /*13ee0*/  BRA.DIV ~URZ, `(.L_x_5678) ;  /* 0x0000c9527f007947 */ /* 0x000fca000b800000 */
[----:B------:R3:W4:Y:S02]  /*13ef0*/  SHFL.IDX PT, R0, R176, RZ, 0x181f ;  /* 0x00181fffb0007589 */ /* 0x00072400000e0000 */
.L_x_5802:
[C---:B------:R-:W-:Y:S02]  /*13f00*/  IADD3 R2, R215.reuse, 0x40, RZ ;  /* 0x00000040d7027810 */ /* 0x040fe40007ffe0ff */
[C---:B------:R-:W-:Y:S02]  /*13f10*/  ISETP.GE.AND P3, PT, R215.reuse, c[0x0][0x1d4], PT ;  /* 0x00007500d7007a0c */ /* 0x040fe40003f66270 */
[----:B------:R-:W-:Y:S02]  /*13f20*/  SHF.R.S32.HI R3, RZ, 0x1f, R215 ;  /* 0x0000001fff037819 */ /* 0x000fe400000114d7 */
[C---:B----4-:R-:W-:Y:S02]  /*13f30*/  @P0 LEA R174, P1, R215.reuse, R0, 0x1 ;  /* 0x00000000d7ae0211 */ /* 0x050fe400078208ff */
[----:B------:R-:W-:Y:S02]  /*13f40*/  ISETP.GE.AND P2, PT, R2, c[0x0][0x1d4], PT ;  /* 0x0000750002007a0c */ /* 0x000fe40003f46270 */
[C---:B--2---:R-:W-:Y:S02]  /*13f50*/  @P0 LEA.HI.X R175, R215.reuse, R14, R3, 0x1, P1 ;  /* 0x0000000ed7af0211 */ /* 0x044fe400008f0c03 */
        /* <DEDUP_REMOVED lines=21> */
.L_x_5803:
[C---:B--2---:R-:W-:Y:S02]  /*140b0*/  IADD3 R2, R215.reuse, 0x40, RZ ;  /* 0x00000040d7027810 */ /* 0x044fe40007ffe0ff */
[C---:B------:R-:W-:Y:S02]  /*140c0*/  ISETP.GE.AND P3, PT, R215.reuse, c[0x0][0x1d4], PT ;  /* 0x00007500d7007a0c */ /* 0x040fe40003f66270 */
[----:B------:R-:W-:Y:S02]  /*140d0*/  SHF.R.S32.HI R3, RZ, 0x1f, R215 ;  /* 0x0000001fff037819 */ /* 0x000fe400000114d7 */
[C---:B------:R-:W-:Y:S02]  /*140e0*/  @P0 LEA R172, P1, R215.reuse, R0, 0x1 ;  /* 0x00000000d7ac0211 */ /* 0x040fe400078208ff */
[----:B------:R-:W-:Y:S02]  /*140f0*/  ISETP.GE.AND P2, PT, R2, c[0x0][0x1d4], PT ;  /* 0x0000750002007a0c */ /* 0x000fe40003f46270 */
[C---:B-1--4-:R-:W-:Y:S02]  /*14100*/  @P0 LEA.HI.X R173, R215.reuse, R14, R3, 0x1, P1 ;  /* 0x0000000ed7ad0211 */ /* 0x052fe400008f0c03 */
        /* <DEDUP_REMOVED lines=17> */
.L_x_5676:
[----:B------:R-:W-:Y:S05]  /*14220*/  BSYNC B0 ;  /* 0x0000000000007941 */ /* 0x000fea0003800000 */
.L_x_5675:
        /* <DEDUP_REMOVED lines=27> */
.L_x_5804:
[----:B-12---:R-:W-:Y:S01]  /*143e0*/  FMNMX.FTZ R0, R0, R2, !PT ;  /* 0x0000000200007209 */ /* 0x006fe20007810000 */
[----:B------:R-:W-:-:S05]  /*143f0*/  BRA.DIV ~URZ, `(.L_x_5681) ;  /* 0x0000c5d27f007947 */ /* 0x000fca000b800000 */
[----:B------:R-:W1:Y:S02]  /*14400*/  SHFL.BFLY PT, R13, R0, 0x1, 0x1f ;  /* 0x0c201f00000d7f89 */ /* 0x000e6400000e0000 */
[----:B-1----:R-:W-:Y:S02]  /*14410*/  FMNMX.FTZ R13, R0, R13, !PT ;  /* 0x0000000d000d7209 */ /* 0x002fe40007810000 */
[----:B------:R-:W1:Y:S02]  /*14420*/  SHFL.BFLY PT, R0, R14, 0x2, 0x1f ;  /* 0x0c401f000e007f89 */ /* 0x000e6400000e0000 */
[----:B-1----:R-:W-:Y:S05]  /*14430*/  FMNMX.FTZ R0, R14, R0, !PT ;  /* 0x000000000e007209 */ /* 0x002fea0007810000 */
[----:B------:R1:W2:Y:S02]  /*14440*/  SHFL.BFLY PT, R2, R0, 0x1, 0x1f ;  /* 0x0c201f0000027f89 */ /* 0x0002a400000e0000 */
.L_x_5805:
        /* <DEDUP_REMOVED lines=21> */
[----:B------:R-:W-:Y:S04]  /*145a0*/  FMUL.FTZ R4, R3, c[0x0][0x2d0] ;  /* 0x0000b40003047a20 */ /* 0x000fe80000410000 */
        /* <DEDUP_REMOVED lines=12> */
[--C-:B---3--:R-:W-:Y:S02]  /*14670*/  FFMA.FTZ R176, R23, c[0x0][0x2d0], -R4.reuse ;  /* 0x0000b40017b07a23 */ /* 0x108fe40000010804 */
[----:B------:R-:W-:Y:S03]  /*14680*/  FFMA.FTZ R4, R35, c[0x0][0x2d0], -R4 ;  /* 0x0000b40023047a23 */ /* 0x000fe60000010804 */
[----:B------:R-:W-:Y:S10]  /*14690*/  MUFU.EX2 R216, R173 ;  /* 0x000000ad00d87308 */ /* 0x000ff40000000800 */
[----:B------:R-:W-:Y:S10]  /*146a0*/  MUFU.EX2 R178, R178 ;  /* 0x000000b200b27308 */ /* 0x000ff40000000800 */
[----:B------:R-:W-:Y:S10]  /*146b0*/  MUFU.EX2 R179, R179 ;  /* 0x000000b300b37308 */ /* 0x000ff40000000800 */
[----:B------:R-:W-:Y:S01]  /*146c0*/  MUFU.EX2 R4, R4 ;  /* 0x0000000400047308 */ /* 0x000fe20000000800 */
[C---:B-1----:R-:W-:Y:S01]  /*146d0*/  FFMA.FTZ R0, R2.reuse, R234, R172 ;  /* 0x000000ea02007223 */ /* 0x042fe200000100ac */
[----:B--2---:R-:W-:Y:S01]  /*146e0*/  F2FP.BF16.PACK_AB R172, R9, R172 ;  /* 0x000000ac09ac723e */ /* 0x004fe200000010ff */
[C---:B------:R-:W-:Y:S01]  /*146f0*/  FMUL.FTZ R32, R2.reuse, R148 ;  /* 0x0000009402207220 */ /* 0x040fe20000410000 */
[----:B----4-:R-:W-:Y:S01]  /*14700*/  F2FP.BF16.PACK_AB R174, R17, R16 ;  /* 0x0000001011ae723e */ /* 0x010fe200000010ff */
[----:B------:R-:W-:Y:S02]  /*14710*/  FADD.FTZ R8, R9, R0 ;  /* 0x0000000009087221 */ /* 0x000fe40000010000 */
[----:B------:R-:W-:Y:S02]  /*14720*/  FADD.FTZ R0, -R3, R6 ;  /* 0x0000000603007221 */ /* 0x000fe40000010100 */
[----:B------:R-:W-:Y:S02]  /*14730*/  FMUL.FTZ R33, R2, R149 ;  /* 0x0000009502217220 */ /* 0x000fe40000410000 */
[----:B------:R-:W-:Y:S02]  /*14740*/  FMUL.FTZ R0, R0, c[0x0][0x2d0] ;  /* 0x0000b40000007a20 */ /* 0x000fe40000410000 */
[----:B------:R-:W-:Y:S02]  /*14750*/  FADD.FTZ R6, R16, R8 ;  /* 0x0000000810067221 */ /* 0x000fe40000010000 */
[C---:B------:R-:W-:Y:S02]  /*14760*/  FMUL.FTZ R8, R2.reuse, R168 ;  /* 0x000000a802087220 */ /* 0x040fe40000410000 */
[----:B------:R-:W1:Y:S01]  /*14770*/  MUFU.EX2 R0, R0 ;  /* 0x0000000000007308 */ /* 0x000e620000000800 */
[----:B------:R-:W-:Y:S02]  /*14780*/  FADD.FTZ R184, R17, R6 ;  /* 0x0000000611b87221 */ /* 0x000fe40000010000 */
        /* <DEDUP_REMOVED lines=10> */
[----:B------:R-:W3:Y:S01]  /*14830*/  MUFU.EX2 R161, R14 ;  /* 0x0000000e00a17308 */ /* 0x000ee20000000800 */
[C---:B------:R-:W-:Y:S02]  /*14840*/  FMUL.FTZ R36, R2.reuse, R36 ;  /* 0x0000002402247220 */ /* 0x040fe40000410000 */
[----:B------:R-:W-:Y:S02]  /*14850*/  FMUL.FTZ R37, R2, R37 ;  /* 0x0000002502257220 */ /* 0x000fe40000410000 */
[C---:B-1----:R-:W-:Y:S02]  /*14860*/  FMUL.FTZ R34, R0.reuse, R150 ;  /* 0x0000009600227220 */ /* 0x042fe40000410000 */
[C---:B------:R-:W-:Y:S02]  /*14870*/  FMUL.FTZ R35, R0.reuse, R151 ;  /* 0x0000009700237220 */ /* 0x040fe40000410000 */
[----:B------:R-:W1:Y:S01]  /*14880*/  LDSM.16.MT88.4 R148, [R193] ;  /* 0x00000000c194783b */ /* 0x000e620000004200 */
[----:B------:R-:W4:Y:S01]  /*14890*/  MUFU.EX2 R6, R10 ;  /* 0x0000000a00067308 */ /* 0x000f220000000800 */
[C---:B------:R-:W-:Y:S02]  /*148a0*/  FMUL.FTZ R18, R0.reuse, R166 ;  /* 0x000000a600127220 */ /* 0x040fe40000410000 */
[C---:B------:R-:W-:Y:S02]  /*148b0*/  FMUL.FTZ R19, R0.reuse, R167 ;  /* 0x000000a700137220 */ /* 0x040fe40000410000 */
[C---:B--2---:R-:W-:Y:S02]  /*148c0*/  FMUL.FTZ R11, R0.reuse, R171 ;  /* 0x000000ab000b7220 */ /* 0x044fe40000410000 */
[C---:B------:R-:W-:Y:S01]  /*148d0*/  FMUL.FTZ R22, R0.reuse, R162 ;  /* 0x000000a200167220 */ /* 0x040fe20000410000 */
[----:B------:R-:W-:Y:S01]  /*148e0*/  LDSM.16.MT88.4 R164, [R193+0x1000] ;  /* 0x00100000c1a4783b */ /* 0x000fe20000004200 */
        /* <DEDUP_REMOVED lines=8> */
[----:B------:R-:W-:Y:S01]  /*14970*/  LDSM.16.MT88.4 R152, [R193+0x800] ;  /* 0x00080000c198783b */ /* 0x000fe20000004200 */
[----:B------:R-:W-:Y:S01]  /*14980*/  FMUL.FTZ R39, R0, R39 ;  /* 0x0000002700277220 */ /* 0x000fe20000410000 */
[----:B------:R-:W-:Y:S01]  /*14990*/  MUFU.EX2 R14, R180 ;  /* 0x000000b4000e7308 */ /* 0x000fe20000000800 */
[----:B------:R-:W-:Y:S01]  /*149a0*/  FMUL.FTZ R40, R2, R40 ;  /* 0x0000002802287220 */ /* 0x000fe20000410000 */
[----:B----4-:R-:W-:Y:S01]  /*149b0*/  F2FP.BF16.PACK_AB R173, R168, R6 ;  /* 0x00000006a8ad723e */ /* 0x010fe200000010ff */
[----:B------:R-:W-:Y:S02]  /*149c0*/  FMUL.FTZ R10, R0, R170 ;  /* 0x000000aa000a7220 */ /* 0x000fe40000410000 */
[----:B------:R-:W-:Y:S02]  /*149d0*/  FMUL.FTZ R41, R2, R41 ;  /* 0x0000002902297220 */ /* 0x000fe40000410000 */
[C---:B------:R-:W-:Y:S02]  /*149e0*/  FMUL.FTZ R42, R0.reuse, R42 ;  /* 0x0000002a002a7220 */ /* 0x040fe40000410000 */
[----:B------:R-:W-:Y:S01]  /*149f0*/  FMUL.FTZ R43, R0, R43 ;  /* 0x0000002b002b7220 */ /* 0x000fe20000410000 */
[----:B------:R-:W-:Y:S01]  /*14a00*/  MUFU.EX2 R180, R177 ;  /* 0x000000b100b47308 */ /* 0x000fe20000000800 */
[C---:B------:R-:W-:Y:S02]  /*14a10*/  FMUL.FTZ R44, R2.reuse, R44 ;  /* 0x0000002c022c7220 */ /* 0x040fe40000410000 */
[----:B------:R-:W-:Y:S02]  /*14a20*/  FMUL.FTZ R45, R2, R45 ;  /* 0x0000002d022d7220 */ /* 0x000fe40000410000 */
[C---:B------:R-:W-:Y:S01]  /*14a30*/  FMUL.FTZ R46, R0.reuse, R46 ;  /* 0x0000002e002e7220 */ /* 0x040fe20000410000 */
[C---:B-1----:R-:W-:Y:S04]  /*14a40*/  HMMA.16816.F32.BF16 R8, R172.reuse, R148, R8 ;  /* 0x00000094ac08723c */ /* 0x042fe80000041808 */
[----:B------:R-:W-:Y:S01]  /*14a50*/  MUFU.EX2 R181, R176 ;  /* 0x000000b000b57308 */ /* 0x000fe20000000800 */
[----:B------:R-:W-:Y:S02]  /*14a60*/  FMUL.FTZ R47, R0, R47 ;  /* 0x0000002f002f7220 */ /* 0x000fe40000410000 */
[C---:B------:R-:W-:Y:S01]  /*14a70*/  FMUL.FTZ R48, R2.reuse, R48 ;  /* 0x0000003002307220 */ /* 0x040fe20000410000 */
[C---:B------:R-:W-:Y:S01]  /*14a80*/  HMMA.16816.F32.BF16 R16, R172.reuse, R150, R16 ;  /* 0x00000096ac10723c */ /* 0x040fe20000041810 */
[----:B------:R-:W1:Y:S03]  /*14a90*/  LDSM.16.MT88.4 R148, [R194] ;  /* 0x00000000c294783b */ /* 0x000e660000004200 */
[----:B------:R-:W-:Y:S02]  /*14aa0*/  FMUL.FTZ R49, R2, R49 ;  /* 0x0000003102317220 */ /* 0x000fe40000410000 */
[----:B------:R-:W-:Y:S01]  /*14ab0*/  MUFU.EX2 R176, R186 ;  /* 0x000000ba00b07308 */ /* 0x000fe20000000800 */
[C---:B------:R-:W-:Y:S02]  /*14ac0*/  FMUL.FTZ R50, R0.reuse, R50 ;  /* 0x0000003200327220 */ /* 0x040fe40000410000 */
[----:B------:R-:W-:Y:S03]  /*14ad0*/  FMUL.FTZ R51, R0, R51 ;  /* 0x0000003300337220 */ /* 0x000fe60000410000 */
[C---:B------:R-:W-:Y:S02]  /*14ae0*/  FMUL.FTZ R52, R2.reuse, R52 ;  /* 0x0000003402347220 */ /* 0x040fe40000410000 */
[----:B------:R-:W-:Y:S02]  /*14af0*/  FMUL.FTZ R53, R2, R53 ;  /* 0x0000003502357220 */ /* 0x000fe40000410000 */
        /* <DEDUP_REMOVED lines=89> */
[----:B------:R-:W-:Y:S01]  /*15090*/  FFMA.FTZ R160, R0, R233, R6 ;  /* 0x000000e900a07223 */ /* 0x000fe20000010006 */
[C---:B------:R-:W-:Y:S01]  /*150a0*/  HMMA.16816.F32.BF16 R48, R172.reuse, R150, R48 ;  /* 0x00000096ac30723c */ /* 0x040fe20000041830 */
[----:B------:R-:W1:Y:S01]  /*150b0*/  LDSM.16.MT88.4 R148, [R194+0x1800] ;  /* 0x00180000c294783b */ /* 0x000e620000004200 */
[----:B------:R-:W2:Y:S02]  /*150c0*/  MUFU.EX2 R6, R183 ;  /* 0x000000b700067308 */ /* 0x000ea40000000800 */
[C---:B------:R-:W-:Y:S02]  /*150d0*/  FMUL.FTZ R132, R2.reuse, R132 ;  /* 0x0000008402847220 */ /* 0x040fe40000410000 */
[C---:B------:R-:W-:Y:S02]  /*150e0*/  FMUL.FTZ R133, R2.reuse, R133 ;  /* 0x0000008502857220 */ /* 0x040fe40000410000 */
[C---:B------:R-:W-:Y:S04]  /*150f0*/  FMUL.FTZ R136, R2.reuse, R136 ;  /* 0x0000008802887220 */ /* 0x040fe80000410000 */
[----:B------:R-:W-:Y:S02]  /*15100*/  FMUL.FTZ R137, R2, R137 ;  /* 0x0000008902897220 */ /* 0x000fe40000410000 */
[----:B------:R-:W3:Y:S01]  /*15110*/  MUFU.EX2 R2, R182 ;  /* 0x000000b600027308 */ /* 0x000ee20000000800 */
[C---:B------:R-:W-:Y:S02]  /*15120*/  FMUL.FTZ R134, R0.reuse, R134 ;  /* 0x0000008600867220 */ /* 0x040fe40000410000 */
[C---:B------:R-:W-:Y:S02]  /*15130*/  FMUL.FTZ R135, R0.reuse, R135 ;  /* 0x0000008700877220 */ /* 0x040fe40000410000 */
[C---:B------:R-:W-:Y:S02]  /*15140*/  FMUL.FTZ R138, R0.reuse, R138 ;  /* 0x0000008a008a7220 */ /* 0x040fe40000410000 */
[----:B------:R-:W-:Y:S02]  /*15150*/  FMUL.FTZ R139, R0, R139 ;  /* 0x0000008b008b7220 */ /* 0x000fe40000410000 */
[----:B--2---:R-:W-:Y:S04]  /*15160*/  FADD.FTZ R0, R6, R184 ;  /* 0x000000b806007221 */ /* 0x004fe80000010000 */
[----:B---3--:R-:W-:Y:S01]  /*15170*/  FADD.FTZ R0, R2, R0 ;  /* 0x0000000002007221 */ /* 0x008fe20000010000 */
[C---:B-1----:R-:W-:Y:S03]  /*15180*/  HMMA.16816.F32.BF16 R52, R172.reuse, R148, R52 ;  /* 0x00000094ac34723c */ /* 0x042fe60000041834 */
[----:B------:R-:W-:Y:S04]  /*15190*/  FADD.FTZ R0, R156, R0 ;  /* 0x000000009c007221 */ /* 0x000fe80000010000 */
        /* <DEDUP_REMOVED lines=51> */
[C---:B--2---:R-:W-:Y:S03]  /*154d0*/  HMMA.16816.F32.BF16 R20, R148.reuse, R156, R20 ;  /* 0x0000009c9414723c */ /* 0x044fe60000041814 */
[C---:B-----5:R-:W-:Y:S01]  /*154e0*/  FADD.FTZ R234, R174.reuse, R0 ;  /* 0x00000000aeea7221 */ /* 0x060fe20000010000 */
[----:B------:R-:W-:Y:S04]  /*154f0*/  F2FP.BF16.PACK_AB R174, R174, R6 ;  /* 0x00000006aeae723e */ /* 0x000fe800000010ff */
[C---:B------:R-:W-:Y:S01]  /*15500*/  HMMA.16816.F32.BF16 R24, R148.reuse, R158, R24 ;  /* 0x0000009e9418723c */ /* 0x040fe20000041818 */
[----:B------:R-:W2:Y:S03]  /*15510*/  LDSM.16.MT88.4 R156, [R195+0x800] ;  /* 0x00080000c39c783b */ /* 0x000ea60000004200 */
[----:B------:R-:W-:Y:S01]  /*15520*/  FADD.FTZ R0, R161, R2 ;  /* 0x00000002a1007221 */ /* 0x000fe20000010000 */
[----:B------:R-:W-:Y:S02]  /*15530*/  MOV R6, R3 ;  /* 0x0000000300067202 */ /* 0x000fe40000000f00 */
[----:B---3--:R-:W-:Y:S01]  /*15540*/  F2FP.BF16.PACK_AB R175, R4, R14 ;  /* 0x0000000e04af723e */ /* 0x008fe200000010ff */
        /* <DEDUP_REMOVED lines=11> */
[C---:B--2---:R-:W-:Y:S03]  /*15600*/  HMMA.16816.F32.BF16 R36, R148.reuse, R156, R36 ;  /* 0x0000009c9424723c */ /* 0x044fe60000041824 */
[----:B------:R-:W-:Y:S01]  /*15610*/  FADD.FTZ R233, R4, R0 ;  /* 0x0000000004e97221 */ /* 0x000fe20000010000 */
[----:B------:R-:W-:Y:S04]  /*15620*/  IADD3 R0, R225, -0x1, RZ ;  /* 0xffffffffe1007810 */ /* 0x000fe80007ffe0ff */
        /* <DEDUP_REMOVED lines=85> */
.L_x_5669:
[----:B------:R-:W-:-:S13]  /*15b80*/  ISETP.GE.AND P0, PT, R225, R247, PT ;  /* 0x000000f7e100720c */ /* 0x000fda0003f06270 */
[----:B------:R-:W-:Y:S05]  /*15b90*/  @!P0 BRA `(.L_x_5683) ;  /* 0x00003aa000008947 */ /* 0x000fea0003800000 */
[----:B------:R-:W-:Y:S01]  /*15ba0*/  IMAD.MOV.U32 R14, RZ, RZ, R6 ;  /* 0x000000ffff0e7224 */ /* 0x000fe200078e0006 */
[----:B------:R-:W-:Y:S02]  /*15bb0*/  MOV R4, R13 ;  /* 0x0000000d00047202 */ /* 0x000fe40000000f00 */
[----:B------:R-:W-:Y:S02]  /*15bc0*/  IADD3 R227, -R241, 0x30, RZ ;  /* 0x00000030f1e37810 */ /* 0x000fe40007ffe1ff */
.L_x_5705:
        /* <DEDUP_REMOVED lines=27> */
.L_x_5806:
        /* <DEDUP_REMOVED lines=38> */
.L_x_5807:
        /* <DEDUP_REMOVED lines=22> */
.L_x_5686:
[----:B------:R-:W-:Y:S05]  /*16140*/  BSYNC B0 ;  /* 0x0000000000007941 */ /* 0x000fea0003800000 */
.L_x_5685:
        /* <DEDUP_REMOVED lines=163> */
[----:B------:R-:W3:Y:S01]  /*16b80*/  LDL.64 R190, [R1+0x90] ;  /* 0x0000900001be7983 */ /* 0x000ee20000100a00 */
        /* <DEDUP_REMOVED lines=34> */
.L_x_5808:
[----:B------:R-:W-:-:S05]  /*16db0*/  BRA.DIV ~URZ, `(.L_x_5691) ;  /* 0x00009ea27f007947 */ /* 0x000fca000b800000 */
[----:B------:R3:W4:Y:S02]  /*16dc0*/  SHFL.IDX PT, R0, R174, RZ, 0x181f ;  /* 0x00181fffae007589 */ /* 0x00072400000e0000 */
.L_x_5809:
        /* <DEDUP_REMOVED lines=26> */
.L_x_5810:
[----:B------:R-:W-:Y:S02]  /*16f70*/  ISETP.GE.AND P0, PT, R227, 0x21, PT ;  /* 0x00000021e300780c */ /* 0x000fe40003f06270 */
[C---:B------:R-:W-:Y:S02]  /*16f80*/  IADD3 R179, R215.reuse, 0x40, RZ ;  /* 0x00000040d7b37810 */ /* 0x040fe40007ffe0ff */
[C---:B------:R-:W-:Y:S02]  /*16f90*/  ISETP.GE.AND P5, PT, R215.reuse, c[0x0][0x1d4], PT ;  /* 0x00007500d7007a0c */ /* 0x040fe40003fa6270 */
[----:B------:R-:W-:Y:S02]  /*16fa0*/  IADD3 R178, R215, 0x80, RZ ;  /* 0x00000080d7b27810 */ /* 0x000fe40007ffe0ff */
[----:B------:R-:W-:Y:S02]  /*16fb0*/  ISETP.GE.AND P4, PT, R179, c[0x0][0x1d4], PT ;  /* 0x00007500b3007a0c */ /* 0x000fe40003f86270 */
[----:B------:R-:W-:Y:S02]  /*16fc0*/  ISETP.GE.AND P3, PT, R178, c[0x0][0x1d4], PT ;  /* 0x00007500b2007a0c */ /* 0x000fe40003f66270 */
[----:B-1--4-:R-:W-:Y:S02]  /*16fd0*/  IADD3 R13, R215, 0xc0, RZ ;  /* 0x000000c0d70d7810 */ /* 0x012fe40007ffe0ff */
[----:B--2---:R-:W-:Y:S02]  /*16fe0*/  @P0 IADD3 R176, P1, R0, R239, RZ ;  /* 0x000000ef00b00210 */ /* 0x004fe40007f3e0ff */
[----:B------:R-:W-:Y:S03]  /*16ff0*/  ISETP.GE.AND P2, PT, R13, c[0x0][0x1d4], PT ;  /* 0x000075000d007a0c */ /* 0x000fe60003f46270 */
[----:B------:R-:W-:Y:S01]  /*17000*/  @P0 IMAD.X R177, R6, 0x1, R221, P1 ;  /* 0x0000000106b10824 */ /* 0x000fe200008e06dd */
[----:B---3--:R-:W-:Y:S04]  /*17010*/  @P0 IADD3 R174, P1, R0, R220, RZ ;  /* 0x000000dc00ae0210 */ /* 0x008fe80007f3e0ff */
        /* <DEDUP_REMOVED lines=12> */
.L_x_5689:
[----:B------:R-:W-:Y:S05]  /*170e0*/  BSYNC B0 ;  /* 0x0000000000007941 */ /* 0x000fea0003800000 */
.L_x_5688:
[----:B------:R-:W2:Y:S01]  /*170f0*/  LDL R0, [R1+0x80] ;  /* 0x0000800001007983 */ /* 0x000ea20000100800 */
[----:B------:R-:W-:Y:S01]  /*17100*/  IMAD R6, R225, -0x30, RZ ;  /* 0xffffffd0e1067824 */ /* 0x000fe200078e02ff */
[----:B------:R-:W-:Y:S02]  /*17110*/  ULDC UR4, c[0x0][0x324] ;  /* 0x0000c90000047ab9 */ /* 0x000fe40000000800 */
[----:B------:R-:W2:Y:S01]  /*17120*/  LDL R13, [R1+0x4] ;  /* 0x00000400010d7983 */ /* 0x000ea20000100800 */
[----:B------:R-:W-:Y:S01]  /*17130*/  ULOP3.LUT UR4, URZ, UR4, URZ, 0x33, !UPT ;  /* 0x000000043f047292 */ /* 0x000fe2000f8e333f */
[----:B-1----:R-:W-:Y:S02]  /*17140*/  IMAD.IADD R174, R6, 0x1, -R246 ;  /* 0x0000000106ae7824 */ /* 0x002fe400078e0af6 */
[----:B------:R-:W3:Y:S04]  /*17150*/  LDL R3, [R1+0x7c] ;  /* 0x00007c0001037983 */ /* 0x000ee80000100800 */
[----:B------:R-:W3:Y:S04]  /*17160*/  LDL R2, [R1+0x78] ;  /* 0x0000780001027983 */ /* 0x000ee80000100800 */
[----:B------:R-:W0:Y:S01]  /*17170*/  LDGDEPBAR ;  /* 0x00000000000079af */ /* 0x000e220000000000 */
[----:B--2---:R-:W-:Y:S02]  /*17180*/  IMAD R13, R13, 0x80, R0 ;  /* 0x000000800d0d7824 */ /* 0x004fe400078e0200 */
[----:B------:R-:W-:Y:S05]  /*17190*/  IMAD.MOV.U32 R0, RZ, RZ, 0x1 ;  /* 0x00000001ff007424 */ /* 0x000fea00078e00ff */
[----:B------:R-:W-:Y:S02]  /*171a0*/  ISETP.NE.AND P0, PT, R0, c[0x0][0x2c4], PT ;  /* 0x0000b10000007a0c */ /* 0x000fe40003f05270 */
[----:B---3--:R-:W-:Y:S11]  /*171b0*/  IADD3 R13, R2, R13, R3 ;  /* 0x0000000d020d7210 */ /* 0x008ff60007ffe003 */
        /* <DEDUP_REMOVED lines=8> */
.L_x_5811:
        /* <DEDUP_REMOVED lines=19> */
.L_x_5696:
[----:B------:R-:W-:Y:S04]  /*17370*/  MOV R175, 0x1 ;  /* 0x0000000100af7802 */ /* 0x000fe80000000f00 */
[----:B------:R-:W-:Y:S11]  /*17380*/  ISETP.NE.AND P0, PT, R175, c[0x0][0x32c], PT ;  /* 0x0000cb00af007a0c */ /* 0x000ff60003f05270 */
[----:B------:R-:W-:Y:S02]  /*17390*/  @!UPT UIADD3 URZ, URZ, URZ, URZ ;  /* 0x0000003f3f3ff290 */ /* 0x000fe4000fffe03f */
[----:B------:R-:W-:Y:S05]  /*173a0*/  @P0 IMAD.HI.U32 R175, R3, c[0x0][0x330], RZ ;  /* 0x0000cc0003af0a27 */ /* 0x000fea00078e00ff */
[----:B------:R-:W-:Y:S02]  /*173b0*/  @P0 SHF.R.U32.HI R3, RZ, c[0x0][0x334], R175 ;  /* 0x0000cd00ff030a19 */ /* 0x000fe400000116af */
.L_x_5697:
[----:B------:R-:W-:Y:S05]  /*173c0*/  BSYNC B0 ;  /* 0x0000000000007941 */ /* 0x000fea0003800000 */
.L_x_5695:
[----:B------:R-:W-:Y:S05]  /*173d0*/  IMAD R3, R3, c[0x0][0x32c], R174 ;  /* 0x0000cb0003037a24 */ /* 0x000fea00078e02ae */
[----:B------:R-:W-:Y:S02]  /*173e0*/  IMNMX R0, R0, R3, !PT ;  /* 0x0000000300007217 */ /* 0x000fe40007800200 */
[----:B------:R-:W-:Y:S04]  /*173f0*/  IADD3 R3, R3, c[0x0][0x32c], RZ ;  /* 0x0000cb0003037a10 */ /* 0x000fe80007ffe0ff */
[----:B------:R-:W-:Y:S02]  /*17400*/  IMNMX R2, R2, R3, PT ;  /* 0x0000000302027217 */ /* 0x000fe40003800200 */
.L_x_5694:
        /* <DEDUP_REMOVED lines=63> */
.L_x_5812:
        /* <DEDUP_REMOVED lines=19> */
.L_x_5701:
[----:B------:R-:W-:Y:S04]  /*17930*/  MOV R6, 0x1 ;  /* 0x0000000100067802 */ /* 0x000fe80000000f00 */
[----:B------:R-:W-:Y:S11]  /*17940*/  ISETP.NE.AND P0, PT, R6, c[0x0][0x32c], PT ;  /* 0x0000cb0006007a0c */ /* 0x000ff60003f05270 */
[----:B------:R-:W-:Y:S02]  /*17950*/  @!UPT UIADD3 URZ, URZ, URZ, URZ ;  /* 0x0000003f3f3ff290 */ /* 0x000fe4000fffe03f */
[----:B------:R-:W-:Y:S05]  /*17960*/  @P0 IMAD.HI.U32 R6, R3, c[0x0][0x330], RZ ;  /* 0x0000cc0003060a27 */ /* 0x000fea00078e00ff */
[----:B------:R-:W-:Y:S02]  /*17970*/  @P0 SHF.R.U32.HI R3, RZ, c[0x0][0x334], R6 ;  /* 0x0000cd00ff030a19 */ /* 0x000fe40000011606 */
.L_x_5702:
[----:B------:R-:W-:Y:S05]  /*17980*/  BSYNC B0 ;  /* 0x0000000000007941 */ /* 0x000fea0003800000 */
.L_x_5700:
[----:B------:R-:W-:Y:S05]  /*17990*/  IMAD R3, R3, c[0x0][0x32c], R174 ;  /* 0x0000cb0003037a24 */ /* 0x000fea00078e02ae */
[----:B------:R-:W-:Y:S02]  /*179a0*/  IMNMX R0, R0, R3, !PT ;  /* 0x0000000300007217 */ /* 0x000fe40007800200 */
[----:B------:R-:W-:Y:S04]  /*179b0*/  IADD3 R3, R3, c[0x0][0x32c], RZ ;  /* 0x0000cb0003037a10 */ /* 0x000fe80007ffe0ff */
[----:B------:R-:W-:Y:S02]  /*179c0*/  IMNMX R2, R2, R3, PT ;  /* 0x0000000302027217 */ /* 0x000fe40003800200 */
.L_x_5699:
        /* <DEDUP_REMOVED lines=68> */
.L_x_5813:
[----:B---34-:R-:W-:Y:S01]  /*17e10*/  FMNMX.FTZ R0, R0, R2, !PT ;  /* 0x0000000200007209 */ /* 0x018fe20007810000 */
[----:B------:R-:W-:-:S05]  /*17e20*/  BRA.DIV ~URZ, `(.L_x_5704) ;  /* 0x000090a27f007947 */ /* 0x000fca000b800000 */
[----:B-12---:R-:W1:Y:S02]  /*17e30*/  SHFL.BFLY PT, R13, R0, 0x1, 0x1f ;  /* 0x0c201f00000d7f89 */ /* 0x006e6400000e0000 */
[----:B-1----:R-:W-:Y:S02]  /*17e40*/  FMNMX.FTZ R13, R0, R13, !PT ;  /* 0x0000000d000d7209 */ /* 0x002fe40007810000 */
[----:B------:R-:W1:Y:S02]  /*17e50*/  SHFL.BFLY PT, R0, R6, 0x2, 0x1f ;  /* 0x0c401f0006007f89 */ /* 0x000e6400000e0000 */
[----:B-1----:R-:W-:Y:S05]  /*17e60*/  FMNMX.FTZ R0, R6, R0, !PT ;  /* 0x0000000006007209 */ /* 0x002fea0007810000 */
[----:B------:R1:W2:Y:S02]  /*17e70*/  SHFL.BFLY PT, R2, R0, 0x1, 0x1f ;  /* 0x0c201f0000027f89 */ /* 0x0002a400000e0000 */
.L_x_5814:
        /* <DEDUP_REMOVED lines=38> */
[----:B------:R-:W-:Y:S10]  /*180e0*/  MUFU.EX2 R175, R10 ;  /* 0x0000000a00af7308 */ /* 0x000ff40000000800 */
        /* <DEDUP_REMOVED lines=10> */
[C---:B------:R-:W-:Y:S01]  /*18190*/  FMUL.FTZ R33, R0.reuse, R149 ;  /* 0x0000009500217220 */ /* 0x040fe20000410000 */
[----:B------:R-:W-:Y:S01]  /*181a0*/  ISETP.GT.AND P0, PT, R225, R247, PT ;  /* 0x000000f7e100720c */ /* 0x000fe20003f04270 */
[----:B------:R-:W-:Y:S02]  /*181b0*/  FMUL.FTZ R8, R0, R168 ;  /* 0x000000a800087220 */ /* 0x000fe40000410000 */
[----:B------:R-:W-:Y:S01]  /*181c0*/  FADD.FTZ R2, -R2, R14 ;  /* 0x0000000e02027221 */ /* 0x000fe20000010100 */
[----:B------:R-:W1:Y:S01]  /*181d0*/  MUFU.EX2 R168, R11 ;  /* 0x0000000b00a87308 */ /* 0x000e620000000800 */
[--C-:B------:R-:W-:Y:S02]  /*181e0*/  FFMA.FTZ R14, R18, c[0x0][0x2d0], -R4.reuse ;  /* 0x0000b400120e7a23 */ /* 0x100fe40000010804 */
[----:B------:R-:W-:Y:S02]  /*181f0*/  FMUL.FTZ R2, R2, c[0x0][0x2d0] ;  /* 0x0000b40002027a20 */ /* 0x000fe40000410000 */
[----:B------:R-:W-:Y:S02]  /*18200*/  FFMA.FTZ R4, R35, c[0x0][0x2d0], -R4 ;  /* 0x0000b40023047a23 */ /* 0x000fe40000010804 */
[C---:B------:R-:W-:Y:S02]  /*18210*/  FMUL.FTZ R21, R0.reuse, R161 ;  /* 0x000000a100157220 */ /* 0x040fe40000410000 */
[C---:B------:R-:W-:Y:S01]  /*18220*/  FMUL.FTZ R9, R0.reuse, R169 ;  /* 0x000000a900097220 */ /* 0x040fe20000410000 */
[----:B------:R-:W2:Y:S01]  /*18230*/  MUFU.EX2 R2, R2 ;  /* 0x0000000200027308 */ /* 0x000ea20000000800 */
[----:B------:R-:W-:Y:S02]  /*18240*/  FMUL.FTZ R20, R0, R160 ;  /* 0x000000a000147220 */ /* 0x000fe40000410000 */
[----:B------:R-:W-:Y:S02]  /*18250*/  FADD.FTZ R6, R16, R6 ;  /* 0x0000000610067221 */ /* 0x000fe40000010000 */
[C---:B------:R-:W-:Y:S02]  /*18260*/  FMUL.FTZ R16, R0.reuse, R164 ;  /* 0x000000a400107220 */ /* 0x040fe40000410000 */
[----:B------:R-:W-:Y:S02]  /*18270*/  FADD.FTZ R177, R17, R6 ;  /* 0x0000000611b17221 */ /* 0x000fe40000010000 */
[C---:B------:R-:W-:Y:S01]  /*18280*/  FMUL.FTZ R17, R0.reuse, R165 ;  /* 0x000000a500117220 */ /* 0x040fe20000410000 */
[----:B------:R-:W3:Y:S01]  /*18290*/  MUFU.EX2 R161, R14 ;  /* 0x0000000e00a17308 */ /* 0x000ee20000000800 */
        /* <DEDUP_REMOVED lines=11> */
[----:B------:R-:W1:Y:S01]  /*18350*/  LDSM.16.MT88.4 R148, [R193] ;  /* 0x00000000c194783b */ /* 0x000e620000004200 */
[C---:B------:R-:W-:Y:S01]  /*18360*/  FMUL.FTZ R10, R2.reuse, R170 ;  /* 0x000000aa020a7220 */ /* 0x040fe20000410000 */
[----:B------:R-:W2:Y:S01]  /*18370*/  MUFU.EX2 R6, R184 ;  /* 0x000000b800067308 */ /* 0x000ea20000000800 */
[C---:B------:R-:W-:Y:S02]  /*18380*/  FMUL.FTZ R11, R2.reuse, R171 ;  /* 0x000000ab020b7220 */ /* 0x040fe40000410000 */
[----:B------:R-:W-:Y:S01]  /*18390*/  FFMA.FTZ R160, R2, R233, R175 ;  /* 0x000000e902a07223 */ /* 0x000fe200000100af */
[----:B---3--:R-:W-:Y:S01]  /*183a0*/  F2FP.BF16.PACK_AB R175, R216, R161 ;  /* 0x000000a1d8af723e */ /* 0x008fe200000010ff */
        /* <DEDUP_REMOVED lines=126> */
[----:B------:R-:W3:Y:S02]  /*18b90*/  MUFU.EX2 R2, R183 ;  /* 0x000000b700027308 */ /* 0x000ee40000000800 */
[C---:B------:R-:W-:Y:S02]  /*18ba0*/  FMUL.FTZ R132, R0.reuse, R132 ;  /* 0x0000008400847220 */ /* 0x040fe40000410000 */
[C---:B------:R-:W-:Y:S02]  /*18bb0*/  FMUL.FTZ R133, R0.reuse, R133 ;  /* 0x0000008500857220 */ /* 0x040fe40000410000 */
[C---:B------:R-:W-:Y:S02]  /*18bc0*/  FMUL.FTZ R136, R0.reuse, R136 ;  /* 0x0000008800887220 */ /* 0x040fe40000410000 */
[----:B------:R-:W-:Y:S02]  /*18bd0*/  FMUL.FTZ R137, R0, R137 ;  /* 0x0000008900897220 */ /* 0x000fe40000410000 */
[----:B--2---:R-:W-:Y:S02]  /*18be0*/  FADD.FTZ R0, R6, R177 ;  /* 0x000000b106007221 */ /* 0x004fe40000010000 */
[----:B------:R-:W2:Y:S02]  /*18bf0*/  MUFU.EX2 R177, R185 ;  /* 0x000000b900b17308 */ /* 0x000ea40000000800 */
[----:B---3--:R-:W-:Y:S04]  /*18c00*/  FADD.FTZ R0, R2, R0 ;  /* 0x0000000002007221 */ /* 0x008fe80000010000 */
[----:B------:R-:W-:Y:S01]  /*18c10*/  FADD.FTZ R0, R156, R0 ;  /* 0x000000009c007221 */ /* 0x000fe20000010000 */
[C---:B-1----:R-:W-:Y:S03]  /*18c20*/  HMMA.16816.F32.BF16 R52, R172.reuse, R148, R52 ;  /* 0x00000094ac34723c */ /* 0x042fe60000041834 */
        /* <DEDUP_REMOVED lines=38> */
[----:B------:R-:W-:Y:S02]  /*18e90*/  F2FP.BF16.PACK_AB R151, R180, R179 ;  /* 0x000000b3b497723e */ /* 0x000fe400000010ff */
[----:B--2---:R-:W-:Y:S05]  /*18ea0*/  F2FP.BF16.PACK_AB R173, R177, R176 ;  /* 0x000000b0b1ad723e */ /* 0x004fea00000010ff */
[C---:B------:R-:W-:Y:S02]  /*18eb0*/  HMMA.16816.F32.BF16 R8, R148.reuse, R152, R8 ;  /* 0x000000989408723c */ /* 0x040fe40000041808 */
[----:B------:R-:W2:Y:S03]  /*18ec0*/  MUFU.EX2 R6, R189 ;  /* 0x000000bd00067308 */ /* 0x000ea60000000800 */
        /* <DEDUP_REMOVED lines=8> */
[----:B--2---:R-:W-:Y:S01]  /*18f50*/  FADD.FTZ R0, R6, R0 ;  /* 0x0000000006007221 */ /* 0x004fe20000010000 */
[C---:B---3--:R-:W-:Y:S03]  /*18f60*/  HMMA.16816.F32.BF16 R20, R148.reuse, R156, R20 ;  /* 0x0000009c9414723c */ /* 0x048fe60000041814 */
        /* <DEDUP_REMOVED lines=109> */
.L_x_5683:
[----:B------:R-:W-:Y:S05]  /*19640*/  BRA.DIV ~URZ, `(.L_x_5706) ;  /* 0x000079627f007947 */ /* 0x000fea000b800000 */
[----:B------:R1:W2:Y:S02]  /*19650*/  SHFL.BFLY PT, R4, R234, 0x2, 0x1f ;  /* 0x0c401f00ea047f89 */ /* 0x0002a400000e0000 */
.L_x_5815:
[----:B--2---:R-:W-:Y:S01]  /*19660*/  FADD.FTZ R4, R4, R234 ;  /* 0x000000ea04047221 */ /* 0x004fe20000010000 */
[----:B------:R-:W-:Y:S05]  /*19670*/  BRA.DIV ~URZ, `(.L_x_5707) ;  /* 0x000079927f007947 */ /* 0x000fea000b800000 */
[----:B------:R-:W2:Y:S02]  /*19680*/  SHFL.BFLY PT, R0, R233, 0x2, 0x1f ;  /* 0x0c401f00e9007f89 */ /* 0x000ea400000e0000 */
[----:B--2---:R-:W-:-:S02]  /*19690*/  FADD.FTZ R233, R0, R233 ;  /* 0x000000e900e97221 */ /* 0x004fc40000010000 */
[----:B------:R-:W2:Y:S04]  /*196a0*/  SHFL.BFLY PT, R0, R4, 0x1, 0x1f ;  /* 0x0c201f0004007f89 */ /* 0x000ea800000e0000 */
[----:B------:R3:W4:Y:S01]  /*196b0*/  SHFL.BFLY PT, R3, R233, 0x1, 0x1f ;  /* 0x0c201f00e9037f89 */ /* 0x00072200000e0000 */
[----:B--2---:R-:W-:-:S05]  /*196c0*/  FADD.FTZ R4, R4, R0 ;  /* 0x0000000004047221 */ /* 0x004fca0000010000 */
.L_x_5816:
        /* <DEDUP_REMOVED lines=148> */
.L_x_5600:
        /* <DEDUP_REMOVED lines=19> */
.L_x_5709:
[----:B--2---:R-:W-:Y:S05]  /*1a140*/  BSYNC B0 ;  /* 0x0000000000007941 */ /* 0x004fea0003800000 */
.L_x_5708:
        /* <DEDUP_REMOVED lines=164> */
.L_x_5712:
        /* <DEDUP_REMOVED lines=123> */
.L_x_5817:
[----:B------:R-:W-:Y:S05]  /*1b340*/  BRA.DIV ~URZ, `(.L_x_5715) ;  /* 0x00005e327f007947 */ /* 0x000fea000b800000 */
[----:B------:R4:W2:Y:S02]  /*1b350*/  SHFL.IDX PT, R0, R16, RZ, 0x181f ;  /* 0x00181fff10007589 */ /* 0x0008a400000e0000 */
.L_x_5818:
        /* <DEDUP_REMOVED lines=20> */
.L_x_5717:
[----:B------:R-:W-:Y:S05]  /*1b4a0*/  BSYNC B0 ;  /* 0x0000000000007941 */ /* 0x000fea0003800000 */
.L_x_5716:
[----:B------:R-:W-:Y:S05]  /*1b4b0*/  BRA.DIV ~URZ, `(.L_x_5718) ;  /* 0x00005d327f007947 */ /* 0x000fea000b800000 */
[----:B---3--:R3:W4:Y:S04]  /*1b4c0*/  SHFL.IDX PT, R4, R6, 0x1, 0x181f ;  /* 0x00381f0006047f89 */ /* 0x00872800000e0000 */
[----:B--2---:R3:W2:Y:S02]  /*1b4d0*/  SHFL.IDX PT, R0, R16, 0x1, 0x181f ;  /* 0x00381f0010007f89 */ /* 0x0046a400000e0000 */
.L_x_5819:
        /* <DEDUP_REMOVED lines=20> */
.L_x_5720:
[----:B------:R-:W-:Y:S05]  /*1b620*/  BSYNC B0 ;  /* 0x0000000000007941 */ /* 0x000fea0003800000 */
.L_x_5719:
[----:B------:R-:W-:Y:S05]  /*1b630*/  BRA.DIV ~URZ, `(.L_x_5721) ;  /* 0x00005c827f007947 */ /* 0x000fea000b800000 */
[----:B----4-:R4:W3:Y:S02]  /*1b640*/  SHFL.IDX PT, R4, R6, 0x2, 0x181f ;  /* 0x00581f0006047f89 */ /* 0x0108e400000e0000 */
.L_x_5820:
[----:B------:R-:W-:Y:S05]  /*1b650*/  BRA.DIV ~URZ, `(.L_x_5722) ;  /* 0x00005cd27f007947 */ /* 0x000fea000b800000 */
[----:B--2---:R2:W4:Y:S02]  /*1b660*/  SHFL.IDX PT, R0, R16, 0x2, 0x181f ;  /* 0x00581f0010007f89 */ /* 0x00452400000e0000 */
.L_x_5821:
        /* <DEDUP_REMOVED lines=20> */
.L_x_5724:
[----:B------:R-:W-:Y:S05]  /*1b7b0*/  BSYNC B0 ;  /* 0x0000000000007941 */ /* 0x000fea0003800000 */
.L_x_5723:
[----:B------:R-:W-:Y:S05]  /*1b7c0*/  BRA.DIV ~URZ, `(.L_x_5725) ;  /* 0x00005bd27f007947 */ /* 0x000fea000b800000 */
[----:B---3--:R3:W2:Y:S04]  /*1b7d0*/  SHFL.IDX PT, R4, R6, 0x3, 0x181f ;  /* 0x00781f0006047f89 */ /* 0x0086a800000e0000 */
[----:B----4-:R3:W4:Y:S02]  /*1b7e0*/  SHFL.IDX PT, R0, R16, 0x3, 0x181f ;  /* 0x00781f0010007f89 */ /* 0x01072400000e0000 */
.L_x_5822:
        /* <DEDUP_REMOVED lines=21> */
.L_x_5713:
        /* <DEDUP_REMOVED lines=35> */
.L_x_5823:
[----:B------:R-:W-:Y:S05]  /*1bb70*/  BRA.DIV ~URZ, `(.L_x_5728) ;  /* 0x000059627f007947 */ /* 0x000fea000b800000 */
[----:B------:R3:W4:Y:S02]  /*1bb80*/  SHFL.IDX PT, R0, R6, RZ, 0x1c1f ;  /* 0x001c1fff06007589 */ /* 0x00072400000e0000 */
.L_x_5824:
        /* <DEDUP_REMOVED lines=204> */
.L_x_5730:
[----:B------:R-:W-:Y:S05]  /*1c850*/  BSYNC B0 ;  /* 0x0000000000007941 */ /* 0x000fea0003800000 */
.L_x_5729:
[----:B------:R-:W-:Y:S05]  /*1c860*/  BRA.DIV ~URZ, `(.L_x_5731) ;  /* 0x00004ce27f007947 */ /* 0x000fea000b800000 */
[----:B--2---:R2:W1:Y:S04]  /*1c870*/  SHFL.IDX PT, R4, R5, 0x1, 0x1c1f ;  /* 0x003c1f0005047f89 */ /* 0x00446800000e0000 */
[----:B----4-:R2:W4:Y:S02]  /*1c880*/  SHFL.IDX PT, R0, R6, 0x1, 0x1c1f ;  /* 0x003c1f0006007f89 */ /* 0x01052400000e0000 */
.L_x_5825:
        /* <DEDUP_REMOVED lines=212> */
.L_x_5711:
        /* <DEDUP_REMOVED lines=20> */
.L_x_5732:
        /* <DEDUP_REMOVED lines=59> */
.L_x_5734:
[----:B------:R-:W-:Y:S05]  /*1dac0*/  BSYNC B0 ;  /* 0x0000000000007941 */ /* 0x000fea0003800000 */
.L_x_5733:
        /* <DEDUP_REMOVED lines=37> */
.L_x_5826:
[----:B------:R-:W-:Y:S05]  /*1dd20*/  BRA.DIV ~URZ, `(.L_x_5736) ;  /* 0x000039627f007947 */ /* 0x000fea000b800000 */
[----:B------:R4:W1:Y:S02]  /*1dd30*/  SHFL.IDX PT, R0, R16, RZ, 0x181f ;  /* 0x00181fff10007589 */ /* 0x00086400000e0000 */
.L_x_5827:
        /* <DEDUP_REMOVED lines=20> */
.L_x_5738:
[----:B------:R-:W-:Y:S05]  /*1de80*/  BSYNC B0 ;  /* 0x0000000000007941 */ /* 0x000fea0003800000 */
.L_x_5737:
[----:B------:R-:W-:Y:S05]  /*1de90*/  BRA.DIV ~URZ, `(.L_x_5739) ;  /* 0x000038627f007947 */ /* 0x000fea000b800000 */
[----:B--2---:R2:W3:Y:S04]  /*1dea0*/  SHFL.IDX PT, R4, R5, 0x1, 0x181f ;  /* 0x00381f0005047f89 */ /* 0x0044e800000e0000 */
[----:B-1----:R2:W1:Y:S02]  /*1deb0*/  SHFL.IDX PT, R0, R16, 0x1, 0x181f ;  /* 0x00381f0010007f89 */ /* 0x00246400000e0000 */
.L_x_5828:
        /* <DEDUP_REMOVED lines=20> */
.L_x_5741:
[----:B------:R-:W-:Y:S05]  /*1e000*/  BSYNC B0 ;  /* 0x0000000000007941 */ /* 0x000fea0003800000 */
.L_x_5740:
[----:B------:R-:W-:Y:S05]  /*1e010*/  BRA.DIV ~URZ, `(.L_x_5742) ;  /* 0x000037b27f007947 */ /* 0x000fea000b800000 */
[----:B---3--:R3:W2:Y:S02]  /*1e020*/  SHFL.IDX PT, R4, R5, 0x2, 0x181f ;  /* 0x00581f0005047f89 */ /* 0x0086a400000e0000 */
.L_x_5829:
[----:B------:R-:W-:Y:S05]  /*1e030*/  BRA.DIV ~URZ, `(.L_x_5743) ;  /* 0x000038027f007947 */ /* 0x000fea000b800000 */
[----:B-1----:R1:W3:Y:S02]  /*1e040*/  SHFL.IDX PT, R0, R16, 0x2, 0x181f ;  /* 0x00581f0010007f89 */ /* 0x0022e400000e0000 */
.L_x_5830:
        /* <DEDUP_REMOVED lines=20> */
.L_x_5745:
[----:B------:R-:W-:Y:S05]  /*1e190*/  BSYNC B0 ;  /* 0x0000000000007941 */ /* 0x000fea0003800000 */
.L_x_5744:
[----:B------:R-:W-:Y:S05]  /*1e1a0*/  BRA.DIV ~URZ, `(.L_x_5746) ;  /* 0x000037027f007947 */ /* 0x000fea000b800000 */
[----:B--2---:R2:W1:Y:S04]  /*1e1b0*/  SHFL.IDX PT, R4, R5, 0x3, 0x181f ;  /* 0x00781f0005047f89 */ /* 0x00446800000e0000 */
[----:B---3--:R2:W3:Y:S02]  /*1e1c0*/  SHFL.IDX PT, R0, R16, 0x3, 0x181f ;  /* 0x00781f0010007f89 */ /* 0x0084e400000e0000 */
.L_x_5831:
        /* <DEDUP_REMOVED lines=19> */
.L_x_5726:
[----:B------:R-:W-:Y:S05]  /*1e300*/  BSYNC B1 ;  /* 0x0000000000017941 */ /* 0x000fea0003800000 */
.L_x_5710:
        /* <DEDUP_REMOVED lines=18> */
.L_x_5832:
[----:B------:R-:W-:Y:S05]  /*1e430*/  BRA.DIV ~URZ, `(.L_x_5749) ;  /* 0x000035b27f007947 */ /* 0x000fea000b800000 */
[----:B------:R4:W1:Y:S02]  /*1e440*/  SHFL.IDX PT, R9, R147, 0x1, 0x1f ;  /* 0x00201f0093097f89 */ /* 0x00086400000e0000 */
.L_x_5833:
        /* <DEDUP_REMOVED lines=19> */
.L_x_5834:
        /* <DEDUP_REMOVED lines=16> */
.L_x_5835:
[----:B----4-:R-:W-:Y:S01]  /*1e680*/  IMAD R0, R0, c[0x0][0x538], RZ ;  /* 0x00014e0000007a24 */ /* 0x010fe200078e02ff */
[----:B------:R-:W-:Y:S04]  /*1e690*/  BSSY B1, `(.L_x_5752) ;  /* 0x00000cc000017945 */ /* 0x000fe80003800000 */
[----:B-1----:R-:W-:-:S04]  /*1e6a0*/  IADD3 R9, R0, R9, RZ ;  /* 0x0000000900097210 */ /* 0x002fc80007ffe0ff */
[----:B---3--:R-:W-:-:S13]  /*1e6b0*/  ISETP.GT.AND P0, PT, R9, R10, PT ;  /* 0x0000000a0900720c */ /* 0x008fda0003f04270 */
[----:B------:R-:W-:Y:S05]  /*1e6c0*/  @P0 BRA `(.L_x_5753) ;  /* 0x0000026000000947 */ /* 0x000fea0003800000 */
.L_x_5757:
        /* <DEDUP_REMOVED lines=18> */
.L_x_5836:
        /* <DEDUP_REMOVED lines=16> */
.L_x_5837:
[----:B--2---:R-:W-:-:S05]  /*1e8f0*/  IMAD R0, R0, c[0x0][0x538], RZ ;  /* 0x00014e0000007a24 */ /* 0x004fca00078e02ff */
[----:B------:R-:W-:-:S04]  /*1e900*/  IADD3 R9, R0, R9, RZ ;  /* 0x0000000900097210 */ /* 0x000fc80007ffe0ff */
[----:B------:R-:W-:-:S13]  /*1e910*/  ISETP.GT.AND P0, PT, R9, R10, PT ;  /* 0x0000000a0900720c */ /* 0x000fda0003f04270 */
[----:B-1----:R-:W-:Y:S05]  /*1e920*/  @!P0 BRA `(.L_x_5757) ;  /* 0xfffffda000008947 */ /* 0x002fea000383ffff */
.L_x_5753:
[----:B------:R-:W-:-:S05]  /*1e930*/  IADD3 R9, -R0, R9, RZ ;  /* 0x0000000900097210 */ /* 0x000fca0007ffe1ff */
[----:B------:R-:W-:-:S05]  /*1e940*/  IMAD R0, R4, c[0x0][0x538], R9 ;  /* 0x00014e0004007a24 */ /* 0x000fca00078e0209 */
[----:B------:R-:W-:Y:S01]  /*1e950*/  ISETP.GT.AND P0, PT, R0, R10, PT ;  /* 0x0000000a0000720c */ /* 0x000fe20003f04270 */
[----:B------:R-:W-:-:S12]  /*1e960*/  BRA.DIV ~URZ, `(.L_x_5758) ;  /* 0x000034e27f007947 */ /* 0x000fd8000b800000 */
[----:B------:R-:W-:-:S03]  /*1e970*/  VOTE.ANY R5, PT, !P0 ;  /* 0x0000000000057806 */ /* 0x000fc600040e0100 */
.L_x_5838:
[----:B------:R-:W3:Y:S01]  /*1e980*/  LDL.LU R2, [R1+0xac] ;  /* 0x0000ac0001027983 */ /* 0x000ee20000300800 */
[----:B------:R-:W3:Y:S02]  /*1e990*/  POPC R0, R5 ;  /* 0x0000000500007309 */ /* 0x000ee40000000000 */
[----:B---3--:R-:W-:-:S05]  /*1e9a0*/  IADD3 R2, R0, R2, RZ ;  /* 0x0000000200027210 */ /* 0x008fca0007ffe0ff */
[----:B------:R1:W-:Y:S01]  /*1e9b0*/  STL [R1+0xac], R2 ;  /* 0x0000ac0201007387 */ /* 0x0003e20000100800 */
[----:B------:R-:W-:Y:S05]  /*1e9c0*/  BRA.DIV ~URZ, `(.L_x_5759) ;  /* 0x000034d27f007947 */ /* 0x000fea000b800000 */
[----:B------:R3:W4:Y:S04]  /*1e9d0*/  SHFL.IDX PT, R6, R6, R0, 0x1f ;  /* 0x00001f0006067589 */ /* 0x00072800000e0000 */
[----:B------:R3:W1:Y:S02]  /*1e9e0*/  SHFL.IDX PT, R8, R8, R0, 0x1f ;  /* 0x00001f0008087589 */ /* 0x00066400000e0000 */
.L_x_5839:
[----:B------:R-:W-:Y:S01]  /*1e9f0*/  ISETP.NE.AND P0, PT, R5, RZ, PT ;  /* 0x000000ff0500720c */ /* 0x000fe20003f05270 */
[----:B------:R-:W-:-:S12]  /*1ea00*/  BSSY B0, `(.L_x_5760) ;  /* 0x0000005000007945 */ /* 0x000fd80003800000 */
[----:B------:R-:W-:Y:S05]  /*1ea10*/  @!P0 BRA `(.L_x_5761) ;  /* 0x0000003000008947 */ /* 0x000fea0003800000 */
[----:B---3--:R-:W-:Y:S01]  /*1ea20*/  IADD3 R0, R0, -0x1, RZ ;  /* 0xffffffff00007810 */ /* 0x008fe20007ffe0ff */
[----:B------:R-:W-:Y:S05]  /*1ea30*/  BRA.DIV ~URZ, `(.L_x_5762) ;  /* 0x000035327f007947 */ /* 0x000fea000b800000 */
[----:B------:R3:W2:Y:S02]  /*1ea40*/  SHFL.IDX PT, R11, R4, R0, 0x1f ;  /* 0x00001f00040b7589 */ /* 0x0006a400000e0000 */
.L_x_5761:
[----:B------:R-:W-:Y:S05]  /*1ea50*/  BSYNC B0 ;  /* 0x0000000000007941 */ /* 0x000fea0003800000 */
.L_x_5760:
        /* <DEDUP_REMOVED lines=68> */
.L_x_5764:
        /* <DEDUP_REMOVED lines=65> */
.L_x_5765:
[----:B------:R-:W-:Y:S05]  /*1f2b0*/  BSYNC B0 ;  /* 0x0000000000007941 */ /* 0x000fea0003800000 */
.L_x_5763:
[----:B------:R-:W-:-:S04]  /*1f2c0*/  LOP3.LUT R2, RZ, R2, RZ, 0x33, !PT ;  /* 0x00000002ff027212 */ /* 0x000fc800078e33ff */
[----:B-1----:R-:W-:-:S05]  /*1f2d0*/  IADD3 R0, R2, R6, RZ ;  /* 0x0000000602007210 */ /* 0x002fca0007ffe0ff */
[----:B------:R1:W-:Y:S01]  /*1f2e0*/  STL [R1+0x15c], R0 ;  /* 0x00015c0001007387 */ /* 0x0003e20000100800 */
[----:B------:R-:W-:Y:S05]  /*1f2f0*/  BRA `(.L_x_5766) ;  /* 0x0000005000007947 */ /* 0x000fea0003800000 */
.L_x_5754:
[----:B------:R-:W-:Y:S01]  /*1f300*/  MOV R0, c[0x0][0x53c] ;  /* 0x00014f0000007a02 */ /* 0x000fe20000000f00 */
[----:B------:R1:W-:Y:S04]  /*1f310*/  STL [R1+0xd4], R10 ;  /* 0x0000d40a01007387 */ /* 0x0003e80000100800 */
[----:B------:R1:W-:Y:S04]  /*1f320*/  STL [R1+0x15c], RZ ;  /* 0x00015cff01007387 */ /* 0x0003e80000100800 */
[----:B------:R1:W-:Y:S04]  /*1f330*/  STL [R1+0xa8], RZ ;  /* 0x0000a8ff01007387 */ /* 0x0003e80000100800 */
[----:B------:R1:W-:Y:S02]  /*1f340*/  STL [R1+0xac], R0 ;  /* 0x0000ac0001007387 */ /* 0x0003e40000100800 */
.L_x_5766:
[----:B------:R-:W-:Y:S05]  /*1f350*/  BSYNC B1 ;  /* 0x0000000000017941 */ /* 0x000fea0003800000 */
.L_x_5752:
        /* <DEDUP_REMOVED lines=13> */
.L_x_5747:
[----:B-1----:R-:W3:Y:S02]  /*1f430*/  LDL R0, [R1+0xac] ;  /* 0x0000ac0001007983 */ /* 0x002ee40000100800 */
[----:B---3--:R-:W-:-:S13]  /*1f440*/  ISETP.GE.AND P0, PT, R0, c[0x0][0x53c], PT ;  /* 0x00014f0000007a0c */ /* 0x008fda0003f06270 */
[----:B--2---:R-:W-:Y:S01]  /*1f450*/  @P0 CALL.REL.NOINC `(.L_x_5767) ;  /* 0x0000001000000944 */ /* 0x004fe20003c00000 */
[----:B------:R-:W-:Y:S05]  /*1f460*/  BRA `(.L_x_5768) ;  /* 0xfffe2da000007947 */ /* 0x000fea000383ffff */
.L_x_5767:
[----:B------:R-:W-:Y:S05]  /*1f470*/  EXIT ;  /* 0x000000000000794d */ /* 0x000fea0003800000 */
.L_x_5523:
[----:B------:R-:W-:Y:S01]  /*1f480*/  IMAD.MOV.U32 R0, RZ, RZ, R5 ;  /* 0x000000ffff007224 */ /* 0x000fe200078e0005 */
[----:B------:R-:W-:Y:S02]  /*1f490*/  MOV R3, 0x1 ;  /* 0x0000000100037802 */ /* 0x000fe40000000f00 */
[----:B------:R-:W-:Y:S02]  /*1f4a0*/  MOV R2, 0x1f4c0 ;  /* 0x0001f4c000027802 */ /* 0x000fe40000000f00 */
[----:B------:R-:W-:Y:S05]  /*1f4b0*/  CALL.REL.NOINC `($__internal_94_$__cuda_sm70_shflsync_up_p) ;  /* 0x0000d8c000007944 */ /* 0x000fea0003c00000 */
[----:B------:R-:W-:Y:S01]  /*1f4c0*/  MOV R0, R4 ;  /* 0x0000000400007202 */ /* 0x000fe20000000f00 */
[----:B------:R-:W-:Y:S05]  /*1f4d0*/  BRA `(.L_x_5769) ;  /* 0xfffe100000007947 */ /* 0x000fea000383ffff */
.L_x_5524:
[----:B------:R-:W-:Y:S01]  /*1f4e0*/  IMAD.MOV.U32 R0, RZ, RZ, R5 ;  /* 0x000000ffff007224 */ /* 0x000fe200078e0005 */
[----:B------:R-:W-:Y:S02]  /*1f4f0*/  MOV R3, 0x2 ;  /* 0x0000000200037802 */ /* 0x000fe40000000f00 */
[----:B------:R-:W-:Y:S02]  /*1f500*/  MOV R2, 0x1f520 ;  /* 0x0001f52000027802 */ /* 0x000fe40000000f00 */
[----:B------:R-:W-:Y:S05]  /*1f510*/  CALL.REL.NOINC `($__internal_94_$__cuda_sm70_shflsync_up_p) ;  /* 0x0000d86000007944 */ /* 0x000fea0003c00000 */
[----:B------:R-:W-:Y:S01]  /*1f520*/  SEL R4, R4, RZ, P4 ;  /* 0x000000ff04047207 */ /* 0x000fe20002000000 */
[----:B------:R-:W-:Y:S01]  /*1f530*/  IMAD.MOV.U32 R3, RZ, RZ, 0x4 ;  /* 0x00000004ff037424 */ /* 0x000fe200078e00ff */
[----:B------:R-:W-:-:S03]  /*1f540*/  MOV R2, 0x1f570 ;  /* 0x0001f57000027802 */ /* 0x000fc60000000f00 */
[----:B------:R-:W-:Y:S02]  /*1f550*/  IMAD.IADD R0, R5, 0x1, R4 ;  /* 0x0000000105007824 */ /* 0x000fe400078e0204 */
        /* <DEDUP_REMOVED lines=13> */
[----:B------:R-:W-:Y:S02]  /*1f630*/  MOV R236, 0x1f ;  /* 0x0000001f00ec7802 */ /* 0x000fe40000000f00 */
[----:B------:R-:W-:Y:S01]  /*1f640*/  MOV R3, 0x1f680 ;  /* 0x0001f68000037802 */ /* 0x000fe20000000f00 */
[----:B------:R-:W-:-:S04]  /*1f650*/  IMAD.IADD R4, R0, 0x1, R4 ;  /* 0x0000000100047824 */ /* 0x000fc800078e0204 */
[----:B------:R-:W-:Y:S02]  /*1f660*/  IMAD.MOV.U32 R235, RZ, RZ, R4 ;  /* 0x000000ffffeb7224 */ /* 0x000fe400078e0004 */
[----:B------:R-:W-:Y:S05]  /*1f670*/  CALL.REL.NOINC `($__internal_93_$__cuda_sm70_shflsync_idx_p) ;  /* 0x0000d6a000007944 */ /* 0x000fea0003c00000 */
[----:B------:R-:W-:Y:S01]  /*1f680*/  MOV R0, R237 ;  /* 0x000000ed00007202 */ /* 0x000fe20000000f00 */
[----:B------:R-:W-:Y:S05]  /*1f690*/  BRA `(.L_x_5770) ;  /* 0xfffe0f4000007947 */ /* 0x000fea000383ffff */
.L_x_5526:
[----:B------:R-:W-:Y:S02]  /*1f6a0*/  SEL R0, RZ, 0x1, P0 ;  /* 0x00000001ff007807 */ /* 0x000fe40000000000 */
[----:B------:R-:W-:Y:S02]  /*1f6b0*/  MOV R2, 0x1f6d0 ;  /* 0x0001f6d000027802 */ /* 0x000fe40000000f00 */
[----:B------:R-:W-:Y:S05]  /*1f6c0*/  CALL.REL.NOINC `($__internal_95_$__cuda_sm70_votesync_ballot) ;  /* 0x0000d71000007944 */ /* 0x000fea0003c00000 */
[----:B------:R-:W-:Y:S01]  /*1f6d0*/  MOV R7, R0 ;  /* 0x0000000000077202 */ /* 0x000fe20000000f00 */
[----:B------:R-:W-:Y:S05]  /*1f6e0*/  BRA `(.L_x_5771) ;  /* 0xfffe0f8000007947 */ /* 0x000fea000383ffff */
.L_x_5527:
[----:B------:R-:W-:Y:S01]  /*1f6f0*/  IMAD.MOV.U32 R235, RZ, RZ, R9 ;  /* 0x000000ffffeb7224 */ /* 0x000fe200078e0009 */
[----:B-1----:R-:W-:Y:S01]  /*1f700*/  MOV R2, R0 ;  /* 0x0000000000027202 */ /* 0x002fe20000000f00 */
[----:B------:R-:W-:Y:S01]  /*1f710*/  IMAD.MOV.U32 R236, RZ, RZ, 0x1f ;  /* 0x0000001fffec7424 */ /* 0x000fe200078e00ff */
[----:B------:R-:W-:Y:S02]  /*1f720*/  MOV R3, 0x1f740 ;  /* 0x0001f74000037802 */ /* 0x000fe40000000f00 */
[----:B------:R-:W-:Y:S05]  /*1f730*/  CALL.REL.NOINC `($__internal_93_$__cuda_sm70_shflsync_idx_p) ;  /* 0x0000d5e000007944 */ /* 0x000fea0003c00000 */
[----:B------:R-:W-:Y:S01]  /*1f740*/  IMAD.MOV.U32 R12, RZ, RZ, R237 ;  /* 0x000000ffff0c7224 */ /* 0x000fe200078e00ed */
[----:B------:R-:W-:Y:S01]  /*1f750*/  MOV R235, R8 ;  /* 0x0000000800eb7202 */ /* 0x000fe20000000f00 */
[----:B------:R-:W-:Y:S01]  /*1f760*/  IMAD.MOV.U32 R5, RZ, RZ, RZ ;  /* 0x000000ffff057224 */ /* 0x000fe200078e00ff */
[----:B------:R-:W-:Y:S01]  /*1f770*/  MOV R2, R0 ;  /* 0x0000000000027202 */ /* 0x000fe20000000f00 */
[----:B------:R-:W-:Y:S01]  /*1f780*/  IMAD.MOV.U32 R236, RZ, RZ, 0x1f ;  /* 0x0000001fffec7424 */ /* 0x000fe200078e00ff */
[----:B------:R-:W-:-:S02]  /*1f790*/  MOV R3, 0x1f7b0 ;  /* 0x0001f7b000037802 */ /* 0x000fc40000000f00 */
[----:B------:R-:W-:Y:S05]  /*1f7a0*/  CALL.REL.NOINC `($__internal_93_$__cuda_sm70_shflsync_idx_p) ;  /* 0x0000d57000007944 */ /* 0x000fea0003c00000 */
[----:B------:R-:W-:Y:S01]  /*1f7b0*/  MOV R9, R237 ;  /* 0x000000ed00097202 */ /* 0x000fe20000000f00 */
[----:B------:R-:W-:Y:S05]  /*1f7c0*/  BRA `(.L_x_5772) ;  /* 0xfffe0f1000007947 */ /* 0x000fea000383ffff */
.L_x_5530:
[----:B------:R-:W-:Y:S01]  /*1f7d0*/  IMAD.MOV.U32 R235, RZ, RZ, R4 ;  /* 0x000000ffffeb7224 */ /* 0x000fe200078e0004 */
[----:B-1----:R-:W-:Y:S01]  /*1f7e0*/  MOV R2, R0 ;  /* 0x0000000000027202 */ /* 0x002fe20000000f00 */
[----:B------:R-:W-:Y:S01]  /*1f7f0*/  IMAD.MOV.U32 R236, RZ, RZ, 0x1f ;  /* 0x0000001fffec7424 */ /* 0x000fe200078e00ff */
[----:B------:R-:W-:-:S02]  /*1f800*/  MOV R3, 0x1f820 ;  /* 0x0001f82000037802 */ /* 0x000fc40000000f00 */
[----:B---34-:R-:W-:Y:S05]  /*1f810*/  CALL.REL.NOINC `($__internal_93_$__cuda_sm70_shflsync_idx_p) ;  /* 0x0000d50000007944 */ /* 0x018fea0003c00000 */
[----:B------:R-:W-:Y:S01]  /*1f820*/  MOV R5, R237 ;  /* 0x000000ed00057202 */ /* 0x000fe20000000f00 */
[----:B------:R-:W-:Y:S05]  /*1f830*/  BRA `(.L_x_5529) ;  /* 0xfffe0f0000007947 */ /* 0x000fea000383ffff */
.L_x_5601:
[----:B-1----:R-:W-:Y:S01]  /*1f840*/  IMAD.MOV.U32 R235, RZ, RZ, R13 ;  /* 0x000000ffffeb7224 */ /* 0x002fe200078e000d */
[----:B------:R-:W-:Y:S01]  /*1f850*/  MOV R2, RZ ;  /* 0x000000ff00027202 */ /* 0x000fe20000000f00 */
[----:B------:R-:W-:Y:S01]  /*1f860*/  IMAD.MOV.U32 R236, RZ, RZ, 0x181f ;  /* 0x0000181fffec7424 */ /* 0x000fe200078e00ff */
[----:B------:R-:W-:-:S02]  /*1f870*/  MOV R3, 0x1f890 ;  /* 0x0001f89000037802 */ /* 0x000fc40000000f00 */
[----:B-----5:R-:W-:Y:S05]  /*1f880*/  CALL.REL.NOINC `($__internal_93_$__cuda_sm70_shflsync_idx_p) ;  /* 0x0000d49000007944 */ /* 0x020fea0003c00000 */
[----:B------:R-:W-:Y:S01]  /*1f890*/  MOV R4, R237 ;  /* 0x000000ed00047202 */ /* 0x000fe20000000f00 */
[----:B------:R-:W-:Y:S05]  /*1f8a0*/  BRA `(.L_x_5773) ;  /* 0xfffeafc000007947 */ /* 0x000fea000383ffff */
.L_x_5602:
[----:B------:R-:W-:Y:S01]  /*1f8b0*/  IMAD.MOV.U32 R235, RZ, RZ, R17 ;  /* 0x000000ffffeb7224 */ /* 0x000fe200078e0011 */
[----:B------:R-:W-:Y:S01]  /*1f8c0*/  MOV R2, RZ ;  /* 0x000000ff00027202 */ /* 0x000fe20000000f00 */
[----:B------:R-:W-:Y:S01]  /*1f8d0*/  IMAD.MOV.U32 R236, RZ, RZ, 0x181f ;  /* 0x0000181fffec7424 */ /* 0x000fe200078e00ff */
[----:B------:R-:W-:-:S02]  /*1f8e0*/  MOV R3, 0x1f900 ;  /* 0x0001f90000037802 */ /* 0x000fc40000000f00 */
[----:B-12--5:R-:W-:Y:S05]  /*1f8f0*/  CALL.REL.NOINC `($__internal_93_$__cuda_sm70_shflsync_idx_p) ;  /* 0x0000d42000007944 */ /* 0x026fea0003c00000 */
[----:B------:R-:W-:Y:S01]  /*1f900*/  MOV R0, R237 ;  /* 0x000000ed00007202 */ /* 0x000fe20000000f00 */
[----:B------:R-:W-:Y:S05]  /*1f910*/  BRA `(.L_x_5774) ;  /* 0xfffeaf7000007947 */ /* 0x000fea000383ffff */
.L_x_5605:
[----:B------:R-:W-:Y:S01]  /*1f920*/  IMAD.MOV.U32 R235, RZ, RZ, R13 ;  /* 0x000000ffffeb7224 */ /* 0x000fe200078e000d */
[----:B--2---:R-:W-:Y:S01]  /*1f930*/  MOV R2, 0x1 ;  /* 0x0000000100027802 */ /* 0x004fe20000000f00 */
[----:B------:R-:W-:Y:S01]  /*1f940*/  IMAD.MOV.U32 R236, RZ, RZ, 0x181f ;  /* 0x0000181fffec7424 */ /* 0x000fe200078e00ff */
[----:B------:R-:W-:-:S02]  /*1f950*/  MOV R3, 0x1f970 ;  /* 0x0001f97000037802 */ /* 0x000fc40000000f00 */
[----:B-1-345:R-:W-:Y:S05]  /*1f960*/  CALL.REL.NOINC `($__internal_93_$__cuda_sm70_shflsync_idx_p) ;  /* 0x0000d3b000007944 */ /* 0x03afea0003c00000 */
[----:B------:R-:W-:Y:S01]  /*1f970*/  IMAD.MOV.U32 R4, RZ, RZ, R237 ;  /* 0x000000ffff047224 */ /* 0x000fe200078e00ed */
[----:B------:R-:W-:Y:S01]  /*1f980*/  MOV R2, 0x1 ;  /* 0x0000000100027802 */ /* 0x000fe20000000f00 */
[----:B------:R-:W-:Y:S01]  /*1f990*/  IMAD.MOV.U32 R235, RZ, RZ, R17 ;  /* 0x000000ffffeb7224 */ /* 0x000fe200078e0011 */
[----:B------:R-:W-:-:S02]  /*1f9a0*/  MOV R236, 0x181f ;  /* 0x0000181f00ec7802 */ /* 0x000fc40000000f00 */
[----:B------:R-:W-:Y:S02]  /*1f9b0*/  MOV R3, 0x1f9d0 ;  /* 0x0001f9d000037802 */ /* 0x000fe40000000f00 */
[----:B------:R-:W-:Y:S05]  /*1f9c0*/  CALL.REL.NOINC `($__internal_93_$__cuda_sm70_shflsync_idx_p) ;  /* 0x0000d35000007944 */ /* 0x000fea0003c00000 */
[----:B------:R-:W-:Y:S01]  /*1f9d0*/  MOV R0, R237 ;  /* 0x000000ed00007202 */ /* 0x000fe20000000f00 */
[----:B------:R-:W-:Y:S05]  /*1f9e0*/  BRA `(.L_x_5775) ;  /* 0xfffeb02000007947 */ /* 0x000fea000383ffff */
.L_x_5608:
[----:B------:R-:W-:Y:S01]  /*1f9f0*/  IMAD.MOV.U32 R235, RZ, RZ, R13 ;  /* 0x000000ffffeb7224 */ /* 0x000fe200078e000d */
[----:B-1----:R-:W-:Y:S01]  /*1fa00*/  MOV R2, 0x2 ;  /* 0x0000000200027802 */ /* 0x002fe20000000f00 */
[----:B------:R-:W-:Y:S01]  /*1fa10*/  IMAD.MOV.U32 R236, RZ, RZ, 0x181f ;  /* 0x0000181fffec7424 */ /* 0x000fe200078e00ff */
[----:B------:R-:W-:Y:S02]  /*1fa20*/  MOV R3, 0x1fa40 ;  /* 0x0001fa4000037802 */ /* 0x000fe40000000f00 */
[----:B--2345:R-:W-:Y:S05]  /*1fa30*/  CALL.REL.NOINC `($__internal_93_$__cuda_sm70_shflsync_idx_p) ;  /* 0x0000d2e000007944 */ /* 0x03cfea0003c00000 */
[----:B------:R-:W-:Y:S01]  /*1fa40*/  MOV R4, R237 ;  /* 0x000000ed00047202 */ /* 0x000fe20000000f00 */
[----:B------:R-:W-:Y:S05]  /*1fa50*/  BRA `(.L_x_5776) ;  /* 0xfffeb12000007947 */ /* 0x000fea000383ffff */
.L_x_5609:
[----:B------:R-:W-:Y:S01]  /*1fa60*/  IMAD.MOV.U32 R235, RZ, RZ, R17 ;  /* 0x000000ffffeb7224 */ /* 0x000fe200078e0011 */
[----:B------:R-:W-:Y:S01]  /*1fa70*/  MOV R2, 0x2 ;  /* 0x0000000200027802 */ /* 0x000fe20000000f00 */
[----:B------:R-:W-:Y:S01]  /*1fa80*/  IMAD.MOV.U32 R236, RZ, RZ, 0x181f ;  /* 0x0000181fffec7424 */ /* 0x000fe200078e00ff */
[----:B------:R-:W-:Y:S02]  /*1fa90*/  MOV R3, 0x1fab0 ;  /* 0x0001fab000037802 */ /* 0x000fe40000000f00 */
[----:B-12345:R-:W-:Y:S05]  /*1faa0*/  CALL.REL.NOINC `($__internal_93_$__cuda_sm70_shflsync_idx_p) ;  /* 0x0000d27000007944 */ /* 0x03efea0003c00000 */
[----:B------:R-:W-:Y:S01]  /*1fab0*/  MOV R0, R237 ;  /* 0x000000ed00007202 */ /* 0x000fe20000000f00 */
[----:B------:R-:W-:Y:S05]  /*1fac0*/  BRA `(.L_x_5777) ;  /* 0xfffeb0d000007947 */ /* 0x000fea000383ffff */
.L_x_5612:
[----:B------:R-:W-:Y:S01]  /*1fad0*/  IMAD.MOV.U32 R235, RZ, RZ, R13 ;  /* 0x000000ffffeb7224 */ /* 0x000fe200078e000d */
[----:B-1----:R-:W-:Y:S01]  /*1fae0*/  MOV R2, 0x3 ;  /* 0x0000000300027802 */ /* 0x002fe20000000f00 */
[----:B------:R-:W-:Y:S01]  /*1faf0*/  IMAD.MOV.U32 R236, RZ, RZ, 0x181f ;  /* 0x0000181fffec7424 */ /* 0x000fe200078e00ff */
[----:B------:R-:W-:-:S02]  /*1fb00*/  MOV R3, 0x1fb20 ;  /* 0x0001fb2000037802 */ /* 0x000fc40000000f00 */
[----:B--2345:R-:W-:Y:S05]  /*1fb10*/  CALL.REL.NOINC `($__internal_93_$__cuda_sm70_shflsync_idx_p) ;  /* 0x0000d20000007944 */ /* 0x03cfea0003c00000 */
        /* <DEDUP_REMOVED lines=8> */
.L_x_5614:
[----:B------:R-:W-:Y:S01]  /*1fba0*/  IMAD.MOV.U32 R235, RZ, RZ, R4 ;  /* 0x000000ffffeb7224 */ /* 0x000fe200078e0004 */
[----:B------:R-:W-:Y:S01]  /*1fbb0*/  MOV R2, RZ ;  /* 0x000000ff00027202 */ /* 0x000fe20000000f00 */
[----:B------:R-:W-:Y:S01]  /*1fbc0*/  IMAD.MOV.U32 R236, RZ, RZ, 0x181f ;  /* 0x0000181fffec7424 */ /* 0x000fe200078e00ff */
[----:B------:R-:W-:Y:S02]  /*1fbd0*/  MOV R3, 0x1fbf0 ;  /* 0x0001fbf000037802 */ /* 0x000fe40000000f00 */
[----:B-1234-:R-:W-:Y:S05]  /*1fbe0*/  CALL.REL.NOINC `($__internal_93_$__cuda_sm70_shflsync_idx_p) ;  /* 0x0000d13000007944 */ /* 0x01efea0003c00000 */
[----:B------:R-:W-:Y:S01]  /*1fbf0*/  MOV R3, R237 ;  /* 0x000000ed00037202 */ /* 0x000fe20000000f00 */
[----:B------:R-:W-:Y:S05]  /*1fc00*/  BRA `(.L_x_5779) ;  /* 0xfffebd6000007947 */ /* 0x000fea000383ffff */
.L_x_5617:
[----:B------:R-:W-:Y:S01]  /*1fc10*/  IMAD.MOV.U32 R235, RZ, RZ, R4 ;  /* 0x000000ffffeb7224 */ /* 0x000fe200078e0004 */
[----:B------:R-:W-:Y:S01]  /*1fc20*/  MOV R2, 0x1 ;  /* 0x0000000100027802 */ /* 0x000fe20000000f00 */
[----:B------:R-:W-:Y:S01]  /*1fc30*/  IMAD.MOV.U32 R236, RZ, RZ, 0x181f ;  /* 0x0000181fffec7424 */ /* 0x000fe200078e00ff */
[----:B------:R-:W-:Y:S02]  /*1fc40*/  MOV R3, 0x1fc60 ;  /* 0x0001fc6000037802 */ /* 0x000fe40000000f00 */
[----:B-1-3--:R-:W-:Y:S05]  /*1fc50*/  CALL.REL.NOINC `($__internal_93_$__cuda_sm70_shflsync_idx_p) ;  /* 0x0000d0c000007944 */ /* 0x00afea0003c00000 */
        /* <DEDUP_REMOVED lines=8> */
.L_x_5620:
[----:B------:R-:W-:Y:S01]  /*1fce0*/  IMAD.MOV.U32 R235, RZ, RZ, R6 ;  /* 0x000000ffffeb7224 */ /* 0x000fe200078e0006 */
[----:B------:R-:W-:Y:S01]  /*1fcf0*/  MOV R2, RZ ;  /* 0x000000ff00027202 */ /* 0x000fe20000000f00 */
[----:B------:R-:W-:Y:S01]  /*1fd00*/  IMAD.MOV.U32 R236, RZ, RZ, 0x181f ;  /* 0x0000181fffec7424 */ /* 0x000fe200078e00ff */
[----:B------:R-:W-:Y:S02]  /*1fd10*/  MOV R3, 0x1fd30 ;  /* 0x0001fd3000037802 */ /* 0x000fe40000000f00 */
[----:B------:R-:W-:Y:S05]  /*1fd20*/  CALL.REL.NOINC `($__internal_93_$__cuda_sm70_shflsync_idx_p) ;  /* 0x0000cff000007944 */ /* 0x000fea0003c00000 */
[----:B------:R-:W-:Y:S01]  /*1fd30*/  MOV R4, R237 ;  /* 0x000000ed00047202 */ /* 0x000fe20000000f00 */
[----:B------:R-:W-:Y:S05]  /*1fd40*/  BRA `(.L_x_5781) ;  /* 0xfffeccc000007947 */ /* 0x000fea000383ffff */
.L_x_5621:
[----:B------:R-:W-:Y:S01]  /*1fd50*/  IMAD.MOV.U32 R235, RZ, RZ, R13 ;  /* 0x000000ffffeb7224 */ /* 0x000fe200078e000d */
[----:B------:R-:W-:Y:S01]  /*1fd60*/  MOV R2, RZ ;  /* 0x000000ff00027202 */ /* 0x000fe20000000f00 */
[----:B------:R-:W-:Y:S01]  /*1fd70*/  IMAD.MOV.U32 R236, RZ, RZ, 0x181f ;  /* 0x0000181fffec7424 */ /* 0x000fe200078e00ff */
[----:B------:R-:W-:Y:S02]  /*1fd80*/  MOV R3, 0x1fda0 ;  /* 0x0001fda000037802 */ /* 0x000fe40000000f00 */
[----:B-12---:R-:W-:Y:S05]  /*1fd90*/  CALL.REL.NOINC `($__internal_93_$__cuda_sm70_shflsync_idx_p) ;  /* 0x0000cf8000007944 */ /* 0x006fea0003c00000 */
[----:B------:R-:W-:Y:S01]  /*1fda0*/  MOV R0, R237 ;  /* 0x000000ed00007202 */ /* 0x000fe20000000f00 */
[----:B------:R-:W-:Y:S05]  /*1fdb0*/  BRA `(.L_x_5782) ;  /* 0xfffecc7000007947 */ /* 0x000fea000383ffff */
.L_x_5624:
[----:B------:R-:W-:Y:S01]  /*1fdc0*/  IMAD.MOV.U32 R235, RZ, RZ, R6 ;  /* 0x000000ffffeb7224 */ /* 0x000fe200078e0006 */
[----:B--2---:R-:W-:Y:S01]  /*1fdd0*/  MOV R2, 0x1 ;  /* 0x0000000100027802 */ /* 0x004fe20000000f00 */
[----:B------:R-:W-:Y:S01]  /*1fde0*/  IMAD.MOV.U32 R236, RZ, RZ, 0x181f ;  /* 0x0000181fffec7424 */ /* 0x000fe200078e00ff */
[----:B------:R-:W-:-:S02]  /*1fdf0*/  MOV R3, 0x1fe10 ;  /* 0x0001fe1000037802 */ /* 0x000fc40000000f00 */
[----:B-1-34-:R-:W-:Y:S05]  /*1fe00*/  CALL.REL.NOINC `($__internal_93_$__cuda_sm70_shflsync_idx_p) ;  /* 0x0000cf1000007944 */ /* 0x01afea0003c00000 */
        /* <DEDUP_REMOVED lines=8> */
.L_x_5625:
[----:B------:R-:W-:Y:S01]  /*1fe90*/  IMAD.MOV.U32 R235, RZ, RZ, R4 ;  /* 0x000000ffffeb7224 */ /* 0x000fe200078e0004 */
[----:B------:R-:W-:Y:S01]  /*1fea0*/  MOV R2, RZ ;  /* 0x000000ff00027202 */ /* 0x000fe20000000f00 */
[----:B------:R-:W-:Y:S01]  /*1feb0*/  IMAD.MOV.U32 R236, RZ, RZ, 0x1c1f ;  /* 0x00001c1fffec7424 */ /* 0x000fe200078e00ff */
[----:B------:R-:W-:Y:S02]  /*1fec0*/  MOV R3, 0x1fee0 ;  /* 0x0001fee000037802 */ /* 0x000fe40000000f00 */
[----:B------:R-:W-:Y:S05]  /*1fed0*/  CALL.REL.NOINC `($__internal_93_$__cuda_sm70_shflsync_idx_p) ;  /* 0x0000ce4000007944 */ /* 0x000fea0003c00000 */
[----:B------:R-:W-:Y:S01]  /*1fee0*/  MOV R3, R237 ;  /* 0x000000ed00037202 */ /* 0x000fe20000000f00 */
[----:B------:R-:W-:Y:S05]  /*1fef0*/  BRA `(.L_x_5784) ;  /* 0xfffed17000007947 */ /* 0x000fea000383ffff */
.L_x_5630:
[----:B------:R-:W-:Y:S01]  /*1ff00*/  IMAD.MOV.U32 R235, RZ, RZ, R4 ;  /* 0x000000ffffeb7224 */ /* 0x000fe200078e0004 */
[----:B------:R-:W-:Y:S01]  /*1ff10*/  MOV R2, 0x1 ;  /* 0x0000000100027802 */ /* 0x000fe20000000f00 */
[----:B------:R-:W-:Y:S01]  /*1ff20*/  IMAD.MOV.U32 R236, RZ, RZ, 0x1c1f ;  /* 0x00001c1fffec7424 */ /* 0x000fe200078e00ff */
[----:B------:R-:W-:Y:S02]  /*1ff30*/  MOV R3, 0x1ff50 ;  /* 0x0001ff5000037802 */ /* 0x000fe40000000f00 */
[----:B-1----:R-:W-:Y:S05]  /*1ff40*/  CALL.REL.NOINC `($__internal_93_$__cuda_sm70_shflsync_idx_p) ;  /* 0x0000cdd000007944 */ /* 0x002fea0003c00000 */
[----:B------:R-:W-:Y:S01]  /*1ff50*/  MOV R3, R237 ;  /* 0x000000ed00037202 */ /* 0x000fe20000000f00 */
[----:B------:R-:W-:Y:S05]  /*1ff60*/  BRA `(.L_x_5785) ;  /* 0xfffed68000007947 */ /* 0x000fea000383ffff */
.L_x_5635:
[----:B------:R-:W-:Y:S01]  /*1ff70*/  IMAD.MOV.U32 R0, RZ, RZ, R13 ;  /* 0x000000ffff007224 */ /* 0x000fe200078e000d */
[----:B------:R-:W-:-:S02]  /*1ff80*/  MOV R3, 0x2 ;  /* 0x0000000200037802 */ /* 0x000fc40000000f00 */
[----:B------:R-:W-:Y:S02]  /*1ff90*/  MOV R2, 0x1ffb0 ;  /* 0x0001ffb000027802 */ /* 0x000fe40000000f00 */
[----:B------:R-:W-:Y:S05]  /*1ffa0*/  CALL.REL.NOINC `($__internal_92_$__cuda_sm70_shflsync_bfly_p) ;  /* 0x0000cd1000007944 */ /* 0x000fea0003c00000 */
[----:B------:R-:W-:Y:S05]  /*1ffb0*/  BRA `(.L_x_5786) ;  /* 0xfffedbe000007947 */ /* 0x000fea000383ffff */
.L_x_5636:
[----:B------:R-:W-:Y:S01]  /*1ffc0*/  IMAD.MOV.U32 R0, RZ, RZ, R13 ;  /* 0x000000ffff007224 */ /* 0x000fe200078e000d */
[----:B------:R-:W-:Y:S02]  /*1ffd0*/  MOV R3, 0x1 ;  /* 0x0000000100037802 */ /* 0x000fe40000000f00 */
[----:B------:R-:W-:Y:S02]  /*1ffe0*/  MOV R2, 0x20000 ;  /* 0x0002000000027802 */ /* 0x000fe40000000f00 */
[----:B------:R-:W-:Y:S05]  /*1fff0*/  CALL.REL.NOINC `($__internal_92_$__cuda_sm70_shflsync_bfly_p) ;  /* 0x0000ccc000007944 */ /* 0x000fea0003c00000 */
[----:B------:R-:W-:Y:S01]  /*20000*/  FMNMX.FTZ R13, R13, R172, !PT ;  /* 0x000000ac0d0d7209 */ /* 0x000fe20007810000 */
[----:B------:R-:W-:Y:S01]  /*20010*/  IMAD.MOV.U32 R0, RZ, RZ, R6 ;  /* 0x000000ffff007224 */ /* 0x000fe200078e0006 */
[----:B------:R-:W-:Y:S01]  /*20020*/  MOV R2, 0x20050 ;  /* 0x0002005000027802 */ /* 0x000fe20000000f00 */
[----:B------:R-:W-:Y:S02]  /*20030*/  IMAD.MOV.U32 R3, RZ, RZ, 0x2 ;  /* 0x00000002ff037424 */ /* 0x000fe400078e00ff */
[----:B------:R-:W-:Y:S05]  /*20040*/  CALL.REL.NOINC `($__internal_92_$__cuda_sm70_shflsync_bfly_p) ;  /* 0x0000cc7000007944 */ /* 0x000fea0003c00000 */
[----:B------:R-:W-:Y:S01]  /*20050*/  FMNMX.FTZ R6, R6, R172, !PT ;  /* 0x000000ac06067209 */ /* 0x000fe20007810000 */
[----:B------:R-:W-:Y:S01]  /*20060*/  IMAD.MOV.U32 R3, RZ, RZ, 0x1 ;  /* 0x00000001ff037424 */ /* 0x000fe200078e00ff */
[----:B------:R-:W-:-:S03]  /*20070*/  MOV R2, 0x200a0 ;  /* 0x000200a000027802 */ /* 0x000fc60000000f00 */
[----:B------:R-:W-:Y:S02]  /*20080*/  IMAD.MOV.U32 R0, RZ, RZ, R6 ;  /* 0x000000ffff007224 */ /* 0x000fe400078e0006 */
[----:B------:R-:W-:Y:S05]  /*20090*/  CALL.REL.NOINC `($__internal_92_$__cuda_sm70_shflsync_bfly_p) ;  /* 0x0000cc2000007944 */ /* 0x000fea0003c00000 */
[----:B------:R-:W-:Y:S05]  /*200a0*/  BRA `(.L_x_5787) ;  /* 0xfffedb6000007947 */ /* 0x000fea000383ffff */
.L_x_5644:
[----:B------:R-:W-:Y:S01]  /*200b0*/  MOV R2, RZ ;  /* 0x000000ff00027202 */ /* 0x000fe20000000f00 */
[----:B------:R-:W-:Y:S01]  /*200c0*/  IMAD.MOV.U32 R235, RZ, RZ, R8 ;  /* 0x000000ffffeb7224 */ /* 0x000fe200078e0008 */
[----:B------:R-:W-:Y:S01]  /*200d0*/  MOV R3, 0x20100 ;  /* 0x0002010000037802 */ /* 0x000fe20000000f00 */
[----:B------:R-:W-:Y:S02]  /*200e0*/  IMAD.MOV.U32 R236, RZ, RZ, 0x181f ;  /* 0x0000181fffec7424 */ /* 0x000fe400078e00ff */
[----:B-1234-:R-:W-:Y:S05]  /*200f0*/  CALL.REL.NOINC `($__internal_93_$__cuda_sm70_shflsync_idx_p) ;  /* 0x0000cc2000007944 */ /* 0x01efea0003c00000 */
[----:B------:R-:W-:Y:S01]  /*20100*/  MOV R4, R237 ;  /* 0x000000ed00047202 */ /* 0x000fe20000000f00 */
[----:B------:R-:W-:-:S05]  /*20110*/  BRA `(.L_x_5788) ;  /* 0xfffef06000007947 */ /* 0x000fca000383ffff */
.L_x_5645:
[----:B------:R-:W-:Y:S01]  /*20120*/  MOV R2, RZ ;  /* 0x000000ff00027202 */ /* 0x000fe20000000f00 */
[----:B------:R-:W-:Y:S01]  /*20130*/  IMAD.MOV.U32 R235, RZ, RZ, R9 ;  /* 0x000000ffffeb7224 */ /* 0x000fe200078e0009 */
[----:B------:R-:W-:Y:S01]  /*20140*/  MOV R3, 0x20170 ;  /* 0x0002017000037802 */ /* 0x000fe20000000f00 */
[----:B------:R-:W-:Y:S02]  /*20150*/  IMAD.MOV.U32 R236, RZ, RZ, 0x181f ;  /* 0x0000181fffec7424 */ /* 0x000fe400078e00ff */
[----:B-1234-:R-:W-:Y:S05]  /*20160*/  CALL.REL.NOINC `($__internal_93_$__cuda_sm70_shflsync_idx_p) ;  /* 0x0000cbb000007944 */ /* 0x01efea0003c00000 */
[----:B------:R-:W-:Y:S01]  /*20170*/  MOV R0, R237 ;  /* 0x000000ed00007202 */ /* 0x000fe20000000f00 */
[----:B------:R-:W-:-:S05]  /*20180*/  BRA `(.L_x_5789) ;  /* 0xfffef01000007947 */ /* 0x000fca000383ffff */
.L_x_5646:
[----:B---3--:R-:W-:Y:S01]  /*20190*/  MOV R2, 0x1 ;  /* 0x0000000100027802 */ /* 0x008fe20000000f00 */
[----:B------:R-:W-:Y:S01]  /*201a0*/  IMAD.MOV.U32 R235, RZ, RZ, R8 ;  /* 0x000000ffffeb7224 */ /* 0x000fe200078e0008 */
[----:B------:R-:W-:Y:S01]  /*201b0*/  MOV R3, 0x201e0 ;  /* 0x000201e000037802 */ /* 0x000fe20000000f00 */
[----:B------:R-:W-:Y:S02]  /*201c0*/  IMAD.MOV.U32 R236, RZ, RZ, 0x181f ;  /* 0x0000181fffec7424 */ /* 0x000fe400078e00ff */
[----:B-12-4-:R-:W-:Y:S05]  /*201d0*/  CALL.REL.NOINC `($__internal_93_$__cuda_sm70_shflsync_idx_p) ;  /* 0x0000cb4000007944 */ /* 0x016fea0003c00000 */
[----:B------:R-:W-:Y:S01]  /*201e0*/  MOV R2, 0x1 ;  /* 0x0000000100027802 */ /* 0x000fe20000000f00 */
[----:B------:R-:W-:Y:S01]  /*201f0*/  IMAD.MOV.U32 R4, RZ, RZ, R237 ;  /* 0x000000ffff047224 */ /* 0x000fe200078e00ed */
[----:B------:R-:W-:Y:S01]  /*20200*/  MOV R236, 0x181f ;  /* 0x0000181f00ec7802 */ /* 0x000fe20000000f00 */
[----:B------:R-:W-:Y:S01]  /*20210*/  IMAD.MOV.U32 R235, RZ, RZ, R9 ;  /* 0x000000ffffeb7224 */ /* 0x000fe200078e0009 */
[----:B------:R-:W-:Y:S02]  /*20220*/  MOV R3, 0x20240 ;  /* 0x0002024000037802 */ /* 0x000fe40000000f00 */
[----:B------:R-:W-:Y:S05]  /*20230*/  CALL.REL.NOINC `($__internal_93_$__cuda_sm70_shflsync_idx_p) ;  /* 0x0000cae000007944 */ /* 0x000fea0003c00000 */
[----:B------:R-:W-:Y:S01]  /*20240*/  MOV R0, R237 ;  /* 0x000000ed00007202 */ /* 0x000fe20000000f00 */
[----:B------:R-:W-:-:S05]  /*20250*/  BRA `(.L_x_5790) ;  /* 0xfffef18000007947 */ /* 0x000fca000383ffff */
.L_x_5649:
[----:B------:R-:W-:Y:S01]  /*20260*/  MOV R2, RZ ;  /* 0x000000ff00027202 */ /* 0x000fe20000000f00 */
[----:B------:R-:W-:Y:S01]  /*20270*/  IMAD.MOV.U32 R235, RZ, RZ, R174 ;  /* 0x000000ffffeb7224 */ /* 0x000fe200078e00ae */
[----:B------:R-:W-:Y:S01]  /*20280*/  MOV R3, 0x202b0 ;  /* 0x000202b000037802 */ /* 0x000fe20000000f00 */
[----:B------:R-:W-:Y:S02]  /*20290*/  IMAD.MOV.U32 R236, RZ, RZ, 0x181f ;  /* 0x0000181fffec7424 */ /* 0x000fe400078e00ff */
[----:B------:R-:W-:Y:S05]  /*202a0*/  CALL.REL.NOINC `($__internal_93_$__cuda_sm70_shflsync_idx_p) ;  /* 0x0000ca7000007944 */ /* 0x000fea0003c00000 */
[----:B------:R-:W-:Y:S01]  /*202b0*/  MOV R4, R237 ;  /* 0x000000ed00047202 */ /* 0x000fe20000000f00 */
[----:B------:R-:W-:-:S05]  /*202c0*/  BRA `(.L_x_5791) ;  /* 0xfffeff0000007947 */ /* 0x000fca000383ffff */
.L_x_5650:
[----:B------:R-:W-:Y:S01]  /*202d0*/  MOV R2, RZ ;  /* 0x000000ff00027202 */ /* 0x000fe20000000f00 */
[----:B------:R-:W-:Y:S01]  /*202e0*/  IMAD.MOV.U32 R235, RZ, RZ, R175 ;  /* 0x000000ffffeb7224 */ /* 0x000fe200078e00af */
[----:B------:R-:W-:Y:S01]  /*202f0*/  MOV R3, 0x20320 ;  /* 0x0002032000037802 */ /* 0x000fe20000000f00 */
[----:B------:R-:W-:Y:S02]  /*20300*/  IMAD.MOV.U32 R236, RZ, RZ, 0x181f ;  /* 0x0000181fffec7424 */ /* 0x000fe400078e00ff */
[----:B-12---:R-:W-:Y:S05]  /*20310*/  CALL.REL.NOINC `($__internal_93_$__cuda_sm70_shflsync_idx_p) ;  /* 0x0000ca0000007944 */ /* 0x006fea0003c00000 */
[----:B------:R-:W-:Y:S01]  /*20320*/  MOV R0, R237 ;  /* 0x000000ed00007202 */ /* 0x000fe20000000f00 */
[----:B------:R-:W-:-:S05]  /*20330*/  BRA `(.L_x_5792) ;  /* 0xfffefeb000007947 */ /* 0x000fca000383ffff */
.L_x_5651:
[----:B--2---:R-:W-:Y:S01]  /*20340*/  MOV R2, 0x1 ;  /* 0x0000000100027802 */ /* 0x004fe20000000f00 */
[----:B------:R-:W-:Y:S01]  /*20350*/  IMAD.MOV.U32 R235, RZ, RZ, R174 ;  /* 0x000000ffffeb7224 */ /* 0x000fe200078e00ae */
[----:B------:R-:W-:Y:S01]  /*20360*/  MOV R3, 0x20390 ;  /* 0x0002039000037802 */ /* 0x000fe20000000f00 */
[----:B------:R-:W-:Y:S03]  /*20370*/  IMAD.MOV.U32 R236, RZ, RZ, 0x181f ;  /* 0x0000181fffec7424 */ /* 0x000fe600078e00ff */
[----:B-1-3--:R-:W-:Y:S05]  /*20380*/  CALL.REL.NOINC `($__internal_93_$__cuda_sm70_shflsync_idx_p) ;  /* 0x0000c99000007944 */ /* 0x00afea0003c00000 */
        /* <DEDUP_REMOVED lines=8> */
.L_x_5652:
[----:B------:R-:W-:Y:S01]  /*20410*/  MOV R2, RZ ;  /* 0x000000ff00027202 */ /* 0x000fe20000000f00 */
[----:B------:R-:W-:Y:S01]  /*20420*/  IMAD.MOV.U32 R235, RZ, RZ, R14 ;  /* 0x000000ffffeb7224 */ /* 0x000fe200078e000e */
[----:B------:R-:W-:Y:S01]  /*20430*/  MOV R3, 0x20460 ;  /* 0x0002046000037802 */ /* 0x000fe20000000f00 */
[----:B------:R-:W-:Y:S02]  /*20440*/  IMAD.MOV.U32 R236, RZ, RZ, 0x1c1f ;  /* 0x00001c1fffec7424 */ /* 0x000fe400078e00ff */
[----:B---3--:R-:W-:Y:S05]  /*20450*/  CALL.REL.NOINC `($__internal_93_$__cuda_sm70_shflsync_idx_p) ;  /* 0x0000c8c000007944 */ /* 0x008fea0003c00000 */
[----:B------:R-:W-:Y:S01]  /*20460*/  MOV R3, R237 ;  /* 0x000000ed00037202 */ /* 0x000fe20000000f00 */
[----:B------:R-:W-:-:S05]  /*20470*/  BRA `(.L_x_5794) ;  /* 0xffff01f000007947 */ /* 0x000fca000383ffff */
.L_x_5657:
[----:B------:R-:W-:Y:S01]  /*20480*/  MOV R2, 0x1 ;  /* 0x0000000100027802 */ /* 0x000fe20000000f00 */
[----:B------:R-:W-:Y:S01]  /*20490*/  IMAD.MOV.U32 R235, RZ, RZ, R14 ;  /* 0x000000ffffeb7224 */ /* 0x000fe200078e000e */
[----:B------:R-:W-:Y:S01]  /*204a0*/  MOV R3, 0x204d0 ;  /* 0x000204d000037802 */ /* 0x000fe20000000f00 */
[----:B------:R-:W-:Y:S02]  /*204b0*/  IMAD.MOV.U32 R236, RZ, RZ, 0x1c1f ;  /* 0x00001c1fffec7424 */ /* 0x000fe400078e00ff */
[----:B-1----:R-:W-:Y:S05]  /*204c0*/  CALL.REL.NOINC `($__internal_93_$__cuda_sm70_shflsync_idx_p) ;  /* 0x0000c85000007944 */ /* 0x002fea0003c00000 */
[----:B------:R-:W-:Y:S01]  /*204d0*/  MOV R3, R237 ;  /* 0x000000ed00037202 */ /* 0x000fe20000000f00 */
[----:B------:R-:W-:-:S05]  /*204e0*/  BRA `(.L_x_5795) ;  /* 0xffff072000007947 */ /* 0x000fca000383ffff */
.L_x_5662:
[----:B------:R-:W-:Y:S02]  /*204f0*/  MOV R3, 0x2 ;  /* 0x0000000200037802 */ /* 0x000fe40000000f00 */
[----:B------:R-:W-:Y:S02]  /*20500*/  MOV R2, 0x20520 ;  /* 0x0002052000027802 */ /* 0x000fe40000000f00 */
[----:B-12---:R-:W-:Y:S05]  /*20510*/  CALL.REL.NOINC `($__internal_92_$__cuda_sm70_shflsync_bfly_p) ;  /* 0x0000c7a000007944 */ /* 0x006fea0003c00000 */
[----:B------:R-:W-:Y:S01]  /*20520*/  MOV R2, R172 ;  /* 0x000000ac00027202 */ /* 0x000fe20000000f00 */
[----:B------:R-:W-:-:S05]  /*20530*/  BRA `(.L_x_5796) ;  /* 0xffff0cc000007947 */ /* 0x000fca000383ffff */
.L_x_5663:
[----:B------:R-:W-:Y:S02]  /*20540*/  MOV R3, 0x1 ;  /* 0x0000000100037802 */ /* 0x000fe40000000f00 */
[----:B------:R-:W-:Y:S02]  /*20550*/  MOV R2, 0x20570 ;  /* 0x0002057000027802 */ /* 0x000fe40000000f00 */
[----:B-12---:R-:W-:Y:S05]  /*20560*/  CALL.REL.NOINC `($__internal_92_$__cuda_sm70_shflsync_bfly_p) ;  /* 0x0000c75000007944 */ /* 0x006fea0003c00000 */
[----:B------:R-:W-:Y:S01]  /*20570*/  IMAD.MOV.U32 R3, RZ, RZ, 0x2 ;  /* 0x00000002ff037424 */ /* 0x000fe200078e00ff */
[----:B------:R-:W-:Y:S01]  /*20580*/  FMNMX.FTZ R4, R0, R172, !PT ;  /* 0x000000ac00047209 */ /* 0x000fe20007810000 */
[----:B------:R-:W-:Y:S01]  /*20590*/  IMAD.MOV.U32 R0, RZ, RZ, R8 ;  /* 0x000000ffff007224 */ /* 0x000fe200078e0008 */
[----:B------:R-:W-:Y:S02]  /*205a0*/  MOV R2, 0x205c0 ;  /* 0x000205c000027802 */ /* 0x000fe40000000f00 */
[----:B------:R-:W-:Y:S05]  /*205b0*/  CALL.REL.NOINC `($__internal_92_$__cuda_sm70_shflsync_bfly_p) ;  /* 0x0000c70000007944 */ /* 0x000fea0003c00000 */
[----:B------:R-:W-:Y:S01]  /*205c0*/  FMNMX.FTZ R0, R8, R172, !PT ;  /* 0x000000ac08007209 */ /* 0x000fe20007810000 */
[----:B------:R-:W-:Y:S01]  /*205d0*/  IMAD.MOV.U32 R3, RZ, RZ, 0x1 ;  /* 0x00000001ff037424 */ /* 0x000fe200078e00ff */
[----:B------:R-:W-:Y:S02]  /*205e0*/  MOV R2, 0x20600 ;  /* 0x0002060000027802 */ /* 0x000fe40000000f00 */
[----:B------:R-:W-:Y:S05]  /*205f0*/  CALL.REL.NOINC `($__internal_92_$__cuda_sm70_shflsync_bfly_p) ;  /* 0x0000c6c000007944 */ /* 0x000fea0003c00000 */
[----:B------:R-:W-:Y:S01]  /*20600*/  MOV R2, R172 ;  /* 0x000000ac00027202 */ /* 0x000fe20000000f00 */
[----:B------:R-:W-:-:S05]  /*20610*/  BRA `(.L_x_5797) ;  /* 0xffff0c5000007947 */ /* 0x000fca000383ffff */
.L_x_5672:
[----:B------:R-:W-:Y:S01]  /*20620*/  MOV R2, RZ ;  /* 0x000000ff00027202 */ /* 0x000fe20000000f00 */
[----:B------:R-:W-:Y:S01]  /*20630*/  IMAD.MOV.U32 R235, RZ, RZ, R9 ;  /* 0x000000ffffeb7224 */ /* 0x000fe200078e0009 */
[----:B------:R-:W-:Y:S01]  /*20640*/  MOV R3, 0x20670 ;  /* 0x0002067000037802 */ /* 0x000fe20000000f00 */
[----:B------:R-:W-:Y:S02]  /*20650*/  IMAD.MOV.U32 R236, RZ, RZ, 0x181f ;  /* 0x0000181fffec7424 */ /* 0x000fe400078e00ff */
[----:B-1234-:R-:W-:Y:S05]  /*20660*/  CALL.REL.NOINC `($__internal_93_$__cuda_sm70_shflsync_idx_p) ;  /* 0x0000c6b000007944 */ /* 0x01efea0003c00000 */
[----:B------:R-:W-:Y:S01]  /*20670*/  MOV R8, R237 ;  /* 0x000000ed00087202 */ /* 0x000fe20000000f00 */
[----:B------:R-:W-:-:S05]  /*20680*/  BRA `(.L_x_5798) ;  /* 0xffff280000007947 */ /* 0x000fca000383ffff */
.L_x_5673:
[----:B------:R-:W-:Y:S01]  /*20690*/  MOV R2, RZ ;  /* 0x000000ff00027202 */ /* 0x000fe20000000f00 */
[----:B------:R-:W-:Y:S01]  /*206a0*/  IMAD.MOV.U32 R235, RZ, RZ, R10 ;  /* 0x000000ffffeb7224 */ /* 0x000fe200078e000a */
[----:B------:R-:W-:Y:S01]  /*206b0*/  MOV R3, 0x206e0 ;  /* 0x000206e000037802 */ /* 0x000fe20000000f00 */
[----:B------:R-:W-:Y:S02]  /*206c0*/  IMAD.MOV.U32 R236, RZ, RZ, 0x181f ;  /* 0x0000181fffec7424 */ /* 0x000fe400078e00ff */
[----:B-1234-:R-:W-:Y:S05]  /*206d0*/  CALL.REL.NOINC `($__internal_93_$__cuda_sm70_shflsync_idx_p) ;  /* 0x0000c64000007944 */ /* 0x01efea0003c00000 */
[----:B------:R-:W-:Y:S01]  /*206e0*/  MOV R0, R237 ;  /* 0x000000ed00007202 */ /* 0x000fe20000000f00 */
[----:B------:R-:W-:-:S05]  /*206f0*/  BRA `(.L_x_5799) ;  /* 0xffff27b000007947 */ /* 0x000fca000383ffff */
.L_x_5674:
        /* <DEDUP_REMOVED lines=13> */
.L_x_5677:
[----:B------:R-:W-:Y:S01]  /*207d0*/  MOV R2, RZ ;  /* 0x000000ff00027202 */ /* 0x000fe20000000f00 */
[----:B------:R-:W-:Y:S01]  /*207e0*/  IMAD.MOV.U32 R235, RZ, RZ, R173 ;  /* 0x000000ffffeb7224 */ /* 0x000fe200078e00ad */
[----:B------:R-:W-:Y:S01]  /*207f0*/  MOV R3, 0x20820 ;  /* 0x0002082000037802 */ /* 0x000fe20000000f00 */
[----:B------:R-:W-:Y:S02]  /*20800*/  IMAD.MOV.U32 R236, RZ, RZ, 0x181f ;  /* 0x0000181fffec7424 */ /* 0x000fe400078e00ff */
[----:B------:R-:W-:Y:S05]  /*20810*/  CALL.REL.NOINC `($__internal_93_$__cuda_sm70_shflsync_idx_p) ;  /* 0x0000c50000007944 */ /* 0x000fea0003c00000 */
[----:B------:R-:W-:Y:S01]  /*20820*/  MOV R14, R237 ;  /* 0x000000ed000e7202 */ /* 0x000fe20000000f00 */
[----:B------:R-:W-:-:S05]  /*20830*/  BRA `(.L_x_5801) ;  /* 0xffff36a000007947 */ /* 0x000fca000383ffff */
.L_x_5678:
[----:B------:R-:W-:Y:S01]  /*20840*/  MOV R2, RZ ;  /* 0x000000ff00027202 */ /* 0x000fe20000000f00 */
[----:B------:R-:W-:Y:S01]  /*20850*/  IMAD.MOV.U32 R235, RZ, RZ, R176 ;  /* 0x000000ffffeb7224 */ /* 0x000fe200078e00b0 */
[----:B------:R-:W-:Y:S01]  /*20860*/  MOV R3, 0x20890 ;  /* 0x0002089000037802 */ /* 0x000fe20000000f00 */
[----:B------:R-:W-:Y:S02]  /*20870*/  IMAD.MOV.U32 R236, RZ, RZ, 0x181f ;  /* 0x0000181fffec7424 */ /* 0x000fe400078e00ff */
[----:B-12---:R-:W-:Y:S05]  /*20880*/  CALL.REL.NOINC `($__internal_93_$__cuda_sm70_shflsync_idx_p) ;  /* 0x0000c49000007944 */ /* 0x006fea0003c00000 */
[----:B------:R-:W-:Y:S01]  /*20890*/  MOV R0, R237 ;  /* 0x000000ed00007202 */ /* 0x000fe20000000f00 */
[----:B------:R-:W-:-:S05]  /*208a0*/  BRA `(.L_x_5802) ;  /* 0xffff365000007947 */ /* 0x000fca000383ffff */
.L_x_5679:
        /* <DEDUP_REMOVED lines=13> */
.L_x_5680:
[----:B------:R-:W-:Y:S02]  /*20980*/  MOV R3, 0x2 ;  /* 0x0000000200037802 */ /* 0x000fe40000000f00 */
[----:B------:R-:W-:Y:S02]  /*20990*/  MOV R2, 0x209b0 ;  /* 0x000209b000027802 */ /* 0x000fe40000000f00 */
[----:B---3--:R-:W-:Y:S05]  /*209a0*/  CALL.REL.NOINC `($__internal_92_$__cuda_sm70_shflsync_bfly_p) ;  /* 0x0000c31000007944 */ /* 0x008fea0003c00000 */
[----:B------:R-:W-:Y:S01]  /*209b0*/  MOV R2, R172 ;  /* 0x000000ac00027202 */ /* 0x000fe20000000f00 */
[----:B------:R-:W-:-:S05]  /*209c0*/  BRA `(.L_x_5804) ;  /* 0xffff3a1000007947 */ /* 0x000fca000383ffff */
.L_x_5681:
[----:B------:R-:W-:Y:S02]  /*209d0*/  MOV R3, 0x1 ;  /* 0x0000000100037802 */ /* 0x000fe40000000f00 */
[----:B------:R-:W-:Y:S02]  /*209e0*/  MOV R2, 0x20a00 ;  /* 0x00020a0000027802 */ /* 0x000fe40000000f00 */
[----:B---3--:R-:W-:Y:S05]  /*209f0*/  CALL.REL.NOINC `($__internal_92_$__cuda_sm70_shflsync_bfly_p) ;  /* 0x0000c2c000007944 */ /* 0x008fea0003c00000 */
        /* <DEDUP_REMOVED lines=11> */
.L_x_5684:
[----:B-1-34-:R-:W-:Y:S01]  /*20ab0*/  MOV R2, RZ ;  /* 0x000000ff00027202 */ /* 0x01afe20000000f00 */
[----:B------:R-:W-:Y:S01]  /*20ac0*/  IMAD.MOV.U32 R235, RZ, RZ, R6 ;  /* 0x000000ffffeb7224 */ /* 0x000fe200078e0006 */
[----:B------:R-:W-:Y:S01]  /*20ad0*/  MOV R3, 0x20b00 ;  /* 0x00020b0000037802 */ /* 0x000fe20000000f00 */
[----:B------:R-:W-:Y:S02]  /*20ae0*/  IMAD.MOV.U32 R236, RZ, RZ, 0x181f ;  /* 0x0000181fffec7424 */ /* 0x000fe400078e00ff */
[----:B------:R-:W-:Y:S05]  /*20af0*/  CALL.REL.NOINC `($__internal_93_$__cuda_sm70_shflsync_idx_p) ;  /* 0x0000c22000007944 */ /* 0x000fea0003c00000 */
[----:B------:R-:W-:Y:S01]  /*20b00*/  MOV R0, R237 ;  /* 0x000000ed00007202 */ /* 0x000fe20000000f00 */
[----:B------:R-:W-:-:S05]  /*20b10*/  BRA `(.L_x_5806) ;  /* 0xffff526000007947 */ /* 0x000fca000383ffff */
.L_x_5687:
[----:B--2---:R-:W-:Y:S01]  /*20b20*/  MOV R2, 0x1 ;  /* 0x0000000100027802 */ /* 0x004fe20000000f00 */
[----:B------:R-:W-:Y:S01]  /*20b30*/  IMAD.MOV.U32 R235, RZ, RZ, R6 ;  /* 0x000000ffffeb7224 */ /* 0x000fe200078e0006 */
[----:B------:R-:W-:Y:S01]  /*20b40*/  MOV R3, 0x20b70 ;  /* 0x00020b7000037802 */ /* 0x000fe20000000f00 */
[----:B------:R-:W-:Y:S02]  /*20b50*/  IMAD.MOV.U32 R236, RZ, RZ, 0x181f ;  /* 0x0000181fffec7424 */ /* 0x000fe400078e00ff */
[----:B-1----:R-:W-:Y:S05]  /*20b60*/  CALL.REL.NOINC `($__internal_93_$__cuda_sm70_shflsync_idx_p) ;  /* 0x0000c1b000007944 */ /* 0x002fea0003c00000 */
        /* <DEDUP_REMOVED lines=8> */
.L_x_5690:
[----:B------:R-:W-:Y:S01]  /*20bf0*/  MOV R2, RZ ;  /* 0x000000ff00027202 */ /* 0x000fe20000000f00 */
[----:B------:R-:W-:Y:S01]  /*20c00*/  IMAD.MOV.U32 R235, RZ, RZ, R13 ;  /* 0x000000ffffeb7224 */ /* 0x000fe200078e000d */
[----:B------:R-:W-:Y:S01]  /*20c10*/  MOV R3, 0x20c40 ;  /* 0x00020c4000037802 */ /* 0x000fe20000000f00 */
[----:B------:R-:W-:Y:S02]  /*20c20*/  IMAD.MOV.U32 R236, RZ, RZ, 0x181f ;  /* 0x0000181fffec7424 */ /* 0x000fe400078e00ff */
[----:B------:R-:W-:Y:S05]  /*20c30*/  CALL.REL.NOINC `($__internal_93_$__cuda_sm70_shflsync_idx_p) ;  /* 0x0000c0e000007944 */ /* 0x000fea0003c00000 */
[----:B------:R-:W-:Y:S01]  /*20c40*/  MOV R6, R237 ;  /* 0x000000ed00067202 */ /* 0x000fe20000000f00 */
[----:B------:R-:W-:-:S05]  /*20c50*/  BRA `(.L_x_5808) ;  /* 0xffff615000007947 */ /* 0x000fca000383ffff */
.L_x_5691:
[----:B------:R-:W-:Y:S01]  /*20c60*/  MOV R2, RZ ;  /* 0x000000ff00027202 */ /* 0x000fe20000000f00 */
[----:B------:R-:W-:Y:S01]  /*20c70*/  IMAD.MOV.U32 R235, RZ, RZ, R174 ;  /* 0x000000ffffeb7224 */ /* 0x000fe200078e00ae */
[----:B------:R-:W-:Y:S01]  /*20c80*/  MOV R3, 0x20cb0 ;  /* 0x00020cb000037802 */ /* 0x000fe20000000f00 */
[----:B------:R-:W-:Y:S02]  /*20c90*/  IMAD.MOV.U32 R236, RZ, RZ, 0x181f ;  /* 0x0000181fffec7424 */ /* 0x000fe400078e00ff */
[----:B-12---:R-:W-:Y:S05]  /*20ca0*/  CALL.REL.NOINC `($__internal_93_$__cuda_sm70_shflsync_idx_p) ;  /* 0x0000c07000007944 */ /* 0x006fea0003c00000 */
[----:B------:R-:W-:Y:S01]  /*20cb0*/  MOV R0, R237 ;  /* 0x000000ed00007202 */ /* 0x000fe20000000f00 */
[----:B------:R-:W-:-:S05]  /*20cc0*/  BRA `(.L_x_5809) ;  /* 0xffff610000007947 */ /* 0x000fca000383ffff */
.L_x_5692:
[----:B--2---:R-:W-:Y:S01]  /*20cd0*/  MOV R2, 0x1 ;  /* 0x0000000100027802 */ /* 0x004fe20000000f00 */
[----:B------:R-:W-:Y:S01]  /*20ce0*/  IMAD.MOV.U32 R235, RZ, RZ, R13 ;  /* 0x000000ffffeb7224 */ /* 0x000fe200078e000d */
[----:B------:R-:W-:Y:S01]  /*20cf0*/  MOV R3, 0x20d20 ;  /* 0x00020d2000037802 */ /* 0x000fe20000000f00 */
[----:B------:R-:W-:Y:S02]  /*20d00*/  IMAD.MOV.U32 R236, RZ, RZ, 0x181f ;  /* 0x0000181fffec7424 */ /* 0x000fe400078e00ff */
        /* <DEDUP_REMOVED lines=9> */
.L_x_5693:
[----:B------:R-:W-:Y:S01]  /*20da0*/  MOV R2, RZ ;  /* 0x000000ff00027202 */ /* 0x000fe20000000f00 */
[----:B------:R-:W-:Y:S01]  /*20db0*/  IMAD.MOV.U32 R235, RZ, RZ, R13 ;  /* 0x000000ffffeb7224 */ /* 0x000fe200078e000d */
[----:B------:R-:W-:Y:S01]  /*20dc0*/  MOV R3, 0x20df0 ;  /* 0x00020df000037802 */ /* 0x000fe20000000f00 */
[----:B------:R-:W-:Y:S02]  /*20dd0*/  IMAD.MOV.U32 R236, RZ, RZ, 0x1c1f ;  /* 0x00001c1fffec7424 */ /* 0x000fe400078e00ff */
[----:B------:R-:W-:Y:S05]  /*20de0*/  CALL.REL.NOINC `($__internal_93_$__cuda_sm70_shflsync_idx_p) ;  /* 0x0000bf3000007944 */ /* 0x000fea0003c00000 */
[----:B------:R-:W-:Y:S01]  /*20df0*/  MOV R3, R237 ;  /* 0x000000ed00037202 */ /* 0x000fe20000000f00 */
[----:B------:R-:W-:-:S05]  /*20e00*/  BRA `(.L_x_5811) ;  /* 0xffff643000007947 */ /* 0x000fca000383ffff */
.L_x_5698:
[----:B------:R-:W-:Y:S01]  /*20e10*/  MOV R2, 0x1 ;  /* 0x0000000100027802 */ /* 0x000fe20000000f00 */
[----:B------:R-:W-:Y:S01]  /*20e20*/  IMAD.MOV.U32 R235, RZ, RZ, R13 ;  /* 0x000000ffffeb7224 */ /* 0x000fe200078e000d */
[----:B------:R-:W-:Y:S01]  /*20e30*/  MOV R3, 0x20e60 ;  /* 0x00020e6000037802 */ /* 0x000fe20000000f00 */
[----:B------:R-:W-:Y:S02]  /*20e40*/  IMAD.MOV.U32 R236, RZ, RZ, 0x1c1f ;  /* 0x00001c1fffec7424 */ /* 0x000fe400078e00ff */
[----:B-1----:R-:W-:Y:S05]  /*20e50*/  CALL.REL.NOINC `($__internal_93_$__cuda_sm70_shflsync_idx_p) ;  /* 0x0000bec000007944 */ /* 0x002fea0003c00000 */
[----:B------:R-:W-:Y:S01]  /*20e60*/  MOV R3, R237 ;  /* 0x000000ed00037202 */ /* 0x000fe20000000f00 */
[----:B------:R-:W-:-:S05]  /*20e70*/  BRA `(.L_x_5812) ;  /* 0xffff698000007947 */ /* 0x000fca000383ffff */
.L_x_5703:
[----:B------:R-:W-:Y:S02]  /*20e80*/  MOV R3, 0x2 ;  /* 0x0000000200037802 */ /* 0x000fe40000000f00 */
[----:B------:R-:W-:Y:S02]  /*20e90*/  MOV R2, 0x20eb0 ;  /* 0x00020eb000027802 */ /* 0x000fe40000000f00 */
[----:B-12---:R-:W-:Y:S05]  /*20ea0*/  CALL.REL.NOINC `($__internal_92_$__cuda_sm70_shflsync_bfly_p) ;  /* 0x0000be1000007944 */ /* 0x006fea0003c00000 */
[----:B------:R-:W-:Y:S01]  /*20eb0*/  MOV R2, R172 ;  /* 0x000000ac00027202 */ /* 0x000fe20000000f00 */
[----:B------:R-:W-:-:S05]  /*20ec0*/  BRA `(.L_x_5813) ;  /* 0xffff6f4000007947 */ /* 0x000fca000383ffff */
.L_x_5704:
        /* <DEDUP_REMOVED lines=14> */
.L_x_5706:
[----:B------:R-:W-:Y:S01]  /*20fb0*/  IMAD.MOV.U32 R0, RZ, RZ, R234 ;  /* 0x000000ffff007224 */ /* 0x000fe200078e00ea */
[----:B------:R-:W-:-:S02]  /*20fc0*/  MOV R3, 0x2 ;  /* 0x0000000200037802 */ /* 0x000fc40000000f00 */
[----:B------:R-:W-:Y:S02]  /*20fd0*/  MOV R2, 0x20ff0 ;  /* 0x00020ff000027802 */ /* 0x000fe40000000f00 */
[----:B------:R-:W-:Y:S05]  /*20fe0*/  CALL.REL.NOINC `($__internal_92_$__cuda_sm70_shflsync_bfly_p) ;  /* 0x0000bcd000007944 */ /* 0x000fea0003c00000 */
[----:B------:R-:W-:Y:S01]  /*20ff0*/  MOV R4, R172 ;  /* 0x000000ac00047202 */ /* 0x000fe20000000f00 */
[----:B------:R-:W-:Y:S05]  /*21000*/  BRA `(.L_x_5815) ;  /* 0xffff865000007947 */ /* 0x000fea000383ffff */
.L_x_5707:
[----:B------:R-:W-:Y:S01]  /*21010*/  IMAD.MOV.U32 R0, RZ, RZ, R4 ;  /* 0x000000ffff007224 */ /* 0x000fe200078e0004 */
[----:B------:R-:W-:Y:S02]  /*21020*/  MOV R3, 0x1 ;  /* 0x0000000100037802 */ /* 0x000fe40000000f00 */
[----:B------:R-:W-:Y:S02]  /*21030*/  MOV R2, 0x21050 ;  /* 0x0002105000027802 */ /* 0x000fe40000000f00 */
[----:B-1----:R-:W-:Y:S05]  /*21040*/  CALL.REL.NOINC `($__internal_92_$__cuda_sm70_shflsync_bfly_p) ;  /* 0x0000bc7000007944 */ /* 0x002fea0003c00000 */
[----:B------:R-:W-:Y:S01]  /*21050*/  FADD.FTZ R4, R4, R172 ;  /* 0x000000ac04047221 */ /* 0x000fe20000010000 */
[----:B------:R-:W-:Y:S02]  /*21060*/  MOV R0, R233 ;  /* 0x000000e900007202 */ /* 0x000fe40000000f00 */
[----:B------:R-:W-:Y:S02]  /*21070*/  MOV R3, 0x2 ;  /* 0x0000000200037802 */ /* 0x000fe40000000f00 */
[----:B------:R-:W-:Y:S02]  /*21080*/  MOV R2, 0x210a0 ;  /* 0x000210a000027802 */ /* 0x000fe40000000f00 */
[----:B------:R-:W-:Y:S05]  /*21090*/  CALL.REL.NOINC `($__internal_92_$__cuda_sm70_shflsync_bfly_p) ;  /* 0x0000bc2000007944 */ /* 0x000fea0003c00000 */
[----:B------:R-:W-:Y:S01]  /*210a0*/  FADD.FTZ R233, R233, R172 ;  /* 0x000000ace9e97221 */ /* 0x000fe20000010000 */
[----:B------:R-:W-:-:S02]  /*210b0*/  MOV R3, 0x1 ;  /* 0x0000000100037802 */ /* 0x000fc40000000f00 */
[----:B------:R-:W-:Y:S02]  /*210c0*/  MOV R2, 0x210f0 ;  /* 0x000210f000027802 */ /* 0x000fe40000000f00 */
[----:B------:R-:W-:Y:S02]  /*210d0*/  MOV R0, R233 ;  /* 0x000000e900007202 */ /* 0x000fe40000000f00 */
[----:B------:R-:W-:Y:S05]  /*210e0*/  CALL.REL.NOINC `($__internal_92_$__cuda_sm70_shflsync_bfly_p) ;  /* 0x0000bbd000007944 */ /* 0x000fea0003c00000 */
[----:B------:R-:W-:Y:S01]  /*210f0*/  MOV R3, R172 ;  /* 0x000000ac00037202 */ /* 0x000fe20000000f00 */
[----:B------:R-:W-:Y:S05]  /*21100*/  BRA `(.L_x_5816) ;  /* 0xffff85c000007947 */ /* 0x000fea000383ffff */
.L_x_5714:
[----:B--234-:R-:W-:Y:S01]  /*21110*/  IMAD.MOV.U32 R235, RZ, RZ, R6 ;  /* 0x000000ffffeb7224 */ /* 0x01cfe200078e0006 */
[----:B------:R-:W-:Y:S01]  /*21120*/  MOV R2, RZ ;  /* 0x000000ff00027202 */ /* 0x000fe20000000f00 */
[----:B------:R-:W-:Y:S01]  /*21130*/  IMAD.MOV.U32 R236, RZ, RZ, 0x181f ;  /* 0x0000181fffec7424 */ /* 0x000fe200078e00ff */
[----:B------:R-:W-:Y:S02]  /*21140*/  MOV R3, 0x21160 ;  /* 0x0002116000037802 */ /* 0x000fe40000000f00 */
[----:B-1----:R-:W-:Y:S05]  /*21150*/  CALL.REL.NOINC `($__internal_93_$__cuda_sm70_shflsync_idx_p) ;  /* 0x0000bbc000007944 */ /* 0x002fea0003c00000 */
[----:B------:R-:W-:Y:S01]  /*21160*/  MOV R4, R237 ;  /* 0x000000ed00047202 */ /* 0x000fe20000000f00 */
[----:B------:R-:W-:Y:S05]  /*21170*/  BRA `(.L_x_5817) ;  /* 0xffffa1c000007947 */ /* 0x000fea000383ffff */
.L_x_5715:
[----:B------:R-:W-:Y:S01]  /*21180*/  IMAD.MOV.U32 R235, RZ, RZ, R16 ;  /* 0x000000ffffeb7224 */ /* 0x000fe200078e0010 */
[----:B------:R-:W-:Y:S01]  /*21190*/  MOV R2, RZ ;  /* 0x000000ff00027202 */ /* 0x000fe20000000f00 */
[----:B------:R-:W-:Y:S01]  /*211a0*/  IMAD.MOV.U32 R236, RZ, RZ, 0x181f ;  /* 0x0000181fffec7424 */ /* 0x000fe200078e00ff */
[----:B------:R-:W-:-:S02]  /*211b0*/  MOV R3, 0x211d0 ;  /* 0x000211d000037802 */ /* 0x000fc40000000f00 */
[----:B-123--:R-:W-:Y:S05]  /*211c0*/  CALL.REL.NOINC `($__internal_93_$__cuda_sm70_shflsync_idx_p) ;  /* 0x0000bb5000007944 */ /* 0x00efea0003c00000 */
[----:B------:R-:W-:Y:S01]  /*211d0*/  MOV R0, R237 ;  /* 0x000000ed00007202 */ /* 0x000fe20000000f00 */
[----:B------:R-:W-:Y:S05]  /*211e0*/  BRA `(.L_x_5818) ;  /* 0xffffa17000007947 */ /* 0x000fea000383ffff */
.L_x_5718:
        /* <DEDUP_REMOVED lines=13> */
.L_x_5721:
[----:B------:R-:W-:Y:S01]  /*212c0*/  IMAD.MOV.U32 R235, RZ, RZ, R6 ;  /* 0x000000ffffeb7224 */ /* 0x000fe200078e0006 */
[----:B--2---:R-:W-:Y:S01]  /*212d0*/  MOV R2, 0x2 ;  /* 0x0000000200027802 */ /* 0x004fe20000000f00 */
[----:B------:R-:W-:Y:S01]  /*212e0*/  IMAD.MOV.U32 R236, RZ, RZ, 0x181f ;  /* 0x0000181fffec7424 */ /* 0x000fe200078e00ff */
[----:B------:R-:W-:Y:S02]  /*212f0*/  MOV R3, 0x21310 ;  /* 0x0002131000037802 */ /* 0x000fe40000000f00 */
[----:B-1-34-:R-:W-:Y:S05]  /*21300*/  CALL.REL.NOINC `($__internal_93_$__cuda_sm70_shflsync_idx_p) ;  /* 0x0000ba1000007944 */ /* 0x01afea0003c00000 */
[----:B------:R-:W-:Y:S01]  /*21310*/  MOV R4, R237 ;  /* 0x000000ed00047202 */ /* 0x000fe20000000f00 */
[----:B------:R-:W-:Y:S05]  /*21320*/  BRA `(.L_x_5820) ;  /* 0xffffa32000007947 */ /* 0x000fea000383ffff */
.L_x_5722:
[----:B------:R-:W-:Y:S01]  /*21330*/  IMAD.MOV.U32 R235, RZ, RZ, R16 ;  /* 0x000000ffffeb7224 */ /* 0x000fe200078e0010 */
[----:B--2---:R-:W-:Y:S01]  /*21340*/  MOV R2, 0x2 ;  /* 0x0000000200027802 */ /* 0x004fe20000000f00 */
[----:B------:R-:W-:Y:S01]  /*21350*/  IMAD.MOV.U32 R236, RZ, RZ, 0x181f ;  /* 0x0000181fffec7424 */ /* 0x000fe200078e00ff */
[----:B------:R-:W-:Y:S02]  /*21360*/  MOV R3, 0x21380 ;  /* 0x0002138000037802 */ /* 0x000fe40000000f00 */
[----:B-1-34-:R-:W-:Y:S05]  /*21370*/  CALL.REL.NOINC `($__internal_93_$__cuda_sm70_shflsync_idx_p) ;  /* 0x0000b9a000007944 */ /* 0x01afea0003c00000 */
[----:B------:R-:W-:Y:S01]  /*21380*/  MOV R0, R237 ;  /* 0x000000ed00007202 */ /* 0x000fe20000000f00 */
[----:B------:R-:W-:Y:S05]  /*21390*/  BRA `(.L_x_5821) ;  /* 0xffffa2d000007947 */ /* 0x000fea000383ffff */
.L_x_5725:
[----:B------:R-:W-:Y:S01]  /*213a0*/  IMAD.MOV.U32 R235, RZ, RZ, R6 ;  /* 0x000000ffffeb7224 */ /* 0x000fe200078e0006 */
[----:B---3--:R-:W-:Y:S01]  /*213b0*/  MOV R2, 0x3 ;  /* 0x0000000300027802 */ /* 0x008fe20000000f00 */
        /* <DEDUP_REMOVED lines=11> */
.L_x_5727:
[----:B------:R-:W-:Y:S01]  /*21470*/  IMAD.MOV.U32 R235, RZ, RZ, R5 ;  /* 0x000000ffffeb7224 */ /* 0x000fe200078e0005 */
[----:B------:R-:W-:Y:S01]  /*21480*/  MOV R2, RZ ;  /* 0x000000ff00027202 */ /* 0x000fe20000000f00 */
[----:B------:R-:W-:Y:S01]  /*21490*/  IMAD.MOV.U32 R236, RZ, RZ, 0x1c1f ;  /* 0x00001c1fffec7424 */ /* 0x000fe200078e00ff */
[----:B------:R-:W-:Y:S02]  /*214a0*/  MOV R3, 0x214c0 ;  /* 0x000214c000037802 */ /* 0x000fe40000000f00 */
[----:B------:R-:W-:Y:S05]  /*214b0*/  CALL.REL.NOINC `($__internal_93_$__cuda_sm70_shflsync_idx_p) ;  /* 0x0000b86000007944 */ /* 0x000fea0003c00000 */
[----:B------:R-:W-:Y:S01]  /*214c0*/  MOV R4, R237 ;  /* 0x000000ed00047202 */ /* 0x000fe20000000f00 */
[----:B------:R-:W-:Y:S05]  /*214d0*/  BRA `(.L_x_5823) ;  /* 0xffffa69000007947 */ /* 0x000fea000383ffff */
.L_x_5728:
[----:B------:R-:W-:Y:S01]  /*214e0*/  IMAD.MOV.U32 R235, RZ, RZ, R6 ;  /* 0x000000ffffeb7224 */ /* 0x000fe200078e0006 */
[----:B------:R-:W-:Y:S01]  /*214f0*/  MOV R2, RZ ;  /* 0x000000ff00027202 */ /* 0x000fe20000000f00 */
[----:B------:R-:W-:Y:S01]  /*21500*/  IMAD.MOV.U32 R236, RZ, RZ, 0x1c1f ;  /* 0x00001c1fffec7424 */ /* 0x000fe200078e00ff */
[----:B------:R-:W-:Y:S02]  /*21510*/  MOV R3, 0x21530 ;  /* 0x0002153000037802 */ /* 0x000fe40000000f00 */
[----:B-12---:R-:W-:Y:S05]  /*21520*/  CALL.REL.NOINC `($__internal_93_$__cuda_sm70_shflsync_idx_p) ;  /* 0x0000b7f000007944 */ /* 0x006fea0003c00000 */
[----:B------:R-:W-:Y:S01]  /*21530*/  MOV R0, R237 ;  /* 0x000000ed00007202 */ /* 0x000fe20000000f00 */
[----:B------:R-:W-:Y:S05]  /*21540*/  BRA `(.L_x_5824) ;  /* 0xffffa64000007947 */ /* 0x000fea000383ffff */
.L_x_5731:
[----:B------:R-:W-:Y:S01]  /*21550*/  IMAD.MOV.U32 R235, RZ, RZ, R5 ;  /* 0x000000ffffeb7224 */ /* 0x000fe200078e0005 */
[----:B-1----:R-:W-:Y:S01]  /*21560*/  MOV R2, 0x1 ;  /* 0x0000000100027802 */ /* 0x002fe20000000f00 */
[----:B------:R-:W-:Y:S01]  /*21570*/  IMAD.MOV.U32 R236, RZ, RZ, 0x1c1f ;  /* 0x00001c1fffec7424 */ /* 0x000fe200078e00ff */
[----:B------:R-:W-:-:S02]  /*21580*/  MOV R3, 0x215a0 ;  /* 0x000215a000037802 */ /* 0x000fc40000000f00 */
[----:B--234-:R-:W-:Y:S05]  /*21590*/  CALL.REL.NOINC `($__internal_93_$__cuda_sm70_shflsync_idx_p) ;  /* 0x0000b78000007944 */ /* 0x01cfea0003c00000 */
        /* <DEDUP_REMOVED lines=8> */
.L_x_5735:
[----:B------:R-:W-:Y:S01]  /*21620*/  IMAD.MOV.U32 R235, RZ, RZ, R5 ;  /* 0x000000ffffeb7224 */ /* 0x000fe200078e0005 */
[----:B------:R-:W-:Y:S01]  /*21630*/  MOV R2, RZ ;  /* 0x000000ff00027202 */ /* 0x000fe20000000f00 */
[----:B------:R-:W-:Y:S01]  /*21640*/  IMAD.MOV.U32 R236, RZ, RZ, 0x181f ;  /* 0x0000181fffec7424 */ /* 0x000fe200078e00ff */
[----:B------:R-:W-:Y:S02]  /*21650*/  MOV R3, 0x21670 ;  /* 0x0002167000037802 */ /* 0x000fe40000000f00 */
[----:B---3--:R-:W-:Y:S05]  /*21660*/  CALL.REL.NOINC `($__internal_93_$__cuda_sm70_shflsync_idx_p) ;  /* 0x0000b6b000007944 */ /* 0x008fea0003c00000 */
[----:B------:R-:W-:Y:S01]  /*21670*/  MOV R4, R237 ;  /* 0x000000ed00047202 */ /* 0x000fe20000000f00 */
[----:B------:R-:W-:Y:S05]  /*21680*/  BRA `(.L_x_5826) ;  /* 0xffffc69000007947 */ /* 0x000fea000383ffff */
.L_x_5736:
[----:B------:R-:W-:Y:S01]  /*21690*/  IMAD.MOV.U32 R235, RZ, RZ, R16 ;  /* 0x000000ffffeb7224 */ /* 0x000fe200078e0010 */
[----:B------:R-:W-:Y:S01]  /*216a0*/  MOV R2, RZ ;  /* 0x000000ff00027202 */ /* 0x000fe20000000f00 */
[----:B------:R-:W-:Y:S01]  /*216b0*/  IMAD.MOV.U32 R236, RZ, RZ, 0x181f ;  /* 0x0000181fffec7424 */ /* 0x000fe200078e00ff */
[----:B------:R-:W-:Y:S02]  /*216c0*/  MOV R3, 0x216e0 ;  /* 0x000216e000037802 */ /* 0x000fe40000000f00 */
[----:B-123--:R-:W-:Y:S05]  /*216d0*/  CALL.REL.NOINC `($__internal_93_$__cuda_sm70_shflsync_idx_p) ;  /* 0x0000b64000007944 */ /* 0x00efea0003c00000 */
[----:B------:R-:W-:Y:S01]  /*216e0*/  MOV R0, R237 ;  /* 0x000000ed00007202 */ /* 0x000fe20000000f00 */
[----:B------:R-:W-:Y:S05]  /*216f0*/  BRA `(.L_x_5827) ;  /* 0xffffc64000007947 */ /* 0x000fea000383ffff */
.L_x_5739:
        /* <DEDUP_REMOVED lines=13> */
.L_x_5742:
[----:B------:R-:W-:Y:S01]  /*217d0*/  IMAD.MOV.U32 R235, RZ, RZ, R5 ;  /* 0x000000ffffeb7224 */ /* 0x000fe200078e0005 */
[----:B-1----:R-:W-:Y:S01]  /*217e0*/  MOV R2, 0x2 ;  /* 0x0000000200027802 */ /* 0x002fe20000000f00 */
[----:B------:R-:W-:Y:S01]  /*217f0*/  IMAD.MOV.U32 R236, RZ, RZ, 0x181f ;  /* 0x0000181fffec7424 */ /* 0x000fe200078e00ff */
[----:B------:R-:W-:Y:S02]  /*21800*/  MOV R3, 0x21820 ;  /* 0x0002182000037802 */ /* 0x000fe40000000f00 */
[----:B--234-:R-:W-:Y:S05]  /*21810*/  CALL.REL.NOINC `($__internal_93_$__cuda_sm70_shflsync_idx_p) ;  /* 0x0000b50000007944 */ /* 0x01cfea0003c00000 */
[----:B------:R-:W-:Y:S01]  /*21820*/  MOV R4, R237 ;  /* 0x000000ed00047202 */ /* 0x000fe20000000f00 */
[----:B------:R-:W-:Y:S05]  /*21830*/  BRA `(.L_x_5829) ;  /* 0xffffc7f000007947 */ /* 0x000fea000383ffff */
.L_x_5743:
[----:B------:R-:W-:Y:S01]  /*21840*/  IMAD.MOV.U32 R235, RZ, RZ, R16 ;  /* 0x000000ffffeb7224 */ /* 0x000fe200078e0010 */
[----:B-1----:R-:W-:Y:S01]  /*21850*/  MOV R2, 0x2 ;  /* 0x0000000200027802 */ /* 0x002fe20000000f00 */
[----:B------:R-:W-:Y:S01]  /*21860*/  IMAD.MOV.U32 R236, RZ, RZ, 0x181f ;  /* 0x0000181fffec7424 */ /* 0x000fe200078e00ff */
[----:B------:R-:W-:Y:S02]  /*21870*/  MOV R3, 0x21890 ;  /* 0x0002189000037802 */ /* 0x000fe40000000f00 */
[----:B--234-:R-:W-:Y:S05]  /*21880*/  CALL.REL.NOINC `($__internal_93_$__cuda_sm70_shflsync_idx_p) ;  /* 0x0000b49000007944 */ /* 0x01cfea0003c00000 */
[----:B------:R-:W-:Y:S01]  /*21890*/  MOV R0, R237 ;  /* 0x000000ed00007202 */ /* 0x000fe20000000f00 */
[----:B------:R-:W-:Y:S05]  /*218a0*/  BRA `(.L_x_5830) ;  /* 0xffffc7a000007947 */ /* 0x000fea000383ffff */
.L_x_5746:
        /* <DEDUP_REMOVED lines=13> */
.L_x_5748:
[----:B------:R-:W-:Y:S01]  /*21980*/  IMAD.MOV.U32 R235, RZ, RZ, R147 ;  /* 0x000000ffffeb7224 */ /* 0x000fe200078e0093 */
[----:B------:R-:W-:Y:S01]  /*21990*/  MOV R2, RZ ;  /* 0x000000ff00027202 */ /* 0x000fe20000000f00 */
[----:B------:R-:W-:Y:S01]  /*219a0*/  IMAD.MOV.U32 R236, RZ, RZ, 0x1f ;  /* 0x0000001fffec7424 */ /* 0x000fe200078e00ff */
[----:B------:R-:W-:Y:S02]  /*219b0*/  MOV R3, 0x219d0 ;  /* 0x000219d000037802 */ /* 0x000fe40000000f00 */
[----:B--2---:R-:W-:Y:S05]  /*219c0*/  CALL.REL.NOINC `($__internal_93_$__cuda_sm70_shflsync_idx_p) ;  /* 0x0000b35000007944 */ /* 0x004fea0003c00000 */
[----:B------:R-:W-:Y:S01]  /*219d0*/  MOV R10, R237 ;  /* 0x000000ed000a7202 */ /* 0x000fe20000000f00 */
[----:B------:R-:W-:Y:S05]  /*219e0*/  BRA `(.L_x_5832) ;  /* 0xffffca4000007947 */ /* 0x000fea000383ffff */
.L_x_5749:
[----:B------:R-:W-:Y:S01]  /*219f0*/  IMAD.MOV.U32 R235, RZ, RZ, R147 ;  /* 0x000000ffffeb7224 */ /* 0x000fe200078e0093 */
[----:B------:R-:W-:Y:S01]  /*21a00*/  MOV R2, 0x1 ;  /* 0x0000000100027802 */ /* 0x000fe20000000f00 */
[----:B------:R-:W-:Y:S01]  /*21a10*/  IMAD.MOV.U32 R236, RZ, RZ, 0x1f ;  /* 0x0000001fffec7424 */ /* 0x000fe200078e00ff */
[----:B------:R-:W-:Y:S02]  /*21a20*/  MOV R3, 0x21a40 ;  /* 0x00021a4000037802 */ /* 0x000fe40000000f00 */
[----:B-123--:R-:W-:Y:S05]  /*21a30*/  CALL.REL.NOINC `($__internal_93_$__cuda_sm70_shflsync_idx_p) ;  /* 0x0000b2e000007944 */ /* 0x00efea0003c00000 */
[----:B------:R-:W-:Y:S01]  /*21a40*/  MOV R9, R237 ;  /* 0x000000ed00097202 */ /* 0x000fe20000000f00 */
[----:B------:R-:W-:Y:S05]  /*21a50*/  BRA `(.L_x_5833) ;  /* 0xffffc9f000007947 */ /* 0x000fea000383ffff */
.L_x_5750:
[----:B------:R-:W-:Y:S02]  /*21a60*/  MOV R3, 0x1 ;  /* 0x0000000100037802 */ /* 0x000fe40000000f00 */
[----:B------:R-:W-:-:S02]  /*21a70*/  MOV R2, 0x21a90 ;  /* 0x00021a9000027802 */ /* 0x000fc40000000f00 */
[----:B-1-34-:R-:W-:Y:S05]  /*21a80*/  CALL.REL.NOINC `($__internal_94_$__cuda_sm70_shflsync_up_p) ;  /* 0x0000b2f000007944 */ /* 0x01afea0003c00000 */
[----:B------:R-:W-:Y:S05]  /*21a90*/  BRA `(.L_x_5834) ;  /* 0xffffcae000007947 */ /* 0x000fea000383ffff */
.L_x_5751:
[----:B------:R-:W-:Y:S02]  /*21aa0*/  MOV R3, 0x2 ;  /* 0x0000000200037802 */ /* 0x000fe40000000f00 */
[----:B------:R-:W-:-:S02]  /*21ab0*/  MOV R2, 0x21ad0 ;  /* 0x00021ad000027802 */ /* 0x000fc40000000f00 */
[----:B-1-3--:R-:W-:Y:S05]  /*21ac0*/  CALL.REL.NOINC `($__internal_94_$__cuda_sm70_shflsync_up_p) ;  /* 0x0000b2b000007944 */ /* 0x00afea0003c00000 */
        /* <DEDUP_REMOVED lines=24> */
.L_x_5755:
[----:B------:R-:W-:Y:S02]  /*21c50*/  MOV R3, 0x1 ;  /* 0x0000000100037802 */ /* 0x000fe40000000f00 */
[----:B------:R-:W-:Y:S02]  /*21c60*/  MOV R2, 0x21c80 ;  /* 0x00021c8000027802 */ /* 0x000fe40000000f00 */
[----:B------:R-:W-:Y:S05]  /*21c70*/  CALL.REL.NOINC `($__internal_94_$__cuda_sm70_shflsync_up_p) ;  /* 0x0000b10000007944 */ /* 0x000fea0003c00000 */
[----:B------:R-:W-:Y:S01]  /*21c80*/  MOV R2, R4 ;  /* 0x0000000400027202 */ /* 0x000fe20000000f00 */
[----:B------:R-:W-:Y:S05]  /*21c90*/  BRA `(.L_x_5836) ;  /* 0xffffcb5000007947 */ /* 0x000fea000383ffff */
.L_x_5756:
        /* <DEDUP_REMOVED lines=27> */
.L_x_5758:
[----:B------:R-:W-:Y:S02]  /*21e50*/  SEL R0, RZ, 0x1, P0 ;  /* 0x00000001ff007807 */ /* 0x000fe40000000000 */
[----:B------:R-:W-:Y:S02]  /*21e60*/  MOV R2, 0x21e80 ;  /* 0x00021e8000027802 */ /* 0x000fe40000000f00 */
[----:B--2---:R-:W-:Y:S05]  /*21e70*/  CALL.REL.NOINC `($__internal_95_$__cuda_sm70_votesync_ballot) ;  /* 0x0000af6000007944 */ /* 0x004fea0003c00000 */
[----:B------:R-:W-:Y:S01]  /*21e80*/  MOV R5, R0 ;  /* 0x0000000000057202 */ /* 0x000fe20000000f00 */
[----:B------:R-:W-:Y:S05]  /*21e90*/  BRA `(.L_x_5838) ;  /* 0xffffcae000007947 */ /* 0x000fea000383ffff */
.L_x_5759:
[----:B------:R-:W-:Y:S01]  /*21ea0*/  IMAD.MOV.U32 R235, RZ, RZ, R6 ;  /* 0x000000ffffeb7224 */ /* 0x000fe200078e0006 */
[----:B-1----:R-:W-:Y:S01]  /*21eb0*/  MOV R2, R0 ;  /* 0x0000000000027202 */ /* 0x002fe20000000f00 */
[----:B------:R-:W-:Y:S01]  /*21ec0*/  IMAD.MOV.U32 R236, RZ, RZ, 0x1f ;  /* 0x0000001fffec7424 */ /* 0x000fe200078e00ff */
[----:B------:R-:W-:Y:S02]  /*21ed0*/  MOV R3, 0x21ef0 ;  /* 0x00021ef000037802 */ /* 0x000fe40000000f00 */
[----:B--2---:R-:W-:Y:S05]  /*21ee0*/  CALL.REL.NOINC `($__internal_93_$__cuda_sm70_shflsync_idx_p) ;  /* 0x0000ae3000007944 */ /* 0x004fea0003c00000 */
[----:B------:R-:W-:Y:S01]  /*21ef0*/  IMAD.MOV.U32 R6, RZ, RZ, R237 ;  /* 0x000000ffff067224 */ /* 0x000fe200078e00ed */
[----:B------:R-:W-:Y:S01]  /*21f00*/  MOV R2, R0 ;  /* 0x0000000000027202 */ /* 0x000fe20000000f00 */
[----:B------:R-:W-:Y:S01]  /*21f10*/  IMAD.MOV.U32 R235, RZ, RZ, R8 ;  /* 0x000000ffffeb7224 */ /* 0x000fe200078e0008 */
[----:B------:R-:W-:-:S02]  /*21f20*/  MOV R236, 0x1f ;  /* 0x0000001f00ec7802 */ /* 0x000fc40000000f00 */
[----:B------:R-:W-:Y:S02]  /*21f30*/  MOV R3, 0x21f50 ;  /* 0x00021f5000037802 */ /* 0x000fe40000000f00 */
[----:B------:R-:W-:Y:S05]  /*21f40*/  CALL.REL.NOINC `($__internal_93_$__cuda_sm70_shflsync_idx_p) ;  /* 0x0000add000007944 */ /* 0x000fea0003c00000 */
[----:B------:R-:W-:Y:S01]  /*21f50*/  MOV R8, R237 ;  /* 0x000000ed00087202 */ /* 0x000fe20000000f00 */
[----:B------:R-:W-:Y:S05]  /*21f60*/  BRA `(.L_x_5839) ;  /* 0xffffca8000007947 */ /* 0x000fea000383ffff */
.L_x_5762:
[----:B------:R-:W-:Y:S01]  /*21f70*/  IMAD.MOV.U32 R235, RZ, RZ, R4 ;  /* 0x000000ffffeb7224 */ /* 0x000fe200078e0004 */
[----:B-1----:R-:W-:Y:S01]  /*21f80*/  MOV R2, R0 ;  /* 0x0000000000027202 */ /* 0x002fe20000000f00 */
[----:B------:R-:W-:Y:S01]  /*21f90*/  IMAD.MOV.U32 R236, RZ, RZ, 0x1f ;  /* 0x0000001fffec7424 */ /* 0x000fe200078e00ff */
[----:B------:R-:W-:Y:S02]  /*21fa0*/  MOV R3, 0x21fc0 ;  /* 0x00021fc000037802 */ /* 0x000fe40000000f00 */
[----:B--2-4-:R-:W-:Y:S05]  /*21fb0*/  CALL.REL.NOINC `($__internal_93_$__cuda_sm70_shflsync_idx_p) ;  /* 0x0000ad6000007944 */ /* 0x014fea0003c00000 */
[----:B------:R-:W-:Y:S01]  /*21fc0*/  MOV R11, R237 ;  /* 0x000000ed000b7202 */ /* 0x000fe20000000f00 */
[----:B------:R-:W-:Y:S05]  /*21fd0*/  BRA `(.L_x_5761) ;  /* 0xffffca7000007947 */ /* 0x000fea000383ffff */
        .type           $_ZN7cutlass13device_kernelIN5flash19enable_sm80_to_sm89INS1_16FlashAttnFwdSm80INS1_25CollectiveMainloopFwdSm80ILi8ELi1ELb0EN4cute5tupleIJNS5_1CILi128EEENS7_ILi48EEENS7_ILi256EEEEEELi256ENS_10bfloat16_tEfNS_4arch4Sm80ELb0ELb1ELb0ELb1ELb1ELb1ELb1ELb1EEENS1_21CollectiveEpilogueFwdINS6_IJS8_SA_S9_EEENS6_IJNS7_ILi1EEESI_SI_EEESC_SE_Li256ELb1ELb1ELb1ELb0EEENS1_36VarlenDynamicPersistentTileSchedulerILi128ELi48ELi256ELi256ELb1ELb1ELb0ELb1ELb0ELb1EEEEEEEEEvNT_6ParamsE$_ZZN5flash25CollectiveMainloopFwdSm80ILi8ELi1ELb0EN4cute5tupleIJNS1_1CILi128EEENS3_ILi48EEENS3_ILi256EEEEEELi256EN7cutlass10bfloat16_tEfNS8_4arch4Sm80ELb0ELb1ELb0ELb1ELb1ELb1ELb1ELb1EE3mmaINS_16FlashAttnFwdSm80ISC_NS_21CollectiveEpilogueFwdINS2_IJS4_S6_S5_EEENS2_IJNS3_ILi1EEESH_SH_EEES9_SB_Li256ELb1ELb1ELb1ELb0EEENS_36VarlenDynamicPersistentTileSchedulerILi128ELi48ELi256ELi256ELb1ELb1ELb0ELb1ELb0ELb1EEEE13SharedStorageENS1_6TensorINS1_11ArrayEngineIfLm128EEENS1_6LayoutINS2_IJNS2_IJNS3_ILi2EEESS_EEESH_NS3_ILi32EEEEEENS2_IJNS2_IJSH_SS_EEENS3_ILi0EEENS3_ILi4EEEEEEEEEENS_7SoftmaxILi2ELi0EEEEEbRKNSC_6ParamsERT0_RT1_iRKNS_16SeqlenInfoQKNewKILb1ELb1EEENS2_IJiiiiEEERT_ENKUlvE_clEv,@function
        .size           $_ZN7cutlass13device_kernelIN5flash19enable_sm80_to_sm89INS1_16FlashAttnFwdSm80INS1_25CollectiveMainloopFwdSm80ILi8ELi1ELb0EN4cute5tupleIJNS5_1CILi128EEENS7_ILi48EEENS7_ILi256EEEEEELi256ENS_10bfloat16_tEfNS_4arch4Sm80ELb0ELb1ELb0ELb1ELb1ELb1ELb1ELb1EEENS1_21CollectiveEpilogueFwdINS6_IJS8_SA_S9_EEENS6_IJNS7_ILi1EEESI_SI_EEESC_SE_Li256ELb1ELb1ELb1ELb0EEENS1_36VarlenDynamicPersistentTileSchedulerILi128ELi48ELi256ELi256ELb1ELb1ELb0ELb1ELb0ELb1EEEEEEEEEvNT_6ParamsE$_ZZN5flash25CollectiveMainloopFwdSm80ILi8ELi1ELb0EN4cute5tupleIJNS1_1CILi128EEENS3_ILi48EEENS3_ILi256EEEEEELi256EN7cutlass10bfloat16_tEfNS8_4arch4Sm80ELb0ELb1ELb0ELb1ELb1ELb1ELb1ELb1EE3mmaINS_16FlashAttnFwdSm80ISC_NS_21CollectiveEpilogueFwdINS2_IJS4_S6_S5_EEENS2_IJNS3_ILi1EEESH_SH_EEES9_SB_Li256ELb1ELb1ELb1ELb0EEENS_36VarlenDynamicPersistentTileSchedulerILi128ELi48ELi256ELi256ELb1ELb1ELb0ELb1ELb0ELb1EEEE13SharedStorageENS1_6TensorINS1_11ArrayEngineIfLm128EEENS1_6LayoutINS2_IJNS2_IJNS3_ILi2EEESS_EEESH_NS3_ILi32EEEEEENS2_IJNS2_IJSH_SS_EEENS3_ILi0EEENS3_ILi4EEEEEEEEEENS_7SoftmaxILi2ELi0EEEEEbRKNSC_6ParamsERT0_RT1_iRKNS_16SeqlenInfoQKNewKILb1ELb1EEENS2_IJiiiiEEERT_ENKUlvE_clEv,($__internal_92_$__cuda_sm70_shflsync_bfly_p - $_ZN7cutlass13device_kernelIN5flash19enable_sm80_to_sm89INS1_16FlashAttnFwdSm80INS1_25CollectiveMainloopFwdSm80ILi8ELi1ELb0EN4cute5tupleIJNS5_1CILi128EEENS7_ILi48EEENS7_ILi256EEEEEELi256ENS_10bfloat16_tEfNS_4arch4Sm80ELb0ELb1ELb0ELb1ELb1ELb1ELb1ELb1EEENS1_21CollectiveEpilogueFwdINS6_IJS8_SA_S9_EEENS6_IJNS7_ILi1EEESI_SI_EEESC_SE_Li256ELb1ELb1ELb1ELb0EEENS1_36VarlenDynamicPersistentTileSchedulerILi128ELi48ELi256ELi256ELb1ELb1ELb0ELb1ELb0ELb1EEEEEEEEEvNT_6ParamsE$_ZZN5flash25CollectiveMainloopFwdSm80ILi8ELi1ELb0EN4cute5tupleIJNS1_1CILi128EEENS3_ILi48EEENS3_ILi256EEEEEELi256EN7cutlass10bfloat16_tEfNS8_4arch4Sm80ELb0ELb1ELb0ELb1ELb1ELb1ELb1ELb1EE3mmaINS_16FlashAttnFwdSm80ISC_NS_21CollectiveEpilogueFwdINS2_IJS4_S6_S5_EEENS2_IJNS3_ILi1EEESH_SH_EEES9_SB_Li256ELb1ELb1ELb1ELb0EEENS_36VarlenDynamicPersistentTileSchedulerILi128ELi48ELi256ELi256ELb1ELb1ELb0ELb1ELb0ELb1EEEE13SharedStorageENS1_6TensorINS1_11ArrayEngineIfLm128EEENS1_6LayoutINS2_IJNS2_IJNS3_ILi2EEESS_EEESH_NS3_ILi32EEEEEENS2_IJNS2_IJSH_SS_EEENS3_ILi0EEENS3_ILi4EEEEEEEEEENS_7SoftmaxILi2ELi0EEEEEbRKNSC_6ParamsERT0_RT1_iRKNS_16SeqlenInfoQKNewKILb1ELb1EEENS2_IJiiiiEEERT_ENKUlvE_clEv)
$_ZN7cutlass13device_kernelIN5flash19enable_sm80_to_sm89INS1_16FlashAttnFwdSm80INS1_25CollectiveMainloopFwdSm80ILi8ELi1ELb0EN4cute5tupleIJNS5_1CILi128EEENS7_ILi48EEENS7_ILi256EEEEEELi256ENS_10bfloat16_tEfNS_4arch4Sm80ELb0ELb1ELb0ELb1ELb1ELb1ELb1ELb1EEENS1_21CollectiveEpilogueFwdINS6_IJS8_SA_S9_EEENS6_IJNS7_ILi1EEESI_SI_EEESC_SE_Li256ELb1ELb1ELb1ELb0EEENS1_36VarlenDynamicPersistentTileSchedulerILi128ELi48ELi256ELi256ELb1ELb1ELb0ELb1ELb0ELb1EEEEEEEEEvNT_6ParamsE$_ZZN5flash25CollectiveMainloopFwdSm80ILi8ELi1ELb0EN4cute5tupleIJNS1_1CILi128EEENS3_ILi48EEENS3_ILi256EEEEEELi256EN7cutlass10bfloat16_tEfNS8_4arch4Sm80ELb0ELb1ELb0ELb1ELb1ELb1ELb1ELb1EE3mmaINS_16FlashAttnFwdSm80ISC_NS_21CollectiveEpilogueFwdINS2_IJS4_S6_S5_EEENS2_IJNS3_ILi1EEESH_SH_EEES9_SB_Li256ELb1ELb1ELb1ELb0EEENS_36VarlenDynamicPersistentTileSchedulerILi128ELi48ELi256ELi256ELb1ELb1ELb0ELb1ELb0ELb1EEEE13SharedStorageENS1_6TensorINS1_11ArrayEngineIfLm128EEENS1_6LayoutINS2_IJNS2_IJNS3_ILi2EEESS_EEESH_NS3_ILi32EEEEEENS2_IJNS2_IJSH_SS_EEENS3_ILi0EEENS3_ILi4EEEEEEEEEENS_7SoftmaxILi2ELi0EEEEEbRKNSC_6ParamsERT0_RT1_iRKNS_16SeqlenInfoQKNewKILb1ELb1EEENS2_IJiiiiEEERT_ENKUlvE_clEv:
        /* <DEDUP_REMOVED lines=9> */
[----:B------:R-:W-:Y:S05]  /*22070*/  RET.REL.NODEC R2 `(_ZN7cutlass13device_kernelIN5flash19enable_sm80_to_sm89INS1_16FlashAttnFwdSm80INS1_25CollectiveMainloopFwdSm80ILi8ELi1ELb0EN4cute5tupleIJNS5_1CILi128EEENS7_ILi48EEENS7_ILi256EEEEEELi256ENS_10bfloat16_tEfNS_4arch4Sm80ELb0ELb1ELb0ELb1ELb1ELb1ELb1ELb1EEENS1_21CollectiveEpilogueFwdINS6_IJS8_SA_S9_EEENS6_IJNS7_ILi1EEESI_SI_EEESC_SE_Li256ELb1ELb1ELb1ELb0EEENS1_36VarlenDynamicPersistentTileSchedulerILi128ELi48ELi256ELi256ELb1ELb1ELb0ELb1ELb0ELb1EEEEEEEEEvNT_6ParamsE) ;  /* 0xfffddf8002007950 */ /* 0x000fea0003c3ffff */
.L_x_5840:
        /* <DEDUP_REMOVED lines=55> */
.L_x_5916:
[----:B------:R-:W-:Y:S05]  /*223f0*/  BRA.DIV ~URZ, `(.L_x_5843) ;  /* 0x00009bf27f007947 */ /* 0x000fea000b800000 */
[----:B------:R3:W4:Y:S01]  /*22400*/  SHFL.IDX PT, R8, R33, RZ, 0x181f ;  /* 0x00181fff21087589 */ /* 0x00072200000e0000 */
[----:B--2---:R-:W-:-:S03]  /*22410*/  MOV R9, R6 ;  /* 0x0000000600097202 */ /* 0x004fc60000000f00 */
[----:B------:R3:W2:Y:S04]  /*22420*/  SHFL.IDX PT, R10, R26, RZ, 0x181f ;  /* 0x00181fff1a0a7589 */ /* 0x0006a800000e0000 */
[----:B------:R3:W1:Y:S02]  /*22430*/  SHFL.IDX PT, R2, R34, RZ, 0x181f ;  /* 0x00181fff22027589 */ /* 0x00066400000e0000 */
.L_x_5917:
        /* <DEDUP_REMOVED lines=54> */
.L_x_5845:
[----:B------:R-:W-:Y:S05]  /*227a0*/  BSYNC B0 ;  /* 0x0000000000007941 */ /* 0x000fea0003800000 */
.L_x_5844:
        /* <DEDUP_REMOVED lines=33> */
.L_x_5918:
        /* <DEDUP_REMOVED lines=52> */
.L_x_5848:
[----:B------:R-:W-:Y:S05]  /*22d00*/  BSYNC B0 ;  /* 0x0000000000007941 */ /* 0x000fea0003800000 */
.L_x_5847:
        /* <DEDUP_REMOVED lines=28> */
.L_x_5919:
[----:B------:R-:W-:Y:S05]  /*22ed0*/  BRA.DIV ~URZ, `(.L_x_5850) ;  /* 0x000094627f007947 */ /* 0x000fea000b800000 */
[----:B------:R4:W1:Y:S01]  /*22ee0*/  SHFL.IDX PT, R8, R33, 0x2, 0x181f ;  /* 0x00581f0021087f89 */ /* 0x00086200000e0000 */
[----:B--23--:R-:W-:-:S03]  /*22ef0*/  MOV R9, R6 ;  /* 0x0000000600097202 */ /* 0x00cfc60000000f00 */
[----:B------:R4:W2:Y:S04]  /*22f00*/  SHFL.IDX PT, R10, R26, 0x2, 0x181f ;  /* 0x00581f001a0a7f89 */ /* 0x0008a800000e0000 */
[----:B------:R4:W3:Y:S02]  /*22f10*/  SHFL.IDX PT, R2, R34, 0x2, 0x181f ;  /* 0x00581f0022027f89 */ /* 0x0008e400000e0000 */
.L_x_5920:
        /* <DEDUP_REMOVED lines=53> */
.L_x_5852:
[----:B------:R-:W-:Y:S05]  /*23270*/  BSYNC B0 ;  /* 0x0000000000007941 */ /* 0x000fea0003800000 */
.L_x_5851:
        /* <DEDUP_REMOVED lines=31> */
.L_x_5921:
[----:B------:R-:W-:Y:S05]  /*23470*/  BRA.DIV ~URZ, `(.L_x_5854) ;  /* 0x000090727f007947 */ /* 0x000fea000b800000 */
[----:B------:R3:W1:Y:S04]  /*23480*/  SHFL.IDX PT, R8, R33, 0x3, 0x181f ;  /* 0x00781f0021087f89 */ /* 0x00066800000e0000 */
[----:B------:R3:W4:Y:S04]  /*23490*/  SHFL.IDX PT, R10, R26, 0x3, 0x181f ;  /* 0x00781f001a0a7f89 */ /* 0x00072800000e0000 */
[----:B------:R3:W2:Y:S02]  /*234a0*/  SHFL.IDX PT, R2, R34, 0x3, 0x181f ;  /* 0x00781f0022027f89 */ /* 0x0006a400000e0000 */
.L_x_5922:
        /* <DEDUP_REMOVED lines=52> */
.L_x_5856:
[----:B------:R-:W-:Y:S05]  /*237f0*/  BSYNC B0 ;  /* 0x0000000000007941 */ /* 0x000fea0003800000 */
.L_x_5855:
        /* <DEDUP_REMOVED lines=103> */
.L_x_5860:
[----:B------:R-:W-:Y:S05]  /*23e70*/  BSYNC B0 ;  /* 0x0000000000007941 */ /* 0x000fea0003800000 */
.L_x_5859:
        /* <DEDUP_REMOVED lines=50> */
.L_x_5862:
[----:B------:R-:W-:Y:S05]  /*241a0*/  BSYNC B0 ;  /* 0x0000000000007941 */ /* 0x000fea0003800000 */
.L_x_5861:
        /* <DEDUP_REMOVED lines=50> */
.L_x_5864:
[----:B------:R-:W-:Y:S05]  /*244d0*/  BSYNC B0 ;  /* 0x0000000000007941 */ /* 0x000fea0003800000 */
.L_x_5863:
        /* <DEDUP_REMOVED lines=49> */
.L_x_5858:
[----:B------:R-:W-:Y:S05]  /*247f0*/  BSYNC B1 ;  /* 0x0000000000017941 */ /* 0x000fea0003800000 */
.L_x_5857:
        /* <DEDUP_REMOVED lines=53> */
.L_x_5868:
[----:B------:R-:W-:Y:S05]  /*24b50*/  BSYNC B0 ;  /* 0x0000000000007941 */ /* 0x000fea0003800000 */
.L_x_5867:
        /* <DEDUP_REMOVED lines=50> */
.L_x_5870:
[----:B------:R-:W-:Y:S05]  /*24e80*/  BSYNC B0 ;  /* 0x0000000000007941 */ /* 0x000fea0003800000 */
.L_x_5869:
        /* <DEDUP_REMOVED lines=50> */
.L_x_5872:
[----:B------:R-:W-:Y:S05]  /*251b0*/  BSYNC B0 ;  /* 0x0000000000007941 */ /* 0x000fea0003800000 */
.L_x_5871:
        /* <DEDUP_REMOVED lines=49> */
.L_x_5866:
[----:B------:R-:W-:Y:S05]  /*254d0*/  BSYNC B1 ;  /* 0x0000000000017941 */ /* 0x000fea0003800000 */
.L_x_5865:
        /* <DEDUP_REMOVED lines=53> */
.L_x_5876:
[----:B------:R-:W-:Y:S05]  /*25830*/  BSYNC B0 ;  /* 0x0000000000007941 */ /* 0x000fea0003800000 */
.L_x_5875:
        /* <DEDUP_REMOVED lines=50> */
.L_x_5878:
[----:B------:R-:W-:Y:S05]  /*25b60*/  BSYNC B0 ;  /* 0x0000000000007941 */ /* 0x000fea0003800000 */
.L_x_5877:
        /* <DEDUP_REMOVED lines=50> */
.L_x_5880:
[----:B------:R-:W-:Y:S05]  /*25e90*/  BSYNC B0 ;  /* 0x0000000000007941 */ /* 0x000fea0003800000 */
.L_x_5879:
        /* <DEDUP_REMOVED lines=49> */
.L_x_5874:
[----:B------:R-:W-:Y:S05]  /*261b0*/  BSYNC B1 ;  /* 0x0000000000017941 */ /* 0x000fea0003800000 */
.L_x_5873:
[----:B------:R-:W-:Y:S01]  /*261c0*/  IADD3 R2, R78, 0x60, RZ ;  /* 0x000000604e027810 */ /* 0x000fe20007ffe0ff */
[----:B------:R-:W-:-:S03]  /*261d0*/  IMAD.MOV.U32 R3, RZ, RZ, 0x0 ;  /* 0x00000000ff037424 */ /* 0x000fc600078e00ff */
[----:B------:R-:W-:Y:S01]  /*261e0*/  ISETP.GE.AND P0, PT, R2, R26, PT ;  /* 0x0000001a0200720c */ /* 0x000fe20003f06270 */
[----:B------:R-:W-:-:S12]  /*261f0*/  IMAD.MOV.U32 R2, RZ, RZ, R130 ;  /* 0x000000ffff027224 */ /* 0x000fd800078e0082 */
[----:B------:R-:W-:Y:S05]  /*26200*/  @P0 RET.REL.NODEC R2 `(_ZN7cutlass13device_kernelIN5flash19enable_sm80_to_sm89INS1_16FlashAttnFwdSm80INS1_25CollectiveMainloopFwdSm80ILi8ELi1ELb0EN4cute5tupleIJNS5_1CILi128EEENS7_ILi48EEENS7_ILi256EEEEEELi256ENS_10bfloat16_tEfNS_4arch4Sm80ELb0ELb1ELb0ELb1ELb1ELb1ELb1ELb1EEENS1_21CollectiveEpilogueFwdINS6_IJS8_SA_S9_EEENS6_IJNS7_ILi1EEESI_SI_EEESC_SE_Li256ELb1ELb1ELb1ELb0EEENS1_36VarlenDynamicPersistentTileSchedulerILi128ELi48ELi256ELi256ELb1ELb1ELb0ELb1ELb0ELb1EEEEEEEEEvNT_6ParamsE) ;  /* 0xfffd9df002000950 */ /* 0x000fea0003c3ffff */
        /* <DEDUP_REMOVED lines=49> */
.L_x_5882:
[----:B------:R-:W-:Y:S05]  /*26520*/  BSYNC B0 ;  /* 0x0000000000007941 */ /* 0x000fea0003800000 */
.L_x_5881:
        /* <DEDUP_REMOVED lines=50> */
.L_x_5884:
[----:B------:R-:W-:Y:S05]  /*26850*/  BSYNC B0 ;  /* 0x0000000000007941 */ /* 0x000fea0003800000 */
.L_x_5883:
        /* <DEDUP_REMOVED lines=50> */
.L_x_5886:
[----:B------:R-:W-:Y:S05]  /*26b80*/  BSYNC B0 ;  /* 0x0000000000007941 */ /* 0x000fea0003800000 */
.L_x_5885:
[----:B------:R-:W-:Y:S01]  /*26b90*/  IADD3 R4, R4, 0x60, RZ ;  /* 0x0000006004047810 */ /* 0x000fe20007ffe0ff */
[----:B------:R-:W-:Y:S02]  /*26ba0*/  IMAD.MOV.U32 R2, RZ, RZ, R130 ;  /* 0x000000ffff027224 */ /* 0x000fe400078e0082 */
[----:B------:R-:W-:Y:S01]  /*26bb0*/  IMAD.MOV.U32 R3, RZ, RZ, 0x0 ;  /* 0x00000000ff037424 */ /* 0x000fe200078e00ff */
[----:B------:R-:W-:-:S13]  /*26bc0*/  ISETP.GE.AND P0, PT, R4, R0, PT ;  /* 0x000000000400720c */ /* 0x000fda0003f06270 */
[----:B------:R-:W-:Y:S05]  /*26bd0*/  @P0 RET.REL.NODEC R2 `(_ZN7cutlass13device_kernelIN5flash19enable_sm80_to_sm89INS1_16FlashAttnFwdSm80INS1_25CollectiveMainloopFwdSm80ILi8ELi1ELb0EN4cute5tupleIJNS5_1CILi128EEENS7_ILi48EEENS7_ILi256EEEEEELi256ENS_10bfloat16_tEfNS_4arch4Sm80ELb0ELb1ELb0ELb1ELb1ELb1ELb1ELb1EEENS1_21CollectiveEpilogueFwdINS6_IJS8_SA_S9_EEENS6_IJNS7_ILi1EEESI_SI_EEESC_SE_Li256ELb1ELb1ELb1ELb0EEENS1_36VarlenDynamicPersistentTileSchedulerILi128ELi48ELi256ELi256ELb1ELb1ELb0ELb1ELb0ELb1EEEEEEEEEvNT_6ParamsE) ;  /* 0xfffd942002000950 */ /* 0x000fea0003c3ffff */
        /* <DEDUP_REMOVED lines=48> */
[----:B------:R-:W-:Y:S05]  /*26ee0*/  RET.REL.NODEC R2 `(_ZN7cutlass13device_kernelIN5flash19enable_sm80_to_sm89INS1_16FlashAttnFwdSm80INS1_25CollectiveMainloopFwdSm80ILi8ELi1ELb0EN4cute5tupleIJNS5_1CILi128EEENS7_ILi48EEENS7_ILi256EEEEEELi256ENS_10bfloat16_tEfNS_4arch4Sm80ELb0ELb1ELb0ELb1ELb1ELb1ELb1ELb1EEENS1_21CollectiveEpilogueFwdINS6_IJS8_SA_S9_EEENS6_IJNS7_ILi1EEESI_SI_EEESC_SE_Li256ELb1ELb1ELb1ELb0EEENS1_36VarlenDynamicPersistentTileSchedulerILi128ELi48ELi256ELi256ELb1ELb1ELb0ELb1ELb0ELb1EEEEEEEEEvNT_6ParamsE) ;  /* 0xfffd911002007950 */ /* 0x000fea0003c3ffff */
.L_x_5841:
        /* <DEDUP_REMOVED lines=28> */
.L_x_5923:
[----:B------:R-:W-:Y:S05]  /*270b0*/  BRA.DIV ~URZ, `(.L_x_5888) ;  /* 0x000055d27f007947 */ /* 0x000fea000b800000 */
[----:B------:R3:W4:Y:S01]  /*270c0*/  SHFL.IDX PT, R8, R26, RZ, 0x181f ;  /* 0x00181fff1a087589 */ /* 0x00072200000e0000 */
[----:B--2---:R-:W-:-:S03]  /*270d0*/  MOV R9, R4 ;  /* 0x0000000400097202 */ /* 0x004fc60000000f00 */
[----:B------:R3:W2:Y:S04]  /*270e0*/  SHFL.IDX PT, R6, R24, RZ, 0x181f ;  /* 0x00181fff18067589 */ /* 0x0006a800000e0000 */
[----:B------:R3:W1:Y:S02]  /*270f0*/  SHFL.IDX PT, R2, R36, RZ, 0x181f ;  /* 0x00181fff24027589 */ /* 0x00066400000e0000 */
.L_x_5924:
        /* <DEDUP_REMOVED lines=36> */
.L_x_5890:
[----:B------:R-:W-:Y:S05]  /*27340*/  BSYNC B0 ;  /* 0x0000000000007941 */ /* 0x000fea0003800000 */
.L_x_5889:
        /* <DEDUP_REMOVED lines=29> */
.L_x_5925:
        /* <DEDUP_REMOVED lines=34> */
.L_x_5893:
[----:B------:R-:W-:Y:S05]  /*27740*/  BSYNC B0 ;  /* 0x0000000000007941 */ /* 0x000fea0003800000 */
.L_x_5892:
        /* <DEDUP_REMOVED lines=30> */
.L_x_5926:
[----:B------:R-:W-:Y:S05]  /*27930*/  BRA.DIV ~URZ, `(.L_x_5895) ;  /* 0x000050927f007947 */ /* 0x000fea000b800000 */
[----:B----4-:R3:W4:Y:S01]  /*27940*/  SHFL.IDX PT, R8, R26, 0x2, 0x181f ;  /* 0x00581f001a087f89 */ /* 0x01072200000e0000 */
[----:B--2---:R-:W-:-:S03]  /*27950*/  MOV R9, R4 ;  /* 0x0000000400097202 */ /* 0x004fc60000000f00 */
[----:B------:R3:W2:Y:S04]  /*27960*/  SHFL.IDX PT, R6, R24, 0x2, 0x181f ;  /* 0x00581f0018067f89 */ /* 0x0006a800000e0000 */
[----:B------:R3:W1:Y:S02]  /*27970*/  SHFL.IDX PT, R2, R36, 0x2, 0x181f ;  /* 0x00581f0024027f89 */ /* 0x00066400000e0000 */
.L_x_5927:
        /* <DEDUP_REMOVED lines=35> */
.L_x_5897:
[----:B------:R-:W-:Y:S05]  /*27bb0*/  BSYNC B0 ;  /* 0x0000000000007941 */ /* 0x000fea0003800000 */
.L_x_5896:
        /* <DEDUP_REMOVED lines=31> */
.L_x_5928:
[----:B------:R-:W-:Y:S05]  /*27db0*/  BRA.DIV ~URZ, `(.L_x_5899) ;  /* 0x00004dc27f007947 */ /* 0x000fea000b800000 */
[----:B----4-:R4:W1:Y:S01]  /*27dc0*/  SHFL.IDX PT, R8, R26, 0x3, 0x181f ;  /* 0x00781f001a087f89 */ /* 0x01086200000e0000 */
[----:B--2---:R-:W-:-:S03]  /*27dd0*/  MOV R9, R4 ;  /* 0x0000000400097202 */ /* 0x004fc60000000f00 */
[----:B------:R4:W2:Y:S04]  /*27de0*/  SHFL.IDX PT, R10, R24, 0x3, 0x181f ;  /* 0x00781f00180a7f89 */ /* 0x0008a800000e0000 */
[----:B------:R4:W3:Y:S02]  /*27df0*/  SHFL.IDX PT, R2, R36, 0x3, 0x181f ;  /* 0x00781f0024027f89 */ /* 0x0008e400000e0000 */
.L_x_5929:
        /* <DEDUP_REMOVED lines=34> */
.L_x_5901:
[----:B------:R-:W-:Y:S05]  /*28020*/  BSYNC B0 ;  /* 0x0000000000007941 */ /* 0x000fea0003800000 */
.L_x_5900:
        /* <DEDUP_REMOVED lines=155> */
.L_x_5905:
[----:B------:R-:W-:Y:S05]  /*289e0*/  BSYNC B0 ;  /* 0x0000000000007941 */ /* 0x000fea0003800000 */
.L_x_5904:
        /* <DEDUP_REMOVED lines=122> */
.L_x_5903:
[----:B------:R-:W-:Y:S05]  /*29190*/  BSYNC B1 ;  /* 0x0000000000017941 */ /* 0x000fea0003800000 */
.L_x_5902:
        /* <DEDUP_REMOVED lines=119> */
.L_x_5909:
[----:B------:R-:W-:Y:S05]  /*29910*/  BSYNC B0 ;  /* 0x0000000000007941 */ /* 0x000fea0003800000 */
.L_x_5908:
        /* <DEDUP_REMOVED lines=122> */
.L_x_5907:
[----:B------:R-:W-:Y:S05]  /*2a0c0*/  BSYNC B1 ;  /* 0x0000000000017941 */ /* 0x000fea0003800000 */
.L_x_5906:
        /* <DEDUP_REMOVED lines=119> */
.L_x_5913:
[----:B------:R-:W-:Y:S05]  /*2a840*/  BSYNC B0 ;  /* 0x0000000000007941 */ /* 0x000fea0003800000 */
.L_x_5912:
        /* <DEDUP_REMOVED lines=122> */
.L_x_5911:
[----:B------:R-:W-:Y:S05]  /*2aff0*/  BSYNC B1 ;  /* 0x0000000000017941 */ /* 0x000fea0003800000 */
.L_x_5910:
[----:B------:R-:W-:Y:S01]  /*2b000*/  IADD3 R4, R78, 0x60, RZ ;  /* 0x000000604e047810 */ /* 0x000fe20007ffe0ff */
[----:B-1----:R-:W-:Y:S02]  /*2b010*/  IMAD.MOV.U32 R2, RZ, RZ, R130 ;  /* 0x000000ffff027224 */ /* 0x002fe400078e0082 */
[----:B------:R-:W-:Y:S01]  /*2b020*/  IMAD.MOV.U32 R3, RZ, RZ, 0x0 ;  /* 0x00000000ff037424 */ /* 0x000fe200078e00ff */
[----:B------:R-:W-:-:S13]  /*2b030*/  ISETP.GE.AND P0, PT, R4, R77, PT ;  /* 0x0000004d0400720c */ /* 0x000fda0003f06270 */
[----:B------:R-:W-:Y:S05]  /*2b040*/  @P0 RET.REL.NODEC R2 `(_ZN7cutlass13device_kernelIN5flash19enable_sm80_to_sm89INS1_16FlashAttnFwdSm80INS1_25CollectiveMainloopFwdSm80ILi8ELi1ELb0EN4cute5tupleIJNS5_1CILi128EEENS7_ILi48EEENS7_ILi256EEEEEELi256ENS_10bfloat16_tEfNS_4arch4Sm80ELb0ELb1ELb0ELb1ELb1ELb1ELb1ELb1EEENS1_21CollectiveEpilogueFwdINS6_IJS8_SA_S9_EEENS6_IJNS7_ILi1EEESI_SI_EEESC_SE_Li256ELb1ELb1ELb1ELb0EEENS1_36VarlenDynamicPersistentTileSchedulerILi128ELi48ELi256ELi256ELb1ELb1ELb0ELb1ELb0ELb1EEEEEEEEEvNT_6ParamsE) ;  /* 0xfffd4fb002000950 */ /* 0x000fea0003c3ffff */
        /* <DEDUP_REMOVED lines=115> */
.L_x_5915:
[----:B------:R-:W-:Y:S05]  /*2b780*/  BSYNC B0 ;  /* 0x0000000000007941 */ /* 0x000fea0003800000 */
.L_x_5914:
[----:B------:R-:W-:Y:S01]  /*2b790*/  IADD3 R6, R42, 0x40, RZ ;  /* 0x000000402a067810 */ /* 0x000fe20007ffe0ff */
[----:B------:R-:W-:Y:S02]  /*2b7a0*/  IMAD.MOV.U32 R2, RZ, RZ, R130 ;  /* 0x000000ffff027224 */ /* 0x000fe400078e0082 */
[----:B------:R-:W-:Y:S01]  /*2b7b0*/  IMAD.MOV.U32 R3, RZ, RZ, 0x0 ;  /* 0x00000000ff037424 */ /* 0x000fe200078e00ff */
[----:B------:R-:W-:-:S13]  /*2b7c0*/  ISETP.GE.AND P0, PT, R6, R0, PT ;  /* 0x000000000600720c */ /* 0x000fda0003f06270 */
[----:B------:R-:W-:Y:S05]  /*2b7d0*/  @P0 RET.REL.NODEC R2 `(_ZN7cutlass13device_kernelIN5flash19enable_sm80_to_sm89INS1_16FlashAttnFwdSm80INS1_25CollectiveMainloopFwdSm80ILi8ELi1ELb0EN4cute5tupleIJNS5_1CILi128EEENS7_ILi48EEENS7_ILi256EEEEEELi256ENS_10bfloat16_tEfNS_4arch4Sm80ELb0ELb1ELb0ELb1ELb1ELb1ELb1ELb1EEENS1_21CollectiveEpilogueFwdINS6_IJS8_SA_S9_EEENS6_IJNS7_ILi1EEESI_SI_EEESC_SE_Li256ELb1ELb1ELb1ELb0EEENS1_36VarlenDynamicPersistentTileSchedulerILi128ELi48ELi256ELi256ELb1ELb1ELb0ELb1ELb0ELb1EEEEEEEEEvNT_6ParamsE) ;  /* 0xfffd482002000950 */ /* 0x000fea0003c3ffff */
        /* <DEDUP_REMOVED lines=121> */
[----:B------:R-:W-:Y:S05]  /*2bf70*/  RET.REL.NODEC R2 `(_ZN7cutlass13device_kernelIN5flash19enable_sm80_to_sm89INS1_16FlashAttnFwdSm80INS1_25CollectiveMainloopFwdSm80ILi8ELi1ELb0EN4cute5tupleIJNS5_1CILi128EEENS7_ILi48EEENS7_ILi256EEEEEELi256ENS_10bfloat16_tEfNS_4arch4Sm80ELb0ELb1ELb0ELb1ELb1ELb1ELb1ELb1EEENS1_21CollectiveEpilogueFwdINS6_IJS8_SA_S9_EEENS6_IJNS7_ILi1EEESI_SI_EEESC_SE_Li256ELb1ELb1ELb1ELb0EEENS1_36VarlenDynamicPersistentTileSchedulerILi128ELi48ELi256ELi256ELb1ELb1ELb0ELb1ELb0ELb1EEEEEEEEEvNT_6ParamsE) ;  /* 0xfffd408002007950 */ /* 0x000fea0003c3ffff */
.L_x_5842:
[----:B------:R-:W-:Y:S01]  /*2bf80*/  IMAD.MOV.U32 R235, RZ, RZ, R32 ;  /* 0x000000ffffeb7224 */ /* 0x000fe200078e0020 */
[----:B------:R-:W-:Y:S01]  /*2bf90*/  MOV R2, RZ ;  /* 0x000000ff00027202 */ /* 0x000fe20000000f00 */
[----:B------:R-:W-:Y:S01]  /*2bfa0*/  IMAD.MOV.U32 R236, RZ, RZ, 0x181f ;  /* 0x0000181fffec7424 */ /* 0x000fe200078e00ff */
[----:B------:R-:W-:Y:S02]  /*2bfb0*/  MOV R3, 0x2bfd0 ;  /* 0x0002bfd000037802 */ /* 0x000fe40000000f00 */
[----:B------:R-:W-:Y:S05]  /*2bfc0*/  CALL.REL.NOINC `($__internal_93_$__cuda_sm70_shflsync_idx_p) ;  /* 0x00000d5000007944 */ /* 0x000fea0003c00000 */
[----:B------:R-:W-:Y:S01]  /*2bfd0*/  MOV R6, R237 ;  /* 0x000000ed00067202 */ /* 0x000fe20000000f00 */
[----:B------:R-:W-:Y:S05]  /*2bfe0*/  BRA `(.L_x_5916) ;  /* 0xffff640000007947 */ /* 0x000fea000383ffff */
.L_x_5843:
[----:B------:R-:W-:Y:S01]  /*2bff0*/  IMAD.MOV.U32 R235, RZ, RZ, R33 ;  /* 0x000000ffffeb7224 */ /* 0x000fe200078e0021 */
[----:B------:R-:W-:Y:S01]  /*2c000*/  MOV R2, RZ ;  /* 0x000000ff00027202 */ /* 0x000fe20000000f00 */
[----:B------:R-:W-:Y:S01]  /*2c010*/  IMAD.MOV.U32 R236, RZ, RZ, 0x181f ;  /* 0x0000181fffec7424 */ /* 0x000fe200078e00ff */
[----:B------:R-:W-:Y:S02]  /*2c020*/  MOV R3, 0x2c040 ;  /* 0x0002c04000037802 */ /* 0x000fe40000000f00 */
[----:B-12---:R-:W-:Y:S05]  /*2c030*/  CALL.REL.NOINC `($__internal_93_$__cuda_sm70_shflsync_idx_p) ;  /* 0x00000ce000007944 */ /* 0x006fea0003c00000 */
[----:B------:R-:W-:Y:S01]  /*2c040*/  IMAD.MOV.U32 R235, RZ, RZ, R26 ;  /* 0x000000ffffeb7224 */ /* 0x000fe200078e001a */
[----:B------:R-:W-:Y:S01]  /*2c050*/  MOV R2, RZ ;  /* 0x000000ff00027202 */ /* 0x000fe20000000f00 */
[----:B------:R-:W-:Y:S01]  /*2c060*/  IMAD.MOV.U32 R236, RZ, RZ, 0x181f ;  /* 0x0000181fffec7424 */ /* 0x000fe200078e00ff */
[----:B------:R-:W-:Y:S01]  /*2c070*/  MOV R8, R237 ;  /* 0x000000ed00087202 */ /* 0x000fe20000000f00 */
[----:B------:R-:W-:Y:S01]  /*2c080*/  IMAD.MOV.U32 R9, RZ, RZ, R6 ;  /* 0x000000ffff097224 */ /* 0x000fe200078e0006 */
[----:B------:R-:W-:-:S02]  /*2c090*/  MOV R3, 0x2c0b0 ;  /* 0x0002c0b000037802 */ /* 0x000fc40000000f00 */
[----:B------:R-:W-:Y:S05]  /*2c0a0*/  CALL.REL.NOINC `($__internal_93_$__cuda_sm70_shflsync_idx_p) ;  /* 0x00000c7000007944 */ /* 0x000fea0003c00000 */
[----:B------:R-:W-:Y:S01]  /*2c0b0*/  IMAD.MOV.U32 R10, RZ, RZ, R237 ;  /* 0x000000ffff0a7224 */ /* 0x000fe200078e00ed */
[----:B------:R-:W-:Y:S01]  /*2c0c0*/  MOV R2, RZ ;  /* 0x000000ff00027202 */ /* 0x000fe20000000f00 */
[----:B------:R-:W-:Y:S01]  /*2c0d0*/  IMAD.MOV.U32 R235, RZ, RZ, R34 ;  /* 0x000000ffffeb7224 */ /* 0x000fe200078e0022 */
[----:B------:R-:W-:-:S02]  /*2c0e0*/  MOV R236, 0x181f ;  /* 0x0000181f00ec7802 */ /* 0x000fc40000000f00 */
[----:B------:R-:W-:Y:S02]  /*2c0f0*/  MOV R3, 0x2c110 ;  /* 0x0002c11000037802 */ /* 0x000fe40000000f00 */
[----:B------:R-:W-:Y:S05]  /*2c100*/  CALL.REL.NOINC `($__internal_93_$__cuda_sm70_shflsync_idx_p) ;  /* 0x00000c1000007944 */ /* 0x000fea0003c00000 */
[----:B------:R-:W-:Y:S01]  /*2c110*/  MOV R2, R237 ;  /* 0x000000ed00027202 */ /* 0x000fe20000000f00 */
[----:B------:R-:W-:Y:S05]  /*2c120*/  BRA `(.L_x_5917) ;  /* 0xffff631000007947 */ /* 0x000fea000383ffff */
.L_x_5846:
[----:B------:R-:W-:Y:S01]  /*2c130*/  IMAD.MOV.U32 R235, RZ, RZ, R32 ;  /* 0x000000ffffeb7224 */ /* 0x000fe200078e0020 */
[----:B------:R-:W-:Y:S01]  /*2c140*/  MOV R2, 0x1 ;  /* 0x0000000100027802 */ /* 0x000fe20000000f00 */
[----:B------:R-:W-:Y:S01]  /*2c150*/  IMAD.MOV.U32 R236, RZ, RZ, 0x181f ;  /* 0x0000181fffec7424 */ /* 0x000fe200078e00ff */
[----:B------:R-:W-:Y:S02]  /*2c160*/  MOV R3, 0x2c180 ;  /* 0x0002c18000037802 */ /* 0x000fe40000000f00 */
[----:B---3--:R-:W-:Y:S05]  /*2c170*/  CALL.REL.NOINC `($__internal_93_$__cuda_sm70_shflsync_idx_p) ;  /* 0x00000ba000007944 */ /* 0x008fea0003c00000 */
[----:B------:R-:W-:Y:S01]  /*2c180*/  IMAD.MOV.U32 R6, RZ, RZ, R237 ;  /* 0x000000ffff067224 */ /* 0x000fe200078e00ed */
[----:B------:R-:W-:Y:S01]  /*2c190*/  MOV R2, 0x1 ;  /* 0x0000000100027802 */ /* 0x000fe20000000f00 */
[----:B------:R-:W-:Y:S01]  /*2c1a0*/  IMAD.MOV.U32 R235, RZ, RZ, R33 ;  /* 0x000000ffffeb7224 */ /* 0x000fe200078e0021 */
[----:B------:R-:W-:Y:S02]  /*2c1b0*/  MOV R236, 0x181f ;  /* 0x0000181f00ec7802 */ /* 0x000fe40000000f00 */
[----:B------:R-:W-:Y:S02]  /*2c1c0*/  MOV R3, 0x2c1e0 ;  /* 0x0002c1e000037802 */ /* 0x000fe40000000f00 */
[----:B------:R-:W-:Y:S05]  /*2c1d0*/  CALL.REL.NOINC `($__internal_93_$__cuda_sm70_shflsync_idx_p) ;  /* 0x00000b4000007944 */ /* 0x000fea0003c00000 */
[----:B------:R-:W-:Y:S01]  /*2c1e0*/  IMAD.MOV.U32 R235, RZ, RZ, R26 ;  /* 0x000000ffffeb7224 */ /* 0x000fe200078e001a */
[----:B------:R-:W-:Y:S01]  /*2c1f0*/  MOV R2, 0x1 ;  /* 0x0000000100027802 */ /* 0x000fe20000000f00 */
[----:B------:R-:W-:Y:S01]  /*2c200*/  IMAD.MOV.U32 R236, RZ, RZ, 0x181f ;  /* 0x0000181fffec7424 */ /* 0x000fe200078e00ff */
[----:B------:R-:W-:Y:S01]  /*2c210*/  MOV R8, R237 ;  /* 0x000000ed00087202 */ /* 0x000fe20000000f00 */
[----:B------:R-:W-:Y:S01]  /*2c220*/  IMAD.MOV.U32 R9, RZ, RZ, R6 ;  /* 0x000000ffff097224 */ /* 0x000fe200078e0006 */
[----:B------:R-:W-:-:S02]  /*2c230*/  MOV R3, 0x2c250 ;  /* 0x0002c25000037802 */ /* 0x000fc40000000f00 */
[----:B------:R-:W-:Y:S05]  /*2c240*/  CALL.REL.NOINC `($__internal_93_$__cuda_sm70_shflsync_idx_p) ;  /* 0x00000ad000007944 */ /* 0x000fea0003c00000 */
        /* <DEDUP_REMOVED lines=8> */
.L_x_5849:
[----:B------:R-:W-:Y:S01]  /*2c2d0*/  IMAD.MOV.U32 R235, RZ, RZ, R32 ;  /* 0x000000ffffeb7224 */ /* 0x000fe200078e0020 */
[----:B------:R-:W-:Y:S01]  /*2c2e0*/  MOV R2, 0x2 ;  /* 0x0000000200027802 */ /* 0x000fe20000000f00 */
[----:B------:R-:W-:Y:S01]  /*2c2f0*/  IMAD.MOV.U32 R236, RZ, RZ, 0x181f ;  /* 0x0000181fffec7424 */ /* 0x000fe200078e00ff */
[----:B------:R-:W-:Y:S02]  /*2c300*/  MOV R3, 0x2c320 ;  /* 0x0002c32000037802 */ /* 0x000fe40000000f00 */
[----:B--2---:R-:W-:Y:S05]  /*2c310*/  CALL.REL.NOINC `($__internal_93_$__cuda_sm70_shflsync_idx_p) ;  /* 0x00000a0000007944 */ /* 0x004fea0003c00000 */
[----:B------:R-:W-:Y:S01]  /*2c320*/  MOV R6, R237 ;  /* 0x000000ed00067202 */ /* 0x000fe20000000f00 */
[----:B------:R-:W-:Y:S05]  /*2c330*/  BRA `(.L_x_5919) ;  /* 0xffff6b9000007947 */ /* 0x000fea000383ffff */
.L_x_5850:
[----:B------:R-:W-:Y:S01]  /*2c340*/  IMAD.MOV.U32 R235, RZ, RZ, R33 ;  /* 0x000000ffffeb7224 */ /* 0x000fe200078e0021 */
[----:B------:R-:W-:Y:S01]  /*2c350*/  MOV R2, 0x2 ;  /* 0x0000000200027802 */ /* 0x000fe20000000f00 */
[----:B------:R-:W-:Y:S01]  /*2c360*/  IMAD.MOV.U32 R236, RZ, RZ, 0x181f ;  /* 0x0000181fffec7424 */ /* 0x000fe200078e00ff */
[----:B------:R-:W-:Y:S02]  /*2c370*/  MOV R3, 0x2c390 ;  /* 0x0002c39000037802 */ /* 0x000fe40000000f00 */
[----:B-123--:R-:W-:Y:S05]  /*2c380*/  CALL.REL.NOINC `($__internal_93_$__cuda_sm70_shflsync_idx_p) ;  /* 0x0000099000007944 */ /* 0x00efea0003c00000 */
        /* <DEDUP_REMOVED lines=15> */
.L_x_5853:
[----:B------:R-:W-:Y:S01]  /*2c480*/  IMAD.MOV.U32 R235, RZ, RZ, R32 ;  /* 0x000000ffffeb7224 */ /* 0x000fe200078e0020 */
[----:B------:R-:W-:Y:S01]  /*2c490*/  MOV R2, 0x3 ;  /* 0x0000000300027802 */ /* 0x000fe20000000f00 */
[----:B------:R-:W-:Y:S01]  /*2c4a0*/  IMAD.MOV.U32 R236, RZ, RZ, 0x181f ;  /* 0x0000181fffec7424 */ /* 0x000fe200078e00ff */
[----:B------:R-:W-:Y:S02]  /*2c4b0*/  MOV R3, 0x2c4d0 ;  /* 0x0002c4d000037802 */ /* 0x000fe40000000f00 */
[----:B----4-:R-:W-:Y:S05]  /*2c4c0*/  CALL.REL.NOINC `($__internal_93_$__cuda_sm70_shflsync_idx_p) ;  /* 0x0000085000007944 */ /* 0x010fea0003c00000 */
[----:B------:R-:W-:Y:S01]  /*2c4d0*/  MOV R9, R237 ;  /* 0x000000ed00097202 */ /* 0x000fe20000000f00 */
[----:B------:R-:W-:Y:S05]  /*2c4e0*/  BRA `(.L_x_5921) ;  /* 0xffff6f8000007947 */ /* 0x000fea000383ffff */
.L_x_5854:
[----:B------:R-:W-:Y:S01]  /*2c4f0*/  IMAD.MOV.U32 R235, RZ, RZ, R33 ;  /* 0x000000ffffeb7224 */ /* 0x000fe200078e0021 */
[----:B------:R-:W-:Y:S01]  /*2c500*/  MOV R2, 0x3 ;  /* 0x0000000300027802 */ /* 0x000fe20000000f00 */
[----:B------:R-:W-:Y:S01]  /*2c510*/  IMAD.MOV.U32 R236, RZ, RZ, 0x181f ;  /* 0x0000181fffec7424 */ /* 0x000fe200078e00ff */
[----:B------:R-:W-:Y:S02]  /*2c520*/  MOV R3, 0x2c540 ;  /* 0x0002c54000037802 */ /* 0x000fe40000000f00 */
[----:B-12-4-:R-:W-:Y:S05]  /*2c530*/  CALL.REL.NOINC `($__internal_93_$__cuda_sm70_shflsync_idx_p) ;  /* 0x000007e000007944 */ /* 0x016fea0003c00000 */
[----:B------:R-:W-:Y:S01]  /*2c540*/  IMAD.MOV.U32 R235, RZ, RZ, R26 ;  /* 0x000000ffffeb7224 */ /* 0x000fe200078e001a */
[----:B------:R-:W-:Y:S01]  /*2c550*/  MOV R236, 0x181f ;  /* 0x0000181f00ec7802 */ /* 0x000fe20000000f00 */
[----:B------:R-:W-:Y:S01]  /*2c560*/  IMAD.MOV.U32 R2, RZ, RZ, 0x3 ;  /* 0x00000003ff027424 */ /* 0x000fe200078e00ff */
[----:B------:R-:W-:-:S02]  /*2c570*/  MOV R8, R237 ;  /* 0x000000ed00087202 */ /* 0x000fc40000000f00 */
[----:B------:R-:W-:Y:S02]  /*2c580*/  MOV R3, 0x2c5a0 ;  /* 0x0002c5a000037802 */ /* 0x000fe40000000f00 */
[----:B------:R-:W-:Y:S05]  /*2c590*/  CALL.REL.NOINC `($__internal_93_$__cuda_sm70_shflsync_idx_p) ;  /* 0x0000078000007944 */ /* 0x000fea0003c00000 */
[----:B------:R-:W-:Y:S01]  /*2c5a0*/  IMAD.MOV.U32 R10, RZ, RZ, R237 ;  /* 0x000000ffff0a7224 */ /* 0x000fe200078e00ed */
[----:B------:R-:W-:Y:S01]  /*2c5b0*/  MOV R2, 0x3 ;  /* 0x0000000300027802 */ /* 0x000fe20000000f00 */
[----:B------:R-:W-:Y:S01]  /*2c5c0*/  IMAD.MOV.U32 R235, RZ, RZ, R34 ;  /* 0x000000ffffeb7224 */ /* 0x000fe200078e0022 */
[----:B------:R-:W-:Y:S02]  /*2c5d0*/  MOV R236, 0x181f ;  /* 0x0000181f00ec7802 */ /* 0x000fe40000000f00 */
[----:B------:R-:W-:Y:S02]  /*2c5e0*/  MOV R3, 0x2c600 ;  /* 0x0002c60000037802 */ /* 0x000fe40000000f00 */
[----:B------:R-:W-:Y:S05]  /*2c5f0*/  CALL.REL.NOINC `($__internal_93_$__cuda_sm70_shflsync_idx_p) ;  /* 0x0000072000007944 */ /* 0x000fea0003c00000 */
[----:B------:R-:W-:Y:S01]  /*2c600*/  MOV R2, R237 ;  /* 0x000000ed00027202 */ /* 0x000fe20000000f00 */
[----:B------:R-:W-:Y:S05]  /*2c610*/  BRA `(.L_x_5922) ;  /* 0xffff6e9000007947 */ /* 0x000fea000383ffff */
.L_x_5887:
[----:B------:R-:W-:Y:S01]  /*2c620*/  IMAD.MOV.U32 R235, RZ, RZ, R25 ;  /* 0x000000ffffeb7224 */ /* 0x000fe200078e0019 */
[----:B------:R-:W-:Y:S01]  /*2c630*/  MOV R2, RZ ;  /* 0x000000ff00027202 */ /* 0x000fe20000000f00 */
[----:B------:R-:W-:Y:S01]  /*2c640*/  IMAD.MOV.U32 R236, RZ, RZ, 0x181f ;  /* 0x0000181fffec7424 */ /* 0x000fe200078e00ff */
[----:B------:R-:W-:Y:S02]  /*2c650*/  MOV R3, 0x2c670 ;  /* 0x0002c67000037802 */ /* 0x000fe40000000f00 */
[----:B------:R-:W-:Y:S05]  /*2c660*/  CALL.REL.NOINC `($__internal_93_$__cuda_sm70_shflsync_idx_p) ;  /* 0x000006b000007944 */ /* 0x000fea0003c00000 */
[----:B------:R-:W-:Y:S01]  /*2c670*/  MOV R4, R237 ;  /* 0x000000ed00047202 */ /* 0x000fe20000000f00 */
[----:B------:R-:W-:Y:S05]  /*2c680*/  BRA `(.L_x_5923) ;  /* 0xffffaa2000007947 */ /* 0x000fea000383ffff */
.L_x_5888:
[----:B------:R-:W-:Y:S01]  /*2c690*/  IMAD.MOV.U32 R235, RZ, RZ, R26 ;  /* 0x000000ffffeb7224 */ /* 0x000fe200078e001a */
[----:B------:R-:W-:Y:S01]  /*2c6a0*/  MOV R2, RZ ;  /* 0x000000ff00027202 */ /* 0x000fe20000000f00 */
[----:B------:R-:W-:Y:S01]  /*2c6b0*/  IMAD.MOV.U32 R236, RZ, RZ, 0x181f ;  /* 0x0000181fffec7424 */ /* 0x000fe200078e00ff */
[----:B------:R-:W-:-:S02]  /*2c6c0*/  MOV R3, 0x2c6e0 ;  /* 0x0002c6e000037802 */ /* 0x000fc40000000f00 */
        /* <DEDUP_REMOVED lines=16> */
.L_x_5891:
[----:B------:R-:W-:Y:S01]  /*2c7d0*/  IMAD.MOV.U32 R235, RZ, RZ, R25 ;  /* 0x000000ffffeb7224 */ /* 0x000fe200078e0019 */
[----:B------:R-:W-:Y:S01]  /*2c7e0*/  MOV R2, 0x1 ;  /* 0x0000000100027802 */ /* 0x000fe20000000f00 */
[----:B------:R-:W-:Y:S01]  /*2c7f0*/  IMAD.MOV.U32 R236, RZ, RZ, 0x181f ;  /* 0x0000181fffec7424 */ /* 0x000fe200078e00ff */
[----:B------:R-:W-:Y:S02]  /*2c800*/  MOV R3, 0x2c820 ;  /* 0x0002c82000037802 */ /* 0x000fe40000000f00 */
[----:B---34-:R-:W-:Y:S05]  /*2c810*/  CALL.REL.NOINC `($__internal_93_$__cuda_sm70_shflsync_idx_p) ;  /* 0x0000050000007944 */ /* 0x018fea0003c00000 */
        /* <DEDUP_REMOVED lines=20> */
.L_x_5894:
[----:B------:R-:W-:Y:S01]  /*2c960*/  IMAD.MOV.U32 R235, RZ, RZ, R25 ;  /* 0x000000ffffeb7224 */ /* 0x000fe200078e0019 */
[----:B------:R-:W-:Y:S01]  /*2c970*/  MOV R2, 0x2 ;  /* 0x0000000200027802 */ /* 0x000fe20000000f00 */
[----:B------:R-:W-:Y:S01]  /*2c980*/  IMAD.MOV.U32 R236, RZ, RZ, 0x181f ;  /* 0x0000181fffec7424 */ /* 0x000fe200078e00ff */
[----:B------:R-:W-:Y:S02]  /*2c990*/  MOV R3, 0x2c9b0 ;  /* 0x0002c9b000037802 */ /* 0x000fe40000000f00 */
[----:B----4-:R-:W-:Y:S05]  /*2c9a0*/  CALL.REL.NOINC `($__internal_93_$__cuda_sm70_shflsync_idx_p) ;  /* 0x0000037000007944 */ /* 0x010fea0003c00000 */
[----:B------:R-:W-:Y:S01]  /*2c9b0*/  MOV R4, R237 ;  /* 0x000000ed00047202 */ /* 0x000fe20000000f00 */
[----:B------:R-:W-:Y:S05]  /*2c9c0*/  BRA `(.L_x_5926) ;  /* 0xffffaf6000007947 */ /* 0x000fea000383ffff */
.L_x_5895:
[----:B------:R-:W-:Y:S01]  /*2c9d0*/  IMAD.MOV.U32 R235, RZ, RZ, R26 ;  /* 0x000000ffffeb7224 */ /* 0x000fe200078e001a */
[----:B------:R-:W-:Y:S01]  /*2c9e0*/  MOV R2, 0x2 ;  /* 0x0000000200027802 */ /* 0x000fe20000000f00 */
[----:B------:R-:W-:Y:S01]  /*2c9f0*/  IMAD.MOV.U32 R236, RZ, RZ, 0x181f ;  /* 0x0000181fffec7424 */ /* 0x000fe200078e00ff */
[----:B------:R-:W-:-:S02]  /*2ca00*/  MOV R3, 0x2ca20 ;  /* 0x0002ca2000037802 */ /* 0x000fc40000000f00 */
[----:B-12-4-:R-:W-:Y:S05]  /*2ca10*/  CALL.REL.NOINC `($__internal_93_$__cuda_sm70_shflsync_idx_p) ;  /* 0x0000030000007944 */ /* 0x016fea0003c00000 */
        /* <DEDUP_REMOVED lines=15> */
.L_x_5898:
[----:B------:R-:W-:Y:S01]  /*2cb10*/  IMAD.MOV.U32 R235, RZ, RZ, R25 ;  /* 0x000000ffffeb7224 */ /* 0x000fe200078e0019 */
[----:B------:R-:W-:Y:S01]  /*2cb20*/  MOV R2, 0x3 ;  /* 0x0000000300027802 */ /* 0x000fe20000000f00 */
[----:B------:R-:W-:Y:S01]  /*2cb30*/  IMAD.MOV.U32 R236, RZ, RZ, 0x181f ;  /* 0x0000181fffec7424 */ /* 0x000fe200078e00ff */
[----:B------:R-:W-:Y:S02]  /*2cb40*/  MOV R3, 0x2cb60 ;  /* 0x0002cb6000037802 */ /* 0x000fe40000000f00 */
[----:B---34-:R-:W-:Y:S05]  /*2cb50*/  CALL.REL.NOINC `($__internal_93_$__cuda_sm70_shflsync_idx_p) ;  /* 0x000001c000007944 */ /* 0x018fea0003c00000 */
[----:B------:R-:W-:Y:S01]  /*2cb60*/  MOV R4, R237 ;  /* 0x000000ed00047202 */ /* 0x000fe20000000f00 */
[----:B------:R-:W-:Y:S05]  /*2cb70*/  BRA `(.L_x_5928) ;  /* 0xffffb23000007947 */ /* 0x000fea000383ffff */
.L_x_5899:
[----:B------:R-:W-:Y:S01]  /*2cb80*/  IMAD.MOV.U32 R235, RZ, RZ, R26 ;  /* 0x000000ffffeb7224 */ /* 0x000fe200078e001a */
[----:B------:R-:W-:Y:S01]  /*2cb90*/  MOV R2, 0x3 ;  /* 0x0000000300027802 */ /* 0x000fe20000000f00 */
[----:B------:R-:W-:Y:S01]  /*2cba0*/  IMAD.MOV.U32 R236, RZ, RZ, 0x181f ;  /* 0x0000181fffec7424 */ /* 0x000fe200078e00ff */
[----:B------:R-:W-:Y:S02]  /*2cbb0*/  MOV R3, 0x2cbd0 ;  /* 0x0002cbd000037802 */ /* 0x000fe40000000f00 */
[----:B-1234-:R-:W-:Y:S05]  /*2cbc0*/  CALL.REL.NOINC `($__internal_93_$__cuda_sm70_shflsync_idx_p) ;  /* 0x0000015000007944 */ /* 0x01efea0003c00000 */
        /* <DEDUP_REMOVED lines=15> */
        .weak           $__internal_92_$__cuda_sm70_shflsync_bfly_p
        .type           $__internal_92_$__cuda_sm70_shflsync_bfly_p,@function
        .size           $__internal_92_$__cuda_sm70_shflsync_bfly_p,($__internal_93_$__cuda_sm70_shflsync_idx_p - $__internal_92_$__cuda_sm70_shflsync_bfly_p)
$__internal_92_$__cuda_sm70_shflsync_bfly_p:
[----:B------:R-:W-:Y:S02]  /*2ccc0*/  MOV R172, 0x1f ;  /* 0x0000001f00ac7802 */ /* 0x000fe40000000f00 */
[----:B------:R-:W-:-:S04]  /*2ccd0*/  MOV R173, 0xffffffff ;  /* 0xffffffff00ad7802 */ /* 0x000fc80000000f00 */
[----:B------:R-:W-:Y:S04]  /*2cce0*/  WARPSYNC R173 ;  /* 0x000000ad00007348 */ /* 0x000fe80003800000 */
[----:B------:R1:W2:Y:S02]  /*2ccf0*/  SHFL.BFLY PT, R172, R0, R3, R172 ;  /* 0x0c00000300ac7389 */ /* 0x0002a400000e00ac */
[----:B-1----:R-:W-:-:S04]  /*2cd00*/  MOV R3, 0x0 ;  /* 0x0000000000037802 */ /* 0x002fc80000000f00 */
[----:B--2---:R-:W-:Y:S05]  /*2cd10*/  RET.REL.NODEC R2 `(_ZN7cutlass13device_kernelIN5flash19enable_sm80_to_sm89INS1_16FlashAttnFwdSm80INS1_25CollectiveMainloopFwdSm80ILi8ELi1ELb0EN4cute5tupleIJNS5_1CILi128EEENS7_ILi48EEENS7_ILi256EEEEEELi256ENS_10bfloat16_tEfNS_4arch4Sm80ELb0ELb1ELb0ELb1ELb1ELb1ELb1ELb1EEENS1_21CollectiveEpilogueFwdINS6_IJS8_SA_S9_EEENS6_IJNS7_ILi1EEESI_SI_EEESC_SE_Li256ELb1ELb1ELb1ELb0EEENS1_36VarlenDynamicPersistentTileSchedulerILi128ELi48ELi256ELi256ELb1ELb1ELb0ELb1ELb0ELb1EEEEEEEEEvNT_6ParamsE) ;  /* 0xfffd32e002007950 */ /* 0x004fea0003c3ffff */
        .weak           $__internal_93_$__cuda_sm70_shflsync_idx_p
        .type           $__internal_93_$__cuda_sm70_shflsync_idx_p,@function
        .size           $__internal_93_$__cuda_sm70_shflsync_idx_p,($__internal_94_$__cuda_sm70_shflsync_up_p - $__internal_93_$__cuda_sm70_shflsync_idx_p)
$__internal_93_$__cuda_sm70_shflsync_idx_p:
[----:B------:R-:W-:-:S04]  /*2cd20*/  MOV R237, 0xffffffff ;  /* 0xffffffff00ed7802 */ /* 0x000fc80000000f00 */
[----:B------:R-:W-:Y:S04]  /*2cd30*/  WARPSYNC R237 ;  /* 0x000000ed00007348 */ /* 0x000fe80003800000 */
[----:B------:R1:W2:Y:S02]  /*2cd40*/  SHFL.IDX PT, R237, R235, R2, R236 ;  /* 0x00000002ebed7389 */ /* 0x0002a400000e00ec */
[----:B-1----:R-:W-:Y:S02]  /*2cd50*/  MOV R2, R3 ;  /* 0x0000000300027202 */ /* 0x002fe40000000f00 */
[----:B------:R-:W-:-:S04]  /*2cd60*/  MOV R3, 0x0 ;  /* 0x0000000000037802 */ /* 0x000fc80000000f00 */
[----:B--2---:R-:W-:Y:S05]  /*2cd70*/  RET.REL.NODEC R2 `(_ZN7cutlass13device_kernelIN5flash19enable_sm80_to_sm89INS1_16FlashAttnFwdSm80INS1_25CollectiveMainloopFwdSm80ILi8ELi1ELb0EN4cute5tupleIJNS5_1CILi128EEENS7_ILi48EEENS7_ILi256EEEEEELi256ENS_10bfloat16_tEfNS_4arch4Sm80ELb0ELb1ELb0ELb1ELb1ELb1ELb1ELb1EEENS1_21CollectiveEpilogueFwdINS6_IJS8_SA_S9_EEENS6_IJNS7_ILi1EEESI_SI_EEESC_SE_Li256ELb1ELb1ELb1ELb0EEENS1_36VarlenDynamicPersistentTileSchedulerILi128ELi48ELi256ELi256ELb1ELb1ELb0ELb1ELb0ELb1EEEEEEEEEvNT_6ParamsE) ;  /* 0xfffd328002007950 */ /* 0x004fea0003c3ffff */
        .weak           $__internal_94_$__cuda_sm70_shflsync_up_p
        .type           $__internal_94_$__cuda_sm70_shflsync_up_p,@function
        .size           $__internal_94_$__cuda_sm70_shflsync_up_p,($__internal_95_$__cuda_sm70_votesync_ballot - $__internal_94_$__cuda_sm70_shflsync_up_p)
$__internal_94_$__cuda_sm70_shflsync_up_p:
[----:B------:R-:W-:Y:S02]  /*2cd80*/  MOV R4, RZ ;  /* 0x000000ff00047202 */ /* 0x000fe40000000f00 */
[----:B------:R-:W-:-:S04]  /*2cd90*/  MOV R15, 0xffffffff ;  /* 0xffffffff000f7802 */ /* 0x000fc80000000f00 */
[----:B------:R-:W-:Y:S04]  /*2cda0*/  WARPSYNC R15 ;  /* 0x0000000f00007348 */ /* 0x000fe80003800000 */
[----:B------:R1:W2:Y:S02]  /*2cdb0*/  SHFL.UP PT, R4, R0, R3, R4 ;  /* 0x0400000300047389 */ /* 0x0002a400000e0004 */
[----:B-1----:R-:W-:-:S04]  /*2cdc0*/  MOV R3, 0x0 ;  /* 0x0000000000037802 */ /* 0x002fc80000000f00 */
[----:B--2---:R-:W-:Y:S05]  /*2cdd0*/  RET.REL.NODEC R2 `(_ZN7cutlass13device_kernelIN5flash19enable_sm80_to_sm89INS1_16FlashAttnFwdSm80INS1_25CollectiveMainloopFwdSm80ILi8ELi1ELb0EN4cute5tupleIJNS5_1CILi128EEENS7_ILi48EEENS7_ILi256EEEEEELi256ENS_10bfloat16_tEfNS_4arch4Sm80ELb0ELb1ELb0ELb1ELb1ELb1ELb1ELb1EEENS1_21CollectiveEpilogueFwdINS6_IJS8_SA_S9_EEENS6_IJNS7_ILi1EEESI_SI_EEESC_SE_Li256ELb1ELb1ELb1ELb0EEENS1_36VarlenDynamicPersistentTileSchedulerILi128ELi48ELi256ELi256ELb1ELb1ELb0ELb1ELb0ELb1EEEEEEEEEvNT_6ParamsE) ;  /* 0xfffd322002007950 */ /* 0x004fea0003c3ffff */
        .weak           $__internal_95_$__cuda_sm70_votesync_ballot
        .type           $__internal_95_$__cuda_sm70_votesync_ballot,@function
        .size           $__internal_95_$__cuda_sm70_votesync_ballot,(.L_x_6611 - $__internal_95_$__cuda_sm70_votesync_ballot)
$__internal_95_$__cuda_sm70_votesync_ballot:
[----:B------:R-:W-:Y:S01]  /*2cde0*/  ISETP.NE.U32.AND P0, PT, R0, 0x1, PT ;  /* 0x000000010000780c */ /* 0x000fe20003f05070 */
[----:B------:R-:W-:-:S04]  /*2cdf0*/  IMAD.MOV.U32 R3, RZ, RZ, -0x1 ;  /* 0xffffffffff037424 */ /* 0x000fc800078e00ff */
[----:B------:R-:W-:Y:S08]  /*2ce00*/  WARPSYNC R3 ;  /* 0x0000000300007348 */ /* 0x000ff00003800000 */
[----:B------:R-:W-:-:S04]  /*2ce10*/  VOTE.ANY R0, PT, !P0 ;  /* 0x0000000000007806 */ /* 0x000fc800040e0100 */
[----:B------:R-:W-:Y:S01]  /*2ce20*/  LOP3.LUT R0, R0, R3, RZ, 0xc0, !PT ;  /* 0x0000000300007212 */ /* 0x000fe200078ec0ff */
[----:B------:R-:W-:-:S04]  /*2ce30*/  IMAD.MOV.U32 R3, RZ, RZ, 0x0 ;  /* 0x00000000ff037424 */ /* 0x000fc800078e00ff */
[----:B------:R-:W-:Y:S05]  /*2ce40*/  RET.REL.NODEC R2 `(_ZN7cutlass13device_kernelIN5flash19enable_sm80_to_sm89INS1_16FlashAttnFwdSm80INS1_25CollectiveMainloopFwdSm80ILi8ELi1ELb0EN4cute5tupleIJNS5_1CILi128EEENS7_ILi48EEENS7_ILi256EEEEEELi256ENS_10bfloat16_tEfNS_4arch4Sm80ELb0ELb1ELb0ELb1ELb1ELb1ELb1ELb1EEENS1_21CollectiveEpilogueFwdINS6_IJS8_SA_S9_EEENS6_IJNS7_ILi1EEESI_SI_EEESC_SE_Li256ELb1ELb1ELb1ELb0EEENS1_36VarlenDynamicPersistentTileSchedulerILi128ELi48ELi256ELi256ELb1ELb1ELb0ELb1ELb0ELb1EEEEEEEEEvNT_6ParamsE) ;  /* 0xfffd31b002007950 */ /* 0x000fea0003c3ffff */
.L_x_5930:
        /* <DEDUP_REMOVED lines=11> */
.L_x_6611:


//--------------------- .text._ZN7cutlass13device_kernelIN5flash19enable_sm80_to_sm89INS1_16FlashAttnFwdSm80INS1_25CollectiveMainloopFwdSm80ILi8ELi1ELb0EN4cute5tupleIJNS5_1CILi128EEENS7_ILi96EEENS7_ILi256EEEEEELi256ENS_10bfloat16_tEfNS_4arch4Sm80ELb1ELb0ELb0ELb0ELb1ELb0ELb1ELb1EEENS1_21CollectiveEpilogueFwdINS6_IJS8_SA_S9_EEENS6_IJNS7_ILi1EEESI_SI_EEESC_SE_Li256ELb0ELb1ELb1ELb0EEENS1_30DynamicPersistentTileSchedulerILi256ELi256ELb1ELb1ELb0EEEEEEEEEvNT_6ParamsE --------------------------
	.section	.text._ZN7cutlass13device_kernelIN5flash19enable_sm80_to_sm89INS1_16FlashAttnFwdSm80INS1_25CollectiveMainloopFwdSm80ILi8ELi1ELb0EN4cute5tupleIJNS5_1CILi128EEENS7_ILi96EEENS7_ILi256EEEEEELi256ENS_10bfloat16_tEfNS_4arch4Sm80ELb1ELb0ELb0ELb0ELb1ELb0ELb1ELb1EEENS1_21CollectiveEpilogueFwdINS6_IJS8_SA_S9_EEENS6_IJNS7_ILi1EEESI_SI_EEESC_SE_Li256ELb0ELb1ELb1ELb0EEENS1_30DynamicPersistentTileSchedulerILi256ELi256ELb1ELb1ELb0EEEEEEEEEvNT_6ParamsE,"ax",@progbits
	.sectioninfo	@"SHI_REGISTERS=255"
	.align	128
.text._ZN7cutlass13device_kernelIN5flash19enable_sm80_to_sm89INS1_16FlashAttnFwdSm80INS1_25CollectiveMainloopFwdSm80ILi8ELi1ELb0EN4cute5tupleIJNS5_1CILi128EEENS7_ILi96EEENS7_ILi256EEEEEELi256ENS_10bfloat16_tEfNS_4arch4Sm80ELb1ELb0ELb0ELb0ELb1ELb0ELb1ELb1EEENS1_21CollectiveEpilogueFwdINS6_IJS8_SA_S9_EEENS6_IJNS7_ILi1EEESI_SI_EEESC_SE_Li256ELb0ELb1ELb1ELb0EEENS1_30DynamicPersistentTileSchedulerILi256ELi256ELb1ELb1ELb0EEEEEEEEEvNT_6ParamsE:
        .type           _ZN7cutlass13device_kernelIN5flash19enable_sm80_to_sm89INS1_16FlashAttnFwdSm80INS1_25CollectiveMainloopFwdSm80ILi8ELi1ELb0EN4cute5tupleIJNS5_1CILi128EEENS7_ILi96EEENS7_ILi256EEEEEELi256ENS_10bfloat16_tEfNS_4arch4Sm80ELb1ELb0ELb0ELb0ELb1ELb0ELb1ELb1EEENS1_21CollectiveEpilogueFwdINS6_IJS8_SA_S9_EEENS6_IJNS7_ILi1EEESI_SI_EEESC_SE_Li256ELb0ELb1ELb1ELb0EEENS1_30DynamicPersistentTileSchedulerILi256ELi256ELb1ELb1ELb0EEEEEEEEEvNT_6ParamsE,@function
        .size           _ZN7cutlass13device_kernelIN5flash19enable_sm80_to_sm89INS1_16FlashAttnFwdSm80INS1_25CollectiveMainloopFwdSm80ILi8ELi1ELb0EN4cute5tupleIJNS5_1CILi128EEENS7_ILi96EEENS7_ILi256EEEEEELi256ENS_10bfloat16_tEfNS_4arch4Sm80ELb1ELb0ELb0ELb0ELb1ELb0ELb1ELb1EEENS1_21CollectiveEpilogueFwdINS6_IJS8_SA_S9_EEENS6_IJNS7_ILi1EEESI_SI_EEESC_SE_Li256ELb0ELb1ELb1ELb0EEENS1_30DynamicPersistentTileSchedulerILi256ELi256ELb1ELb1ELb0EEEEEEEEEvNT_6ParamsE,(.L_x_6617 - _ZN7cutlass13device_kernelIN5flash19enable_sm80_to_sm89INS1_16FlashAttnFwdSm80INS1_25CollectiveMainloopFwdSm80ILi8ELi1ELb0EN4cute5tupleIJNS5_1CILi128EEENS7_ILi96EEENS7_ILi256EEEEEELi256ENS_10bfloat16_tEfNS_4arch4Sm80ELb1ELb0ELb0ELb0ELb1ELb0ELb1ELb1EEENS1_21CollectiveEpilogueFwdINS6_IJS8_SA_S9_EEENS6_IJNS7_ILi1EEESI_SI_EEESC_SE_Li256ELb0ELb1ELb1ELb0EEENS1_30DynamicPersistentTileSchedulerILi256ELi256ELb1ELb1ELb0EEEEEEEEEvNT_6ParamsE)
        .other          _ZN7cutlass13device_kernelIN5flash19enable_sm80_to_sm89INS1_16FlashAttnFwdSm80INS1_25CollectiveMainloopFwdSm80ILi8ELi1ELb0EN4cute5tupleIJNS5_1CILi128EEENS7_ILi96EEENS7_ILi256EEEEEELi256ENS_10bfloat16_tEfNS_4arch4Sm80ELb1ELb0ELb0ELb0ELb1ELb0ELb1ELb1EEENS1_21CollectiveEpilogueFwdINS6_IJS8_SA_S9_EEENS6_IJNS7_ILi1EEESI_SI_EEESC_SE_Li256ELb0ELb1ELb1ELb0EEENS1_30DynamicPersistentTileSchedulerILi256ELi256ELb1ELb1ELb0EEEEEEEEEvNT_6ParamsE,@"STO_CUDA_ENTRY STV_DEFAULT"
_ZN7cutlass13device_kernelIN5flash19enable_sm80_to_sm89INS1_16FlashAttnFwdSm80INS1_25CollectiveMainloopFwdSm80ILi8ELi1ELb0EN4cute5tupleIJNS5_1CILi128EEENS7_ILi96EEENS7_ILi256EEEEEELi256ENS_10bfloat16_tEfNS_4arch4Sm80ELb1ELb0ELb0ELb0ELb1ELb0ELb1ELb1EEENS1_21CollectiveEpilogueFwdINS6_IJS8_SA_S9_EEENS6_IJNS7_ILi1EEESI_SI_EEESC_SE_Li256ELb0ELb1ELb1ELb0EEENS1_30DynamicPersistentTileSchedulerILi256ELi256ELb1ELb1ELb0EEEEEEEEEvNT_6ParamsE:
        /* <DEDUP_REMOVED lines=38> */
[----:B------:R-:W-:Y:S01]  /*0260*/  STL [R1], R18 ;  /* 0x0000001201007387 */ /* 0x000fe20000100800 */
        /* <DEDUP_REMOVED lines=54> */
[C---:B------:R-:W-:Y:S01]  /*05d0*/  IADD3 R33, R2.reuse, 0x8, RZ ;  /* 0x0000000802217810 */ /* 0x040fe20007ffe0ff */
[----:B------:R-:W-:Y:S01]  /*05e0*/  IMAD.IADD R224, R223, 0x1, R220 ;  /* 0x00000001dfe07824 */ /* 0x000fe200078e02dc */
[----:B------:R-:W-:Y:S01]  /*05f0*/  IADD3 R32, R2, 0x10, RZ ;  /* 0x0000001002207810 */ /* 0x000fe20007ffe0ff */
        /* <DEDUP_REMOVED lines=140> */
.L_x_5988:
        /* <DEDUP_REMOVED lines=19> */
.L_x_5932:
[----:B------:R-:W-:-:S04]  /*0ff0*/  MOV R0, c[0x0][0x554] ;  /* 0x0001550000007a02 */ /* 0x000fc80000000f00 */
[----:B------:R-:W-:Y:S02]  /*1000*/  ISETP.NE.AND P0, PT, R0, 0x1, PT ;  /* 0x000000010000780c */ /* 0x000fe40003f05270 */
[----:B------:R-:W-:-:S11]  /*1010*/  MOV R0, R2 ;  /* 0x0000000200007202 */ /* 0x000fd60000000f00 */
[----:B------:R-:W-:-:S05]  /*1020*/  @P0 IMAD.HI.U32 R4, R2, c[0x0][0x558], RZ ;  /* 0x0001560002040a27 */ /* 0x000fca00078e00ff */
[----:B------:R-:W-:-:S05]  /*1030*/  @P0 SHF.R.U32.HI R0, RZ, c[0x0][0x55c], R4 ;  /* 0x00015700ff000a19 */ /* 0x000fca0000011604 */
[----:B------:R-:W-:Y:S02]  /*1040*/  IMAD R4, R0, c[0x0][0x554], RZ ;  /* 0x0001550000047a24 */ /* 0x000fe400078e02ff */
.L_x_5933:
[----:B------:R-:W-:Y:S05]  /*1050*/  BSYNC B0 ;  /* 0x0000000000007941 */ /* 0x000fea0003800000 */
.L_x_5931:
[----:B------:R-:W2:Y:S01]  /*1060*/  LDL.LU R6, [R1+0x70] ;  /* 0x0000700001067983 */ /* 0x000ea20000300800 */
[----:B------:R-:W-:Y:S01]  /*1070*/  IMAD.MOV.U32 R5, RZ, RZ, c[0x0][0x548] ;  /* 0x00015200ff057624 */ /* 0x000fe200078e00ff */
[----:B------:R-:W-:Y:S01]  /*1080*/  ISETP.NE.U32.AND P0, PT, RZ, c[0x0][0x370], PT ;  /* 0x0000dc00ff007a0c */ /* 0x000fe20003f05070 */
        /* <DEDUP_REMOVED lines=12> */
[----:B------:R-:W-:Y:S01]  /*1150*/  IMAD.MOV.U32 R4, RZ, RZ, c[0x0][0x2c4] ;  /* 0x0000b100ff047624 */ /* 0x000fe200078e00ff */
[----:B------:R-:W-:Y:S01]  /*1160*/  BSSY B0, `(.L_x_5934) ;  /* 0x0000047000007945 */ /* 0x000fe20003800000 */
[----:B------:R-:W-:-:S03]  /*1170*/  IMAD.MOV.U32 R12, RZ, RZ, R0 ;  /* 0x000000ffff0c7224 */ /* 0x000fc600078e0000 */
        /* <DEDUP_REMOVED lines=9> */
[----:B------:R-:W-:-:S05]  /*1210*/  @P0 SHF.R.U32.HI R12, RZ, c[0x0][0x544], R3 ;  /* 0x00015100ff0c0a19 */ /* 0x000fca0000011603 */
[----:B------:R-:W-:Y:S01]  /*1220*/  IMAD R0, R12, c[0x0][0x53c], R0 ;  /* 0x00014f000c007a24 */ /* 0x000fe200078e0200 */
[----:B------:R-:W-:Y:S04]  /*1230*/  STL [R1+0x6c], R12 ;  /* 0x00006c0c01007387 */ /* 0x000fe80000100800 */
[----:B------:R-:W-:-:S04]  /*1240*/  SHF.L.U32 R17, R0, 0x7, RZ ;  /* 0x0000000700117819 */ /* 0x000fc800000006ff */
[----:B------:R-:W-:Y:S01]  /*1250*/  IADD3 R0, R17, 0x7f, RZ ;  /* 0x0000007f11007810 */ /* 0x000fe20007ffe0ff */
[----:B------:R-:W-:Y:S04]  /*1260*/  STL [R1+0x74], R17 ;  /* 0x0000741101007387 */ /* 0x000fe80000100800 */
[----:B------:R-:W-:-:S05]  /*1270*/  @P3 IMAD.HI.U32 R3, R0, c[0x0][0x2c8], RZ ;  /* 0x0000b20000033a27 */ /* 0x000fca00078e00ff */
[----:B------:R-:W-:Y:S02]  /*1280*/  @P3 SHF.R.U32.HI R0, RZ, c[0x0][0x2cc], R3 ;  /* 0x0000b300ff003a19 */ /* 0x000fe40000011603 */
[----:B--2---:R-:W-:-:S04]  /*1290*/  LOP3.LUT R6, R6, 0xfffffffd, RZ, 0xc0, !PT ;  /* 0xfffffffd06067812 */ /* 0x004fc800078ec0ff */
[----:B------:R-:W-:-:S05]  /*12a0*/  @P3 LOP3.LUT R6, R6, 0x2, RZ, 0xfc, !PT ;  /* 0x0000000206063812 */ /* 0x000fca00078efcff */
[----:B------:R1:W-:Y:S02]  /*12b0*/  STL [R1+0x70], R6 ;  /* 0x0000700601007387 */ /* 0x0003e40000100800 */
[C---:B-1----:R-:W-:Y:S02]  /*12c0*/  IMAD R6, R2.reuse, c[0x0][0x1d0], RZ ;  /* 0x0000740002067a24 */ /* 0x042fe400078e02ff */
[----:B---3--:R1:W-:Y:S01]  /*12d0*/  STL [R1+0x34], R7 ;  /* 0x0000340701007387 */ /* 0x0083e20000100800 */
[----:B------:R-:W-:Y:S02]  /*12e0*/  IMAD R2, R2, c[0x0][0x1d0], R4 ;  /* 0x0000740002027a24 */ /* 0x000fe400078e0204 */
[----:B------:R-:W-:Y:S02]  /*12f0*/  IADD3 R3, R6, 0x5f, RZ ;  /* 0x0000005f06037810 */ /* 0x000fe40007ffe0ff */
[----:B------:R-:W-:-:S03]  /*1300*/  IMAD.IADD R2, R2, 0x1, R0 ;  /* 0x0000000102027824 */ /* 0x000fc600078e0200 */
[----:B------:R-:W-:-:S04]  /*1310*/  IMAD.HI R0, R3, 0x2aaaaaab, RZ ;  /* 0x2aaaaaab03007827 */ /* 0x000fc800078e02ff */
[----:B------:R-:W-:Y:S01]  /*1320*/  IMAD.HI R3, R2, 0x2aaaaaab, RZ ;  /* 0x2aaaaaab02037827 */ /* 0x000fe200078e02ff */
[----:B------:R-:W-:-:S04]  /*1330*/  SHF.R.U32.HI R2, RZ, 0x1f, R0 ;  /* 0x0000001fff027819 */ /* 0x000fc80000011600 */
[----:B------:R-:W-:Y:S02]  /*1340*/  SHF.R.U32.HI R4, RZ, 0x1f, R3 ;  /* 0x0000001fff047819 */ /* 0x000fe40000011603 */
[----:B------:R-:W-:Y:S02]  /*1350*/  LEA.HI.SX32 R0, R0, R2, 0x1c ;  /* 0x0000000200007211 */ /* 0x000fe400078fe2ff */
[----:B------:R-:W-:-:S04]  /*1360*/  LEA.HI.SX32 R2, R3, R4, 0x1c ;  /* 0x0000000403027211 */ /* 0x000fc800078fe2ff */
        /* <DEDUP_REMOVED lines=38> */
.L_x_5935:
[----:B------:R-:W-:Y:S05]  /*15d0*/  BSYNC B0 ;  /* 0x0000000000007941 */ /* 0x000fea0003800000 */
.L_x_5934:
        /* <DEDUP_REMOVED lines=75> */
[----:B------:R-:W3:Y:S01]  /*1a90*/  LDL R12, [R1] ;  /* 0x00000000010c7983 */ /* 0x000ee20000100800 */
        /* <DEDUP_REMOVED lines=51> */
.L_x_5989:
[----:B------:R-:W-:Y:S05]  /*1dd0*/  BRA.DIV ~URZ, `(.L_x_5938) ;  /* 0x00012ae27f007947 */ /* 0x000fea000b800000 */
[----:B------:R4:W1:Y:S02]  /*1de0*/  SHFL.IDX PT, R0, R13, RZ, 0x181f ;  /* 0x00181fff0d007589 */ /* 0x00086400000e0000 */
.L_x_5990:
        /* <DEDUP_REMOVED lines=11> */
[----:B------:R-:W2:Y:S04]  /*1ea0*/  LDL R6, [R1] ;  /* 0x0000000001067983 */ /* 0x000ea80000100800 */
        /* <DEDUP_REMOVED lines=22> */
.L_x_5940:
[----:B------:R-:W-:Y:S05]  /*2010*/  BSYNC B0 ;  /* 0x0000000000007941 */ /* 0x000fea0003800000 */
.L_x_5939:
[----:B------:R-:W-:Y:S05]  /*2020*/  BRA.DIV ~URZ, `(.L_x_5941) ;  /* 0x000128f27f007947 */ /* 0x000fea000b800000 */
[----:B---3--:R2:W3:Y:S04]  /*2030*/  SHFL.IDX PT, R4, R5, 0x1, 0x181f ;  /* 0x00381f0005047f89 */ /* 0x0084e800000e0000 */
[----:B------:R2:W4:Y:S02]  /*2040*/  SHFL.IDX PT, R0, R13, 0x1, 0x181f ;  /* 0x00381f000d007f89 */ /* 0x00052400000e0000 */
.L_x_5991:
[----:B-1----:R-:W-:Y:S01]  /*2050*/  IADD3 R2, R12, 0x20, RZ ;  /* 0x000000200c027810 */ /* 0x002fe20007ffe0ff */
[----:B------:R-:W-:Y:S03]  /*2060*/  BSSY B0, `(.L_x_5942) ;  /* 0x000001a000007945 */ /* 0x000fe60003800000 */
[----:B------:R-:W-:-:S13]  /*2070*/  ISETP.GE.AND P0, PT, R2, R16, PT ;  /* 0x000000100200720c */ /* 0x000fda0003f06270 */
[----:B------:R-:W-:Y:S05]  /*2080*/  @P0 BRA `(.L_x_5943) ;  /* 0x0000017000000947 */ /* 0x000fea0003800000 */
[----:B--2---:R-:W2:Y:S04]  /*2090*/  LDL R6, [R1] ;  /* 0x0000000001067983 */ /* 0x004ea80000100800 */
        /* <DEDUP_REMOVED lines=22> */
.L_x_5943:
[----:B------:R-:W-:Y:S05]  /*2200*/  BSYNC B0 ;  /* 0x0000000000007941 */ /* 0x000fea0003800000 */
.L_x_5942:
[----:B------:R-:W-:Y:S05]  /*2210*/  BRA.DIV ~URZ, `(.L_x_5944) ;  /* 0x000127e27f007947 */ /* 0x000fea000b800000 */
[----:B---3--:R3:W1:Y:S02]  /*2220*/  SHFL.IDX PT, R4, R5, 0x2, 0x181f ;  /* 0x00581f0005047f89 */ /* 0x00866400000e0000 */
.L_x_5992:
[----:B------:R-:W-:Y:S05]  /*2230*/  BRA.DIV ~URZ, `(.L_x_5945) ;  /* 0x000128427f007947 */ /* 0x000fea000b800000 */
[----:B----4-:R4:W2:Y:S02]  /*2240*/  SHFL.IDX PT, R0, R13, 0x2, 0x181f ;  /* 0x00581f000d007f89 */ /* 0x0108a400000e0000 */
.L_x_5993:
[----:B-1----:R-:W-:Y:S01]  /*2250*/  IADD3 R2, R12, 0x40, RZ ;  /* 0x000000400c027810 */ /* 0x002fe20007ffe0ff */
[----:B------:R-:W-:Y:S03]  /*2260*/  BSSY B0, `(.L_x_5946) ;  /* 0x000001a000007945 */ /* 0x000fe60003800000 */
[----:B------:R-:W-:-:S13]  /*2270*/  ISETP.GE.AND P0, PT, R2, R16, PT ;  /* 0x000000100200720c */ /* 0x000fda0003f06270 */
[----:B------:R-:W-:Y:S05]  /*2280*/  @P0 BRA `(.L_x_5947) ;  /* 0x0000017000000947 */ /* 0x000fea0003800000 */
[----:B---3--:R-:W3:Y:S04]  /*2290*/  LDL R6, [R1] ;  /* 0x0000000001067983 */ /* 0x008ee80000100800 */
        /* <DEDUP_REMOVED lines=22> */
.L_x_5947:
[----:B------:R-:W-:Y:S05]  /*2400*/  BSYNC B0 ;  /* 0x0000000000007941 */ /* 0x000fea0003800000 */
.L_x_5946:
[----:B------:R-:W-:Y:S05]  /*2410*/  BRA.DIV ~URZ, `(.L_x_5948) ;  /* 0x000126d27f007947 */ /* 0x000fea000b800000 */
[----:B------:R1:W3:Y:S04]  /*2420*/  SHFL.IDX PT, R4, R5, 0x3, 0x181f ;  /* 0x00781f0005047f89 */ /* 0x0002e800000e0000 */
[----:B--2---:R1:W2:Y:S02]  /*2430*/  SHFL.IDX PT, R0, R13, 0x3, 0x181f ;  /* 0x00781f000d007f89 */ /* 0x0042a400000e0000 */
.L_x_5994:
[----:B----4-:R-:W4:Y:S04]  /*2440*/  LDL R20, [R1] ;  /* 0x0000000001147983 */ /* 0x010f280000100800 */
        /* <DEDUP_REMOVED lines=47> */
[----:B------:R-:W-:Y:S02]  /*2740*/  IMAD.MOV.U32 R13, RZ, RZ, c[0x0][0x2ac] ;  /* 0x0000ab00ff0d7624 */ /* 0x000fe400078e00ff */
[----:B------:R-:W-:Y:S01]  /*2750*/  IMAD R138, R252, R6, -0x60 ;  /* 0xffffffa0fc8a7424 */ /* 0x000fe200078e0206 */
[----:B------:R-:W-:Y:S01]  /*2760*/  ISETP.NE.AND P1, PT, R151, 0x1, PT ;  /* 0x000000019700780c */ /* 0x000fe20003f25270 */
[----:B------:R-:W-:Y:S02]  /*2770*/  IMAD R13, R13, c[0x0][0x1d0], RZ ;  /* 0x000074000d0d7a24 */ /* 0x000fe400078e02ff */
        /* <DEDUP_REMOVED lines=200> */
[----:B------:R-:W-:Y:S01]  /*3400*/  ISETP.LT.OR P1, PT, R26, 0x41, P1 ;  /* 0x000000411a00780c */ /* 0x000fe20000f21670 */
[----:B------:R-:W-:Y:S01]  /*3410*/  HMMA.16816.F32.BF16 R44, R8, R40, RZ ;  /* 0x00000028082c723c */ /* 0x000fe200000418ff */
[----:B---3--:R-:W-:-:S05]  /*3420*/  IADD3 R14, P0, R0, R142, RZ ;  /* 0x0000008e000e7210 */ /* 0x008fca0007f1e0ff */
[----:B------:R-:W-:Y:S01]  /*3430*/  IMAD.X R15, R2, 0x1, R134, P0 ;  /* 0x00000001020f7824 */ /* 0x000fe200000e0686 */
[----:B------:R-:W-:Y:S01]  /*3440*/  ISETP.LT.OR P0, PT, R26, 0x41, P5 ;  /* 0x000000411a00780c */ /* 0x000fe20002f01670 */
[C---:B------:R-:W-:Y:S08]  /*3450*/  HMMA.16816.F32.BF16 R48, R8.reuse, R42, RZ ;  /* 0x0000002a0830723c */ /* 0x040ff000000418ff */
[C---:B------:R-:W-:Y:S04]  /*3460*/  HMMA.16816.F32.BF16 R60, R8.reuse, R36, RZ ;  /* 0x00000024083c723c */ /* 0x040fe800000418ff */
[----:B------:R3:W-:Y:S04]  /*3470*/  LDGSTS.E.BYPASS.LTC128B.128 [R251+0x2100], [R12.64], !P0 ;  /* 0x021000000cfb7fae */ /* 0x0007e8000c101d46 */
[C---:B------:R-:W-:Y:S01]  /*3480*/  HMMA.16816.F32.BF16 R64, R8.reuse, R38, RZ ;  /* 0x000000260840723c */ /* 0x040fe200000418ff */
[----:B------:R2:W-:Y:S04]  /*3490*/  LDGSTS.E.BYPASS.LTC128B.128 [R251+0x5100], [R16.64], !P4 ;  /* 0x0510000010fb7fae */ /* 0x0005e8000e101d46 */
[----:B------:R5:W-:Y:S03]  /*34a0*/  LDGSTS.E.BYPASS.LTC128B.128 [R251+0x8100], [R14.64], !P3 ;  /* 0x081000000efb7fae */ /* 0x000be6000d901d46 */
[C---:B------:R-:W-:Y:S08]  /*34b0*/  HMMA.16816.F32.BF16 R56, R8.reuse, R32, RZ ;  /* 0x000000200838723c */ /* 0x040ff000000418ff */
[----:B------:R-:W-:Y:S01]  /*34c0*/  HMMA.16816.F32.BF16 R40, R8, R34, RZ ;  /* 0x000000220828723c */ /* 0x000fe200000418ff */
[----:B---3--:R-:W-:-:S07]  /*34d0*/  IADD3 R12, P0, R0, R143, RZ ;  /* 0x0000008f000c7210 */ /* 0x008fce0007f1e0ff */
[----:B------:R-:W-:Y:S01]  /*34e0*/  HMMA.16816.F32.BF16 R36, R8, R28, RZ ;  /* 0x0000001c0824723c */ /* 0x000fe200000418ff */
[----:B------:R-:W-:Y:S01]  /*34f0*/  SEL R0, R3, 0xffffffc0, !P2 ;  /* 0xffffffc003007807 */ /* 0x000fe20005000000 */
[----:B------:R-:W-:-:S06]  /*3500*/  IMAD.X R13, R2, 0x1, R135, P0 ;  /* 0x00000001020d7824 */ /* 0x000fcc00000e0687 */
[C---:B------:R-:W-:Y:S01]  /*3510*/  HMMA.16816.F32.BF16 R32, R8.reuse, R30, RZ ;  /* 0x0000001e0820723c */ /* 0x040fe200000418ff */
[----:B------:R-:W-:Y:S01]  /*3520*/  IMAD.IADD R218, R216, 0x1, R0 ;  /* 0x00000001d8da7824 */ /* 0x000fe200078e0200 */
[----:B------:R5:W-:Y:S04]  /*3530*/  LDGSTS.E.BYPASS.LTC128B.128 [R251+0xb100], [R12.64], !P1 ;  /* 0x0b1000000cfb7fae */ /* 0x000be8000c901d46 */
[----:B------:R-:W-:Y:S02]  /*3540*/  LDSM.16.M88.4 R88, [R218] ;  /* 0x00000000da58783b */ /* 0x000fe40000000200 */
[----:B------:R-:W-:Y:S01]  /*3550*/  HMMA.16816.F32.BF16 R28, R8, R52, RZ ;  /* 0x00000034081c723c */ /* 0x000fe200000418ff */
[C---:B------:R-:W-:Y:S01]  /*3560*/  IADD3 R228, R227.reuse, 0x9000, RZ ;  /* 0x00009000e3e47810 */ /* 0x040fe20007ffe0ff */
[----:B------:R-:W-:Y:S01]  /*3570*/  LDSM.16.M88.4 R92, [R218+0x800] ;  /* 0x00080000da5c783b */ /* 0x000fe20000000200 */
[----:B------:R-:W-:-:S02]  /*3580*/  IADD3 R229, R227, 0x3800, RZ ;  /* 0x00003800e3e57810 */ /* 0x000fc40007ffe0ff */
[C---:B------:R-:W-:Y:S01]  /*3590*/  IADD3 R234, R227.reuse, 0x3000, RZ ;  /* 0x00003000e3ea7810 */ /* 0x040fe20007ffe0ff */
[----:B------:R-:W-:Y:S02]  /*35a0*/  LDSM.16.M88.4 R112, [R218+0x4800] ;  /* 0x00480000da70783b */ /* 0x000fe40000000200 */
[C---:B------:R-:W-:Y:S01]  /*35b0*/  HMMA.16816.F32.BF16 R20, R8.reuse, R68, RZ ;  /* 0x000000440814723c */ /* 0x040fe200000418ff */
[C---:B------:R-:W-:Y:S01]  /*35c0*/  IADD3 R230, R227.reuse, 0x4000, RZ ;  /* 0x00004000e3e67810 */ /* 0x040fe20007ffe0ff */
[----:B------:R-:W-:Y:S01]  /*35d0*/  LDSM.16.M88.4 R128, [R218+0xa000] ;  /* 0x00a00000da80783b */ /* 0x000fe20000000200 */
[C---:B------:R-:W-:Y:S02]  /*35e0*/  IADD3 R231, R227.reuse, 0x4800, RZ ;  /* 0x00004800e3e77810 */ /* 0x040fe40007ffe0ff */
[C---:B------:R-:W-:Y:S01]  /*35f0*/  IADD3 R232, R227.reuse, 0x5000, RZ ;  /* 0x00005000e3e87810 */ /* 0x040fe20007ffe0ff */
[----:B------:R-:W-:Y:S02]  /*3600*/  LDSM.16.M88.4 R124, [R218+0x9000] ;  /* 0x00900000da7c783b */ /* 0x000fe40000000200 */
[C---:B--2---:R-:W-:Y:S01]  /*3610*/  HMMA.16816.F32.BF16 R16, R8.reuse, R70, RZ ;  /* 0x000000460810723c */ /* 0x044fe200000418ff */
[C---:B------:R-:W-:Y:S01]  /*3620*/  IADD3 R233, R227.reuse, 0x5800, RZ ;  /* 0x00005800e3e97810 */ /* 0x040fe20007ffe0ff */
[----:B------:R-:W-:Y:S04]  /*3630*/  LDSM.16.M88.4 R120, [R218+0x9800] ;  /* 0x00980000da78783b */ /* 0x000fe80000000200 */
[----:B-----5:R-:W2:Y:S02]  /*3640*/  LDSM.16.M88.4 R12, [R226] ;  /* 0x00000000e20c783b */ /* 0x020ea40000000200 */
[----:B-1----:R-:W-:Y:S01]  /*3650*/  HMMA.16816.F32.BF16 R24, R8, R54, RZ ;  /* 0x000000360818723c */ /* 0x002fe200000418ff */
[----:B------:R-:W-:Y:S01]  /*3660*/  IADD3 R240, R227, 0x6000, RZ ;  /* 0x00006000e3f07810 */ /* 0x000fe20007ffe0ff */
[----:B------:R-:W0:Y:S06]  /*3670*/  LDGDEPBAR ;  /* 0x00000000000079af */ /* 0x000e2c0000000000 */
[C---:B------:R-:W-:Y:S08]  /*3680*/  HMMA.16816.F32.BF16 R8, R4.reuse, R72, R44 ;  /* 0x000000480408723c */ /* 0x040ff0000004182c */
[C---:B------:R-:W-:Y:S08]  /*3690*/  HMMA.16816.F32.BF16 R52, R4.reuse, R80, R60 ;  /* 0x000000500434723c */ /* 0x040ff0000004183c */
[C---:B------:R-:W-:Y:S01]  /*36a0*/  HMMA.16816.F32.BF16 R44, R4.reuse, R74, R48 ;  /* 0x0000004a042c723c */ /* 0x040fe20000041830 */
[----:B------:R-:W1:Y:S07]  /*36b0*/  LDSM.16.M88.4 R48, [R218+0x1000] ;  /* 0x00100000da30783b */ /* 0x000e6e0000000200 */
[C---:B------:R-:W-:Y:S08]  /*36c0*/  HMMA.16816.F32.BF16 R80, R4.reuse, R82, R64 ;  /* 0x000000520450723c */ /* 0x040ff00000041840 */
[----:B------:R-:W-:Y:S01]  /*36d0*/  HMMA.16816.F32.BF16 R64, R4, R100, R28 ;  /* 0x000000640440723c */ /* 0x000fe2000004181c */
[----:B------:R-:W3:Y:S01]  /*36e0*/  LDSM.16.M88.4 R28, [R218+0x2800] ;  /* 0x00280000da1c783b */ /* 0x000ee20000000200 */
[----:B------:R-:W-:-:S06]  /*36f0*/  IMAD.IADD R217, R228, 0x1, R0 ;  /* 0x00000001e4d97824 */ /* 0x000fcc00078e0200 */
[C---:B------:R-:W-:Y:S08]  /*3700*/  HMMA.16816.F32.BF16 R84, R4.reuse, R76, R56 ;  /* 0x0000004c0454723c */ /* 0x040ff00000041838 */
[C---:B------:R-:W-:Y:S01]  /*3710*/  HMMA.16816.F32.BF16 R76, R4.reuse, R78, R40 ;  /* 0x0000004e044c723c */ /* 0x040fe20000041828 */
[----:B------:R-:W5:Y:S07]  /*3720*/  LDSM.16.M88.4 R40, [R218+0x1800] ;  /* 0x00180000da28783b */ /* 0x000f6e0000000200 */
[C---:B------:R-:W-:Y:S08]  /*3730*/  HMMA.16816.F32.BF16 R72, R4.reuse, R96, R36 ;  /* 0x000000600448723c */ /* 0x040ff00000041824 */
[C---:B------:R-:W-:Y:S08]  /*3740*/  HMMA.16816.F32.BF16 R56, R4.reuse, R104, R20 ;  /* 0x000000680438723c */ /* 0x040ff00000041814 */
[C---:B------:R-:W-:Y:S08]  /*3750*/  HMMA.16816.F32.BF16 R36, R4.reuse, R106, R16 ;  /* 0x0000006a0424723c */ /* 0x040ff00000041810 */
[C---:B------:R-:W-:Y:S01]  /*3760*/  HMMA.16816.F32.BF16 R68, R4.reuse, R98, R32 ;  /* 0x000000620444723c */ /* 0x040fe20000041820 */
[----:B------:R-:W4:Y:S07]  /*3770*/  LDSM.16.M88.4 R32, [R218+0x2000] ;  /* 0x00200000da20783b */ /* 0x000f2e0000000200 */
[----:B------:R-:W-:Y:S01]  /*3780*/  HMMA.16816.F32.BF16 R60, R4, R102, R24 ;  /* 0x00000066043c723c */ /* 0x000fe20000041818 */
[----:B------:R-:W-:Y:S07]  /*3790*/  LDSM.16.M88.4 R4, [R225] ;  /* 0x00000000e104783b */ /* 0x000fee0000000200 */
[C---:B--2---:R-:W-:Y:S01]  /*37a0*/  HMMA.16816.F32.BF16 R24, R12.reuse, R88, R8 ;  /* 0x000000580c18723c */ /* 0x044fe20000041808 */
[----:B------:R-:W2:Y:S07]  /*37b0*/  LDSM.16.M88.4 R8, [R217+-0x9000] ;  /* 0xff700000d908783b */ /* 0x000eae0000000200 */
[C---:B------:R-:W-:Y:S01]  /*37c0*/  HMMA.16816.F32.BF16 R20, R12.reuse, R90, R44 ;  /* 0x0000005a0c14723c */ /* 0x040fe2000004182c */
[----:B------:R-:W2:Y:S07]  /*37d0*/  LDSM.16.M88.4 R44, [R217+-0x8800] ;  /* 0xff780000d92c783b */ /* 0x000eae0000000200 */
[C---:B-1----:R-:W-:Y:S08]  /*37e0*/  HMMA.16816.F32.BF16 R88, R12.reuse, R50, R76 ;  /* 0x000000320c58723c */ /* 0x042ff0000004184c */
[C---:B---3--:R-:W-:Y:S08]  /*37f0*/  HMMA.16816.F32.BF16 R96, R12.reuse, R28, R56 ;  /* 0x0000001c0c60723c */ /* 0x048ff00000041838 */
[C---:B------:R-:W-:Y:S01]  /*3800*/  HMMA.16816.F32.BF16 R76, R12.reuse, R30, R36 ;  /* 0x0000001e0c4c723c */ /* 0x040fe20000041824 */
[----:B------:R-:W1:Y:S07]  /*3810*/  LDSM.16.M88.4 R28, [R217+-0x7800] ;  /* 0xff880000d91c783b */ /* 0x000e6e0000000200 */
[C---:B------:R-:W-:Y:S08]  /*3820*/  HMMA.16816.F32.BF16 R16, R12.reuse, R92, R52 ;  /* 0x0000005c0c10723c */ /* 0x040ff00000041834 */
[C---:B------:R-:W-:Y:S08]  /*3830*/  HMMA.16816.F32.BF16 R92, R12.reuse, R94, R80 ;  /* 0x0000005e0c5c723c */ /* 0x040ff00000041850 */
[C---:B------:R-:W-:Y:S01]  /*3840*/  HMMA.16816.F32.BF16 R52, R12.reuse, R48, R84 ;  /* 0x000000300c34723c */ /* 0x040fe20000041854 */
[----:B------:R-:W-:Y:S07]  /*3850*/  LDSM.16.M88.4 R48, [R217+-0x8000] ;  /* 0xff800000d930783b */ /* 0x000fee0000000200 */
[C---:B-----5:R-:W-:Y:S08]  /*3860*/  HMMA.16816.F32.BF16 R84, R12.reuse, R40, R72 ;  /* 0x000000280c54723c */ /* 0x060ff00000041848 */
[C---:B------:R-:W-:Y:S01]  /*3870*/  HMMA.16816.F32.BF16 R80, R12.reuse, R42, R68 ;  /* 0x0000002a0c50723c */ /* 0x040fe20000041844 */
[----:B------:R-:W3:Y:S07]  /*3880*/  LDSM.16.M88.4 R68, [R217+-0x7000] ;  /* 0xff900000d944783b */ /* 0x000eee0000000200 */
[C---:B----4-:R-:W-:Y:S08]  /*3890*/  HMMA.16816.F32.BF16 R100, R12.reuse, R34, R60 ;  /* 0x000000220c64723c */ /* 0x050ff0000004183c */
[----:B------:R-:W-:Y:S01]  /*38a0*/  HMMA.16816.F32.BF16 R64, R12, R32, R64 ;  /* 0x000000200c40723c */ /* 0x000fe20000041840 */
[----:B------:R-:W-:Y:S04]  /*38b0*/  LDSM.16.M88.4 R12, [R216+0x3000] ;  /* 0x00300000d80c783b */ /* 0x000fe80000000200 */
[----:B------:R-:W-:Y:S03]  /*38c0*/  LDSM.16.M88.4 R32, [R216+0x4000] ;  /* 0x00400000d820783b */ /* 0x000fe60000000200 */
[C---:B--2---:R-:W-:Y:S08]  /*38d0*/  HMMA.16816.F32.BF16 R72, R4.reuse, R8, R24 ;  /* 0x000000080448723c */ /* 0x044ff00000041818 */
[C---:B------:R-:W-:Y:S01]  /*38e0*/  HMMA.16816.F32.BF16 R60, R4.reuse, R10, R20 ;  /* 0x0000000a043c723c */ /* 0x040fe20000041814 */
[----:B------:R-:W2:Y:S07]  /*38f0*/  LDSM.16.M88.4 R8, [R223+0x4000] ;  /* 0x00400000df08783b */ /* 0x000eae0000000200 */
[C---:B------:R-:W-:Y:S01]  /*3900*/  HMMA.16816.F32.BF16 R20, R4.reuse, R44, R16 ;  /* 0x0000002c0414723c */ /* 0x040fe20000041810 */
[----:B------:R-:W4:Y:S07]  /*3910*/  LDSM.16.M88.4 R16, [R217+-0x6800] ;  /* 0xff980000d910783b */ /* 0x000f2e0000000200 */
[C---:B-1----:R-:W-:Y:S08]  /*3920*/  HMMA.16816.F32.BF16 R40, R4.reuse, R28, R84 ;  /* 0x0000001c0428723c */ /* 0x042ff00000041854 */
[C---:B------:R-:W-:Y:S01]  /*3930*/  HMMA.16816.F32.BF16 R24, R4.reuse, R30, R80 ;  /* 0x0000001e0418723c */ /* 0x040fe20000041850 */
[----:B------:R-:W1:Y:S07]  /*3940*/  LDSM.16.M88.4 R28, [R216+0x4800] ;  /* 0x00480000d81c783b */ /* 0x000e6e0000000200 */
[C---:B------:R-:W-:Y:S01]  /*3950*/  HMMA.16816.F32.BF16 R56, R4.reuse, R46, R92 ;  /* 0x0000002e0438723c */ /* 0x040fe2000004185c */
[----:B------:R-:W5:Y:S07]  /*3960*/  LDSM.16.M88.4 R44, [R216+0x3800] ;  /* 0x00380000d82c783b */ /* 0x000f6e0000000200 */
[----:B---3--:R-:W-:Y:S01]  /*3970*/  HMMA.16816.F32.BF16 R36, R4, R68, R64 ;  /* 0x000000440424723c */ /* 0x008fe20000041840 */
[----:B------:R-:W3:Y:S07]  /*3980*/  LDSM.16.M88.4 R64, [R216+0x5000] ;  /* 0x00500000d840783b */ /* 0x000eee0000000200 */
[C---:B--2---:R-:W-:Y:S08]  /*3990*/  HMMA.16816.F32.BF16 R72, R8.reuse, R12, R72 ;  /* 0x0000000c0848723c */ /* 0x044ff00000041848 */
[----:B------:R-:W-:Y:S01]  /*39a0*/  HMMA.16816.F32.BF16 R104, R8, R14, R60 ;  /* 0x0000000e0868723c */ /* 0x000fe2000004183c */
[----:B------:R-:W2:Y:S04]  /*39b0*/  LDSM.16.M88.4 R12, [R216+0x5800] ;  /* 0x00580000d80c783b */ /* 0x000ea80000000200 */
[----:B------:R-:W-:Y:S03]  /*39c0*/  LDSM.16.M88.4 R60, [R230] ;  /* 0x00000000e63c783b */ /* 0x000fe60000000200 */
[C---:B------:R-:W-:Y:S08]  /*39d0*/  HMMA.16816.F32.BF16 R52, R4.reuse, R48, R52 ;  /* 0x000000300434723c */ /* 0x040ff00000041834 */
[C---:B------:R-:W-:Y:S08]  /*39e0*/  HMMA.16816.F32.BF16 R48, R4.reuse, R50, R88 ;  /* 0x000000320430723c */ /* 0x040ff00000041858 */
[C---:B----4-:R-:W-:Y:S08]  /*39f0*/  HMMA.16816.F32.BF16 R80, R4.reuse, R16, R96 ;  /* 0x000000100450723c */ /* 0x050ff00000041860 */
[C---:B------:R-:W-:Y:S08]  /*3a00*/  HMMA.16816.F32.BF16 R68, R4.reuse, R70, R100 ;  /* 0x000000460444723c */ /* 0x040ff00000041864 */
[----:B------:R-:W-:Y:S01]  /*3a10*/  HMMA.16816.F32.BF16 R76, R4, R18, R76 ;  /* 0x00000012044c723c */ /* 0x000fe2000004184c */
[----:B------:R-:W-:Y:S04]  /*3a20*/  LDSM.16.M88.4 R4, [R224+0x4000] ;  /* 0x00400000e004783b */ /* 0x000fe80000000200 */
[----:B------:R-:W-:Y:S03]  /*3a30*/  LDSM.16.M88.4 R16, [R234] ;  /* 0x00000000ea10783b */ /* 0x000fe60000000200 */
[C---:B-1----:R-:W-:Y:S01]  /*3a40*/  HMMA.16816.F32.BF16 R96, R8.reuse, R28, R40 ;  /* 0x0000001c0860723c */ /* 0x042fe20000041828 */
[----:B------:R-:W1:Y:S07]  /*3a50*/  LDSM.16.M88.4 R40, [R229] ;  /* 0x00000000e528783b */ /* 0x000e6e0000000200 */
[C---:B-----5:R-:W-:Y:S08]  /*3a60*/  HMMA.16816.F32.BF16 R108, R8.reuse, R44, R20 ;  /* 0x0000002c086c723c */ /* 0x060ff00000041814 */
[C---:B------:R-:W-:Y:S01]  /*3a70*/  HMMA.16816.F32.BF16 R100, R8.reuse, R46, R56 ;  /* 0x0000002e0864723c */ /* 0x040fe20000041838 */
[----:B------:R-:W-:Y:S07]  /*3a80*/  LDSM.16.M88.4 R56, [R231] ;  /* 0x00000000e738783b */ /* 0x000fee0000000200 */
[C---:B------:R-:W-:Y:S08]  /*3a90*/  HMMA.16816.F32.BF16 R92, R8.reuse, R32, R52 ;  /* 0x00000020085c723c */ /* 0x040ff00000041834 */
[C---:B------:R-:W-:Y:S01]  /*3aa0*/  HMMA.16816.F32.BF16 R88, R8.reuse, R34, R48 ;  /* 0x000000220858723c */ /* 0x040fe20000041830 */
[----:B------:R-:W-:Y:S07]  /*3ab0*/  LDSM.16.M88.4 R32, [R233] ;  /* 0x00000000e920783b */ /* 0x000fee0000000200 */
[C---:B------:R-:W-:Y:S01]  /*3ac0*/  HMMA.16816.F32.BF16 R84, R8.reuse, R30, R24 ;  /* 0x0000001e0854723c */ /* 0x040fe20000041818 */
[----:B------:R-:W-:Y:S07]  /*3ad0*/  LDSM.16.M88.4 R24, [R218+0x3000] ;  /* 0x00300000da18783b */ /* 0x000fee0000000200 */
[C---:B---3--:R-:W-:Y:S01]  /*3ae0*/  HMMA.16816.F32.BF16 R52, R8.reuse, R64, R36 ;  /* 0x000000400834723c */ /* 0x048fe20000041824 */
[----:B------:R-:W-:Y:S07]  /*3af0*/  LDSM.16.M88.4 R36, [R232] ;  /* 0x00000000e824783b */ /* 0x000fee0000000200 */
[C---:B------:R-:W-:Y:S01]  /*3b00*/  HMMA.16816.F32.BF16 R48, R8.reuse, R66, R68 ;  /* 0x000000420830723c */ /* 0x040fe20000041844 */
[----:B------:R-:W-:Y:S07]  /*3b10*/  LDSM.16.M88.4 R64, [R218+0x3800] ;  /* 0x00380000da40783b */ /* 0x000fee0000000200 */
[C---:B--2---:R-:W-:Y:S08]  /*3b20*/  HMMA.16816.F32.BF16 R44, R8.reuse, R12, R80 ;  /* 0x0000000c082c723c */ /* 0x044ff00000041850 */
[----:B------:R-:W-:Y:S01]  /*3b30*/  HMMA.16816.F32.BF16 R28, R8, R14, R76 ;  /* 0x0000000e081c723c */ /* 0x000fe2000004184c */
[----:B------:R-:W2:Y:S04]  /*3b40*/  LDSM.16.M88.4 R8, [R226+0x4000] ;  /* 0x00400000e208783b */ /* 0x000ea80000000200 */
[----:B------:R-:W3:Y:S03]  /*3b50*/  LDSM.16.M88.4 R76, [R218+0x4000] ;  /* 0x00400000da4c783b */ /* 0x000ee60000000200 */
[C---:B-1----:R-:W-:Y:S01]  /*3b60*/  HMMA.16816.F32.BF16 R12, R4.reuse, R40, R108 ;  /* 0x00000028040c723c */ /* 0x042fe2000004186c */
[----:B------:R-:W1:Y:S07]  /*3b70*/  LDSM.16.M88.4 R108, [R218+0x5000] ;  /* 0x00500000da6c783b */ /* 0x000e6e0000000200 */
[C---:B------:R-:W-:Y:S08]  /*3b80*/  HMMA.16816.F32.BF16 R20, R4.reuse, R16, R72 ;  /* 0x000000100414723c */ /* 0x040ff00000041848 */
[C---:B------:R-:W-:Y:S08]  /*3b90*/  HMMA.16816.F32.BF16 R16, R4.reuse, R18, R104 ;  /* 0x000000120410723c */ /* 0x040ff00000041868 */
[----:B------:R-:W-:Y:S08]  /*3ba0*/  HMMA.16816.F32.BF16 R68, R4, R42, R100 ;  /* 0x0000002a0444723c */ /* 0x000ff00000041864 */
[----:B--2---:R-:W-:Y:S01]  /*3bb0*/  HMMA.16816.F32.BF16 R40, R8, R64, R12 ;  /* 0x000000400828723c */ /* 0x004fe2000004180c */
[----:B------:R-:W2:Y:S07]  /*3bc0*/  LDSM.16.M88.4 R12, [R218+0x5800] ;  /* 0x00580000da0c783b */ /* 0x000eae0000000200 */
[C---:B------:R-:W-:Y:S08]  /*3bd0*/  HMMA.16816.F32.BF16 R80, R4.reuse, R62, R88 ;  /* 0x0000003e0450723c */ /* 0x040ff00000041858 */
[C---:B------:R-:W-:Y:S08]  /*3be0*/  HMMA.16816.F32.BF16 R96, R4.reuse, R56, R96 ;  /* 0x000000380460723c */ /* 0x040ff00000041860 */
[C---:B------:R-:W-:Y:S08]  /*3bf0*/  HMMA.16816.F32.BF16 R104, R4.reuse, R58, R84 ;  /* 0x0000003a0468723c */ /* 0x040ff00000041854 */
[C---:B------:R-:W-:Y:S08]  /*3c00*/  HMMA.16816.F32.BF16 R72, R4.reuse, R60, R92 ;  /* 0x0000003c0448723c */ /* 0x040ff0000004185c */
[C---:B------:R-:W-:Y:S01]  /*3c10*/  HMMA.16816.F32.BF16 R92, R4.reuse, R36, R52 ;  /* 0x00000024045c723c */ /* 0x040fe20000041834 */
[----:B------:R-:W-:Y:S07]  /*3c20*/  LDSM.16.M88.4 R52, [R217+-0x5800] ;  /* 0xffa80000d934783b */ /* 0x000fee0000000200 */
[C---:B------:R-:W-:Y:S01]  /*3c30*/  HMMA.16816.F32.BF16 R100, R4.reuse, R38, R48 ;  /* 0x000000260464723c */ /* 0x040fe20000041830 */
[----:B------:R-:W-:Y:S07]  /*3c40*/  LDSM.16.M88.4 R48, [R217+-0x5000] ;  /* 0xffb00000d930783b */ /* 0x000fee0000000200 */
[C---:B------:R-:W-:Y:S01]  /*3c50*/  HMMA.16816.F32.BF16 R88, R4.reuse, R32, R44 ;  /* 0x000000200458723c */ /* 0x040fe2000004182c */
[----:B------:R-:W-:Y:S07]  /*3c60*/  LDSM.16.M88.4 R44, [R217+-0x4800] ;  /* 0xffb80000d92c783b */ /* 0x000fee0000000200 */
[----:B------:R-:W-:Y:S01]  /*3c70*/  HMMA.16816.F32.BF16 R84, R4, R34, R28 ;  /* 0x000000220454723c */ /* 0x000fe2000004181c */
[----:B------:R-:W-:Y:S07]  /*3c80*/  LDSM.16.M88.4 R4, [R225+0x4000] ;  /* 0x00400000e104783b */ /* 0x000fee0000000200 */
[C---:B------:R-:W-:Y:S01]  /*3c90*/  HMMA.16816.F32.BF16 R56, R8.reuse, R26, R16 ;  /* 0x0000001a0838723c */ /* 0x040fe20000041810 */
[----:B------:R-:W4:Y:S07]  /*3ca0*/  LDSM.16.M88.4 R16, [R217+-0x6000] ;  /* 0xffa00000d910783b */ /* 0x000f2e0000000200 */
[C---:B------:R-:W-:Y:S08]  /*3cb0*/  HMMA.16816.F32.BF16 R60, R8.reuse, R24, R20 ;  /* 0x00000018083c723c */ /* 0x040ff00000041814 */
[C---:B------:R-:W-:Y:S01]  /*3cc0*/  HMMA.16816.F32.BF16 R36, R8.reuse, R66, R68 ;  /* 0x000000420824723c */ /* 0x040fe20000041844 */
[----:B------:R-:W5:Y:S07]  /*3cd0*/  LDSM.16.M88.4 R68, [R217+-0x4000] ;  /* 0xffc00000d944783b */ /* 0x000f6e0000000200 */
[C---:B---3--:R-:W-:Y:S08]  /*3ce0*/  HMMA.16816.F32.BF16 R28, R8.reuse, R78, R80 ;  /* 0x0000004e081c723c */ /* 0x048ff00000041850 */
[C---:B------:R-:W-:Y:S01]  /*3cf0*/  HMMA.16816.F32.BF16 R24, R8.reuse, R112, R96 ;  /* 0x000000700818723c */ /* 0x040fe20000041860 */
[----:B------:R-:W-:Y:S07]  /*3d00*/  LDSM.16.M88.4 R96, [R216+0x6000] ;  /* 0x00600000d860783b */ /* 0x000fee0000000200 */
[C---:B------:R-:W-:Y:S01]  /*3d10*/  HMMA.16816.F32.BF16 R20, R8.reuse, R114, R104 ;  /* 0x000000720814723c */ /* 0x040fe20000041868 */
[C---:B------:R-:W-:Y:S01]  /*3d20*/  IADD3 R235, R227.reuse, 0x6800, RZ ;  /* 0x00006800e3eb7810 */ /* 0x040fe20007ffe0ff */
[----:B------:R-:W-:Y:S06]  /*3d30*/  LDSM.16.M88.4 R112, [R217+-0x3000] ;  /* 0xffd00000d970783b */ /* 0x000fec0000000200 */
[C---:B------:R-:W-:Y:S08]  /*3d40*/  HMMA.16816.F32.BF16 R32, R8.reuse, R76, R72 ;  /* 0x0000004c0820723c */ /* 0x040ff00000041848 */
[C---:B-1----:R-:W-:Y:S01]  /*3d50*/  HMMA.16816.F32.BF16 R72, R8.reuse, R110, R100 ;  /* 0x0000006e0848723c */ /* 0x042fe20000041864 */
[----:B------:R-:W1:Y:S07]  /*3d60*/  LDSM.16.M88.4 R100, [R217+-0x3800] ;  /* 0xffc80000d964783b */ /* 0x000e6e0000000200 */
[C---:B--2---:R-:W-:Y:S08]  /*3d70*/  HMMA.16816.F32.BF16 R88, R8.reuse, R12, R88 ;  /* 0x0000000c0858723c */ /* 0x044ff00000041858 */
[C---:B------:R-:W-:Y:S08]  /*3d80*/  HMMA.16816.F32.BF16 R64, R8.reuse, R108, R92 ;  /* 0x0000006c0840723c */ /* 0x040ff0000004185c */
[----:B------:R-:W-:Y:S01]  /*3d90*/  HMMA.16816.F32.BF16 R12, R8, R14, R84 ;  /* 0x0000000e080c723c */ /* 0x000fe20000041854 */
[----:B------:R-:W2:Y:S07]  /*3da0*/  LDSM.16.M88.4 R8, [R223+0x8000] ;  /* 0x00800000df08783b */ /* 0x000eae0000000200 */
[C---:B----4-:R-:W-:Y:S08]  /*3db0*/  HMMA.16816.F32.BF16 R92, R4.reuse, R18, R56 ;  /* 0x00000012045c723c */ /* 0x050ff00000041838 */
[C---:B------:R-:W-:Y:S01]  /*3dc0*/  HMMA.16816.F32.BF16 R80, R4.reuse, R52, R40 ;  /* 0x000000340450723c */ /* 0x040fe20000041828 */
[----:B------:R-:W-:Y:S07]  /*3dd0*/  LDSM.16.M88.4 R40, [R216+0x7000] ;  /* 0x00700000d828783b */ /* 0x000fee0000000200 */
[C---:B------:R-:W-:Y:S01]  /*3de0*/  HMMA.16816.F32.BF16 R76, R4.reuse, R54, R36 ;  /* 0x00000036044c723c */ /* 0x040fe20000041824 */
[----:B------:R-:W-:Y:S07]  /*3df0*/  LDSM.16.M88.4 R36, [R216+0x7800] ;  /* 0x00780000d824783b */ /* 0x000fee0000000200 */
[C---:B------:R-:W-:Y:S08]  /*3e00*/  HMMA.16816.F32.BF16 R56, R4.reuse, R50, R28 ;  /* 0x000000320438723c */ /* 0x040ff0000004181c */
[C---:B------:R-:W-:Y:S08]  /*3e10*/  HMMA.16816.F32.BF16 R84, R4.reuse, R16, R60 ;  /* 0x000000100454723c */ /* 0x040ff0000004183c */
[C---:B------:R-:W-:Y:S08]  /*3e20*/  HMMA.16816.F32.BF16 R52, R4.reuse, R44, R24 ;  /* 0x0000002c0434723c */ /* 0x040ff00000041818 */
[C---:B------:R-:W-:Y:S01]  /*3e30*/  HMMA.16816.F32.BF16 R28, R4.reuse, R46, R20 ;  /* 0x0000002e041c723c */ /* 0x040fe20000041814 */
[----:B------:R-:W3:Y:S07]  /*3e40*/  LDSM.16.M88.4 R44, [R216+0x6800] ;  /* 0x00680000d82c783b */ /* 0x000eee0000000200 */
[----:B------:R-:W-:Y:S01]  /*3e50*/  HMMA.16816.F32.BF16 R60, R4, R48, R32 ;  /* 0x00000030043c723c */ /* 0x000fe20000041820 */
[----:B------:R-:W4:Y:S01]  /*3e60*/  LDSM.16.M88.4 R32, [R216+0x8000] ;  /* 0x00800000d820783b */ /* 0x000f220000000200 */
[----:B------:R-:W-:-:S03]  /*3e70*/  IADD3 R236, R227, 0x7000, RZ ;  /* 0x00007000e3ec7810 */ /* 0x000fc60007ffe0ff */
[----:B------:R-:W3:Y:S03]  /*3e80*/  LDSM.16.M88.4 R48, [R216+0x8800] ;  /* 0x00880000d830783b */ /* 0x000ee60000000200 */
[C---:B-----5:R-:W-:Y:S01]  /*3e90*/  HMMA.16816.F32.BF16 R24, R4.reuse, R68, R64 ;  /* 0x000000440418723c */ /* 0x060fe20000041840 */
[----:B------:R-:W-:Y:S07]  /*3ea0*/  LDSM.16.M88.4 R104, [R236] ;  /* 0x00000000ec68783b */ /* 0x000fee0000000200 */
[C---:B------:R-:W-:Y:S08]  /*3eb0*/  HMMA.16816.F32.BF16 R20, R4.reuse, R70, R72 ;  /* 0x000000460414723c */ /* 0x040ff00000041848 */
[C---:B-1----:R-:W-:Y:S01]  /*3ec0*/  HMMA.16816.F32.BF16 R16, R4.reuse, R100, R88 ;  /* 0x000000640410723c */ /* 0x042fe20000041858 */
[C---:B------:R-:W-:Y:S01]  /*3ed0*/  IADD3 R239, R227.reuse, 0x8800, RZ ;  /* 0x00008800e3ef7810 */ /* 0x040fe20007ffe0ff */
[----:B------:R-:W-:Y:S06]  /*3ee0*/  LDSM.16.M88.4 R88, [R218+0x6800] ;  /* 0x00680000da58783b */ /* 0x000fec0000000200 */
[----:B------:R-:W-:Y:S01]  /*3ef0*/  HMMA.16816.F32.BF16 R4, R4, R102, R12 ;  /* 0x000000660404723c */ /* 0x000fe2000004180c */
[----:B------:R-:W-:Y:S04]  /*3f00*/  LDSM.16.M88.4 R12, [R224+0x8000] ;  /* 0x00800000e00c783b */ /* 0x000fe80000000200 */
[----:B------:R-:W1:Y:S03]  /*3f10*/  LDSM.16.M88.4 R100, [R240] ;  /* 0x00000000f064783b */ /* 0x000e660000000200 */
[C---:B--2---:R-:W-:Y:S08]  /*3f20*/  HMMA.16816.F32.BF16 R84, R8.reuse, R96, R84 ;  /* 0x000000600854723c */ /* 0x044ff00000041854 */
[----:B------:R-:W-:Y:S01]  /*3f30*/  HMMA.16816.F32.BF16 R92, R8, R98, R92 ;  /* 0x00000062085c723c */ /* 0x000fe2000004185c */
[----:B------:R-:W2:Y:S01]  /*3f40*/  LDSM.16.M88.4 R96, [R235] ;  /* 0x00000000eb60783b */ /* 0x000ea20000000200 */
[----:B------:R-:W-:-:S02]  /*3f50*/  IADD3 R237, R227, 0x7800, RZ ;  /* 0x00007800e3ed7810 */ /* 0x000fc40007ffe0ff */
[----:B------:R-:W-:-:S03]  /*3f60*/  IADD3 R238, R227, 0x8000, RZ ;  /* 0x00008000e3ee7810 */ /* 0x000fc60007ffe0ff */
[----:B------:R-:W-:Y:S01]  /*3f70*/  LDSM.16.M88.4 R108, [R237] ;  /* 0x00000000ed6c783b */ /* 0x000fe20000000200 */
[C---:B---3--:R-:W-:Y:S08]  /*3f80*/  HMMA.16816.F32.BF16 R80, R8.reuse, R44, R80 ;  /* 0x0000002c0850723c */ /* 0x048ff00000041850 */
[C---:B------:R-:W-:Y:S08]  /*3f90*/  HMMA.16816.F32.BF16 R68, R8.reuse, R42, R56 ;  /* 0x0000002a0844723c */ /* 0x040ff00000041838 */
[C---:B------:R-:W-:Y:S08]  /*3fa0*/  HMMA.16816.F32.BF16 R76, R8.reuse, R46, R76 ;  /* 0x0000002e084c723c */ /* 0x040ff0000004184c */
[C---:B------:R-:W-:Y:S08]  /*3fb0*/  HMMA.16816.F32.BF16 R72, R8.reuse, R40, R60 ;  /* 0x000000280848723c */ /* 0x040ff0000004183c */
[C---:B----4-:R-:W-:Y:S01]  /*3fc0*/  HMMA.16816.F32.BF16 R56, R8.reuse, R32, R24 ;  /* 0x000000200838723c */ /* 0x050fe20000041818 */
[----:B------:R-:W3:Y:S07]  /*3fd0*/  LDSM.16.M88.4 R24, [R239] ;  /* 0x00000000ef18783b */ /* 0x000eee0000000200 */
[C---:B------:R-:W-:Y:S01]  /*3fe0*/  HMMA.16816.F32.BF16 R60, R8.reuse, R38, R28 ;  /* 0x00000026083c723c */ /* 0x040fe2000004181c */
[----:B------:R-:W4:Y:S07]  /*3ff0*/  LDSM.16.M88.4 R28, [R238] ;  /* 0x00000000ee1c783b */ /* 0x000f2e0000000200 */
[C---:B------:R-:W-:Y:S08]  /*4000*/  HMMA.16816.F32.BF16 R64, R8.reuse, R36, R52 ;  /* 0x000000240840723c */ /* 0x040ff00000041834 */
[C---:B------:R-:W-:Y:S01]  /*4010*/  HMMA.16816.F32.BF16 R52, R8.reuse, R34, R20 ;  /* 0x000000220834723c */ /* 0x040fe20000041814 */
[----:B------:R-:W-:Y:S07]  /*4020*/  LDSM.16.M88.4 R32, [R218+0x6000] ;  /* 0x00600000da20783b */ /* 0x000fee0000000200 */
[C---:B------:R-:W-:Y:S08]  /*4030*/  HMMA.16816.F32.BF16 R36, R8.reuse, R48, R16 ;  /* 0x000000300824723c */ /* 0x040ff00000041810 */
[----:B------:R-:W-:Y:S01]  /*4040*/  HMMA.16816.F32.BF16 R20, R8, R50, R4 ;  /* 0x000000320814723c */ /* 0x000fe20000041804 */
[----:B------:R-:W5:Y:S04]  /*4050*/  LDSM.16.M88.4 R8, [R226+0x8000] ;  /* 0x00800000e208783b */ /* 0x000f680000000200 */
[----:B------:R-:W-:Y:S03]  /*4060*/  LDSM.16.M88.4 R4, [R225+0x8000] ;  /* 0x00800000e104783b */ /* 0x000fe60000000200 */
[C---:B-1----:R-:W-:Y:S08]  /*4070*/  HMMA.16816.F32.BF16 R16, R12.reuse, R100, R84 ;  /* 0x000000640c10723c */ /* 0x042ff00000041854 */
[C---:B--2---:R-:W-:Y:S08]  /*4080*/  HMMA.16816.F32.BF16 R44, R12.reuse, R96, R80 ;  /* 0x000000600c2c723c */ /* 0x044ff00000041850 */
[C---:B------:R-:W-:Y:S08]  /*4090*/  HMMA.16816.F32.BF16 R84, R12.reuse, R98, R76 ;  /* 0x000000620c54723c */ /* 0x040ff0000004184c */
[C---:B------:R-:W-:Y:S01]  /*40a0*/  HMMA.16816.F32.BF16 R80, R12.reuse, R104, R72 ;  /* 0x000000680c50723c */ /* 0x040fe20000041848 */
[----:B------:R-:W1:Y:S07]  /*40b0*/  LDSM.16.M88.4 R72, [R218+0x7000] ;  /* 0x00700000da48783b */ /* 0x000e6e0000000200 */
[C---:B------:R-:W-:Y:S01]  /*40c0*/  HMMA.16816.F32.BF16 R40, R12.reuse, R102, R92 ;  /* 0x000000660c28723c */ /* 0x040fe2000004185c */
[----:B------:R-:W-:Y:S07]  /*40d0*/  LDSM.16.M88.4 R100, [R218+0x8000] ;  /* 0x00800000da64783b */ /* 0x000fee0000000200 */
[C---:B------:R-:W-:Y:S01]  /*40e0*/  HMMA.16816.F32.BF16 R76, R12.reuse, R106, R68 ;  /* 0x0000006a0c4c723c */ /* 0x040fe20000041844 */
[----:B------:R-:W2:Y:S04]  /*40f0*/  LDSM.16.M88.4 R68, [R218+0x7800] ;  /* 0x00780000da44783b */ /* 0x000ea80000000200 */
[----:B------:R-:W1:Y:S03]  /*4100*/  LDSM.16.M88.4 R104, [R218+0x8800] ;  /* 0x00880000da68783b */ /* 0x000e660000000200 */
[C---:B---3--:R-:W-:Y:S08]  /*4110*/  HMMA.16816.F32.BF16 R48, R12.reuse, R24, R36 ;  /* 0x000000180c30723c */ /* 0x048ff00000041824 */
[C---:B------:R-:W-:Y:S08]  /*4120*/  HMMA.16816.F32.BF16 R64, R12.reuse, R108, R64 ;  /* 0x0000006c0c40723c */ /* 0x040ff00000041840 */
[C---:B------:R-:W-:Y:S01]  /*4130*/  HMMA.16816.F32.BF16 R60, R12.reuse, R110, R60 ;  /* 0x0000006e0c3c723c */ /* 0x040fe2000004183c */
[----:B------:R-:W-:Y:S07]  /*4140*/  LDSM.16.M88.4 R108, [R217+-0x2000] ;  /* 0xffe00000d96c783b */ /* 0x000fee0000000200 */
[C---:B----4-:R-:W-:Y:S08]  /*4150*/  HMMA.16816.F32.BF16 R56, R12.reuse, R28, R56 ;  /* 0x0000001c0c38723c */ /* 0x050ff00000041838 */
[C---:B------:R-:W-:Y:S01]  /*4160*/  HMMA.16816.F32.BF16 R52, R12.reuse, R30, R52 ;  /* 0x0000001e0c34723c */ /* 0x040fe20000041834 */
[----:B------:R-:W3:Y:S07]  /*4170*/  LDSM.16.M88.4 R28, [R217+-0x2800] ;  /* 0xffd80000d91c783b */ /* 0x000eee0000000200 */
[----:B------:R-:W-:Y:S08]  /*4180*/  HMMA.16816.F32.BF16 R36, R12, R26, R20 ;  /* 0x0000001a0c24723c */ /* 0x000ff00000041814 */
[C---:B-----5:R-:W-:Y:S08]  /*4190*/  HMMA.16816.F32.BF16 R16, R8.reuse, R32, R16 ;  /* 0x000000200810723c */ /* 0x060ff00000041810 */
[C---:B------:R-:W-:Y:S01]  /*41a0*/  HMMA.16816.F32.BF16 R12, R8.reuse, R34, R40 ;  /* 0x00000022080c723c */ /* 0x040fe20000041828 */
[----:B------:R-:W-:Y:S07]  /*41b0*/  LDSM.16.M88.4 R40, [R216+0x9800] ;  /* 0x00980000d828783b */ /* 0x000fee0000000200 */
[C---:B------:R-:W-:Y:S08]  /*41c0*/  HMMA.16816.F32.BF16 R24, R8.reuse, R88, R44 ;  /* 0x000000580818723c */ /* 0x040ff0000004182c */
[C---:B------:R-:W-:Y:S08]  /*41d0*/  HMMA.16816.F32.BF16 R20, R8.reuse, R90, R84 ;  /* 0x0000005a0814723c */ /* 0x040ff00000041854 */
[C---:B-1----:R-:W-:Y:S08]  /*41e0*/  HMMA.16816.F32.BF16 R32, R8.reuse, R72, R80 ;  /* 0x000000480820723c */ /* 0x042ff00000041850 */
[C---:B------:R-:W-:Y:S08]  /*41f0*/  HMMA.16816.F32.BF16 R96, R8.reuse, R74, R76 ;  /* 0x0000004a0860723c */ /* 0x040ff0000004184c */
[C---:B--2---:R-:W-:Y:S01]  /*4200*/  HMMA.16816.F32.BF16 R92, R8.reuse, R68, R64 ;  /* 0x00000044085c723c */ /* 0x044fe20000041840 */
[----:B------:R-:W-:Y:S07]  /*4210*/  LDSM.16.M88.4 R64, [R217+-0x1000] ;  /* 0xfff00000d940783b */ /* 0x000fee0000000200 */
[C---:B------:R-:W-:Y:S01]  /*4220*/  HMMA.16816.F32.BF16 R88, R8.reuse, R70, R60 ;  /* 0x000000460858723c */ /* 0x040fe2000004183c */
[----:B------:R-:W-:Y:S07]  /*4230*/  LDSM.16.M88.4 R60, [R217+-0x800] ;  /* 0xfff80000d93c783b */ /* 0x000fee0000000200 */
[C---:B------:R-:W-:Y:S01]  /*4240*/  HMMA.16816.F32.BF16 R84, R8.reuse, R100, R56 ;  /* 0x000000640854723c */ /* 0x040fe20000041838 */
[----:B------:R-:W-:Y:S07]  /*4250*/  LDSM.16.M88.4 R56, [R216+0x9000] ;  /* 0x00900000d838783b */ /* 0x000fee0000000200 */
[C---:B------:R-:W-:Y:S08]  /*4260*/  HMMA.16816.F32.BF16 R80, R8.reuse, R102, R52 ;  /* 0x000000660850723c */ /* 0x040ff00000041834 */
[C---:B------:R-:W-:Y:S08]  /*4270*/  HMMA.16816.F32.BF16 R76, R8.reuse, R104, R48 ;  /* 0x00000068084c723c */ /* 0x040ff00000041830 */
[----:B------:R-:W-:Y:S01]  /*4280*/  HMMA.16816.F32.BF16 R72, R8, R106, R36 ;  /* 0x0000006a0848723c */ /* 0x000fe20000041824 */
[----:B------:R-:W1:Y:S04]  /*4290*/  LDSM.16.M88.4 R8, [R217+-0x1800] ;  /* 0xffe80000d908783b */ /* 0x000e680000000200 */
[----:B------:R-:W-:Y:S03]  /*42a0*/  LDSM.16.M88.4 R36, [R216+0xa000] ;  /* 0x00a00000d824783b */ /* 0x000fe60000000200 */
[C---:B------:R-:W-:Y:S01]  /*42b0*/  HMMA.16816.F32.BF16 R52, R4.reuse, R114, R12 ;  /* 0x000000720434723c */ /* 0x040fe2000004180c */
[----:B------:R-:W2:Y:S07]  /*42c0*/  LDSM.16.M88.4 R12, [R223+0xc000] ;  /* 0x00c00000df0c783b */ /* 0x000eae0000000200 */
[C---:B---3--:R-:W-:Y:S08]  /*42d0*/  HMMA.16816.F32.BF16 R44, R4.reuse, R28, R24 ;  /* 0x0000001c042c723c */ /* 0x048ff00000041818 */
[C---:B------:R-:W-:Y:S01]  /*42e0*/  HMMA.16816.F32.BF16 R24, R4.reuse, R108, R32 ;  /* 0x0000006c0418723c */ /* 0x040fe20000041820 */
[----:B------:R-:W3:Y:S07]  /*42f0*/  LDSM.16.M88.4 R32, [R216+0xa800] ;  /* 0x00a80000d820783b */ /* 0x000eee0000000200 */
[C---:B------:R-:W-:Y:S01]  /*4300*/  HMMA.16816.F32.BF16 R68, R4.reuse, R112, R16 ;  /* 0x000000700444723c */ /* 0x040fe20000041810 */
[C---:B------:R-:W-:Y:S01]  /*4310*/  IADD3 R241, R227.reuse, 0x9800, RZ ;  /* 0x00009800e3f17810 */ /* 0x040fe20007ffe0ff */
[----:B------:R-:W4:Y:S06]  /*4320*/  LDSM.16.M88.4 R112, [R216+0xb000] ;  /* 0x00b00000d870783b */ /* 0x000f2c0000000200 */
[C---:B------:R-:W-:Y:S08]  /*4330*/  HMMA.16816.F32.BF16 R28, R4.reuse, R30, R20 ;  /* 0x0000001e041c723c */ /* 0x040ff00000041814 */
[C---:B-1----:R-:W-:Y:S08]  /*4340*/  HMMA.16816.F32.BF16 R16, R4.reuse, R8, R92 ;  /* 0x000000080410723c */ /* 0x042ff0000004185c */
[----:B------:R-:W-:Y:S01]  /*4350*/  HMMA.16816.F32.BF16 R20, R4, R110, R96 ;  /* 0x0000006e0414723c */ /* 0x000fe20000041860 */
[----:B------:R-:W-:-:S07]  /*4360*/  IADD3 R242, R227, 0xa000, RZ ;  /* 0x0000a000e3f27810 */ /* 0x000fce0007ffe0ff */
[----:B------:R-:W-:Y:S01]  /*4370*/  HMMA.16816.F32.BF16 R104, R4, R66, R80 ;  /* 0x000000420468723c */ /* 0x000fe20000041850 */
[----:B------:R-:W1:Y:S07]  /*4380*/  LDSM.16.M88.4 R80, [R216+0xb800] ;  /* 0x00b80000d850783b */ /* 0x000e6e0000000200 */
[----:B--2---:R-:W-:Y:S08]  /*4390*/  HMMA.16816.F32.BF16 R96, R12, R56, R68 ;  /* 0x000000380c60723c */ /* 0x004ff00000041844 */
[C---:B------:R-:W-:Y:S08]  /*43a0*/  HMMA.16816.F32.BF16 R8, R4.reuse, R10, R88 ;  /* 0x0000000a0408723c */ /* 0x040ff00000041858 */
[C---:B------:R-:W-:Y:S08]  /*43b0*/  HMMA.16816.F32.BF16 R48, R4.reuse, R64, R84 ;  /* 0x000000400430723c */ /* 0x040ff00000041854 */
[C---:B------:R-:W-:Y:S08]  /*43c0*/  HMMA.16816.F32.BF16 R108, R4.reuse, R60, R76 ;  /* 0x0000003c046c723c */ /* 0x040ff0000004184c */
[----:B------:R-:W-:Y:S01]  /*43d0*/  HMMA.16816.F32.BF16 R100, R4, R62, R72 ;  /* 0x0000003e0464723c */ /* 0x000fe20000041848 */
[----:B------:R-:W-:Y:S07]  /*43e0*/  LDSM.16.M88.4 R4, [R224+0xc000] ;  /* 0x00c00000e004783b */ /* 0x000fee0000000200 */
[C---:B---3--:R-:W-:Y:S01]  /*43f0*/  HMMA.16816.F32.BF16 R68, R12.reuse, R32, R16 ;  /* 0x000000200c44723c */ /* 0x048fe20000041810 */
[----:B------:R-:W2:Y:S07]  /*4400*/  LDSM.16.M88.4 R16, [R228] ;  /* 0x00000000e410783b */ /* 0x000eae0000000200 */
[C---:B------:R-:W-:Y:S01]  /*4410*/  HMMA.16816.F32.BF16 R72, R12.reuse, R38, R20 ;  /* 0x000000260c48723c */ /* 0x040fe20000041814 */
[----:B------:R-:W3:Y:S07]  /*4420*/  LDSM.16.M88.4 R20, [R241] ;  /* 0x00000000f114783b */ /* 0x000eee0000000200 */
[----:B------:R-:W-:Y:S01]  /*4430*/  HMMA.16816.F32.BF16 R76, R12, R36, R24 ;  /* 0x000000240c4c723c */ /* 0x000fe20000041818 */
[----:B------:R-:W5:Y:S01]  /*4440*/  LDSM.16.M88.4 R36, [R242] ;  /* 0x00000000f224783b */ /* 0x000f620000000200 */
[----:B------:R-:W-:-:S02]  /*4450*/  IADD3 R243, R227, 0xa800, RZ ;  /* 0x0000a800e3f37810 */ /* 0x000fc40007ffe0ff */
[C---:B------:R-:W-:Y:S02]  /*4460*/  IADD3 R244, R227.reuse, 0xb000, RZ ;  /* 0x0000b000e3f47810 */ /* 0x040fe40007ffe0ff */
[----:B------:R-:W-:Y:S01]  /*4470*/  IADD3 R245, R227, 0xb800, RZ ;  /* 0x0000b800e3f57810 */ /* 0x000fe20007ffe0ff */
[----:B------:R-:W1:Y:S01]  /*4480*/  LDSM.16.M88.4 R60, [R243] ;  /* 0x00000000f33c783b */ /* 0x000e620000000200 */
[C---:B------:R-:W-:Y:S03]  /*4490*/  HMMA.16816.F32.BF16 R92, R12.reuse, R58, R52 ;  /* 0x0000003a0c5c723c */ /* 0x040fe60000041834 */
[----:B------:R-:W1:Y:S04]  /*44a0*/  LDSM.16.M88.4 R56, [R244] ;  /* 0x00000000f438783b */ /* 0x000e680000000200 */
[----:B------:R-:W1:Y:S01]  /*44b0*/  LDSM.16.M88.4 R52, [R245] ;  /* 0x00000000f534783b */ /* 0x000e620000000200 */
[C---:B------:R-:W-:Y:S08]  /*44c0*/  HMMA.16816.F32.BF16 R88, R12.reuse, R40, R44 ;  /* 0x000000280c58723c */ /* 0x040ff0000004182c */
[C---:B------:R-:W-:Y:S08]  /*44d0*/  HMMA.16816.F32.BF16 R84, R12.reuse, R42, R28 ;  /* 0x0000002a0c54723c */ /* 0x040ff0000004181c */
[C---:B------:R-:W-:Y:S01]  /*44e0*/  HMMA.16816.F32.BF16 R64, R12.reuse, R34, R8 ;  /* 0x000000220c40723c */ /* 0x040fe20000041808 */
[----:B------:R-:W3:Y:S07]  /*44f0*/  LDSM.16.M88.4 R8, [R226+0xc000] ;  /* 0x00c00000e208783b */ /* 0x000eee0000000200 */
[C---:B----4-:R-:W-:Y:S08]  /*4500*/  HMMA.16816.F32.BF16 R48, R12.reuse, R112, R48 ;  /* 0x000000700c30723c */ /* 0x050ff00000041830 */
[C---:B------:R-:W-:Y:S08]  /*4510*/  HMMA.16816.F32.BF16 R44, R12.reuse, R114, R104 ;  /* 0x000000720c2c723c */ /* 0x040ff00000041868 */
[C---:B-1----:R-:W-:Y:S08]  /*4520*/  HMMA.16816.F32.BF16 R40, R12.reuse, R80, R108 ;  /* 0x000000500c28723c */ /* 0x042ff0000004186c */
[----:B------:R-:W-:Y:S01]  /*4530*/  HMMA.16816.F32.BF16 R32, R12, R82, R100 ;  /* 0x000000520c20723c */ /* 0x000fe20000041864 */
[----:B------:R-:W-:Y:S07]  /*4540*/  LDSM.16.M88.4 R100, [R218+0xb800] ;  /* 0x00b80000da64783b */ /* 0x000fee0000000200 */
[C---:B--2---:R-:W-:Y:S08]  /*4550*/  HMMA.16816.F32.BF16 R28, R4.reuse, R16, R96 ;  /* 0x00000010041c723c */ /* 0x044ff00000041860 */
[C---:B------:R-:W-:Y:S01]  /*4560*/  HMMA.16816.F32.BF16 R24, R4.reuse, R18, R92 ;  /* 0x000000120418723c */ /* 0x040fe2000004185c */
[----:B------:R-:W-:Y:S07]  /*4570*/  LDSM.16.M88.4 R92, [R218+0xb000] ;  /* 0x00b00000da5c783b */ /* 0x000fee0000000200 */
[C---:B---3--:R-:W-:Y:S08]  /*4580*/  HMMA.16816.F32.BF16 R16, R4.reuse, R20, R88 ;  /* 0x000000140410723c */ /* 0x048ff00000041858 */
[C---:B------:R-:W-:Y:S08]  /*4590*/  HMMA.16816.F32.BF16 R12, R4.reuse, R22, R84 ;  /* 0x00000016040c723c */ /* 0x040ff00000041854 */
[C---:B-----5:R-:W-:Y:S01]  /*45a0*/  HMMA.16816.F32.BF16 R20, R4.reuse, R36, R76 ;  /* 0x000000240414723c */ /* 0x060fe2000004184c */
[----:B------:R-:W1:Y:S07]  /*45b0*/  LDSM.16.M88.4 R76, [R218+0xa800] ;  /* 0x00a80000da4c783b */ /* 0x000e6e0000000200 */
[C---:B------:R-:W-:Y:S08]  /*45c0*/  HMMA.16816.F32.BF16 R112, R4.reuse, R38, R72 ;  /* 0x000000260470723c */ /* 0x040ff00000041848 */
[C---:B------:R-:W-:Y:S08]  /*45d0*/  HMMA.16816.F32.BF16 R116, R4.reuse, R60, R68 ;  /* 0x0000003c0474723c */ /* 0x040ff00000041844 */
[C---:B------:R-:W-:Y:S01]  /*45e0*/  HMMA.16816.F32.BF16 R108, R4.reuse, R62, R64 ;  /* 0x0000003e046c723c */ /* 0x040fe20000041840 */
[----:B------:R-:W-:Y:S07]  /*45f0*/  LDSM.16.M88.4 R64, [R217] ;  /* 0x00000000d940783b */ /* 0x000fee0000000200 */
        /* <DEDUP_REMOVED lines=8> */
[----:B------:R-:W-:Y:S04]  /*4680*/  LDSM.16.M88.4 R4, [R225+0xc000] ;  /* 0x00c00000e104783b */ /* 0x000fe80000000200 */
[----:B------:R-:W2:Y:S01]  /*4690*/  LDSM.16.M88.4 R52, [R217+0x1000] ;  /* 0x00100000d934783b */ /* 0x000ea20000000200 */
[----:B------:R-:W-:Y:S01]  /*46a0*/  ISETP.GT.AND P0, PT, R139, R152, PT ;  /* 0x000000988b00720c */ /* 0x000fe20003f04270 */
[----:B------:R-:W-:-:S04]  /*46b0*/  DEPBAR.LE SB0, 0x0 ;  /* 0x000080000000791a */ /* 0x000fc80000000000 */
[C---:B------:R-:W-:Y:S08]  /*46c0*/  HMMA.16816.F32.BF16 R36, R8.reuse, R128, R20 ;  /* 0x000000800824723c */ /* 0x040ff00000041814 */
[C---:B------:R-:W-:Y:S08]  /*46d0*/  HMMA.16816.F32.BF16 R80, R8.reuse, R124, R28 ;  /* 0x0000007c0850723c */ /* 0x040ff0000004181c */
[C---:B------:R-:W-:Y:S08]  /*46e0*/  HMMA.16816.F32.BF16 R32, R8.reuse, R130, R112 ;  /* 0x000000820820723c */ /* 0x040ff00000041870 */
[C---:B------:R-:W-:Y:S08]  /*46f0*/  HMMA.16816.F32.BF16 R72, R8.reuse, R126, R24 ;  /* 0x0000007e0848723c */ /* 0x040ff00000041818 */
        /* <DEDUP_REMOVED lines=8> */
[----:B------:R-:W-:Y:S07]  /*4780*/  BSSY B0, `(.L_x_5949) ;  /* 0x000007a000007945 */ /* 0x000fee0003800000 */
[----:B--2---:R-:W-:Y:S01]  /*4790*/  HMMA.16816.F32.BF16 R36, R4, R52, R36 ;  /* 0x000000340424723c */ /* 0x004fe20000041824 */
[----:B------:R-:W-:-:S07]  /*47a0*/  ISETP.GT.AND P6, PT, R137, 0x5f, PT ;  /* 0x0000005f8900780c */ /* 0x000fce0003fc4270 */
[----:B------:R-:W-:Y:S01]  /*47b0*/  HMMA.16816.F32.BF16 R52, R4, R54, R32 ;  /* 0x000000360434723c */ /* 0x000fe20000041820 */
[----:B------:R-:W-:-:S07]  /*47c0*/  IADD3 R250, R227, 0x2800, RZ ;  /* 0x00002800e3fa7810 */ /* 0x000fce0007ffe0ff */
[----:B------:R-:W-:Y:S01]  /*47d0*/  HMMA.16816.F32.BF16 R32, R4, R48, R28 ;  /* 0x000000300420723c */ /* 0x000fe2000004181c */
[C---:B------:R-:W-:Y:S02]  /*47e0*/  IADD3 R249, R227.reuse, 0x2000, RZ ;  /* 0x00002000e3f97810 */ /* 0x040fe40007ffe0ff */
[----:B------:R-:W-:-:S05]  /*47f0*/  IADD3 R248, R227, 0x1800, RZ ;  /* 0x00001800e3f87810 */ /* 0x000fca0007ffe0ff */
[----:B------:R-:W-:Y:S01]  /*4800*/  HMMA.16816.F32.BF16 R48, R4, R50, R24 ;  /* 0x000000320430723c */ /* 0x000fe20000041818 */
[C---:B------:R-:W-:Y:S02]  /*4810*/  IADD3 R247, R227.reuse, 0x1000, RZ ;  /* 0x00001000e3f77810 */ /* 0x040fe40007ffe0ff */
[----:B------:R-:W-:-:S05]  /*4820*/  IADD3 R246, R227, 0x800, RZ ;  /* 0x00000800e3f67810 */ /* 0x000fca0007ffe0ff */
[C---:B------:R-:W-:Y:S08]  /*4830*/  HMMA.16816.F32.BF16 R28, R4.reuse, R44, R20 ;  /* 0x0000002c041c723c */ /* 0x040ff00000041814 */
        /* <DEDUP_REMOVED lines=41> */
.L_x_5995:
[----:B------:R-:W-:Y:S05]  /*4ad0*/  BRA.DIV ~URZ, `(.L_x_5952) ;  /* 0x000101627f007947 */ /* 0x000fea000b800000 */
[----:B-1----:R-:W4:Y:S04]  /*4ae0*/  LDL R6, [R1] ;  /* 0x0000000001067983 */ /* 0x002f280000100800 */
        /* <DEDUP_REMOVED lines=40> */
.L_x_5996:
        /* <DEDUP_REMOVED lines=27> */
.L_x_5950:
[----:B------:R-:W-:Y:S05]  /*4f20*/  BSYNC B0 ;  /* 0x0000000000007941 */ /* 0x000fea0003800000 */
.L_x_5949:
[----:B-1----:R-:W2:Y:S01]  /*4f30*/  LDL R2, [R1+0x74] ;  /* 0x0000740001027983 */ /* 0x002ea20000100800 */
[----:B------:R-:W-:-:S03]  /*4f40*/  IMAD.MOV.U32 R4, RZ, RZ, c[0x0][0x2c4] ;  /* 0x0000b100ff047624 */ /* 0x000fc600078e00ff */
[----:B------:R-:W2:Y:S04]  /*4f50*/  LDL R0, [R1+0x184] ;  /* 0x0001840001007983 */ /* 0x000ea80000100800 */
[----:B------:R-:W3:Y:S01]  /*4f60*/  LDL R3, [R1+0x60] ;  /* 0x0000600001037983 */ /* 0x000ee20000100800 */
[----:B------:R-:W-:-:S03]  /*4f70*/  ISETP.NE.AND P0, PT, R4, 0x1, PT ;  /* 0x000000010400780c */ /* 0x000fc60003f05270 */
[----:B------:R-:W0:Y:S01]  /*4f80*/  LDGDEPBAR ;  /* 0x00000000000079af */ /* 0x000e220000000000 */
[----:B--2---:R-:W-:-:S09]  /*4f90*/  IMAD.IADD R2, R0, 0x1, R2 ;  /* 0x0000000100027824 */ /* 0x004fd200078e0202 */
[----:B------:R-:W-:Y:S01]  /*4fa0*/  @P0 IMAD.HI.U32 R0, R2, c[0x0][0x2c8], RZ ;  /* 0x0000b20002000a27 */ /* 0x000fe200078e00ff */
[----:B------:R1:W-:Y:S01]  /*4fb0*/  STL [R1+0x28], R2 ;  /* 0x0000280201007387 */ /* 0x0003e20000100800 */
[----:B------:R-:W-:Y:S02]  /*4fc0*/  MOV R4, R2 ;  /* 0x0000000200047202 */ /* 0x000fe40000000f00 */
[----:B---3--:R-:W-:Y:S01]  /*4fd0*/  IMAD.IADD R6, R136, 0x1, -R3 ;  /* 0x0000000188067824 */ /* 0x008fe200078e0a03 */
[----:B------:R-:W-:Y:S02]  /*4fe0*/  @P0 SHF.R.U32.HI R4, RZ, c[0x0][0x2cc], R0 ;  /* 0x0000b300ff040a19 */ /* 0x000fe40000011600 */
[----:B-1----:R-:W-:-:S04]  /*4ff0*/  IADD3 R2, -R3, 0x1, R136 ;  /* 0x0000000103027810 */ /* 0x002fc80007ffe188 */
[----:B------:R-:W-:Y:S01]  /*5000*/  IADD3 R5, R2, -c[0x0][0x168], RZ ;  /* 0x80005a0002057a10 */ /* 0x000fe20007ffe0ff */
[----:B------:R-:W-:Y:S05]  /*5010*/  BRA.DIV ~URZ, `(.L_x_5953) ;  /* 0x000101827f007947 */ /* 0x000fea000b800000 */
[----:B------:R1:W2:Y:S02]  /*5020*/  SHFL.IDX PT, R0, R4, RZ, 0x1c1f ;  /* 0x001c1fff04007589 */ /* 0x0002a400000e0000 */
.L_x_5997:
[----:B--2---:R-:W-:-:S05]  /*5030*/  IMAD.IADD R0, R5, 0x1, R0 ;  /* 0x0000000105007824 */ /* 0x004fca00078e0200 */
        /* <DEDUP_REMOVED lines=64> */
[----:B-1----:R-:W-:Y:S02]  /*5440*/  FSEL R4, R82, -INF , P1 ;  /* 0xff80000052047808 */ /* 0x002fe40000800000 */
[----:B------:R-:W-:Y:S02]  /*5450*/  FSEL R5, R83, -INF , P0 ;  /* 0xff80000053057808 */ /* 0x000fe40000000000 */
        /* <DEDUP_REMOVED lines=88> */
.L_x_5998:
[C---:B------:R-:W-:Y:S01]  /*59e0*/  FMUL.FTZ R2, R133.reuse, c[0x0][0x2d0] ;  /* 0x0000b40085027a20 */ /* 0x040fe20000410000 */
[----:B------:R-:W-:Y:S01]  /*59f0*/  FSETP.NEU.FTZ.AND P0, PT, R133, -INF , PT ;  /* 0xff8000008500780b */ /* 0x000fe20003f1d000 */
[----:B------:R-:W-:Y:S01]  /*5a00*/  WARPSYNC 0xffffffff ;  /* 0xffffffff00007948 */ /* 0x000fe20003800000 */
[----:B--23--:R-:W-:Y:S01]  /*5a10*/  FMNMX.FTZ R24, R3, R24, !PT ;  /* 0x0000001803187209 */ /* 0x00cfe20007810000 */
        /* <DEDUP_REMOVED lines=15> */
[----:B------:R1:W3:Y:S03]  /*5b10*/  MUFU.EX2 R27, R0 ;  /* 0x00000000001b7308 */ /* 0x0002e60000000800 */
[----:B------:R-:W-:Y:S01]  /*5b20*/  LDSM.16.MT88.4 R64, [R222+0x3000] ;  /* 0x00300000de40783b */ /* 0x000fe20000004200 */
[----:B--2---:R-:W-:-:S03]  /*5b30*/  FFMA.FTZ R3, R20, c[0x0][0x2d0], -R2 ;  /* 0x0000b40014037a23 */ /* 0x004fc60000010802 */
[----:B------:R-:W-:Y:S01]  /*5b40*/  LDSM.16.MT88.4 R48, [R221+0x800] ;  /* 0x00080000dd30783b */ /* 0x000fe20000004200 */
[----:B------:R-:W2:Y:S03]  /*5b50*/  MUFU.EX2 R134, R3 ;  /* 0x0000000300867308 */ /* 0x000ea60000000800 */
[----:B------:R-:W-:Y:S04]  /*5b60*/  LDSM.16.MT88.4 R80, [R220+0x3800] ;  /* 0x00380000dc50783b */ /* 0x000fe80000004200 */
[----:B------:R-:W-:Y:S01]  /*5b70*/  LDSM.16.MT88.4 R84, [R221+0x3000] ;  /* 0x00300000dd54783b */ /* 0x000fe20000004200 */
[----:B-1----:R-:W-:Y:S01]  /*5b80*/  FFMA.FTZ R0, R12, c[0x0][0x2d0], -R2 ;  /* 0x0000b4000c007a23 */ /* 0x002fe20000010802 */
[----:B---3--:R-:W-:-:S03]  /*5b90*/  F2FP.BF16.PACK_AB R20, R27, R120 ;  /* 0x000000781b14723e */ /* 0x008fc600000010ff */
[----:B------:R1:W-:Y:S01]  /*5ba0*/  MUFU.EX2 R125, R0 ;  /* 0x00000000007d7308 */ /* 0x0003e20000000800 */
[----:B--2---:R-:W-:Y:S01]  /*5bb0*/  F2FP.BF16.PACK_AB R18, R134, R131 ;  /* 0x000000838612723e */ /* 0x004fe200000010ff */
[----:B-1----:R-:W-:-:S06]  /*5bc0*/  FFMA.FTZ R0, R14, c[0x0][0x2d0], -R2 ;  /* 0x0000b4000e007a23 */ /* 0x002fcc0000010802 */
[----:B------:R1:W2:Y:S02]  /*5bd0*/  MUFU.EX2 R127, R0 ;  /* 0x00000000007f7308 */ /* 0x0002a40000000800 */
[----:B-1----:R-:W-:Y:S01]  /*5be0*/  FFMA.FTZ R0, R15, c[0x0][0x2d0], -R2 ;  /* 0x0000b4000f007a23 */ /* 0x002fe20000010802 */
[----:B--2---:R-:W-:-:S05]  /*5bf0*/  F2FP.BF16.PACK_AB R22, R127, R125 ;  /* 0x0000007d7f16723e */ /* 0x004fca00000010ff */
[----:B------:R1:W-:Y:S02]  /*5c00*/  MUFU.EX2 R128, R0 ;  /* 0x0000000000807308 */ /* 0x0003e40000000800 */
[----:B-1----:R-:W-:-:S06]  /*5c10*/  FFMA.FTZ R0, R16, c[0x0][0x2d0], -R2 ;  /* 0x0000b40010007a23 */ /* 0x002fcc0000010802 */
[----:B------:R1:W2:Y:S02]  /*5c20*/  MUFU.EX2 R129, R0 ;  /* 0x0000000000817308 */ /* 0x0002a40000000800 */
[----:B-1----:R-:W-:Y:S01]  /*5c30*/  FMUL.FTZ R0, R24, c[0x0][0x2d0] ;  /* 0x0000b40018007a20 */ /* 0x002fe20000410000 */
[----:B--2---:R-:W-:-:S04]  /*5c40*/  F2FP.BF16.PACK_AB R16, R129, R128 ;  /* 0x000000808110723e */ /* 0x004fc800000010ff */
[----:B------:R-:W-:-:S05]  /*5c50*/  FSEL R0, R0, RZ, P0 ;  /* 0x000000ff00007208 */ /* 0x000fca0000000000 */
[----:B------:R-:W-:-:S04]  /*5c60*/  FFMA.FTZ R3, R4, c[0x0][0x2d0], -R0 ;  /* 0x0000b40004037a23 */ /* 0x000fc80000010800 */
[----:B------:R1:W-:Y:S02]  /*5c70*/  MUFU.EX2 R26, R3 ;  /* 0x00000003001a7308 */ /* 0x0003e40000000800 */
[--C-:B-1----:R-:W-:Y:S02]  /*5c80*/  FFMA.FTZ R3, R5, c[0x0][0x2d0], -R0.reuse ;  /* 0x0000b40005037a23 */ /* 0x102fe40000010800 */
[----:B------:R-:W1:Y:S04]  /*5c90*/  LDSM.16.MT88.4 R4, [R219] ;  /* 0x00000000db04783b */ /* 0x000e680000004200 */
        /* <DEDUP_REMOVED lines=109> */
[----:B------:R-:W-:-:S06]  /*6370*/  MOV R87, R57 ;  /* 0x0000003900577202 */ /* 0x000fcc0000000f00 */
        /* <DEDUP_REMOVED lines=196> */
[----:B------:R-:W-:Y:S01]  /*6fc0*/  IMAD.MOV.U32 R25, RZ, RZ, R140 ;  /* 0x000000ffff197224 */ /* 0x000fe200078e008c */
        /* <DEDUP_REMOVED lines=65> */
[----:B------:R-:W-:Y:S01]  /*73e0*/  MOV R25, R60 ;  /* 0x0000003c00197202 */ /* 0x000fe20000000f00 */
[----:B------:R-:W-:Y:S01]  /*73f0*/  IMAD.MOV.U32 R3, RZ, RZ, R61 ;  /* 0x000000ffff037224 */ /* 0x000fe200078e003d */
        /* <DEDUP_REMOVED lines=14> */
[----:B------:R-:W-:Y:S01]  /*74e0*/  MOV R153, R3 ;  /* 0x0000000300997202 */ /* 0x000fe20000000f00 */
[----:B------:R-:W-:Y:S01]  /*74f0*/  LDSM.16.MT88.4 R160, [R222+0x2800] ;  /* 0x00280000dea0783b */ /* 0x000fe20000004200 */
[----:B------:R-:W-:-:S02]  /*7500*/  MOV R154, R2 ;  /* 0x00000002009a7202 */ /* 0x000fc40000000f00 */
[----:B------:R-:W-:-:S03]  /*7510*/  MOV R152, R25 ;  /* 0x0000001900987202 */ /* 0x000fc60000000f00 */
[C---:B------:R-:W-:Y:S01]  /*7520*/  HMMA.16816.F32.BF16 R96, R4.reuse, R10, R96 ;  /* 0x0000000a0460723c */ /* 0x040fe20000041860 */
[----:B------:R-:W2:Y:S07]  /*7530*/  LDSM.16.MT88.4 R8, [R222+0x5000] ;  /* 0x00500000de08783b */ /* 0x000eae0000004200 */
[C---:B---3--:R-:W-:Y:S08]  /*7540*/  HMMA.16816.F32.BF16 R172, R4.reuse, R16, R204 ;  /* 0x0000001004ac723c */ /* 0x048ff000000418cc */
[C---:B------:R-:W-:Y:S01]  /*7550*/  HMMA.16816.F32.BF16 R88, R4.reuse, R18, R184 ;  /* 0x000000120458723c */ /* 0x040fe200000418b8 */
[----:B------:R-:W3:Y:S07]  /*7560*/  LDSM.16.MT88.4 R16, [R219+0x5000] ;  /* 0x00500000db10783b */ /* 0x000eee0000004200 */
[C---:B-1----:R-:W-:Y:S08]  /*7570*/  HMMA.16816.F32.BF16 R164, R4.reuse, R12, R180 ;  /* 0x0000000c04a4723c */ /* 0x042ff000000418b4 */
[C---:B------:R-:W-:Y:S01]  /*7580*/  HMMA.16816.F32.BF16 R92, R4.reuse, R14, R176 ;  /* 0x0000000e045c723c */ /* 0x040fe200000418b0 */
[----:B------:R-:W1:Y:S04]  /*7590*/  LDSM.16.MT88.4 R12, [R220+0x5000] ;  /* 0x00500000dc0c783b */ /* 0x000e680000004200 */
[----:B------:R-:W-:Y:S03]  /*75a0*/  LDSM.16.MT88.4 R176, [R219+0x2800] ;  /* 0x00280000dbb0783b */ /* 0x000fe60000004200 */
[C---:B--2---:R-:W-:Y:S01]  /*75b0*/  HMMA.16816.F32.BF16 R112, R4.reuse, R8, R136 ;  /* 0x000000080470723c */ /* 0x044fe20000041888 */
[----:B------:R-:W-:Y:S07]  /*75c0*/  LDSM.16.MT88.4 R136, [R220+0x5800] ;  /* 0x00580000dc88783b */ /* 0x000fee0000004200 */
[C---:B------:R-:W-:Y:S01]  /*75d0*/  HMMA.16816.F32.BF16 R116, R4.reuse, R10, R116 ;  /* 0x0000000a0474723c */ /* 0x040fe20000041874 */
[----:B------:R-:W2:Y:S07]  /*75e0*/  LDSM.16.MT88.4 R8, [R220+0x8000] ;  /* 0x00800000dc08783b */ /* 0x000eae0000004200 */
[C---:B---3--:R-:W-:Y:S08]  /*75f0*/  HMMA.16816.F32.BF16 R104, R4.reuse, R16, R200 ;  /* 0x000000100468723c */ /* 0x048ff000000418c8 */
[----:B------:R-:W-:Y:S01]  /*7600*/  HMMA.16816.F32.BF16 R200, R4, R18, R168 ;  /* 0x0000001204c8723c */ /* 0x000fe200000418a8 */
[----:B------:R-:W3:Y:S07]  /*7610*/  LDSM.16.MT88.4 R168, [R220+0x2800] ;  /* 0x00280000dca8783b */ /* 0x000eee0000004200 */
[----:B------:R-:W-:Y:S08]  /*7620*/  HMMA.16816.F32.BF16 R164, R128, R160, R164 ;  /* 0x000000a080a4723c */ /* 0x000ff000000418a4 */
[----:B------:R-:W-:Y:S01]  /*7630*/  MOV R0, R107 ;  /* 0x0000006b00007202 */ /* 0x000fe20000000f00 */
[----:B-1----:R-:W-:Y:S01]  /*7640*/  HMMA.16816.F32.BF16 R192, R4, R12, R148 ;  /* 0x0000000c04c0723c */ /* 0x002fe20000041894 */
[----:B------:R-:W-:-:S02]  /*7650*/  MOV R16, R104 ;  /* 0x0000006800107202 */ /* 0x000fc40000000f00 */
[----:B------:R-:W-:Y:S02]  /*7660*/  MOV R3, R105 ;  /* 0x0000006900037202 */ /* 0x000fe40000000f00 */
[----:B------:R-:W-:Y:S02]  /*7670*/  MOV R2, R106 ;  /* 0x0000006a00027202 */ /* 0x000fe40000000f00 */
[----:B------:R-:W-:Y:S01]  /*7680*/  MOV R151, R0 ;  /* 0x0000000000977202 */ /* 0x000fe20000000f00 */
[----:B--2---:R-:W-:Y:S01]  /*7690*/  HMMA.16816.F32.BF16 R188, R4, R8, R44 ;  /* 0x0000000804bc723c */ /* 0x004fe2000004182c */
[----:B------:R-:W2:Y:S01]  /*76a0*/  LDL R0, [R1+0x74] ;  /* 0x0000740001007983 */ /* 0x000ea20000100800 */
[----:B------:R-:W-:Y:S02]  /*76b0*/  MOV R148, R16 ;  /* 0x0000001000947202 */ /* 0x000fe40000000f00 */
[----:B------:R-:W-:Y:S01]  /*76c0*/  MOV R150, R2 ;  /* 0x0000000200967202 */ /* 0x000fe20000000f00 */
[----:B------:R-:W1:Y:S01]  /*76d0*/  LDSM.16.MT88.4 R16, [R221+0x5000] ;  /* 0x00500000dd10783b */ /* 0x000e620000004200 */
[----:B------:R-:W-:-:S02]  /*76e0*/  MOV R149, R3 ;  /* 0x0000000300957202 */ /* 0x000fc40000000f00 */
[C---:B------:R-:W-:Y:S01]  /*76f0*/  HMMA.16816.F32.BF16 R120, R4.reuse, R10, R32 ;  /* 0x0000000a0478723c */ /* 0x040fe20000041820 */
[----:B------:R-:W4:Y:S07]  /*7700*/  LDSM.16.MT88.4 R8, [R219+0xb000] ;  /* 0x00b00000db08783b */ /* 0x000f2e0000004200 */
[----:B------:R-:W-:Y:S01]  /*7710*/  HMMA.16816.F32.BF16 R184, R4, R14, R140 ;  /* 0x0000000e04b8723c */ /* 0x000fe2000004188c */
[----:B------:R-:W5:Y:S07]  /*7720*/  LDSM.16.MT88.4 R12, [R219+0x8000] ;  /* 0x00800000db0c783b */ /* 0x000f6e0000004200 */
[C---:B---3--:R-:W-:Y:S08]  /*7730*/  HMMA.16816.F32.BF16 R172, R128.reuse, R168, R172 ;  /* 0x000000a880ac723c */ /* 0x048ff000000418ac */
[C---:B------:R-:W-:Y:S01]  /*7740*/  HMMA.16816.F32.BF16 R168, R128.reuse, R170, R88 ;  /* 0x000000aa80a8723c */ /* 0x040fe20000041858 */
[----:B------:R-:W-:Y:S07]  /*7750*/  LDSM.16.MT88.4 R88, [R222+0x8800] ;  /* 0x00880000de58783b */ /* 0x000fee0000004200 */
[----:B------:R-:W-:Y:S08]  /*7760*/  HMMA.16816.F32.BF16 R180, R128, R176, R144 ;  /* 0x000000b080b4723c */ /* 0x000ff00000041890 */
[C---:B-1----:R-:W-:Y:S08]  /*7770*/  HMMA.16816.F32.BF16 R124, R4.reuse, R16, R124 ;  /* 0x00000010047c723c */ /* 0x042ff0000004187c */
[----:B------:R-:W-:Y:S01]  /*7780*/  HMMA.16816.F32.BF16 R100, R4, R18, R100 ;  /* 0x000000120464723c */ /* 0x000fe20000041864 */
[----:B------:R-:W1:Y:S01]  /*7790*/  LDSM.16.MT88.4 R16, [R222+0x8000] ;  /* 0x00800000de10783b */ /* 0x000e620000004200 */
[----:B------:R-:W-:-:S02]  /*77a0*/  MOV R2, c[0x0][0x2c4] ;  /* 0x0000b10000027a02 */ /* 0x000fc40000000f00 */
[----:B------:R-:W-:Y:S01]  /*77b0*/  MOV R3, c[0x0][0x2ac] ;  /* 0x0000ab0000037a02 */ /* 0x000fe20000000f00 */
[----:B------:R-:W-:Y:S03]  /*77c0*/  LDSM.16.MT88.4 R144, [R219+0x5800] ;  /* 0x00580000db90783b */ /* 0x000fe60000004200 */
[C---:B----4-:R-:W-:Y:S08]  /*77d0*/  HMMA.16816.F32.BF16 R208, R4.reuse, R8, R40 ;  /* 0x0000000804d0723c */ /* 0x050ff00000041828 */
[C---:B------:R-:W-:Y:S01]  /*77e0*/  HMMA.16816.F32.BF16 R40, R4.reuse, R10, R28 ;  /* 0x0000000a0428723c */ /* 0x040fe2000004181c */
[----:B------:R-:W3:Y:S07]  /*77f0*/  LDSM.16.MT88.4 R8, [R221+0xb000] ;  /* 0x00b00000dd08783b */ /* 0x000eee0000004200 */
[C---:B-----5:R-:W-:Y:S01]  /*7800*/  HMMA.16816.F32.BF16 R212, R4.reuse, R12, R80 ;  /* 0x0000000c04d4723c */ /* 0x060fe20000041850 */
[----:B------:R-:W-:Y:S07]  /*7810*/  LDSM.16.MT88.4 R80, [R220+0x8800] ;  /* 0x00880000dc50783b */ /* 0x000fee0000004200 */
[----:B------:R-:W-:Y:S01]  /*7820*/  HMMA.16816.F32.BF16 R196, R4, R14, R56 ;  /* 0x0000000e04c4723c */ /* 0x000fe20000041838 */
[----:B------:R-:W4:Y:S04]  /*7830*/  LDSM.16.MT88.4 R12, [R221+0x8000] ;  /* 0x00800000dd0c783b */ /* 0x000f280000004200 */
[----:B------:R-:W-:Y:S03]  /*7840*/  LDSM.16.MT88.4 R56, [R222+0x5800] ;  /* 0x00580000de38783b */ /* 0x000fe60000004200 */
[----:B------:R-:W-:Y:S08]  /*7850*/  HMMA.16816.F32.BF16 R176, R128, R178, R84 ;  /* 0x000000b280b0723c */ /* 0x000ff00000041854 */
[C---:B-1----:R-:W-:Y:S08]  /*7860*/  HMMA.16816.F32.BF16 R108, R4.reuse, R16, R76 ;  /* 0x00000010046c723c */ /* 0x042ff0000004184c */
[----:B------:R-:W-:Y:S01]  /*7870*/  HMMA.16816.F32.BF16 R104, R4, R18, R72 ;  /* 0x000000120468723c */ /* 0x000fe20000041848 */
[----:B------:R-:W1:Y:S01]  /*7880*/  LDSM.16.MT88.4 R16, [R220+0xb000] ;  /* 0x00b00000dc10783b */ /* 0x000e620000004200 */
[----:B------:R-:W-:Y:S01]  /*7890*/  ISETP.NE.AND P1, PT, R2, 0x1, PT ;  /* 0x000000010200780c */ /* 0x000fe20003f25270 */
[----:B------:R-:W-:-:S02]  /*78a0*/  IMAD R3, R3, c[0x0][0x1d0], RZ ;  /* 0x0000740003037a24 */ /* 0x000fc400078e02ff */
[----:B------:R-:W-:Y:S03]  /*78b0*/  LDSM.16.MT88.4 R72, [R219+0x8800] ;  /* 0x00880000db48783b */ /* 0x000fe60000004200 */
[C---:B---3--:R-:W-:Y:S01]  /*78c0*/  HMMA.16816.F32.BF16 R36, R4.reuse, R8, R36 ;  /* 0x000000080424723c */ /* 0x048fe20000041824 */
[----:B------:R-:W3:Y:S07]  /*78d0*/  LDL R8, [R1+0x2c] ;  /* 0x00002c0001087983 */ /* 0x000eee0000100800 */
[C---:B------:R-:W-:Y:S08]  /*78e0*/  HMMA.16816.F32.BF16 R20, R4.reuse, R10, R20 ;  /* 0x0000000a0414723c */ /* 0x040ff00000041814 */
[C---:B----4-:R-:W-:Y:S01]  /*78f0*/  HMMA.16816.F32.BF16 R44, R4.reuse, R12, R64 ;  /* 0x0000000c042c723c */ /* 0x050fe20000041840 */
[----:B------:R-:W-:Y:S07]  /*7900*/  LDSM.16.MT88.4 R64, [R221+0x5800] ;  /* 0x00580000dd40783b */ /* 0x000fee0000004200 */
[----:B------:R-:W-:Y:S01]  /*7910*/  HMMA.16816.F32.BF16 R32, R4, R14, R52 ;  /* 0x0000000e0420723c */ /* 0x000fe20000041834 */
[----:B------:R-:W4:Y:S07]  /*7920*/  LDSM.16.MT88.4 R12, [R222+0xb000] ;  /* 0x00b00000de0c783b */ /* 0x000f2e0000004200 */
[----:B------:R-:W-:Y:S08]  /*7930*/  HMMA.16816.F32.BF16 R160, R128, R162, R92 ;  /* 0x000000a280a0723c */ /* 0x000ff0000004185c */
[C---:B-1----:R-:W-:Y:S01]  /*7940*/  HMMA.16816.F32.BF16 R204, R4.reuse, R16, R152 ;  /* 0x0000001004cc723c */ /* 0x042fe20000041898 */
[----:B------:R-:W1:Y:S07]  /*7950*/  LDSM.16.MT88.4 R152, [R221+0x2800] ;  /* 0x00280000dd98783b */ /* 0x000e6e0000004200 */
[----:B------:R-:W-:Y:S08]  /*7960*/  HMMA.16816.F32.BF16 R28, R4, R18, R68 ;  /* 0x00000012041c723c */ /* 0x000ff00000041844 */
[----:B------:R-:W-:Y:S08]  /*7970*/  HMMA.16816.F32.BF16 R148, R128, R144, R148 ;  /* 0x000000908094723c */ /* 0x000ff00000041894 */
[C---:B----4-:R-:W-:Y:S08]  /*7980*/  HMMA.16816.F32.BF16 R16, R4.reuse, R12, R60 ;  /* 0x0000000c0410723c */ /* 0x050ff0000004183c */
[----:B------:R-:W-:Y:S01]  /*7990*/  HMMA.16816.F32.BF16 R48, R4, R14, R48 ;  /* 0x0000000e0430723c */ /* 0x000fe20000041830 */
[----:B------:R-:W4:Y:S07]  /*79a0*/  LDSM.16.MT88.4 R4, [R221+0xb800] ;  /* 0x00b80000dd04783b */ /* 0x000f2e0000004200 */
[C---:B-1----:R-:W-:Y:S08]  /*79b0*/  HMMA.16816.F32.BF16 R156, R128.reuse, R152, R156 ;  /* 0x00000098809c723c */ /* 0x042ff0000004189c */
[C---:B------:R-:W-:Y:S08]  /*79c0*/  HMMA.16816.F32.BF16 R76, R128.reuse, R80, R188 ;  /* 0x00000050804c723c */ /* 0x040ff000000418bc */
[C---:B------:R-:W-:Y:S08]  /*79d0*/  HMMA.16816.F32.BF16 R84, R128.reuse, R88, R108 ;  /* 0x000000588054723c */ /* 0x040ff0000004186c */
[C---:B------:R-:W-:Y:S01]  /*79e0*/  HMMA.16816.F32.BF16 R152, R128.reuse, R154, R96 ;  /* 0x0000009a8098723c */ /* 0x040fe20000041860 */
[----:B------:R-:W1:Y:S07]  /*79f0*/  LDSM.16.MT88.4 R96, [R221+0x8800] ;  /* 0x00880000dd60783b */ /* 0x000e6e0000004200 */
[C---:B------:R-:W-:Y:S01]  /*7a00*/  HMMA.16816.F32.BF16 R52, R128.reuse, R56, R112 ;  /* 0x000000388034723c */ /* 0x040fe20000041870 */
[----:B------:R-:W-:Y:S07]  /*7a10*/  LDSM.16.MT88.4 R112, [R220+0xb800] ;  /* 0x00b80000dc70783b */ /* 0x000fee0000004200 */
[C---:B------:R-:W-:Y:S01]  /*7a20*/  HMMA.16816.F32.BF16 R80, R128.reuse, R82, R120 ;  /* 0x000000528050723c */ /* 0x040fe20000041878 */
[----:B------:R-:W-:Y:S07]  /*7a30*/  LDSM.16.MT88.4 R120, [R222+0xb800] ;  /* 0x00b80000de78783b */ /* 0x000fee0000004200 */
[C---:B------:R-:W-:Y:S01]  /*7a40*/  HMMA.16816.F32.BF16 R88, R128.reuse, R90, R104 ;  /* 0x0000005a8058723c */ /* 0x040fe20000041868 */
[----:B------:R-:W5:Y:S07]  /*7a50*/  LDSM.16.MT88.4 R104, [R219+0xb800] ;  /* 0x00b80000db68783b */ /* 0x000f6e0000004200 */
[C---:B------:R-:W-:Y:S08]  /*7a60*/  HMMA.16816.F32.BF16 R60, R128.reuse, R64, R124 ;  /* 0x00000040803c723c */ /* 0x040ff0000004187c */
[----:B----4-:R-:W-:Y:S01]  /*7a70*/  HMMA.16816.F32.BF16 R124, R128, R4, R36 ;  /* 0x00000004807c723c */ /* 0x010fe20000041824 */
[----:B--2---:R-:W-:-:S05]  /*7a80*/  @P1 IMAD.HI.U32 R2, R0, c[0x0][0x2c8], RZ ;  /* 0x0000b20000021a27 */ /* 0x004fca00078e00ff */
[----:B------:R-:W-:-:S04]  /*7a90*/  @P1 SHF.R.U32.HI R0, RZ, c[0x0][0x2cc], R2 ;  /* 0x0000b300ff001a19 */ /* 0x000fc80000011602 */
[----:B------:R-:W-:-:S05]  /*7aa0*/  IADD3 R0, R0, -c[0x0][0x168], R3 ;  /* 0x80005a0000007a10 */ /* 0x000fca0007ffe003 */
[----:B------:R-:W-:-:S05]  /*7ab0*/  IMAD.HI R0, R0, 0x2aaaaaab, RZ ;  /* 0x2aaaaaab00007827 */ /* 0x000fca00078e02ff */
[----:B------:R-:W-:-:S04]  /*7ac0*/  SHF.R.U32.HI R2, RZ, 0x1f, R0 ;  /* 0x0000001fff027819 */ /* 0x000fc80000011600 */
[----:B------:R-:W-:Y:S02]  /*7ad0*/  LEA.HI.SX32 R0, R0, R2, 0x1c ;  /* 0x0000000200007211 */ /* 0x000fe400078fe2ff */
[----:B------:R-:W-:-:S05]  /*7ae0*/  IADD3 R3, R252, -0x2, RZ ;  /* 0xfffffffefc037810 */ /* 0x000fca0007ffe0ff */
[----:B------:R2:W-:Y:S01]  /*7af0*/  STL [R1+0x8], R3 ;  /* 0x0000080301007387 */ /* 0x0005e20000100800 */
[C---:B------:R-:W-:Y:S08]  /*7b00*/  HMMA.16816.F32.BF16 R56, R128.reuse, R58, R116 ;  /* 0x0000003a8038723c */ /* 0x040ff00000041874 */
[C---:B------:R-:W-:Y:S08]  /*7b10*/  HMMA.16816.F32.BF16 R64, R128.reuse, R66, R100 ;  /* 0x000000428040723c */ /* 0x040ff00000041864 */
[C---:B------:R-:W-:Y:S08]  /*7b20*/  HMMA.16816.F32.BF16 R140, R128.reuse, R136, R192 ;  /* 0x00000088808c723c */ /* 0x040ff000000418c0 */
[C---:B------:R-:W-:Y:S08]  /*7b30*/  HMMA.16816.F32.BF16 R68, R128.reuse, R72, R212 ;  /* 0x000000488044723c */ /* 0x040ff000000418d4 */
[C---:B-1----:R-:W-:Y:S08]  /*7b40*/  HMMA.16816.F32.BF16 R92, R128.reuse, R96, R44 ;  /* 0x00000060805c723c */ /* 0x042ff0000004182c */
[C---:B-----5:R-:W-:Y:S08]  /*7b50*/  HMMA.16816.F32.BF16 R100, R128.reuse, R104, R208 ;  /* 0x000000688064723c */ /* 0x060ff000000418d0 */
[C---:B------:R-:W-:Y:S08]  /*7b60*/  HMMA.16816.F32.BF16 R108, R128.reuse, R112, R204 ;  /* 0x00000070806c723c */ /* 0x040ff000000418cc */
[C---:B------:R-:W-:Y:S08]  /*7b70*/  HMMA.16816.F32.BF16 R116, R128.reuse, R120, R16 ;  /* 0x000000788074723c */ /* 0x040ff00000041810 */
[----:B------:R-:W-:Y:S01]  /*7b80*/  HMMA.16816.F32.BF16 R144, R128, R146, R200 ;  /* 0x000000928090723c */ /* 0x000fe200000418c8 */
[----:B---3--:R-:W-:-:S05]  /*7b90*/  IMNMX R4, R8, R0, !PT ;  /* 0x0000000008047217 */ /* 0x008fca0007800200 */
[----:B------:R2:W-:Y:S01]  /*7ba0*/  STL [R1+0x30], R4 ;  /* 0x0000300401007387 */ /* 0x0005e20000100800 */
[----:B------:R-:W-:Y:S01]  /*7bb0*/  ISETP.GE.AND P0, PT, R3, R4, PT ;  /* 0x000000040300720c */ /* 0x000fe20003f06270 */
[C---:B------:R-:W-:Y:S08]  /*7bc0*/  HMMA.16816.F32.BF16 R136, R128.reuse, R138, R184 ;  /* 0x0000008a8088723c */ /* 0x040ff000000418b8 */
[C---:B------:R-:W-:Y:S08]  /*7bd0*/  HMMA.16816.F32.BF16 R72, R128.reuse, R74, R196 ;  /* 0x0000004a8048723c */ /* 0x040ff000000418c4 */
[C---:B------:R-:W-:Y:S08]  /*7be0*/  HMMA.16816.F32.BF16 R96, R128.reuse, R98, R32 ;  /* 0x000000628060723c */ /* 0x040ff00000041820 */
[C---:B------:R-:W-:Y:S08]  /*7bf0*/  HMMA.16816.F32.BF16 R104, R128.reuse, R106, R40 ;  /* 0x0000006a8068723c */ /* 0x040ff00000041828 */
[C---:B------:R-:W-:Y:S08]  /*7c00*/  HMMA.16816.F32.BF16 R112, R128.reuse, R114, R28 ;  /* 0x000000728070723c */ /* 0x040ff0000004181c */
[C---:B------:R-:W-:Y:S08]  /*7c10*/  HMMA.16816.F32.BF16 R120, R128.reuse, R122, R48 ;  /* 0x0000007a8078723c */ /* 0x040ff00000041830 */
[----:B------:R-:W-:Y:S01]  /*7c20*/  HMMA.16816.F32.BF16 R128, R128, R6, R20 ;  /* 0x000000068080723c */ /* 0x000fe20000041814 */
[----:B------:R-:W-:Y:S01]  /*7c30*/  @!UPT UIADD3 URZ, URZ, URZ, URZ ;  /* 0x0000003f3f3ff290 */ /* 0x000fe2000fffe03f */
[----:B------:R-:W-:Y:S11]  /*7c40*/  @!P0 BRA `(.L_x_5955) ;  /* 0x0000553000008947 */ /* 0x000ff60003800000 */
[----:B--2---:R-:W-:Y:S02]  /*7c50*/  MOV R135, R24 ;  /* 0x0000001800877202 */ /* 0x004fe40000000f00 */
[----:B------:R-:W-:-:S02]  /*7c60*/  MOV R134, R133 ;  /* 0x0000008500867202 */ /* 0x000fc40000000f00 */
[----:B------:R-:W-:-:S07]  /*7c70*/  MOV R252, R3 ;  /* 0x0000000300fc7202 */ /* 0x000fce0000000f00 */
.L_x_5966:
[----:B------:R-:W2:Y:S01]  /*7c80*/  LDL R0, [R1+0x2c] ;  /* 0x00002c0001007983 */ /* 0x000ea20000100800 */
[----:B------:R-:W-:Y:S04]  /*7c90*/  DEPBAR.LE SB0, 0x0 ;  /* 0x000080000000791a */ /* 0x000fe80000000000 */
[----:B------:R-:W-:Y:S01]  /*7ca0*/  WARPSYNC 0xffffffff ;  /* 0xffffffff00007948 */ /* 0x000fe20003800000 */
[----:B------:R-:W-:Y:S06]  /*7cb0*/  BAR.SYNC.DEFER_BLOCKING 0x0 ;  /* 0x0000000000007b1d */ /* 0x000fec0000010000 */
[----:B------:R1:W3:Y:S01]  /*7cc0*/  LDSM.16.M88.4 R48, [R223] ;  /* 0x00000000df30783b */ /* 0x0002e20000000200 */
[----:B------:R-:W-:Y:S03]  /*7cd0*/  BSSY B0, `(.L_x_5956) ;  /* 0x000007a000007945 */ /* 0x000fe60003800000 */
[----:B------:R1:W4:Y:S04]  /*7ce0*/  LDSM.16.M88.4 R8, [R216] ;  /* 0x00000000d808783b */ /* 0x0003280000000200 */
        /* <DEDUP_REMOVED lines=26> */
[----:B------:R-:W5:Y:S01]  /*7e90*/  LDL R15, [R1] ;  /* 0x00000000010f7983 */ /* 0x000f620000100800 */
        /* <DEDUP_REMOVED lines=23> */
.L_x_5999:
[----:B------:R-:W-:-:S05]  /*8010*/  BRA.DIV ~URZ, `(.L_x_5959) ;  /* 0x0000da027f007947 */ /* 0x000fca000b800000 */
[----:B------:R-:W3:Y:S04]  /*8020*/  LDL R20, [R1] ;  /* 0x0000000001147983 */ /* 0x000ee80000100800 */
        /* <DEDUP_REMOVED lines=40> */
.L_x_6000:
        /* <DEDUP_REMOVED lines=28> */
.L_x_5957:
[----:B-1-34-:R-:W-:Y:S05]  /*8470*/  BSYNC B0 ;  /* 0x0000000000007941 */ /* 0x01afea0003800000 */
.L_x_5956:
[----:B------:R-:W0:Y:S01]  /*8480*/  LDGDEPBAR ;  /* 0x00000000000079af */ /* 0x000e220000000000 */
[----:B------:R-:W-:Y:S01]  /*8490*/  WARPSYNC 0xffffffff ;  /* 0xffffffff00007948 */ /* 0x000fe20003800000 */
[C---:B--2---:R-:W-:Y:S01]  /*84a0*/  HMMA.16816.F32.BF16 R4, R48.reuse, R8, RZ ;  /* 0x000000083004723c */ /* 0x044fe200000418ff */
[----:B------:R-:W-:Y:S03]  /*84b0*/  BSSY B0, `(.L_x_5960) ;  /* 0x00001ac000007945 */ /* 0x000fe60003800000 */
[----:B------:R-:W2:Y:S04]  /*84c0*/  LDL R0, [R1+0x2c] ;  /* 0x00002c0001007983 */ /* 0x000ea80000100800 */
        /* <DEDUP_REMOVED lines=42> */
[C---:B------:R-:W-:Y:S08]  /*8770*/  HMMA.16816.F32.BF16 R36, R184.reuse, R188, R36 ;  /* 0x000000bcb824723c */ /* 0x040ff00000041824 */
[C---:B------:R-:W-:Y:S01]  /*8780*/  HMMA.16816.F32.BF16 R40, R184.reuse, R190, R40 ;  /* 0x000000beb828723c */ /* 0x040fe20000041828 */
[----:B------:R-:W1:Y:S07]  /*8790*/  LDSM.16.M88.4 R188, [R225] ;  /* 0x00000000e1bc783b */ /* 0x000e6e0000000200 */
[C---:B------:R-:W-:Y:S08]  /*87a0*/  HMMA.16816.F32.BF16 R44, R184.reuse, R208, R44 ;  /* 0x000000d0b82c723c */ /* 0x040ff0000004182c */
[----:B------:R-:W-:Y:S01]  /*87b0*/  HMMA.16816.F32.BF16 R48, R184, R210, R48 ;  /* 0x000000d2b830723c */ /* 0x000fe20000041830 */
[----:B------:R-:W3:Y:S06]  /*87c0*/  LDSM.16.M88.4 R184, [R217+-0x7000] ;  /* 0xff900000d9b8783b */ /* 0x000eec0000000200 */
[----:B------:R-:W4:Y:S01]  /*87d0*/  LDSM.16.M88.4 R208, [R217+-0x6800] ;  /* 0xff980000d9d0783b */ /* 0x000f220000000200 */
[----:B--2---:R-:W-:Y:S01]  /*87e0*/  ISETP.GT.AND P0, PT, R252, R0, PT ;  /* 0x00000000fc00720c */ /* 0x004fe20003f04270 */
        /* <DEDUP_REMOVED lines=244> */
[----:B------:R-:W1:Y:S01]  /*9730*/  S2R R132, SR_TID.X ;  /* 0x0000000000847919 */ /* 0x000e620000002100 */
[----:B------:R-:W-:Y:S02]  /*9740*/  IMAD.MOV.U32 R189, RZ, RZ, RZ ;  /* 0x000000ffffbd7224 */ /* 0x000fe400078e00ff */
[----:B------:R-:W-:Y:S01]  /*9750*/  IMAD.MOV.U32 R133, RZ, RZ, c[0x0][0x2b8] ;  /* 0x0000ae00ff857624 */ /* 0x000fe200078e00ff */
[----:B------:R-:W2:Y:S04]  /*9760*/  LDL R2, [R1+0x34] ;  /* 0x0000340001027983 */ /* 0x000ea80000100800 */
[----:B------:R-:W3:Y:S01]  /*9770*/  LDL.64 R192, [R1+0x48] ;  /* 0x0000480001c07983 */ /* 0x000ee20000100a00 */
[----:B------:R-:W-:Y:S03]  /*9780*/  ISETP.NE.AND P1, PT, R133, 0x1, PT ;  /* 0x000000018500780c */ /* 0x000fe60003f25270 */
[----:B------:R-:W4:Y:S04]  /*9790*/  LDL.64 R190, [R1+0x40] ;  /* 0x0000400001be7983 */ /* 0x000f280000100a00 */
[----:B------:R-:W5:Y:S04]  /*97a0*/  LDL R184, [R1+0x38] ;  /* 0x0000380001b87983 */ /* 0x000f680000100800 */
[----:B------:R-:W3:Y:S04]  /*97b0*/  LDL R188, [R1+0xf8] ;  /* 0x0000f80001bc7983 */ /* 0x000ee80000100800 */
        /* <DEDUP_REMOVED lines=13> */
[----:B------:R-:W5:Y:S04]  /*9890*/  LDL R212, [R1+0x20] ;  /* 0x0000200001d47983 */ /* 0x000f680000100800 */
[----:B------:R-:W5:Y:S04]  /*98a0*/  LDL R185, [R1+0x104] ;  /* 0x0001040001b97983 */ /* 0x000f680000100800 */
[----:B------:R-:W5:Y:S01]  /*98b0*/  LDL R213, [R1] ;  /* 0x0000000001d57983 */ /* 0x000f620000100800 */
[----:B--2---:R-:W-:Y:S05]  /*98c0*/  IMAD R2, R252, 0x60, R2 ;  /* 0x00000060fc027824 */ /* 0x004fea00078e0202 */
[----:B------:R-:W-:Y:S05]  /*98d0*/  IADD3 R2, R2, -0x60, R0 ;  /* 0xffffffa002027810 */ /* 0x000fea0007ffe000 */
[----:B------:R-:W-:Y:S04]  /*98e0*/  @P1 IMAD.HI.U32 R3, R2, c[0x0][0x2bc], RZ ;  /* 0x0000af0002031a27 */ /* 0x000fe800078e00ff */
[----:B------:R-:W-:Y:S01]  /*98f0*/  IMAD.MOV.U32 R0, RZ, RZ, R2 ;  /* 0x000000ffff007224 */ /* 0x000fe200078e0002 */
[----:B------:R-:W-:Y:S04]  /*9900*/  @P1 SHF.R.U32.HI R0, RZ, c[0x0][0x2c0], R3 ;  /* 0x0000b000ff001a19 */ /* 0x000fe80000011603 */
[----:B---3--:R-:W-:Y:S01]  /*9910*/  @!P6 IADD3 R3, P0, R0, R192, RZ ;  /* 0x000000c00003e210 */ /* 0x008fe20007f1e0ff */
[C---:B----4-:R-:W-:Y:S01]  /*9920*/  IMAD.SHL.U32 R198, R214.reuse, 0x2, RZ ;  /* 0x00000002d6c67824 */ /* 0x050fe200078e00ff */
[----:B------:R-:W-:Y:S01]  /*9930*/  SHF.L.U64.HI R188, R214, 0x1, R188 ;  /* 0x00000001d6bc7819 */ /* 0x000fe200000102bc */
[C---:B-----5:R-:W-:Y:S01]  /*9940*/  IMAD.SHL.U32 R197, R215.reuse, 0x2, RZ ;  /* 0x00000002d7c57824 */ /* 0x060fe200078e00ff */
[----:B------:R-:W-:Y:S02]  /*9950*/  SHF.L.U64.HI R187, R215, 0x1, R187 ;  /* 0x00000001d7bb7819 */ /* 0x000fe400000102bb */
[----:B------:R-:W-:Y:S01]  /*9960*/  @!P6 LEA.HI.X.SX32 R133, R0, R132, 0x1, P0 ;  /* 0x000000840085e211 */ /* 0x000fe200000f0eff */
[----:B------:R-:W-:Y:S01]  /*9970*/  IMAD.MOV R0, RZ, RZ, -R0 ;  /* 0x000000ffff007224 */ /* 0x000fe200078e0a00 */
[C---:B------:R-:W-:Y:S01]  /*9980*/  @!P6 LEA R132, P0, R3.reuse, c[0x0][0x2a0], 0x2 ;  /* 0x0000a8000384ea11 */ /* 0x040fe200078010ff */
[C---:B------:R-:W-:Y:S01]  /*9990*/  IMAD.SHL.U32 R196, R212.reuse, 0x2, RZ ;  /* 0x00000002d4c47824 */ /* 0x040fe200078e00ff */
[----:B------:R-:W-:Y:S01]  /*99a0*/  SHF.L.U64.HI R186, R212, 0x1, R186 ;  /* 0x00000001d4ba7819 */ /* 0x000fe200000102ba */
[----:B------:R-:W-:Y:S01]  /*99b0*/  IMAD R192, R0, c[0x0][0x2b8], R2 ;  /* 0x0000ae0000c07a24 */ /* 0x000fe200078e0202 */
[----:B------:R-:W-:Y:S03]  /*99c0*/  @!P6 LEA.HI.X R133, R3, c[0x0][0x2a4], R133, 0x2, P0 ;  /* 0x0000a9000385ea11 */ /* 0x000fe600000f1485 */
[----:B------:R-:W-:Y:S01]  /*99d0*/  IMAD.WIDE.U32 R2, R192, c[0x0][0x1e0], RZ ;  /* 0x00007800c0027a25 */ /* 0x000fe200078e00ff */
[----:B------:R-:W-:Y:S01]  /*99e0*/  SHF.R.S32.HI R0, RZ, 0x1f, R192 ;  /* 0x0000001fff007819 */ /* 0x000fe200000114c0 */
[----:B------:R-:W2:Y:S01]  /*99f0*/  @!P6 LDG.E R189, [R132.64] ;  /* 0x0000000684bde981 */ /* 0x000ea2000c1e1900 */
[C---:B------:R-:W-:Y:S01]  /*9a00*/  SHF.L.U64.HI R185, R213.reuse, 0x1, R185 ;  /* 0x00000001d5b97819 */ /* 0x040fe200000102b9 */
[----:B------:R-:W-:Y:S02]  /*9a10*/  IMAD.SHL.U32 R195, R213, 0x2, RZ ;  /* 0x00000002d5c37824 */ /* 0x000fe400078e00ff */
[----:B------:R-:W-:Y:S01]  /*9a20*/  IMAD R0, R0, c[0x0][0x1e0], RZ ;  /* 0x0000780000007a24 */ /* 0x000fe200078e02ff */
[----:B------:R1:W-:Y:S03]  /*9a30*/  STL [R1+0xc], R192 ;  /* 0x00000cc001007387 */ /* 0x0003e60000100800 */
[----:B------:R-:W-:Y:S04]  /*9a40*/  IMAD R0, R192, c[0x0][0x1e4], R0 ;  /* 0x00007900c0007a24 */ /* 0x000fe800078e0200 */
[----:B------:R-:W-:Y:S01]  /*9a50*/  IMAD.IADD R3, R3, 0x1, R0 ;  /* 0x0000000103037824 */ /* 0x000fe200078e0200 */
[----:B--2---:R-:W-:Y:S01]  /*9a60*/  SHF.R.S32.HI R0, RZ, 0x1f, R189 ;  /* 0x0000001fff007819 */ /* 0x004fe200000114bd */
[----:B------:R1:W-:Y:S02]  /*9a70*/  STL [R1+0x4], R189 ;  /* 0x000004bd01007387 */ /* 0x0003e40000100800 */
        /* <DEDUP_REMOVED lines=9> */
.L_x_6001:
[----:B------:R-:W-:-:S05]  /*9b10*/  BRA.DIV ~URZ, `(.L_x_5963) ;  /* 0x0000c4d27f007947 */ /* 0x000fca000b800000 */
[----:B------:R-:W4:Y:S04]  /*9b20*/  LDL R190, [R1] ;  /* 0x0000000001be7983 */ /* 0x000f280000100800 */
        /* <DEDUP_REMOVED lines=40> */
.L_x_6002:
        /* <DEDUP_REMOVED lines=28> */
.L_x_5961:
[----:B------:R-:W-:Y:S05]  /*9f70*/  BSYNC B0 ;  /* 0x0000000000007941 */ /* 0x000fea0003800000 */
.L_x_5960:
[----:B--2---:R-:W2:Y:S01]  /*9f80*/  LDL R3, [R1+0x28] ;  /* 0x0000280001037983 */ /* 0x004ea20000100800 */
[----:B------:R-:W-:Y:S02]  /*9f90*/  IMAD.MOV.U32 R0, RZ, RZ, c[0x0][0x2c4] ;  /* 0x0000b100ff007624 */ /* 0x000fe400078e00ff */
[----:B------:R-:W-:Y:S01]  /*9fa0*/  IMAD R133, R252, -0x60, RZ ;  /* 0xffffffa0fc857824 */ /* 0x000fe200078e02ff */
[----:B------:R-:W3:Y:S02]  /*9fb0*/  LDL R2, [R1+0x60] ;  /* 0x0000600001027983 */ /* 0x000ee40000100800 */
[----:B------:R-:W-:Y:S02]  /*9fc0*/  ISETP.NE.AND P0, PT, R0, 0x1, PT ;  /* 0x000000010000780c */ /* 0x000fe40003f05270 */
[----:B------:R-:W0:Y:S01]  /*9fd0*/  LDGDEPBAR ;  /* 0x00000000000079af */ /* 0x000e220000000000 */
[----:B--2---:R-:W-:Y:S10]  /*9fe0*/  MOV R132, R3 ;  /* 0x0000000300847202 */ /* 0x004ff40000000f00 */
[----:B------:R-:W-:Y:S01]  /*9ff0*/  @P0 IMAD.HI.U32 R0, R3, c[0x0][0x2c8], RZ ;  /* 0x0000b20003000a27 */ /* 0x000fe200078e00ff */
[----:B---3--:R-:W-:Y:S04]  /*a000*/  IADD3 R133, -R2, 0x1, R133 ;  /* 0x0000000102857810 */ /* 0x008fe80007ffe185 */
[----:B------:R-:W-:Y:S01]  /*a010*/  @P0 SHF.R.U32.HI R132, RZ, c[0x0][0x2cc], R0 ;  /* 0x0000b300ff840a19 */ /* 0x000fe20000011600 */
[----:B------:R-:W-:Y:S04]  /*a020*/  IMAD.MOV.U32 R0, RZ, RZ, c[0x0][0x2ac] ;  /* 0x0000ab00ff007624 */ /* 0x000fe800078e00ff */
[----:B------:R-:W-:Y:S05]  /*a030*/  IMAD R133, R0, c[0x0][0x1d0], R133 ;  /* 0x0000740000857a24 */ /* 0x000fea00078e0285 */
[----:B------:R-:W-:Y:S01]  /*a040*/  IADD3 R133, R133, -c[0x0][0x168], RZ ;  /* 0x80005a0085857a10 */ /* 0x000fe20007ffe0ff */
[----:B------:R-:W-:-:S05]  /*a050*/  BRA.DIV ~URZ, `(.L_x_5964) ;  /* 0x0000c4f27f007947 */ /* 0x000fca000b800000 */
[----:B------:R1:W2:Y:S02]  /*a060*/  SHFL.IDX PT, R0, R132, RZ, 0x1c1f ;  /* 0x001c1fff84007589 */ /* 0x0002a400000e0000 */
.L_x_6003:
[----:B--2---:R-:W-:Y:S05]  /*a070*/  IMAD.IADD R0, R133, 0x1, R0 ;  /* 0x0000000185007824 */ /* 0x004fea00078e0200 */
        /* <DEDUP_REMOVED lines=9> */
[----:B------:R-:W-:Y:S02]  /*a110*/  FSEL R9, R9, -INF , P4 ;  /* 0xff80000009097808 */ /* 0x000fe40002000000 */
[----:B------:R-:W-:Y:S02]  /*a120*/  ISETP.GT.AND P4, PT, R0, 0x19, PT ;  /* 0x000000190000780c */ /* 0x000fe40003f84270 */
        /* <DEDUP_REMOVED lines=143> */
.L_x_6004:
        /* <DEDUP_REMOVED lines=36> */
[----:B------:R-:W-:Y:S04]  /*ac60*/  FFMA.FTZ R9, R9, c[0x0][0x2d0], -R2 ;  /* 0x0000b40009097a23 */ /* 0x000fe80000010802 */
[----:B------:R-:W-:Y:S10]  /*ac70*/  MUFU.EX2 R8, R8 ;  /* 0x0000000800087308 */ /* 0x000ff40000000800 */
[----:B------:R-:W2:Y:S01]  /*ac80*/  MUFU.EX2 R9, R9 ;  /* 0x0000000900097308 */ /* 0x000ea20000000800 */
[C---:B---3--:R-:W-:Y:S01]  /*ac90*/  FFMA.FTZ R2, R0.reuse, R185, R4 ;  /* 0x000000b900027223 */ /* 0x048fe20000010004 */
[----:B--2---:R-:W-:Y:S01]  /*aca0*/  F2FP.BF16.PACK_AB R186, R9, R8 ;  /* 0x0000000809ba723e */ /* 0x004fe200000010ff */
[----:B------:R-:W-:Y:S02]  /*acb0*/  FMUL.FTZ R20, R0, R164 ;  /* 0x000000a400147220 */ /* 0x000fe40000410000 */
[----:B------:R-:W2:Y:S01]  /*acc0*/  LDL.LU R164, [R1+0x24] ;  /* 0x0000240001a47983 */ /* 0x000ea20000300800 */
[----:B------:R-:W-:Y:S01]  /*acd0*/  FADD.FTZ R5, R184, R2 ;  /* 0x00000002b8057221 */ /* 0x000fe20000010000 */
[C---:B------:R-:W-:Y:S01]  /*ace0*/  FSEL R2, R3.reuse, RZ, P0 ;  /* 0x000000ff03027208 */ /* 0x040fe20000000000 */
[----:B------:R-:W-:Y:S01]  /*acf0*/  FMUL.FTZ R13, R0, R173 ;  /* 0x000000ad000d7220 */ /* 0x000fe20000410000 */
[----:B------:R-:W-:Y:S01]  /*ad00*/  F2FP.BF16.PACK_AB R184, R184, R4 ;  /* 0x00000004b8b8723e */ /* 0x000fe200000010ff */
[----:B------:R-:W-:Y:S01]  /*ad10*/  FMUL.FTZ R4, R3, c[0x0][0x2d0] ;  /* 0x0000b40003047a20 */ /* 0x000fe20000410000 */
[----:B------:R-:W-:Y:S01]  /*ad20*/  MOV R173, R49 ;  /* 0x0000003100ad7202 */ /* 0x000fe20000000f00 */
[----:B------:R-:W-:Y:S01]  /*ad30*/  FADD.FTZ R2, -R2, R135 ;  /* 0x0000008702027221 */ /* 0x000fe20000010100 */
[----:B------:R-:W-:Y:S01]  /*ad40*/  MOV R135, R37 ;  /* 0x0000002500877202 */ /* 0x000fe20000000f00 */
[----:B------:R-:W-:Y:S01]  /*ad50*/  FMUL.FTZ R49, R0, R137 ;  /* 0x0000008900317220 */ /* 0x000fe20000410000 */
[----:B------:R-:W-:Y:S01]  /*ad60*/  FSEL R4, R4, RZ, P0 ;  /* 0x000000ff04047208 */ /* 0x000fe20000000000 */
[----:B------:R-:W-:Y:S02]  /*ad70*/  FMUL.FTZ R2, R2, c[0x0][0x2d0] ;  /* 0x0000b40002027a20 */ /* 0x000fe40000410000 */
[C---:B------:R-:W-:Y:S01]  /*ad80*/  FMUL.FTZ R16, R0.reuse, R168 ;  /* 0x000000a800107220 */ /* 0x040fe20000410000 */
[----:B------:R-:W-:Y:S01]  /*ad90*/  MOV R168, R48 ;  /* 0x0000003000a87202 */ /* 0x000fe20000000f00 */
[----:B------:R-:W-:Y:S02]  /*ada0*/  FMUL.FTZ R48, R0, R136 ;  /* 0x0000008800307220 */ /* 0x000fe40000410000 */
[----:B------:R-:W3:Y:S01]  /*adb0*/  MUFU.EX2 R2, R2 ;  /* 0x0000000200027308 */ /* 0x000ee20000000800 */
[--C-:B------:R-:W-:Y:S02]  /*adc0*/  FFMA.FTZ R33, R50, c[0x0][0x2d0], -R4.reuse ;  /* 0x0000b40032217a23 */ /* 0x100fe40000010804 */
[--C-:B------:R-:W-:Y:S02]  /*add0*/  FFMA.FTZ R36, R51, c[0x0][0x2d0], -R4.reuse ;  /* 0x0000b40033247a23 */ /* 0x100fe40000010804 */
[--C-:B------:R-:W-:Y:S02]  /*ade0*/  FFMA.FTZ R29, R46, c[0x0][0x2d0], -R4.reuse ;  /* 0x0000b4002e1d7a23 */ /* 0x100fe40000010804 */
[--C-:B-1----:R-:W-:Y:S02]  /*adf0*/  FFMA.FTZ R132, R10, c[0x0][0x2d0], -R4.reuse ;  /* 0x0000b4000a847a23 */ /* 0x102fe40000010804 */
        /* <DEDUP_REMOVED lines=8> */
[C---:B---3--:R-:W-:Y:S01]  /*ae80*/  FMUL.FTZ R50, R2.reuse, R138 ;  /* 0x0000008a02327220 */ /* 0x048fe20000410000 */
[----:B------:R-:W-:Y:S01]  /*ae90*/  MUFU.EX2 R199, R199 ;  /* 0x000000c700c77308 */ /* 0x000fe20000000800 */
        /* <DEDUP_REMOVED lines=11> */
[----:B------:R-:W-:Y:S01]  /*af50*/  FMUL.FTZ R21, R0, R165 ;  /* 0x000000a500157220 */ /* 0x000fe20000410000 */
[----:B------:R-:W-:Y:S01]  /*af60*/  MOV R165, R40 ;  /* 0x0000002800a57202 */ /* 0x000fe20000000f00 */
[--C-:B------:R-:W-:Y:S01]  /*af70*/  FFMA.FTZ R6, R6, c[0x0][0x2d0], -R4.reuse ;  /* 0x0000b40006067a23 */ /* 0x100fe20000010804 */
[----:B------:R-:W-:Y:S01]  /*af80*/  MUFU.EX2 R206, R206 ;  /* 0x000000ce00ce7308 */ /* 0x000fe20000000800 */
[--C-:B------:R-:W-:Y:S02]  /*af90*/  FFMA.FTZ R7, R7, c[0x0][0x2d0], -R4.reuse ;  /* 0x0000b40007077a23 */ /* 0x100fe40000010804 */
[--C-:B------:R-:W-:Y:S02]  /*afa0*/  FFMA.FTZ R198, R22, c[0x0][0x2d0], -R4.reuse ;  /* 0x0000b40016c67a23 */ /* 0x100fe40000010804 */
[----:B------:R-:W-:Y:S02]  /*afb0*/  FFMA.FTZ R197, R23, c[0x0][0x2d0], -R4 ;  /* 0x0000b40017c57a23 */ /* 0x000fe40000010804 */
[----:B------:R-:W-:Y:S02]  /*afc0*/  FADD.FTZ R4, R8, R5 ;  /* 0x0000000508047221 */ /* 0x000fe40000010000 */
[C---:B------:R-:W-:Y:S01]  /*afd0*/  FMUL.FTZ R12, R0.reuse, R172 ;  /* 0x000000ac000c7220 */ /* 0x040fe20000410000 */
[----:B------:R3:W-:Y:S01]  /*afe0*/  MUFU.EX2 R185, R6 ;  /* 0x0000000600b97308 */ /* 0x0007e20000000800 */
[----:B------:R-:W-:Y:S02]  /*aff0*/  FADD.FTZ R188, R9, R4 ;  /* 0x0000000409bc7221 */ /* 0x000fe40000010000 */
[C---:B------:R-:W-:Y:S01]  /*b000*/  FMUL.FTZ R9, R0.reuse, R177 ;  /* 0x000000b100097220 */ /* 0x040fe20000410000 */
[----:B------:R-:W-:Y:S01]  /*b010*/  MOV R177, R29 ;  /* 0x0000001d00b17202 */ /* 0x000fe20000000f00 */
[----:B------:R-:W-:Y:S01]  /*b020*/  FMUL.FTZ R29, R0, R157 ;  /* 0x0000009d001d7220 */ /* 0x000fe20000410000 */
[----:B------:R-:W-:Y:S01]  /*b030*/  MOV R157, R165 ;  /* 0x000000a5009d7202 */ /* 0x000fe20000000f00 */
[----:B------:R-:W-:Y:S02]  /*b040*/  FMUL.FTZ R22, R2, R166 ;  /* 0x000000a602167220 */ /* 0x000fe40000410000 */
[C---:B------:R-:W-:Y:S01]  /*b050*/  FMUL.FTZ R4, R0.reuse, R180 ;  /* 0x000000b400047220 */ /* 0x040fe20000410000 */
[----:B------:R4:W-:Y:S01]  /*b060*/  MUFU.EX2 R172, R7 ;  /* 0x0000000700ac7308 */ /* 0x0009e20000000800 */
[----:B------:R-:W-:Y:S01]  /*b070*/  FMUL.FTZ R5, R0, R181 ;  /* 0x000000b500057220 */ /* 0x000fe20000410000 */
[----:B------:R-:W-:Y:S01]  /*b080*/  MOV R181, R33 ;  /* 0x0000002100b57202 */ /* 0x000fe20000000f00 */
[C---:B------:R-:W-:Y:S01]  /*b090*/  FMUL.FTZ R10, R2.reuse, R178 ;  /* 0x000000b2020a7220 */ /* 0x040fe20000410000 */
[----:B------:R-:W-:Y:S01]  /*b0a0*/  MOV R180, R36 ;  /* 0x0000002400b47202 */ /* 0x000fe20000000f00 */
[----:B------:R-:W-:Y:S02]  /*b0b0*/  FMUL.FTZ R11, R2, R179 ;  /* 0x000000b3020b7220 */ /* 0x000fe40000410000 */
[----:B------:R-:W-:Y:S01]  /*b0c0*/  FMUL.FTZ R8, R0, R176 ;  /* 0x000000b000087220 */ /* 0x000fe20000410000 */
[----:B------:R-:W-:Y:S01]  /*b0d0*/  MOV R176, R32 ;  /* 0x0000002000b07202 */ /* 0x000fe20000000f00 */
[C---:B------:R-:W-:Y:S01]  /*b0e0*/  FMUL.FTZ R14, R2.reuse, R174 ;  /* 0x000000ae020e7220 */ /* 0x040fe20000410000 */
[----:B------:R-:W-:Y:S01]  /*b0f0*/  MUFU.EX2 R165, R132 ;  /* 0x0000008400a57308 */ /* 0x000fe20000000800 */
[C---:B------:R-:W-:Y:S02]  /*b100*/  FMUL.FTZ R15, R2.reuse, R175 ;  /* 0x000000af020f7220 */ /* 0x040fe40000410000 */
[C---:B------:R-:W-:Y:S02]  /*b110*/  FMUL.FTZ R18, R2.reuse, R170 ;  /* 0x000000aa02127220 */ /* 0x040fe40000410000 */
[C---:B---3--:R-:W-:Y:S01]  /*b120*/  FMUL.FTZ R6, R2.reuse, R182 ;  /* 0x000000b602067220 */ /* 0x048fe20000410000 */
[----:B------:R-:W-:Y:S01]  /*b130*/  MOV R182, R135 ;  /* 0x0000008700b67202 */ /* 0x000fe20000000f00 */
[----:B------:R-:W-:Y:S02]  /*b140*/  FMUL.FTZ R19, R2, R171 ;  /* 0x000000ab02137220 */ /* 0x000fe40000410000 */
[----:B------:R-:W-:Y:S01]  /*b150*/  FMUL.FTZ R17, R0, R169 ;  /* 0x000000a900117220 */ /* 0x000fe20000410000 */
[----:B------:R-:W3:Y:S01]  /*b160*/  MUFU.EX2 R166, R134 ;  /* 0x0000008600a67308 */ /* 0x000ee20000000800 */
[C---:B------:R-:W-:Y:S01]  /*b170*/  FMUL.FTZ R23, R2.reuse, R167 ;  /* 0x000000a702177220 */ /* 0x040fe20000410000 */
[----:B------:R-:W-:Y:S01]  /*b180*/  MOV R169, R45 ;  /* 0x0000002d00a97202 */ /* 0x000fe20000000f00 */
[C---:B------:R-:W-:Y:S02]  /*b190*/  FMUL.FTZ R26, R2.reuse, R162 ;  /* 0x000000a2021a7220 */ /* 0x040fe40000410000 */
[C---:B----4-:R-:W-:Y:S01]  /*b1a0*/  FMUL.FTZ R7, R2.reuse, R183 ;  /* 0x000000b702077220 */ /* 0x050fe20000410000 */
        /* <DEDUP_REMOVED lines=8> */
[----:B------:R-:W-:Y:S02]  /*b230*/  FMUL.FTZ R31, R2, R159 ;  /* 0x0000009f021f7220 */ /* 0x000fe40000410000 */
[C---:B------:R-:W-:Y:S01]  /*b240*/  FMUL.FTZ R28, R0.reuse, R156 ;  /* 0x0000009c001c7220 */ /* 0x040fe20000410000 */
[----:B------:R-:W-:Y:S01]  /*b250*/  MOV R156, R41 ;  /* 0x00000029009c7202 */ /* 0x000fe20000000f00 */
[C---:B------:R-:W-:Y:S02]  /*b260*/  FMUL.FTZ R32, R0.reuse, R152 ;  /* 0x0000009800207220 */ /* 0x040fe40000410000 */
[----:B------:R-:W-:Y:S02]  /*b270*/  FMUL.FTZ R33, R0, R153 ;  /* 0x0000009900217220 */ /* 0x000fe40000410000 */
[----:B------:R-:W-:Y:S01]  /*b280*/  FMUL.FTZ R34, R2, R154 ;  /* 0x0000009a02227220 */ /* 0x000fe20000410000 */
[----:B---3--:R-:W-:Y:S01]  /*b290*/  F2FP.BF16.PACK_AB R187, R166, R165 ;  /* 0x000000a5a6bb723e */ /* 0x008fe200000010ff */
        /* <DEDUP_REMOVED lines=8> */
[----:B------:R-:W-:Y:S01]  /*b320*/  LDSM.16.MT88.4 R148, [R222+0x1000] ;  /* 0x00100000de94783b */ /* 0x000fe20000004200 */
[----:B------:R-:W-:Y:S01]  /*b330*/  FMUL.FTZ R41, R0, R145 ;  /* 0x0000009100297220 */ /* 0x000fe20000410000 */
[----:B------:R-:W3:Y:S01]  /*b340*/  MUFU.EX2 R132, R196 ;  /* 0x000000c400847308 */ /* 0x000ee20000000800 */
[C---:B------:R-:W-:Y:S02]  /*b350*/  FMUL.FTZ R42, R2.reuse, R146 ;  /* 0x00000092022a7220 */ /* 0x040fe40000410000 */
[----:B------:R-:W-:Y:S02]  /*b360*/  FMUL.FTZ R43, R2, R147 ;  /* 0x00000093022b7220 */ /* 0x000fe40000410000 */
[C---:B------:R-:W-:Y:S01]  /*b370*/  FMUL.FTZ R44, R0.reuse, R140 ;  /* 0x0000008c002c7220 */ /* 0x040fe20000410000 */
[----:B------:R-:W-:Y:S01]  /*b380*/  LDSM.16.MT88.4 R144, [R220+0x800] ;  /* 0x00080000dc90783b */ /* 0x000fe20000004200 */
[----:B------:R-:W-:Y:S02]  /*b390*/  FMUL.FTZ R45, R0, R141 ;  /* 0x0000008d002d7220 */ /* 0x000fe40000410000 */
        /* <DEDUP_REMOVED lines=87> */
[----:B--2---:R-:W-:Y:S01]  /*b910*/  FFMA.FTZ R164, R2, R164, R185 ;  /* 0x000000a402a47223 */ /* 0x004fe200000100b9 */
[----:B------:R-:W-:Y:S01]  /*b920*/  F2FP.BF16.PACK_AB R185, R172, R185 ;  /* 0x000000b9acb9723e */ /* 0x000fe200000010ff */
[C---:B------:R-:W-:Y:S02]  /*b930*/  FMUL.FTZ R126, R2.reuse, R126 ;  /* 0x0000007e027e7220 */ /* 0x040fe40000410000 */
[C---:B------:R-:W-:Y:S02]  /*b940*/  FMUL.FTZ R127, R2.reuse, R127 ;  /* 0x0000007f027f7220 */ /* 0x040fe40000410000 */
[C---:B------:R-:W-:Y:S02]  /*b950*/  FMUL.FTZ R130, R2.reuse, R130 ;  /* 0x0000008202827220 */ /* 0x040fe40000410000 */
[C---:B-1----:R-:W-:Y:S05]  /*b960*/  HMMA.16816.F32.BF16 R4, R184.reuse, R136, R4 ;  /* 0x00000088b804723c */ /* 0x042fea0000041804 */
[----:B------:R-:W-:Y:S02]  /*b970*/  FMUL.FTZ R131, R2, R131 ;  /* 0x0000008302837220 */ /* 0x000fe40000410000 */
[----:B------:R-:W1:Y:S01]  /*b980*/  MUFU.EX2 R2, R195 ;  /* 0x000000c300027308 */ /* 0x000e620000000800 */
[C---:B------:R-:W-:Y:S01]  /*b990*/  HMMA.16816.F32.BF16 R8, R184.reuse, R138, R8 ;  /* 0x0000008ab808723c */ /* 0x040fe20000041808 */
[----:B------:R-:W2:Y:S03]  /*b9a0*/  LDSM.16.MT88.4 R136, [R220] ;  /* 0x00000000dc88783b */ /* 0x000ea60000004200 */
[C---:B------:R-:W-:Y:S02]  /*b9b0*/  FMUL.FTZ R124, R0.reuse, R124 ;  /* 0x0000007c007c7220 */ /* 0x040fe40000410000 */
[C---:B------:R-:W-:Y:S02]  /*b9c0*/  FMUL.FTZ R125, R0.reuse, R125 ;  /* 0x0000007d007d7220 */ /* 0x040fe40000410000 */
[C---:B------:R-:W-:Y:S01]  /*b9d0*/  FMUL.FTZ R128, R0.reuse, R128 ;  /* 0x0000008000807220 */ /* 0x040fe20000410000 */
[----:B------:R-:W4:Y:S03]  /*b9e0*/  MUFU.EX2 R195, R191 ;  /* 0x000000bf00c37308 */ /* 0x000f260000000800 */
[----:B------:R-:W-:Y:S02]  /*b9f0*/  FMUL.FTZ R129, R0, R129 ;  /* 0x0000008100817220 */ /* 0x000fe40000410000 */
[----:B---3--:R-:W-:Y:S05]  /*ba00*/  FADD.FTZ R0, R132, R188 ;  /* 0x000000bc84007221 */ /* 0x008fea0000010000 */
[----:B------:R3:W5:Y:S01]  /*ba10*/  MUFU.EX2 R188, R176 ;  /* 0x000000b000bc7308 */ /* 0x0007620000000800 */
[----:B-1----:R-:W-:Y:S04]  /*ba20*/  FADD.FTZ R0, R2, R0 ;  /* 0x0000000002007221 */ /* 0x002fe80000010000 */
[----:B------:R-:W-:Y:S05]  /*ba30*/  FADD.FTZ R0, R135, R0 ;  /* 0x0000000087007221 */ /* 0x000fea0000010000 */
[----:B------:R-:W-:Y:S01]  /*ba40*/  MUFU.EX2 R191, R215 ;  /* 0x000000d700bf7308 */ /* 0x000fe20000000800 */
[----:B------:R-:W-:Y:S01]  /*ba50*/  FADD.FTZ R0, R134, R0 ;  /* 0x0000000086007221 */ /* 0x000fe20000010000 */
[C---:B--2---:R-:W-:Y:S01]  /*ba60*/  HMMA.16816.F32.BF16 R12, R184.reuse, R136, R12 ;  /* 0x00000088b80c723c */ /* 0x044fe2000004180c */
[----:B---3--:R-:W-:Y:S07]  /*ba70*/  LDSM.16.MT88.4 R176, [R219+0x2800] ;  /* 0x00280000dbb0783b */ /* 0x008fee0000004200 */
        /* <DEDUP_REMOVED lines=47> */
[----:B----4-:R-:W-:Y:S02]  /*bd70*/  F2FP.BF16.PACK_AB R139, R194, R195 ;  /* 0x000000c3c28b723e */ /* 0x010fe400000010ff */
[----:B------:R-:W-:Y:S01]  /*bd80*/  MUFU.EX2 R186, R173 ;  /* 0x000000ad00ba7308 */ /* 0x000fe20000000800 */
[----:B-----5:R-:W-:Y:S04]  /*bd90*/  F2FP.BF16.PACK_AB R185, R188, R189 ;  /* 0x000000bdbcb9723e */ /* 0x020fe800000010ff */
[C---:B------:R-:W-:Y:S05]  /*bda0*/  HMMA.16816.F32.BF16 R4, R136.reuse, R140, R4 ;  /* 0x0000008c8804723c */ /* 0x040fea0000041804 */
[----:B------:R1:W2:Y:S03]  /*bdb0*/  MUFU.EX2 R132, R204 ;  /* 0x000000cc00847308 */ /* 0x0002a60000000800 */
[C---:B------:R-:W-:Y:S01]  /*bdc0*/  HMMA.16816.F32.BF16 R8, R136.reuse, R142, R8 ;  /* 0x0000008e8808723c */ /* 0x040fe20000041808 */
[----:B------:R-:W3:Y:S06]  /*bdd0*/  LDSM.16.MT88.4 R140, [R222+0x800] ;  /* 0x00080000de8c783b */ /* 0x000eec0000004200 */
[----:B------:R4:W5:Y:S01]  /*bde0*/  MUFU.EX2 R2, R203 ;  /* 0x000000cb00027308 */ /* 0x0009620000000800 */
[C---:B------:R-:W-:Y:S08]  /*bdf0*/  HMMA.16816.F32.BF16 R12, R136.reuse, R144, R12 ;  /* 0x00000090880c723c */ /* 0x040ff0000004180c */
[C---:B------:R-:W-:Y:S01]  /*be00*/  HMMA.16816.F32.BF16 R16, R136.reuse, R146, R16 ;  /* 0x000000928810723c */ /* 0x040fe20000041810 */
[----:B------:R-:W3:Y:S01]  /*be10*/  LDSM.16.MT88.4 R144, [R221+0x800] ;  /* 0x00080000dd90783b */ /* 0x000ee20000004200 */
[----:B------:R-:W3:Y:S02]  /*be20*/  MUFU.EX2 R135, R202 ;  /* 0x000000ca00877308 */ /* 0x000ee40000000800 */
[----:B-1----:R-:W-:Y:S01]  /*be30*/  MOV R204, R167 ;  /* 0x000000a700cc7202 */ /* 0x002fe20000000f00 */
[----:B--2---:R-:W-:Y:S07]  /*be40*/  FADD.FTZ R0, R132, R0 ;  /* 0x0000000084007221 */ /* 0x004fee0000010000 */
[----:B------:R-:W1:Y:S01]  /*be50*/  MUFU.EX2 R134, R201 ;  /* 0x000000c900867308 */ /* 0x000e620000000800 */
[----:B----4-:R-:W-:Y:S01]  /*be60*/  MOV R203, R166 ;  /* 0x000000a600cb7202 */ /* 0x010fe20000000f00 */
[----:B-----5:R-:W-:Y:S01]  /*be70*/  FADD.FTZ R0, R2, R0 ;  /* 0x0000000002007221 */ /* 0x020fe20000010000 */
[C---:B---3--:R-:W-:Y:S03]  /*be80*/  HMMA.16816.F32.BF16 R20, R136.reuse, R140, R20 ;  /* 0x0000008c8814723c */ /* 0x048fe60000041814 */
[----:B------:R-:W-:Y:S05]  /*be90*/  FADD.FTZ R0, R135, R0 ;  /* 0x0000000087007221 */ /* 0x000fea0000010000 */
[C---:B------:R-:W-:Y:S01]  /*bea0*/  HMMA.16816.F32.BF16 R24, R136.reuse, R142, R24 ;  /* 0x0000008e8818723c */ /* 0x040fe20000041818 */
[----:B------:R-:W2:Y:S03]  /*beb0*/  LDSM.16.MT88.4 R140, [R219+0x3800] ;  /* 0x00380000db8c783b */ /* 0x000ea60000004200 */
[----:B-1----:R-:W-:Y:S04]  /*bec0*/  FADD.FTZ R0, R134, R0 ;  /* 0x0000000086007221 */ /* 0x002fe80000010000 */
        /* <DEDUP_REMOVED lines=40> */
[----:B------:R-:W-:Y:S01]  /*c150*/  F2FP.BF16.PACK_AB R138, R134, R135 ;  /* 0x00000087868a723e */ /* 0x000fe200000010ff */
[----:B------:R-:W3:Y:S02]  /*c160*/  MUFU.EX2 R132, R212 ;  /* 0x000000d400847308 */ /* 0x000ee40000000800 */
[----:B------:R-:W-:Y:S02]  /*c170*/  F2FP.BF16.PACK_AB R137, R197, R198 ;  /* 0x000000c6c589723e */ /* 0x000fe400000010ff */
[----:B------:R-:W-:Y:S06]  /*c180*/  F2FP.BF16.PACK_AB R139, R200, R199 ;  /* 0x000000c7c88b723e */ /* 0x000fec00000010ff */
[----:B------:R-:W-:Y:S01]  /*c190*/  MUFU.EX2 R135, R210 ;  /* 0x000000d200877308 */ /* 0x000fe20000000800 */
[C---:B--2---:R-:W-:Y:S09]  /*c1a0*/  HMMA.16816.F32.BF16 R4, R136.reuse, R140, R4 ;  /* 0x0000008c8804723c */ /* 0x044ff20000041804 */
[----:B------:R-:W-:Y:S01]  /*c1b0*/  MUFU.EX2 R134, R209 ;  /* 0x000000d100867308 */ /* 0x000fe20000000800 */
[C---:B------:R-:W-:Y:S01]  /*c1c0*/  HMMA.16816.F32.BF16 R8, R136.reuse, R142, R8 ;  /* 0x0000008e8808723c */ /* 0x040fe20000041808 */
[----:B------:R-:W2:Y:S02]  /*c1d0*/  LDSM.16.MT88.4 R140, [R221+0x1000] ;  /* 0x00100000dd8c783b */ /* 0x000ea40000004200 */
[----:B---3--:R-:W-:Y:S06]  /*c1e0*/  FADD.FTZ R0, R132, R0 ;  /* 0x0000000084007221 */ /* 0x008fec0000010000 */
[----:B------:R-:W3:Y:S01]  /*c1f0*/  MUFU.EX2 R2, R211 ;  /* 0x000000d300027308 */ /* 0x000ee20000000800 */
[C---:B-1----:R-:W-:Y:S08]  /*c200*/  HMMA.16816.F32.BF16 R12, R136.reuse, R144, R12 ;  /* 0x00000090880c723c */ /* 0x042ff0000004180c */
[C---:B------:R-:W-:Y:S01]  /*c210*/  HMMA.16816.F32.BF16 R16, R136.reuse, R146, R16 ;  /* 0x000000928810723c */ /* 0x040fe20000041810 */
[----:B------:R-:W1:Y:S07]  /*c220*/  LDSM.16.MT88.4 R144, [R219+0x4000] ;  /* 0x00400000db90783b */ /* 0x000e6e0000004200 */
[C---:B------:R-:W-:Y:S04]  /*c230*/  HMMA.16816.F32.BF16 R20, R136.reuse, R148, R20 ;  /* 0x000000948814723c */ /* 0x040fe80000041814 */
[----:B---3--:R-:W-:Y:S04]  /*c240*/  FADD.FTZ R0, R2, R0 ;  /* 0x0000000002007221 */ /* 0x008fe80000010000 */
[C---:B------:R-:W-:Y:S01]  /*c250*/  HMMA.16816.F32.BF16 R24, R136.reuse, R150, R24 ;  /* 0x000000968818723c */ /* 0x040fe20000041818 */
[----:B------:R-:W3:Y:S03]  /*c260*/  LDSM.16.MT88.4 R148, [R220+0x4000] ;  /* 0x00400000dc94783b */ /* 0x000ee60000004200 */
[----:B------:R-:W-:Y:S04]  /*c270*/  FADD.FTZ R0, R135, R0 ;  /* 0x0000000087007221 */ /* 0x000fe80000010000 */
[----:B------:R-:W-:Y:S01]  /*c280*/  FADD.FTZ R0, R134, R0 ;  /* 0x0000000086007221 */ /* 0x000fe20000010000 */
        /* <DEDUP_REMOVED lines=37> */
[----:B------:R-:W-:Y:S01]  /*c4e0*/  HMMA.16816.F32.BF16 R128, R136, R142, R128 ;  /* 0x0000008e8880723c */ /* 0x000fe20000041880 */
[----:B------:R-:W2:Y:S06]  /*c4f0*/  LDSM.16.MT88.4 R140, [R222+0x1800] ;  /* 0x00180000de8c783b */ /* 0x000eac0000004200 */
[----:B------:R-:W-:Y:S02]  /*c500*/  F2FP.BF16.PACK_AB R136, R2, R132 ;  /* 0x000000840288723e */ /* 0x000fe400000010ff */
[----:B------:R-:W-:Y:S01]  /*c510*/  F2FP.BF16.PACK_AB R138, R134, R135 ;  /* 0x00000087868a723e */ /* 0x000fe200000010ff */
[----:B------:R-:W4:Y:S02]  /*c520*/  MUFU.EX2 R132, R183 ;  /* 0x000000b700847308 */ /* 0x000f240000000800 */
[----:B------:R-:W-:Y:S02]  /*c530*/  F2FP.BF16.PACK_AB R137, R205, R206 ;  /* 0x000000cecd89723e */ /* 0x000fe400000010ff */
[----:B------:R-:W-:Y:S06]  /*c540*/  F2FP.BF16.PACK_AB R139, R208, R207 ;  /* 0x000000cfd08b723e */ /* 0x000fec00000010ff */
[----:B------:R-:W-:Y:S01]  /*c550*/  MUFU.EX2 R135, R157 ;  /* 0x0000009d00877308 */ /* 0x000fe20000000800 */
[C---:B-1----:R-:W-:Y:S08]  /*c560*/  HMMA.16816.F32.BF16 R4, R136.reuse, R144, R4 ;  /* 0x000000908804723c */ /* 0x042ff00000041804 */
[C---:B------:R-:W-:Y:S01]  /*c570*/  HMMA.16816.F32.BF16 R8, R136.reuse, R146, R8 ;  /* 0x000000928808723c */ /* 0x040fe20000041808 */
[----:B------:R-:W1:Y:S01]  /*c580*/  LDSM.16.MT88.4 R144, [R219+0x4800] ;  /* 0x00480000db90783b */ /* 0x000e620000004200 */
[----:B------:R5:W-:Y:S02]  /*c590*/  MUFU.EX2 R134, R156 ;  /* 0x0000009c00867308 */ /* 0x000be40000000800 */
[----:B----4-:R-:W-:Y:S04]  /*c5a0*/  FADD.FTZ R0, R132, R0 ;  /* 0x0000000084007221 */ /* 0x010fe80000010000 */
[C---:B---3--:R-:W-:Y:S04]  /*c5b0*/  HMMA.16816.F32.BF16 R12, R136.reuse, R148, R12 ;  /* 0x00000094880c723c */ /* 0x048fe8000004180c */
[----:B------:R-:W3:Y:S04]  /*c5c0*/  MUFU.EX2 R2, R182 ;  /* 0x000000b600027308 */ /* 0x000ee80000000800 */
[C---:B------:R-:W-:Y:S01]  /*c5d0*/  HMMA.16816.F32.BF16 R16, R136.reuse, R150, R16 ;  /* 0x000000968810723c */ /* 0x040fe20000041810 */
[----:B------:R-:W4:Y:S07]  /*c5e0*/  LDSM.16.MT88.4 R148, [R220+0x4800] ;  /* 0x00480000dc94783b */ /* 0x000f2e0000004200 */
[C---:B--2---:R-:W-:Y:S01]  /*c5f0*/  HMMA.16816.F32.BF16 R20, R136.reuse, R140, R20 ;  /* 0x0000008c8814723c */ /* 0x044fe20000041814 */
[----:B-----5:R-:W-:Y:S07]  /*c600*/  LDSM.16.MT88.4 R156, [R220+0x5000] ;  /* 0x00500000dc9c783b */ /* 0x020fee0000004200 */
[C---:B------:R-:W-:Y:S01]  /*c610*/  HMMA.16816.F32.BF16 R24, R136.reuse, R142, R24 ;  /* 0x0000008e8818723c */ /* 0x040fe20000041818 */
[----:B------:R-:W2:Y:S03]  /*c620*/  LDSM.16.MT88.4 R140, [R222+0x4800] ;  /* 0x00480000de8c783b */ /* 0x000ea60000004200 */
[----:B---3--:R-:W-:Y:S04]  /*c630*/  FADD.FTZ R0, R2, R0 ;  /* 0x0000000002007221 */ /* 0x008fe80000010000 */
[C---:B------:R-:W-:Y:S04]  /*c640*/  HMMA.16816.F32.BF16 R28, R136.reuse, R152, R28 ;  /* 0x00000098881c723c */ /* 0x040fe8000004181c */
[----:B------:R-:W-:Y:S04]  /*c650*/  FADD.FTZ R0, R135, R0 ;  /* 0x0000000087007221 */ /* 0x000fe80000010000 */
[C---:B------:R-:W-:Y:S01]  /*c660*/  HMMA.16816.F32.BF16 R32, R136.reuse, R154, R32 ;  /* 0x0000009a8820723c */ /* 0x040fe20000041820 */
[----:B------:R-:W-:Y:S03]  /*c670*/  LDSM.16.MT88.4 R152, [R219+0x7800] ;  /* 0x00780000db98783b */ /* 0x000fe60000004200 */
[----:B------:R-:W-:Y:S04]  /*c680*/  FADD.FTZ R0, R134, R0 ;  /* 0x0000000086007221 */ /* 0x000fe80000010000 */
[C---:B-1----:R-:W-:Y:S08]  /*c690*/  HMMA.16816.F32.BF16 R36, R136.reuse, R144, R36 ;  /* 0x000000908824723c */ /* 0x042ff00000041824 */
[C---:B------:R-:W-:Y:S01]  /*c6a0*/  HMMA.16816.F32.BF16 R40, R136.reuse, R146, R40 ;  /* 0x000000928828723c */ /* 0x040fe20000041828 */
[----:B------:R-:W1:Y:S07]  /*c6b0*/  LDSM.16.MT88.4 R144, [R221+0x4800] ;  /* 0x00480000dd90783b */ /* 0x000e6e0000004200 */
        /* <DEDUP_REMOVED lines=29> */
[----:B------:R-:W3:Y:S07]  /*c890*/  LDSM.16.MT88.4 R148, [R222+0x2000] ;  /* 0x00200000de94783b */ /* 0x000eee0000004200 */
[C---:B-1----:R-:W-:Y:S08]  /*c8a0*/  HMMA.16816.F32.BF16 R124, R136.reuse, R144, R124 ;  /* 0x00000090887c723c */ /* 0x042ff0000004187c */
[----:B------:R-:W-:Y:S01]  /*c8b0*/  HMMA.16816.F32.BF16 R128, R136, R146, R128 ;  /* 0x000000928880723c */ /* 0x000fe20000041880 */
[----:B------:R-:W1:Y:S06]  /*c8c0*/  LDSM.16.MT88.4 R144, [R221+0x2000] ;  /* 0x00200000dd90783b */ /* 0x000e6c0000004200 */
[----:B------:R-:W-:Y:S02]  /*c8d0*/  F2FP.BF16.PACK_AB R136, R2, R132 ;  /* 0x000000840288723e */ /* 0x000fe400000010ff */
[----:B------:R-:W-:Y:S01]  /*c8e0*/  F2FP.BF16.PACK_AB R138, R134, R135 ;  /* 0x00000087868a723e */ /* 0x000fe200000010ff */
[----:B------:R-:W4:Y:S02]  /*c8f0*/  MUFU.EX2 R2, R160 ;  /* 0x000000a000027308 */ /* 0x000f240000000800 */
[----:B------:R-:W-:Y:S02]  /*c900*/  F2FP.BF16.PACK_AB R137, R192, R193 ;  /* 0x000000c1c089723e */ /* 0x000fe400000010ff */
[----:B------:R-:W-:Y:S06]  /*c910*/  F2FP.BF16.PACK_AB R139, R190, R191 ;  /* 0x000000bfbe8b723e */ /* 0x000fec00000010ff */
[----:B------:R-:W5:Y:S01]  /*c920*/  MUFU.EX2 R132, R168 ;  /* 0x000000a800847308 */ /* 0x000f620000000800 */
[C---:B--2---:R-:W-:Y:S08]  /*c930*/  HMMA.16816.F32.BF16 R4, R136.reuse, R140, R4 ;  /* 0x0000008c8804723c */ /* 0x044ff00000041804 */
[C---:B------:R-:W-:Y:S01]  /*c940*/  HMMA.16816.F32.BF16 R8, R136.reuse, R142, R8 ;  /* 0x0000008e8808723c */ /* 0x040fe20000041808 */
[----:B------:R-:W2:Y:S01]  /*c950*/  LDSM.16.MT88.4 R140, [R219+0x5000] ;  /* 0x00500000db8c783b */ /* 0x000ea20000004200 */
[----:B------:R-:W-:Y:S02]  /*c960*/  MUFU.EX2 R135, R181 ;  /* 0x000000b500877308 */ /* 0x000fe40000000800 */
[----:B----4-:R-:W-:Y:S04]  /*c970*/  FADD.FTZ R0, R2, R0 ;  /* 0x0000000002007221 */ /* 0x010fe80000010000 */
[C---:B------:R-:W-:Y:S01]  /*c980*/  HMMA.16816.F32.BF16 R12, R136.reuse, R152, R12 ;  /* 0x00000098880c723c */ /* 0x040fe2000004180c */
[----:B------:R-:W-:Y:S03]  /*c990*/  LDSM.16.MT88.4 R160, [R222+0x2800] ;  /* 0x00280000dea0783b */ /* 0x000fe60000004200 */
[----:B------:R-:W4:Y:S01]  /*c9a0*/  MUFU.EX2 R134, R180 ;  /* 0x000000b400867308 */ /* 0x000f220000000800 */
[C---:B------:R-:W-:Y:S01]  /*c9b0*/  FADD.FTZ R0, R184.reuse, R0 ;  /* 0x00000000b8007221 */ /* 0x040fe20000010000 */
[----:B------:R-:W-:Y:S01]  /*c9c0*/  F2FP.BF16.PACK_AB R184, R184, R2 ;  /* 0x00000002b8b8723e */ /* 0x000fe200000010ff */
[----:B------:R-:W-:Y:S01]  /*c9d0*/  FADD.FTZ R2, R172, R164 ;  /* 0x000000a4ac027221 */ /* 0x000fe20000010000 */
[C---:B------:R-:W-:Y:S01]  /*c9e0*/  HMMA.16816.F32.BF16 R16, R136.reuse, R154, R16 ;  /* 0x0000009a8810723c */ /* 0x040fe20000041810 */
[----:B------:R-:W2:Y:S03]  /*c9f0*/  LDSM.16.MT88.4 R152, [R222+0x5000] ;  /* 0x00500000de98783b */ /* 0x000ea60000004200 */
[----:B-----5:R-:W-:Y:S04]  /*ca00*/  FADD.FTZ R0, R132, R0 ;  /* 0x0000000084007221 */ /* 0x020fe80000010000 */
[C---:B---3--:R-:W-:Y:S01]  /*ca10*/  HMMA.16816.F32.BF16 R20, R136.reuse, R148, R20 ;  /* 0x000000948814723c */ /* 0x048fe20000041814 */
[----:B------:R-:W-:Y:S03]  /*ca20*/  LDSM.16.MT88.4 R168, [R220+0x2800] ;  /* 0x00280000dca8783b */ /* 0x000fe60000004200 */
[C---:B------:R-:W-:Y:S01]  /*ca30*/  FADD.FTZ R0, R186.reuse, R0 ;  /* 0x00000000ba007221 */ /* 0x040fe20000010000 */
[----:B------:R-:W-:Y:S03]  /*ca40*/  F2FP.BF16.PACK_AB R186, R186, R132 ;  /* 0x00000084baba723e */ /* 0x000fe600000010ff */
[C---:B------:R-:W-:Y:S01]  /*ca50*/  HMMA.16816.F32.BF16 R24, R136.reuse, R150, R24 ;  /* 0x000000968818723c */ /* 0x040fe20000041818 */
[----:B------:R-:W3:Y:S03]  /*ca60*/  LDSM.16.MT88.4 R148, [R221+0x5000] ;  /* 0x00500000dd94783b */ /* 0x000ee60000004200 */
[----:B----4-:R-:W-:Y:S04]  /*ca70*/  F2FP.BF16.PACK_AB R187, R134, R135 ;  /* 0x0000008786bb723e */ /* 0x010fe800000010ff */
[C---:B-1----:R-:W-:Y:S01]  /*ca80*/  HMMA.16816.F32.BF16 R28, R136.reuse, R144, R28 ;  /* 0x00000090881c723c */ /* 0x042fe2000004181c */
[----:B------:R1:W-:Y:S07]  /*ca90*/  STL [R1+0x14], R0 ;  /* 0x0000140001007387 */ /* 0x0003ee0000100800 */
[C---:B------:R-:W-:Y:S01]  /*caa0*/  HMMA.16816.F32.BF16 R32, R136.reuse, R146, R32 ;  /* 0x000000928820723c */ /* 0x040fe20000041820 */
[----:B------:R-:W-:Y:S07]  /*cab0*/  LDSM.16.MT88.4 R144, [R220+0x8000] ;  /* 0x00800000dc90783b */ /* 0x000fee0000004200 */
[C---:B--2---:R-:W-:Y:S08]  /*cac0*/  HMMA.16816.F32.BF16 R36, R136.reuse, R140, R36 ;  /* 0x0000008c8824723c */ /* 0x044ff00000041824 */
[C---:B------:R-:W-:Y:S01]  /*cad0*/  HMMA.16816.F32.BF16 R40, R136.reuse, R142, R40 ;  /* 0x0000008e8828723c */ /* 0x040fe20000041828 */
[----:B------:R-:W2:Y:S03]  /*cae0*/  LDSM.16.MT88.4 R140, [R219+0x8000] ;  /* 0x00800000db8c783b */ /* 0x000ea60000004200 */
[----:B-1----:R-:W-:Y:S04]  /*caf0*/  FADD.FTZ R0, R165, R2 ;  /* 0x00000002a5007221 */ /* 0x002fe80000010000 */
[C---:B------:R-:W-:Y:S01]  /*cb00*/  HMMA.16816.F32.BF16 R44, R136.reuse, R156, R44 ;  /* 0x0000009c882c723c */ /* 0x040fe2000004182c */
[----:B------:R-:W4:Y:S03]  /*cb10*/  LDL R2, [R1+0x30] ;  /* 0x0000300001027983 */ /* 0x000f260000100800 */
        /* <DEDUP_REMOVED lines=9> */
[C---:B---3--:R-:W-:Y:S04]  /*cbb0*/  HMMA.16816.F32.BF16 R60, R136.reuse, R148, R60 ;  /* 0x00000094883c723c */ /* 0x048fe8000004183c */
[----:B------:R-:W-:Y:S04]  /*cbc0*/  FADD.FTZ R0, R194, R0 ;  /* 0x00000000c2007221 */ /* 0x000fe80000010000 */
[C---:B------:R-:W-:Y:S01]  /*cbd0*/  HMMA.16816.F32.BF16 R64, R136.reuse, R150, R64 ;  /* 0x000000968840723c */ /* 0x040fe20000041840 */
[----:B------:R-:W-:Y:S03]  /*cbe0*/  LDSM.16.MT88.4 R148, [R222+0xb000] ;  /* 0x00b00000de94783b */ /* 0x000fe60000004200 */
[----:B------:R-:W-:Y:S04]  /*cbf0*/  FADD.FTZ R0, R198, R0 ;  /* 0x00000000c6007221 */ /* 0x000fe80000010000 */
[C---:B--2---:R-:W-:Y:S04]  /*cc00*/  HMMA.16816.F32.BF16 R68, R136.reuse, R140, R68 ;  /* 0x0000008c8844723c */ /* 0x044fe80000041844 */
[----:B------:R-:W-:Y:S04]  /*cc10*/  FADD.FTZ R0, R197, R0 ;  /* 0x00000000c5007221 */ /* 0x000fe80000010000 */
[C---:B------:R-:W-:Y:S01]  /*cc20*/  HMMA.16816.F32.BF16 R72, R136.reuse, R142, R72 ;  /* 0x0000008e8848723c */ /* 0x040fe20000041848 */
[----:B------:R-:W2:Y:S03]  /*cc30*/  LDSM.16.MT88.4 R140, [R219+0xb000] ;  /* 0x00b00000db8c783b */ /* 0x000ea60000004200 */
[----:B------:R-:W-:Y:S04]  /*cc40*/  FADD.FTZ R0, R199, R0 ;  /* 0x00000000c7007221 */ /* 0x000fe80000010000 */
[C---:B------:R-:W-:Y:S04]  /*cc50*/  HMMA.16816.F32.BF16 R76, R136.reuse, R144, R76 ;  /* 0x00000090884c723c */ /* 0x040fe8000004184c */
[----:B------:R-:W-:Y:S04]  /*cc60*/  FADD.FTZ R0, R200, R0 ;  /* 0x00000000c8007221 */ /* 0x000fe80000010000 */
        /* <DEDUP_REMOVED lines=8> */
[C---:B-----5:R-:W-:Y:S04]  /*ccf0*/  HMMA.16816.F32.BF16 R92, R136.reuse, R152, R92 ;  /* 0x00000098885c723c */ /* 0x060fe8000004185c */
[----:B------:R-:W-:Y:S04]  /*cd00*/  FADD.FTZ R0, R208, R0 ;  /* 0x00000000d0007221 */ /* 0x000fe80000010000 */
[C---:B------:R-:W-:Y:S01]  /*cd10*/  HMMA.16816.F32.BF16 R96, R136.reuse, R154, R96 ;  /* 0x0000009a8860723c */ /* 0x040fe20000041860 */
[----:B------:R-:W5:Y:S03]  /*cd20*/  LDSM.16.MT88.4 R152, [R221+0x2800] ;  /* 0x00280000dd98783b */ /* 0x000f660000004200 */
        /* <DEDUP_REMOVED lines=8> */
[----:B------:R-:W2:Y:S03]  /*cdb0*/  LDSM.16.MT88.4 R144, [R219+0x5800] ;  /* 0x00580000db90783b */ /* 0x000ea60000004200 */
[----:B------:R-:W-:Y:S04]  /*cdc0*/  FADD.FTZ R0, R189, R0 ;  /* 0x00000000bd007221 */ /* 0x000fe80000010000 */
[C---:B------:R-:W-:Y:S04]  /*cdd0*/  HMMA.16816.F32.BF16 R116, R136.reuse, R148, R116 ;  /* 0x000000948874723c */ /* 0x040fe80000041874 */
[----:B------:R-:W-:Y:S04]  /*cde0*/  FADD.FTZ R0, R188, R0 ;  /* 0x00000000bc007221 */ /* 0x000fe80000010000 */
[C---:B------:R-:W-:Y:S04]  /*cdf0*/  HMMA.16816.F32.BF16 R120, R136.reuse, R150, R120 ;  /* 0x000000968878723c */ /* 0x040fe80000041878 */
[----:B------:R-:W-:Y:S01]  /*ce00*/  FADD.FTZ R0, R135, R0 ;  /* 0x0000000087007221 */ /* 0x000fe20000010000 */
[----:B------:R-:W-:Y:S03]  /*ce10*/  MOV R135, R3 ;  /* 0x0000000300877202 */ /* 0x000fe60000000f00 */
[C---:B-1----:R-:W-:Y:S04]  /*ce20*/  HMMA.16816.F32.BF16 R124, R136.reuse, R156, R124 ;  /* 0x0000009c887c723c */ /* 0x042fe8000004187c */
[----:B------:R-:W-:Y:S01]  /*ce30*/  FADD.FTZ R0, R134, R0 ;  /* 0x0000000086007221 */ /* 0x000fe20000010000 */
[----:B------:R-:W-:Y:S03]  /*ce40*/  MOV R134, R133 ;  /* 0x0000008500867202 */ /* 0x000fe60000000f00 */
[----:B------:R-:W-:Y:S01]  /*ce50*/  HMMA.16816.F32.BF16 R128, R136, R158, R128 ;  /* 0x0000009e8880723c */ /* 0x000fe20000041880 */
[----:B------:R-:W1:Y:S07]  /*ce60*/  LDSM.16.MT88.4 R136, [R220+0x5800] ;  /* 0x00580000dc88783b */ /* 0x000e6e0000004200 */
[C---:B------:R-:W-:Y:S01]  /*ce70*/  HMMA.16816.F32.BF16 R180, R184.reuse, R176, R4 ;  /* 0x000000b0b8b4723c */ /* 0x040fe20000041804 */
[----:B------:R-:W3:Y:S07]  /*ce80*/  LDSM.16.MT88.4 R4, [R222+0x5800] ;  /* 0x00580000de04783b */ /* 0x000eee0000004200 */
[C---:B------:R-:W-:Y:S01]  /*ce90*/  HMMA.16816.F32.BF16 R176, R184.reuse, R178, R8 ;  /* 0x000000b2b8b0723c */ /* 0x040fe20000041808 */
[----:B------:R-:W1:Y:S07]  /*cea0*/  LDSM.16.MT88.4 R8, [R221+0x5800] ;  /* 0x00580000dd08783b */ /* 0x000e6e0000004200 */
[C---:B------:R-:W-:Y:S01]  /*ceb0*/  HMMA.16816.F32.BF16 R172, R184.reuse, R168, R12 ;  /* 0x000000a8b8ac723c */ /* 0x040fe2000004180c */
[----:B------:R-:W1:Y:S07]  /*cec0*/  LDSM.16.MT88.4 R12, [R219+0x8800] ;  /* 0x00880000db0c783b */ /* 0x000e6e0000004200 */
[C---:B------:R-:W-:Y:S01]  /*ced0*/  HMMA.16816.F32.BF16 R168, R184.reuse, R170, R16 ;  /* 0x000000aab8a8723c */ /* 0x040fe20000041810 */
[----:B------:R-:W1:Y:S07]  /*cee0*/  LDSM.16.MT88.4 R16, [R220+0x8800] ;  /* 0x00880000dc10783b */ /* 0x000e6e0000004200 */
[C---:B------:R-:W-:Y:S01]  /*cef0*/  HMMA.16816.F32.BF16 R164, R184.reuse, R160, R20 ;  /* 0x000000a0b8a4723c */ /* 0x040fe20000041814 */
[----:B------:R-:W1:Y:S07]  /*cf00*/  LDSM.16.MT88.4 R20, [R222+0x8800] ;  /* 0x00880000de14783b */ /* 0x000e6e0000004200 */
[C---:B------:R-:W-:Y:S01]  /*cf10*/  HMMA.16816.F32.BF16 R160, R184.reuse, R162, R24 ;  /* 0x000000a2b8a0723c */ /* 0x040fe20000041818 */
[----:B------:R-:W3:Y:S07]  /*cf20*/  LDSM.16.MT88.4 R24, [R221+0x8800] ;  /* 0x00880000dd18783b */ /* 0x000eee0000004200 */
[C---:B-----5:R-:W-:Y:S08]  /*cf30*/  HMMA.16816.F32.BF16 R156, R184.reuse, R152, R28 ;  /* 0x00000098b89c723c */ /* 0x060ff0000004181c */
[C---:B------:R-:W-:Y:S08]  /*cf40*/  HMMA.16816.F32.BF16 R152, R184.reuse, R154, R32 ;  /* 0x0000009ab898723c */ /* 0x040ff00000041820 */
[C---:B--2---:R-:W-:Y:S08]  /*cf50*/  HMMA.16816.F32.BF16 R148, R184.reuse, R144, R36 ;  /* 0x00000090b894723c */ /* 0x044ff00000041824 */
[C---:B------:R-:W-:Y:S08]  /*cf60*/  HMMA.16816.F32.BF16 R144, R184.reuse, R146, R40 ;  /* 0x00000092b890723c */ /* 0x040ff00000041828 */
[C---:B-1----:R-:W-:Y:S08]  /*cf70*/  HMMA.16816.F32.BF16 R140, R184.reuse, R136, R44 ;  /* 0x00000088b88c723c */ /* 0x042ff0000004182c */
[C---:B------:R-:W-:Y:S08]  /*cf80*/  HMMA.16816.F32.BF16 R136, R184.reuse, R138, R48 ;  /* 0x0000008ab888723c */ /* 0x040ff00000041830 */
[C---:B---3--:R-:W-:Y:S08]  /*cf90*/  HMMA.16816.F32.BF16 R52, R184.reuse, R4, R52 ;  /* 0x00000004b834723c */ /* 0x048ff00000041834 */
[C---:B------:R-:W-:Y:S01]  /*cfa0*/  HMMA.16816.F32.BF16 R56, R184.reuse, R6, R56 ;  /* 0x00000006b838723c */ /* 0x040fe20000041838 */
[----:B------:R-:W1:Y:S07]  /*cfb0*/  LDSM.16.MT88.4 R4, [R219+0xb800] ;  /* 0x00b80000db04783b */ /* 0x000e6e0000004200 */
[C---:B------:R-:W-:Y:S08]  /*cfc0*/  HMMA.16816.F32.BF16 R60, R184.reuse, R8, R60 ;  /* 0x00000008b83c723c */ /* 0x040ff0000004183c */
[C---:B------:R-:W-:Y:S01]  /*cfd0*/  HMMA.16816.F32.BF16 R64, R184.reuse, R10, R64 ;  /* 0x0000000ab840723c */ /* 0x040fe20000041840 */
[----:B------:R-:W2:Y:S02]  /*cfe0*/  LDSM.16.MT88.4 R8, [R220+0xb800] ;  /* 0x00b80000dc08783b */ /* 0x000ea40000004200 */
[C---:B----4-:R-:W-:Y:S02]  /*cff0*/  ISETP.GT.AND P0, PT, R252.reuse, R2, PT ;  /* 0x00000002fc00720c */ /* 0x050fe40003f04270 */
[----:B------:R-:W-:Y:S03]  /*d000*/  IADD3 R2, R252, -0x1, RZ ;  /* 0xfffffffffc027810 */ /* 0x000fe60007ffe0ff */
[C---:B------:R-:W-:Y:S02]  /*d010*/  HMMA.16816.F32.BF16 R68, R184.reuse, R12, R68 ;  /* 0x0000000cb844723c */ /* 0x040fe40000041844 */
[----:B------:R-:W-:Y:S02]  /*d020*/  STL [R1+0x8], R2 ;  /* 0x0000080201007387 */ /* 0x000fe40000100800 */
[----:B------:R-:W-:Y:S04]  /*d030*/  MOV R252, R2 ;  /* 0x0000000200fc7202 */ /* 0x000fe80000000f00 */
[C---:B------:R-:W-:Y:S01]  /*d040*/  HMMA.16816.F32.BF16 R72, R184.reuse, R14, R72 ;  /* 0x0000000eb848723c */ /* 0x040fe20000041848 */
[----:B------:R-:W3:Y:S07]  /*d050*/  LDSM.16.MT88.4 R12, [R222+0xb800] ;  /* 0x00b80000de0c783b */ /* 0x000eee0000004200 */
[C---:B------:R-:W-:Y:S01]  /*d060*/  HMMA.16816.F32.BF16 R76, R184.reuse, R16, R76 ;  /* 0x00000010b84c723c */ /* 0x040fe2000004184c */
[----:B------:R-:W-:Y:S07]  /*d070*/  STL [R1+0x24], R0 ;  /* 0x0000240001007387 */ /* 0x000fee0000100800 */
        /* <DEDUP_REMOVED lines=15> */
[----:B------:R-:W-:-:S07]  /*d170*/  @P0 BRA `(.L_x_5966) ;  /* 0xffffab0000000947 */ /* 0x000fce000383ffff */
.L_x_5955:
[----:B--2---:R-:W2:Y:S04]  /*d180*/  LDL R2, [R1+0x2c] ;  /* 0x00002c0001027983 */ /* 0x004ea80000100800 */
[----:B------:R-:W2:Y:S02]  /*d190*/  LDL R0, [R1+0x8] ;  /* 0x0000080001007983 */ /* 0x000ea40000100800 */
[----:B--2---:R-:W-:-:S13]  /*d1a0*/  ISETP.GE.AND P0, PT, R0, R2, PT ;  /* 0x000000020000720c */ /* 0x004fda0003f06270 */
[----:B------:R-:W-:Y:S05]  /*d1b0*/  @!P0 BRA `(.L_x_5967) ;  /* 0x00004bc000008947 */ /* 0x000fea0003800000 */
[----:B------:R-:W-:Y:S02]  /*d1c0*/  MOV R135, R24 ;  /* 0x0000001800877202 */ /* 0x000fe40000000f00 */
[----:B------:R-:W-:Y:S02]  /*d1d0*/  MOV R134, R133 ;  /* 0x0000008500867202 */ /* 0x000fe40000000f00 */
.L_x_5974:
        /* <DEDUP_REMOVED lines=32> */
[----:B------:R-:W2:Y:S02]  /*d3e0*/  LDL R4, [R1] ;  /* 0x0000000001047983 */ /* 0x000ea40000100800 */
        /* <DEDUP_REMOVED lines=19> */
.L_x_6005:
[----:B------:R-:W3:Y:S01]  /*d520*/  LDL R20, [R1] ;  /* 0x0000000001147983 */ /* 0x000ee20000100800 */
[----:B------:R-:W-:Y:S04]  /*d530*/  BSSY B0, `(.L_x_5969) ;  /* 0x00001de000007945 */ /* 0x000fe80003800000 */
[----:B------:R-:W4:Y:S05]  /*d540*/  LDL R23, [R1+0x20] ;  /* 0x0000200001177983 */ /* 0x000f2a0000100800 */
[----:B------:R-:W5:Y:S05]  /*d550*/  LDL R22, [R1+0x1c] ;  /* 0x00001c0001167983 */ /* 0x000f6a0000100800 */
[----:B--2---:R-:W2:Y:S05]  /*d560*/  LDL R15, [R1+0x18] ;  /* 0x00001800010f7983 */ /* 0x004eaa0000100800 */
[----:B------:R-:W1:Y:S05]  /*d570*/  SHFL.IDX PT, R2, R5, RZ, 0x181f ;  /* 0x00181fff05027589 */ /* 0x000e6a00000e0000 */
[----:B------:R-:W2:Y:S05]  /*d580*/  SHFL.IDX PT, R3, R5, 0x1, 0x181f ;  /* 0x00381f0005037f89 */ /* 0x000eaa00000e0000 */
[----:B------:R-:W2:Y:S05]  /*d590*/  SHFL.IDX PT, R4, R6, 0x1, 0x181f ;  /* 0x00381f0006047f89 */ /* 0x000eaa00000e0000 */
[----:B------:R-:W2:Y:S01]  /*d5a0*/  LDL R132, [R1+0x2c] ;  /* 0x00002c0001847983 */ /* 0x000ea20000100800 */
[C---:B-1----:R-:W-:Y:S02]  /*d5b0*/  IADD3 R28, P2, R2.reuse, R39, RZ ;  /* 0x00000027021c7210 */ /* 0x042fe40007f5e0ff */
[-C--:B------:R-:W-:Y:S03]  /*d5c0*/  IADD3 R30, P0, R2, R46.reuse, RZ ;  /* 0x0000002e021e7210 */ /* 0x080fe60007f1e0ff */
[C---:B------:R-:W-:Y:S02]  /*d5d0*/  IMAD.X R29, R0.reuse, 0x1, R12, P2 ;  /* 0x00000001001d7824 */ /* 0x040fe400010e060c */
[----:B------:R-:W-:Y:S01]  /*d5e0*/  IMAD.X R31, R0, 0x1, R13, P0 ;  /* 0x00000001001f7824 */ /* 0x000fe200000e060d */
[----:B---3--:R-:W-:Y:S02]  /*d5f0*/  ISETP.GE.AND P1, PT, R20, c[0x0][0x1d4], PT ;  /* 0x0000750014007a0c */ /* 0x008fe40003f26270 */
[----:B------:R-:W-:Y:S02]  /*d600*/  IADD3 R20, P3, R2, R37, RZ ;  /* 0x0000002502147210 */ /* 0x000fe40007f7e0ff */
[----:B------:R-:W-:Y:S02]  /*d610*/  SEL R252, RZ, 0x10, P1 ;  /* 0x00000010fffc7807 */ /* 0x000fe40000800000 */
[----:B----4-:R-:W-:Y:S01]  /*d620*/  ISETP.GE.AND P5, PT, R23, c[0x0][0x1d4], PT ;  /* 0x0000750017007a0c */ /* 0x010fe20003fa6270 */
[--C-:B------:R-:W-:Y:S01]  /*d630*/  IMAD.X R21, R0, 0x1, R7.reuse, P3 ;  /* 0x0000000100157824 */ /* 0x100fe200018e0607 */
[----:B------:R-:W-:Y:S02]  /*d640*/  IADD3 R36, -R252, 0x10, RZ ;  /* 0x00000010fc247810 */ /* 0x000fe40007ffe1ff */
[----:B-----5:R-:W-:Y:S02]  /*d650*/  ISETP.GE.AND P4, PT, R22, c[0x0][0x1d4], PT ;  /* 0x0000750016007a0c */ /* 0x020fe40003f86270 */
[----:B------:R-:W-:Y:S01]  /*d660*/  IADD3 R22, P0, R2, R47, RZ ;  /* 0x0000002f02167210 */ /* 0x000fe20007f1e0ff */
[----:B------:R1:W-:Y:S01]  /*d670*/  LDGSTS.E.BYPASS.LTC128B.128 [R251+0x100], [R20.64], !P1 ;  /* 0x0010000014fb7fae */ /* 0x0003e2000c901d46 */
[----:B------:R-:W-:Y:S02]  /*d680*/  SEL R44, RZ, 0x10, P4 ;  /* 0x00000010ff2c7807 */ /* 0x000fe40002000000 */
[----:B--2---:R-:W-:Y:S01]  /*d690*/  ISETP.GE.AND P3, PT, R15, c[0x0][0x1d4], PT ;  /* 0x000075000f007a0c */ /* 0x004fe20003f66270 */
[----:B------:R-:W-:Y:S01]  /*d6a0*/  IMAD.X R23, R0, 0x1, R14, P0 ;  /* 0x0000000100177824 */ /* 0x000fe200000e060e */
[----:B------:R-:W2:Y:S01]  /*d6b0*/  SHFL.IDX PT, R2, R5, 0x2, 0x181f ;  /* 0x00581f0005027f89 */ /* 0x000ea200000e0000 */
[----:B------:R-:W-:Y:S02]  /*d6c0*/  SEL R15, RZ, 0x10, P5 ;  /* 0x00000010ff0f7807 */ /* 0x000fe40002800000 */
[----:B------:R-:W-:Y:S02]  /*d6d0*/  LOP3.LUT R36, R36, 0xf, RZ, 0xc0, !PT ;  /* 0x0000000f24247812 */ /* 0x000fe400078ec0ff */
[----:B------:R3:W-:Y:S01]  /*d6e0*/  LDGSTS.E.BYPASS.LTC128B.128 [R251+0x3100], [R28.64], !P5 ;  /* 0x031000001cfb7fae */ /* 0x0007e2000e901d46 */
[----:B------:R-:W-:Y:S02]  /*d6f0*/  IADD3 R38, -R44, 0x10, RZ ;  /* 0x000000102c267810 */ /* 0x000fe40007ffe1ff */
[----:B------:R-:W-:Y:S02]  /*d700*/  SEL R45, RZ, 0x10, P3 ;  /* 0x00000010ff2d7807 */ /* 0x000fe40001800000 */
[----:B------:R4:W-:Y:S01]  /*d710*/  LDGSTS.E.BYPASS.LTC128B.128 [R251+0x6100], [R30.64], !P4 ;  /* 0x061000001efb7fae */ /* 0x0009e2000e101d46 */
[----:B------:R-:W-:Y:S02]  /*d720*/  LOP3.LUT R38, R38, 0xf, RZ, 0xc0, !PT ;  /* 0x0000000f26267812 */ /* 0x000fe400078ec0ff */
[----:B------:R-:W-:Y:S02]  /*d730*/  ISETP.NE.U32.AND P2, PT, R15, RZ, PT ;  /* 0x000000ff0f00720c */ /* 0x000fe40003f45070 */
[----:B------:R5:W-:Y:S05]  /*d740*/  LDGSTS.E.BYPASS.LTC128B.128 [R251+0x9100], [R22.64], !P3 ;  /* 0x0910000016fb7fae */ /* 0x000bea000d901d46 */
[----:B------:R-:W2:Y:S01]  /*d750*/  SHFL.IDX PT, R0, R6, 0x2, 0x181f ;  /* 0x00581f0006007f89 */ /* 0x000ea200000e0000 */
[----:B-1----:R-:W-:Y:S05]  /*d760*/  IADD3 R20, P0, R3, R37, RZ ;  /* 0x0000002503147210 */ /* 0x002fea0007f1e0ff */
[----:B------:R-:W-:Y:S05]  /*d770*/  IMAD.X R21, R4, 0x1, R7, P0 ;  /* 0x0000000104157824 */ /* 0x000fea00000e0607 */
[----:B------:R1:W-:Y:S01]  /*d780*/  LDGSTS.E.BYPASS.LTC128B.128 [R251+0x1100], [R20.64], !P1 ;  /* 0x0110000014fb7fae */ /* 0x0003e2000c901d46 */
[----:B----4-:R-:W-:Y:S04]  /*d790*/  IADD3 R30, -R15, 0x10, RZ ;  /* 0x000000100f1e7810 */ /* 0x010fe80007ffe1ff */
[----:B------:R-:W-:Y:S02]  /*d7a0*/  LOP3.LUT R30, R30, 0xf, RZ, 0xc0, !PT ;  /* 0x0000000f1e1e7812 */ /* 0x000fe400078ec0ff */
[C---:B-----5:R-:W-:Y:S05]  /*d7b0*/  IADD3 R22, P1, R3.reuse, R46, RZ ;  /* 0x0000002e03167210 */ /* 0x060fea0007f3e0ff */
[C---:B------:R-:W-:Y:S01]  /*d7c0*/  IMAD.X R23, R4.reuse, 0x1, R13, P1 ;  /* 0x0000000104177824 */ /* 0x040fe200008e060d */
[C---:B-1----:R-:W-:Y:S05]  /*d7d0*/  IADD3 R20, P0, R3.reuse, R39, RZ ;  /* 0x0000002703147210 */ /* 0x042fea0007f1e0ff */
[C---:B------:R-:W-:Y:S01]  /*d7e0*/  IMAD.X R21, R4.reuse, 0x1, R12, P0 ;  /* 0x0000000104157824 */ /* 0x040fe200000e060c */
[----:B---3--:R-:W-:Y:S02]  /*d7f0*/  IADD3 R28, P0, R3, R47, RZ ;  /* 0x0000002f031c7210 */ /* 0x008fe40007f1e0ff */
[----:B------:R-:W-:Y:S02]  /*d800*/  IADD3 R3, -R45, 0x10, RZ ;  /* 0x000000102d037810 */ /* 0x000fe40007ffe1ff */
[----:B------:R1:W-:Y:S01]  /*d810*/  LDGSTS.E.BYPASS.LTC128B.128 [R251+0x4100], [R20.64], !P5 ;  /* 0x0410000014fb7fae */ /* 0x0003e2000e901d46 */
[----:B------:R-:W-:Y:S01]  /*d820*/  IMAD.X R29, R4, 0x1, R14, P0 ;  /* 0x00000001041d7824 */ /* 0x000fe200000e060e */
[----:B--2---:R-:W-:Y:S02]  /*d830*/  IADD3 R36, P1, P0, R36, R2, R37 ;  /* 0x0000000224247210 */ /* 0x004fe4000783e025 */
[----:B------:R-:W-:Y:S01]  /*d840*/  LOP3.LUT R3, R3, 0xf, RZ, 0xc0, !PT ;  /* 0x0000000f03037812 */ /* 0x000fe200078ec0ff */
[----:B------:R1:W-:Y:S01]  /*d850*/  LDGSTS.E.BYPASS.LTC128B.128 [R251+0x7100], [R22.64], !P4 ;  /* 0x0710000016fb7fae */ /* 0x0003e2000e101d46 */
[----:B------:R-:W-:Y:S02]  /*d860*/  IADD3.X R37, RZ, R0, R7, P1, P0 ;  /* 0x00000000ff257210 */ /* 0x000fe40000fe0407 */
[C---:B------:R-:W-:Y:S02]  /*d870*/  HMMA.16816.F32.BF16 R4, R48.reuse, R8, RZ ;  /* 0x000000083004723c */ /* 0x040fe400000418ff */
[----:B------:R2:W-:Y:S01]  /*d880*/  LDGSTS.E.BYPASS.LTC128B.128 [R251+0xa100], [R28.64], !P3 ;  /* 0x0a1000001cfb7fae */ /* 0x0005e2000d901d46 */
[----:B------:R-:W-:Y:S04]  /*d890*/  IADD3 R30, P1, P0, R30, R2, R39 ;  /* 0x000000021e1e7210 */ /* 0x000fe8000783e027 */
[----:B------:R-:W-:Y:S01]  /*d8a0*/  IADD3.X R31, RZ, R0, R12, P1, P0 ;  /* 0x00000000ff1f7210 */ /* 0x000fe20000fe040c */
[C---:B------:R-:W-:Y:S01]  /*d8b0*/  HMMA.16816.F32.BF16 R8, R48.reuse, R10, RZ ;  /* 0x0000000a3008723c */ /* 0x040fe200000418ff */
[----:B------:R-:W-:Y:S04]  /*d8c0*/  IADD3 R38, P1, P0, R38, R2, R46 ;  /* 0x0000000226267210 */ /* 0x000fe8000783e02e */
[----:B------:R-:W-:Y:S02]  /*d8d0*/  IADD3.X R39, RZ, R0, R13, P1, P0 ;  /* 0x00000000ff277210 */ /* 0x000fe40000fe040d */
[----:B------:R-:W-:Y:S05]  /*d8e0*/  IADD3 R2, P1, P0, R3, R2, R47 ;  /* 0x0000000203027210 */ /* 0x000fea000783e02f */
[----:B------:R-:W-:Y:S02]  /*d8f0*/  IADD3.X R3, RZ, R0, R14, P1, P0 ;  /* 0x00000000ff037210 */ /* 0x000fe40000fe040e */
[C---:B------:R-:W-:Y:S01]  /*d900*/  HMMA.16816.F32.BF16 R12, R48.reuse, R16, RZ ;  /* 0x00000010300c723c */ /* 0x040fe200000418ff */
[----:B------:R-:W-:Y:S02]  /*d910*/  ISETP.NE.U32.AND P0, PT, R252, RZ, PT ;  /* 0x000000fffc00720c */ /* 0x000fe40003f05070 */
[----:B------:R-:W-:Y:S05]  /*d920*/  ISETP.NE.U32.AND P1, PT, R44, RZ, PT ;  /* 0x000000ff2c00720c */ /* 0x000fea0003f25070 */
[C---:B------:R-:W-:Y:S06]  /*d930*/  HMMA.16816.F32.BF16 R16, R48.reuse, R18, RZ ;  /* 0x000000123010723c */ /* 0x040fec00000418ff */
[----:B------:R3:W-:Y:S01]  /*d940*/  LDGSTS.E.BYPASS.LTC128B.128.ZFILL [R251+0x2100], [R36.64], P0 ;  /* 0x0210000024fb7fae */ /* 0x0007e20008141d46 */
[----:B------:R-:W-:Y:S01]  /*d950*/  ISETP.NE.U32.AND P0, PT, R45, RZ, PT ;  /* 0x000000ff2d00720c */ /* 0x000fe20003f05070 */
[C---:B-1----:R-:W-:Y:S03]  /*d960*/  HMMA.16816.F32.BF16 R20, R48.reuse, R24, RZ ;  /* 0x000000183014723c */ /* 0x042fe600000418ff */
[----:B------:R2:W-:Y:S05]  /*d970*/  LDGSTS.E.BYPASS.LTC128B.128.ZFILL [R251+0x5100], [R30.64], P2 ;  /* 0x051000001efb7fae */ /* 0x0005ea0009141d46 */
[C---:B------:R-:W-:Y:S01]  /*d980*/  HMMA.16816.F32.BF16 R24, R48.reuse, R26, RZ ;  /* 0x0000001a3018723c */ /* 0x040fe200000418ff */
[----:B------:R3:W-:Y:S05]  /*d990*/  LDGSTS.E.BYPASS.LTC128B.128.ZFILL [R251+0x8100], [R38.64], P1 ;  /* 0x0810000026fb7fae */ /* 0x0007ea0008941d46 */
[----:B------:R1:W-:Y:S05]  /*d9a0*/  LDGSTS.E.BYPASS.LTC128B.128.ZFILL [R251+0xb100], [R2.64], P0 ;  /* 0x0b10000002fb7fae */ /* 0x0003ea0008141d46 */
[----:B------:R-:W0:Y:S01]  /*d9b0*/  LDGDEPBAR ;  /* 0x00000000000079af */ /* 0x000e220000000000 */
[C---:B--2---:R-:W-:Y:S08]  /*d9c0*/  HMMA.16816.F32.BF16 R28, R48.reuse, R32, RZ ;  /* 0x00000020301c723c */ /* 0x044ff000000418ff */
[C---:B------:R-:W-:Y:S01]  /*d9d0*/  HMMA.16816.F32.BF16 R32, R48.reuse, R34, RZ ;  /* 0x000000223020723c */ /* 0x040fe200000418ff */
[----:B-1----:R-:W2:Y:S07]  /*d9e0*/  LDL R3, [R1+0x8] ;  /* 0x0000080001037983 */ /* 0x002eae0000100800 */
[C---:B---3--:R-:W-:Y:S08]  /*d9f0*/  HMMA.16816.F32.BF16 R36, R48.reuse, R40, RZ ;  /* 0x000000283024723c */ /* 0x048ff000000418ff */
        /* <DEDUP_REMOVED lines=39> */
[----:B------:R-:W3:Y:S05]  /*dc70*/  LDSM.16.M88.4 R184, [R217+-0x7000] ;  /* 0xff900000d9b8783b */ /* 0x000eea0000000200 */
[----:B------:R-:W4:Y:S02]  /*dc80*/  LDSM.16.M88.4 R208, [R217+-0x6800] ;  /* 0xff980000d9d0783b */ /* 0x000f240000000200 */
        /* <DEDUP_REMOVED lines=9> */
[C---:B------:R-:W-:Y:S03]  /*dd20*/  HMMA.16816.F32.BF16 R28, R188.reuse, R204, R28 ;  /* 0x000000ccbc1c723c */ /* 0x040fe6000004181c */
[----:B--2---:R-:W-:Y:S05]  /*dd30*/  ISETP.GT.AND P0, PT, R3, R132, PT ;  /* 0x000000840300720c */ /* 0x004fea0003f04270 */
[C---:B------:R-:W-:Y:S01]  /*dd40*/  HMMA.16816.F32.BF16 R32, R188.reuse, R206, R32 ;  /* 0x000000cebc20723c */ /* 0x040fe20000041820 */
[----:B------:R-:W-:Y:S07]  /*dd50*/  LDSM.16.M88.4 R204, [R216+0x4800] ;  /* 0x00480000d8cc783b */ /* 0x000fee0000000200 */
[C---:B---3--:R-:W-:Y:S08]  /*dd60*/  HMMA.16816.F32.BF16 R36, R188.reuse, R184, R36 ;  /* 0x000000b8bc24723c */ /* 0x048ff00000041824 */
[C---:B------:R-:W-:Y:S01]  /*dd70*/  HMMA.16816.F32.BF16 R40, R188.reuse, R186, R40 ;  /* 0x000000babc28723c */ /* 0x040fe20000041828 */
[----:B------:R-:W1:Y:S07]  /*dd80*/  LDSM.16.M88.4 R184, [R223+0x4000] ;  /* 0x00400000dfb8783b */ /* 0x000e6e0000000200 */
[C---:B----4-:R-:W-:Y:S08]  /*dd90*/  HMMA.16816.F32.BF16 R44, R188.reuse, R208, R44 ;  /* 0x000000d0bc2c723c */ /* 0x050ff0000004182c */
        /* <DEDUP_REMOVED lines=58> */
[----:B------:R-:W2:Y:S05]  /*e140*/  LDSM.16.M88.4 R184, [R217+-0x4000] ;  /* 0xffc00000d9b8783b */ /* 0x000eaa0000000200 */
[----:B------:R-:W3:Y:S02]  /*e150*/  LDSM.16.M88.4 R208, [R217+-0x3800] ;  /* 0xffc80000d9d0783b */ /* 0x000ee40000000200 */
        /* <DEDUP_REMOVED lines=213> */
[----:B------:R-:W-:Y:S03]  /*eeb0*/  SHF.L.U64.HI R185, R213, 0x1, R185 ;  /* 0x00000001d5b97819 */ /* 0x000fe600000102b9 */
[----:B------:R-:W-:Y:S01]  /*eec0*/  IMAD R0, R0, c[0x0][0x1e0], RZ ;  /* 0x0000780000007a24 */ /* 0x000fe200078e02ff */
[----:B------:R-:W-:Y:S03]  /*eed0*/  STL [R1+0xc], R192 ;  /* 0x00000cc001007387 */ /* 0x000fe60000100800 */
[----:B------:R-:W-:Y:S04]  /*eee0*/  IMAD R0, R192, c[0x0][0x1e4], R0 ;  /* 0x00007900c0007a24 */ /* 0x000fe800078e0200 */
[----:B------:R-:W-:Y:S01]  /*eef0*/  IMAD.IADD R3, R3, 0x1, R0 ;  /* 0x0000000103037824 */ /* 0x000fe200078e0200 */
[----:B--2---:R-:W-:Y:S03]  /*ef00*/  SHF.R.S32.HI R0, RZ, 0x1f, R189 ;  /* 0x0000001fff007819 */ /* 0x004fe600000114bd */
[C---:B------:R-:W-:Y:S01]  /*ef10*/  IMAD.WIDE.U32 R2, R189.reuse, c[0x0][0x1f0], R2 ;  /* 0x00007c00bd027a25 */ /* 0x040fe200078e0002 */
[----:B------:R1:W-:Y:S03]  /*ef20*/  STL [R1+0x4], R189 ;  /* 0x000004bd01007387 */ /* 0x0003e60000100800 */
[----:B------:R-:W-:Y:S01]  /*ef30*/  IMAD R0, R0, c[0x0][0x1f0], RZ ;  /* 0x00007c0000007a24 */ /* 0x000fe200078e02ff */
[----:B------:R-:W-:Y:S03]  /*ef40*/  IADD3 R133, P0, R190, R2, RZ ;  /* 0x00000002be857210 */ /* 0x000fe60007f1e0ff */
[----:B------:R-:W-:Y:S05]  /*ef50*/  IMAD R0, R189, c[0x0][0x1f4], R0 ;  /* 0x00007d00bd007a24 */ /* 0x000fea00078e0200 */
[----:B------:R-:W-:Y:S02]  /*ef60*/  IADD3.X R2, R184, R3, R0, P0, !PT ;  /* 0x00000003b8027210 */ /* 0x000fe400007fe400 */
[C---:B------:R-:W-:Y:S04]  /*ef70*/  LEA R184, P0, R133.reuse, c[0x0][0x1c8], 0x1 ;  /* 0x0000720085b87a11 */ /* 0x040fe800078008ff */
[----:B------:R-:W-:Y:S01]  /*ef80*/  LEA.HI.X R133, R133, c[0x0][0x1cc], R2, 0x1, P0 ;  /* 0x0000730085857a11 */ /* 0x000fe200000f0c02 */
[----:B-1----:R-:W-:Y:S01]  /*ef90*/  IMAD.SHL.U32 R189, R213, 0x2, RZ ;  /* 0x00000002d5bd7824 */ /* 0x002fe200078e00ff */
[----:B------:R-:W-:-:S05]  /*efa0*/  BRA.DIV ~URZ, `(.L_x_5971) ;  /* 0x00007de27f007947 */ /* 0x000fca000b800000 */
[----:B------:R1:W2:Y:S02]  /*efb0*/  SHFL.IDX PT, R132, R133, RZ, 0x181f ;  /* 0x00181fff85847589 */ /* 0x0002a400000e0000 */
.L_x_6006:
[----:B------:R-:W-:-:S05]  /*efc0*/  BRA.DIV ~URZ, `(.L_x_5972) ;  /* 0x00007e327f007947 */ /* 0x000fca000b800000 */
[----:B------:R-:W3:Y:S01]  /*efd0*/  SHFL.IDX PT, R0, R184, RZ, 0x181f ;  /* 0x00181fffb8007589 */ /* 0x000ee200000e0000 */
[C---:B------:R-:W-:Y:S02]  /*efe0*/  IADD3 R190, -R252.reuse, 0x10, RZ ;  /* 0x00000010fcbe7810 */ /* 0x040fe40007ffe1ff */
[----:B------:R-:W-:Y:S02]  /*eff0*/  ISETP.NE.U32.AND P2, PT, R252, RZ, PT ;  /* 0x000000fffc00720c */ /* 0x000fe40003f45070 */
[----:B------:R-:W-:Y:S04]  /*f000*/  LOP3.LUT R190, R190, 0xf, RZ, 0xc0, !PT ;  /* 0x0000000fbebe7812 */ /* 0x000fe800078ec0ff */
[----:B---3--:R-:W-:Y:S04]  /*f010*/  IADD3 R2, P1, P0, R190, R0, R189 ;  /* 0x00000000be027210 */ /* 0x008fe8000783e0bd */
[----:B--2---:R-:W-:Y:S02]  /*f020*/  IADD3.X R3, RZ, R132, R185, P1, P0 ;  /* 0x00000084ff037210 */ /* 0x004fe40000fe04b9 */
[----:B------:R-:W-:Y:S03]  /*f030*/  IADD3 R192, P0, R0, R194, RZ ;  /* 0x000000c200c07210 */ /* 0x000fe60007f1e0ff */
[----:B------:R-:W-:Y:S01]  /*f040*/  @!PT LDS RZ, [RZ] ;  /* 0x00000000fffff984 */ /* 0x000fe20000000800 */
[----:B------:R-:W-:Y:S01]  /*f050*/  @!PT LDS RZ, [RZ] ;  /* 0x00000000fffff984 */ /* 0x000fe20000000800 */
[----:B------:R2:W-:Y:S02]  /*f060*/  LDGSTS.E.BYPASS.LTC128B.128.ZFILL [R251+0xc100], [R2.64], P2 ;  /* 0x0c10000002fb7fae */ /* 0x0005e40009141d46 */
[----:B------:R-:W-:Y:S05]  /*f070*/  IMAD.X R193, R132, 0x1, R186, P0 ;  /* 0x0000000184c17824 */ /* 0x000fea00000e06ba */
[----:B------:R3:W-:Y:S01]  /*f080*/  LDGSTS.E.BYPASS.LTC128B.128 [R251+0xf100], [R192.64], !P5 ;  /* 0x0f100000c0fb7fae */ /* 0x0007e2000e901d46 */
[-C--:B--2---:R-:W-:Y:S05]  /*f090*/  IADD3 R2, P0, R0, R195.reuse, RZ ;  /* 0x000000c300027210 */ /* 0x084fea0007f1e0ff */
[----:B------:R-:W-:Y:S05]  /*f0a0*/  IMAD.X R3, R132, 0x1, R187, P0 ;  /* 0x0000000184037824 */ /* 0x000fea00000e06bb */
[----:B------:R2:W-:Y:S02]  /*f0b0*/  LDGSTS.E.BYPASS.LTC128B.128 [R251+0x12100], [R2.64], !P4 ;  /* 0x1210000002fb7fae */ /* 0x0005e4000e101d46 */
[----:B--2---:R-:W-:Y:S02]  /*f0c0*/  IADD3 R2, P0, R0, R196, RZ ;  /* 0x000000c400027210 */ /* 0x004fe40007f1e0ff */
[----:B------:R-:W2:Y:S03]  /*f0d0*/  SHFL.IDX PT, R0, R184, 0x1, 0x181f ;  /* 0x00381f00b8007f89 */ /* 0x000ea600000e0000 */
[----:B------:R-:W-:Y:S02]  /*f0e0*/  IMAD.X R3, R132, 0x1, R188, P0 ;  /* 0x0000000184037824 */ /* 0x000fe400000e06bc */
[----:B------:R-:W-:Y:S04]  /*f0f0*/  SHFL.IDX PT, R132, R133, 0x2, 0x181f ;  /* 0x00581f0085847f89 */ /* 0x000fe800000e0000 */
[----:B------:R4:W-:Y:S01]  /*f100*/  LDGSTS.E.BYPASS.LTC128B.128 [R251+0x15100], [R2.64], !P3 ;  /* 0x1510000002fb7fae */ /* 0x0009e2000d901d46 */
[----:B--2---:R-:W-:Y:S03]  /*f110*/  IADD3 R190, P1, P0, R190, R0, R189 ;  /* 0x00000000bebe7210 */ /* 0x004fe6000783e0bd */
[----:B----4-:R-:W2:Y:S02]  /*f120*/  SHFL.IDX PT, R2, R133, 0x1, 0x181f ;  /* 0x00381f0085027f89 */ /* 0x010ea400000e0000 */
[----:B--2---:R-:W-:Y:S05]  /*f130*/  IADD3.X R191, RZ, R2, R185, P1, P0 ;  /* 0x00000002ffbf7210 */ /* 0x004fea0000fe04b9 */
[----:B------:R2:W-:Y:S02]  /*f140*/  LDGSTS.E.BYPASS.LTC128B.128.ZFILL [R251+0xd100], [R190.64], P2 ;  /* 0x0d100000befb7fae */ /* 0x0005e40009141d46 */
[----:B--2---:R-:W-:Y:S05]  /*f150*/  IADD3 R190, P0, R0, R194, RZ ;  /* 0x000000c200be7210 */ /* 0x004fea0007f1e0ff */
[----:B------:R-:W-:Y:S05]  /*f160*/  IMAD.X R191, R2, 0x1, R186, P0 ;  /* 0x0000000102bf7824 */ /* 0x000fea00000e06ba */
[----:B------:R2:W-:Y:S02]  /*f170*/  LDGSTS.E.BYPASS.LTC128B.128 [R251+0x10100], [R190.64], !P5 ;  /* 0x10100000befb7fae */ /* 0x0005e4000e901d46 */
[----:B--2---:R-:W-:Y:S05]  /*f180*/  IADD3 R190, P0, R0, R195, RZ ;  /* 0x000000c300be7210 */ /* 0x004fea0007f1e0ff */
[----:B------:R-:W-:Y:S01]  /*f190*/  IMAD.X R191, R2, 0x1, R187, P0 ;  /* 0x0000000102bf7824 */ /* 0x000fe200000e06bb */
[----:B---3--:R-:W-:Y:S02]  /*f1a0*/  IADD3 R192, P0, R0, R196, RZ ;  /* 0x000000c400c07210 */ /* 0x008fe40007f1e0ff */
[----:B------:R2:W3:Y:S03]  /*f1b0*/  SHFL.IDX PT, R0, R184, 0x2, 0x181f ;  /* 0x00581f00b8007f89 */ /* 0x0004e600000e0000 */
[----:B------:R-:W-:Y:S01]  /*f1c0*/  IMAD.X R193, R2, 0x1, R188, P0 ;  /* 0x0000000102c17824 */ /* 0x000fe200000e06bc */
[----:B------:R2:W-:Y:S04]  /*f1d0*/  LDGSTS.E.BYPASS.LTC128B.128 [R251+0x13100], [R190.64], !P4 ;  /* 0x13100000befb7fae */ /* 0x0005e8000e101d46 */
[----:B------:R2:W-:Y:S03]  /*f1e0*/  LDGSTS.E.BYPASS.LTC128B.128 [R251+0x16100], [R192.64], !P3 ;  /* 0x16100000c0fb7fae */ /* 0x0005e6000d901d46 */
.L_x_6007:
[C---:B------:R-:W-:Y:S02]  /*f1f0*/  IADD3 R2, -R252.reuse, 0x10, RZ ;  /* 0x00000010fc027810 */ /* 0x040fe40007ffe1ff */
[----:B------:R-:W-:Y:S02]  /*f200*/  ISETP.NE.U32.AND P0, PT, R252, RZ, PT ;  /* 0x000000fffc00720c */ /* 0x000fe40003f05070 */
[----:B------:R-:W-:Y:S04]  /*f210*/  LOP3.LUT R2, R2, 0xf, RZ, 0xc0, !PT ;  /* 0x0000000f02027812 */ /* 0x000fe800078ec0ff */
[----:B---3--:R-:W-:Y:S04]  /*f220*/  IADD3 R2, P2, P1, R2, R0, R189 ;  /* 0x0000000002027210 */ /* 0x008fe8000795e0bd */
[----:B------:R-:W-:Y:S02]  /*f230*/  IADD3.X R3, RZ, R132, R185, P2, P1 ;  /* 0x00000084ff037210 */ /* 0x000fe400017e24b9 */
[C---:B--2---:R-:W-:Y:S03]  /*f240*/  IADD3 R184, P1, R0.reuse, R195, RZ ;  /* 0x000000c300b87210 */ /* 0x044fe60007f3e0ff */
        /* <DEDUP_REMOVED lines=12> */
.L_x_5970:
[----:B------:R-:W-:Y:S05]  /*f310*/  BSYNC B0 ;  /* 0x0000000000007941 */ /* 0x000fea0003800000 */
.L_x_5969:
        /* <DEDUP_REMOVED lines=52> */
[----:B-1----:R-:W1:Y:S02]  /*f660*/  SHFL.BFLY PT, R133, R132, 0x1, 0x1f ;  /* 0x0c201f0084857f89 */ /* 0x002e6400000e0000 */
[----:B-1----:R-:W-:Y:S02]  /*f670*/  FMNMX.FTZ R133, R132, R133, !PT ;  /* 0x0000008584857209 */ /* 0x002fe40007810000 */
[----:B------:R-:W1:Y:S02]  /*f680*/  SHFL.BFLY PT, R132, R184, 0x2, 0x1f ;  /* 0x0c401f00b8847f89 */ /* 0x000e6400000e0000 */
[----:B-1----:R-:W-:Y:S05]  /*f690*/  FMNMX.FTZ R132, R184, R132, !PT ;  /* 0x00000084b8847209 */ /* 0x002fea0007810000 */
[----:B------:R1:W2:Y:S02]  /*f6a0*/  SHFL.BFLY PT, R0, R132, 0x1, 0x1f ;  /* 0x0c201f0084007f89 */ /* 0x0002a400000e0000 */
.L_x_6008:
        /* <DEDUP_REMOVED lines=34> */
[----:B------:R-:W-:Y:S07]  /*f8d0*/  FFMA.FTZ R132, R49, c[0x0][0x2d0], -R132 ;  /* 0x0000b40031847a23 */ /* 0x000fee0000010884 */
[----:B------:R-:W-:Y:S01]  /*f8e0*/  MUFU.EX2 R132, R132 ;  /* 0x0000008400847308 */ /* 0x000fe20000000800 */
[C---:B---3--:R-:W-:Y:S01]  /*f8f0*/  FFMA.FTZ R0, R2.reuse, R185, R4 ;  /* 0x000000b902007223 */ /* 0x048fe20000010004 */
[----:B-1----:R-:W-:Y:S01]  /*f900*/  F2FP.BF16.PACK_AB R186, R9, R8 ;  /* 0x0000000809ba723e */ /* 0x002fe200000010ff */
[----:B------:R-:W-:Y:S02]  /*f910*/  FMUL.FTZ R49, R2, R137 ;  /* 0x0000008902317220 */ /* 0x000fe40000410000 */
[C---:B------:R-:W-:Y:S01]  /*f920*/  FADD.FTZ R5, R184.reuse, R0 ;  /* 0x00000000b8057221 */ /* 0x040fe20000010000 */
[----:B------:R-:W-:Y:S01]  /*f930*/  F2FP.BF16.PACK_AB R184, R184, R4 ;  /* 0x00000004b8b8723e */ /* 0x000fe200000010ff */
[C---:B------:R-:W-:Y:S02]  /*f940*/  FADD.FTZ R0, -R3.reuse, R135 ;  /* 0x0000008703007221 */ /* 0x040fe40000010100 */
[----:B------:R-:W-:Y:S02]  /*f950*/  FMUL.FTZ R4, R3, c[0x0][0x2d0] ;  /* 0x0000b40003047a20 */ /* 0x000fe40000410000 */
[----:B------:R-:W-:Y:S02]  /*f960*/  FMUL.FTZ R0, R0, c[0x0][0x2d0] ;  /* 0x0000b40000007a20 */ /* 0x000fe40000410000 */
[--C-:B------:R-:W-:Y:S02]  /*f970*/  FFMA.FTZ R32, R50, c[0x0][0x2d0], -R4.reuse ;  /* 0x0000b40032207a23 */ /* 0x100fe40000010804 */
[--C-:B------:R-:W-:Y:S02]  /*f980*/  FFMA.FTZ R33, R51, c[0x0][0x2d0], -R4.reuse ;  /* 0x0000b40033217a23 */ /* 0x100fe40000010804 */
[----:B------:R-:W1:Y:S01]  /*f990*/  MUFU.EX2 R0, R0 ;  /* 0x0000000000007308 */ /* 0x000e620000000800 */
[C---:B------:R-:W-:Y:S01]  /*f9a0*/  FMUL.FTZ R13, R2.reuse, R173 ;  /* 0x000000ad020d7220 */ /* 0x040fe20000410000 */
[----:B------:R-:W-:Y:S01]  /*f9b0*/  MOV R173, R48 ;  /* 0x0000003000ad7202 */ /* 0x000fe20000000f00 */
[----:B------:R-:W-:Y:S02]  /*f9c0*/  FMUL.FTZ R48, R2, R136 ;  /* 0x0000008802307220 */ /* 0x000fe40000410000 */
[--C-:B------:R-:W-:Y:S02]  /*f9d0*/  FFMA.FTZ R28, R46, c[0x0][0x2d0], -R4.reuse ;  /* 0x0000b4002e1c7a23 */ /* 0x100fe40000010804 */
[----:B------:R-:W-:Y:S01]  /*f9e0*/  FMUL.FTZ R21, R2, R165 ;  /* 0x000000a502157220 */ /* 0x000fe20000410000 */
[----:B------:R-:W-:Y:S01]  /*f9f0*/  MOV R165, R37 ;  /* 0x0000002500a57202 */ /* 0x000fe20000000f00 */
[----:B------:R-:W-:Y:S02]  /*fa00*/  FADD.FTZ R5, R8, R5 ;  /* 0x0000000508057221 */ /* 0x000fe40000010000 */
[--C-:B------:R-:W-:Y:S02]  /*fa10*/  FFMA.FTZ R134, R10, c[0x0][0x2d0], -R4.reuse ;  /* 0x0000b4000a867a23 */ /* 0x100fe40000010804 */
[--C-:B------:R-:W-:Y:S02]  /*fa20*/  FFMA.FTZ R185, R11, c[0x0][0x2d0], -R4.reuse ;  /* 0x0000b4000bb97a23 */ /* 0x100fe40000010804 */
[--C-:B------:R-:W-:Y:S02]  /*fa30*/  FFMA.FTZ R6, R6, c[0x0][0x2d0], -R4.reuse ;  /* 0x0000b40006067a23 */ /* 0x100fe40000010804 */
[--C-:B------:R-:W-:Y:S02]  /*fa40*/  FFMA.FTZ R7, R7, c[0x0][0x2d0], -R4.reuse ;  /* 0x0000b40007077a23 */ /* 0x100fe40000010804 */
[----:B------:R-:W-:Y:S01]  /*fa50*/  FMUL.FTZ R12, R2, R172 ;  /* 0x000000ac020c7220 */ /* 0x000fe20000410000 */
[----:B------:R2:W-:Y:S01]  /*fa60*/  MUFU.EX2 R135, R6 ;  /* 0x0000000600877308 */ /* 0x0005e20000000800 */
[--C-:B------:R-:W-:Y:S02]  /*fa70*/  FFMA.FTZ R198, R22, c[0x0][0x2d0], -R4.reuse ;  /* 0x0000b40016c67a23 */ /* 0x100fe40000010804 */
[----:B------:R-:W-:Y:S02]  /*fa80*/  FADD.FTZ R192, R9, R5 ;  /* 0x0000000509c07221 */ /* 0x000fe40000010000 */
[C---:B-1----:R-:W-:Y:S02]  /*fa90*/  FMUL.FTZ R50, R0.reuse, R138 ;  /* 0x0000008a00327220 */ /* 0x042fe40000410000 */
[----:B------:R-:W-:Y:S02]  /*faa0*/  FMUL.FTZ R51, R0, R139 ;  /* 0x0000008b00337220 */ /* 0x000fe40000410000 */
[----:B------:R-:W1:Y:S01]  /*fab0*/  LDSM.16.MT88.4 R136, [R219] ;  /* 0x00000000db88783b */ /* 0x000e620000004200 */
[C---:B------:R-:W-:Y:S01]  /*fac0*/  FMUL.FTZ R9, R2.reuse, R177 ;  /* 0x000000b102097220 */ /* 0x040fe20000410000 */
[----:B------:R-:W-:Y:S01]  /*fad0*/  MOV R177, R28 ;  /* 0x0000001c00b17202 */ /* 0x000fe20000000f00 */
[----:B------:R-:W-:Y:S01]  /*fae0*/  FMUL.FTZ R28, R2, R156 ;  /* 0x0000009c021c7220 */ /* 0x000fe20000410000 */
[----:B------:R-:W-:Y:S01]  /*faf0*/  MOV R156, R165 ;  /* 0x000000a5009c7202 */ /* 0x000fe20000000f00 */
[----:B------:R-:W-:Y:S01]  /*fb00*/  FMUL.FTZ R22, R0, R166 ;  /* 0x000000a600167220 */ /* 0x000fe20000410000 */
        /* <DEDUP_REMOVED lines=12> */
[----:B------:R4:W5:Y:S01]  /*fbd0*/  MUFU.EX2 R166, R185 ;  /* 0x000000b900a67308 */ /* 0x0009620000000800 */
[--C-:B------:R-:W-:Y:S02]  /*fbe0*/  FFMA.FTZ R208, R35, c[0x0][0x2d0], -R4.reuse ;  /* 0x0000b40023d07a23 */ /* 0x100fe40000010804 */
[--C-:B------:R-:W-:Y:S02]  /*fbf0*/  FFMA.FTZ R213, R38, c[0x0][0x2d0], -R4.reuse ;  /* 0x0000b40026d57a23 */ /* 0x100fe40000010804 */
[--C-:B------:R-:W-:Y:S02]  /*fc00*/  FFMA.FTZ R214, R39, c[0x0][0x2d0], -R4.reuse ;  /* 0x0000b40027d67a23 */ /* 0x100fe40000010804 */
[--C-:B------:R-:W-:Y:S02]  /*fc10*/  FFMA.FTZ R215, R42, c[0x0][0x2d0], -R4.reuse ;  /* 0x0000b4002ad77a23 */ /* 0x100fe40000010804 */
[--C-:B------:R-:W-:Y:S01]  /*fc20*/  FFMA.FTZ R252, R43, c[0x0][0x2d0], -R4.reuse ;  /* 0x0000b4002bfc7a23 */ /* 0x100fe20000010804 */
[----:B------:R-:W1:Y:S01]  /*fc30*/  MUFU.EX2 R134, R196 ;  /* 0x000000c400867308 */ /* 0x000e620000000800 */
[C---:B------:R-:W-:Y:S01]  /*fc40*/  FMUL.FTZ R5, R2.reuse, R181 ;  /* 0x000000b502057220 */ /* 0x040fe20000410000 */
[----:B------:R-:W-:Y:S01]  /*fc50*/  MOV R181, R32 ;  /* 0x0000002000b57202 */ /* 0x000fe20000000f00 */
[C---:B------:R-:W-:Y:S01]  /*fc60*/  FMUL.FTZ R8, R2.reuse, R176 ;  /* 0x000000b002087220 */ /* 0x040fe20000410000 */
[----:B------:R-:W-:Y:S01]  /*fc70*/  MOV R176, R29 ;  /* 0x0000001d00b07202 */ /* 0x000fe20000000f00 */
[----:B------:R-:W-:Y:S01]  /*fc80*/  FMUL.FTZ R29, R2, R157 ;  /* 0x0000009d021d7220 */ /* 0x000fe20000410000 */
[----:B------:R-:W-:Y:S01]  /*fc90*/  MOV R157, R187 ;  /* 0x000000bb009d7202 */ /* 0x000fe20000000f00 */
[C---:B--2---:R-:W-:Y:S02]  /*fca0*/  FMUL.FTZ R6, R0.reuse, R182 ;  /* 0x000000b600067220 */ /* 0x044fe40000410000 */
[----:B---3--:R-:W-:Y:S01]  /*fcb0*/  FMUL.FTZ R7, R0, R183 ;  /* 0x000000b700077220 */ /* 0x008fe20000410000 */
[----:B------:R-:W-:Y:S01]  /*fcc0*/  MUFU.EX2 R196, R188 ;  /* 0x000000bc00c47308 */ /* 0x000fe20000000800 */
[----:B------:R-:W-:Y:S02]  /*fcd0*/  FFMA.FTZ R197, R23, c[0x0][0x2d0], -R4 ;  /* 0x0000b40017c57a23 */ /* 0x000fe40000010804 */
[----:B------:R-:W-:Y:S01]  /*fce0*/  FMUL.FTZ R4, R2, R180 ;  /* 0x000000b402047220 */ /* 0x000fe20000410000 */
[----:B----4-:R-:W-:Y:S01]  /*fcf0*/  F2FP.BF16.PACK_AB R185, R172, R135 ;  /* 0x00000087acb9723e */ /* 0x010fe200000010ff */
[----:B------:R-:W-:Y:S01]  /*fd00*/  FMUL.FTZ R10, R0, R178 ;  /* 0x000000b2000a7220 */ /* 0x000fe20000410000 */
[----:B-----5:R-:W-:Y:S01]  /*fd10*/  F2FP.BF16.PACK_AB R187, R166, R165 ;  /* 0x000000a5a6bb723e */ /* 0x020fe200000010ff */
[C---:B------:R-:W-:Y:S01]  /*fd20*/  FMUL.FTZ R11, R0.reuse, R179 ;  /* 0x000000b3000b7220 */ /* 0x040fe20000410000 */
[----:B------:R-:W-:Y:S01]  /*fd30*/  MOV R180, R33 ;  /* 0x0000002100b47202 */ /* 0x000fe20000000f00 */
[C---:B------:R-:W-:Y:S01]  /*fd40*/  FMUL.FTZ R18, R0.reuse, R170 ;  /* 0x000000aa00127220 */ /* 0x040fe20000410000 */
[----:B------:R-:W-:Y:S01]  /*fd50*/  MUFU.EX2 R188, R176 ;  /* 0x000000b000bc7308 */ /* 0x000fe20000000800 */
[----:B------:R-:W-:Y:S02]  /*fd60*/  FMUL.FTZ R19, R0, R171 ;  /* 0x000000ab00137220 */ /* 0x000fe40000410000 */
[C---:B-1----:R-:W-:Y:S05]  /*fd70*/  HMMA.16816.F32.BF16 R4, R184.reuse, R136, R4 ;  /* 0x00000088b804723c */ /* 0x042fea0000041804 */
[----:B------:R-:W-:Y:S02]  /*fd80*/  FMUL.FTZ R20, R2, R164 ;  /* 0x000000a402147220 */ /* 0x000fe40000410000 */
[----:B------:R-:W2:Y:S01]  /*fd90*/  LDL.LU R164, [R1+0x24] ;  /* 0x0000240001a47983 */ /* 0x000ea20000300800 */
[C---:B------:R-:W-:Y:S01]  /*fda0*/  HMMA.16816.F32.BF16 R8, R184.reuse, R138, R8 ;  /* 0x0000008ab808723c */ /* 0x040fe20000041808 */
[----:B------:R-:W-:Y:S02]  /*fdb0*/  MUFU.EX2 R198, R198 ;  /* 0x000000c600c67308 */ /* 0x000fe40000000800 */
[----:B------:R-:W1:Y:S01]  /*fdc0*/  LDSM.16.MT88.4 R136, [R220] ;  /* 0x00000000dc88783b */ /* 0x000e620000004200 */
[C---:B------:R-:W-:Y:S02]  /*fdd0*/  FMUL.FTZ R14, R0.reuse, R174 ;  /* 0x000000ae000e7220 */ /* 0x040fe40000410000 */
[C---:B------:R-:W-:Y:S02]  /*fde0*/  FMUL.FTZ R15, R0.reuse, R175 ;  /* 0x000000af000f7220 */ /* 0x040fe40000410000 */
[C---:B------:R-:W-:Y:S03]  /*fdf0*/  FMUL.FTZ R26, R0.reuse, R162 ;  /* 0x000000a2001a7220 */ /* 0x040fe60000410000 */
[----:B------:R-:W-:Y:S01]  /*fe00*/  MUFU.EX2 R197, R197 ;  /* 0x000000c500c57308 */ /* 0x000fe20000000800 */
[C---:B------:R-:W-:Y:S02]  /*fe10*/  FMUL.FTZ R27, R0.reuse, R163 ;  /* 0x000000a3001b7220 */ /* 0x040fe40000410000 */
[C---:B------:R-:W-:Y:S02]  /*fe20*/  FMUL.FTZ R30, R0.reuse, R158 ;  /* 0x0000009e001e7220 */ /* 0x040fe40000410000 */
[----:B------:R-:W-:Y:S02]  /*fe30*/  FMUL.FTZ R31, R0, R159 ;  /* 0x0000009f001f7220 */ /* 0x000fe40000410000 */
[----:B------:R-:W-:Y:S02]  /*fe40*/  FMUL.FTZ R33, R2, R153 ;  /* 0x0000009902217220 */ /* 0x000fe40000410000 */
[C---:B------:R-:W-:Y:S01]  /*fe50*/  FMUL.FTZ R34, R0.reuse, R154 ;  /* 0x0000009a00227220 */ /* 0x040fe20000410000 */
[----:B------:R-:W-:Y:S01]  /*fe60*/  MUFU.EX2 R199, R199 ;  /* 0x000000c700c77308 */ /* 0x000fe20000000800 */
[----:B------:R-:W-:Y:S02]  /*fe70*/  FMUL.FTZ R35, R0, R155 ;  /* 0x0000009b00237220 */ /* 0x000fe40000410000 */
[----:B------:R-:W-:Y:S02]  /*fe80*/  FMUL.FTZ R37, R2, R149 ;  /* 0x0000009502257220 */ /* 0x000fe40000410000 */
[C---:B------:R-:W-:Y:S02]  /*fe90*/  FMUL.FTZ R38, R0.reuse, R150 ;  /* 0x0000009600267220 */ /* 0x040fe40000410000 */
[C---:B------:R-:W-:Y:S02]  /*fea0*/  FMUL.FTZ R39, R0.reuse, R151 ;  /* 0x0000009700277220 */ /* 0x040fe40000410000 */
[C---:B------:R-:W-:Y:S01]  /*feb0*/  FMUL.FTZ R42, R0.reuse, R146 ;  /* 0x00000092002a7220 */ /* 0x040fe20000410000 */
[----:B------:R-:W-:Y:S01]  /*fec0*/  MUFU.EX2 R200, R200 ;  /* 0x000000c800c87308 */ /* 0x000fe20000000800 */
[C---:B------:R-:W-:Y:S02]  /*fed0*/  FMUL.FTZ R43, R0.reuse, R147 ;  /* 0x00000093002b7220 */ /* 0x040fe40000410000 */
[C---:B------:R-:W-:Y:S02]  /*fee0*/  FMUL.FTZ R46, R0.reuse, R142 ;  /* 0x0000008e002e7220 */ /* 0x040fe40000410000 */
[----:B------:R-:W-:Y:S02]  /*fef0*/  FMUL.FTZ R47, R0, R143 ;  /* 0x0000008f002f7220 */ /* 0x000fe40000410000 */
[C---:B------:R-:W-:Y:S01]  /*ff00*/  FMUL.FTZ R16, R2.reuse, R168 ;  /* 0x000000a802107220 */ /* 0x040fe20000410000 */
[----:B------:R-:W-:Y:S01]  /*ff10*/  MOV R168, R45 ;  /* 0x0000002d00a87202 */ /* 0x000fe20000000f00 */
[C---:B------:R-:W-:Y:S01]  /*ff20*/  FMUL.FTZ R45, R2.reuse, R141 ;  /* 0x0000008d022d7220 */ /* 0x040fe20000410000 */
[----:B------:R-:W-:Y:S01]  /*ff30*/  MUFU.EX2 R206, R206 ;  /* 0x000000ce00ce7308 */ /* 0x000fe20000000800 */
[C---:B------:R-:W-:Y:S01]  /*ff40*/  FMUL.FTZ R17, R2.reuse, R169 ;  /* 0x000000a902117220 */ /* 0x040fe20000410000 */
[C---:B-1----:R-:W-:Y:S03]  /*ff50*/  HMMA.16816.F32.BF16 R12, R184.reuse, R136, R12 ;  /* 0x00000088b80c723c */ /* 0x042fe6000004180c */
[----:B------:R-:W-:Y:S01]  /*ff60*/  MOV R169, R44 ;  /* 0x0000002c00a97202 */ /* 0x000fe20000000f00 */
[----:B------:R-:W-:Y:S02]  /*ff70*/  FMUL.FTZ R44, R2, R140 ;  /* 0x0000008c022c7220 */ /* 0x000fe40000410000 */
[----:B------:R-:W-:Y:S01]  /*ff80*/  LDSM.16.MT88.4 R140, [R219+0x800] ;  /* 0x00080000db8c783b */ /* 0x000fe20000004200 */
[----:B------:R-:W-:Y:S01]  /*ff90*/  FMUL.FTZ R23, R0, R167 ;  /* 0x000000a700177220 */ /* 0x000fe20000410000 */
[C---:B------:R-:W-:Y:S01]  /*ffa0*/  HMMA.16816.F32.BF16 R16, R184.reuse, R138, R16 ;  /* 0x0000008ab810723c */ /* 0x040fe20000041810 */
[----:B------:R-:W-:Y:S03]  /*ffb0*/  MUFU.EX2 R167, R189 ;  /* 0x000000bd00a77308 */ /* 0x000fe60000000800 */
[C---:B------:R-:W-:Y:S01]  /*ffc0*/  FMUL.FTZ R24, R2.reuse, R160 ;  /* 0x000000a002187220 */ /* 0x040fe20000410000 */
[----:B------:R-:W-:Y:S01]  /*ffd0*/  MOV R160, R41 ;  /* 0x0000002900a07202 */ /* 0x000fe20000000f00 */
[----:B------:R-:W1:Y:S01]  /*ffe0*/  LDSM.16.MT88.4 R136, [R222] ;  /* 0x00000000de88783b */ /* 0x000e620000004200 */
[C---:B------:R-:W-:Y:S02]  /*fff0*/  FMUL.FTZ R41, R2.reuse, R145 ;  /* 0x0000009102297220 */ /* 0x040fe40000410000 */
[C---:B------:R-:W-:Y:S02]  /*10000*/  FMUL.FTZ R25, R2.reuse, R161 ;  /* 0x000000a102197220 */ /* 0x040fe40000410000 */
[----:B------:R3:W-:Y:S01]  /*10010*/  MUFU.EX2 R189, R177 ;  /* 0x000000b100bd7308 */ /* 0x0007e20000000800 */
[----:B------:R-:W-:Y:S01]  /*10020*/  MOV R161, R40 ;  /* 0x0000002800a17202 */ /* 0x000fe20000000f00 */
[C---:B------:R-:W-:Y:S02]  /*10030*/  FMUL.FTZ R32, R2.reuse, R152 ;  /* 0x0000009802207220 */ /* 0x040fe40000410000 */
[C---:B------:R-:W-:Y:S02]  /*10040*/  FMUL.FTZ R36, R2.reuse, R148 ;  /* 0x0000009402247220 */ /* 0x040fe40000410000 */
[C---:B------:R-:W-:Y:S02]  /*10050*/  FMUL.FTZ R40, R2.reuse, R144 ;  /* 0x0000009002287220 */ /* 0x040fe40000410000 */
[C---:B------:R-:W-:Y:S02]  /*10060*/  FMUL.FTZ R52, R2.reuse, R52 ;  /* 0x0000003402347220 */ /* 0x040fe40000410000 */
        /* <DEDUP_REMOVED lines=9> */
[----:B---3--:R-:W-:Y:S01]  /*10100*/  LDSM.16.MT88.4 R176, [R219+0x2800] ;  /* 0x00280000dbb0783b */ /* 0x008fe20000004200 */
        /* <DEDUP_REMOVED lines=82> */
[----:B------:R-:W-:Y:S01]  /*10630*/  FMUL.FTZ R129, R2, R129 ;  /* 0x0000008102817220 */ /* 0x000fe20000410000 */
[C---:B-1----:R-:W-:Y:S01]  /*10640*/  HMMA.16816.F32.BF16 R44, R184.reuse, R136, R44 ;  /* 0x00000088b82c723c */ /* 0x042fe2000004182c */
[----:B------:R-:W1:Y:S02]  /*10650*/  MUFU.EX2 R2, R195 ;  /* 0x000000c300027308 */ /* 0x000e640000000800 */
[C---:B------:R-:W-:Y:S02]  /*10660*/  FMUL.FTZ R126, R0.reuse, R126 ;  /* 0x0000007e007e7220 */ /* 0x040fe40000410000 */
[C---:B------:R-:W-:Y:S02]  /*10670*/  FMUL.FTZ R127, R0.reuse, R127 ;  /* 0x0000007f007f7220 */ /* 0x040fe40000410000 */
[C---:B------:R-:W-:Y:S01]  /*10680*/  FMUL.FTZ R130, R0.reuse, R130 ;  /* 0x0000008200827220 */ /* 0x040fe20000410000 */
[C---:B------:R-:W-:Y:S01]  /*10690*/  HMMA.16816.F32.BF16 R48, R184.reuse, R138, R48 ;  /* 0x0000008ab830723c */ /* 0x040fe20000041830 */
[----:B------:R-:W3:Y:S02]  /*106a0*/  LDSM.16.MT88.4 R136, [R222+0x3000] ;  /* 0x00300000de88783b */ /* 0x000ee40000004200 */
[----:B------:R-:W-:Y:S01]  /*106b0*/  MUFU.EX2 R195, R190 ;  /* 0x000000be00c37308 */ /* 0x000fe20000000800 */
[C---:B------:R-:W-:Y:S09]  /*106c0*/  FMUL.FTZ R131, R0.reuse, R131 ;  /* 0x0000008300837220 */ /* 0x040ff20000410000 */
[----:B------:R-:W-:Y:S01]  /*106d0*/  MUFU.EX2 R190, R252 ;  /* 0x000000fc00be7308 */ /* 0x000fe20000000800 */
[C---:B---3--:R-:W-:Y:S03]  /*106e0*/  HMMA.16816.F32.BF16 R52, R184.reuse, R136, R52 ;  /* 0x00000088b834723c */ /* 0x048fe60000041834 */
[----:B--2---:R-:W-:Y:S05]  /*106f0*/  FFMA.FTZ R164, R0, R164, R135 ;  /* 0x000000a400a47223 */ /* 0x004fea0000010087 */
[C---:B------:R-:W-:Y:S01]  /*10700*/  HMMA.16816.F32.BF16 R56, R184.reuse, R138, R56 ;  /* 0x0000008ab838723c */ /* 0x040fe20000041838 */
[----:B------:R-:W2:Y:S01]  /*10710*/  LDSM.16.MT88.4 R136, [R221+0x3000] ;  /* 0x00300000dd88783b */ /* 0x000ea20000004200 */
[----:B------:R-:W3:Y:S02]  /*10720*/  MUFU.EX2 R135, R193 ;  /* 0x000000c100877308 */ /* 0x000ee40000000800 */
[----:B------:R-:W-:Y:S04]  /*10730*/  FADD.FTZ R0, R134, R192 ;  /* 0x000000c086007221 */ /* 0x000fe80000010000 */
[----:B-1----:R-:W-:Y:S04]  /*10740*/  FADD.FTZ R0, R2, R0 ;  /* 0x0000000002007221 */ /* 0x002fe80000010000 */
[----:B------:R-:W-:Y:S01]  /*10750*/  FADD.FTZ R0, R144, R0 ;  /* 0x0000000090007221 */ /* 0x000fe20000010000 */
[----:B------:R-:W-:Y:S10]  /*10760*/  MUFU.EX2 R193, R213 ;  /* 0x000000d500c17308 */ /* 0x000ff40000000800 */
[----:B------:R-:W-:Y:S01]  /*10770*/  MUFU.EX2 R192, R214 ;  /* 0x000000d600c07308 */ /* 0x000fe20000000800 */
[C---:B---3--:R-:W-:Y:S01]  /*10780*/  FADD.FTZ R0, R135.reuse, R0 ;  /* 0x0000000087007221 */ /* 0x048fe20000010000 */
        /* <DEDUP_REMOVED lines=28> */
[----:B------:R-:W-:Y:S03]  /*10950*/  F2FP.BF16.PACK_AB R137, R196, R167 ;  /* 0x000000a7c489723e */ /* 0x000fe600000010ff */
[----:B------:R-:W-:Y:S02]  /*10960*/  F2FP.BF16.PACK_AB R138, R135, R144 ;  /* 0x00000090878a723e */ /* 0x000fe400000010ff */
[----:B------:R-:W3:Y:S02]  /*10970*/  LDSM.16.MT88.4 R144, [R220+0x800] ;  /* 0x00080000dc90783b */ /* 0x000ee40000004200 */
[----:B------:R-:W4:Y:S01]  /*10980*/  MUFU.EX2 R2, R203 ;  /* 0x000000cb00027308 */ /* 0x000f220000000800 */
[----:B------:R-:W-:Y:S02]  /*10990*/  F2FP.BF16.PACK_AB R139, R194, R195 ;  /* 0x000000c3c28b723e */ /* 0x000fe400000010ff */
[----:B------:R-:W-:Y:S05]  /*109a0*/  F2FP.BF16.PACK_AB R185, R188, R189 ;  /* 0x000000bdbcb9723e */ /* 0x000fea00000010ff */
[C---:B------:R-:W-:Y:S02]  /*109b0*/  HMMA.16816.F32.BF16 R4, R136.reuse, R140, R4 ;  /* 0x0000008c8804723c */ /* 0x040fe40000041804 */
[----:B------:R-:W-:Y:S03]  /*109c0*/  MUFU.EX2 R184, R168 ;  /* 0x000000a800b87308 */ /* 0x000fe60000000800 */
[----:B-1----:R-:W-:Y:S01]  /*109d0*/  MOV R204, R167 ;  /* 0x000000a700cc7202 */ /* 0x002fe20000000f00 */
[----:B--2---:R-:W-:Y:S02]  /*109e0*/  FADD.FTZ R0, R134, R0 ;  /* 0x0000000086007221 */ /* 0x004fe40000010000 */
[C---:B------:R-:W-:Y:S01]  /*109f0*/  HMMA.16816.F32.BF16 R8, R136.reuse, R142, R8 ;  /* 0x0000008e8808723c */ /* 0x040fe20000041808 */
[----:B------:R-:W1:Y:S03]  /*10a00*/  LDSM.16.MT88.4 R140, [R222+0x800] ;  /* 0x00080000de8c783b */ /* 0x000e660000004200 */
[----:B------:R-:W2:Y:S01]  /*10a10*/  MUFU.EX2 R135, R201 ;  /* 0x000000c900877308 */ /* 0x000ea20000000800 */
[----:B----4-:R-:W-:Y:S01]  /*10a20*/  FADD.FTZ R0, R2, R0 ;  /* 0x0000000002007221 */ /* 0x010fe20000010000 */
[----:B------:R-:W-:Y:S03]  /*10a30*/  MOV R203, R166 ;  /* 0x000000a600cb7202 */ /* 0x000fe60000000f00 */
        /* <DEDUP_REMOVED lines=54> */
[----:B------:R-:W4:Y:S03]  /*10da0*/  MUFU.EX2 R134, R212 ;  /* 0x000000d400867308 */ /* 0x000f260000000800 */
[C---:B-1----:R-:W-:Y:S07]  /*10db0*/  HMMA.16816.F32.BF16 R4, R136.reuse, R140, R4 ;  /* 0x0000008c8804723c */ /* 0x042fee0000041804 */
[----:B------:R-:W1:Y:S01]  /*10dc0*/  MUFU.EX2 R2, R211 ;  /* 0x000000d300027308 */ /* 0x000e620000000800 */
[C---:B------:R-:W-:Y:S01]  /*10dd0*/  HMMA.16816.F32.BF16 R8, R136.reuse, R142, R8 ;  /* 0x0000008e8808723c */ /* 0x040fe20000041808 */
[----:B------:R-:W5:Y:S07]  /*10de0*/  LDSM.16.MT88.4 R140, [R221+0x1000] ;  /* 0x00100000dd8c783b */ /* 0x000f6e0000004200 */
[C---:B--2---:R-:W-:Y:S04]  /*10df0*/  HMMA.16816.F32.BF16 R12, R136.reuse, R144, R12 ;  /* 0x00000090880c723c */ /* 0x044fe8000004180c */
[----:B----4-:R-:W-:Y:S04]  /*10e00*/  FADD.FTZ R0, R134, R0 ;  /* 0x0000000086007221 */ /* 0x010fe80000010000 */
[C---:B------:R-:W-:Y:S01]  /*10e10*/  HMMA.16816.F32.BF16 R16, R136.reuse, R146, R16 ;  /* 0x000000928810723c */ /* 0x040fe20000041810 */
[----:B------:R-:W2:Y:S03]  /*10e20*/  LDSM.16.MT88.4 R144, [R219+0x4000] ;  /* 0x00400000db90783b */ /* 0x000ea60000004200 */
[----:B-1----:R-:W-:Y:S04]  /*10e30*/  FADD.FTZ R0, R2, R0 ;  /* 0x0000000002007221 */ /* 0x002fe80000010000 */
[C---:B---3--:R-:W-:Y:S04]  /*10e40*/  HMMA.16816.F32.BF16 R20, R136.reuse, R148, R20 ;  /* 0x000000948814723c */ /* 0x048fe80000041814 */
[----:B------:R-:W-:Y:S04]  /*10e50*/  FADD.FTZ R0, R152, R0 ;  /* 0x0000000098007221 */ /* 0x000fe80000010000 */
[C---:B------:R-:W-:Y:S01]  /*10e60*/  HMMA.16816.F32.BF16 R24, R136.reuse, R150, R24 ;  /* 0x000000968818723c */ /* 0x040fe20000041818 */
[----:B------:R-:W1:Y:S03]  /*10e70*/  LDSM.16.MT88.4 R148, [R220+0x4000] ;  /* 0x00400000dc94783b */ /* 0x000e660000004200 */
[C---:B------:R-:W-:Y:S04]  /*10e80*/  FADD.FTZ R0, R135.reuse, R0 ;  /* 0x0000000087007221 */ /* 0x040fe80000010000 */
        /* <DEDUP_REMOVED lines=42> */
[----:B------:R-:W5:Y:S01]  /*11130*/  MUFU.EX2 R134, R157 ;  /* 0x0000009d00867308 */ /* 0x000f620000000800 */
[----:B------:R-:W-:Y:S02]  /*11140*/  F2FP.BF16.PACK_AB R137, R205, R206 ;  /* 0x000000cecd89723e */ /* 0x000fe400000010ff */
[----:B------:R-:W-:Y:S07]  /*11150*/  F2FP.BF16.PACK_AB R139, R208, R207 ;  /* 0x000000cfd08b723e */ /* 0x000fee00000010ff */
[C---:B--2---:R-:W-:Y:S01]  /*11160*/  HMMA.16816.F32.BF16 R4, R136.reuse, R144, R4 ;  /* 0x000000908804723c */ /* 0x044fe20000041804 */
[----:B------:R-:W-:Y:S07]  /*11170*/  MUFU.EX2 R135, R160 ;  /* 0x000000a000877308 */ /* 0x000fee0000000800 */
[C---:B------:R-:W-:Y:S01]  /*11180*/  HMMA.16816.F32.BF16 R8, R136.reuse, R146, R8 ;  /* 0x000000928808723c */ /* 0x040fe20000041808 */
[----:B------:R-:W2:Y:S02]  /*11190*/  LDSM.16.MT88.4 R144, [R219+0x4800] ;  /* 0x00480000db90783b */ /* 0x000ea40000004200 */
[----:B------:R-:W4:Y:S01]  /*111a0*/  MUFU.EX2 R2, R156 ;  /* 0x0000009c00027308 */ /* 0x000f220000000800 */
[----:B-----5:R-:W-:Y:S04]  /*111b0*/  FADD.FTZ R0, R134, R0 ;  /* 0x0000000086007221 */ /* 0x020fe80000010000 */
[C---:B-1----:R-:W-:Y:S05]  /*111c0*/  HMMA.16816.F32.BF16 R12, R136.reuse, R148, R12 ;  /* 0x00000094880c723c */ /* 0x042fea000004180c */
[----:B------:R-:W1:Y:S03]  /*111d0*/  MUFU.EX2 R156, R161 ;  /* 0x000000a1009c7308 */ /* 0x000e660000000800 */
[C---:B------:R-:W-:Y:S01]  /*111e0*/  HMMA.16816.F32.BF16 R16, R136.reuse, R150, R16 ;  /* 0x000000968810723c */ /* 0x040fe20000041810 */
[----:B------:R-:W5:Y:S07]  /*111f0*/  LDSM.16.MT88.4 R148, [R220+0x4800] ;  /* 0x00480000dc94783b */ /* 0x000f6e0000004200 */
[C---:B---3--:R-:W-:Y:S04]  /*11200*/  HMMA.16816.F32.BF16 R20, R136.reuse, R140, R20 ;  /* 0x0000008c8814723c */ /* 0x048fe80000041814 */
[----:B----4-:R-:W-:Y:S04]  /*11210*/  FADD.FTZ R0, R2, R0 ;  /* 0x0000000002007221 */ /* 0x010fe80000010000 */
[C---:B------:R-:W-:Y:S01]  /*11220*/  HMMA.16816.F32.BF16 R24, R136.reuse, R142, R24 ;  /* 0x0000008e8818723c */ /* 0x040fe20000041818 */
[----:B------:R-:W3:Y:S03]  /*11230*/  LDSM.16.MT88.4 R140, [R222+0x4800] ;  /* 0x00480000de8c783b */ /* 0x000ee60000004200 */
[----:B-1----:R-:W-:Y:S04]  /*11240*/  FADD.FTZ R0, R156, R0 ;  /* 0x000000009c007221 */ /* 0x002fe80000010000 */
[C---:B------:R-:W-:Y:S01]  /*11250*/  HMMA.16816.F32.BF16 R28, R136.reuse, R152, R28 ;  /* 0x00000098881c723c */ /* 0x040fe2000004181c */
[----:B------:R-:W-:Y:S03]  /*11260*/  LDSM.16.MT88.4 R160, [R222+0x2800] ;  /* 0x00280000dea0783b */ /* 0x000fe60000004200 */
[C---:B------:R-:W-:Y:S04]  /*11270*/  FADD.FTZ R0, R135.reuse, R0 ;  /* 0x0000000087007221 */ /* 0x040fe80000010000 */
[C---:B------:R-:W-:Y:S01]  /*11280*/  HMMA.16816.F32.BF16 R32, R136.reuse, R154, R32 ;  /* 0x0000009a8820723c */ /* 0x040fe20000041820 */
[----:B------:R-:W-:Y:S07]  /*11290*/  LDSM.16.MT88.4 R152, [R219+0x7800] ;  /* 0x00780000db98783b */ /* 0x000fee0000004200 */
[C---:B--2---:R-:W-:Y:S08]  /*112a0*/  HMMA.16816.F32.BF16 R36, R136.reuse, R144, R36 ;  /* 0x000000908824723c */ /* 0x044ff00000041824 */
[C---:B------:R-:W-:Y:S01]  /*112b0*/  HMMA.16816.F32.BF16 R40, R136.reuse, R146, R40 ;  /* 0x000000928828723c */ /* 0x040fe20000041828 */
[----:B------:R-:W1:Y:S07]  /*112c0*/  LDSM.16.MT88.4 R144, [R221+0x4800] ;  /* 0x00480000dd90783b */ /* 0x000e6e0000004200 */
[C---:B-----5:R-:W-:Y:S08]  /*112d0*/  HMMA.16816.F32.BF16 R44, R136.reuse, R148, R44 ;  /* 0x00000094882c723c */ /* 0x060ff0000004182c */
        /* <DEDUP_REMOVED lines=34> */
[----:B------:R-:W4:Y:S01]  /*11500*/  MUFU.EX2 R2, R169 ;  /* 0x000000a900027308 */ /* 0x000f220000000800 */
[----:B------:R-:W-:Y:S01]  /*11510*/  LDSM.16.MT88.4 R156, [R220+0x5000] ;  /* 0x00500000dc9c783b */ /* 0x000fe20000004200 */
[----:B------:R-:W-:Y:S02]  /*11520*/  F2FP.BF16.PACK_AB R137, R192, R193 ;  /* 0x000000c1c089723e */ /* 0x000fe400000010ff */
[----:B------:R-:W-:Y:S06]  /*11530*/  F2FP.BF16.PACK_AB R139, R190, R191 ;  /* 0x000000bfbe8b723e */ /* 0x000fec00000010ff */
[----:B------:R-:W-:Y:S01]  /*11540*/  MUFU.EX2 R135, R181 ;  /* 0x000000b500877308 */ /* 0x000fe20000000800 */
[C---:B--2---:R-:W-:Y:S08]  /*11550*/  HMMA.16816.F32.BF16 R4, R136.reuse, R140, R4 ;  /* 0x0000008c8804723c */ /* 0x044ff00000041804 */
[C---:B------:R-:W-:Y:S01]  /*11560*/  HMMA.16816.F32.BF16 R8, R136.reuse, R142, R8 ;  /* 0x0000008e8808723c */ /* 0x040fe20000041808 */
[----:B------:R-:W2:Y:S01]  /*11570*/  LDSM.16.MT88.4 R140, [R219+0x5000] ;  /* 0x00500000db8c783b */ /* 0x000ea20000004200 */
[----:B------:R-:W5:Y:S02]  /*11580*/  MUFU.EX2 R134, R180 ;  /* 0x000000b400867308 */ /* 0x000f640000000800 */
        /* <DEDUP_REMOVED lines=8> */
[----:B------:R-:W-:Y:S01]  /*11610*/  FADD.FTZ R0, R186, R0 ;  /* 0x00000000ba007221 */ /* 0x000fe20000010000 */
[C---:B------:R-:W-:Y:S03]  /*11620*/  F2FP.BF16.PACK_AB R186, R132.reuse, R186 ;  /* 0x000000ba84ba723e */ /* 0x040fe600000010ff */
[C---:B---3--:R-:W-:Y:S04]  /*11630*/  HMMA.16816.F32.BF16 R20, R136.reuse, R148, R20 ;  /* 0x000000948814723c */ /* 0x048fe80000041814 */
[----:B------:R-:W-:Y:S01]  /*11640*/  FADD.FTZ R0, R132, R0 ;  /* 0x0000000084007221 */ /* 0x000fe20000010000 */
[----:B-----5:R-:W-:Y:S03]  /*11650*/  F2FP.BF16.PACK_AB R187, R134, R135 ;  /* 0x0000008786bb723e */ /* 0x020fe600000010ff */
[C---:B------:R-:W-:Y:S01]  /*11660*/  HMMA.16816.F32.BF16 R24, R136.reuse, R150, R24 ;  /* 0x000000968818723c */ /* 0x040fe20000041818 */
[----:B------:R-:W3:Y:S07]  /*11670*/  LDSM.16.MT88.4 R148, [R221+0x5000] ;  /* 0x00500000dd94783b */ /* 0x000eee0000004200 */
        /* <DEDUP_REMOVED lines=8> */
[C---:B------:R-:W-:Y:S04]  /*11700*/  HMMA.16816.F32.BF16 R44, R136.reuse, R156, R44 ;  /* 0x0000009c882c723c */ /* 0x040fe8000004182c */
[----:B------:R-:W-:Y:S04]  /*11710*/  FADD.FTZ R0, R203, R0 ;  /* 0x00000000cb007221 */ /* 0x000fe80000010000 */
[C---:B------:R-:W-:Y:S01]  /*11720*/  HMMA.16816.F32.BF16 R48, R136.reuse, R158, R48 ;  /* 0x0000009e8830723c */ /* 0x040fe20000041830 */
[----:B------:R-:W1:Y:S03]  /*11730*/  LDSM.16.MT88.4 R156, [R222+0x8000] ;  /* 0x00800000de9c783b */ /* 0x000e660000004200 */
[----:B------:R-:W-:Y:S04]  /*11740*/  FADD.FTZ R0, R204, R0 ;  /* 0x00000000cc007221 */ /* 0x000fe80000010000 */
[C---:B----4-:R-:W-:Y:S04]  /*11750*/  HMMA.16816.F32.BF16 R52, R136.reuse, R152, R52 ;  /* 0x000000988834723c */ /* 0x050fe80000041834 */
[----:B------:R-:W-:Y:S04]  /*11760*/  FADD.FTZ R0, R196, R0 ;  /* 0x00000000c4007221 */ /* 0x000fe80000010000 */
[C---:B------:R-:W-:Y:S01]  /*11770*/  HMMA.16816.F32.BF16 R56, R136.reuse, R154, R56 ;  /* 0x0000009a8838723c */ /* 0x040fe20000041838 */
[----:B------:R-:W4:Y:S03]  /*11780*/  LDSM.16.MT88.4 R152, [R221+0x8000] ;  /* 0x00800000dd98783b */ /* 0x000f260000004200 */
        /* <DEDUP_REMOVED lines=48> */
[----:B------:R-:W5:Y:S07]  /*11a90*/  LDSM.16.MT88.4 R8, [R221+0x5800] ;  /* 0x00580000dd08783b */ /* 0x000f6e0000004200 */
        /* <DEDUP_REMOVED lines=8> */
[C---:B----4-:R-:W-:Y:S08]  /*11b20*/  HMMA.16816.F32.BF16 R156, R184.reuse, R152, R28 ;  /* 0x00000098b89c723c */ /* 0x050ff0000004181c */
        /* <DEDUP_REMOVED lines=34> */
[----:B------:R1:W-:Y:S04]  /*11d50*/  STL [R1+0x8], R0 ;  /* 0x0000080001007387 */ /* 0x0003e80000100800 */
[----:B------:R1:W-:Y:S06]  /*11d60*/  STL [R1+0x24], R2 ;  /* 0x0000240201007387 */ /* 0x0003ec0000100800 */
[----:B-1----:R-:W-:-:S05]  /*11d70*/  @P0 BRA `(.L_x_5974) ;  /* 0xffffb46000000947 */ /* 0x002fca000383ffff */
.L_x_5967:
[----:B------:R-:W-:Y:S05]  /*11d80*/  BRA.DIV ~URZ, `(.L_x_5975) ;  /* 0x000055e27f007947 */ /* 0x000fea000b800000 */
[----:B------:R-:W2:Y:S04]  /*11d90*/  LDL R0, [R1+0x14] ;  /* 0x0000140001007983 */ /* 0x000ea80000100800 */
[----:B--2---:R1:W2:Y:S02]  /*11da0*/  SHFL.BFLY PT, R4, R0, 0x2, 0x1f ;  /* 0x0c401f0000047f89 */ /* 0x0042a400000e0000 */
.L_x_6009:
        /* <DEDUP_REMOVED lines=9> */
.L_x_6010:
        /* <DEDUP_REMOVED lines=149> */
.L_x_5936:
        /* <DEDUP_REMOVED lines=11> */
[----:B-1----:R-:W-:Y:S01]  /*12840*/  IMAD.MOV.U32 R5, RZ, RZ, c[0x0][0x584] ;  /* 0x00016100ff057624 */ /* 0x002fe200078e00ff */
[----:B------:R-:W2:Y:S08]  /*12850*/  FLO.U32 R3, UR4 ;  /* 0x0000000400037d00 */ /* 0x000eb000080e0000 */
[----:B----4-:R-:W1:Y:S01]  /*12860*/  POPC R2, UR4 ;  /* 0x0000000400027d09 */ /* 0x010e620008000000 */
[----:B--2---:R-:W-:Y:S01]  /*12870*/  ISETP.EQ.U32.AND P0, PT, R3, R4, PT ;  /* 0x000000040300720c */ /* 0x004fe20003f02070 */
[----:B------:R-:W-:-:S12]  /*12880*/  IMAD.MOV.U32 R4, RZ, RZ, c[0x0][0x580] ;  /* 0x00016000ff047624 */ /* 0x000fd800078e00ff */
[----:B-1----:R1:W2:Y:S04]  /*12890*/  @P0 ATOMG.E.ADD.STRONG.GPU PT, R2, [R4.64], R2 ;  /* 0x00000002040209a8 */ /* 0x0022a800081ee1c6 */
[----:B-1----:R-:W1:Y:S04]  /*128a0*/  S2R R4, SR_LTMASK ;  /* 0x0000000000047919 */ /* 0x002e680000003900 */
[----:B--2---:R1:W2:Y:S02]  /*128b0*/  SHFL.IDX PT, R3, R2, R3, 0x1f ;  /* 0x00001f0302037589 */ /* 0x0042a400000e0000 */
[----:B-1----:R-:W-:-:S06]  /*128c0*/  LOP3.LUT R2, R4, UR4, RZ, 0xc0, !PT ;  /* 0x0000000404027c12 */ /* 0x002fcc000f8ec0ff */
[----:B------:R-:W2:Y:S02]  /*128d0*/  POPC R2, R2 ;  /* 0x0000000200027309 */ /* 0x000ea40000000000 */
[----:B--2--5:R-:W-:-:S05]  /*128e0*/  IADD3 R7, R3, c[0x0][0xc], R2 ;  /* 0x0000030003077a10 */ /* 0x024fca0007ffe002 */
[----:B------:R1:W-:Y:S02]  /*128f0*/  STL [R1+0x78], R7 ;  /* 0x0000780701007387 */ /* 0x0003e40000100800 */
.L_x_5978:
[----:B------:R-:W-:Y:S05]  /*12900*/  BSYNC B0 ;  /* 0x0000000000007941 */ /* 0x000fea0003800000 */
.L_x_5977:
        /* <DEDUP_REMOVED lines=9> */
[----:B----4-:R-:W-:Y:S01]  /*129a0*/  SHF.R.S32.HI R2, RZ, 0x1f, R6 ;  /* 0x0000001fff027819 */ /* 0x010fe20000011406 */
[----:B------:R-:W-:-:S03]  /*129b0*/  IMAD.MOV.U32 R3, RZ, RZ, 0x1f ;  /* 0x0000001fff037424 */ /* 0x000fc600078e00ff */
[----:B------:R-:W-:-:S04]  /*129c0*/  LEA.HI R2, R2, R6, RZ, 0x7 ;  /* 0x0000000602027211 */ /* 0x000fc800078f38ff */
[----:B------:R-:W-:-:S05]  /*129d0*/  SHF.R.S32.HI R2, RZ, 0x7, R2 ;  /* 0x00000007ff027819 */ /* 0x000fca0000011402 */
[----:B------:R-:W-:Y:S01]  /*129e0*/  IMAD.MOV.U32 R0, RZ, RZ, R2 ;  /* 0x000000ffff007224 */ /* 0x000fe200078e0002 */
[----:B------:R-:W-:Y:S02]  /*129f0*/  MOV R2, 0x12a10 ;  /* 0x00012a1000027802 */ /* 0x000fe40000000f00 */
[----:B-12---:R-:W-:Y:S05]  /*12a00*/  CALL.REL.NOINC `($__internal_97_$__cuda_sm70_shflsync_idx_p) ;  /* 0x00004b9000007944 */ /* 0x006fea0003c00000 */
.L_x_5981:
[----:B-1---5:R-:W2:Y:S04]  /*12a10*/  LDL R5, [R1+0x184] ;  /* 0x0001840001057983 */ /* 0x022ea80000100800 */
[----:B------:R-:W3:Y:S04]  /*12a20*/  LDL.LU R18, [R1+0x68] ;  /* 0x0000680001127983 */ /* 0x000ee80000300800 */
[----:B----4-:R-:W4:Y:S04]  /*12a30*/  LDL.LU R16, [R1+0x64] ;  /* 0x0000640001107983 */ /* 0x010f280000300800 */
        /* <DEDUP_REMOVED lines=63> */
[----:B---3--:R-:W-:Y:S01]  /*12e30*/  SHF.R.S32.HI R7, RZ, 0x1f, R18 ;  /* 0x0000001fff077819 */ /* 0x008fe20000011412 */
[----:B------:R-:W-:Y:S01]  /*12e40*/  IMAD.WIDE.U32 R2, R18, c[0x0][0x4d0], RZ ;  /* 0x0001340012027a25 */ /* 0x000fe200078e00ff */
[----:B----4-:R-:W-:-:S03]  /*12e50*/  SHF.R.S32.HI R10, RZ, 0x1f, R16 ;  /* 0x0000001fff0a7819 */ /* 0x010fc60000011410 */
[----:B------:R-:W-:Y:S01]  /*12e60*/  IMAD R0, R7, c[0x0][0x4d0], RZ ;  /* 0x0001340007007a24 */ /* 0x000fe200078e02ff */
[----:B--2---:R-:W-:-:S03]  /*12e70*/  SHF.R.S32.HI R11, RZ, 0x1f, R15 ;  /* 0x0000001fff0b7819 */ /* 0x004fc6000001140f */
        /* <DEDUP_REMOVED lines=212> */
.L_x_5983:
[----:B------:R-:W-:Y:S05]  /*13bc0*/  BSYNC B0 ;  /* 0x0000000000007941 */ /* 0x000fea0003800000 */
.L_x_5982:
        /* <DEDUP_REMOVED lines=133> */
.L_x_5980:
[----:B------:R-:W2:Y:S02]  /*14420*/  S2R R4, SR_TID.X ;  /* 0x0000000000047919 */ /* 0x000ea40000002100 */
[----:B--2---:R-:W-:-:S13]  /*14430*/  ISETP.GT.AND P0, PT, R4, 0x7f, PT ;  /* 0x0000007f0400780c */ /* 0x004fda0003f04270 */
[----:B------:R-:W-:Y:S05]  /*14440*/  @P0 BRA `(.L_x_5984) ;  /* 0x0000029000000947 */ /* 0x000fea0003800000 */
[----:B------:R-:W2:Y:S01]  /*14450*/  LDL.LU R3, [R1+0x74] ;  /* 0x0000740001037983 */ /* 0x000ea20000300800 */
[----:B----4-:R-:W-:-:S05]  /*14460*/  MOV R2, c[0x0][0x4e8] ;  /* 0x00013a0000027a02 */ /* 0x010fca0000000f00 */
        /* <DEDUP_REMOVED lines=39> */
.L_x_5984:
[----:B------:R-:W-:Y:S05]  /*146e0*/  BSYNC B1 ;  /* 0x0000000000017941 */ /* 0x000fea0003800000 */
.L_x_5979:
[----:B-1-3--:R-:W3:Y:S02]  /*146f0*/  LDL R0, [R1+0x188] ;  /* 0x0001880001007983 */ /* 0x00aee40000100800 */
[----:B---3--:R-:W-:-:S13]  /*14700*/  ISETP.NE.AND P0, PT, R0, RZ, PT ;  /* 0x000000ff0000720c */ /* 0x008fda0003f05270 */
[----:B------:R-:W-:Y:S01]  /*14710*/  @P0 WARPSYNC 0xffffffff ;  /* 0xffffffff00000948 */ /* 0x000fe20003800000 */
[----:B------:R-:W-:Y:S06]  /*14720*/  @P0 BAR.SYNC.DEFER_BLOCKING 0x5, 0x100 ;  /* 0x0144000000000b1d */ /* 0x000fec0000010000 */
[----:B------:R-:W1:Y:S04]  /*14730*/  @P0 LDS R0, [0x28100] ;  /* 0x02810000ff000984 */ /* 0x000e680000000800 */
[----:B-1----:R1:W-:Y:S04]  /*14740*/  @P0 STL [R1+0x78], R0 ;  /* 0x0000780001000387 */ /* 0x0023e80000100800 */
[----:B------:R-:W-:Y:S06]  /*14750*/  @P0 BAR.ARV 0x4, 0x100 ;  /* 0x0104000000000b1d */ /* 0x000fec0000002000 */
[----:B------:R-:W-:Y:S05]  /*14760*/  @P0 BRA `(.L_x_5985) ;  /* 0x0000009000000947 */ /* 0x000fea0003800000 */
[----:B------:R-:W-:Y:S05]  /*14770*/  BRA.DIV ~URZ, `(.L_x_5986) ;  /* 0x00002d627f007947 */ /* 0x000fea000b800000 */
[----:B-1----:R1:W3:Y:S02]  /*14780*/  SHFL.IDX PT, R0, R14, RZ, 0x1f ;  /* 0x00001fff0e007589 */ /* 0x0022e400000e0000 */
.L_x_6011:
[----:B--2-4-:R-:W2:Y:S01]  /*14790*/  S2R R2, SR_TID.X ;  /* 0x0000000000027919 */ /* 0x014ea20000002100 */
[----:B------:R-:W-:Y:S03]  /*147a0*/  WARPSYNC 0xffffffff ;  /* 0xffffffff00007948 */ /* 0x000fe60003800000 */
[----:B------:R-:W-:Y:S06]  /*147b0*/  BAR.SYNC.DEFER_BLOCKING 0x4, 0x100 ;  /* 0x0104000000007b1d */ /* 0x000fec0000010000 */
[----:B---3--:R3:W-:Y:S01]  /*147c0*/  STL [R1+0x78], R0 ;  /* 0x0000780001007387 */ /* 0x0087e20000100800 */
[----:B--2---:R-:W-:-:S13]  /*147d0*/  LOP3.LUT P0, RZ, R2, 0xff, RZ, 0xc0, !PT ;  /* 0x000000ff02ff7812 */ /* 0x004fda000780c0ff */
[----:B------:R3:W-:Y:S04]  /*147e0*/  @!P0 STS [0x28100], R14 ;  /* 0x0281000eff008388 */ /* 0x0007e80000000800 */
[----:B------:R-:W-:Y:S06]  /*147f0*/  BAR.ARV 0x5, 0x100 ;  /* 0x0144000000007b1d */ /* 0x000fec0000002000 */
.L_x_5985:
[----:B-1-3--:R-:W3:Y:S02]  /*14800*/  LDL R0, [R1+0x78] ;  /* 0x0000780001007983 */ /* 0x00aee40000100800 */
[----:B---3--:R-:W-:-:S13]  /*14810*/  ISETP.GE.AND P0, PT, R0, c[0x0][0x538], PT ;  /* 0x00014e0000007a0c */ /* 0x008fda0003f06270 */
[----:B--2-45:R-:W-:Y:S01]  /*14820*/  @P0 CALL.REL.NOINC `(.L_x_5987) ;  /* 0x0000001000000944 */ /* 0x034fe20003c00000 */
[----:B------:R-:W-:Y:S05]  /*14830*/  BRA `(.L_x_5988) ;  /* 0xfffec68000007947 */ /* 0x000fea000383ffff */
.L_x_5987:
[----:B------:R-:W-:Y:S05]  /*14840*/  EXIT ;  /* 0x000000000000794d */ /* 0x000fea0003800000 */
.L_x_5937:
[----:B------:R2:W-:Y:S01]  /*14850*/  STL [R1+0x10], RZ ;  /* 0x000010ff01007387 */ /* 0x0005e20000100800 */
[----:B------:R-:W-:Y:S01]  /*14860*/  IMAD.MOV.U32 R0, RZ, RZ, R5 ;  /* 0x000000ffff007224 */ /* 0x000fe200078e0005 */
[----:B------:R-:W-:Y:S02]  /*14870*/  MOV R3, 0x181f ;  /* 0x0000181f00037802 */ /* 0x000fe40000000f00 */
[----:B------:R-:W-:Y:S02]  /*14880*/  MOV R2, 0x148a0 ;  /* 0x000148a000027802 */ /* 0x000fe40000000f00 */
[----:B-12--5:R-:W-:Y:S05]  /*14890*/  CALL.REL.NOINC `($__internal_97_$__cuda_sm70_shflsync_idx_p) ;  /* 0x00002d0000007944 */ /* 0x026fea0003c00000 */
[----:B-----5:R-:W-:Y:S01]  /*148a0*/  MOV R4, R0 ;  /* 0x0000000000047202 */ /* 0x020fe20000000f00 */
[----:B-1----:R-:W-:Y:S05]  /*148b0*/  BRA `(.L_x_5989) ;  /* 0xfffed51000007947 */ /* 0x002fea000383ffff */
.L_x_5938:
[----:B------:R4:W-:Y:S01]  /*148c0*/  STL [R1+0x10], RZ ;  /* 0x000010ff01007387 */ /* 0x0009e20000100800 */
[----:B------:R-:W-:Y:S01]  /*148d0*/  IMAD.MOV.U32 R0, RZ, RZ, R13 ;  /* 0x000000ffff007224 */ /* 0x000fe200078e000d */
[----:B------:R-:W-:Y:S02]  /*148e0*/  MOV R3, 0x181f ;  /* 0x0000181f00037802 */ /* 0x000fe40000000f00 */
[----:B------:R-:W-:Y:S02]  /*148f0*/  MOV R2, 0x14910 ;  /* 0x0001491000027802 */ /* 0x000fe40000000f00 */
[----:B-12345:R-:W-:Y:S05]  /*14900*/  CALL.REL.NOINC `($__internal_97_$__cuda_sm70_shflsync_idx_p) ;  /* 0x00002c9000007944 */ /* 0x03efea0003c00000 */
[----:B-1---5:R-:W-:Y:S05]  /*14910*/  BRA `(.L_x_5990) ;  /* 0xfffed4d000007947 */ /* 0x022fea000383ffff */
.L_x_5941:
[----:B-1----:R-:W-:Y:S01]  /*14920*/  MOV R2, 0x1 ;  /* 0x0000000100027802 */ /* 0x002fe20000000f00 */
[----:B------:R-:W-:-:S02]  /*14930*/  IMAD.MOV.U32 R0, RZ, RZ, R5 ;  /* 0x000000ffff007224 */ /* 0x000fc400078e0005 */
[----:B------:R-:W-:Y:S02]  /*14940*/  IMAD.MOV.U32 R3, RZ, RZ, 0x181f ;  /* 0x0000181fff037424 */ /* 0x000fe400078e00ff */
[----:B------:R1:W-:Y:S02]  /*14950*/  STL [R1+0x10], R2 ;  /* 0x0000100201007387 */ /* 0x0003e40000100800 */
[----:B-1----:R-:W-:Y:S02]  /*14960*/  MOV R2, 0x14980 ;  /* 0x0001498000027802 */ /* 0x002fe40000000f00 */
[----:B---3-5:R-:W-:Y:S05]  /*14970*/  CALL.REL.NOINC `($__internal_97_$__cuda_sm70_shflsync_idx_p) ;  /* 0x00002c2000007944 */ /* 0x028fea0003c00000 */
[----:B------:R-:W-:Y:S01]  /*14980*/  MOV R2, 0x1 ;  /* 0x0000000100027802 */ /* 0x000fe20000000f00 */
[----:B-----5:R-:W-:Y:S01]  /*14990*/  IMAD.MOV.U32 R4, RZ, RZ, R0 ;  /* 0x000000ffff047224 */ /* 0x020fe200078e0000 */
[----:B------:R-:W-:Y:S01]  /*149a0*/  MOV R3, 0x181f ;  /* 0x0000181f00037802 */ /* 0x000fe20000000f00 */
[----:B------:R-:W-:Y:S02]  /*149b0*/  IMAD.MOV.U32 R0, RZ, RZ, R13 ;  /* 0x000000ffff007224 */ /* 0x000fe400078e000d */
[----:B------:R2:W-:Y:S02]  /*149c0*/  STL [R1+0x10], R2 ;  /* 0x0000100201007387 */ /* 0x0005e40000100800 */
[----:B--2---:R-:W-:-:S02]  /*149d0*/  MOV R2, 0x149f0 ;  /* 0x000149f000027802 */ /* 0x004fc40000000f00 */
[----:B-1----:R-:W-:Y:S05]  /*149e0*/  CALL.REL.NOINC `($__internal_97_$__cuda_sm70_shflsync_idx_p) ;  /* 0x00002bb000007944 */ /* 0x002fea0003c00000 */
[----:B-1---5:R-:W-:Y:S05]  /*149f0*/  BRA `(.L_x_5991) ;  /* 0xfffed65000007947 */ /* 0x022fea000383ffff */
.L_x_5944:
[----:B-1----:R-:W-:Y:S01]  /*14a00*/  MOV R2, 0x2 ;  /* 0x0000000200027802 */ /* 0x002fe20000000f00 */
[----:B----4-:R-:W-:-:S02]  /*14a10*/  IMAD.MOV.U32 R0, RZ, RZ, R5 ;  /* 0x000000ffff007224 */ /* 0x010fc400078e0005 */
[----:B------:R-:W-:Y:S02]  /*14a20*/  IMAD.MOV.U32 R3, RZ, RZ, 0x181f ;  /* 0x0000181fff037424 */ /* 0x000fe400078e00ff */
[----:B------:R1:W-:Y:S02]  /*14a30*/  STL [R1+0x10], R2 ;  /* 0x0000100201007387 */ /* 0x0003e40000100800 */
[----:B-1----:R-:W-:Y:S02]  /*14a40*/  MOV R2, 0x14a60 ;  /* 0x00014a6000027802 */ /* 0x002fe40000000f00 */
[----:B--23-5:R-:W-:Y:S05]  /*14a50*/  CALL.REL.NOINC `($__internal_97_$__cuda_sm70_shflsync_idx_p) ;  /* 0x00002b4000007944 */ /* 0x02cfea0003c00000 */
[----:B-----5:R-:W-:Y:S01]  /*14a60*/  MOV R4, R0 ;  /* 0x0000000000047202 */ /* 0x020fe20000000f00 */
[----:B-1----:R-:W-:Y:S05]  /*14a70*/  BRA `(.L_x_5992) ;  /* 0xfffed7b000007947 */ /* 0x002fea000383ffff */
.L_x_5945:
[----:B-1----:R-:W-:Y:S01]  /*14a80*/  MOV R2, 0x2 ;  /* 0x0000000200027802 */ /* 0x002fe20000000f00 */
[----:B----4-:R-:W-:Y:S02]  /*14a90*/  IMAD.MOV.U32 R0, RZ, RZ, R13 ;  /* 0x000000ffff007224 */ /* 0x010fe400078e000d */
[----:B------:R-:W-:Y:S02]  /*14aa0*/  IMAD.MOV.U32 R3, RZ, RZ, 0x181f ;  /* 0x0000181fff037424 */ /* 0x000fe400078e00ff */
[----:B------:R1:W-:Y:S02]  /*14ab0*/  STL [R1+0x10], R2 ;  /* 0x0000100201007387 */ /* 0x0003e40000100800 */
[----:B-1----:R-:W-:-:S02]  /*14ac0*/  MOV R2, 0x14ae0 ;  /* 0x00014ae000027802 */ /* 0x002fc40000000f00 */
[----:B--23-5:R-:W-:Y:S05]  /*14ad0*/  CALL.REL.NOINC `($__internal_97_$__cuda_sm70_shflsync_idx_p) ;  /* 0x00002ac000007944 */ /* 0x02cfea0003c00000 */
[----:B-1---5:R-:W-:Y:S05]  /*14ae0*/  BRA `(.L_x_5993) ;  /* 0xfffed76000007947 */ /* 0x022fea000383ffff */
.L_x_5948:
[----:B-1----:R-:W-:Y:S01]  /*14af0*/  MOV R2, 0x3 ;  /* 0x0000000300027802 */ /* 0x002fe20000000f00 */
[----:B--2---:R-:W-:-:S02]  /*14b00*/  IMAD.MOV.U32 R0, RZ, RZ, R5 ;  /* 0x000000ffff007224 */ /* 0x004fc400078e0005 */
[----:B------:R-:W-:Y:S02]  /*14b10*/  IMAD.MOV.U32 R3, RZ, RZ, 0x181f ;  /* 0x0000181fff037424 */ /* 0x000fe400078e00ff */
[----:B------:R1:W-:Y:S02]  /*14b20*/  STL [R1+0x10], R2 ;  /* 0x0000100201007387 */ /* 0x0003e40000100800 */
[----:B-1----:R-:W-:Y:S02]  /*14b30*/  MOV R2, 0x14b50 ;  /* 0x00014b5000027802 */ /* 0x002fe40000000f00 */
[----:B---345:R-:W-:Y:S05]  /*14b40*/  CALL.REL.NOINC `($__internal_97_$__cuda_sm70_shflsync_idx_p) ;  /* 0x00002a5000007944 */ /* 0x038fea0003c00000 */
        /* <DEDUP_REMOVED lines=8> */
.L_x_5951:
[----:B------:R2:W-:Y:S01]  /*14bd0*/  STL [R1+0x10], RZ ;  /* 0x000010ff01007387 */ /* 0x0005e20000100800 */
[----:B------:R-:W-:Y:S01]  /*14be0*/  IMAD.MOV.U32 R0, RZ, RZ, R5 ;  /* 0x000000ffff007224 */ /* 0x000fe200078e0005 */
[----:B------:R-:W-:-:S02]  /*14bf0*/  MOV R3, 0x181f ;  /* 0x0000181f00037802 */ /* 0x000fc40000000f00 */
[----:B------:R-:W-:Y:S02]  /*14c00*/  MOV R2, 0x14c20 ;  /* 0x00014c2000027802 */ /* 0x000fe40000000f00 */
[----:B-12---:R-:W-:Y:S05]  /*14c10*/  CALL.REL.NOINC `($__internal_97_$__cuda_sm70_shflsync_idx_p) ;  /* 0x0000298000007944 */ /* 0x006fea0003c00000 */
[----:B-----5:R-:W-:Y:S01]  /*14c20*/  MOV R4, R0 ;  /* 0x0000000000047202 */ /* 0x020fe20000000f00 */
[----:B-1----:R-:W-:Y:S05]  /*14c30*/  BRA `(.L_x_5995) ;  /* 0xfffefe9000007947 */ /* 0x002fea000383ffff */
.L_x_5952:
[----:B------:R4:W-:Y:S01]  /*14c40*/  STL [R1+0x10], RZ ;  /* 0x000010ff01007387 */ /* 0x0009e20000100800 */
[----:B------:R-:W-:Y:S01]  /*14c50*/  IMAD.MOV.U32 R0, RZ, RZ, R22 ;  /* 0x000000ffff007224 */ /* 0x000fe200078e0016 */
[----:B------:R-:W-:Y:S02]  /*14c60*/  MOV R3, 0x181f ;  /* 0x0000181f00037802 */ /* 0x000fe40000000f00 */
[----:B------:R-:W-:Y:S02]  /*14c70*/  MOV R2, 0x14c90 ;  /* 0x00014c9000027802 */ /* 0x000fe40000000f00 */
[----:B-1234-:R-:W-:Y:S05]  /*14c80*/  CALL.REL.NOINC `($__internal_97_$__cuda_sm70_shflsync_idx_p) ;  /* 0x0000291000007944 */ /* 0x01efea0003c00000 */
[----:B------:R-:W2:Y:S04]  /*14c90*/  LDL R2, [R1] ;  /* 0x0000000001027983 */ /* 0x000ea80000100800 */
[----:B------:R-:W3:Y:S04]  /*14ca0*/  LDL R14, [R1+0x20] ;  /* 0x00002000010e7983 */ /* 0x000ee80000100800 */
[----:B------:R-:W4:Y:S04]  /*14cb0*/  LDL R13, [R1+0x1c] ;  /* 0x00001c00010d7983 */ /* 0x000f280000100800 */
[----:B------:R-:W4:Y:S01]  /*14cc0*/  LDL R12, [R1+0x18] ;  /* 0x00001800010c7983 */ /* 0x000f220000100800 */
[----:B------:R-:W-:-:S02]  /*14cd0*/  IADD3 R10, P1, R0, R140, RZ ;  /* 0x0000008c000a7210 */ /* 0x000fc40007f3e0ff */
[C---:B------:R-:W-:Y:S02]  /*14ce0*/  IADD3 R8, P0, R0.reuse, R141, RZ ;  /* 0x0000008d00087210 */ /* 0x040fe40007f1e0ff */
        /* <DEDUP_REMOVED lines=22> */
[----:B----4-:R-:W-:-:S02]  /*14e50*/  IMAD.MOV.U32 R2, RZ, RZ, 0x1 ;  /* 0x00000001ff027424 */ /* 0x010fc400078e00ff */
[----:B------:R-:W-:-:S03]  /*14e60*/  IMAD.MOV.U32 R3, RZ, RZ, 0x181f ;  /* 0x0000181fff037424 */ /* 0x000fc600078e00ff */
[----:B------:R3:W-:Y:S02]  /*14e70*/  STL [R1+0x10], R2 ;  /* 0x0000100201007387 */ /* 0x0007e40000100800 */
[----:B---3--:R-:W-:Y:S02]  /*14e80*/  MOV R2, 0x14ea0 ;  /* 0x00014ea000027802 */ /* 0x008fe40000000f00 */
[----:B-12---:R-:W-:Y:S05]  /*14e90*/  CALL.REL.NOINC `($__internal_97_$__cuda_sm70_shflsync_idx_p) ;  /* 0x0000270000007944 */ /* 0x006fea0003c00000 */
[----:B------:R-:W-:Y:S01]  /*14ea0*/  MOV R2, 0x1 ;  /* 0x0000000100027802 */ /* 0x000fe20000000f00 */
[----:B-----5:R-:W-:Y:S01]  /*14eb0*/  IMAD.MOV.U32 R4, RZ, RZ, R0 ;  /* 0x000000ffff047224 */ /* 0x020fe200078e0000 */
[----:B------:R-:W-:Y:S01]  /*14ec0*/  MOV R3, 0x181f ;  /* 0x0000181f00037802 */ /* 0x000fe20000000f00 */
[----:B------:R-:W-:Y:S02]  /*14ed0*/  IMAD.MOV.U32 R0, RZ, RZ, R22 ;  /* 0x000000ffff007224 */ /* 0x000fe400078e0016 */
[----:B------:R2:W-:Y:S02]  /*14ee0*/  STL [R1+0x10], R2 ;  /* 0x0000100201007387 */ /* 0x0005e40000100800 */
[----:B--2---:R-:W-:Y:S02]  /*14ef0*/  MOV R2, 0x14f10 ;  /* 0x00014f1000027802 */ /* 0x004fe40000000f00 */
[----:B-1----:R-:W-:Y:S05]  /*14f00*/  CALL.REL.NOINC `($__internal_97_$__cuda_sm70_shflsync_idx_p) ;  /* 0x0000269000007944 */ /* 0x002fea0003c00000 */
[C---:B------:R-:W-:Y:S02]  /*14f10*/  IADD3 R2, -R7.reuse, 0x10, RZ ;  /* 0x0000001007027810 */ /* 0x040fe40007ffe1ff */
[----:B------:R-:W-:-:S02]  /*14f20*/  ISETP.NE.U32.AND P2, PT, R7, RZ, PT ;  /* 0x000000ff0700720c */ /* 0x000fc40003f45070 */
[----:B------:R-:W-:Y:S02]  /*14f30*/  LOP3.LUT R2, R2, 0xf, RZ, 0xc0, !PT ;  /* 0x0000000f02027812 */ /* 0x000fe400078ec0ff */
[----:B------:R-:W-:Y:S02]  /*14f40*/  IADD3 R8, -R13, 0x10, RZ ;  /* 0x000000100d087810 */ /* 0x000fe40007ffe1ff */
[----:B------:R-:W-:Y:S02]  /*14f50*/  IADD3 R2, P1, P0, R2, R0, R140 ;  /* 0x0000000002027210 */ /* 0x000fe4000783e08c */
[----:B------:R-:W-:Y:S02]  /*14f60*/  LOP3.LUT R8, R8, 0xf, RZ, 0xc0, !PT ;  /* 0x0000000f08087812 */ /* 0x000fe400078ec0ff */
[----:B-----5:R-:W-:Y:S02]  /*14f70*/  IADD3.X R3, RZ, R4, R132, P1, P0 ;  /* 0x00000004ff037210 */ /* 0x020fe40000fe0484 */
[----:B------:R-:W-:-:S02]  /*14f80*/  IADD3 R6, -R12, 0x10, RZ ;  /* 0x000000100c067810 */ /* 0x000fc40007ffe1ff */
        /* <DEDUP_REMOVED lines=20> */
[----:B--2---:R-:W-:Y:S02]  /*150d0*/  IMAD.MOV.U32 R2, RZ, RZ, 0x2 ;  /* 0x00000002ff027424 */ /* 0x004fe400078e00ff */
[----:B------:R-:W-:-:S03]  /*150e0*/  IMAD.MOV.U32 R3, RZ, RZ, 0x181f ;  /* 0x0000181fff037424 */ /* 0x000fc600078e00ff */
[----:B------:R2:W-:Y:S02]  /*150f0*/  STL [R1+0x10], R2 ;  /* 0x0000100201007387 */ /* 0x0005e40000100800 */
[----:B--2---:R-:W-:Y:S02]  /*15100*/  MOV R2, 0x15120 ;  /* 0x0001512000027802 */ /* 0x004fe40000000f00 */
[----:B-1-3--:R-:W-:Y:S05]  /*15110*/  CALL.REL.NOINC `($__internal_97_$__cuda_sm70_shflsync_idx_p) ;  /* 0x0000248000007944 */ /* 0x00afea0003c00000 */
[----:B------:R-:W-:Y:S01]  /*15120*/  MOV R2, 0x2 ;  /* 0x0000000200027802 */ /* 0x000fe20000000f00 */
[----:B-----5:R-:W-:Y:S01]  /*15130*/  IMAD.MOV.U32 R4, RZ, RZ, R0 ;  /* 0x000000ffff047224 */ /* 0x020fe200078e0000 */
[----:B------:R-:W-:Y:S01]  /*15140*/  MOV R3, 0x181f ;  /* 0x0000181f00037802 */ /* 0x000fe20000000f00 */
[----:B------:R-:W-:Y:S02]  /*15150*/  IMAD.MOV.U32 R0, RZ, RZ, R22 ;  /* 0x000000ffff007224 */ /* 0x000fe400078e0016 */
[----:B------:R2:W-:Y:S02]  /*15160*/  STL [R1+0x10], R2 ;  /* 0x0000100201007387 */ /* 0x0005e40000100800 */
[----:B--2---:R-:W-:Y:S02]  /*15170*/  MOV R2, 0x15190 ;  /* 0x0001519000027802 */ /* 0x004fe40000000f00 */
[----:B-1----:R-:W-:Y:S05]  /*15180*/  CALL.REL.NOINC `($__internal_97_$__cuda_sm70_shflsync_idx_p) ;  /* 0x0000241000007944 */ /* 0x002fea0003c00000 */
[----:B-1---5:R-:W-:Y:S05]  /*15190*/  BRA `(.L_x_5996) ;  /* 0xfffefbd000007947 */ /* 0x022fea000383ffff */
.L_x_5953:
[----:B------:R1:W-:Y:S01]  /*151a0*/  STL [R1+0x10], RZ ;  /* 0x000010ff01007387 */ /* 0x0003e20000100800 */
[----:B------:R-:W-:Y:S01]  /*151b0*/  IMAD.MOV.U32 R0, RZ, RZ, R4 ;  /* 0x000000ffff007224 */ /* 0x000fe200078e0004 */
[----:B------:R-:W-:-:S02]  /*151c0*/  MOV R3, 0x1c1f ;  /* 0x00001c1f00037802 */ /* 0x000fc40000000f00 */
[----:B------:R-:W-:Y:S02]  /*151d0*/  MOV R2, 0x151f0 ;  /* 0x000151f000027802 */ /* 0x000fe40000000f00 */
[----:B-1----:R-:W-:Y:S05]  /*151e0*/  CALL.REL.NOINC `($__internal_97_$__cuda_sm70_shflsync_idx_p) ;  /* 0x000023b000007944 */ /* 0x002fea0003c00000 */
[----:B-1---5:R-:W-:Y:S05]  /*151f0*/  BRA `(.L_x_5997) ;  /* 0xfffefe3000007947 */ /* 0x022fea000383ffff */
.L_x_5954:
[----:B------:R-:W-:Y:S01]  /*15200*/  MOV R2, 0x1 ;  /* 0x0000000100027802 */ /* 0x000fe20000000f00 */
[----:B------:R-:W-:Y:S02]  /*15210*/  IMAD.MOV.U32 R0, RZ, RZ, R4 ;  /* 0x000000ffff007224 */ /* 0x000fe400078e0004 */
[----:B------:R-:W-:Y:S02]  /*15220*/  IMAD.MOV.U32 R3, RZ, RZ, 0x1c1f ;  /* 0x00001c1fff037424 */ /* 0x000fe400078e00ff */
[----:B------:R2:W-:Y:S02]  /*15230*/  STL [R1+0x10], R2 ;  /* 0x0000100201007387 */ /* 0x0005e40000100800 */
[----:B--2---:R-:W-:Y:S02]  /*15240*/  MOV R2, 0x15260 ;  /* 0x0001526000027802 */ /* 0x004fe40000000f00 */
[----:B-1----:R-:W-:Y:S05]  /*15250*/  CALL.REL.NOINC `($__internal_97_$__cuda_sm70_shflsync_idx_p) ;  /* 0x0000234000007944 */ /* 0x002fea0003c00000 */
[----:B-----5:R-:W-:Y:S01]  /*15260*/  IMAD.IADD R0, R5, 0x1, R0 ;  /* 0x0000000105007824 */ /* 0x020fe200078e0200 */
[----:B------:R-:W-:Y:S02]  /*15270*/  FMNMX.FTZ R133, R7, R8, !PT ;  /* 0x0000000807857209 */ /* 0x000fe40007810000 */
[----:B------:R-:W-:-:S02]  /*15280*/  MOV R2, 0x158a0 ;  /* 0x000158a000027802 */ /* 0x000fc40000000f00 */
[----:B------:R-:W-:Y:S01]  /*15290*/  IMNMX R6, R6, R0, PT ;  /* 0x0000000006067217 */ /* 0x000fe20003800200 */
[----:B------:R-:W-:Y:S01]  /*152a0*/  IMAD.MOV.U32 R0, RZ, RZ, 0x2 ;  /* 0x00000002ff007424 */ /* 0x000fe200078e00ff */
        /* <DEDUP_REMOVED lines=10> */
[----:B------:R-:W-:-:S02]  /*15350*/  FSEL R10, R75, -INF , P0 ;  /* 0xff8000004b0a7808 */ /* 0x000fc40000000000 */
[C---:B------:R-:W-:Y:S02]  /*15360*/  ISETP.GT.AND P1, PT, R6.reuse, 0x10, PT ;  /* 0x000000100600780c */ /* 0x040fe40003f24270 */
[----:B------:R-:W-:Y:S02]  /*15370*/  FMNMX.FTZ R24, R11, R24, !PT ;  /* 0x000000180b187209 */ /* 0x000fe40007810000 */
[----:B------:R-:W-:Y:S02]  /*15380*/  FMNMX.FTZ R133, R15, R133, !PT ;  /* 0x000000850f857209 */ /* 0x000fe40007810000 */
[----:B------:R-:W-:Y:S02]  /*15390*/  ISETP.GT.AND P0, PT, R6, 0x11, PT ;  /* 0x000000110600780c */ /* 0x000fe40003f04270 */
[----:B------:R-:W-:Y:S02]  /*153a0*/  FSEL R9, R70, -INF , P1 ;  /* 0xff80000046097808 */ /* 0x000fe40000800000 */
[----:B------:R-:W-:-:S02]  /*153b0*/  FMNMX.FTZ R24, R10, R24, !PT ;  /* 0x000000180a187209 */ /* 0x000fc40007810000 */
[----:B------:R-:W-:Y:S02]  /*153c0*/  FMNMX.FTZ R133, R16, R133, !PT ;  /* 0x0000008510857209 */ /* 0x000fe40007810000 */
[----:B------:R-:W-:Y:S02]  /*153d0*/  FSEL R13, R71, -INF , P0 ;  /* 0xff800000470d7808 */ /* 0x000fe40000000000 */
[----:B------:R-:W-:Y:S02]  /*153e0*/  ISETP.GT.AND P1, PT, R6, 0x18, PT ;  /* 0x000000180600780c */ /* 0x000fe40003f24270 */
[----:B------:R-:W-:Y:S02]  /*153f0*/  FMNMX.FTZ R24, R9, R24, !PT ;  /* 0x0000001809187209 */ /* 0x000fe40007810000 */
[----:B------:R-:W-:Y:S02]  /*15400*/  FMNMX.FTZ R133, R18, R133, !PT ;  /* 0x0000008512857209 */ /* 0x000fe40007810000 */
[----:B------:R-:W-:-:S02]  /*15410*/  ISETP.GT.AND P0, PT, R6, 0x19, PT ;  /* 0x000000190600780c */ /* 0x000fc40003f04270 */
[----:B------:R-:W-:Y:S02]  /*15420*/  FSEL R17, R62, -INF , P1 ;  /* 0xff8000003e117808 */ /* 0x000fe40000800000 */
[----:B------:R-:W-:Y:S02]  /*15430*/  FMNMX.FTZ R24, R13, R24, !PT ;  /* 0x000000180d187209 */ /* 0x000fe40007810000 */
[----:B------:R-:W-:Y:S02]  /*15440*/  FMNMX.FTZ R133, R20, R133, !PT ;  /* 0x0000008514857209 */ /* 0x000fe40007810000 */
[----:B------:R-:W-:Y:S02]  /*15450*/  FSEL R19, R63, -INF , P0 ;  /* 0xff8000003f137808 */ /* 0x000fe40000000000 */
[----:B------:R-:W-:Y:S02]  /*15460*/  ISETP.GT.AND P1, PT, R6, 0x20, PT ;  /* 0x000000200600780c */ /* 0x000fe40003f24270 */
[----:B------:R-:W-:-:S02]  /*15470*/  FMNMX.FTZ R24, R17, R24, !PT ;  /* 0x0000001811187209 */ /* 0x000fc40007810000 */
[----:B------:R-:W-:Y:S02]  /*15480*/  FMNMX.FTZ R133, R105, R133, !PT ;  /* 0x0000008569857209 */ /* 0x000fe40007810000 */
        /* <DEDUP_REMOVED lines=13> */
[C---:B------:R-:W-:Y:S02]  /*15560*/  ISETP.GT.AND P1, PT, R6.reuse, 0x30, PT ;  /* 0x000000300600780c */ /* 0x040fe40003f24270 */
        /* <DEDUP_REMOVED lines=47> */
[----:B------:R-:W-:Y:S01]  /*15860*/  FMNMX.FTZ R24, R89, R24, !PT ;  /* 0x0000001859187209 */ /* 0x000fe20007810000 */
[----:B------:R-:W-:-:S03]  /*15870*/  IMAD.MOV.U32 R132, RZ, RZ, R133 ;  /* 0x000000ffff847224 */ /* 0x000fc600078e0085 */
[----:B------:R-:W-:Y:S02]  /*15880*/  FMNMX.FTZ R24, R88, R24, !PT ;  /* 0x0000001858187209 */ /* 0x000fe40007810000 */
[----:B-1----:R-:W-:Y:S05]  /*15890*/  CALL.REL.NOINC `($__internal_96_$__cuda_sm70_shflsync_bfly_p) ;  /* 0x00001ca000007944 */ /* 0x002fea0003c00000 */
[----:B------:R-:W-:Y:S01]  /*158a0*/  FMNMX.FTZ R133, R133, R0, !PT ;  /* 0x0000000085857209 */ /* 0x000fe20007810000 */
[----:B------:R-:W-:Y:S01]  /*158b0*/  IMAD.MOV.U32 R0, RZ, RZ, 0x1 ;  /* 0x00000001ff007424 */ /* 0x000fe200078e00ff */
[----:B------:R-:W-:-:S03]  /*158c0*/  MOV R2, 0x158f0 ;  /* 0x000158f000027802 */ /* 0x000fc60000000f00 */
[----:B------:R-:W-:Y:S02]  /*158d0*/  IMAD.MOV.U32 R132, RZ, RZ, R133 ;  /* 0x000000ffff847224 */ /* 0x000fe400078e0085 */
[----:B------:R-:W-:Y:S05]  /*158e0*/  CALL.REL.NOINC `($__internal_96_$__cuda_sm70_shflsync_bfly_p) ;  /* 0x00001c5000007944 */ /* 0x000fea0003c00000 */
[----:B------:R-:W-:Y:S01]  /*158f0*/  FMNMX.FTZ R133, R133, R0, !PT ;  /* 0x0000000085857209 */ /* 0x000fe20007810000 */
[----:B------:R-:W-:Y:S01]  /*15900*/  IMAD.MOV.U32 R132, RZ, RZ, R24 ;  /* 0x000000ffff847224 */ /* 0x000fe200078e0018 */
[----:B------:R-:W-:Y:S01]  /*15910*/  MOV R2, 0x15940 ;  /* 0x0001594000027802 */ /* 0x000fe20000000f00 */
[----:B------:R-:W-:Y:S02]  /*15920*/  IMAD.MOV.U32 R0, RZ, RZ, 0x2 ;  /* 0x00000002ff007424 */ /* 0x000fe400078e00ff */
[----:B------:R-:W-:Y:S05]  /*15930*/  CALL.REL.NOINC `($__internal_96_$__cuda_sm70_shflsync_bfly_p) ;  /* 0x00001c0000007944 */ /* 0x000fea0003c00000 */
[----:B------:R-:W-:Y:S01]  /*15940*/  FMNMX.FTZ R24, R24, R0, !PT ;  /* 0x0000000018187209 */ /* 0x000fe20007810000 */
[----:B------:R-:W-:Y:S01]  /*15950*/  IMAD.MOV.U32 R0, RZ, RZ, 0x1 ;  /* 0x00000001ff007424 */ /* 0x000fe200078e00ff */
[----:B------:R-:W-:-:S03]  /*15960*/  MOV R2, 0x15990 ;  /* 0x0001599000027802 */ /* 0x000fc60000000f00 */
[----:B------:R-:W-:Y:S02]  /*15970*/  IMAD.MOV.U32 R132, RZ, RZ, R24 ;  /* 0x000000ffff847224 */ /* 0x000fe400078e0018 */
[----:B------:R-:W-:Y:S05]  /*15980*/  CALL.REL.NOINC `($__internal_96_$__cuda_sm70_shflsync_bfly_p) ;  /* 0x00001bb000007944 */ /* 0x000fea0003c00000 */
[----:B------:R-:W-:Y:S01]  /*15990*/  MOV R3, R0 ;  /* 0x0000000000037202 */ /* 0x000fe20000000f00 */
[----:B------:R-:W-:Y:S05]  /*159a0*/  BRA `(.L_x_5998) ;  /* 0xffff003000007947 */ /* 0x000fea000383ffff */
.L_x_5958:
[----:B------:R-:W-:Y:S01]  /*159b0*/  MOV R3, 0x181f ;  /* 0x0000181f00037802 */ /* 0x000fe20000000f00 */
[----:B------:R1:W-:Y:S01]  /*159c0*/  STL [R1+0x10], RZ ;  /* 0x000010ff01007387 */ /* 0x0003e20000100800 */
[----:B------:R-:W-:Y:S01]  /*159d0*/  MOV R2, 0x15a00 ;  /* 0x00015a0000027802 */ /* 0x000fe20000000f00 */
[----:B------:R-:W-:Y:S02]  /*159e0*/  IMAD.MOV.U32 R0, RZ, RZ, R5 ;  /* 0x000000ffff007224 */ /* 0x000fe400078e0005 */
[----:B-1----:R-:W-:Y:S05]  /*159f0*/  CALL.REL.NOINC `($__internal_97_$__cuda_sm70_shflsync_idx_p) ;  /* 0x00001ba000007944 */ /* 0x002fea0003c00000 */
[----:B-----5:R-:W-:Y:S01]  /*15a00*/  MOV R4, R0 ;  /* 0x0000000000047202 */ /* 0x020fe20000000f00 */
[----:B-1----:R-:W-:-:S05]  /*15a10*/  BRA `(.L_x_5999) ;  /* 0xffff25f000007947 */ /* 0x002fca000383ffff */
.L_x_5959:
[----:B------:R-:W-:Y:S01]  /*15a20*/  MOV R3, 0x181f ;  /* 0x0000181f00037802 */ /* 0x000fe20000000f00 */
[----:B------:R3:W-:Y:S01]  /*15a30*/  STL [R1+0x10], RZ ;  /* 0x000010ff01007387 */ /* 0x0007e20000100800 */
[----:B------:R-:W-:Y:S01]  /*15a40*/  MOV R2, 0x15a70 ;  /* 0x00015a7000027802 */ /* 0x000fe20000000f00 */
[----:B------:R-:W-:Y:S02]  /*15a50*/  IMAD.MOV.U32 R0, RZ, RZ, R6 ;  /* 0x000000ffff007224 */ /* 0x000fe400078e0006 */
[----:B-123--:R-:W-:Y:S05]  /*15a60*/  CALL.REL.NOINC `($__internal_97_$__cuda_sm70_shflsync_idx_p) ;  /* 0x00001b3000007944 */ /* 0x00efea0003c00000 */
[----:B------:R-:W2:Y:S01]  /*15a70*/  LDL R3, [R1] ;  /* 0x0000000001037983 */ /* 0x000ea20000100800 */
[----:B------:R-:W-:Y:S03]  /*15a80*/  IADD3 R20, P0, R0, R29, RZ ;  /* 0x0000001d00147210 */ /* 0x000fe60007f1e0ff */
        /* <DEDUP_REMOVED lines=26> */
[----:B---3--:R-:W-:Y:S02]  /*15c30*/  IMAD.MOV.U32 R2, RZ, RZ, 0x1 ;  /* 0x00000001ff027424 */ /* 0x008fe400078e00ff */
[----:B------:R-:W-:Y:S03]  /*15c40*/  IMAD.MOV.U32 R3, RZ, RZ, 0x181f ;  /* 0x0000181fff037424 */ /* 0x000fe600078e00ff */
        /* <DEDUP_REMOVED lines=38> */
[----:B--2---:R-:W-:Y:S02]  /*15eb0*/  IMAD.MOV.U32 R2, RZ, RZ, 0x2 ;  /* 0x00000002ff027424 */ /* 0x004fe400078e00ff */
[----:B------:R-:W-:Y:S03]  /*15ec0*/  IMAD.MOV.U32 R3, RZ, RZ, 0x181f ;  /* 0x0000181fff037424 */ /* 0x000fe600078e00ff */
[----:B------:R2:W-:Y:S02]  /*15ed0*/  STL [R1+0x10], R2 ;  /* 0x0000100201007387 */ /* 0x0005e40000100800 */
[----:B--2---:R-:W-:Y:S02]  /*15ee0*/  MOV R2, 0x15f00 ;  /* 0x00015f0000027802 */ /* 0x004fe40000000f00 */
[----:B-1----:R-:W-:Y:S05]  /*15ef0*/  CALL.REL.NOINC `($__internal_97_$__cuda_sm70_shflsync_idx_p) ;  /* 0x000016a000007944 */ /* 0x002fea0003c00000 */
[----:B------:R-:W-:Y:S01]  /*15f00*/  MOV R2, 0x2 ;  /* 0x0000000200027802 */ /* 0x000fe20000000f00 */
[----:B-----5:R-:W-:Y:S01]  /*15f10*/  IMAD.MOV.U32 R4, RZ, RZ, R0 ;  /* 0x000000ffff047224 */ /* 0x020fe200078e0000 */
[----:B------:R-:W-:Y:S01]  /*15f20*/  MOV R3, 0x181f ;  /* 0x0000181f00037802 */ /* 0x000fe20000000f00 */
[----:B------:R-:W-:Y:S02]  /*15f30*/  IMAD.MOV.U32 R0, RZ, RZ, R6 ;  /* 0x000000ffff007224 */ /* 0x000fe400078e0006 */
[----:B------:R2:W-:Y:S02]  /*15f40*/  STL [R1+0x10], R2 ;  /* 0x0000100201007387 */ /* 0x0005e40000100800 */
[----:B--2---:R-:W-:Y:S02]  /*15f50*/  MOV R2, 0x15f70 ;  /* 0x00015f7000027802 */ /* 0x004fe40000000f00 */
[----:B-1----:R-:W-:Y:S05]  /*15f60*/  CALL.REL.NOINC `($__internal_97_$__cuda_sm70_shflsync_idx_p) ;  /* 0x0000163000007944 */ /* 0x002fea0003c00000 */
[----:B-1---5:R-:W-:-:S05]  /*15f70*/  BRA `(.L_x_6000) ;  /* 0xffff233000007947 */ /* 0x022fca000383ffff */
.L_x_5962:
[----:B------:R-:W-:Y:S01]  /*15f80*/  MOV R3, 0x181f ;  /* 0x0000181f00037802 */ /* 0x000fe20000000f00 */
[----:B------:R2:W-:Y:S01]  /*15f90*/  STL [R1+0x10], RZ ;  /* 0x000010ff01007387 */ /* 0x0005e20000100800 */
[----:B------:R-:W-:Y:S01]  /*15fa0*/  MOV R2, 0x15fd0 ;  /* 0x00015fd000027802 */ /* 0x000fe20000000f00 */
[----:B------:R-:W-:Y:S02]  /*15fb0*/  IMAD.MOV.U32 R0, RZ, RZ, R133 ;  /* 0x000000ffff007224 */ /* 0x000fe400078e0085 */
[----:B-12---:R-:W-:Y:S05]  /*15fc0*/  CALL.REL.NOINC `($__internal_97_$__cuda_sm70_shflsync_idx_p) ;  /* 0x000015d000007944 */ /* 0x006fea0003c00000 */
[----:B------:R-:W-:Y:S01]  /*15fd0*/  MOV R132, R0 ;  /* 0x0000000000847202 */ /* 0x000fe20000000f00 */
[----:B-1---5:R-:W-:-:S05]  /*15fe0*/  BRA `(.L_x_6001) ;  /* 0xffff3b2000007947 */ /* 0x022fca000383ffff */
.L_x_5963:
[----:B------:R-:W-:Y:S01]  /*15ff0*/  MOV R3, 0x181f ;  /* 0x0000181f00037802 */ /* 0x000fe20000000f00 */
[----:B------:R4:W-:Y:S01]  /*16000*/  STL [R1+0x10], RZ ;  /* 0x000010ff01007387 */ /* 0x0009e20000100800 */
[----:B------:R-:W-:Y:S01]  /*16010*/  MOV R2, 0x16040 ;  /* 0x0001604000027802 */ /* 0x000fe20000000f00 */
[----:B------:R-:W-:Y:S02]  /*16020*/  IMAD.MOV.U32 R0, RZ, RZ, R184 ;  /* 0x000000ffff007224 */ /* 0x000fe400078e00b8 */
[----:B-1234-:R-:W-:Y:S05]  /*16030*/  CALL.REL.NOINC `($__internal_97_$__cuda_sm70_shflsync_idx_p) ;  /* 0x0000156000007944 */ /* 0x01efea0003c00000 */
[----:B------:R-:W2:Y:S01]  /*16040*/  LDL R3, [R1] ;  /* 0x0000000001037983 */ /* 0x000ea20000100800 */
[----:B------:R-:W-:Y:S03]  /*16050*/  IADD3 R190, P0, R0, R195, RZ ;  /* 0x000000c300be7210 */ /* 0x000fe60007f1e0ff */
[----:B------:R-:W3:Y:S02]  /*16060*/  LDL R2, [R1+0x20] ;  /* 0x0000200001027983 */ /* 0x000ee40000100800 */
[----:B------:R-:W-:Y:S02]  /*16070*/  IMAD.X R191, R132, 0x1, R185, P0 ;  /* 0x0000000184bf7824 */ /* 0x000fe400000e06b9 */
        /* <DEDUP_REMOVED lines=28> */
[----:B-12--5:R-:W-:Y:S05]  /*16240*/  CALL.REL.NOINC `($__internal_97_$__cuda_sm70_shflsync_idx_p) ;  /* 0x0000135000007944 */ /* 0x026fea0003c00000 */
[----:B------:R-:W-:Y:S01]  /*16250*/  MOV R2, 0x1 ;  /* 0x0000000100027802 */ /* 0x000fe20000000f00 */
[----:B------:R-:W-:Y:S01]  /*16260*/  IMAD.MOV.U32 R132, RZ, RZ, R0 ;  /* 0x000000ffff847224 */ /* 0x000fe200078e0000 */
[----:B------:R-:W-:Y:S01]  /*16270*/  MOV R3, 0x181f ;  /* 0x0000181f00037802 */ /* 0x000fe20000000f00 */
[----:B------:R-:W-:Y:S02]  /*16280*/  IMAD.MOV.U32 R0, RZ, RZ, R184 ;  /* 0x000000ffff007224 */ /* 0x000fe400078e00b8 */
[----:B------:R2:W-:Y:S02]  /*16290*/  STL [R1+0x10], R2 ;  /* 0x0000100201007387 */ /* 0x0005e40000100800 */
[----:B--2---:R-:W-:Y:S02]  /*162a0*/  MOV R2, 0x162c0 ;  /* 0x000162c000027802 */ /* 0x004fe40000000f00 */
[----:B-1---5:R-:W-:Y:S05]  /*162b0*/  CALL.REL.NOINC `($__internal_97_$__cuda_sm70_shflsync_idx_p) ;  /* 0x000012e000007944 */ /* 0x022fea0003c00000 */
[C---:B------:R-:W-:Y:S02]  /*162c0*/  IADD3 R2, -R189.reuse, 0x10, RZ ;  /* 0x00000010bd027810 */ /* 0x040fe40007ffe1ff */
        /* <DEDUP_REMOVED lines=31> */
[----:B-1---5:R-:W-:Y:S05]  /*164c0*/  CALL.REL.NOINC `($__internal_97_$__cuda_sm70_shflsync_idx_p) ;  /* 0x000010d000007944 */ /* 0x022fea0003c00000 */
[----:B------:R-:W-:Y:S01]  /*164d0*/  MOV R2, 0x2 ;  /* 0x0000000200027802 */ /* 0x000fe20000000f00 */
[----:B------:R-:W-:Y:S01]  /*164e0*/  IMAD.MOV.U32 R132, RZ, RZ, R0 ;  /* 0x000000ffff847224 */ /* 0x000fe200078e0000 */
[----:B------:R-:W-:Y:S01]  /*164f0*/  MOV R3, 0x181f ;  /* 0x0000181f00037802 */ /* 0x000fe20000000f00 */
[----:B------:R-:W-:Y:S02]  /*16500*/  IMAD.MOV.U32 R0, RZ, RZ, R184 ;  /* 0x000000ffff007224 */ /* 0x000fe400078e00b8 */
[----:B------:R2:W-:Y:S02]  /*16510*/  STL [R1+0x10], R2 ;  /* 0x0000100201007387 */ /* 0x0005e40000100800 */
[----:B--2---:R-:W-:Y:S02]  /*16520*/  MOV R2, 0x16540 ;  /* 0x0001654000027802 */ /* 0x004fe40000000f00 */
[----:B-1---5:R-:W-:Y:S05]  /*16530*/  CALL.REL.NOINC `($__internal_97_$__cuda_sm70_shflsync_idx_p) ;  /* 0x0000106000007944 */ /* 0x022fea0003c00000 */
[----:B-1---5:R-:W-:-:S05]  /*16540*/  BRA `(.L_x_6002) ;  /* 0xffff386000007947 */ /* 0x022fca000383ffff */
.L_x_5964:
[----:B------:R-:W-:Y:S01]  /*16550*/  MOV R3, 0x1c1f ;  /* 0x00001c1f00037802 */ /* 0x000fe20000000f00 */
[----:B------:R1:W-:Y:S01]  /*16560*/  STL [R1+0x10], RZ ;  /* 0x000010ff01007387 */ /* 0x0003e20000100800 */
[----:B------:R-:W-:Y:S01]  /*16570*/  MOV R2, 0x165a0 ;  /* 0x000165a000027802 */ /* 0x000fe20000000f00 */
[----:B------:R-:W-:Y:S02]  /*16580*/  IMAD.MOV.U32 R0, RZ, RZ, R132 ;  /* 0x000000ffff007224 */ /* 0x000fe400078e0084 */
[----:B-1----:R-:W-:Y:S05]  /*16590*/  CALL.REL.NOINC `($__internal_97_$__cuda_sm70_shflsync_idx_p) ;  /* 0x0000100000007944 */ /* 0x002fea0003c00000 */
[----:B-1---5:R-:W-:-:S05]  /*165a0*/  BRA `(.L_x_6003) ;  /* 0xffff3ac000007947 */ /* 0x022fca000383ffff */
.L_x_5965:
[----:B------:R-:W-:Y:S01]  /*165b0*/  MOV R2, 0x1 ;  /* 0x0000000100027802 */ /* 0x000fe20000000f00 */
[----:B------:R-:W-:Y:S02]  /*165c0*/  IMAD.MOV.U32 R0, RZ, RZ, R132 ;  /* 0x000000ffff007224 */ /* 0x000fe400078e0084 */
[----:B------:R-:W-:Y:S02]  /*165d0*/  IMAD.MOV.U32 R3, RZ, RZ, 0x1c1f ;  /* 0x00001c1fff037424 */ /* 0x000fe400078e00ff */
[----:B------:R2:W-:Y:S02]  /*165e0*/  STL [R1+0x10], R2 ;  /* 0x0000100201007387 */ /* 0x0005e40000100800 */
[----:B--2---:R-:W-:Y:S02]  /*165f0*/  MOV R2, 0x16610 ;  /* 0x0001661000027802 */ /* 0x004fe40000000f00 */
[----:B-1----:R-:W-:Y:S05]  /*16600*/  CALL.REL.NOINC `($__internal_97_$__cuda_sm70_shflsync_idx_p) ;  /* 0x00000f9000007944 */ /* 0x002fea0003c00000 */
        /* <DEDUP_REMOVED lines=99> */
[----:B-1----:R-:W-:Y:S05]  /*16c40*/  CALL.REL.NOINC `($__internal_96_$__cuda_sm70_shflsync_bfly_p) ;  /* 0x000008f000007944 */ /* 0x002fea0003c00000 */
[----:B------:R-:W-:Y:S01]  /*16c50*/  FMNMX.FTZ R132, R132, R0, !PT ;  /* 0x0000000084847209 */ /* 0x000fe20007810000 */
[----:B------:R-:W-:Y:S01]  /*16c60*/  IMAD.MOV.U32 R0, RZ, RZ, 0x1 ;  /* 0x00000001ff007424 */ /* 0x000fe200078e00ff */
[----:B------:R-:W-:Y:S02]  /*16c70*/  MOV R2, 0x16c90 ;  /* 0x00016c9000027802 */ /* 0x000fe40000000f00 */
        /* <DEDUP_REMOVED lines=8> */
[----:B------:R-:W-:Y:S02]  /*16d00*/  MOV R2, 0x16d20 ;  /* 0x00016d2000027802 */ /* 0x000fe40000000f00 */
[----:B------:R-:W-:Y:S05]  /*16d10*/  CALL.REL.NOINC `($__internal_96_$__cuda_sm70_shflsync_bfly_p) ;  /* 0x0000082000007944 */ /* 0x000fea0003c00000 */
[----:B------:R-:W-:-:S05]  /*16d20*/  BRA `(.L_x_6004) ;  /* 0xffff3cf000007947 */ /* 0x000fca000383ffff */
.L_x_5968:
[----:B-1----:R-:W-:Y:S01]  /*16d30*/  MOV R3, 0x181f ;  /* 0x0000181f00037802 */ /* 0x002fe20000000f00 */
[----:B------:R1:W-:Y:S01]  /*16d40*/  STL [R1+0x10], RZ ;  /* 0x000010ff01007387 */ /* 0x0003e20000100800 */
[----:B------:R-:W-:Y:S01]  /*16d50*/  MOV R2, 0x16d80 ;  /* 0x00016d8000027802 */ /* 0x000fe20000000f00 */
[----:B------:R-:W-:Y:S02]  /*16d60*/  IMAD.MOV.U32 R0, RZ, RZ, R6 ;  /* 0x000000ffff007224 */ /* 0x000fe400078e0006 */
[----:B-1----:R-:W-:Y:S05]  /*16d70*/  CALL.REL.NOINC `($__internal_97_$__cuda_sm70_shflsync_idx_p) ;  /* 0x0000082000007944 */ /* 0x002fea0003c00000 */
[----:B-1---5:R-:W-:-:S05]  /*16d80*/  BRA `(.L_x_6005) ;  /* 0xffff679000007947 */ /* 0x022fca000383ffff */
.L_x_5971:
[----:B------:R-:W-:Y:S01]  /*16d90*/  MOV R3, 0x181f ;  /* 0x0000181f00037802 */ /* 0x000fe20000000f00 */
[----:B------:R1:W-:Y:S01]  /*16da0*/  STL [R1+0x10], RZ ;  /* 0x000010ff01007387 */ /* 0x0003e20000100800 */
[----:B------:R-:W-:Y:S01]  /*16db0*/  MOV R2, 0x16de0 ;  /* 0x00016de000027802 */ /* 0x000fe20000000f00 */
[----:B------:R-:W-:Y:S02]  /*16dc0*/  IMAD.MOV.U32 R0, RZ, RZ, R133 ;  /* 0x000000ffff007224 */ /* 0x000fe400078e0085 */
[----:B-1----:R-:W-:Y:S05]  /*16dd0*/  CALL.REL.NOINC `($__internal_97_$__cuda_sm70_shflsync_idx_p) ;  /* 0x000007c000007944 */ /* 0x002fea0003c00000 */
[----:B------:R-:W-:Y:S01]  /*16de0*/  MOV R132, R0 ;  /* 0x0000000000847202 */ /* 0x000fe20000000f00 */
[----:B-1---5:R-:W-:-:S05]  /*16df0*/  BRA `(.L_x_6006) ;  /* 0xffff81c000007947 */ /* 0x022fca000383ffff */
.L_x_5972:
[----:B------:R-:W-:Y:S01]  /*16e00*/  MOV R3, 0x181f ;  /* 0x0000181f00037802 */ /* 0x000fe20000000f00 */
[----:B------:R3:W-:Y:S01]  /*16e10*/  STL [R1+0x10], RZ ;  /* 0x000010ff01007387 */ /* 0x0007e20000100800 */
[----:B------:R-:W-:Y:S01]  /*16e20*/  MOV R2, 0x16e50 ;  /* 0x00016e5000027802 */ /* 0x000fe20000000f00 */
[----:B------:R-:W-:Y:S02]  /*16e30*/  IMAD.MOV.U32 R0, RZ, RZ, R184 ;  /* 0x000000ffff007224 */ /* 0x000fe400078e00b8 */
[----:B-123--:R-:W-:Y:S05]  /*16e40*/  CALL.REL.NOINC `($__internal_97_$__cuda_sm70_shflsync_idx_p) ;  /* 0x0000075000007944 */ /* 0x00efea0003c00000 */
[----:B------:R-:W-:Y:S04]  /*16e50*/  IADD3 R2, -R252, 0x10, RZ ;  /* 0x00000010fc027810 */ /* 0x000fe80007ffe1ff */
        /* <DEDUP_REMOVED lines=23> */
[----:B-1-3-5:R-:W-:Y:S05]  /*16fd0*/  CALL.REL.NOINC `($__internal_97_$__cuda_sm70_shflsync_idx_p) ;  /* 0x000005c000007944 */ /* 0x02afea0003c00000 */
[----:B------:R-:W-:Y:S01]  /*16fe0*/  MOV R2, 0x1 ;  /* 0x0000000100027802 */ /* 0x000fe20000000f00 */
[----:B------:R-:W-:Y:S01]  /*16ff0*/  IMAD.MOV.U32 R132, RZ, RZ, R0 ;  /* 0x000000ffff847224 */ /* 0x000fe200078e0000 */
[----:B------:R-:W-:Y:S01]  /*17000*/  MOV R3, 0x181f ;  /* 0x0000181f00037802 */ /* 0x000fe20000000f00 */
[----:B------:R-:W-:Y:S02]  /*17010*/  IMAD.MOV.U32 R0, RZ, RZ, R184 ;  /* 0x000000ffff007224 */ /* 0x000fe400078e00b8 */
[----:B------:R2:W-:Y:S02]  /*17020*/  STL [R1+0x10], R2 ;  /* 0x0000100201007387 */ /* 0x0005e40000100800 */
[----:B--2---:R-:W-:Y:S02]  /*17030*/  MOV R2, 0x17050 ;  /* 0x0001705000027802 */ /* 0x004fe40000000f00 */
[----:B-1---5:R-:W-:Y:S05]  /*17040*/  CALL.REL.NOINC `($__internal_97_$__cuda_sm70_shflsync_idx_p) ;  /* 0x0000055000007944 */ /* 0x022fea0003c00000 */
        /* <DEDUP_REMOVED lines=33> */
.L_x_5973:
[----:B------:R-:W-:Y:S02]  /*17260*/  MOV R0, 0x2 ;  /* 0x0000000200007802 */ /* 0x000fe40000000f00 */
        /* <DEDUP_REMOVED lines=16> */
.L_x_5975:
[----:B------:R1:W5:Y:S01]  /*17370*/  LDL R132, [R1+0x14] ;  /* 0x0000140001847983 */ /* 0x0003620000100800 */
[----:B------:R-:W-:-:S02]  /*17380*/  MOV R0, 0x2 ;  /* 0x0000000200007802 */ /* 0x000fc40000000f00 */
[----:B------:R-:W-:Y:S02]  /*17390*/  MOV R2, 0x173b0 ;  /* 0x000173b000027802 */ /* 0x000fe40000000f00 */
[----:B-1---5:R-:W-:Y:S05]  /*173a0*/  CALL.REL.NOINC `($__internal_96_$__cuda_sm70_shflsync_bfly_p) ;  /* 0x0000019000007944 */ /* 0x022fea0003c00000 */
[----:B------:R-:W-:Y:S01]  /*173b0*/  MOV R4, R0 ;  /* 0x0000000000047202 */ /* 0x000fe20000000f00 */
[----:B------:R-:W-:Y:S05]  /*173c0*/  BRA `(.L_x_6009) ;  /* 0xffffa9e000007947 */ /* 0x000fea000383ffff */
.L_x_5976:
[----:B------:R-:W-:Y:S01]  /*173d0*/  IMAD.MOV.U32 R132, RZ, RZ, R4 ;  /* 0x000000ffff847224 */ /* 0x000fe200078e0004 */
[----:B------:R-:W-:Y:S02]  /*173e0*/  MOV R0, 0x1 ;  /* 0x0000000100007802 */ /* 0x000fe40000000f00 */
[----:B------:R-:W-:Y:S02]  /*173f0*/  MOV R2, 0x17410 ;  /* 0x0001741000027802 */ /* 0x000fe40000000f00 */
[----:B------:R-:W-:Y:S05]  /*17400*/  CALL.REL.NOINC `($__internal_96_$__cuda_sm70_shflsync_bfly_p) ;  /* 0x0000013000007944 */ /* 0x000fea0003c00000 */
[----:B------:R1:W5:Y:S01]  /*17410*/  LDL R132, [R1+0x24] ;  /* 0x0000240001847983 */ /* 0x0003620000100800 */
[----:B------:R-:W-:Y:S01]  /*17420*/  FADD.FTZ R4, R4, R0 ;  /* 0x0000000004047221 */ /* 0x000fe20000010000 */
[----:B------:R-:W-:Y:S02]  /*17430*/  MOV R0, 0x2 ;  /* 0x0000000200007802 */ /* 0x000fe40000000f00 */
[----:B------:R-:W-:Y:S02]  /*17440*/  MOV R2, 0x17460 ;  /* 0x0001746000027802 */ /* 0x000fe40000000f00 */
[----:B-1---5:R-:W-:Y:S05]  /*17450*/  CALL.REL.NOINC `($__internal_96_$__cuda_sm70_shflsync_bfly_p) ;  /* 0x000000e000007944 */ /* 0x022fea0003c00000 */
[----:B------:R-:W2:Y:S02]  /*17460*/  LDL.LU R2, [R1+0x24] ;  /* 0x0000240001027983 */ /* 0x000ea40000300800 */
[----:B--2---:R-:W-:Y:S01]  /*17470*/  FADD.FTZ R5, R2, R0 ;  /* 0x0000000002057221 */ /* 0x004fe20000010000 */
[----:B------:R-:W-:-:S02]  /*17480*/  MOV R0, 0x1 ;  /* 0x0000000100007802 */ /* 0x000fc40000000f00 */
[----:B------:R-:W-:Y:S02]  /*17490*/  MOV R2, 0x174c0 ;  /* 0x000174c000027802 */ /* 0x000fe40000000f00 */
[----:B------:R-:W-:Y:S02]  /*174a0*/  MOV R132, R5 ;  /* 0x0000000500847202 */ /* 0x000fe40000000f00 */
[----:B------:R-:W-:Y:S05]  /*174b0*/  CALL.REL.NOINC `($__internal_96_$__cuda_sm70_shflsync_bfly_p) ;  /* 0x0000008000007944 */ /* 0x000fea0003c00000 */
[----:B------:R-:W-:Y:S01]  /*174c0*/  MOV R3, R0 ;  /* 0x0000000000037202 */ /* 0x000fe20000000f00 */
[----:B------:R-:W-:Y:S05]  /*174d0*/  BRA `(.L_x_6010) ;  /* 0xffffa96000007947 */ /* 0x000fea000383ffff */
.L_x_5986:
[----:B------:R3:W-:Y:S01]  /*174e0*/  STL [R1+0x10], RZ ;  /* 0x000010ff01007387 */ /* 0x0007e20000100800 */
[----:B-1----:R-:W-:Y:S01]  /*174f0*/  IMAD.MOV.U32 R0, RZ, RZ, R14 ;  /* 0x000000ffff007224 */ /* 0x002fe200078e000e */
[----:B----4-:R-:W-:Y:S02]  /*17500*/  MOV R3, 0x1f ;  /* 0x0000001f00037802 */ /* 0x010fe40000000f00 */
[----:B--2---:R-:W-:Y:S02]  /*17510*/  MOV R2, 0x17530 ;  /* 0x0001753000027802 */ /* 0x004fe40000000f00 */
[----:B---3-5:R-:W-:Y:S05]  /*17520*/  CALL.REL.NOINC `($__internal_97_$__cuda_sm70_shflsync_idx_p) ;  /* 0x0000007000007944 */ /* 0x028fea0003c00000 */
[----:B-1---5:R-:W-:Y:S05]  /*17530*/  BRA `(.L_x_6011) ;  /* 0xffffd25000007947 */ /* 0x022fea000383ffff */
        .weak           $__internal_96_$__cuda_sm70_shflsync_bfly_p
        .type           $__internal_96_$__cuda_sm70_shflsync_bfly_p,@function
        .size           $__internal_96_$__cuda_sm70_shflsync_bfly_p,($__internal_97_$__cuda_sm70_shflsync_idx_p - $__internal_96_$__cuda_sm70_shflsync_bfly_p)
$__internal_96_$__cuda_sm70_shflsync_bfly_p:
[----:B------:R-:W-:Y:S02]  /*17540*/  MOV R185, 0xffffffff ;  /* 0xffffffff00b97802 */ /* 0x000fe40000000f00 */
[----:B------:R-:W-:Y:S02]  /*17550*/  MOV R3, 0x1f ;  /* 0x0000001f00037802 */ /* 0x000fe40000000f00 */
[----:B------:R-:W-:Y:S04]  /*17560*/  WARPSYNC R185 ;  /* 0x000000b900007348 */ /* 0x000fe80003800000 */
[----:B------:R1:W2:Y:S02]  /*17570*/  SHFL.BFLY PT, R0, R132, R0, R3 ;  /* 0x0c00000084007389 */ /* 0x0002a400000e0003 */
[----:B-1----:R-:W-:-:S04]  /*17580*/  MOV R3, 0x0 ;  /* 0x0000000000037802 */ /* 0x002fc80000000f00 */
[----:B--2---:R-:W-:Y:S05]  /*17590*/  RET.REL.NODEC R2 `(_ZN7cutlass13device_kernelIN5flash19enable_sm80_to_sm89INS1_16FlashAttnFwdSm80INS1_25CollectiveMainloopFwdSm80ILi8ELi1ELb0EN4cute5tupleIJNS5_1CILi128EEENS7_ILi96EEENS7_ILi256EEEEEELi256ENS_10bfloat16_tEfNS_4arch4Sm80ELb1ELb0ELb0ELb0ELb1ELb0ELb1ELb1EEENS1_21CollectiveEpilogueFwdINS6_IJS8_SA_S9_EEENS6_IJNS7_ILi1EEESI_SI_EEESC_SE_Li256ELb0ELb1ELb1ELb0EEENS1_30DynamicPersistentTileSchedulerILi256ELi256ELb1ELb1ELb0EEEEEEEEEvNT_6ParamsE) ;  /* 0xfffe8a6002007950 */ /* 0x004fea0003c3ffff */
        .weak           $__internal_97_$__cuda_sm70_shflsync_idx_p
        .type           $__internal_97_$__cuda_sm70_shflsync_idx_p,@function
        .size           $__internal_97_$__cuda_sm70_shflsync_idx_p,(.L_x_6617 - $__internal_97_$__cuda_sm70_shflsync_idx_p)
$__internal_97_$__cuda_sm70_shflsync_idx_p:
        /* <DEDUP_REMOVED lines=9> */
[----:B--2---:R-:W-:Y:S05]  /*17630*/  RET.REL.NODEC R2 `(_ZN7cutlass13device_kernelIN5flash19enable_sm80_to_sm89INS1_16FlashAttnFwdSm80INS1_25CollectiveMainloopFwdSm80ILi8ELi1ELb0EN4cute5tupleIJNS5_1CILi128EEENS7_ILi96EEENS7_ILi256EEEEEELi256ENS_10bfloat16_tEfNS_4arch4Sm80ELb1ELb0ELb0ELb0ELb1ELb0ELb1ELb1EEENS1_21CollectiveEpilogueFwdINS6_IJS8_SA_S9_EEENS6_IJNS7_ILi1EEESI_SI_EEESC_SE_Li256ELb0ELb1ELb1ELb0EEENS1_30DynamicPersistentTileSchedulerILi256ELi256ELb1ELb1ELb0EEEEEEEEEvNT_6ParamsE) ;  /* 0xfffe89c002007950 */ /* 0x004fea0003c3ffff */
.L_x_6012:
        /* <DEDUP_REMOVED lines=12> */
.L_x_6617:


//--------------------- .text._ZN7cutlass13device_kernelIN5flash19enable_sm80_to_sm89INS1_16FlashAttnFwdSm80INS1_25CollectiveMainloopFwdSm80ILi8ELi1ELb0EN4cute5tupleIJNS5_1CILi128EEENS7_ILi64EEENS7_ILi256EEEEEELi256ENS_10bfloat16_tEfNS_4arch4Sm80ELb1ELb0ELb0ELb1ELb1ELb0ELb1ELb1EEENS1_21CollectiveEpilogueFwdINS6_IJS8_SA_S9_EEENS6_IJNS7_ILi1EEESI_SI_EEESC_SE_Li256ELb1ELb1ELb1ELb0EEENS1_36VarlenDynamicPersistentTileSchedulerILi128ELi64ELi256ELi256ELb1ELb1ELb0ELb1ELb1ELb1EEEEEEEEEvNT_6ParamsE --------------------------
	.section	.text._ZN7cutlass13device_kernelIN5flash19enable_sm80_to_sm89INS1_16FlashAttnFwdSm80INS1_25CollectiveMainloopFwdSm80ILi8ELi1ELb0EN4cute5tupleIJNS5_1CILi128EEENS7_ILi64EEENS7_ILi256EEEEEELi256ENS_10bfloat16_tEfNS_4arch4Sm80ELb1ELb0ELb0ELb1ELb1ELb0ELb1ELb1EEENS1_21CollectiveEpilogueFwdINS6_IJS8_SA_S9_EEENS6_IJNS7_ILi1EEESI_SI_EEESC_SE_Li256ELb1ELb1ELb1ELb0EEENS1_36VarlenDynamicPersistentTileSchedulerILi128ELi64ELi256ELi256ELb1ELb1ELb0ELb1ELb1ELb1EEEEEEEEEvNT_6ParamsE,"ax",@progbits
	.sectioninfo	@"SHI_REGISTERS=255"
	.align	128
.text._ZN7cutlass13device_kernelIN5flash19enable_sm80_to_sm89INS1_16FlashAttnFwdSm80INS1_25CollectiveMainloopFwdSm80ILi8ELi1ELb0EN4cute5tupleIJNS5_1CILi128EEENS7_ILi64EEENS7_ILi256EEEEEELi256ENS_10bfloat16_tEfNS_4arch4Sm80ELb1ELb0ELb0ELb1ELb1ELb0ELb1ELb1EEENS1_21CollectiveEpilogueFwdINS6_IJS8_SA_S9_EEENS6_IJNS7_ILi1EEESI_SI_EEESC_SE_Li256ELb1ELb1ELb1ELb0EEENS1_36VarlenDynamicPersistentTileSchedulerILi128ELi64ELi256ELi256ELb1ELb1ELb0ELb1ELb1ELb1EEEEEEEEEvNT_6ParamsE:
        .type           _ZN7cutlass13device_kernelIN5flash19enable_sm80_to_sm89INS1_16FlashAttnFwdSm80INS1_25CollectiveMainloopFwdSm80ILi8ELi1ELb0EN4cute5tupleIJNS5_1CILi128EEENS7_ILi64EEENS7_ILi256EEEEEELi256ENS_10bfloat16_tEfNS_4arch4Sm80ELb1ELb0ELb0ELb1ELb1ELb0ELb1ELb1EEENS1_21CollectiveEpilogueFwdINS6_IJS8_SA_S9_EEENS6_IJNS7_ILi1EEESI_SI_EEESC_SE_Li256ELb1ELb1ELb1ELb0EEENS1_36VarlenDynamicPersistentTileSchedulerILi128ELi64ELi256ELi256ELb1ELb1ELb0ELb1ELb1ELb1EEEEEEEEEvNT_6ParamsE,@function
        .size           _ZN7cutlass13device_kernelIN5flash19enable_sm80_to_sm89INS1_16FlashAttnFwdSm80INS1_25CollectiveMainloopFwdSm80ILi8ELi1ELb0EN4cute5tupleIJNS5_1CILi128EEENS7_ILi64EEENS7_ILi256EEEEEELi256ENS_10bfloat16_tEfNS_4arch4Sm80ELb1ELb0ELb0ELb1ELb1ELb0ELb1ELb1EEENS1_21CollectiveEpilogueFwdINS6_IJS8_SA_S9_EEENS6_IJNS7_ILi1EEESI_SI_EEESC_SE_Li256ELb1ELb1ELb1ELb0EEENS1_36VarlenDynamicPersistentTileSchedulerILi128ELi64ELi256ELi256ELb1ELb1ELb0ELb1ELb1ELb1EEEEEEEEEvNT_6ParamsE,(.L_x_6620 - _ZN7cutlass13device_kernelIN5flash19enable_sm80_to_sm89INS1_16FlashAttnFwdSm80INS1_25CollectiveMainloopFwdSm80ILi8ELi1ELb0EN4cute5tupleIJNS5_1CILi128EEENS7_ILi64EEENS7_ILi256EEEEEELi256ENS_10bfloat16_tEfNS_4arch4Sm80ELb1ELb0ELb0ELb1ELb1ELb0ELb1ELb1EEENS1_21CollectiveEpilogueFwdINS6_IJS8_SA_S9_EEENS6_IJNS7_ILi1EEESI_SI_EEESC_SE_Li256ELb1ELb1ELb1ELb0EEENS1_36VarlenDynamicPersistentTileSchedulerILi128ELi64ELi256ELi256ELb1ELb1ELb0ELb1ELb1ELb1EEEEEEEEEvNT_6ParamsE)
        .other          _ZN7cutlass13device_kernelIN5flash19enable_sm80_to_sm89INS1_16FlashAttnFwdSm80INS1_25CollectiveMainloopFwdSm80ILi8ELi1ELb0EN4cute5tupleIJNS5_1CILi128EEENS7_ILi64EEENS7_ILi256EEEEEELi256ENS_10bfloat16_tEfNS_4arch4Sm80ELb1ELb0ELb0ELb1ELb1ELb0ELb1ELb1EEENS1_21CollectiveEpilogueFwdINS6_IJS8_SA_S9_EEENS6_IJNS7_ILi1EEESI_SI_EEESC_SE_Li256ELb1ELb1ELb1ELb0EEENS1_36VarlenDynamicPersistentTileSchedulerILi128ELi64ELi256ELi256ELb1ELb1ELb0ELb1ELb1ELb1EEEEEEEEEvNT_6ParamsE,@"STO_CUDA_ENTRY STV_DEFAULT"
_ZN7cutlass13device_kernelIN5flash19enable_sm80_to_sm89INS1_16FlashAttnFwdSm80INS1_25CollectiveMainloopFwdSm80ILi8ELi1ELb0EN4cute5tupleIJNS5_1CILi128EEENS7_ILi64EEENS7_ILi256EEEEEELi256ENS_10bfloat16_tEfNS_4arch4Sm80ELb1ELb0ELb0ELb1ELb1ELb0ELb1ELb1EEENS1_21CollectiveEpilogueFwdINS6_IJS8_SA_S9_EEENS6_IJNS7_ILi1EEESI_SI_EEESC_SE_Li256ELb1ELb1ELb1ELb0EEENS1_36VarlenDynamicPersistentTileSchedulerILi128ELi64ELi256ELi256ELb1ELb1ELb0ELb1ELb1ELb1EEEEEEEEEvNT_6ParamsE:
        /* <DEDUP_REMOVED lines=52> */
.L_x_6018:
        /* <DEDUP_REMOVED lines=16> */
.L_x_6135:
        /* <DEDUP_REMOVED lines=16> */
.L_x_6136:
[----:B---3--:R-:W-:-:S05]  /*0540*/  IMAD R0, R0, c[0x0][0x538], RZ ;  /* 0x00014e0000007a24 */ /* 0x008fca00078e02ff */
[----:B------:R-:W-:-:S04]  /*0550*/  IADD3 R6, R0, R6, RZ ;  /* 0x0000000600067210 */ /* 0x000fc80007ffe0ff */
[----:B------:R-:W-:-:S13]  /*0560*/  ISETP.GT.AND P0, PT, R6, UR4, PT ;  /* 0x0000000406007c0c */ /* 0x000fda000bf04270 */
[----:B-12---:R-:W-:Y:S05]  /*0570*/  @!P0 BRA `(.L_x_6018) ;  /* 0xfffffdc000008947 */ /* 0x006fea000383ffff */
.L_x_6014:
[----:B------:R-:W-:-:S05]  /*0580*/  IADD3 R10, -R0, R6, RZ ;  /* 0x00000006000a7210 */ /* 0x000fca0007ffe1ff */
[----:B------:R-:W-:-:S05]  /*0590*/  IMAD R0, R4, c[0x0][0x538], R10 ;  /* 0x00014e0004007a24 */ /* 0x000fca00078e020a */
[----:B------:R-:W-:Y:S01]  /*05a0*/  ISETP.GT.AND P0, PT, R0, UR4, PT ;  /* 0x0000000400007c0c */ /* 0x000fe2000bf04270 */
[----:B------:R-:W-:-:S12]  /*05b0*/  BRA.DIV ~URZ, `(.L_x_6019) ;  /* 0x000138c27f007947 */ /* 0x000fd8000b800000 */
[----:B------:R-:W-:-:S04]  /*05c0*/  VOTE.ANY R6, PT, !P0 ;  /* 0x0000000000067806 */ /* 0x000fc800040e0100 */
.L_x_6137:
[----:B------:R-:W1:Y:S02]  /*05d0*/  POPC R0, R6 ;  /* 0x0000000600007309 */ /* 0x000e640000000000 */
[----:B-12---:R-:W-:Y:S01]  /*05e0*/  IADD3 R243, R0, R7, RZ ;  /* 0x0000000700f37210 */ /* 0x006fe20007ffe0ff */
[----:B------:R-:W-:Y:S05]  /*05f0*/  BRA.DIV ~URZ, `(.L_x_6020) ;  /* 0x000138d27f007947 */ /* 0x000fea000b800000 */
[----:B------:R1:W2:Y:S01]  /*0600*/  SHFL.IDX PT, R12, R9, R0, 0x1f ;  /* 0x00001f00090c7589 */ /* 0x0002a200000e0000 */
[----:B------:R-:W-:-:S03]  /*0610*/  MOV R5, RZ ;  /* 0x000000ff00057202 */ /* 0x000fc60000000f00 */
[----:B------:R1:W3:Y:S04]  /*0620*/  SHFL.IDX PT, R9, R8, R0, 0x1f ;  /* 0x00001f0008097589 */ /* 0x0002e800000e0000 */
.L_x_6138:
[----:B------:R-:W-:Y:S01]  /*0630*/  ISETP.NE.AND P0, PT, R6, RZ, PT ;  /* 0x000000ff0600720c */ /* 0x000fe20003f05270 */
[----:B------:R-:W-:-:S12]  /*0640*/  BSSY B0, `(.L_x_6021) ;  /* 0x0000005000007945 */ /* 0x000fd80003800000 */
[----:B------:R-:W-:Y:S05]  /*0650*/  @!P0 BRA `(.L_x_6022) ;  /* 0x0000003000008947 */ /* 0x000fea0003800000 */
[----:B-1----:R-:W-:Y:S01]  /*0660*/  IADD3 R0, R0, -0x1, RZ ;  /* 0xffffffff00007810 */ /* 0x002fe20007ffe0ff */
[----:B------:R-:W-:Y:S05]  /*0670*/  BRA.DIV ~URZ, `(.L_x_6023) ;  /* 0x000139327f007947 */ /* 0x000fea000b800000 */
[----:B------:R1:W4:Y:S02]  /*0680*/  SHFL.IDX PT, R5, R4, R0, 0x1f ;  /* 0x00001f0004057589 */ /* 0x00032400000e0000 */
.L_x_6022:
[----:B------:R-:W-:Y:S05]  /*0690*/  BSYNC B0 ;  /* 0x0000000000007941 */ /* 0x000fea0003800000 */
.L_x_6021:
        /* <DEDUP_REMOVED lines=67> */
.L_x_6025:
        /* <DEDUP_REMOVED lines=68> */
.L_x_6026:
[----:B------:R-:W-:Y:S05]  /*0f10*/  BSYNC B0 ;  /* 0x0000000000007941 */ /* 0x000fea0003800000 */
.L_x_6024:
[----:B------:R-:W-:-:S04]  /*0f20*/  LOP3.LUT R0, RZ, R0, RZ, 0x33, !PT ;  /* 0x00000000ff007212 */ /* 0x000fc800078e33ff */
[----:B------:R-:W-:Y:S01]  /*0f30*/  IADD3 R241, R0, R12, RZ ;  /* 0x0000000c00f17210 */ /* 0x000fe20007ffe0ff */
[----:B------:R-:W-:Y:S05]  /*0f40*/  BRA `(.L_x_6027) ;  /* 0x0000004000007947 */ /* 0x000fea0003800000 */
.L_x_6015:
[----:B--2---:R-:W-:Y:S01]  /*0f50*/  IMAD.MOV.U32 R241, RZ, RZ, RZ ;  /* 0x000000fffff17224 */ /* 0x004fe200078e00ff */
[----:B------:R-:W-:Y:S01]  /*0f60*/  MOV R242, RZ ;  /* 0x000000ff00f27202 */ /* 0x000fe20000000f00 */
[----:B------:R-:W-:Y:S01]  /*0f70*/  IMAD.U32 R240, RZ, RZ, UR4 ;  /* 0x00000004fff07e24 */ /* 0x000fe2000f8e00ff */
[----:B------:R-:W-:Y:S02]  /*0f80*/  MOV R243, c[0x0][0x53c] ;  /* 0x00014f0000f37a02 */ /* 0x000fe40000000f00 */
.L_x_6027:
[----:B------:R-:W-:Y:S01]  /*0f90*/  ISETP.NE.AND P0, PT, R13, RZ, PT ;  /* 0x000000ff0d00720c */ /* 0x000fe20003f05270 */
[----:B------:R-:W-:-:S12]  /*0fa0*/  WARPSYNC 0xffffffff ;  /* 0xffffffff00007948 */ /* 0x000fd80003800000 */
[----:B------:R1:W-:Y:S04]  /*0fb0*/  @!P0 STS.128 [0x20100], R240 ;  /* 0x020100f0ff008388 */ /* 0x0003e80000000c00 */
[----:B------:R-:W-:Y:S06]  /*0fc0*/  BAR.ARV 0x5, 0x100 ;  /* 0x0144000000007b1d */ /* 0x000fec0000002000 */
.L_x_6013:
        /* <DEDUP_REMOVED lines=189> */
.L_x_6134:
        /* <DEDUP_REMOVED lines=32> */
.L_x_6028:
[----:B------:R-:W-:-:S04]  /*1da0*/  ISETP.NE.U32.AND P1, PT, RZ, c[0x0][0x368], PT ;  /* 0x0000da00ff007a0c */ /* 0x000fc80003f25070 */
[----:B------:R-:W-:-:S13]  /*1db0*/  ISETP.NE.AND.EX P1, PT, RZ, c[0x0][0x36c], PT, P1 ;  /* 0x0000db00ff007a0c */ /* 0x000fda0003f25310 */
[----:B------:R-:W-:Y:S05]  /*1dc0*/  @!P1 BRA `(.L_x_6029) ;  /* 0x0000004000009947 */ /* 0x000fea0003800000 */
[----:B-1----:R-:W-:-:S04]  /*1dd0*/  IADD3 R2, P1, R252, c[0x0][0x368], RZ ;  /* 0x0000da00fc027a10 */ /* 0x002fc80007f3e0ff */
[----:B------:R-:W-:-:S05]  /*1de0*/  IADD3.X R3, R13, c[0x0][0x36c], RZ, P1, !PT ;  /* 0x0000db000d037a10 */ /* 0x000fca0000ffe4ff */
[----:B------:R1:W5:Y:S01]  /*1df0*/  LDG.E R0, [R2.64] ;  /* 0x0000000602007981 */ /* 0x000362000c1e1900 */
[----:B------:R-:W-:Y:S05]  /*1e00*/  BRA `(.L_x_6030) ;  /* 0x0000008000007947 */ /* 0x000fea0003800000 */
.L_x_6029:
        /* <DEDUP_REMOVED lines=8> */
.L_x_6030:
        /* <DEDUP_REMOVED lines=59> */
.L_x_6032:
[----:B------:R-:W-:Y:S05]  /*2240*/  BSYNC B0 ;  /* 0x0000000000007941 */ /* 0x000fea0003800000 */
.L_x_6031:
        /* <DEDUP_REMOVED lines=77> */
[----:B------:R-:W-:Y:S01]  /*2720*/  IMAD.IADD R5, R227, 0x1, R239 ;  /* 0x00000001e3057824 */ /* 0x000fe200078e02ef */
        /* <DEDUP_REMOVED lines=34> */
[----:B------:R-:W-:Y:S01]  /*2950*/  LEA.HI.X R5, R2, c[0x0][0x164], R0, 0x1, P0 ;  /* 0x0000590002057a11 */ /* 0x000fe200000f0c00 */
[----:B------:R-:W-:Y:S01]  /*2960*/  @!P1 IMAD.MOV.U32 R15, RZ, RZ, R251 ;  /* 0x000000ffff0f9224 */ /* 0x000fe200078e00fb */
[----:B------:R-:W-:Y:S05]  /*2970*/  BRA.DIV ~URZ, `(.L_x_6034) ;  /* 0x000116a27f007947 */ /* 0x000fea000b800000 */
[----:B------:R1:W2:Y:S02]  /*2980*/  SHFL.IDX PT, R4, R5, RZ, 0x181f ;  /* 0x00181fff05047589 */ /* 0x0002a400000e0000 */
.L_x_6139:
[----:B------:R-:W-:Y:S05]  /*2990*/  BRA.DIV ~URZ, `(.L_x_6035) ;  /* 0x000116f27f007947 */ /* 0x000fea000b800000 */
[----:B------:R3:W4:Y:S02]  /*29a0*/  SHFL.IDX PT, R0, R14, RZ, 0x181f ;  /* 0x00181fff0e007589 */ /* 0x00072400000e0000 */
.L_x_6140:
[----:B------:R-:W-:Y:S01]  /*29b0*/  IMAD R13, R214, c[0x0][0x2c4], RZ ;  /* 0x0000b100d60d7a24 */ /* 0x000fe200078e02ff */
[----:B------:R-:W-:Y:S01]  /*29c0*/  IADD3 R12, R249, R239, RZ ;  /* 0x000000eff90c7210 */ /* 0x000fe20007ffe0ff */
[----:B------:R-:W-:Y:S03]  /*29d0*/  BSSY B0, `(.L_x_6036) ;  /* 0x0000016000007945 */ /* 0x000fe60003800000 */
[----:B------:R-:W-:-:S13]  /*29e0*/  ISETP.GE.AND P0, PT, R12, R13, PT ;  /* 0x0000000d0c00720c */ /* 0x000fda0003f06270 */
[----:B------:R-:W-:Y:S05]  /*29f0*/  @P0 BRA `(.L_x_6037) ;  /* 0x0000013000000947 */ /* 0x000fea0003800000 */
[----:B------:R-:W-:Y:S02]  /*2a00*/  SHF.R.S32.HI R2, RZ, 0x1f, R218 ;  /* 0x0000001fff027819 */ /* 0x000fe400000114da */
[CC--:B----4-:R-:W-:Y:S02]  /*2a10*/  LEA R10, P1, R218.reuse, R0.reuse, 0x1 ;  /* 0x00000000da0a7211 */ /* 0x0d0fe400078208ff */
        /* <DEDUP_REMOVED lines=17> */
.L_x_6037:
[----:B------:R-:W-:Y:S05]  /*2b30*/  BSYNC B0 ;  /* 0x0000000000007941 */ /* 0x000fea0003800000 */
.L_x_6036:
[----:B------:R-:W-:Y:S05]  /*2b40*/  BRA.DIV ~URZ, `(.L_x_6038) ;  /* 0x000115b27f007947 */ /* 0x000fea000b800000 */
[----:B--2---:R2:W1:Y:S04]  /*2b50*/  SHFL.IDX PT, R4, R5, 0x1, 0x181f ;  /* 0x00381f0005047f89 */ /* 0x00446800000e0000 */
[----:B----4-:R2:W4:Y:S02]  /*2b60*/  SHFL.IDX PT, R0, R14, 0x1, 0x181f ;  /* 0x00381f000e007f89 */ /* 0x01052400000e0000 */
.L_x_6141:
[----:B------:R-:W-:Y:S01]  /*2b70*/  IADD3 R2, R12, 0x20, RZ ;  /* 0x000000200c027810 */ /* 0x000fe20007ffe0ff */
[----:B------:R-:W-:Y:S03]  /*2b80*/  BSSY B0, `(.L_x_6039) ;  /* 0x0000016000007945 */ /* 0x000fe60003800000 */
[----:B------:R-:W-:-:S13]  /*2b90*/  ISETP.GE.AND P0, PT, R2, R13, PT ;  /* 0x0000000d0200720c */ /* 0x000fda0003f06270 */
[----:B------:R-:W-:Y:S05]  /*2ba0*/  @P0 BRA `(.L_x_6040) ;  /* 0x0000013000000947 */ /* 0x000fea0003800000 */
[----:B------:R-:W-:Y:S02]  /*2bb0*/  SHF.R.S32.HI R3, RZ, 0x1f, R218 ;  /* 0x0000001fff037819 */ /* 0x000fe400000114da */
[CC--:B----4-:R-:W-:Y:S02]  /*2bc0*/  LEA R10, P1, R218.reuse, R0.reuse, 0x1 ;  /* 0x00000000da0a7211 */ /* 0x0d0fe400078208ff */
        /* <DEDUP_REMOVED lines=17> */
.L_x_6040:
[----:B------:R-:W-:Y:S05]  /*2ce0*/  BSYNC B0 ;  /* 0x0000000000007941 */ /* 0x000fea0003800000 */
.L_x_6039:
[----:B------:R-:W-:Y:S05]  /*2cf0*/  BRA.DIV ~URZ, `(.L_x_6041) ;  /* 0x000114d27f007947 */ /* 0x000fea000b800000 */
[----:B-1----:R1:W2:Y:S02]  /*2d00*/  SHFL.IDX PT, R4, R5, 0x2, 0x181f ;  /* 0x00581f0005047f89 */ /* 0x0022a400000e0000 */
.L_x_6142:
[----:B------:R-:W-:Y:S05]  /*2d10*/  BRA.DIV ~URZ, `(.L_x_6042) ;  /* 0x000115227f007947 */ /* 0x000fea000b800000 */
[----:B----4-:R4:W1:Y:S02]  /*2d20*/  SHFL.IDX PT, R0, R14, 0x2, 0x181f ;  /* 0x00581f000e007f89 */ /* 0x01086400000e0000 */
.L_x_6143:
[----:B------:R-:W-:Y:S01]  /*2d30*/  IADD3 R2, R12, 0x40, RZ ;  /* 0x000000400c027810 */ /* 0x000fe20007ffe0ff */
[----:B------:R-:W-:Y:S03]  /*2d40*/  BSSY B0, `(.L_x_6043) ;  /* 0x0000016000007945 */ /* 0x000fe60003800000 */
[----:B------:R-:W-:-:S13]  /*2d50*/  ISETP.GE.AND P0, PT, R2, R13, PT ;  /* 0x0000000d0200720c */ /* 0x000fda0003f06270 */
[----:B------:R-:W-:Y:S05]  /*2d60*/  @P0 BRA `(.L_x_6044) ;  /* 0x0000013000000947 */ /* 0x000fea0003800000 */
[----:B------:R-:W-:Y:S02]  /*2d70*/  SHF.R.S32.HI R3, RZ, 0x1f, R218 ;  /* 0x0000001fff037819 */ /* 0x000fe400000114da */
[CC--:B-1----:R-:W-:Y:S02]  /*2d80*/  LEA R10, P1, R218.reuse, R0.reuse, 0x1 ;  /* 0x00000000da0a7211 */ /* 0x0c2fe400078208ff */
        /* <DEDUP_REMOVED lines=17> */
.L_x_6044:
[----:B------:R-:W-:Y:S05]  /*2ea0*/  BSYNC B0 ;  /* 0x0000000000007941 */ /* 0x000fea0003800000 */
.L_x_6043:
[----:B------:R-:W-:Y:S05]  /*2eb0*/  BRA.DIV ~URZ, `(.L_x_6045) ;  /* 0x000113f27f007947 */ /* 0x000fea000b800000 */
[----:B--2---:R2:W3:Y:S04]  /*2ec0*/  SHFL.IDX PT, R4, R5, 0x3, 0x181f ;  /* 0x00781f0005047f89 */ /* 0x0044e800000e0000 */
[----:B-1----:R2:W1:Y:S02]  /*2ed0*/  SHFL.IDX PT, R0, R14, 0x3, 0x181f ;  /* 0x00781f000e007f89 */ /* 0x00246400000e0000 */
.L_x_6144:
        /* <DEDUP_REMOVED lines=156> */
[----:B------:R-:W1:Y:S04]  /*38a0*/  LDSM.16.M88.4 R36, [R201+0x800] ;  /* 0x00080000c924783b */ /* 0x000e680000000200 */
[----:B------:R-:W2:Y:S04]  /*38b0*/  LDSM.16.M88.4 R32, [R201] ;  /* 0x00000000c920783b */ /* 0x000ea80000000200 */
[----:B------:R-:W-:Y:S04]  /*38c0*/  LDSM.16.M88.4 R44, [R201+0x1000] ;  /* 0x00100000c92c783b */ /* 0x000fe80000000200 */
[----:B------:R-:W3:Y:S04]  /*38d0*/  LDSM.16.M88.4 R56, [R201+0x1800] ;  /* 0x00180000c938783b */ /* 0x000ee80000000200 */
[----:B------:R-:W-:Y:S04]  /*38e0*/  LDSM.16.M88.4 R8, [R209] ;  /* 0x00000000d108783b */ /* 0x000fe80000000200 */
[----:B------:R-:W-:Y:S04]  /*38f0*/  LDSM.16.M88.4 R52, [R200] ;  /* 0x00000000c834783b */ /* 0x000fe80000000200 */
[----:B------:R-:W4:Y:S04]  /*3900*/  LDSM.16.M88.4 R48, [R200+0x800] ;  /* 0x00080000c830783b */ /* 0x000f280000000200 */
[----:B------:R-:W5:Y:S04]  /*3910*/  LDSM.16.M88.4 R68, [R200+0x1000] ;  /* 0x00100000c844783b */ /* 0x000f680000000200 */
        /* <DEDUP_REMOVED lines=30> */
[C---:B------:R-:W-:Y:S08]  /*3b00*/  HMMA.16816.F32.BF16 R64, R8.reuse, R48, R28 ;  /* 0x000000300840723c */ /* 0x040ff0000004181c */
[----:B------:R-:W-:Y:S03]  /*3b10*/  HMMA.16816.F32.BF16 R48, R8, R50, R20 ;  /* 0x000000320830723c */ /* 0x000fe60000041814 */
[----:B------:R1:W-:Y:S01]  /*3b20*/  LDGSTS.E.BYPASS.LTC128B.128 [R215+0x5100], [R16.64], !P1 ;  /* 0x0510000010d77fae */ /* 0x0003e2000c901d46 */
[----:B------:R-:W-:-:S03]  /*3b30*/  ISETP.GT.AND P1, PT, R227, 0x3f, PT ;  /* 0x0000003fe300780c */ /* 0x000fc60003f24270 */
[----:B------:R2:W-:Y:S01]  /*3b40*/  LDGSTS.E.BYPASS.LTC128B.128 [R215+0x7100], [R2.64], !P6 ;  /* 0x0710000002d77fae */ /* 0x0005e2000f101d46 */
[C---:B------:R-:W-:Y:S03]  /*3b50*/  HMMA.16816.F32.BF16 R72, R8.reuse, R52, R40 ;  /* 0x000000340848723c */ /* 0x040fe60000041828 */
[----:B------:R-:W-:Y:S04]  /*3b60*/  LDSM.16.M88.4 R4, [R211] ;  /* 0x00000000d304783b */ /* 0x000fe80000000200 */
[----:B----4-:R-:W4:Y:S01]  /*3b70*/  LDSM.16.M88.4 R24, [R203] ;  /* 0x00000000cb18783b */ /* 0x010f220000000200 */
[C---:B-----5:R-:W-:Y:S03]  /*3b80*/  HMMA.16816.F32.BF16 R40, R8.reuse, R68, R36 ;  /* 0x000000440828723c */ /* 0x060fe60000041824 */
[----:B------:R-:W5:Y:S04]  /*3b90*/  LDSM.16.M88.4 R20, [R203+0x800] ;  /* 0x00080000cb14783b */ /* 0x000f680000000200 */
[----:B------:R-:W-:Y:S01]  /*3ba0*/  LDSM.16.M88.4 R36, [R203+0x1800] ;  /* 0x00180000cb24783b */ /* 0x000fe20000000200 */
[C---:B------:R-:W-:Y:S03]  /*3bb0*/  HMMA.16816.F32.BF16 R52, R8.reuse, R54, R32 ;  /* 0x000000360834723c */ /* 0x040fe60000041820 */
[----:B------:R-:W-:Y:S04]  /*3bc0*/  LDSM.16.M88.4 R84, [R201+0x3800] ;  /* 0x00380000c954783b */ /* 0x000fe80000000200 */
[----:B-1----:R-:W1:Y:S01]  /*3bd0*/  LDSM.16.M88.4 R16, [R203+0x1000] ;  /* 0x00100000cb10783b */ /* 0x002e620000000200 */
[----:B---3--:R-:W-:Y:S01]  /*3be0*/  HMMA.16816.F32.BF16 R12, R8, R70, R44 ;  /* 0x00000046080c723c */ /* 0x008fe2000004182c */
[----:B--2---:R-:W-:-:S02]  /*3bf0*/  IADD3 R2, R200, 0x6000, RZ ;  /* 0x00006000c8027810 */ /* 0x004fc40007ffe0ff */
[----:B------:R-:W-:Y:S03]  /*3c00*/  LDSM.16.M88.4 R68, [R201+0x3000] ;  /* 0x00300000c944783b */ /* 0x000fe60000000200 */
[----:B------:R-:W-:Y:S02]  /*3c10*/  IMAD.IADD R202, R2, 0x1, R0 ;  /* 0x0000000102ca7824 */ /* 0x000fe400078e0200 */
[C---:B------:R-:W-:Y:S01]  /*3c20*/  HMMA.16816.F32.BF16 R32, R8.reuse, R76, R60 ;  /* 0x0000004c0820723c */ /* 0x040fe2000004183c */
[----:B------:R-:W0:Y:S04]  /*3c30*/  LDGDEPBAR ;  /* 0x00000000000079af */ /* 0x000e280000000000 */
[----:B------:R-:W-:Y:S03]  /*3c40*/  LDSM.16.M88.4 R60, [R202+-0x6000] ;  /* 0xffa00000ca3c783b */ /* 0x000fe60000000200 */
[----:B------:R-:W-:Y:S01]  /*3c50*/  HMMA.16816.F32.BF16 R28, R8, R78, R56 ;  /* 0x0000004e081c723c */ /* 0x000fe20000041838 */
[----:B------:R-:W2:Y:S04]  /*3c60*/  LDSM.16.M88.4 R8, [R210] ;  /* 0x00000000d208783b */ /* 0x000ea80000000200 */
[----:B------:R-:W3:Y:S03]  /*3c70*/  LDSM.16.M88.4 R76, [R202+-0x5800] ;  /* 0xffa80000ca4c783b */ /* 0x000ee60000000200 */
[C---:B----4-:R-:W-:Y:S01]  /*3c80*/  HMMA.16816.F32.BF16 R44, R4.reuse, R24, R72 ;  /* 0x00000018042c723c */ /* 0x050fe20000041848 */
[----:B------:R-:W4:Y:S04]  /*3c90*/  LDSM.16.M88.4 R80, [R202+-0x5000] ;  /* 0xffb00000ca50783b */ /* 0x000f280000000200 */
[----:B------:R-:W2:Y:S03]  /*3ca0*/  LDSM.16.M88.4 R88, [R202+-0x4800] ;  /* 0xffb80000ca58783b */ /* 0x000ea60000000200 */
[C---:B------:R-:W-:Y:S01]  /*3cb0*/  HMMA.16816.F32.BF16 R52, R4.reuse, R26, R52 ;  /* 0x0000001a0434723c */ /* 0x040fe20000041834 */
[----:B------:R-:W-:Y:S07]  /*3cc0*/  LDSM.16.M88.4 R72, [R200+0x3000] ;  /* 0x00300000c848783b */ /* 0x000fee0000000200 */
[C---:B-----5:R-:W-:Y:S01]  /*3cd0*/  HMMA.16816.F32.BF16 R56, R4.reuse, R20, R64 ;  /* 0x000000140438723c */ /* 0x060fe20000041840 */
[----:B------:R-:W-:Y:S07]  /*3ce0*/  LDSM.16.M88.4 R64, [R201+0x2800] ;  /* 0x00280000c940783b */ /* 0x000fee0000000200 */
[C---:B------:R-:W-:Y:S08]  /*3cf0*/  HMMA.16816.F32.BF16 R48, R4.reuse, R22, R48 ;  /* 0x000000160430723c */ /* 0x040ff00000041830 */
[C---:B-1----:R-:W-:Y:S08]  /*3d00*/  HMMA.16816.F32.BF16 R40, R4.reuse, R16, R40 ;  /* 0x000000100428723c */ /* 0x042ff00000041828 */
[C---:B------:R-:W-:Y:S08]  /*3d10*/  HMMA.16816.F32.BF16 R20, R4.reuse, R18, R12 ;  /* 0x000000120414723c */ /* 0x040ff0000004180c */
[C---:B------:R-:W-:Y:S08]  /*3d20*/  HMMA.16816.F32.BF16 R16, R4.reuse, R36, R32 ;  /* 0x000000240410723c */ /* 0x040ff00000041820 */
[----:B------:R-:W-:Y:S01]  /*3d30*/  HMMA.16816.F32.BF16 R12, R4, R38, R28 ;  /* 0x00000026040c723c */ /* 0x000fe2000004181c */
[----:B------:R-:W-:Y:S04]  /*3d40*/  LDSM.16.M88.4 R4, [R208+0x4000] ;  /* 0x00400000d004783b */ /* 0x000fe80000000200 */
[----:B------:R-:W1:Y:S03]  /*3d50*/  LDSM.16.M88.4 R28, [R201+0x2000] ;  /* 0x00200000c91c783b */ /* 0x000e660000000200 */
[C---:B--2---:R-:W-:Y:S08]  /*3d60*/  HMMA.16816.F32.BF16 R24, R8.reuse, R60, R44 ;  /* 0x0000003c0818723c */ /* 0x044ff0000004182c */
[C---:B------:R-:W-:Y:S01]  /*3d70*/  HMMA.16816.F32.BF16 R32, R8.reuse, R62, R52 ;  /* 0x0000003e0820723c */ /* 0x040fe20000041834 */
[----:B------:R-:W-:Y:S07]  /*3d80*/  LDSM.16.M88.4 R60, [R200+0x2800] ;  /* 0x00280000c83c783b */ /* 0x000fee0000000200 */
[C---:B---3--:R-:W-:Y:S01]  /*3d90*/  HMMA.16816.F32.BF16 R44, R8.reuse, R76, R56 ;  /* 0x0000004c082c723c */ /* 0x048fe20000041838 */
[----:B------:R-:W-:Y:S07]  /*3da0*/  LDSM.16.M88.4 R56, [R200+0x2000] ;  /* 0x00200000c838783b */ /* 0x000fee0000000200 */
[C---:B------:R-:W-:Y:S01]  /*3db0*/  HMMA.16816.F32.BF16 R48, R8.reuse, R78, R48 ;  /* 0x0000004e0830723c */ /* 0x040fe20000041830 */
[----:B------:R-:W-:Y:S07]  /*3dc0*/  LDSM.16.M88.4 R76, [R203+0x3800] ;  /* 0x00380000cb4c783b */ /* 0x000fee0000000200 */
[C---:B----4-:R-:W-:Y:S08]  /*3dd0*/  HMMA.16816.F32.BF16 R40, R8.reuse, R80, R40 ;  /* 0x000000500828723c */ /* 0x050ff00000041828 */
[C---:B------:R-:W-:Y:S01]  /*3de0*/  HMMA.16816.F32.BF16 R36, R8.reuse, R82, R20 ;  /* 0x000000520824723c */ /* 0x040fe20000041814 */
[----:B------:R-:W-:Y:S07]  /*3df0*/  LDSM.16.M88.4 R80, [R200+0x3800] ;  /* 0x00380000c850783b */ /* 0x000fee0000000200 */
[C---:B------:R-:W-:Y:S08]  /*3e00*/  HMMA.16816.F32.BF16 R16, R8.reuse, R88, R16 ;  /* 0x000000580810723c */ /* 0x040ff00000041810 */
[----:B------:R-:W-:Y:S01]  /*3e10*/  HMMA.16816.F32.BF16 R12, R8, R90, R12 ;  /* 0x0000005a080c723c */ /* 0x000fe2000004180c */
[----:B------:R-:W2:Y:S07]  /*3e20*/  LDSM.16.M88.4 R8, [R209+0x4000] ;  /* 0x00400000d108783b */ /* 0x000eae0000000200 */
[C---:B-1----:R-:W-:Y:S01]  /*3e30*/  HMMA.16816.F32.BF16 R20, R4.reuse, R28, R24 ;  /* 0x0000001c0414723c */ /* 0x042fe20000041818 */
[----:B------:R-:W-:Y:S07]  /*3e40*/  LDSM.16.M88.4 R24, [R203+0x2000] ;  /* 0x00200000cb18783b */ /* 0x000fee0000000200 */
[C---:B------:R-:W-:Y:S08]  /*3e50*/  HMMA.16816.F32.BF16 R28, R4.reuse, R30, R32 ;  /* 0x0000001e041c723c */ /* 0x040ff00000041820 */
[C---:B------:R-:W-:Y:S08]  /*3e60*/  HMMA.16816.F32.BF16 R32, R4.reuse, R64, R44 ;  /* 0x000000400420723c */ /* 0x040ff0000004182c */
[C---:B------:R-:W-:Y:S01]  /*3e70*/  HMMA.16816.F32.BF16 R44, R4.reuse, R66, R48 ;  /* 0x00000042042c723c */ /* 0x040fe20000041830 */
[----:B------:R-:W-:Y:S04]  /*3e80*/  LDSM.16.M88.4 R48, [R203+0x2800] ;  /* 0x00280000cb30783b */ /* 0x000fe80000000200 */
[----:B------:R-:W-:Y:S03]  /*3e90*/  LDSM.16.M88.4 R64, [R203+0x3000] ;  /* 0x00300000cb40783b */ /* 0x000fe60000000200 */
[C---:B------:R-:W-:Y:S01]  /*3ea0*/  HMMA.16816.F32.BF16 R52, R4.reuse, R68, R40 ;  /* 0x000000440434723c */ /* 0x040fe20000041828 */
[----:B------:R-:W-:Y:S07]  /*3eb0*/  LDSM.16.M88.4 R40, [R202+-0x4000] ;  /* 0xffc00000ca28783b */ /* 0x000fee0000000200 */
[C---:B------:R-:W-:Y:S01]  /*3ec0*/  HMMA.16816.F32.BF16 R36, R4.reuse, R70, R36 ;  /* 0x000000460424723c */ /* 0x040fe20000041824 */
[----:B------:R-:W-:Y:S07]  /*3ed0*/  LDSM.16.M88.4 R68, [R202+-0x3000] ;  /* 0xffd00000ca44783b */ /* 0x000fee0000000200 */
[C---:B------:R-:W-:Y:S08]  /*3ee0*/  HMMA.16816.F32.BF16 R16, R4.reuse, R84, R16 ;  /* 0x000000540410723c */ /* 0x040ff00000041810 */
[----:B------:R-:W-:Y:S01]  /*3ef0*/  HMMA.16816.F32.BF16 R12, R4, R86, R12 ;  /* 0x00000056040c723c */ /* 0x000fe2000004180c */
[----:B------:R-:W1:Y:S04]  /*3f00*/  LDSM.16.M88.4 R4, [R211+0x4000] ;  /* 0x00400000d304783b */ /* 0x000e680000000200 */
[----:B------:R-:W-:Y:S03]  /*3f10*/  LDSM.16.M88.4 R84, [R202+-0x800] ;  /* 0xfff80000ca54783b */ /* 0x000fe60000000200 */
[C---:B--2---:R-:W-:Y:S08]  /*3f20*/  HMMA.16816.F32.BF16 R20, R8.reuse, R56, R20 ;  /* 0x000000380814723c */ /* 0x044ff00000041814 */
[C---:B------:R-:W-:Y:S01]  /*3f30*/  HMMA.16816.F32.BF16 R28, R8.reuse, R58, R28 ;  /* 0x0000003a081c723c */ /* 0x040fe2000004181c */
[----:B------:R-:W-:Y:S07]  /*3f40*/  LDSM.16.M88.4 R56, [R201+0x4800] ;  /* 0x00480000c938783b */ /* 0x000fee0000000200 */
[C---:B------:R-:W-:Y:S08]  /*3f50*/  HMMA.16816.F32.BF16 R32, R8.reuse, R60, R32 ;  /* 0x0000003c0820723c */ /* 0x040ff00000041820 */
[C---:B------:R-:W-:Y:S01]  /*3f60*/  HMMA.16816.F32.BF16 R44, R8.reuse, R62, R44 ;  /* 0x0000003e082c723c */ /* 0x040fe2000004182c */
[----:B------:R-:W-:Y:S07]  /*3f70*/  LDSM.16.M88.4 R60, [R202+-0x3800] ;  /* 0xffc80000ca3c783b */ /* 0x000fee0000000200 */
[C---:B------:R-:W-:Y:S08]  /*3f80*/  HMMA.16816.F32.BF16 R52, R8.reuse, R72, R52 ;  /* 0x000000480834723c */ /* 0x040ff00000041834 */
[C---:B------:R-:W-:Y:S01]  /*3f90*/  HMMA.16816.F32.BF16 R36, R8.reuse, R74, R36 ;  /* 0x0000004a0824723c */ /* 0x040fe20000041824 */
[----:B------:R-:W-:Y:S07]  /*3fa0*/  LDSM.16.M88.4 R72, [R202+-0x2800] ;  /* 0xffd80000ca48783b */ /* 0x000fee0000000200 */
        /* <DEDUP_REMOVED lines=29> */
[----:B------:R-:W4:Y:S03]  /*4180*/  LDSM.16.M88.4 R72, [R200+0x5000] ;  /* 0x00500000c848783b */ /* 0x000f260000000200 */
[C---:B-1----:R-:W-:Y:S08]  /*4190*/  HMMA.16816.F32.BF16 R20, R4.reuse, R24, R20 ;  /* 0x000000180414723c */ /* 0x042ff00000041814 */
[C---:B------:R-:W-:Y:S08]  /*41a0*/  HMMA.16816.F32.BF16 R28, R4.reuse, R26, R28 ;  /* 0x0000001a041c723c */ /* 0x040ff0000004181c */
[C---:B------:R-:W-:Y:S08]  /*41b0*/  HMMA.16816.F32.BF16 R32, R4.reuse, R56, R32 ;  /* 0x000000380420723c */ /* 0x040ff00000041820 */
[C---:B------:R-:W-:Y:S01]  /*41c0*/  HMMA.16816.F32.BF16 R44, R4.reuse, R58, R44 ;  /* 0x0000003a042c723c */ /* 0x040fe2000004182c */
[----:B------:R-:W-:Y:S07]  /*41d0*/  LDSM.16.M88.4 R56, [R203+0x4800] ;  /* 0x00480000cb38783b */ /* 0x000fee0000000200 */
[C---:B------:R-:W-:Y:S08]  /*41e0*/  HMMA.16816.F32.BF16 R52, R4.reuse, R64, R52 ;  /* 0x000000400434723c */ /* 0x040ff00000041834 */
[C---:B------:R-:W-:Y:S01]  /*41f0*/  HMMA.16816.F32.BF16 R36, R4.reuse, R66, R36 ;  /* 0x000000420424723c */ /* 0x040fe20000041824 */
[----:B------:R-:W-:Y:S07]  /*4200*/  LDSM.16.M88.4 R64, [R202+-0x1800] ;  /* 0xffe80000ca40783b */ /* 0x000fee0000000200 */
[C---:B---3--:R-:W-:Y:S08]  /*4210*/  HMMA.16816.F32.BF16 R24, R4.reuse, R76, R16 ;  /* 0x0000004c0418723c */ /* 0x048ff00000041810 */
[----:B------:R-:W-:Y:S01]  /*4220*/  HMMA.16816.F32.BF16 R12, R4, R78, R12 ;  /* 0x0000004e040c723c */ /* 0x000fe2000004180c */
[----:B------:R-:W1:Y:S04]  /*4230*/  LDSM.16.M88.4 R4, [R211+0x8000] ;  /* 0x00800000d304783b */ /* 0x000e680000000200 */
[----:B------:R-:W3:Y:S03]  /*4240*/  LDSM.16.M88.4 R76, [R203+0x5800] ;  /* 0x00580000cb4c783b */ /* 0x000ee60000000200 */
[C---:B--2---:R-:W-:Y:S08]  /*4250*/  HMMA.16816.F32.BF16 R20, R8.reuse, R48, R20 ;  /* 0x000000300814723c */ /* 0x044ff00000041814 */
[C---:B------:R-:W-:Y:S01]  /*4260*/  HMMA.16816.F32.BF16 R16, R8.reuse, R50, R28 ;  /* 0x000000320810723c */ /* 0x040fe2000004181c */
[----:B------:R-:W-:Y:S07]  /*4270*/  LDSM.16.M88.4 R48, [R202+-0x2000] ;  /* 0xffe00000ca30783b */ /* 0x000fee0000000200 */
[C---:B------:R-:W-:Y:S08]  /*4280*/  HMMA.16816.F32.BF16 R32, R8.reuse, R60, R32 ;  /* 0x0000003c0820723c */ /* 0x040ff00000041820 */
[C---:B------:R-:W-:Y:S01]  /*4290*/  HMMA.16816.F32.BF16 R44, R8.reuse, R62, R44 ;  /* 0x0000003e082c723c */ /* 0x040fe2000004182c */
[----:B------:R-:W-:Y:S07]  /*42a0*/  LDSM.16.M88.4 R60, [R201+0x6000] ;  /* 0x00600000c93c783b */ /* 0x000fee0000000200 */
[C---:B----4-:R-:W-:Y:S08]  /*42b0*/  HMMA.16816.F32.BF16 R52, R8.reuse, R72, R52 ;  /* 0x000000480834723c */ /* 0x050ff00000041834 */
[C---:B------:R-:W-:Y:S01]  /*42c0*/  HMMA.16816.F32.BF16 R28, R8.reuse, R74, R36 ;  /* 0x0000004a081c723c */ /* 0x040fe20000041824 */
[----:B------:R-:W-:Y:S07]  /*42d0*/  LDSM.16.M88.4 R72, [R202+-0x1000] ;  /* 0xfff00000ca48783b */ /* 0x000fee0000000200 */
        /* <DEDUP_REMOVED lines=30> */
[C---:B------:R-:W-:Y:S01]  /*44c0*/  HMMA.16816.F32.BF16 R36, R4.reuse, R62, R24 ;  /* 0x0000003e0424723c */ /* 0x040fe20000041818 */
[----:B------:R-:W-:Y:S07]  /*44d0*/  LDSM.16.M88.4 R60, [R203+0x6000] ;  /* 0x00600000cb3c783b */ /* 0x000fee0000000200 */
[C---:B------:R-:W-:Y:S01]  /*44e0*/  HMMA.16816.F32.BF16 R28, R4.reuse, R70, R16 ;  /* 0x00000046041c723c */ /* 0x040fe20000041810 */
[----:B------:R-:W-:Y:S07]  /*44f0*/  LDSM.16.M88.4 R68, [R203+0x6800] ;  /* 0x00680000cb44783b */ /* 0x000fee0000000200 */
[C---:B---3--:R-:W-:Y:S01]  /*4500*/  HMMA.16816.F32.BF16 R24, R4.reuse, R76, R52 ;  /* 0x0000004c0418723c */ /* 0x048fe20000041834 */
        /* <DEDUP_REMOVED lines=14> */
[----:B------:R-:W-:Y:S07]  /*45f0*/  LDSM.16.M88.4 R56, [R202] ;  /* 0x00000000ca38783b */ /* 0x000fee0000000200 */
[C---:B------:R-:W-:Y:S08]  /*4600*/  HMMA.16816.F32.BF16 R20, R12.reuse, R74, R20 ;  /* 0x0000004a0c14723c */ /* 0x040ff00000041814 */
[C---:B----4-:R-:W-:Y:S08]  /*4610*/  HMMA.16816.F32.BF16 R16, R12.reuse, R84, R16 ;  /* 0x000000540c10723c */ /* 0x050ff00000041810 */
        /* <DEDUP_REMOVED lines=22> */
[----:B------:R-:W-:Y:S01]  /*4780*/  IMAD R2, R92, 0x40, R229 ;  /* 0x000000405c027824 */ /* 0x000fe200078e02e5 */
[----:B------:R-:W-:-:S04]  /*4790*/  MOV R216, RZ ;  /* 0x000000ff00d87202 */ /* 0x000fc80000000f00 */
        /* <DEDUP_REMOVED lines=26> */
.L_x_6145:
        /* <DEDUP_REMOVED lines=26> */
.L_x_6146:
        /* <DEDUP_REMOVED lines=27> */
.L_x_6047:
[----:B------:R-:W-:Y:S05]  /*4c90*/  BSYNC B0 ;  /* 0x0000000000007941 */ /* 0x000fea0003800000 */
.L_x_6046:
        /* <DEDUP_REMOVED lines=12> */
.L_x_6147:
        /* <DEDUP_REMOVED lines=45> */
[----:B------:R-:W-:Y:S02]  /*5030*/  FMNMX.FTZ R0, R10, R0, !PT ;  /* 0x000000000a007209 */ /* 0x000fe40007810000 */
[----:B------:R-:W-:Y:S02]  /*5040*/  FSEL R14, R38, -INF , P0 ;  /* 0xff800000260e7808 */ /* 0x000fe40000000000 */
[----:B------:R-:W-:Y:S02]  /*5050*/  FMNMX.FTZ R2, R6, R9, !PT ;  /* 0x0000000906027209 */ /* 0x000fe40007810000 */
[----:B------:R-:W-:-:S02]  /*5060*/  FSEL R13, R39, -INF , P2 ;  /* 0xff800000270d7808 */ /* 0x000fc40001000000 */
[----:B------:R-:W-:Y:S02]  /*5070*/  FMNMX.FTZ R0, R11, R0, !PT ;  /* 0x000000000b007209 */ /* 0x000fe40007810000 */
        /* <DEDUP_REMOVED lines=57> */
.L_x_6148:
[C---:B------:R-:W-:Y:S01]  /*5410*/  FMUL.FTZ R2, R133.reuse, c[0x0][0x2d0] ;  /* 0x0000b40085027a20 */ /* 0x040fe20000410000 */
[----:B------:R-:W-:Y:S01]  /*5420*/  FSETP.NEU.FTZ.AND P0, PT, R133, -INF , PT ;  /* 0xff8000008500780b */ /* 0x000fe20003f1d000 */
[----:B------:R-:W-:Y:S01]  /*5430*/  WARPSYNC 0xffffffff ;  /* 0xffffffff00007948 */ /* 0x000fe20003800000 */
[----:B------:R-:W-:Y:S01]  /*5440*/  LDSM.16.MT88.4 R36, [R204+0x800] ;  /* 0x00080000cc24783b */ /* 0x000fe20000004200 */
[----:B------:R-:W-:Y:S02]  /*5450*/  IADD3 R217, R217, -0x2, RZ ;  /* 0xfffffffed9d97810 */ /* 0x000fe40007ffe0ff */
[----:B------:R-:W-:Y:S01]  /*5460*/  FSEL R2, R2, RZ, P0 ;  /* 0x000000ff02027208 */ /* 0x000fe20000000000 */
[----:B------:R-:W-:Y:S04]  /*5470*/  LDSM.16.MT88.4 R44, [R207] ;  /* 0x00000000cf2c783b */ /* 0x000fe80000004200 */
        /* <DEDUP_REMOVED lines=321> */
.L_x_6063:
        /* <DEDUP_REMOVED lines=31> */
[C---:B------:R-:W-:Y:S01]  /*6a80*/  SHF.L.U64.HI R23, R223.reuse, 0x1, R7 ;  /* 0x00000001df177819 */ /* 0x040fe20000010207 */
        /* <DEDUP_REMOVED lines=11> */
.L_x_6149:
        /* <DEDUP_REMOVED lines=26> */
.L_x_6150:
        /* <DEDUP_REMOVED lines=27> */
.L_x_6054:
[----:B------:R-:W-:Y:S05]  /*6e90*/  BSYNC B0 ;  /* 0x0000000000007941 */ /* 0x000fea0003800000 */
.L_x_6053:
        /* <DEDUP_REMOVED lines=220> */
[----:B------:R-:W-:Y:S01]  /*7c60*/  IMAD.MOV.U32 R0, RZ, RZ, R2 ;  /* 0x000000ffff007224 */ /* 0x000fe200078e0002 */
        /* <DEDUP_REMOVED lines=25> */
.L_x_6151:
[----:B------:R-:W-:-:S05]  /*7e00*/  BRA.DIV ~URZ, `(.L_x_6060) ;  /* 0x0000d1f27f007947 */ /* 0x000fca000b800000 */
[----:B------:R-:W3:Y:S01]  /*7e10*/  SHFL.IDX PT, R0, R170, RZ, 0x181f ;  /* 0x00181fffaa007589 */ /* 0x000ee200000e0000 */
[----:B------:R-:W-:Y:S02]  /*7e20*/  ISETP.GE.AND P6, PT, R218, c[0x0][0x1d4], PT ;  /* 0x00007500da007a0c */ /* 0x000fe40003fc6270 */
[----:B------:R-:W-:Y:S02]  /*7e30*/  ISETP.GE.AND P5, PT, R223, c[0x0][0x1d4], PT ;  /* 0x00007500df007a0c */ /* 0x000fe40003fa6270 */
[----:B---3--:R-:W-:Y:S05]  /*7e40*/  IADD3 R2, P0, R0, R177, RZ ;  /* 0x000000b100027210 */ /* 0x008fea0007f1e0ff */
[----:B--2---:R-:W-:Y:S05]  /*7e50*/  IMAD.X R3, R132, 0x1, R171, P0 ;  /* 0x0000000184037824 */ /* 0x004fea00000e06ab */
        /* <DEDUP_REMOVED lines=8> */
[----:B------:R-:W-:Y:S04]  /*7ee0*/  ISETP.GE.AND P0, PT, R225, c[0x0][0x1d4], PT ;  /* 0x00007500e1007a0c */ /* 0x000fe80003f06270 */
[----:B------:R-:W-:Y:S02]  /*7ef0*/  SEL R172, RZ, 0x10, P0 ;  /* 0x00000010ffac7807 */ /* 0x000fe40000000000 */
[----:B--2---:R-:W-:Y:S02]  /*7f00*/  IADD3 R2, P2, R0, R179, RZ ;  /* 0x000000b300027210 */ /* 0x004fe40007f5e0ff */
[----:B------:R-:W2:Y:S03]  /*7f10*/  SHFL.IDX PT, R0, R170, 0x1, 0x181f ;  /* 0x00381f00aa007f89 */ /* 0x000ea600000e0000 */
[----:B------:R-:W-:Y:S01]  /*7f20*/  IMAD.X R3, R132, 0x1, R175, P2 ;  /* 0x0000000184037824 */ /* 0x000fe200010e06af */
[----:B------:R-:W-:Y:S01]  /*7f30*/  ISETP.GE.AND P2, PT, R224, c[0x0][0x1d4], PT ;  /* 0x00007500e0007a0c */ /* 0x000fe20003f46270 */
[----:B------:R3:W4:Y:S03]  /*7f40*/  SHFL.IDX PT, R132, R133, 0x1, 0x181f ;  /* 0x00381f0085847f89 */ /* 0x00072600000e0000 */
[----:B------:R-:W-:Y:S09]  /*7f50*/  SEL R173, RZ, 0x10, P2 ;  /* 0x00000010ffad7807 */ /* 0x000ff20001000000 */
[----:B------:R1:W-:Y:S04]  /*7f60*/  LDGSTS.E.BYPASS.LTC128B.128 [R215+0xc100], [R2.64], !P2 ;  /* 0x0c10000002d77fae */ /* 0x0003e8000d101d46 */
[----:B------:R5:W-:Y:S01]  /*7f70*/  LDGSTS.E.BYPASS.LTC128B.128 [R215+0xe100], [R168.64], !P0 ;  /* 0x0e100000a8d77fae */ /* 0x000be2000c101d46 */
[----:B-1-3--:R-:W-:Y:S02]  /*7f80*/  SEL R133, RZ, 0x10, P6 ;  /* 0x00000010ff857807 */ /* 0x00afe40003000000 */
[----:B-----5:R-:W-:Y:S02]  /*7f90*/  SEL R168, RZ, 0x10, P5 ;  /* 0x00000010ffa87807 */ /* 0x020fe40002800000 */
.L_x_6152:
[C---:B--2-4-:R-:W-:Y:S02]  /*7fa0*/  IADD3 R2, -R133.reuse, 0x10, RZ ;  /* 0x0000001085027810 */ /* 0x054fe40007ffe1ff */
        /* <DEDUP_REMOVED lines=27> */
.L_x_6058:
[----:B------:R-:W-:Y:S05]  /*8160*/  BSYNC B0 ;  /* 0x0000000000007941 */ /* 0x000fea0003800000 */
.L_x_6057:
[----:B------:R-:W-:Y:S01]  /*8170*/  IADD3 R132, R250, R239, RZ ;  /* 0x000000effa847210 */ /* 0x000fe20007ffe0ff */
[----:B------:R-:W0:Y:S04]  /*8180*/  LDGDEPBAR ;  /* 0x00000000000079af */ /* 0x000e280000000000 */
[----:B------:R-:W-:Y:S05]  /*8190*/  @P4 IMAD.HI.U32 R0, R132, c[0x0][0x2c8], RZ ;  /* 0x0000b20084004a27 */ /* 0x000fea00078e00ff */
[----:B------:R-:W-:Y:S02]  /*81a0*/  @P4 SHF.R.U32.HI R132, RZ, c[0x0][0x2cc], R0 ;  /* 0x0000b300ff844a19 */ /* 0x000fe40000011600 */
[----:B------:R-:W-:Y:S05]  /*81b0*/  MOV R0, 0x1 ;  /* 0x0000000100007802 */ /* 0x000fea0000000f00 */
[----:B------:R-:W-:Y:S05]  /*81c0*/  IMAD R0, R217, -0x40, R0 ;  /* 0xffffffc0d9007824 */ /* 0x000fea00078e0200 */
[----:B------:R-:W-:Y:S04]  /*81d0*/  IADD3 R0, R213, R0, -R248 ;  /* 0x00000000d5007210 */ /* 0x000fe80007ffe8f8 */
[----:B------:R-:W-:Y:S01]  /*81e0*/  IADD3 R133, R0, -R214, RZ ;  /* 0x800000d600857210 */ /* 0x000fe20007ffe0ff */
[----:B------:R-:W-:-:S05]  /*81f0*/  BRA.DIV ~URZ, `(.L_x_6061) ;  /* 0x0000d0927f007947 */ /* 0x000fca000b800000 */
[----:B------:R2:W3:Y:S02]  /*8200*/  SHFL.IDX PT, R0, R132, RZ, 0x1c1f ;  /* 0x001c1fff84007589 */ /* 0x0004e400000e0000 */
.L_x_6153:
        /* <DEDUP_REMOVED lines=107> */
.L_x_6154:
        /* <DEDUP_REMOVED lines=43> */
[C---:B------:R-:W-:Y:S01]  /*8b70*/  ISETP.GT.AND P0, PT, R217.reuse, R212, PT ;  /* 0x000000d4d900720c */ /* 0x040fe20003f04270 */
        /* <DEDUP_REMOVED lines=410> */
.L_x_6052:
[----:B------:R-:W-:-:S13]  /*a520*/  ISETP.GE.AND P0, PT, R217, R226, PT ;  /* 0x000000e2d900720c */ /* 0x000fda0003f06270 */
[----:B------:R-:W-:Y:S05]  /*a530*/  @!P0 BRA `(.L_x_6064) ;  /* 0x0000370000008947 */ /* 0x000fea0003800000 */
[----:B------:R-:W-:Y:S02]  /*a540*/  MOV R135, R16 ;  /* 0x0000001000877202 */ /* 0x000fe40000000f00 */
[----:B------:R-:W-:Y:S02]  /*a550*/  MOV R134, R133 ;  /* 0x0000008500867202 */ /* 0x000fe40000000f00 */
.L_x_6071:
        /* <DEDUP_REMOVED lines=9> */
[C---:B------:R-:W-:Y:S01]  /*a5f0*/  IMAD.WIDE.U32 R2, R219.reuse, c[0x0][0x208], RZ ;  /* 0x00008200db027a25 */ /* 0x040fe200078e00ff */
[----:B------:R-:W-:Y:S02]  /*a600*/  SHF.R.S32.HI R6, RZ, 0x1f, R223 ;  /* 0x0000001fff067819 */ /* 0x000fe400000114df */
[----:B------:R-:W-:Y:S01]  /*a610*/  SHF.L.U64.HI R21, R224, 0x1, R5 ;  /* 0x00000001e0157819 */ /* 0x000fe20000010205 */
[----:B------:R-:W-:Y:S01]  /*a620*/  IMAD R0, R219, c[0x0][0x20c], R0 ;  /* 0x00008300db007a24 */ /* 0x000fe200078e0200 */
[----:B------:R-:W-:Y:S01]  /*a630*/  SHF.R.S32.HI R5, RZ, 0x1f, R218 ;  /* 0x0000001fff057819 */ /* 0x000fe200000114da */
[----:B------:R-:W-:Y:S01]  /*a640*/  IMAD R4, R4, c[0x0][0x218], RZ ;  /* 0x0000860004047a24 */ /* 0x000fe200078e02ff */
[C---:B------:R-:W-:Y:S01]  /*a650*/  IADD3 R213, R200.reuse, 0x7800, RZ ;  /* 0x00007800c8d57810 */ /* 0x040fe20007ffe0ff */
[----:B------:R-:W-:Y:S01]  /*a660*/  IMAD.IADD R3, R3, 0x1, R0 ;  /* 0x0000000103037824 */ /* 0x000fe200078e0200 */
[----:B------:R-:W-:Y:S01]  /*a670*/  IADD3 R212, R200, 0x7000, RZ ;  /* 0x00007000c8d47810 */ /* 0x000fe20007ffe0ff */
[----:B------:R-:W-:Y:S01]  /*a680*/  IMAD R4, R216, c[0x0][0x21c], R4 ;  /* 0x00008700d8047a24 */ /* 0x000fe200078e0204 */
[----:B------:R-:W-:Y:S01]  /*a690*/  IADD3 R199, R200, 0x6800, RZ ;  /* 0x00006800c8c77810 */ /* 0x000fe20007ffe0ff */
        /* <DEDUP_REMOVED lines=9> */
[C---:B------:R-:W-:Y:S01]  /*a730*/  IMAD.SHL.U32 R28, R223.reuse, 0x2, RZ ;  /* 0x00000002df1c7824 */ /* 0x040fe200078e00ff */
        /* <DEDUP_REMOVED lines=22> */
.L_x_6155:
[----:B------:R-:W5:Y:S01]  /*a8a0*/  SHFL.IDX PT, R5, R14, RZ, 0x181f ;  /* 0x00181fff0e057589 */ /* 0x000f6200000e0000 */
[----:B------:R-:W-:Y:S01]  /*a8b0*/  ISETP.GE.AND P0, PT, R218, c[0x0][0x1d4], PT ;  /* 0x00007500da007a0c */ /* 0x000fe20003f06270 */
[----:B------:R-:W-:Y:S01]  /*a8c0*/  BSSY B0, `(.L_x_6066) ;  /* 0x000014c000007945 */ /* 0x000fe20003800000 */
[----:B------:R-:W-:Y:S02]  /*a8d0*/  ISETP.GE.AND P5, PT, R223, c[0x0][0x1d4], PT ;  /* 0x00007500df007a0c */ /* 0x000fe40003fa6270 */
[----:B------:R-:W-:Y:S01]  /*a8e0*/  ISETP.GE.AND P4, PT, R224, c[0x0][0x1d4], PT ;  /* 0x00007500e0007a0c */ /* 0x000fe20003f86270 */
[----:B------:R-:W4:Y:S01]  /*a8f0*/  SHFL.IDX PT, R3, R14, 0x1, 0x181f ;  /* 0x00381f000e037f89 */ /* 0x000f2200000e0000 */
[----:B------:R-:W-:Y:S04]  /*a900*/  SEL R214, RZ, 0x10, P0 ;  /* 0x00000010ffd67807 */ /* 0x000fe80000000000 */
        /* <DEDUP_REMOVED lines=8> */
[C---:B------:R-:W-:Y:S01]  /*a990*/  IMAD.X R13, R2.reuse, 0x1, R21, P2 ;  /* 0x00000001020d7824 */ /* 0x040fe200010e0615 */
[----:B------:R-:W-:Y:S04]  /*a9a0*/  ISETP.GE.AND P2, PT, R225, c[0x0][0x1d4], PT ;  /* 0x00007500e1007a0c */ /* 0x000fe80003f46270 */
[----:B------:R5:W-:Y:S01]  /*a9b0*/  LDGSTS.E.BYPASS.LTC128B.128 [R215+0x4100], [R12.64], !P4 ;  /* 0x041000000cd77fae */ /* 0x000be2000e101d46 */
[----:B---3--:R-:W-:Y:S05]  /*a9c0*/  IADD3 R6, P6, R5, R30, RZ ;  /* 0x0000001e05067210 */ /* 0x008fea0007fde0ff */
[----:B------:R-:W-:Y:S01]  /*a9d0*/  IMAD.X R7, R2, 0x1, R22, P6 ;  /* 0x0000000102077824 */ /* 0x000fe200030e0616 */
[----:B------:R-:W-:Y:S02]  /*a9e0*/  IADD3 R2, -R214, 0x10, RZ ;  /* 0x00000010d6027810 */ /* 0x000fe40007ffe1ff */
[----:B-----5:R-:W-:Y:S02]  /*a9f0*/  SEL R12, RZ, 0x10, P4 ;  /* 0x00000010ff0c7807 */ /* 0x020fe40002000000 */
        /* <DEDUP_REMOVED lines=25> */
[----:B------:R-:W-:Y:S04]  /*ab90*/  ISETP.NE.U32.AND P0, PT, R13, RZ, PT ;  /* 0x000000ff0d00720c */ /* 0x000fe80003f05070 */
[----:B------:R3:W-:Y:S09]  /*aba0*/  LDGSTS.E.BYPASS.LTC128B.128.ZFILL [R215+0x5100], [R20.64], P6 ;  /* 0x0510000014d77fae */ /* 0x0007f2000b141d46 */
[----:B------:R4:W-:Y:S01]  /*abb0*/  LDGSTS.E.BYPASS.LTC128B.128.ZFILL [R215+0x7100], [R28.64], P0 ;  /* 0x071000001cd77fae */ /* 0x0009e20008141d46 */
[----:B------:R-:W-:Y:S04]  /*abc0*/  ISETP.GT.AND P0, PT, R217, R226, PT ;  /* 0x000000e2d900720c */ /* 0x000fe80003f04270 */
        /* <DEDUP_REMOVED lines=241> */
.L_x_6156:
        /* <DEDUP_REMOVED lines=22> */
.L_x_6157:
        /* <DEDUP_REMOVED lines=20> */
.L_x_6067:
[----:B------:R-:W-:Y:S05]  /*bd80*/  BSYNC B0 ;  /* 0x0000000000007941 */ /* 0x000fea0003800000 */
.L_x_6066:
        /* <DEDUP_REMOVED lines=41> */
.L_x_6158:
        /* <DEDUP_REMOVED lines=450> */
.L_x_6064:
[----:B------:R-:W-:Y:S05]  /*dc40*/  BRA.DIV ~URZ, `(.L_x_6072) ;  /* 0x000080627f007947 */ /* 0x000fea000b800000 */
[----:B------:R1:W2:Y:S02]  /*dc50*/  SHFL.BFLY PT, R0, R222, 0x2, 0x1f ;  /* 0x0c401f00de007f89 */ /* 0x0002a400000e0000 */
.L_x_6159:
[----:B--2---:R-:W-:Y:S01]  /*dc60*/  FADD.FTZ R4, R0, R222 ;  /* 0x000000de00047221 */ /* 0x004fe20000010000 */
[----:B------:R-:W-:Y:S05]  /*dc70*/  BRA.DIV ~URZ, `(.L_x_6073) ;  /* 0x000080827f007947 */ /* 0x000fea000b800000 */
[----:B------:R-:W2:Y:S02]  /*dc80*/  SHFL.BFLY PT, R0, R221, 0x2, 0x1f ;  /* 0x0c401f00dd007f89 */ /* 0x000ea400000e0000 */
[----:B--2---:R-:W-:-:S02]  /*dc90*/  FADD.FTZ R5, R0, R221 ;  /* 0x000000dd00057221 */ /* 0x004fc40000010000 */
[----:B------:R-:W2:Y:S04]  /*dca0*/  SHFL.BFLY PT, R0, R4, 0x1, 0x1f ;  /* 0x0c201f0004007f89 */ /* 0x000ea800000e0000 */
[----:B------:R3:W4:Y:S01]  /*dcb0*/  SHFL.BFLY PT, R3, R5, 0x1, 0x1f ;  /* 0x0c201f0005037f89 */ /* 0x00072200000e0000 */
[----:B--2---:R-:W-:-:S05]  /*dcc0*/  FADD.FTZ R4, R4, R0 ;  /* 0x0000000004047221 */ /* 0x004fca0000010000 */
.L_x_6160:
        /* <DEDUP_REMOVED lines=33> */
[C---:B--2---:R-:W-:Y:S02]  /*dee0*/  FMUL.FTZ R120, R0.reuse, R154 ;  /* 0x0000009a00787220 */ /* 0x044fe40000410000 */
[----:B------:R-:W-:Y:S02]  /*def0*/  FMUL.FTZ R121, R0, R155 ;  /* 0x0000009b00797220 */ /* 0x000fe40000410000 */
[----:B------:R-:W-:-:S02]  /*df00*/  FMUL.FTZ R34, R2, R140 ;  /* 0x0000008c02227220 */ /* 0x000fc40000410000 */
[C---:B------:R-:W-:Y:S02]  /*df10*/  FMUL.FTZ R35, R2.reuse, R141 ;  /* 0x0000008d02237220 */ /* 0x040fe40000410000 */
[C---:B------:R-:W-:Y:S02]  /*df20*/  FMUL.FTZ R112, R2.reuse, R124 ;  /* 0x0000007c02707220 */ /* 0x040fe40000410000 */
[----:B------:R-:W-:Y:S02]  /*df30*/  FMUL.FTZ R113, R2, R125 ;  /* 0x0000007d02717220 */ /* 0x000fe40000410000 */
[C---:B------:R-:W-:Y:S02]  /*df40*/  FMUL.FTZ R128, R0.reuse, R158 ;  /* 0x0000009e00807220 */ /* 0x040fe40000410000 */
[C---:B------:R-:W-:Y:S02]  /*df50*/  FMUL.FTZ R129, R0.reuse, R159 ;  /* 0x0000009f00817220 */ /* 0x040fe40000410000 */
[----:B------:R-:W-:-:S02]  /*df60*/  FMUL.FTZ R154, R0, R46 ;  /* 0x0000002e009a7220 */ /* 0x000fc40000410000 */
        /* <DEDUP_REMOVED lines=106> */
.L_x_6033:
        /* <DEDUP_REMOVED lines=17> */
.L_x_6075:
[----:B------:R-:W-:Y:S05]  /*e720*/  BSYNC B0 ;  /* 0x0000000000007941 */ /* 0x000fea0003800000 */
.L_x_6074:
        /* <DEDUP_REMOVED lines=19> */
[----:B--2---:R-:W-:Y:S02]  /*e860*/  F2FP.BF16.PACK_AB R2, R25, R24 ;  /* 0x000000181902723e */ /* 0x004fe400000010ff */
[----:B-1----:R-:W-:-:S03]  /*e870*/  F2FP.BF16.PACK_AB R0, R153, R152 ;  /* 0x000000989900723e */ /* 0x002fc600000010ff */
        /* <DEDUP_REMOVED lines=95> */
[----:B------:R-:W-:Y:S01]  /*ee70*/  F2FP.BF16.PACK_AB R2, R101, R100 ;  /* 0x000000646502723e */ /* 0x000fe200000010ff */
[----:B------:R-:W-:Y:S01]  /*ee80*/  IMAD.MOV.U32 R14, RZ, RZ, c[0x0][0x388] ;  /* 0x0000e200ff0e7624 */ /* 0x000fe200078e00ff */
[----:B------:R-:W-:-:S02]  /*ee90*/  F2FP.BF16.PACK_AB R0, R83, R82 ;  /* 0x000000525300723e */ /* 0x000fc400000010ff */
[----:B------:R-:W-:Y:S01]  /*eea0*/  ISETP.NE.U32.AND P2, PT, RZ, c[0x0][0x508], PT ;  /* 0x00014200ff007a0c */ /* 0x000fe20003f45070 */
[----:B------:R1:W-:Y:S03]  /*eeb0*/  STS [R10+0xc000], R2 ;  /* 0x00c000020a007388 */ /* 0x0003e60000000800 */
[----:B------:R-:W-:Y:S01]  /*eec0*/  ISETP.NE.AND.EX P2, PT, RZ, c[0x0][0x50c], PT, P2 ;  /* 0x00014300ff007a0c */ /* 0x000fe20003f45320 */
        /* <DEDUP_REMOVED lines=26> */
[----:B------:R-:W-:-:S04]  /*f070*/  ISETP.NE.U32.AND P1, PT, RZ, c[0x0][0x500], PT ;  /* 0x00014000ff007a0c */ /* 0x000fc80003f25070 */
        /* <DEDUP_REMOVED lines=15> */
.L_x_6078:
        /* <DEDUP_REMOVED lines=118> */
.L_x_6161:
[----:B------:R-:W-:Y:S05]  /*f8d0*/  BRA.DIV ~URZ, `(.L_x_6081) ;  /* 0x000065927f007947 */ /* 0x000fea000b800000 */
[----:B------:R4:W2:Y:S02]  /*f8e0*/  SHFL.IDX PT, R0, R14, RZ, 0x181f ;  /* 0x00181fff0e007589 */ /* 0x0008a400000e0000 */
.L_x_6162:
        /* <DEDUP_REMOVED lines=24> */
.L_x_6083:
[----:B------:R-:W-:Y:S05]  /*fa70*/  BSYNC B0 ;  /* 0x0000000000007941 */ /* 0x000fea0003800000 */
.L_x_6082:
[----:B------:R-:W-:Y:S05]  /*fa80*/  BRA.DIV ~URZ, `(.L_x_6084) ;  /* 0x000064527f007947 */ /* 0x000fea000b800000 */
[----:B---3--:R3:W4:Y:S04]  /*fa90*/  SHFL.IDX PT, R4, R5, 0x1, 0x181f ;  /* 0x00381f0005047f89 */ /* 0x00872800000e0000 */
[----:B--2---:R3:W2:Y:S02]  /*faa0*/  SHFL.IDX PT, R0, R14, 0x1, 0x181f ;  /* 0x00381f000e007f89 */ /* 0x0046a400000e0000 */
.L_x_6163:
        /* <DEDUP_REMOVED lines=24> */
.L_x_6086:
[----:B------:R-:W-:Y:S05]  /*fc30*/  BSYNC B0 ;  /* 0x0000000000007941 */ /* 0x000fea0003800000 */
.L_x_6085:
[----:B------:R-:W-:Y:S05]  /*fc40*/  BRA.DIV ~URZ, `(.L_x_6087) ;  /* 0x000063627f007947 */ /* 0x000fea000b800000 */
[----:B----4-:R4:W3:Y:S02]  /*fc50*/  SHFL.IDX PT, R4, R5, 0x2, 0x181f ;  /* 0x00581f0005047f89 */ /* 0x0108e400000e0000 */
.L_x_6164:
[----:B------:R-:W-:Y:S05]  /*fc60*/  BRA.DIV ~URZ, `(.L_x_6088) ;  /* 0x000063b27f007947 */ /* 0x000fea000b800000 */
[----:B--2---:R2:W4:Y:S02]  /*fc70*/  SHFL.IDX PT, R0, R14, 0x2, 0x181f ;  /* 0x00581f000e007f89 */ /* 0x00452400000e0000 */
.L_x_6165:
        /* <DEDUP_REMOVED lines=24> */
.L_x_6090:
[----:B------:R-:W-:Y:S05]  /*fe00*/  BSYNC B0 ;  /* 0x0000000000007941 */ /* 0x000fea0003800000 */
.L_x_6089:
[----:B------:R-:W-:Y:S05]  /*fe10*/  BRA.DIV ~URZ, `(.L_x_6091) ;  /* 0x000062727f007947 */ /* 0x000fea000b800000 */
[----:B---3--:R3:W1:Y:S04]  /*fe20*/  SHFL.IDX PT, R4, R5, 0x3, 0x181f ;  /* 0x00781f0005047f89 */ /* 0x00866800000e0000 */
[----:B----4-:R3:W4:Y:S02]  /*fe30*/  SHFL.IDX PT, R0, R14, 0x3, 0x181f ;  /* 0x00781f000e007f89 */ /* 0x01072400000e0000 */
.L_x_6166:
        /* <DEDUP_REMOVED lines=25> */
.L_x_6079:
        /* <DEDUP_REMOVED lines=33> */
.L_x_6167:
[----:B------:R-:W-:Y:S05]  /*101e0*/  BRA.DIV ~URZ, `(.L_x_6094) ;  /* 0x00005fe27f007947 */ /* 0x000fea000b800000 */
[----:B------:R3:W4:Y:S02]  /*101f0*/  SHFL.IDX PT, R0, R12, RZ, 0x1c1f ;  /* 0x001c1fff0c007589 */ /* 0x00072400000e0000 */
.L_x_6168:
        /* <DEDUP_REMOVED lines=224> */
.L_x_6096:
[----:B------:R-:W-:Y:S05]  /*11000*/  BSYNC B0 ;  /* 0x0000000000007941 */ /* 0x000fea0003800000 */
.L_x_6095:
[----:B------:R-:W-:Y:S05]  /*11010*/  BRA.DIV ~URZ, `(.L_x_6097) ;  /* 0x000052227f007947 */ /* 0x000fea000b800000 */
[----:B--2---:R2:W1:Y:S04]  /*11020*/  SHFL.IDX PT, R4, R5, 0x1, 0x1c1f ;  /* 0x003c1f0005047f89 */ /* 0x00446800000e0000 */
[----:B----4-:R2:W4:Y:S02]  /*11030*/  SHFL.IDX PT, R0, R12, 0x1, 0x1c1f ;  /* 0x003c1f000c007f89 */ /* 0x01052400000e0000 */
.L_x_6169:
        /* <DEDUP_REMOVED lines=225> */
.L_x_6077:
[----:B------:R-:W2:Y:S01]  /*11e50*/  LDL.LU R0, [R1] ;  /* 0x0000000001007983 */ /* 0x000ea20000300800 */
[----:B------:R-:W-:Y:S01]  /*11e60*/  ISETP.NE.U32.AND P1, PT, RZ, c[0x0][0x508], PT ;  /* 0x00014200ff007a0c */ /* 0x000fe20003f25070 */
[----:B------:R-:W-:Y:S01]  /*11e70*/  IMAD.MOV.U32 R8, RZ, RZ, RZ ;  /* 0x000000ffff087224 */ /* 0x000fe200078e00ff */
[----:B------:R-:W-:Y:S01]  /*11e80*/  ISETP.NE.U32.AND P3, PT, RZ, c[0x0][0x500], PT ;  /* 0x00014000ff007a0c */ /* 0x000fe20003f65070 */
[----:B------:R-:W-:Y:S01]  /*11e90*/  IMAD.MOV.U32 R20, RZ, RZ, c[0x0][0x388] ;  /* 0x0000e200ff147624 */ /* 0x000fe200078e00ff */
[----:B------:R-:W-:Y:S02]  /*11ea0*/  ISETP.NE.AND.EX P1, PT, RZ, c[0x0][0x50c], PT, P1 ;  /* 0x00014300ff007a0c */ /* 0x000fe40003f25310 */
[----:B------:R-:W-:Y:S02]  /*11eb0*/  ISETP.NE.AND.EX P3, PT, RZ, c[0x0][0x504], PT, P3 ;  /* 0x00014100ff007a0c */ /* 0x000fe40003f65330 */
[----:B------:R-:W-:-:S09]  /*11ec0*/  IADD3 R2, P2, R252, c[0x0][0x500], RZ ;  /* 0x00014000fc027a10 */ /* 0x000fd20007f5e0ff */
[----:B------:R-:W-:Y:S02]  /*11ed0*/  @P1 IADD3 R4, P0, R252, c[0x0][0x508], RZ ;  /* 0x00014200fc041a10 */ /* 0x000fe40007f1e0ff */
[C---:B--2---:R-:W-:Y:S02]  /*11ee0*/  IADD3.X R3, R0.reuse, c[0x0][0x504], RZ, P2, !PT ;  /* 0x0001410000037a10 */ /* 0x044fe400017fe4ff */
[----:B---3--:R-:W-:-:S03]  /*11ef0*/  @P1 IADD3.X R5, R0, c[0x0][0x50c], RZ, P0, !PT ;  /* 0x0001430000051a10 */ /* 0x008fc600007fe4ff */
        /* <DEDUP_REMOVED lines=9> */
.L_x_6098:
[----:B------:R-:W3:Y:S01]  /*11f90*/  LDL.LU R0, [R1+0x28] ;  /* 0x0000280001007983 */ /* 0x000ee20000300800 */
[----:B------:R-:W-:Y:S01]  /*11fa0*/  BSSY B0, `(.L_x_6099) ;  /* 0x0000038000007945 */ /* 0x000fe20003800000 */
[----:B-1----:R-:W-:Y:S02]  /*11fb0*/  LOP3.LUT R14, R242, 0xffff, RZ, 0xc0, !PT ;  /* 0x0000fffff20e7812 */ /* 0x002fe400078ec0ff */
[----:B--2---:R-:W1:Y:S01]  /*11fc0*/  S2R R2, SR_TID.X ;  /* 0x0000000000027919 */ /* 0x004e620000002100 */
[----:B------:R-:W-:-:S02]  /*11fd0*/  SEL R15, R251, RZ, !P3 ;  /* 0x000000fffb0f7207 */ /* 0x000fc40005800000 */
[----:B-----5:R-:W-:Y:S02]  /*11fe0*/  SHF.R.S32.HI R18, RZ, 0x1f, R8 ;  /* 0x0000001fff127819 */ /* 0x020fe40000011408 */
[----:B-1----:R-:W-:Y:S02]  /*11ff0*/  ISETP.GT.AND P0, PT, R2, 0x7f, PT ;  /* 0x0000007f0200780c */ /* 0x002fe40003f04270 */
[----:B---3--:R-:W-:-:S11]  /*12000*/  SEL R21, R0, RZ, !P3 ;  /* 0x000000ff00157207 */ /* 0x008fd60005800000 */
        /* <DEDUP_REMOVED lines=49> */
.L_x_6100:
[----:B------:R-:W-:Y:S05]  /*12320*/  BSYNC B0 ;  /* 0x0000000000007941 */ /* 0x000fea0003800000 */
.L_x_6099:
        /* <DEDUP_REMOVED lines=34> */
.L_x_6170:
[----:B------:R-:W-:Y:S05]  /*12550*/  BRA.DIV ~URZ, `(.L_x_6102) ;  /* 0x00003e227f007947 */ /* 0x000fea000b800000 */
[----:B------:R3:W4:Y:S02]  /*12560*/  SHFL.IDX PT, R0, R14, RZ, 0x181f ;  /* 0x00181fff0e007589 */ /* 0x00072400000e0000 */
.L_x_6171:
        /* <DEDUP_REMOVED lines=25> */
.L_x_6104:
[----:B------:R-:W-:Y:S05]  /*12700*/  BSYNC B0 ;  /* 0x0000000000007941 */ /* 0x000fea0003800000 */
.L_x_6103:
[----:B------:R-:W-:Y:S05]  /*12710*/  BRA.DIV ~URZ, `(.L_x_6105) ;  /* 0x00003cd27f007947 */ /* 0x000fea000b800000 */
[----:B--2---:R2:W1:Y:S04]  /*12720*/  SHFL.IDX PT, R4, R5, 0x1, 0x181f ;  /* 0x00381f0005047f89 */ /* 0x00446800000e0000 */
[----:B----4-:R2:W4:Y:S02]  /*12730*/  SHFL.IDX PT, R0, R14, 0x1, 0x181f ;  /* 0x00381f000e007f89 */ /* 0x01052400000e0000 */
.L_x_6172:
        /* <DEDUP_REMOVED lines=24> */
.L_x_6107:
[----:B------:R-:W-:Y:S05]  /*128c0*/  BSYNC B0 ;  /* 0x0000000000007941 */ /* 0x000fea0003800000 */
.L_x_6106:
[----:B------:R-:W-:Y:S05]  /*128d0*/  BRA.DIV ~URZ, `(.L_x_6108) ;  /* 0x00003be27f007947 */ /* 0x000fea000b800000 */
[----:B-1----:R1:W2:Y:S02]  /*128e0*/  SHFL.IDX PT, R4, R5, 0x2, 0x181f ;  /* 0x00581f0005047f89 */ /* 0x0022a400000e0000 */
.L_x_6173:
[----:B------:R-:W-:Y:S05]  /*128f0*/  BRA.DIV ~URZ, `(.L_x_6109) ;  /* 0x00003c327f007947 */ /* 0x000fea000b800000 */
[----:B----4-:R4:W1:Y:S02]  /*12900*/  SHFL.IDX PT, R0, R14, 0x2, 0x181f ;  /* 0x00581f000e007f89 */ /* 0x01086400000e0000 */
.L_x_6174:
        /* <DEDUP_REMOVED lines=24> */
.L_x_6111:
[----:B------:R-:W-:Y:S05]  /*12a90*/  BSYNC B0 ;  /* 0x0000000000007941 */ /* 0x000fea0003800000 */
.L_x_6110:
[----:B------:R-:W-:Y:S05]  /*12aa0*/  BRA.DIV ~URZ, `(.L_x_6112) ;  /* 0x00003af27f007947 */ /* 0x000fea000b800000 */
[----:B--2---:R2:W3:Y:S04]  /*12ab0*/  SHFL.IDX PT, R4, R5, 0x3, 0x181f ;  /* 0x00781f0005047f89 */ /* 0x0044e800000e0000 */
[----:B-1----:R2:W1:Y:S02]  /*12ac0*/  SHFL.IDX PT, R0, R14, 0x3, 0x181f ;  /* 0x00781f000e007f89 */ /* 0x00246400000e0000 */
.L_x_6175:
        /* <DEDUP_REMOVED lines=23> */
.L_x_6092:
[----:B------:R-:W-:Y:S05]  /*12c40*/  BSYNC B1 ;  /* 0x0000000000017941 */ /* 0x000fea0003800000 */
.L_x_6076:
        /* <DEDUP_REMOVED lines=13> */
.L_x_6176:
[----:B------:R-:W-:Y:S05]  /*12d20*/  BRA.DIV ~URZ, `(.L_x_6115) ;  /* 0x000039b27f007947 */ /* 0x000fea000b800000 */
[----:B------:R4:W2:Y:S02]  /*12d30*/  SHFL.IDX PT, R8, R106, 0x1, 0x1f ;  /* 0x00201f006a087f89 */ /* 0x0008a400000e0000 */
.L_x_6177:
        /* <DEDUP_REMOVED lines=18> */
.L_x_6178:
        /* <DEDUP_REMOVED lines=16> */
.L_x_6179:
[----:B----4-:R-:W-:Y:S01]  /*12f60*/  IMAD R0, R0, c[0x0][0x538], RZ ;  /* 0x00014e0000007a24 */ /* 0x010fe200078e02ff */
[----:B------:R-:W-:Y:S04]  /*12f70*/  BSSY B1, `(.L_x_6118) ;  /* 0x00000c5000017945 */ /* 0x000fe80003800000 */
[----:B--2---:R-:W-:-:S04]  /*12f80*/  IADD3 R8, R0, R8, RZ ;  /* 0x0000000800087210 */ /* 0x004fc80007ffe0ff */
[----:B---3--:R-:W-:-:S13]  /*12f90*/  ISETP.GT.AND P6, PT, R8, R9, PT ;  /* 0x000000090800720c */ /* 0x008fda0003fc4270 */
[----:B------:R-:W-:Y:S05]  /*12fa0*/  @P6 BRA `(.L_x_6119) ;  /* 0x0000024000006947 */ /* 0x000fea0003800000 */
.L_x_6123:
        /* <DEDUP_REMOVED lines=16> */
.L_x_6180:
        /* <DEDUP_REMOVED lines=16> */
.L_x_6181:
[----:B--2---:R-:W-:-:S05]  /*131b0*/  IMAD R0, R0, c[0x0][0x538], RZ ;  /* 0x00014e0000007a24 */ /* 0x004fca00078e02ff */
[----:B------:R-:W-:-:S04]  /*131c0*/  IADD3 R8, R0, R8, RZ ;  /* 0x0000000800087210 */ /* 0x000fc80007ffe0ff */
[----:B------:R-:W-:-:S13]  /*131d0*/  ISETP.GT.AND P6, PT, R8, R9, PT ;  /* 0x000000090800720c */ /* 0x000fda0003fc4270 */
[----:B-1----:R-:W-:Y:S05]  /*131e0*/  @!P6 BRA `(.L_x_6123) ;  /* 0xfffffdc00000e947 */ /* 0x002fea000383ffff */
.L_x_6119:
[----:B------:R-:W-:-:S05]  /*131f0*/  IADD3 R8, -R0, R8, RZ ;  /* 0x0000000800087210 */ /* 0x000fca0007ffe1ff */
[----:B------:R-:W-:-:S05]  /*13200*/  IMAD R0, R4, c[0x0][0x538], R8 ;  /* 0x00014e0004007a24 */ /* 0x000fca00078e0208 */
[----:B------:R-:W-:Y:S01]  /*13210*/  ISETP.GT.AND P0, PT, R0, R9, PT ;  /* 0x000000090000720c */ /* 0x000fe20003f04270 */
[----:B------:R-:W-:-:S12]  /*13220*/  BRA.DIV ~URZ, `(.L_x_6124) ;  /* 0x000039127f007947 */ /* 0x000fd8000b800000 */
[----:B------:R-:W-:-:S04]  /*13230*/  VOTE.ANY R5, PT, !P0 ;  /* 0x0000000000057806 */ /* 0x000fc800040e0100 */
.L_x_6182:
[----:B------:R-:W2:Y:S02]  /*13240*/  POPC R0, R5 ;  /* 0x0000000500007309 */ /* 0x000ea40000000000 */
[----:B--2---:R-:W-:Y:S01]  /*13250*/  IADD3 R243, R0, R243, RZ ;  /* 0x000000f300f37210 */ /* 0x004fe20007ffe0ff */
[----:B------:R-:W-:Y:S05]  /*13260*/  BRA.DIV ~URZ, `(.L_x_6125) ;  /* 0x000039227f007947 */ /* 0x000fea000b800000 */
[----:B------:R2:W3:Y:S04]  /*13270*/  SHFL.IDX PT, R10, R6, R0, 0x1f ;  /* 0x00001f00060a7589 */ /* 0x0004e800000e0000 */
[----:B------:R2:W4:Y:S02]  /*13280*/  SHFL.IDX PT, R7, R7, R0, 0x1f ;  /* 0x00001f0007077589 */ /* 0x00052400000e0000 */
.L_x_6183:
[----:B------:R-:W-:Y:S01]  /*13290*/  ISETP.NE.AND P0, PT, R5, RZ, PT ;  /* 0x000000ff0500720c */ /* 0x000fe20003f05270 */
[----:B------:R-:W-:-:S12]  /*132a0*/  BSSY B0, `(.L_x_6126) ;  /* 0x0000005000007945 */ /* 0x000fd80003800000 */
[----:B------:R-:W-:Y:S05]  /*132b0*/  @!P0 BRA `(.L_x_6127) ;  /* 0x0000003000008947 */ /* 0x000fea0003800000 */
[----:B--2---:R-:W-:Y:S01]  /*132c0*/  IADD3 R0, R0, -0x1, RZ ;  /* 0xffffffff00007810 */ /* 0x004fe20007ffe0ff */
[----:B------:R-:W-:Y:S05]  /*132d0*/  BRA.DIV ~URZ, `(.L_x_6128) ;  /* 0x000039827f007947 */ /* 0x000fea000b800000 */
[----:B------:R2:W1:Y:S02]  /*132e0*/  SHFL.IDX PT, R11, R4, R0, 0x1f ;  /* 0x00001f00040b7589 */ /* 0x00046400000e0000 */
.L_x_6127:
[----:B------:R-:W-:Y:S05]  /*132f0*/  BSYNC B0 ;  /* 0x0000000000007941 */ /* 0x000fea0003800000 */
.L_x_6126:
        /* <DEDUP_REMOVED lines=66> */
.L_x_6130:
        /* <DEDUP_REMOVED lines=66> */
.L_x_6131:
[----:B------:R-:W-:Y:S05]  /*13b40*/  BSYNC B0 ;  /* 0x0000000000007941 */ /* 0x000fea0003800000 */
.L_x_6129:
[----:B------:R-:W-:-:S04]  /*13b50*/  LOP3.LUT R0, RZ, R0, RZ, 0x33, !PT ;  /* 0x00000000ff007212 */ /* 0x000fc800078e33ff */
[----:B------:R-:W-:Y:S01]  /*13b60*/  IADD3 R241, R0, R10, RZ ;  /* 0x0000000a00f17210 */ /* 0x000fe20007ffe0ff */
[----:B------:R-:W-:Y:S05]  /*13b70*/  BRA `(.L_x_6132) ;  /* 0x0000004000007947 */ /* 0x000fea0003800000 */
.L_x_6120:
[----:B------:R-:W-:Y:S01]  /*13b80*/  IMAD.MOV.U32 R240, RZ, RZ, R9 ;  /* 0x000000fffff07224 */ /* 0x000fe200078e0009 */
[----:B------:R-:W-:Y:S01]  /*13b90*/  MOV R242, RZ ;  /* 0x000000ff00f27202 */ /* 0x000fe20000000f00 */
[----:B------:R-:W-:Y:S01]  /*13ba0*/  IMAD.MOV.U32 R241, RZ, RZ, RZ ;  /* 0x000000fffff17224 */ /* 0x000fe200078e00ff */
[----:B------:R-:W-:Y:S02]  /*13bb0*/  MOV R243, c[0x0][0x53c] ;  /* 0x00014f0000f37a02 */ /* 0x000fe40000000f00 */
.L_x_6132:
[----:B------:R-:W-:Y:S05]  /*13bc0*/  BSYNC B1 ;  /* 0x0000000000017941 */ /* 0x000fea0003800000 */
.L_x_6118:
[----:B------:R-:W-:Y:S01]  /*13bd0*/  WARPSYNC 0xffffffff ;  /* 0xffffffff00007948 */ /* 0x000fe20003800000 */
[----:B------:R-:W-:Y:S01]  /*13be0*/  BAR.SYNC.DEFER_BLOCKING 0x4, 0x100 ;  /* 0x0104000000007b1d */ /* 0x000fe20000010000 */
[----:B------:R-:W-:-:S13]  /*13bf0*/  ISETP.NE.AND P0, PT, R12, RZ, PT ;  /* 0x000000ff0c00720c */ /* 0x000fda0003f05270 */
[----:B------:R2:W-:Y:S04]  /*13c00*/  @!P0 STS.128 [0x20100], R240 ;  /* 0x020100f0ff008388 */ /* 0x0005e80000000c00 */
[----:B------:R-:W-:Y:S06]  /*13c10*/  BAR.ARV 0x5, 0x100 ;  /* 0x0144000000007b1d */ /* 0x000fec0000002000 */
.L_x_6113:
[----:B-1----:R-:W-:-:S13]  /*13c20*/  ISETP.GE.AND P0, PT, R243, c[0x0][0x53c], PT ;  /* 0x00014f00f3007a0c */ /* 0x002fda0003f06270 */
[----:B--23--:R-:W-:Y:S01]  /*13c30*/  @P0 CALL.REL.NOINC `(.L_x_6133) ;  /* 0x0000001000000944 */ /* 0x00cfe20003c00000 */
[----:B------:R-:W-:Y:S05]  /*13c40*/  BRA `(.L_x_6134) ;  /* 0xfffedf5000007947 */ /* 0x000fea000383ffff */
.L_x_6133:
[----:B------:R-:W-:Y:S05]  /*13c50*/  EXIT ;  /* 0x000000000000794d */ /* 0x000fea0003800000 */
.L_x_6016:
[----:B------:R-:W-:Y:S01]  /*13c60*/  IMAD.MOV.U32 R0, RZ, RZ, R5 ;  /* 0x000000ffff007224 */ /* 0x000fe200078e0005 */
[----:B------:R-:W-:Y:S02]  /*13c70*/  MOV R3, 0x1 ;  /* 0x0000000100037802 */ /* 0x000fe40000000f00 */
[----:B------:R-:W-:Y:S02]  /*13c80*/  MOV R2, 0x13ca0 ;  /* 0x00013ca000027802 */ /* 0x000fe40000000f00 */
[----:B--2---:R-:W-:Y:S05]  /*13c90*/  CALL.REL.NOINC `($__internal_100_$__cuda_sm70_shflsync_up_p) ;  /* 0x000030f000007944 */ /* 0x004fea0003c00000 */
[----:B------:R-:W-:Y:S01]  /*13ca0*/  MOV R0, R4 ;  /* 0x0000000400007202 */ /* 0x000fe20000000f00 */
[----:B------:R-:W-:Y:S05]  /*13cb0*/  BRA `(.L_x_6135) ;  /* 0xfffec78000007947 */ /* 0x000fea000383ffff */
.L_x_6017:
[----:B------:R-:W-:Y:S01]  /*13cc0*/  IMAD.MOV.U32 R0, RZ, RZ, R5 ;  /* 0x000000ffff007224 */ /* 0x000fe200078e0005 */
[----:B------:R-:W-:Y:S02]  /*13cd0*/  MOV R3, 0x2 ;  /* 0x0000000200037802 */ /* 0x000fe40000000f00 */
[----:B------:R-:W-:Y:S02]  /*13ce0*/  MOV R2, 0x13d00 ;  /* 0x00013d0000027802 */ /* 0x000fe40000000f00 */
[----:B--2---:R-:W-:Y:S05]  /*13cf0*/  CALL.REL.NOINC `($__internal_100_$__cuda_sm70_shflsync_up_p) ;  /* 0x0000309000007944 */ /* 0x004fea0003c00000 */
[----:B------:R-:W-:Y:S01]  /*13d00*/  SEL R4, R4, RZ, P4 ;  /* 0x000000ff04047207 */ /* 0x000fe20002000000 */
[----:B------:R-:W-:Y:S01]  /*13d10*/  IMAD.MOV.U32 R3, RZ, RZ, 0x4 ;  /* 0x00000004ff037424 */ /* 0x000fe200078e00ff */
[----:B------:R-:W-:-:S03]  /*13d20*/  MOV R2, 0x13d50 ;  /* 0x00013d5000027802 */ /* 0x000fc60000000f00 */
[----:B------:R-:W-:Y:S02]  /*13d30*/  IMAD.IADD R0, R5, 0x1, R4 ;  /* 0x0000000105007824 */ /* 0x000fe400078e0204 */
[----:B------:R-:W-:Y:S05]  /*13d40*/  CALL.REL.NOINC `($__internal_100_$__cuda_sm70_shflsync_up_p) ;  /* 0x0000304000007944 */ /* 0x000fea0003c00000 */
        /* <DEDUP_REMOVED lines=12> */
[----:B------:R-:W-:Y:S02]  /*13e10*/  MOV R220, 0x1f ;  /* 0x0000001f00dc7802 */ /* 0x000fe40000000f00 */
[----:B------:R-:W-:Y:S01]  /*13e20*/  MOV R3, 0x13e60 ;  /* 0x00013e6000037802 */ /* 0x000fe20000000f00 */
[----:B------:R-:W-:-:S04]  /*13e30*/  IMAD.IADD R4, R0, 0x1, R4 ;  /* 0x0000000100047824 */ /* 0x000fc800078e0204 */
[----:B------:R-:W-:Y:S02]  /*13e40*/  IMAD.MOV.U32 R195, RZ, RZ, R4 ;  /* 0x000000ffffc37224 */ /* 0x000fe400078e0004 */
[----:B------:R-:W-:Y:S05]  /*13e50*/  CALL.REL.NOINC `($__internal_99_$__cuda_sm70_shflsync_idx_p) ;  /* 0x00002ed000007944 */ /* 0x000fea0003c00000 */
[----:B------:R-:W-:Y:S01]  /*13e60*/  MOV R0, R220 ;  /* 0x000000dc00007202 */ /* 0x000fe20000000f00 */
[----:B------:R-:W-:Y:S05]  /*13e70*/  BRA `(.L_x_6136) ;  /* 0xfffec6c000007947 */ /* 0x000fea000383ffff */
.L_x_6019:
[----:B------:R-:W-:Y:S02]  /*13e80*/  SEL R0, RZ, 0x1, P0 ;  /* 0x00000001ff007807 */ /* 0x000fe40000000000 */
[----:B------:R-:W-:Y:S02]  /*13e90*/  MOV R2, 0x13eb0 ;  /* 0x00013eb000027802 */ /* 0x000fe40000000f00 */
[----:B--2---:R-:W-:Y:S05]  /*13ea0*/  CALL.REL.NOINC `($__internal_101_$__cuda_sm70_votesync_ballot) ;  /* 0x00002f4000007944 */ /* 0x004fea0003c00000 */
[----:B------:R-:W-:Y:S01]  /*13eb0*/  MOV R6, R0 ;  /* 0x0000000000067202 */ /* 0x000fe20000000f00 */
[----:B------:R-:W-:Y:S05]  /*13ec0*/  BRA `(.L_x_6137) ;  /* 0xfffec70000007947 */ /* 0x000fea000383ffff */
.L_x_6020:
[----:B------:R-:W-:Y:S01]  /*13ed0*/  IMAD.MOV.U32 R195, RZ, RZ, R9 ;  /* 0x000000ffffc37224 */ /* 0x000fe200078e0009 */
[----:B------:R-:W-:Y:S01]  /*13ee0*/  MOV R2, R0 ;  /* 0x0000000000027202 */ /* 0x000fe20000000f00 */
[----:B------:R-:W-:Y:S01]  /*13ef0*/  IMAD.MOV.U32 R220, RZ, RZ, 0x1f ;  /* 0x0000001fffdc7424 */ /* 0x000fe200078e00ff */
[----:B------:R-:W-:Y:S02]  /*13f00*/  MOV R3, 0x13f20 ;  /* 0x00013f2000037802 */ /* 0x000fe40000000f00 */
[----:B------:R-:W-:Y:S05]  /*13f10*/  CALL.REL.NOINC `($__internal_99_$__cuda_sm70_shflsync_idx_p) ;  /* 0x00002e1000007944 */ /* 0x000fea0003c00000 */
[----:B------:R-:W-:Y:S01]  /*13f20*/  IMAD.MOV.U32 R12, RZ, RZ, R220 ;  /* 0x000000ffff0c7224 */ /* 0x000fe200078e00dc */
[----:B------:R-:W-:Y:S01]  /*13f30*/  MOV R195, R8 ;  /* 0x0000000800c37202 */ /* 0x000fe20000000f00 */
[----:B------:R-:W-:Y:S01]  /*13f40*/  IMAD.MOV.U32 R5, RZ, RZ, RZ ;  /* 0x000000ffff057224 */ /* 0x000fe200078e00ff */
[----:B------:R-:W-:Y:S01]  /*13f50*/  MOV R2, R0 ;  /* 0x0000000000027202 */ /* 0x000fe20000000f00 */
[----:B------:R-:W-:Y:S01]  /*13f60*/  IMAD.MOV.U32 R220, RZ, RZ, 0x1f ;  /* 0x0000001fffdc7424 */ /* 0x000fe200078e00ff */
[----:B------:R-:W-:-:S02]  /*13f70*/  MOV R3, 0x13f90 ;  /* 0x00013f9000037802 */ /* 0x000fc40000000f00 */
[----:B------:R-:W-:Y:S05]  /*13f80*/  CALL.REL.NOINC `($__internal_99_$__cuda_sm70_shflsync_idx_p) ;  /* 0x00002da000007944 */ /* 0x000fea0003c00000 */
[----:B------:R-:W-:Y:S01]  /*13f90*/  MOV R9, R220 ;  /* 0x000000dc00097202 */ /* 0x000fe20000000f00 */
[----:B------:R-:W-:Y:S05]  /*13fa0*/  BRA `(.L_x_6138) ;  /* 0xfffec68000007947 */ /* 0x000fea000383ffff */
.L_x_6023:
[----:B------:R-:W-:Y:S01]  /*13fb0*/  IMAD.MOV.U32 R195, RZ, RZ, R4 ;  /* 0x000000ffffc37224 */ /* 0x000fe200078e0004 */
[----:B------:R-:W-:Y:S01]  /*13fc0*/  MOV R2, R0 ;  /* 0x0000000000027202 */ /* 0x000fe20000000f00 */
[----:B------:R-:W-:Y:S01]  /*13fd0*/  IMAD.MOV.U32 R220, RZ, RZ, 0x1f ;  /* 0x0000001fffdc7424 */ /* 0x000fe200078e00ff */
[----:B------:R-:W-:-:S02]  /*13fe0*/  MOV R3, 0x14000 ;  /* 0x0001400000037802 */ /* 0x000fc40000000f00 */
[----:B--23--:R-:W-:Y:S05]  /*13ff0*/  CALL.REL.NOINC `($__internal_99_$__cuda_sm70_shflsync_idx_p) ;  /* 0x00002d3000007944 */ /* 0x00cfea0003c00000 */
[----:B------:R-:W-:Y:S01]  /*14000*/  MOV R5, R220 ;  /* 0x000000dc00057202 */ /* 0x000fe20000000f00 */
[----:B------:R-:W-:Y:S05]  /*14010*/  BRA `(.L_x_6022) ;  /* 0xfffec67000007947 */ /* 0x000fea000383ffff */
.L_x_6034:
[----:B------:R-:W-:Y:S01]  /*14020*/  IMAD.MOV.U32 R195, RZ, RZ, R5 ;  /* 0x000000ffffc37224 */ /* 0x000fe200078e0005 */
[----:B------:R-:W-:Y:S01]  /*14030*/  MOV R2, RZ ;  /* 0x000000ff00027202 */ /* 0x000fe20000000f00 */
[----:B------:R-:W-:Y:S01]  /*14040*/  IMAD.MOV.U32 R220, RZ, RZ, 0x181f ;  /* 0x0000181fffdc7424 */ /* 0x000fe200078e00ff */
[----:B------:R-:W-:-:S02]  /*14050*/  MOV R3, 0x14070 ;  /* 0x0001407000037802 */ /* 0x000fc40000000f00 */
[----:B-----5:R-:W-:Y:S05]  /*14060*/  CALL.REL.NOINC `($__internal_99_$__cuda_sm70_shflsync_idx_p) ;  /* 0x00002cc000007944 */ /* 0x020fea0003c00000 */
[----:B------:R-:W-:Y:S01]  /*14070*/  MOV R4, R220 ;  /* 0x000000dc00047202 */ /* 0x000fe20000000f00 */
[----:B------:R-:W-:Y:S05]  /*14080*/  BRA `(.L_x_6139) ;  /* 0xfffee90000007947 */ /* 0x000fea000383ffff */
.L_x_6035:
[----:B------:R-:W-:Y:S01]  /*14090*/  IMAD.MOV.U32 R195, RZ, RZ, R14 ;  /* 0x000000ffffc37224 */ /* 0x000fe200078e000e */
[----:B------:R-:W-:Y:S01]  /*140a0*/  MOV R2, RZ ;  /* 0x000000ff00027202 */ /* 0x000fe20000000f00 */
[----:B------:R-:W-:Y:S01]  /*140b0*/  IMAD.MOV.U32 R220, RZ, RZ, 0x181f ;  /* 0x0000181fffdc7424 */ /* 0x000fe200078e00ff */
[----:B------:R-:W-:-:S02]  /*140c0*/  MOV R3, 0x140e0 ;  /* 0x000140e000037802 */ /* 0x000fc40000000f00 */
[----:B-12--5:R-:W-:Y:S05]  /*140d0*/  CALL.REL.NOINC `($__internal_99_$__cuda_sm70_shflsync_idx_p) ;  /* 0x00002c5000007944 */ /* 0x026fea0003c00000 */
[----:B------:R-:W-:Y:S01]  /*140e0*/  MOV R0, R220 ;  /* 0x000000dc00007202 */ /* 0x000fe20000000f00 */
[----:B------:R-:W-:Y:S05]  /*140f0*/  BRA `(.L_x_6140) ;  /* 0xfffee8b000007947 */ /* 0x000fea000383ffff */
.L_x_6038:
[----:B------:R-:W-:Y:S01]  /*14100*/  IMAD.MOV.U32 R195, RZ, RZ, R5 ;  /* 0x000000ffffc37224 */ /* 0x000fe200078e0005 */
[----:B--2---:R-:W-:Y:S01]  /*14110*/  MOV R2, 0x1 ;  /* 0x0000000100027802 */ /* 0x004fe20000000f00 */
[----:B------:R-:W-:Y:S01]  /*14120*/  IMAD.MOV.U32 R220, RZ, RZ, 0x181f ;  /* 0x0000181fffdc7424 */ /* 0x000fe200078e00ff */
[----:B------:R-:W-:-:S02]  /*14130*/  MOV R3, 0x14150 ;  /* 0x0001415000037802 */ /* 0x000fc40000000f00 */
[----:B-1-345:R-:W-:Y:S05]  /*14140*/  CALL.REL.NOINC `($__internal_99_$__cuda_sm70_shflsync_idx_p) ;  /* 0x00002be000007944 */ /* 0x03afea0003c00000 */
[----:B------:R-:W-:Y:S01]  /*14150*/  IMAD.MOV.U32 R4, RZ, RZ, R220 ;  /* 0x000000ffff047224 */ /* 0x000fe200078e00dc */
[----:B------:R-:W-:Y:S01]  /*14160*/  MOV R2, 0x1 ;  /* 0x0000000100027802 */ /* 0x000fe20000000f00 */
[----:B------:R-:W-:Y:S01]  /*14170*/  IMAD.MOV.U32 R195, RZ, RZ, R14 ;  /* 0x000000ffffc37224 */ /* 0x000fe200078e000e */
[----:B------:R-:W-:-:S02]  /*14180*/  MOV R220, 0x181f ;  /* 0x0000181f00dc7802 */ /* 0x000fc40000000f00 */
[----:B------:R-:W-:Y:S02]  /*14190*/  MOV R3, 0x141b0 ;  /* 0x000141b000037802 */ /* 0x000fe40000000f00 */
[----:B------:R-:W-:Y:S05]  /*141a0*/  CALL.REL.NOINC `($__internal_99_$__cuda_sm70_shflsync_idx_p) ;  /* 0x00002b8000007944 */ /* 0x000fea0003c00000 */
[----:B------:R-:W-:Y:S01]  /*141b0*/  MOV R0, R220 ;  /* 0x000000dc00007202 */ /* 0x000fe20000000f00 */
[----:B------:R-:W-:Y:S05]  /*141c0*/  BRA `(.L_x_6141) ;  /* 0xfffee9a000007947 */ /* 0x000fea000383ffff */
.L_x_6041:
[----:B------:R-:W-:Y:S01]  /*141d0*/  IMAD.MOV.U32 R195, RZ, RZ, R5 ;  /* 0x000000ffffc37224 */ /* 0x000fe200078e0005 */
[----:B-1----:R-:W-:Y:S01]  /*141e0*/  MOV R2, 0x2 ;  /* 0x0000000200027802 */ /* 0x002fe20000000f00 */
[----:B------:R-:W-:Y:S01]  /*141f0*/  IMAD.MOV.U32 R220, RZ, RZ, 0x181f ;  /* 0x0000181fffdc7424 */ /* 0x000fe200078e00ff */
[----:B------:R-:W-:Y:S02]  /*14200*/  MOV R3, 0x14220 ;  /* 0x0001422000037802 */ /* 0x000fe40000000f00 */
[----:B--2345:R-:W-:Y:S05]  /*14210*/  CALL.REL.NOINC `($__internal_99_$__cuda_sm70_shflsync_idx_p) ;  /* 0x00002b1000007944 */ /* 0x03cfea0003c00000 */
[----:B------:R-:W-:Y:S01]  /*14220*/  MOV R4, R220 ;  /* 0x000000dc00047202 */ /* 0x000fe20000000f00 */
[----:B------:R-:W-:Y:S05]  /*14230*/  BRA `(.L_x_6142) ;  /* 0xfffeead000007947 */ /* 0x000fea000383ffff */
.L_x_6042:
[----:B------:R-:W-:Y:S01]  /*14240*/  IMAD.MOV.U32 R195, RZ, RZ, R14 ;  /* 0x000000ffffc37224 */ /* 0x000fe200078e000e */
[----:B------:R-:W-:Y:S01]  /*14250*/  MOV R2, 0x2 ;  /* 0x0000000200027802 */ /* 0x000fe20000000f00 */
[----:B------:R-:W-:Y:S01]  /*14260*/  IMAD.MOV.U32 R220, RZ, RZ, 0x181f ;  /* 0x0000181fffdc7424 */ /* 0x000fe200078e00ff */
[----:B------:R-:W-:Y:S02]  /*14270*/  MOV R3, 0x14290 ;  /* 0x0001429000037802 */ /* 0x000fe40000000f00 */
[----:B-12345:R-:W-:Y:S05]  /*14280*/  CALL.REL.NOINC `($__internal_99_$__cuda_sm70_shflsync_idx_p) ;  /* 0x00002aa000007944 */ /* 0x03efea0003c00000 */
[----:B------:R-:W-:Y:S01]  /*14290*/  MOV R0, R220 ;  /* 0x000000dc00007202 */ /* 0x000fe20000000f00 */
[----:B------:R-:W-:Y:S05]  /*142a0*/  BRA `(.L_x_6143) ;  /* 0xfffeea8000007947 */ /* 0x000fea000383ffff */
.L_x_6045:
[----:B------:R-:W-:Y:S01]  /*142b0*/  IMAD.MOV.U32 R195, RZ, RZ, R5 ;  /* 0x000000ffffc37224 */ /* 0x000fe200078e0005 */
[----:B-1----:R-:W-:Y:S01]  /*142c0*/  MOV R2, 0x3 ;  /* 0x0000000300027802 */ /* 0x002fe20000000f00 */
[----:B------:R-:W-:Y:S01]  /*142d0*/  IMAD.MOV.U32 R220, RZ, RZ, 0x181f ;  /* 0x0000181fffdc7424 */ /* 0x000fe200078e00ff */
[----:B------:R-:W-:-:S02]  /*142e0*/  MOV R3, 0x14300 ;  /* 0x0001430000037802 */ /* 0x000fc40000000f00 */
[----:B--2345:R-:W-:Y:S05]  /*142f0*/  CALL.REL.NOINC `($__internal_99_$__cuda_sm70_shflsync_idx_p) ;  /* 0x00002a3000007944 */ /* 0x03cfea0003c00000 */
        /* <DEDUP_REMOVED lines=8> */
.L_x_6048:
[----:B------:R-:W-:Y:S01]  /*14380*/  IMAD.MOV.U32 R195, RZ, RZ, R5 ;  /* 0x000000ffffc37224 */ /* 0x000fe200078e0005 */
[----:B------:R-:W-:Y:S01]  /*14390*/  MOV R2, RZ ;  /* 0x000000ff00027202 */ /* 0x000fe20000000f00 */
[----:B------:R-:W-:Y:S01]  /*143a0*/  IMAD.MOV.U32 R220, RZ, RZ, 0x181f ;  /* 0x0000181fffdc7424 */ /* 0x000fe200078e00ff */
[----:B------:R-:W-:Y:S02]  /*143b0*/  MOV R3, 0x143d0 ;  /* 0x000143d000037802 */ /* 0x000fe40000000f00 */
[----:B------:R-:W-:Y:S05]  /*143c0*/  CALL.REL.NOINC `($__internal_99_$__cuda_sm70_shflsync_idx_p) ;  /* 0x0000296000007944 */ /* 0x000fea0003c00000 */
[----:B------:R-:W-:Y:S01]  /*143d0*/  MOV R4, R220 ;  /* 0x000000dc00047202 */ /* 0x000fe20000000f00 */
[----:B------:R-:W-:Y:S05]  /*143e0*/  BRA `(.L_x_6145) ;  /* 0xffff055000007947 */ /* 0x000fea000383ffff */
.L_x_6049:
[----:B------:R-:W-:Y:S01]  /*143f0*/  IMAD.MOV.U32 R195, RZ, RZ, R15 ;  /* 0x000000ffffc37224 */ /* 0x000fe200078e000f */
[----:B------:R-:W-:Y:S01]  /*14400*/  MOV R2, RZ ;  /* 0x000000ff00027202 */ /* 0x000fe20000000f00 */
[----:B------:R-:W-:Y:S01]  /*14410*/  IMAD.MOV.U32 R220, RZ, RZ, 0x181f ;  /* 0x0000181fffdc7424 */ /* 0x000fe200078e00ff */
[----:B------:R-:W-:Y:S02]  /*14420*/  MOV R3, 0x14440 ;  /* 0x0001444000037802 */ /* 0x000fe40000000f00 */
[----:B-12---:R-:W-:Y:S05]  /*14430*/  CALL.REL.NOINC `($__internal_99_$__cuda_sm70_shflsync_idx_p) ;  /* 0x000028f000007944 */ /* 0x006fea0003c00000 */
[C---:B------:R-:W-:Y:S01]  /*14440*/  IADD3 R10, P0, R220.reuse, R98, RZ ;  /* 0x00000062dc0a7210 */ /* 0x040fe20007f1e0ff */
[----:B------:R-:W-:Y:S01]  /*14450*/  IMAD.MOV.U32 R195, RZ, RZ, R5 ;  /* 0x000000ffffc37224 */ /* 0x000fe200078e0005 */
[----:B------:R-:W-:-:S02]  /*14460*/  IADD3 R8, P5, R220, R99, RZ ;  /* 0x00000063dc087210 */ /* 0x000fc40007fbe0ff */
[----:B------:R-:W-:Y:S01]  /*14470*/  IADD3 R6, P2, R220, R100, RZ ;  /* 0x00000064dc067210 */ /* 0x000fe20007f5e0ff */
[----:B------:R-:W-:Y:S01]  /*14480*/  IMAD.X R11, R4, 0x1, R93, P0 ;  /* 0x00000001040b7824 */ /* 0x000fe200000e065d */
[----:B------:R-:W-:Y:S01]  /*14490*/  IADD3 R2, P0, R220, R101, RZ ;  /* 0x00000065dc027210 */ /* 0x000fe20007f1e0ff */
[----:B------:R-:W-:Y:S01]  /*144a0*/  IMAD.X R9, R4, 0x1, R94, P5 ;  /* 0x0000000104097824 */ /* 0x000fe200028e065e */
[----:B------:R-:W-:Y:S01]  /*144b0*/  ISETP.GE.AND P6, PT, R218, c[0x0][0x1d4], PT ;  /* 0x00007500da007a0c */ /* 0x000fe20003fc6270 */
[C---:B------:R-:W-:Y:S01]  /*144c0*/  IMAD.X R7, R4.reuse, 0x1, R95, P2 ;  /* 0x0000000104077824 */ /* 0x040fe200010e065f */
[----:B------:R-:W-:Y:S01]  /*144d0*/  ISETP.GE.AND P5, PT, R223, c[0x0][0x1d4], PT ;  /* 0x00007500df007a0c */ /* 0x000fe20003fa6270 */
[----:B------:R-:W-:Y:S01]  /*144e0*/  IMAD.X R3, R4, 0x1, R96, P0 ;  /* 0x0000000104037824 */ /* 0x000fe200000e0660 */
[----:B------:R-:W-:Y:S01]  /*144f0*/  ISETP.GE.AND P2, PT, R224, c[0x0][0x1d4], PT ;  /* 0x00007500e0007a0c */ /* 0x000fe20003f46270 */
[----:B------:R-:W-:Y:S01]  /*14500*/  IMAD.MOV.U32 R220, RZ, RZ, 0x181f ;  /* 0x0000181fffdc7424 */ /* 0x000fe200078e00ff */
        /* <DEDUP_REMOVED lines=14> */
[----:B-1----:R-:W-:Y:S05]  /*145f0*/  CALL.REL.NOINC `($__internal_99_$__cuda_sm70_shflsync_idx_p) ;  /* 0x0000273000007944 */ /* 0x002fea0003c00000 */
        /* <DEDUP_REMOVED lines=8> */
.L_x_6050:
[----:B------:R-:W-:Y:S01]  /*14680*/  IMAD.MOV.U32 R195, RZ, RZ, R4 ;  /* 0x000000ffffc37224 */ /* 0x000fe200078e0004 */
[----:B------:R-:W-:Y:S01]  /*14690*/  MOV R2, RZ ;  /* 0x000000ff00027202 */ /* 0x000fe20000000f00 */
[----:B------:R-:W-:Y:S01]  /*146a0*/  IMAD.MOV.U32 R220, RZ, RZ, 0x1c1f ;  /* 0x00001c1fffdc7424 */ /* 0x000fe200078e00ff */
[----:B------:R-:W-:Y:S02]  /*146b0*/  MOV R3, 0x146d0 ;  /* 0x000146d000037802 */ /* 0x000fe40000000f00 */
[----:B------:R-:W-:Y:S05]  /*146c0*/  CALL.REL.NOINC `($__internal_99_$__cuda_sm70_shflsync_idx_p) ;  /* 0x0000266000007944 */ /* 0x000fea0003c00000 */
[----:B------:R-:W-:Y:S01]  /*146d0*/  MOV R0, R220 ;  /* 0x000000dc00007202 */ /* 0x000fe20000000f00 */
[----:B------:R-:W-:Y:S05]  /*146e0*/  BRA `(.L_x_6147) ;  /* 0xffff067000007947 */ /* 0x000fea000383ffff */
.L_x_6051:
[----:B------:R-:W-:Y:S01]  /*146f0*/  IMAD.MOV.U32 R195, RZ, RZ, R4 ;  /* 0x000000ffffc37224 */ /* 0x000fe200078e0004 */
[----:B------:R-:W-:Y:S01]  /*14700*/  MOV R2, 0x1 ;  /* 0x0000000100027802 */ /* 0x000fe20000000f00 */
[----:B------:R-:W-:Y:S01]  /*14710*/  IMAD.MOV.U32 R220, RZ, RZ, 0x1c1f ;  /* 0x00001c1fffdc7424 */ /* 0x000fe200078e00ff */
[----:B------:R-:W-:Y:S02]  /*14720*/  MOV R3, 0x14740 ;  /* 0x0001474000037802 */ /* 0x000fe40000000f00 */
[----:B-1----:R-:W-:Y:S05]  /*14730*/  CALL.REL.NOINC `($__internal_99_$__cuda_sm70_shflsync_idx_p) ;  /* 0x000025f000007944 */ /* 0x002fea0003c00000 */
[----:B------:R-:W-:Y:S01]  /*14740*/  IMAD.IADD R0, R5, 0x1, R220 ;  /* 0x0000000105007824 */ /* 0x000fe200078e02dc */
[----:B------:R-:W-:Y:S02]  /*14750*/  FMNMX.FTZ R133, R7, R8, !PT ;  /* 0x0000000807857209 */ /* 0x000fe40007810000 */
[----:B------:R-:W-:-:S02]  /*14760*/  MOV R2, 0x14b80 ;  /* 0x00014b8000027802 */ /* 0x000fc40000000f00 */
        /* <DEDUP_REMOVED lines=62> */
[----:B------:R-:W-:-:S03]  /*14b50*/  IMAD.MOV.U32 R132, RZ, RZ, R133 ;  /* 0x000000ffff847224 */ /* 0x000fc600078e0085 */
[----:B------:R-:W-:Y:S02]  /*14b60*/  FMNMX.FTZ R4, R84, R4, !PT ;  /* 0x0000000454047209 */ /* 0x000fe40007810000 */
[----:B------:R-:W-:Y:S05]  /*14b70*/  CALL.REL.NOINC `($__internal_98_$__cuda_sm70_shflsync_bfly_p) ;  /* 0x0000215000007944 */ /* 0x000fea0003c00000 */
[----:B------:R-:W-:Y:S01]  /*14b80*/  FMNMX.FTZ R133, R133, R0, !PT ;  /* 0x0000000085857209 */ /* 0x000fe20007810000 */
[----:B------:R-:W-:Y:S01]  /*14b90*/  IMAD.MOV.U32 R0, RZ, RZ, 0x1 ;  /* 0x00000001ff007424 */ /* 0x000fe200078e00ff */
[----:B------:R-:W-:-:S03]  /*14ba0*/  MOV R2, 0x14bd0 ;  /* 0x00014bd000027802 */ /* 0x000fc60000000f00 */
[----:B------:R-:W-:Y:S02]  /*14bb0*/  IMAD.MOV.U32 R132, RZ, RZ, R133 ;  /* 0x000000ffff847224 */ /* 0x000fe400078e0085 */
[----:B------:R-:W-:Y:S05]  /*14bc0*/  CALL.REL.NOINC `($__internal_98_$__cuda_sm70_shflsync_bfly_p) ;  /* 0x0000210000007944 */ /* 0x000fea0003c00000 */
[----:B------:R-:W-:Y:S01]  /*14bd0*/  FMNMX.FTZ R133, R133, R0, !PT ;  /* 0x0000000085857209 */ /* 0x000fe20007810000 */
[----:B------:R-:W-:Y:S01]  /*14be0*/  IMAD.MOV.U32 R132, RZ, RZ, R4 ;  /* 0x000000ffff847224 */ /* 0x000fe200078e0004 */
[----:B------:R-:W-:Y:S01]  /*14bf0*/  MOV R2, 0x14c20 ;  /* 0x00014c2000027802 */ /* 0x000fe20000000f00 */
[----:B------:R-:W-:Y:S02]  /*14c00*/  IMAD.MOV.U32 R0, RZ, RZ, 0x2 ;  /* 0x00000002ff007424 */ /* 0x000fe400078e00ff */
[----:B------:R-:W-:Y:S05]  /*14c10*/  CALL.REL.NOINC `($__internal_98_$__cuda_sm70_shflsync_bfly_p) ;  /* 0x000020b000007944 */ /* 0x000fea0003c00000 */
[----:B------:R-:W-:Y:S01]  /*14c20*/  FMNMX.FTZ R4, R4, R0, !PT ;  /* 0x0000000004047209 */ /* 0x000fe20007810000 */
[----:B------:R-:W-:Y:S01]  /*14c30*/  IMAD.MOV.U32 R0, RZ, RZ, 0x1 ;  /* 0x00000001ff007424 */ /* 0x000fe200078e00ff */
[----:B------:R-:W-:-:S03]  /*14c40*/  MOV R2, 0x14c70 ;  /* 0x00014c7000027802 */ /* 0x000fc60000000f00 */
[----:B------:R-:W-:Y:S02]  /*14c50*/  IMAD.MOV.U32 R132, RZ, RZ, R4 ;  /* 0x000000ffff847224 */ /* 0x000fe400078e0004 */
[----:B------:R-:W-:Y:S05]  /*14c60*/  CALL.REL.NOINC `($__internal_98_$__cuda_sm70_shflsync_bfly_p) ;  /* 0x0000206000007944 */ /* 0x000fea0003c00000 */
[----:B------:R-:W-:Y:S01]  /*14c70*/  MOV R5, R0 ;  /* 0x0000000000057202 */ /* 0x000fe20000000f00 */
[----:B------:R-:W-:Y:S05]  /*14c80*/  BRA `(.L_x_6148) ;  /* 0xffff078000007947 */ /* 0x000fea000383ffff */
.L_x_6055:
[----:B------:R-:W-:Y:S01]  /*14c90*/  MOV R2, RZ ;  /* 0x000000ff00027202 */ /* 0x000fe20000000f00 */
[----:B------:R-:W-:Y:S01]  /*14ca0*/  IMAD.MOV.U32 R195, RZ, RZ, R5 ;  /* 0x000000ffffc37224 */ /* 0x000fe200078e0005 */
[----:B------:R-:W-:Y:S01]  /*14cb0*/  MOV R3, 0x14ce0 ;  /* 0x00014ce000037802 */ /* 0x000fe20000000f00 */
[----:B------:R-:W-:Y:S02]  /*14cc0*/  IMAD.MOV.U32 R220, RZ, RZ, 0x181f ;  /* 0x0000181fffdc7424 */ /* 0x000fe400078e00ff */
[----:B-1234-:R-:W-:Y:S05]  /*14cd0*/  CALL.REL.NOINC `($__internal_99_$__cuda_sm70_shflsync_idx_p) ;  /* 0x0000205000007944 */ /* 0x01efea0003c00000 */
[----:B------:R-:W-:Y:S01]  /*14ce0*/  MOV R4, R220 ;  /* 0x000000dc00047202 */ /* 0x000fe20000000f00 */
[----:B------:R-:W-:-:S05]  /*14cf0*/  BRA `(.L_x_6149) ;  /* 0xffff1e4000007947 */ /* 0x000fca000383ffff */
.L_x_6056:
[----:B------:R-:W-:Y:S01]  /*14d00*/  MOV R2, RZ ;  /* 0x000000ff00027202 */ /* 0x000fe20000000f00 */
[----:B------:R-:W-:Y:S01]  /*14d10*/  IMAD.MOV.U32 R195, RZ, RZ, R21 ;  /* 0x000000ffffc37224 */ /* 0x000fe200078e0015 */
[----:B------:R-:W-:Y:S01]  /*14d20*/  MOV R3, 0x14d50 ;  /* 0x00014d5000037802 */ /* 0x000fe20000000f00 */
[----:B------:R-:W-:Y:S02]  /*14d30*/  IMAD.MOV.U32 R220, RZ, RZ, 0x181f ;  /* 0x0000181fffdc7424 */ /* 0x000fe400078e00ff */
[----:B-1234-:R-:W-:Y:S05]  /*14d40*/  CALL.REL.NOINC `($__internal_99_$__cuda_sm70_shflsync_idx_p) ;  /* 0x00001fe000007944 */ /* 0x01efea0003c00000 */
[----:B------:R-:W-:Y:S01]  /*14d50*/  ISETP.GE.AND P6, PT, R218, c[0x0][0x1d4], PT ;  /* 0x00007500da007a0c */ /* 0x000fe20003fc6270 */
[----:B------:R-:W-:Y:S01]  /*14d60*/  IMAD.MOV.U32 R195, RZ, RZ, R5 ;  /* 0x000000ffffc37224 */ /* 0x000fe200078e0005 */
[----:B------:R-:W-:Y:S02]  /*14d70*/  IADD3 R2, P0, R220, R30, RZ ;  /* 0x0000001edc027210 */ /* 0x000fe40007f1e0ff */
[----:B------:R-:W-:Y:S02]  /*14d80*/  ISETP.GE.AND P5, PT, R223, c[0x0][0x1d4], PT ;  /* 0x00007500df007a0c */ /* 0x000fe40003fa6270 */
[----:B------:R-:W-:Y:S01]  /*14d90*/  ISETP.GE.AND P2, PT, R224, c[0x0][0x1d4], PT ;  /* 0x00007500e0007a0c */ /* 0x000fe20003f46270 */
[----:B------:R-:W-:Y:S01]  /*14da0*/  IMAD.X R3, R4, 0x1, R22, P0 ;  /* 0x0000000104037824 */ /* 0x000fe200000e0616 */
[----:B------:R-:W-:Y:S02]  /*14db0*/  IADD3 R6, P0, R220, R31, RZ ;  /* 0x0000001fdc067210 */ /* 0x000fe40007f1e0ff */
[----:B------:R-:W-:Y:S02]  /*14dc0*/  SEL R5, RZ, 0x10, P6 ;  /* 0x00000010ff057807 */ /* 0x000fe40003000000 */
[----:B------:R-:W-:Y:S01]  /*14dd0*/  SEL R20, RZ, 0x10, P5 ;  /* 0x00000010ff147807 */ /* 0x000fe20002800000 */
[----:B------:R-:W-:Y:S01]  /*14de0*/  @!PT LDS RZ, [RZ] ;  /* 0x00000000fffff984 */ /* 0x000fe20000000800 */
[----:B------:R-:W-:Y:S01]  /*14df0*/  @!PT LDS RZ, [RZ] ;  /* 0x00000000fffff984 */ /* 0x000fe20000000800 */
[----:B------:R-:W-:Y:S01]  /*14e00*/  @!PT LDS RZ, [RZ] ;  /* 0x00000000fffff984 */ /* 0x000fe20000000800 */
[----:B------:R1:W-:Y:S01]  /*14e10*/  LDGSTS.E.BYPASS.LTC128B.128 [R215+0x100], [R2.64], !P6 ;  /* 0x0010000002d77fae */ /* 0x0003e2000f101d46 */
[----:B------:R-:W-:Y:S01]  /*14e20*/  IMAD.X R7, R4, 0x1, R23, P0 ;  /* 0x0000000104077824 */ /* 0x000fe200000e0617 */
[----:B------:R-:W-:Y:S04]  /*14e30*/  SEL R15, RZ, 0x10, P2 ;  /* 0x00000010ff0f7807 */ /* 0x000fe80001000000 */
[----:B------:R2:W-:Y:S01]  /*14e40*/  LDGSTS.E.BYPASS.LTC128B.128 [R215+0x2100], [R6.64], !P5 ;  /* 0x0210000006d77fae */ /* 0x0005e2000e901d46 */
[----:B-1----:R-:W-:Y:S05]  /*14e50*/  IADD3 R2, P0, R220, R132, RZ ;  /* 0x00000084dc027210 */ /* 0x002fea0007f1e0ff */
[----:B------:R-:W-:Y:S05]  /*14e60*/  IMAD.X R3, R4, 0x1, R28, P0 ;  /* 0x0000000104037824 */ /* 0x000fea00000e061c */
[----:B------:R1:W-:Y:S02]  /*14e70*/  LDGSTS.E.BYPASS.LTC128B.128 [R215+0x4100], [R2.64], !P2 ;  /* 0x0410000002d77fae */ /* 0x0003e4000d101d46 */
[----:B-1----:R-:W-:Y:S01]  /*14e80*/  IADD3 R2, P0, R220, R133, RZ ;  /* 0x00000085dc027210 */ /* 0x002fe20007f1e0ff */
[----:B------:R-:W-:Y:S04]  /*14e90*/  IMAD.MOV.U32 R220, RZ, RZ, 0x181f ;  /* 0x0000181fffdc7424 */ /* 0x000fe800078e00ff */
[----:B------:R-:W-:Y:S01]  /*14ea0*/  IMAD.X R3, R4, 0x1, R29, P0 ;  /* 0x0000000104037824 */ /* 0x000fe200000e061d */
[----:B------:R-:W-:Y:S04]  /*14eb0*/  ISETP.GE.AND P0, PT, R225, c[0x0][0x1d4], PT ;  /* 0x00007500e1007a0c */ /* 0x000fe80003f06270 */
[----:B------:R-:W-:Y:S09]  /*14ec0*/  SEL R14, RZ, 0x10, P0 ;  /* 0x00000010ff0e7807 */ /* 0x000ff20000000000 */
[----:B------:R1:W-:Y:S02]  /*14ed0*/  LDGSTS.E.BYPASS.LTC128B.128 [R215+0x6100], [R2.64], !P0 ;  /* 0x0610000002d77fae */ /* 0x0003e4000c101d46 */
[----:B-1----:R-:W-:Y:S01]  /*14ee0*/  MOV R3, 0x14f10 ;  /* 0x00014f1000037802 */ /* 0x002fe20000000f00 */
[----:B------:R-:W-:Y:S02]  /*14ef0*/  IMAD.MOV.U32 R2, RZ, RZ, 0x1 ;  /* 0x00000001ff027424 */ /* 0x000fe400078e00ff */
[----:B--2---:R-:W-:Y:S05]  /*14f00*/  CALL.REL.NOINC `($__internal_99_$__cuda_sm70_shflsync_idx_p) ;  /* 0x00001e2000007944 */ /* 0x004fea0003c00000 */
[----:B------:R-:W-:Y:S01]  /*14f10*/  MOV R2, 0x1 ;  /* 0x0000000100027802 */ /* 0x000fe20000000f00 */
[----:B------:R-:W-:Y:S01]  /*14f20*/  IMAD.MOV.U32 R4, RZ, RZ, R220 ;  /* 0x000000ffff047224 */ /* 0x000fe200078e00dc */
[----:B------:R-:W-:Y:S01]  /*14f30*/  MOV R220, 0x181f ;  /* 0x0000181f00dc7802 */ /* 0x000fe20000000f00 */
[----:B------:R-:W-:Y:S01]  /*14f40*/  IMAD.MOV.U32 R195, RZ, RZ, R21 ;  /* 0x000000ffffc37224 */ /* 0x000fe200078e0015 */
[----:B------:R-:W-:Y:S02]  /*14f50*/  MOV R3, 0x14f70 ;  /* 0x00014f7000037802 */ /* 0x000fe40000000f00 */
[----:B------:R-:W-:Y:S05]  /*14f60*/  CALL.REL.NOINC `($__internal_99_$__cuda_sm70_shflsync_idx_p) ;  /* 0x00001dc000007944 */ /* 0x000fea0003c00000 */
[----:B------:R-:W-:Y:S01]  /*14f70*/  MOV R0, R220 ;  /* 0x000000dc00007202 */ /* 0x000fe20000000f00 */
[----:B------:R-:W-:-:S05]  /*14f80*/  BRA `(.L_x_6150) ;  /* 0xffff1d5000007947 */ /* 0x000fca000383ffff */
.L_x_6059:
[----:B------:R-:W-:Y:S01]  /*14f90*/  MOV R2, RZ ;  /* 0x000000ff00027202 */ /* 0x000fe20000000f00 */
[----:B------:R-:W-:Y:S01]  /*14fa0*/  IMAD.MOV.U32 R195, RZ, RZ, R133 ;  /* 0x000000ffffc37224 */ /* 0x000fe200078e0085 */
[----:B------:R-:W-:Y:S01]  /*14fb0*/  MOV R3, 0x14fe0 ;  /* 0x00014fe000037802 */ /* 0x000fe20000000f00 */
[----:B------:R-:W-:Y:S02]  /*14fc0*/  IMAD.MOV.U32 R220, RZ, RZ, 0x181f ;  /* 0x0000181fffdc7424 */ /* 0x000fe400078e00ff */
[----:B------:R-:W-:Y:S05]  /*14fd0*/  CALL.REL.NOINC `($__internal_99_$__cuda_sm70_shflsync_idx_p) ;  /* 0x00001d5000007944 */ /* 0x000fea0003c00000 */
[----:B------:R-:W-:Y:S01]  /*14fe0*/  MOV R132, R220 ;  /* 0x000000dc00847202 */ /* 0x000fe20000000f00 */
[----:B------:R-:W-:-:S05]  /*14ff0*/  BRA `(.L_x_6151) ;  /* 0xffff2e0000007947 */ /* 0x000fca000383ffff */
.L_x_6060:
[----:B------:R-:W-:Y:S01]  /*15000*/  MOV R2, RZ ;  /* 0x000000ff00027202 */ /* 0x000fe20000000f00 */
[----:B------:R-:W-:Y:S01]  /*15010*/  IMAD.MOV.U32 R195, RZ, RZ, R170 ;  /* 0x000000ffffc37224 */ /* 0x000fe200078e00aa */
[----:B------:R-:W-:Y:S01]  /*15020*/  MOV R3, 0x15050 ;  /* 0x0001505000037802 */ /* 0x000fe20000000f00 */
[----:B------:R-:W-:Y:S02]  /*15030*/  IMAD.MOV.U32 R220, RZ, RZ, 0x181f ;  /* 0x0000181fffdc7424 */ /* 0x000fe400078e00ff */
[----:B-12---:R-:W-:Y:S05]  /*15040*/  CALL.REL.NOINC `($__internal_99_$__cuda_sm70_shflsync_idx_p) ;  /* 0x00001ce000007944 */ /* 0x006fea0003c00000 */
        /* <DEDUP_REMOVED lines=13> */
[----:B------:R-:W-:Y:S05]  /*15120*/  IMAD.X R169, R132, 0x1, R174, P0 ;  /* 0x0000000184a97824 */ /* 0x000fea00000e06ae */
[----:B------:R2:W-:Y:S01]  /*15130*/  LDGSTS.E.BYPASS.LTC128B.128 [R215+0xa100], [R168.64], !P5 ;  /* 0x0a100000a8d77fae */ /* 0x0005e2000e901d46 */
[----:B-1----:R-:W-:Y:S05]  /*15140*/  IADD3 R2, P0, R220, R179, RZ ;  /* 0x000000b3dc027210 */ /* 0x002fea0007f1e0ff */
[----:B------:R-:W-:Y:S01]  /*15150*/  IMAD.X R3, R132, 0x1, R175, P0 ;  /* 0x0000000184037824 */ /* 0x000fe200000e06af */
[----:B--2---:R-:W-:Y:S04]  /*15160*/  SEL R168, RZ, 0x10, P5 ;  /* 0x00000010ffa87807 */ /* 0x004fe80002800000 */
        /* <DEDUP_REMOVED lines=9> */
[----:B------:R-:W-:Y:S05]  /*15200*/  CALL.REL.NOINC `($__internal_99_$__cuda_sm70_shflsync_idx_p) ;  /* 0x00001b2000007944 */ /* 0x000fea0003c00000 */
        /* <DEDUP_REMOVED lines=8> */
.L_x_6061:
[----:B-1----:R-:W-:Y:S01]  /*15290*/  MOV R2, RZ ;  /* 0x000000ff00027202 */ /* 0x002fe20000000f00 */
[----:B------:R-:W-:Y:S01]  /*152a0*/  IMAD.MOV.U32 R195, RZ, RZ, R132 ;  /* 0x000000ffffc37224 */ /* 0x000fe200078e0084 */
[----:B------:R-:W-:Y:S01]  /*152b0*/  MOV R3, 0x152e0 ;  /* 0x000152e000037802 */ /* 0x000fe20000000f00 */
[----:B------:R-:W-:Y:S02]  /*152c0*/  IMAD.MOV.U32 R220, RZ, RZ, 0x1c1f ;  /* 0x00001c1fffdc7424 */ /* 0x000fe400078e00ff */
[----:B------:R-:W-:Y:S05]  /*152d0*/  CALL.REL.NOINC `($__internal_99_$__cuda_sm70_shflsync_idx_p) ;  /* 0x00001a5000007944 */ /* 0x000fea0003c00000 */
[----:B------:R-:W-:Y:S01]  /*152e0*/  MOV R0, R220 ;  /* 0x000000dc00007202 */ /* 0x000fe20000000f00 */
[----:B------:R-:W-:-:S05]  /*152f0*/  BRA `(.L_x_6153) ;  /* 0xffff2f1000007947 */ /* 0x000fca000383ffff */
.L_x_6062:
[----:B------:R-:W-:Y:S01]  /*15300*/  MOV R2, 0x1 ;  /* 0x0000000100027802 */ /* 0x000fe20000000f00 */
[----:B------:R-:W-:Y:S01]  /*15310*/  IMAD.MOV.U32 R195, RZ, RZ, R132 ;  /* 0x000000ffffc37224 */ /* 0x000fe200078e0084 */
[----:B------:R-:W-:Y:S01]  /*15320*/  MOV R3, 0x15350 ;  /* 0x0001535000037802 */ /* 0x000fe20000000f00 */
[----:B------:R-:W-:Y:S02]  /*15330*/  IMAD.MOV.U32 R220, RZ, RZ, 0x1c1f ;  /* 0x00001c1fffdc7424 */ /* 0x000fe400078e00ff */
[----:B--2---:R-:W-:Y:S05]  /*15340*/  CALL.REL.NOINC `($__internal_99_$__cuda_sm70_shflsync_idx_p) ;  /* 0x000019e000007944 */ /* 0x004fea0003c00000 */
        /* <DEDUP_REMOVED lines=12> */
[----:B------:R-:W-:Y:S02]  /*15410*/  FSEL R20, R11, -INF , P0 ;  /* 0xff8000000b147808 */ /* 0x000fe40000000000 */
[----:B------:R-:W-:Y:S02]  /*15420*/  ISETP.GT.AND P6, PT, R133, 0x10, PT ;  /* 0x000000108500780c */ /* 0x000fe40003fc4270 */
        /* <DEDUP_REMOVED lines=35> */
[----:B------:R-:W-:Y:S02]  /*15660*/  FMNMX.FTZ R0, R168, R0, !PT ;  /* 0x00000000a8007209 */ /* 0x000fe40007810000 */
[----:B------:R-:W-:Y:S02]  /*15670*/  FSEL R8, R30, -INF , P6 ;  /* 0xff8000001e087808 */ /* 0x000fe40003000000 */
[----:B------:R-:W-:Y:S02]  /*15680*/  FMNMX.FTZ R18, R9, R2, !PT ;  /* 0x0000000209127209 */ /* 0x000fe40007810000 */
[----:B------:R-:W-:Y:S02]  /*15690*/  ISETP.GT.AND P2, PT, R133, 0x38, PT ;  /* 0x000000388500780c */ /* 0x000fe40003f44270 */
[----:B------:R-:W-:Y:S01]  /*156a0*/  FMNMX.FTZ R132, R28, R0, !PT ;  /* 0x000000001c847209 */ /* 0x000fe20007810000 */
[----:B------:R-:W-:Y:S01]  /*156b0*/  IMAD.MOV.U32 R0, RZ, RZ, 0x2 ;  /* 0x00000002ff007424 */ /* 0x000fe200078e00ff */
        /* <DEDUP_REMOVED lines=12> */
[----:B------:R-:W-:Y:S05]  /*15780*/  CALL.REL.NOINC `($__internal_98_$__cuda_sm70_shflsync_bfly_p) ;  /* 0x0000154000007944 */ /* 0x000fea0003c00000 */
[----:B------:R-:W-:Y:S01]  /*15790*/  FMNMX.FTZ R132, R132, R0, !PT ;  /* 0x0000000084847209 */ /* 0x000fe20007810000 */
[----:B------:R-:W-:Y:S01]  /*157a0*/  IMAD.MOV.U32 R0, RZ, RZ, 0x1 ;  /* 0x00000001ff007424 */ /* 0x000fe200078e00ff */
[----:B------:R-:W-:Y:S02]  /*157b0*/  MOV R2, 0x157d0 ;  /* 0x000157d000027802 */ /* 0x000fe40000000f00 */
        /* <DEDUP_REMOVED lines=8> */
[----:B------:R-:W-:Y:S02]  /*15840*/  MOV R2, 0x15860 ;  /* 0x0001586000027802 */ /* 0x000fe40000000f00 */
[----:B------:R-:W-:Y:S05]  /*15850*/  CALL.REL.NOINC `($__internal_98_$__cuda_sm70_shflsync_bfly_p) ;  /* 0x0000147000007944 */ /* 0x000fea0003c00000 */
[----:B------:R-:W-:-:S05]  /*15860*/  BRA `(.L_x_6154) ;  /* 0xffff305000007947 */ /* 0x000fca000383ffff */
.L_x_6065:
[----:B------:R-:W-:Y:S01]  /*15870*/  MOV R2, RZ ;  /* 0x000000ff00027202 */ /* 0x000fe20000000f00 */
[----:B------:R-:W-:Y:S01]  /*15880*/  IMAD.MOV.U32 R195, RZ, RZ, R4 ;  /* 0x000000ffffc37224 */ /* 0x000fe200078e0004 */
[----:B------:R-:W-:Y:S01]  /*15890*/  MOV R3, 0x158c0 ;  /* 0x000158c000037802 */ /* 0x000fe20000000f00 */
[----:B------:R-:W-:Y:S02]  /*158a0*/  IMAD.MOV.U32 R220, RZ, RZ, 0x181f ;  /* 0x0000181fffdc7424 */ /* 0x000fe400078e00ff */
[----:B-1234-:R-:W-:Y:S05]  /*158b0*/  CALL.REL.NOINC `($__internal_99_$__cuda_sm70_shflsync_idx_p) ;  /* 0x0000147000007944 */ /* 0x01efea0003c00000 */
[----:B------:R-:W-:Y:S01]  /*158c0*/  MOV R2, R220 ;  /* 0x000000dc00027202 */ /* 0x000fe20000000f00 */
[----:B------:R-:W-:-:S05]  /*158d0*/  BRA `(.L_x_6155) ;  /* 0xffff4fc000007947 */ /* 0x000fca000383ffff */
.L_x_6068:
[----:B------:R-:W-:Y:S01]  /*158e0*/  MOV R2, RZ ;  /* 0x000000ff00027202 */ /* 0x000fe20000000f00 */
[----:B------:R-:W-:Y:S01]  /*158f0*/  IMAD.MOV.U32 R195, RZ, RZ, R133 ;  /* 0x000000ffffc37224 */ /* 0x000fe200078e0085 */
[----:B------:R-:W-:Y:S01]  /*15900*/  MOV R3, 0x15930 ;  /* 0x0001593000037802 */ /* 0x000fe20000000f00 */
[----:B------:R-:W-:Y:S02]  /*15910*/  IMAD.MOV.U32 R220, RZ, RZ, 0x181f ;  /* 0x0000181fffdc7424 */ /* 0x000fe400078e00ff */
[----:B------:R-:W-:Y:S05]  /*15920*/  CALL.REL.NOINC `($__internal_99_$__cuda_sm70_shflsync_idx_p) ;  /* 0x0000140000007944 */ /* 0x000fea0003c00000 */
[----:B------:R-:W-:Y:S01]  /*15930*/  MOV R132, R220 ;  /* 0x000000dc00847202 */ /* 0x000fe20000000f00 */
[----:B------:R-:W-:-:S05]  /*15940*/  BRA `(.L_x_6156) ;  /* 0xffff619000007947 */ /* 0x000fca000383ffff */
.L_x_6069:
[----:B------:R-:W-:Y:S01]  /*15950*/  MOV R2, RZ ;  /* 0x000000ff00027202 */ /* 0x000fe20000000f00 */
[----:B------:R-:W-:Y:S01]  /*15960*/  IMAD.MOV.U32 R195, RZ, RZ, R170 ;  /* 0x000000ffffc37224 */ /* 0x000fe200078e00aa */
[----:B------:R-:W-:Y:S01]  /*15970*/  MOV R3, 0x159a0 ;  /* 0x000159a000037802 */ /* 0x000fe20000000f00 */
[----:B------:R-:W-:Y:S02]  /*15980*/  IMAD.MOV.U32 R220, RZ, RZ, 0x181f ;  /* 0x0000181fffdc7424 */ /* 0x000fe400078e00ff */
[----:B-12---:R-:W-:Y:S05]  /*15990*/  CALL.REL.NOINC `($__internal_99_$__cuda_sm70_shflsync_idx_p) ;  /* 0x0000139000007944 */ /* 0x006fea0003c00000 */
[----:B------:R-:W-:Y:S01]  /*159a0*/  IADD3 R2, -R214, 0x10, RZ ;  /* 0x00000010d6027810 */ /* 0x000fe20007ffe1ff */
        /* <DEDUP_REMOVED lines=10> */
[----:B-1----:R-:W-:Y:S05]  /*15a50*/  IADD3 R2, P0, R220, R176, RZ ;  /* 0x000000b0dc027210 */ /* 0x002fea0007f1e0ff */
[----:B------:R-:W-:Y:S01]  /*15a60*/  IMAD.X R3, R132, 0x1, R172, P0 ;  /* 0x0000000184037824 */ /* 0x000fe200000e06ac */
[----:B------:R-:W-:Y:S04]  /*15a70*/  IADD3 R168, P0, R220, R177, RZ ;  /* 0x000000b1dca87210 */ /* 0x000fe80007f1e0ff */
[----:B------:R1:W-:Y:S01]  /*15a80*/  LDGSTS.E.BYPASS.LTC128B.128 [R215+0xa100], [R2.64], !P5 ;  /* 0x0a10000002d77fae */ /* 0x0003e2000e901d46 */
[----:B------:R-:W-:Y:S05]  /*15a90*/  IMAD.X R169, R132, 0x1, R173, P0 ;  /* 0x0000000184a97824 */ /* 0x000fea00000e06ad */
[----:B------:R2:W-:Y:S01]  /*15aa0*/  LDGSTS.E.BYPASS.LTC128B.128 [R215+0xc100], [R168.64], !P4 ;  /* 0x0c100000a8d77fae */ /* 0x0005e2000e101d46 */
[----:B-1----:R-:W-:Y:S01]  /*15ab0*/  IADD3 R2, P0, R220, R178, RZ ;  /* 0x000000b2dc027210 */ /* 0x002fe20007f1e0ff */
[----:B------:R-:W-:Y:S04]  /*15ac0*/  IMAD.MOV.U32 R220, RZ, RZ, 0x181f ;  /* 0x0000181fffdc7424 */ /* 0x000fe800078e00ff */
[----:B------:R-:W-:Y:S05]  /*15ad0*/  IMAD.X R3, R132, 0x1, R174, P0 ;  /* 0x0000000184037824 */ /* 0x000fea00000e06ae */
        /* <DEDUP_REMOVED lines=12> */
.L_x_6070:
[----:B------:R-:W-:Y:S02]  /*15ba0*/  MOV R0, 0x2 ;  /* 0x0000000200007802 */ /* 0x000fe40000000f00 */
        /* <DEDUP_REMOVED lines=16> */
.L_x_6072:
[----:B------:R-:W-:Y:S01]  /*15cb0*/  IMAD.MOV.U32 R132, RZ, RZ, R222 ;  /* 0x000000ffff847224 */ /* 0x000fe200078e00de */
[----:B------:R-:W-:-:S02]  /*15cc0*/  MOV R0, 0x2 ;  /* 0x0000000200007802 */ /* 0x000fc40000000f00 */
[----:B------:R-:W-:Y:S02]  /*15cd0*/  MOV R2, 0x15cf0 ;  /* 0x00015cf000027802 */ /* 0x000fe40000000f00 */
[----:B------:R-:W-:Y:S05]  /*15ce0*/  CALL.REL.NOINC `($__internal_98_$__cuda_sm70_shflsync_bfly_p) ;  /* 0x00000fe000007944 */ /* 0x000fea0003c00000 */
[----:B------:R-:W-:Y:S05]  /*15cf0*/  BRA `(.L_x_6159) ;  /* 0xffff7f6000007947 */ /* 0x000fea000383ffff */
.L_x_6073:
[----:B------:R-:W-:Y:S01]  /*15d00*/  IMAD.MOV.U32 R132, RZ, RZ, R4 ;  /* 0x000000ffff847224 */ /* 0x000fe200078e0004 */
[----:B------:R-:W-:Y:S02]  /*15d10*/  MOV R0, 0x1 ;  /* 0x0000000100007802 */ /* 0x000fe40000000f00 */
[----:B------:R-:W-:Y:S02]  /*15d20*/  MOV R2, 0x15d40 ;  /* 0x00015d4000027802 */ /* 0x000fe40000000f00 */
[----:B-1----:R-:W-:Y:S05]  /*15d30*/  CALL.REL.NOINC `($__internal_98_$__cuda_sm70_shflsync_bfly_p) ;  /* 0x00000f9000007944 */ /* 0x002fea0003c00000 */
[----:B------:R-:W-:Y:S01]  /*15d40*/  FADD.FTZ R4, R4, R0 ;  /* 0x0000000004047221 */ /* 0x000fe20000010000 */
[----:B------:R-:W-:Y:S02]  /*15d50*/  MOV R132, R221 ;  /* 0x000000dd00847202 */ /* 0x000fe40000000f00 */
[----:B------:R-:W-:Y:S02]  /*15d60*/  MOV R0, 0x2 ;  /* 0x0000000200007802 */ /* 0x000fe40000000f00 */
[----:B------:R-:W-:Y:S02]  /*15d70*/  MOV R2, 0x15d90 ;  /* 0x00015d9000027802 */ /* 0x000fe40000000f00 */
[----:B------:R-:W-:Y:S05]  /*15d80*/  CALL.REL.NOINC `($__internal_98_$__cuda_sm70_shflsync_bfly_p) ;  /* 0x00000f4000007944 */ /* 0x000fea0003c00000 */
[----:B------:R-:W-:Y:S01]  /*15d90*/  FADD.FTZ R5, R221, R0 ;  /* 0x00000000dd057221 */ /* 0x000fe20000010000 */
[----:B------:R-:W-:Y:S02]  /*15da0*/  MOV R0, 0x1 ;  /* 0x0000000100007802 */ /* 0x000fe40000000f00 */
[----:B------:R-:W-:-:S02]  /*15db0*/  MOV R2, 0x15de0 ;  /* 0x00015de000027802 */ /* 0x000fc40000000f00 */
[----:B------:R-:W-:Y:S02]  /*15dc0*/  MOV R132, R5 ;  /* 0x0000000500847202 */ /* 0x000fe40000000f00 */
[----:B------:R-:W-:Y:S05]  /*15dd0*/  CALL.REL.NOINC `($__internal_98_$__cuda_sm70_shflsync_bfly_p) ;  /* 0x00000ef000007944 */ /* 0x000fea0003c00000 */
[----:B------:R-:W-:Y:S01]  /*15de0*/  MOV R3, R0 ;  /* 0x0000000000037202 */ /* 0x000fe20000000f00 */
[----:B------:R-:W-:Y:S05]  /*15df0*/  BRA `(.L_x_6160) ;  /* 0xffff7ed000007947 */ /* 0x000fea000383ffff */
.L_x_6080:
[----:B--234-:R-:W-:Y:S01]  /*15e00*/  IMAD.MOV.U32 R195, RZ, RZ, R5 ;  /* 0x000000ffffc37224 */ /* 0x01cfe200078e0005 */
[----:B------:R-:W-:Y:S01]  /*15e10*/  MOV R2, RZ ;  /* 0x000000ff00027202 */ /* 0x000fe20000000f00 */
[----:B------:R-:W-:Y:S01]  /*15e20*/  IMAD.MOV.U32 R220, RZ, RZ, 0x181f ;  /* 0x0000181fffdc7424 */ /* 0x000fe200078e00ff */
[----:B------:R-:W-:Y:S02]  /*15e30*/  MOV R3, 0x15e50 ;  /* 0x00015e5000037802 */ /* 0x000fe40000000f00 */
[----:B-1----:R-:W-:Y:S05]  /*15e40*/  CALL.REL.NOINC `($__internal_99_$__cuda_sm70_shflsync_idx_p) ;  /* 0x00000ee000007944 */ /* 0x002fea0003c00000 */
[----:B------:R-:W-:Y:S01]  /*15e50*/  MOV R4, R220 ;  /* 0x000000dc00047202 */ /* 0x000fe20000000f00 */
[----:B------:R-:W-:Y:S05]  /*15e60*/  BRA `(.L_x_6161) ;  /* 0xffff9a6000007947 */ /* 0x000fea000383ffff */
.L_x_6081:
[----:B------:R-:W-:Y:S01]  /*15e70*/  IMAD.MOV.U32 R195, RZ, RZ, R14 ;  /* 0x000000ffffc37224 */ /* 0x000fe200078e000e */
[----:B------:R-:W-:Y:S01]  /*15e80*/  MOV R2, RZ ;  /* 0x000000ff00027202 */ /* 0x000fe20000000f00 */
[----:B------:R-:W-:Y:S01]  /*15e90*/  IMAD.MOV.U32 R220, RZ, RZ, 0x181f ;  /* 0x0000181fffdc7424 */ /* 0x000fe200078e00ff */
[----:B------:R-:W-:Y:S02]  /*15ea0*/  MOV R3, 0x15ec0 ;  /* 0x00015ec000037802 */ /* 0x000fe40000000f00 */
[----:B-123--:R-:W-:Y:S05]  /*15eb0*/  CALL.REL.NOINC `($__internal_99_$__cuda_sm70_shflsync_idx_p) ;  /* 0x00000e7000007944 */ /* 0x00efea0003c00000 */
[----:B------:R-:W-:Y:S01]  /*15ec0*/  MOV R0, R220 ;  /* 0x000000dc00007202 */ /* 0x000fe20000000f00 */
[----:B------:R-:W-:Y:S05]  /*15ed0*/  BRA `(.L_x_6162) ;  /* 0xffff9a1000007947 */ /* 0x000fea000383ffff */
.L_x_6084:
[----:B------:R-:W-:Y:S01]  /*15ee0*/  IMAD.MOV.U32 R195, RZ, RZ, R5 ;  /* 0x000000ffffc37224 */ /* 0x000fe200078e0005 */
[----:B--2---:R-:W-:Y:S01]  /*15ef0*/  MOV R2, 0x1 ;  /* 0x0000000100027802 */ /* 0x004fe20000000f00 */
[----:B------:R-:W-:Y:S01]  /*15f00*/  IMAD.MOV.U32 R220, RZ, RZ, 0x181f ;  /* 0x0000181fffdc7424 */ /* 0x000fe200078e00ff */
[----:B------:R-:W-:-:S02]  /*15f10*/  MOV R3, 0x15f30 ;  /* 0x00015f3000037802 */ /* 0x000fc40000000f00 */
[----:B-1-34-:R-:W-:Y:S05]  /*15f20*/  CALL.REL.NOINC `($__internal_99_$__cuda_sm70_shflsync_idx_p) ;  /* 0x00000e0000007944 */ /* 0x01afea0003c00000 */
        /* <DEDUP_REMOVED lines=8> */
.L_x_6087:
[----:B------:R-:W-:Y:S01]  /*15fb0*/  IMAD.MOV.U32 R195, RZ, RZ, R5 ;  /* 0x000000ffffc37224 */ /* 0x000fe200078e0005 */
[----:B-1----:R-:W-:Y:S01]  /*15fc0*/  MOV R2, 0x2 ;  /* 0x0000000200027802 */ /* 0x002fe20000000f00 */
[----:B------:R-:W-:Y:S01]  /*15fd0*/  IMAD.MOV.U32 R220, RZ, RZ, 0x181f ;  /* 0x0000181fffdc7424 */ /* 0x000fe200078e00ff */
[----:B------:R-:W-:Y:S02]  /*15fe0*/  MOV R3, 0x16000 ;  /* 0x0001600000037802 */ /* 0x000fe40000000f00 */
[----:B--234-:R-:W-:Y:S05]  /*15ff0*/  CALL.REL.NOINC `($__internal_99_$__cuda_sm70_shflsync_idx_p) ;  /* 0x00000d3000007944 */ /* 0x01cfea0003c00000 */
[----:B------:R-:W-:Y:S01]  /*16000*/  MOV R4, R220 ;  /* 0x000000dc00047202 */ /* 0x000fe20000000f00 */
[----:B------:R-:W-:Y:S05]  /*16010*/  BRA `(.L_x_6164) ;  /* 0xffff9c4000007947 */ /* 0x000fea000383ffff */
.L_x_6088:
[----:B------:R-:W-:Y:S01]  /*16020*/  IMAD.MOV.U32 R195, RZ, RZ, R14 ;  /* 0x000000ffffc37224 */ /* 0x000fe200078e000e */
[----:B-1----:R-:W-:Y:S01]  /*16030*/  MOV R2, 0x2 ;  /* 0x0000000200027802 */ /* 0x002fe20000000f00 */
[----:B------:R-:W-:Y:S01]  /*16040*/  IMAD.MOV.U32 R220, RZ, RZ, 0x181f ;  /* 0x0000181fffdc7424 */ /* 0x000fe200078e00ff */
[----:B------:R-:W-:Y:S02]  /*16050*/  MOV R3, 0x16070 ;  /* 0x0001607000037802 */ /* 0x000fe40000000f00 */
[----:B--234-:R-:W-:Y:S05]  /*16060*/  CALL.REL.NOINC `($__internal_99_$__cuda_sm70_shflsync_idx_p) ;  /* 0x00000cc000007944 */ /* 0x01cfea0003c00000 */
[----:B------:R-:W-:Y:S01]  /*16070*/  MOV R0, R220 ;  /* 0x000000dc00007202 */ /* 0x000fe20000000f00 */
[----:B------:R-:W-:Y:S05]  /*16080*/  BRA `(.L_x_6165) ;  /* 0xffff9bf000007947 */ /* 0x000fea000383ffff */
.L_x_6091:
[----:B------:R-:W-:Y:S01]  /*16090*/  IMAD.MOV.U32 R195, RZ, RZ, R5 ;  /* 0x000000ffffc37224 */ /* 0x000fe200078e0005 */
[----:B-1----:R-:W-:Y:S01]  /*160a0*/  MOV R2, 0x3 ;  /* 0x0000000300027802 */ /* 0x002fe20000000f00 */
[----:B------:R-:W-:Y:S01]  /*160b0*/  IMAD.MOV.U32 R220, RZ, RZ, 0x181f ;  /* 0x0000181fffdc7424 */ /* 0x000fe200078e00ff */
[----:B------:R-:W-:-:S02]  /*160c0*/  MOV R3, 0x160e0 ;  /* 0x000160e000037802 */ /* 0x000fc40000000f00 */
[----:B--234-:R-:W-:Y:S05]  /*160d0*/  CALL.REL.NOINC `($__internal_99_$__cuda_sm70_shflsync_idx_p) ;  /* 0x00000c5000007944 */ /* 0x01cfea0003c00000 */
        /* <DEDUP_REMOVED lines=8> */
.L_x_6093:
[----:B------:R-:W-:Y:S01]  /*16160*/  IMAD.MOV.U32 R195, RZ, RZ, R5 ;  /* 0x000000ffffc37224 */ /* 0x000fe200078e0005 */
[----:B------:R-:W-:Y:S01]  /*16170*/  MOV R2, RZ ;  /* 0x000000ff00027202 */ /* 0x000fe20000000f00 */
[----:B------:R-:W-:Y:S01]  /*16180*/  IMAD.MOV.U32 R220, RZ, RZ, 0x1c1f ;  /* 0x00001c1fffdc7424 */ /* 0x000fe200078e00ff */
[----:B------:R-:W-:Y:S02]  /*16190*/  MOV R3, 0x161b0 ;  /* 0x000161b000037802 */ /* 0x000fe40000000f00 */
[----:B------:R-:W-:Y:S05]  /*161a0*/  CALL.REL.NOINC `($__internal_99_$__cuda_sm70_shflsync_idx_p) ;  /* 0x00000b8000007944 */ /* 0x000fea0003c00000 */
[----:B------:R-:W-:Y:S01]  /*161b0*/  MOV R4, R220 ;  /* 0x000000dc00047202 */ /* 0x000fe20000000f00 */
[----:B------:R-:W-:Y:S05]  /*161c0*/  BRA `(.L_x_6167) ;  /* 0xffffa01000007947 */ /* 0x000fea000383ffff */
.L_x_6094:
[----:B------:R-:W-:Y:S01]  /*161d0*/  IMAD.MOV.U32 R195, RZ, RZ, R12 ;  /* 0x000000ffffc37224 */ /* 0x000fe200078e000c */
[----:B------:R-:W-:Y:S01]  /*161e0*/  MOV R2, RZ ;  /* 0x000000ff00027202 */ /* 0x000fe20000000f00 */
[----:B------:R-:W-:Y:S01]  /*161f0*/  IMAD.MOV.U32 R220, RZ, RZ, 0x1c1f ;  /* 0x00001c1fffdc7424 */ /* 0x000fe200078e00ff */
[----:B------:R-:W-:Y:S02]  /*16200*/  MOV R3, 0x16220 ;  /* 0x0001622000037802 */ /* 0x000fe40000000f00 */
[----:B-12---:R-:W-:Y:S05]  /*16210*/  CALL.REL.NOINC `($__internal_99_$__cuda_sm70_shflsync_idx_p) ;  /* 0x00000b1000007944 */ /* 0x006fea0003c00000 */
[----:B------:R-:W-:Y:S01]  /*16220*/  MOV R0, R220 ;  /* 0x000000dc00007202 */ /* 0x000fe20000000f00 */
[----:B------:R-:W-:Y:S05]  /*16230*/  BRA `(.L_x_6168) ;  /* 0xffff9fc000007947 */ /* 0x000fea000383ffff */
.L_x_6097:
        /* <DEDUP_REMOVED lines=13> */
.L_x_6101:
[----:B------:R-:W-:Y:S01]  /*16310*/  IMAD.MOV.U32 R195, RZ, RZ, R5 ;  /* 0x000000ffffc37224 */ /* 0x000fe200078e0005 */
[----:B------:R-:W-:Y:S01]  /*16320*/  MOV R2, RZ ;  /* 0x000000ff00027202 */ /* 0x000fe20000000f00 */
[----:B------:R-:W-:Y:S01]  /*16330*/  IMAD.MOV.U32 R220, RZ, RZ, 0x181f ;  /* 0x0000181fffdc7424 */ /* 0x000fe200078e00ff */
[----:B------:R-:W-:Y:S02]  /*16340*/  MOV R3, 0x16360 ;  /* 0x0001636000037802 */ /* 0x000fe40000000f00 */
[----:B------:R-:W-:Y:S05]  /*16350*/  CALL.REL.NOINC `($__internal_99_$__cuda_sm70_shflsync_idx_p) ;  /* 0x000009d000007944 */ /* 0x000fea0003c00000 */
[----:B------:R-:W-:Y:S01]  /*16360*/  MOV R4, R220 ;  /* 0x000000dc00047202 */ /* 0x000fe20000000f00 */
[----:B------:R-:W-:Y:S05]  /*16370*/  BRA `(.L_x_6170) ;  /* 0xffffc1d000007947 */ /* 0x000fea000383ffff */
.L_x_6102:
[----:B------:R-:W-:Y:S01]  /*16380*/  IMAD.MOV.U32 R195, RZ, RZ, R14 ;  /* 0x000000ffffc37224 */ /* 0x000fe200078e000e */
[----:B------:R-:W-:Y:S01]  /*16390*/  MOV R2, RZ ;  /* 0x000000ff00027202 */ /* 0x000fe20000000f00 */
[----:B------:R-:W-:Y:S01]  /*163a0*/  IMAD.MOV.U32 R220, RZ, RZ, 0x181f ;  /* 0x0000181fffdc7424 */ /* 0x000fe200078e00ff */
[----:B------:R-:W-:Y:S02]  /*163b0*/  MOV R3, 0x163d0 ;  /* 0x000163d000037802 */ /* 0x000fe40000000f00 */
[----:B-12---:R-:W-:Y:S05]  /*163c0*/  CALL.REL.NOINC `($__internal_99_$__cuda_sm70_shflsync_idx_p) ;  /* 0x0000096000007944 */ /* 0x006fea0003c00000 */
[----:B------:R-:W-:Y:S01]  /*163d0*/  MOV R0, R220 ;  /* 0x000000dc00007202 */ /* 0x000fe20000000f00 */
[----:B------:R-:W-:Y:S05]  /*163e0*/  BRA `(.L_x_6171) ;  /* 0xffffc18000007947 */ /* 0x000fea000383ffff */
.L_x_6105:
        /* <DEDUP_REMOVED lines=13> */
.L_x_6108:
[----:B------:R-:W-:Y:S01]  /*164c0*/  IMAD.MOV.U32 R195, RZ, RZ, R5 ;  /* 0x000000ffffc37224 */ /* 0x000fe200078e0005 */
[----:B-1----:R-:W-:Y:S01]  /*164d0*/  MOV R2, 0x2 ;  /* 0x0000000200027802 */ /* 0x002fe20000000f00 */
[----:B------:R-:W-:Y:S01]  /*164e0*/  IMAD.MOV.U32 R220, RZ, RZ, 0x181f ;  /* 0x0000181fffdc7424 */ /* 0x000fe200078e00ff */
[----:B------:R-:W-:Y:S02]  /*164f0*/  MOV R3, 0x16510 ;  /* 0x0001651000037802 */ /* 0x000fe40000000f00 */
[----:B--234-:R-:W-:Y:S05]  /*16500*/  CALL.REL.NOINC `($__internal_99_$__cuda_sm70_shflsync_idx_p) ;  /* 0x0000082000007944 */ /* 0x01cfea0003c00000 */
[----:B------:R-:W-:Y:S01]  /*16510*/  MOV R4, R220 ;  /* 0x000000dc00047202 */ /* 0x000fe20000000f00 */
[----:B------:R-:W-:Y:S05]  /*16520*/  BRA `(.L_x_6173) ;  /* 0xffffc3c000007947 */ /* 0x000fea000383ffff */
.L_x_6109:
[----:B------:R-:W-:Y:S01]  /*16530*/  IMAD.MOV.U32 R195, RZ, RZ, R14 ;  /* 0x000000ffffc37224 */ /* 0x000fe200078e000e */
[----:B------:R-:W-:Y:S01]  /*16540*/  MOV R2, 0x2 ;  /* 0x0000000200027802 */ /* 0x000fe20000000f00 */
[----:B------:R-:W-:Y:S01]  /*16550*/  IMAD.MOV.U32 R220, RZ, RZ, 0x181f ;  /* 0x0000181fffdc7424 */ /* 0x000fe200078e00ff */
[----:B------:R-:W-:Y:S02]  /*16560*/  MOV R3, 0x16580 ;  /* 0x0001658000037802 */ /* 0x000fe40000000f00 */
[----:B-1234-:R-:W-:Y:S05]  /*16570*/  CALL.REL.NOINC `($__internal_99_$__cuda_sm70_shflsync_idx_p) ;  /* 0x000007b000007944 */ /* 0x01efea0003c00000 */
[----:B------:R-:W-:Y:S01]  /*16580*/  MOV R0, R220 ;  /* 0x000000dc00007202 */ /* 0x000fe20000000f00 */
[----:B------:R-:W-:Y:S05]  /*16590*/  BRA `(.L_x_6174) ;  /* 0xffffc37000007947 */ /* 0x000fea000383ffff */
.L_x_6112:
        /* <DEDUP_REMOVED lines=13> */
.L_x_6114:
[----:B------:R-:W-:Y:S01]  /*16670*/  IMAD.MOV.U32 R195, RZ, RZ, R106 ;  /* 0x000000ffffc37224 */ /* 0x000fe200078e006a */
[----:B------:R-:W-:Y:S01]  /*16680*/  MOV R2, RZ ;  /* 0x000000ff00027202 */ /* 0x000fe20000000f00 */
[----:B------:R-:W-:Y:S01]  /*16690*/  IMAD.MOV.U32 R220, RZ, RZ, 0x1f ;  /* 0x0000001fffdc7424 */ /* 0x000fe200078e00ff */
[----:B------:R-:W-:Y:S02]  /*166a0*/  MOV R3, 0x166c0 ;  /* 0x000166c000037802 */ /* 0x000fe40000000f00 */
[----:B-1----:R-:W-:Y:S05]  /*166b0*/  CALL.REL.NOINC `($__internal_99_$__cuda_sm70_shflsync_idx_p) ;  /* 0x0000067000007944 */ /* 0x002fea0003c00000 */
[----:B------:R-:W-:Y:S01]  /*166c0*/  MOV R9, R220 ;  /* 0x000000dc00097202 */ /* 0x000fe20000000f00 */
[----:B------:R-:W-:Y:S05]  /*166d0*/  BRA `(.L_x_6176) ;  /* 0xffffc64000007947 */ /* 0x000fea000383ffff */
.L_x_6115:
[----:B------:R-:W-:Y:S01]  /*166e0*/  IMAD.MOV.U32 R195, RZ, RZ, R106 ;  /* 0x000000ffffc37224 */ /* 0x000fe200078e006a */
[----:B------:R-:W-:Y:S01]  /*166f0*/  MOV R2, 0x1 ;  /* 0x0000000100027802 */ /* 0x000fe20000000f00 */
[----:B------:R-:W-:Y:S01]  /*16700*/  IMAD.MOV.U32 R220, RZ, RZ, 0x1f ;  /* 0x0000001fffdc7424 */ /* 0x000fe200078e00ff */
[----:B------:R-:W-:Y:S02]  /*16710*/  MOV R3, 0x16730 ;  /* 0x0001673000037802 */ /* 0x000fe40000000f00 */
[----:B-123--:R-:W-:Y:S05]  /*16720*/  CALL.REL.NOINC `($__internal_99_$__cuda_sm70_shflsync_idx_p) ;  /* 0x0000060000007944 */ /* 0x00efea0003c00000 */
[----:B------:R-:W-:Y:S01]  /*16730*/  MOV R8, R220 ;  /* 0x000000dc00087202 */ /* 0x000fe20000000f00 */
[----:B------:R-:W-:Y:S05]  /*16740*/  BRA `(.L_x_6177) ;  /* 0xffffc5f000007947 */ /* 0x000fea000383ffff */
.L_x_6116:
[----:B------:R-:W-:Y:S02]  /*16750*/  MOV R3, 0x1 ;  /* 0x0000000100037802 */ /* 0x000fe40000000f00 */
[----:B------:R-:W-:-:S02]  /*16760*/  MOV R2, 0x16780 ;  /* 0x0001678000027802 */ /* 0x000fc40000000f00 */
[----:B--234-:R-:W-:Y:S05]  /*16770*/  CALL.REL.NOINC `($__internal_100_$__cuda_sm70_shflsync_up_p) ;  /* 0x0000061000007944 */ /* 0x01cfea0003c00000 */
[----:B------:R-:W-:Y:S05]  /*16780*/  BRA `(.L_x_6178) ;  /* 0xffffc6d000007947 */ /* 0x000fea000383ffff */
.L_x_6117:
[----:B------:R-:W-:Y:S02]  /*16790*/  MOV R3, 0x2 ;  /* 0x0000000200037802 */ /* 0x000fe40000000f00 */
[----:B------:R-:W-:-:S02]  /*167a0*/  MOV R2, 0x167c0 ;  /* 0x000167c000027802 */ /* 0x000fc40000000f00 */
[----:B--23--:R-:W-:Y:S05]  /*167b0*/  CALL.REL.NOINC `($__internal_100_$__cuda_sm70_shflsync_up_p) ;  /* 0x000005d000007944 */ /* 0x00cfea0003c00000 */
        /* <DEDUP_REMOVED lines=24> */
.L_x_6121:
[----:B------:R-:W-:Y:S02]  /*16940*/  MOV R3, 0x1 ;  /* 0x0000000100037802 */ /* 0x000fe40000000f00 */
[----:B------:R-:W-:Y:S02]  /*16950*/  MOV R2, 0x16970 ;  /* 0x0001697000027802 */ /* 0x000fe40000000f00 */
[----:B------:R-:W-:Y:S05]  /*16960*/  CALL.REL.NOINC `($__internal_100_$__cuda_sm70_shflsync_up_p) ;  /* 0x0000042000007944 */ /* 0x000fea0003c00000 */
[----:B------:R-:W-:Y:S01]  /*16970*/  MOV R2, R4 ;  /* 0x0000000400027202 */ /* 0x000fe20000000f00 */
[----:B------:R-:W-:Y:S05]  /*16980*/  BRA `(.L_x_6180) ;  /* 0xffffc72000007947 */ /* 0x000fea000383ffff */
.L_x_6122:
[----:B------:R-:W-:Y:S02]  /*16990*/  MOV R3, 0x2 ;  /* 0x0000000200037802 */ /* 0x000fe40000000f00 */
[----:B------:R-:W-:Y:S02]  /*169a0*/  MOV R2, 0x169c0 ;  /* 0x000169c000027802 */ /* 0x000fe40000000f00 */
        /* <DEDUP_REMOVED lines=25> */
.L_x_6124:
[----:B------:R-:W-:Y:S02]  /*16b40*/  SEL R0, RZ, 0x1, P0 ;  /* 0x00000001ff007807 */ /* 0x000fe40000000000 */
[----:B------:R-:W-:Y:S02]  /*16b50*/  MOV R2, 0x16b70 ;  /* 0x00016b7000027802 */ /* 0x000fe40000000f00 */
[----:B-1----:R-:W-:Y:S05]  /*16b60*/  CALL.REL.NOINC `($__internal_101_$__cuda_sm70_votesync_ballot) ;  /* 0x0000028000007944 */ /* 0x002fea0003c00000 */
[----:B------:R-:W-:Y:S01]  /*16b70*/  MOV R5, R0 ;  /* 0x0000000000057202 */ /* 0x000fe20000000f00 */
[----:B------:R-:W-:Y:S05]  /*16b80*/  BRA `(.L_x_6182) ;  /* 0xffffc6b000007947 */ /* 0x000fea000383ffff */
.L_x_6125:
[----:B------:R-:W-:Y:S01]  /*16b90*/  IMAD.MOV.U32 R195, RZ, RZ, R6 ;  /* 0x000000ffffc37224 */ /* 0x000fe200078e0006 */
[----:B------:R-:W-:Y:S01]  /*16ba0*/  MOV R2, R0 ;  /* 0x0000000000027202 */ /* 0x000fe20000000f00 */
[----:B------:R-:W-:Y:S01]  /*16bb0*/  IMAD.MOV.U32 R220, RZ, RZ, 0x1f ;  /* 0x0000001fffdc7424 */ /* 0x000fe200078e00ff */
[----:B------:R-:W-:Y:S02]  /*16bc0*/  MOV R3, 0x16be0 ;  /* 0x00016be000037802 */ /* 0x000fe40000000f00 */
[----:B-1----:R-:W-:Y:S05]  /*16bd0*/  CALL.REL.NOINC `($__internal_99_$__cuda_sm70_shflsync_idx_p) ;  /* 0x0000015000007944 */ /* 0x002fea0003c00000 */
[----:B------:R-:W-:Y:S01]  /*16be0*/  IMAD.MOV.U32 R10, RZ, RZ, R220 ;  /* 0x000000ffff0a7224 */ /* 0x000fe200078e00dc */
[----:B------:R-:W-:Y:S01]  /*16bf0*/  MOV R2, R0 ;  /* 0x0000000000027202 */ /* 0x000fe20000000f00 */
[----:B------:R-:W-:Y:S01]  /*16c00*/  IMAD.MOV.U32 R195, RZ, RZ, R7 ;  /* 0x000000ffffc37224 */ /* 0x000fe200078e0007 */
[----:B------:R-:W-:-:S02]  /*16c10*/  MOV R220, 0x1f ;  /* 0x0000001f00dc7802 */ /* 0x000fc40000000f00 */
[----:B------:R-:W-:Y:S02]  /*16c20*/  MOV R3, 0x16c40 ;  /* 0x00016c4000037802 */ /* 0x000fe40000000f00 */
[----:B------:R-:W-:Y:S05]  /*16c30*/  CALL.REL.NOINC `($__internal_99_$__cuda_sm70_shflsync_idx_p) ;  /* 0x000000f000007944 */ /* 0x000fea0003c00000 */
[----:B------:R-:W-:Y:S01]  /*16c40*/  MOV R7, R220 ;  /* 0x000000dc00077202 */ /* 0x000fe20000000f00 */
[----:B------:R-:W-:Y:S05]  /*16c50*/  BRA `(.L_x_6183) ;  /* 0xffffc63000007947 */ /* 0x000fea000383ffff */
.L_x_6128:
[----:B------:R-:W-:Y:S01]  /*16c60*/  IMAD.MOV.U32 R195, RZ, RZ, R4 ;  /* 0x000000ffffc37224 */ /* 0x000fe200078e0004 */
[----:B------:R-:W-:Y:S01]  /*16c70*/  MOV R2, R0 ;  /* 0x0000000000027202 */ /* 0x000fe20000000f00 */
[----:B------:R-:W-:Y:S01]  /*16c80*/  IMAD.MOV.U32 R220, RZ, RZ, 0x1f ;  /* 0x0000001fffdc7424 */ /* 0x000fe200078e00ff */
[----:B------:R-:W-:Y:S02]  /*16c90*/  MOV R3, 0x16cb0 ;  /* 0x00016cb000037802 */ /* 0x000fe40000000f00 */
[----:B-1-34-:R-:W-:Y:S05]  /*16ca0*/  CALL.REL.NOINC `($__internal_99_$__cuda_sm70_shflsync_idx_p) ;  /* 0x0000008000007944 */ /* 0x01afea0003c00000 */
[----:B------:R-:W-:Y:S01]  /*16cb0*/  MOV R11, R220 ;  /* 0x000000dc000b7202 */ /* 0x000fe20000000f00 */
[----:B------:R-:W-:Y:S05]  /*16cc0*/  BRA `(.L_x_6127) ;  /* 0xffffc62000007947 */ /* 0x000fea000383ffff */
        .weak           $__internal_98_$__cuda_sm70_shflsync_bfly_p
        .type           $__internal_98_$__cuda_sm70_shflsync_bfly_p,@function
        .size           $__internal_98_$__cuda_sm70_shflsync_bfly_p,($__internal_99_$__cuda_sm70_shflsync_idx_p - $__internal_98_$__cuda_sm70_shflsync_bfly_p)
$__internal_98_$__cuda_sm70_shflsync_bfly_p:
[----:B------:R-:W-:Y:S02]  /*16cd0*/  MOV R180, 0xffffffff ;  /* 0xffffffff00b47802 */ /* 0x000fe40000000f00 */
[----:B------:R-:W-:Y:S02]  /*16ce0*/  MOV R3, 0x1f ;  /* 0x0000001f00037802 */ /* 0x000fe40000000f00 */
[----:B------:R-:W-:Y:S04]  /*16cf0*/  WARPSYNC R180 ;  /* 0x000000b400007348 */ /* 0x000fe80003800000 */
[----:B------:R1:W2:Y:S02]  /*16d00*/  SHFL.BFLY PT, R0, R132, R0, R3 ;  /* 0x0c00000084007389 */ /* 0x0002a400000e0003 */
[----:B-1----:R-:W-:-:S04]  /*16d10*/  MOV R3, 0x0 ;  /* 0x0000000000037802 */ /* 0x002fc80000000f00 */
[----:B--2---:R-:W-:Y:S05]  /*16d20*/  RET.REL.NODEC R2 `(_ZN7cutlass13device_kernelIN5flash19enable_sm80_to_sm89INS1_16FlashAttnFwdSm80INS1_25CollectiveMainloopFwdSm80ILi8ELi1ELb0EN4cute5tupleIJNS5_1CILi128EEENS7_ILi64EEENS7_ILi256EEEEEELi256ENS_10bfloat16_tEfNS_4arch4Sm80ELb1ELb0ELb0ELb1ELb1ELb0ELb1ELb1EEENS1_21CollectiveEpilogueFwdINS6_IJS8_SA_S9_EEENS6_IJNS7_ILi1EEESI_SI_EEESC_SE_Li256ELb1ELb1ELb1ELb0EEENS1_36VarlenDynamicPersistentTileSchedulerILi128ELi64ELi256ELi256ELb1ELb1ELb0ELb1ELb1ELb1EEEEEEEEEvNT_6ParamsE) ;  /* 0xfffe92d002007950 */ /* 0x004fea0003c3ffff */
        .weak           $__internal_99_$__cuda_sm70_shflsync_idx_p
        .type           $__internal_99_$__cuda_sm70_shflsync_idx_p,@function
        .size           $__internal_99_$__cuda_sm70_shflsync_idx_p,($__internal_100_$__cuda_sm70_shflsync_up_p - $__internal_99_$__cuda_sm70_shflsync_idx_p)
$__internal_99_$__cuda_sm70_shflsync_idx_p:
[----:B------:R-:W-:-:S04]  /*16d30*/  MOV R244, 0xffffffff ;  /* 0xffffffff00f47802 */ /* 0x000fc80000000f00 */
[----:B------:R-:W-:Y:S04]  /*16d40*/  WARPSYNC R244 ;  /* 0x000000f400007348 */ /* 0x000fe80003800000 */
[----:B------:R1:W2:Y:S02]  /*16d50*/  SHFL.IDX PT, R220, R195, R2, R220 ;  /* 0x00000002c3dc7389 */ /* 0x0002a400000e00dc */
[----:B-1----:R-:W-:Y:S02]  /*16d60*/  MOV R2, R3 ;  /* 0x0000000300027202 */ /* 0x002fe40000000f00 */
[----:B------:R-:W-:-:S04]  /*16d70*/  MOV R3, 0x0 ;  /* 0x0000000000037802 */ /* 0x000fc80000000f00 */
[----:B--2---:R-:W-:Y:S05]  /*16d80*/  RET.REL.NODEC R2 `(_ZN7cutlass13device_kernelIN5flash19enable_sm80_to_sm89INS1_16FlashAttnFwdSm80INS1_25CollectiveMainloopFwdSm80ILi8ELi1ELb0EN4cute5tupleIJNS5_1CILi128EEENS7_ILi64EEENS7_ILi256EEEEEELi256ENS_10bfloat16_tEfNS_4arch4Sm80ELb1ELb0ELb0ELb1ELb1ELb0ELb1ELb1EEENS1_21CollectiveEpilogueFwdINS6_IJS8_SA_S9_EEENS6_IJNS7_ILi1EEESI_SI_EEESC_SE_Li256ELb1ELb1ELb1ELb0EEENS1_36VarlenDynamicPersistentTileSchedulerILi128ELi64ELi256ELi256ELb1ELb1ELb0ELb1ELb1ELb1EEEEEEEEEvNT_6ParamsE) ;  /* 0xfffe927002007950 */ /* 0x004fea0003c3ffff */
        .weak           $__internal_100_$__cuda_sm70_shflsync_up_p
        .type           $__internal_100_$__cuda_sm70_shflsync_up_p,@function
        .size           $__internal_100_$__cuda_sm70_shflsync_up_p,($__internal_101_$__cuda_sm70_votesync_ballot - $__internal_100_$__cuda_sm70_shflsync_up_p)
$__internal_100_$__cuda_sm70_shflsync_up_p:
[----:B------:R-:W-:Y:S02]  /*16d90*/  MOV R4, RZ ;  /* 0x000000ff00047202 */ /* 0x000fe40000000f00 */
[----:B------:R-:W-:-:S04]  /*16da0*/  MOV R10, 0xffffffff ;  /* 0xffffffff000a7802 */ /* 0x000fc80000000f00 */
[----:B------:R-:W-:Y:S04]  /*16db0*/  WARPSYNC R10 ;  /* 0x0000000a00007348 */ /* 0x000fe80003800000 */
[----:B------:R1:W2:Y:S02]  /*16dc0*/  SHFL.UP PT, R4, R0, R3, R4 ;  /* 0x0400000300047389 */ /* 0x0002a400000e0004 */
[----:B-1----:R-:W-:-:S04]  /*16dd0*/  MOV R3, 0x0 ;  /* 0x0000000000037802 */ /* 0x002fc80000000f00 */
[----:B--2---:R-:W-:Y:S05]  /*16de0*/  RET.REL.NODEC R2 `(_ZN7cutlass13device_kernelIN5flash19enable_sm80_to_sm89INS1_16FlashAttnFwdSm80INS1_25CollectiveMainloopFwdSm80ILi8ELi1ELb0EN4cute5tupleIJNS5_1CILi128EEENS7_ILi64EEENS7_ILi256EEEEEELi256ENS_10bfloat16_tEfNS_4arch4Sm80ELb1ELb0ELb0ELb1ELb1ELb0ELb1ELb1EEENS1_21CollectiveEpilogueFwdINS6_IJS8_SA_S9_EEENS6_IJNS7_ILi1EEESI_SI_EEESC_SE_Li256ELb1ELb1ELb1ELb0EEENS1_36VarlenDynamicPersistentTileSchedulerILi128ELi64ELi256ELi256ELb1ELb1ELb0ELb1ELb1ELb1EEEEEEEEEvNT_6ParamsE) ;  /* 0xfffe921002007950 */ /* 0x004fea0003c3ffff */
        .weak           $__internal_101_$__cuda_sm70_votesync_ballot
        .type           $__internal_101_$__cuda_sm70_votesync_ballot,@function
        .size           $__internal_101_$__cuda_sm70_votesync_ballot,(.L_x_6620 - $__internal_101_$__cuda_sm70_votesync_ballot)
$__internal_101_$__cuda_sm70_votesync_ballot:
[----:B------:R-:W-:Y:S01]  /*16df0*/  ISETP.NE.U32.AND P0, PT, R0, 0x1, PT ;  /* 0x000000010000780c */ /* 0x000fe20003f05070 */
[----:B------:R-:W-:-:S04]  /*16e00*/  IMAD.MOV.U32 R3, RZ, RZ, -0x1 ;  /* 0xffffffffff037424 */ /* 0x000fc800078e00ff */
[----:B------:R-:W-:Y:S08]  /*16e10*/  WARPSYNC R3 ;  /* 0x0000000300007348 */ /* 0x000ff00003800000 */
[----:B------:R-:W-:-:S04]  /*16e20*/  VOTE.ANY R0, PT, !P0 ;  /* 0x0000000000007806 */ /* 0x000fc800040e0100 */
[----:B------:R-:W-:Y:S01]  /*16e30*/  LOP3.LUT R0, R0, R3, RZ, 0xc0, !PT ;  /* 0x0000000300007212 */ /* 0x000fe200078ec0ff */
[----:B------:R-:W-:-:S04]  /*16e40*/  IMAD.MOV.U32 R3, RZ, RZ, 0x0 ;  /* 0x00000000ff037424 */ /* 0x000fc800078e00ff */
[----:B------:R-:W-:Y:S05]  /*16e50*/  RET.REL.NODEC R2 `(_ZN7cutlass13device_kernelIN5flash19enable_sm80_to_sm89INS1_16FlashAttnFwdSm80INS1_25CollectiveMainloopFwdSm80ILi8ELi1ELb0EN4cute5tupleIJNS5_1CILi128EEENS7_ILi64EEENS7_ILi256EEEEEELi256ENS_10bfloat16_tEfNS_4arch4Sm80ELb1ELb0ELb0ELb1ELb1ELb0ELb1ELb1EEENS1_21CollectiveEpilogueFwdINS6_IJS8_SA_S9_EEENS6_IJNS7_ILi1EEESI_SI_EEESC_SE_Li256ELb1ELb1ELb1ELb0EEENS1_36VarlenDynamicPersistentTileSchedulerILi128ELi64ELi256ELi256ELb1ELb1ELb0ELb1ELb1ELb1EEEEEEEEEvNT_6ParamsE) ;  /* 0xfffe91a002007950 */ /* 0x000fea0003c3ffff */
.L_x_6184:
        /* <DEDUP_REMOVED lines=10> */
.L_x_6620:


//--------------------- .text._ZN7cutlass13device_kernelIN5flash19enable_sm80_to_sm89INS1_16FlashAttnFwdSm80INS1_25CollectiveMainloopFwdSm80ILi8ELi1ELb0EN4cute5tupleIJNS5_1CILi128EEENS7_ILi48EEENS7_ILi256EEEEEELi256ENS_10bfloat16_tEfNS_4arch4Sm80ELb1ELb0ELb0ELb1ELb1ELb1ELb1ELb1EEENS1_21CollectiveEpilogueFwdINS6_IJS8_SA_S9_EEENS6_IJNS7_ILi1EEESI_SI_EEESC_SE_Li256ELb1ELb1ELb1ELb0EEENS1_36VarlenDynamicPersistentTileSchedulerILi128ELi48ELi256ELi256ELb1ELb1ELb0ELb1ELb1ELb1EEEEEEEEEvNT_6ParamsE --------------------------
	.section	.text._ZN7cutlass13device_kernelIN5flash19enable_sm80_to_sm89INS1_16FlashAttnFwdSm80INS1_25CollectiveMainloopFwdSm80ILi8ELi1ELb0EN4cute5tupleIJNS5_1CILi128EEENS7_ILi48EEENS7_ILi256EEEEEELi256ENS_10bfloat16_tEfNS_4arch4Sm80ELb1ELb0ELb0ELb1ELb1ELb1ELb1ELb1EEENS1_21CollectiveEpilogueFwdINS6_IJS8_SA_S9_EEENS6_IJNS7_ILi1EEESI_SI_EEESC_SE_Li256ELb1ELb1ELb1ELb0EEENS1_36VarlenDynamicPersistentTileSchedulerILi128ELi48ELi256ELi256ELb1ELb1ELb0ELb1ELb1ELb1EEEEEEEEEvNT_6ParamsE,"ax",@progbits
	.sectioninfo	@"SHI_REGISTERS=255"
	.align	128
.text._ZN7cutlass13device_kernelIN5flash19enable_sm80_to_sm89INS1_16FlashAttnFwdSm80INS1_25CollectiveMainloopFwdSm80ILi8ELi1ELb0EN4cute5tupleIJNS5_1CILi128EEENS7_ILi48EEENS7_ILi256EEEEEELi256ENS_10bfloat16_tEfNS_4arch4Sm80ELb1ELb0ELb0ELb1ELb1ELb1ELb1ELb1EEENS1_21CollectiveEpilogueFwdINS6_IJS8_SA_S9_EEENS6_IJNS7_ILi1EEESI_SI_EEESC_SE_Li256ELb1ELb1ELb1ELb0EEENS1_36VarlenDynamicPersistentTileSchedulerILi128ELi48ELi256ELi256ELb1ELb1ELb0ELb1ELb1ELb1EEEEEEEEEvNT_6ParamsE:
        .type           _ZN7cutlass13device_kernelIN5flash19enable_sm80_to_sm89INS1_16FlashAttnFwdSm80INS1_25CollectiveMainloopFwdSm80ILi8ELi1ELb0EN4cute5tupleIJNS5_1CILi128EEENS7_ILi48EEENS7_ILi256EEEEEELi256ENS_10bfloat16_tEfNS_4arch4Sm80ELb1ELb0ELb0ELb1ELb1ELb1ELb1ELb1EEENS1_21CollectiveEpilogueFwdINS6_IJS8_SA_S9_EEENS6_IJNS7_ILi1EEESI_SI_EEESC_SE_Li256ELb1ELb1ELb1ELb0EEENS1_36VarlenDynamicPersistentTileSchedulerILi128ELi48ELi256ELi256ELb1ELb1ELb0ELb1ELb1ELb1EEEEEEEEEvNT_6ParamsE,@function
        .size           _ZN7cutlass13device_kernelIN5flash19enable_sm80_to_sm89INS1_16FlashAttnFwdSm80INS1_25CollectiveMainloopFwdSm80ILi8ELi1ELb0EN4cute5tupleIJNS5_1CILi128EEENS7_ILi48EEENS7_ILi256EEEEEELi256ENS_10bfloat16_tEfNS_4arch4Sm80ELb1ELb0ELb0ELb1ELb1ELb1ELb1ELb1EEENS1_21CollectiveEpilogueFwdINS6_IJS8_SA_S9_EEENS6_IJNS7_ILi1EEESI_SI_EEESC_SE_Li256ELb1ELb1ELb1ELb0EEENS1_36VarlenDynamicPersistentTileSchedulerILi128ELi48ELi256ELi256ELb1ELb1ELb0ELb1ELb1ELb1EEEEEEEEEvNT_6ParamsE,(.L_x_6625 - _ZN7cutlass13device_kernelIN5flash19enable_sm80_to_sm89INS1_16FlashAttnFwdSm80INS1_25CollectiveMainloopFwdSm80ILi8ELi1ELb0EN4cute5tupleIJNS5_1CILi128EEENS7_ILi48EEENS7_ILi256EEEEEELi256ENS_10bfloat16_tEfNS_4arch4Sm80ELb1ELb0ELb0ELb1ELb1ELb1ELb1ELb1EEENS1_21CollectiveEpilogueFwdINS6_IJS8_SA_S9_EEENS6_IJNS7_ILi1EEESI_SI_EEESC_SE_Li256ELb1ELb1ELb1ELb0EEENS1_36VarlenDynamicPersistentTileSchedulerILi128ELi48ELi256ELi256ELb1ELb1ELb0ELb1ELb1ELb1EEEEEEEEEvNT_6ParamsE)
        .other          _ZN7cutlass13device_kernelIN5flash19enable_sm80_to_sm89INS1_16FlashAttnFwdSm80INS1_25CollectiveMainloopFwdSm80ILi8ELi1ELb0EN4cute5tupleIJNS5_1CILi128EEENS7_ILi48EEENS7_ILi256EEEEEELi256ENS_10bfloat16_tEfNS_4arch4Sm80ELb1ELb0ELb0ELb1ELb1ELb1ELb1ELb1EEENS1_21CollectiveEpilogueFwdINS6_IJS8_SA_S9_EEENS6_IJNS7_ILi1EEESI_SI_EEESC_SE_Li256ELb1ELb1ELb1ELb0EEENS1_36VarlenDynamicPersistentTileSchedulerILi128ELi48ELi256ELi256ELb1ELb1ELb0ELb1ELb1ELb1EEEEEEEEEvNT_6ParamsE,@"STO_CUDA_ENTRY STV_DEFAULT"
_ZN7cutlass13device_kernelIN5flash19enable_sm80_to_sm89INS1_16FlashAttnFwdSm80INS1_25CollectiveMainloopFwdSm80ILi8ELi1ELb0EN4cute5tupleIJNS5_1CILi128EEENS7_ILi48EEENS7_ILi256EEEEEELi256ENS_10bfloat16_tEfNS_4arch4Sm80ELb1ELb0ELb0ELb1ELb1ELb1ELb1ELb1EEENS1_21CollectiveEpilogueFwdINS6_IJS8_SA_S9_EEENS6_IJNS7_ILi1EEESI_SI_EEESC_SE_Li256ELb1ELb1ELb1ELb0EEENS1_36VarlenDynamicPersistentTileSchedulerILi128ELi48ELi256ELi256ELb1ELb1ELb0ELb1ELb1ELb1EEEEEEEEEvNT_6ParamsE:
        /* <DEDUP_REMOVED lines=54> */
.L_x_6190:
        /* <DEDUP_REMOVED lines=16> */
.L_x_6428:
        /* <DEDUP_REMOVED lines=16> */
.L_x_6429:
[----:B--2---:R-:W-:-:S05]  /*0560*/  IMAD R0, R0, c[0x0][0x538], RZ ;  /* 0x00014e0000007a24 */ /* 0x004fca00078e02ff */
[----:B------:R-:W-:-:S04]  /*0570*/  IADD3 R6, R0, R6, RZ ;  /* 0x0000000600067210 */ /* 0x000fc80007ffe0ff */
[----:B------:R-:W-:-:S13]  /*0580*/  ISETP.GT.AND P0, PT, R6, UR4, PT ;  /* 0x0000000406007c0c */ /* 0x000fda000bf04270 */
[----:B-1----:R-:W-:Y:S05]  /*0590*/  @!P0 BRA `(.L_x_6190) ;  /* 0xfffffdc000008947 */ /* 0x002fea000383ffff */
.L_x_6186:
[----:B------:R-:W-:-:S05]  /*05a0*/  IADD3 R6, -R0, R6, RZ ;  /* 0x0000000600067210 */ /* 0x000fca0007ffe1ff */
[----:B------:R-:W-:-:S05]  /*05b0*/  IMAD R0, R4, c[0x0][0x538], R6 ;  /* 0x00014e0004007a24 */ /* 0x000fca00078e0206 */
[----:B------:R-:W-:Y:S01]  /*05c0*/  ISETP.GT.AND P0, PT, R0, UR4, PT ;  /* 0x0000000400007c0c */ /* 0x000fe2000bf04270 */
[----:B------:R-:W-:-:S12]  /*05d0*/  BRA.DIV ~URZ, `(.L_x_6191) ;  /* 0x00022b427f007947 */ /* 0x000fd8000b800000 */
[----:B------:R-:W-:-:S04]  /*05e0*/  VOTE.ANY R13, PT, !P0 ;  /* 0x00000000000d7806 */ /* 0x000fc800040e0100 */
.L_x_6430:
[----:B------:R-:W1:Y:S02]  /*05f0*/  POPC R0, R13 ;  /* 0x0000000d00007309 */ /* 0x000e640000000000 */
[----:B-1----:R-:W-:-:S05]  /*0600*/  IADD3 R2, R0, R7, RZ ;  /* 0x0000000700027210 */ /* 0x002fca0007ffe0ff */
[----:B------:R1:W-:Y:S01]  /*0610*/  STL [R1+0x1c], R2 ;  /* 0x00001c0201007387 */ /* 0x0003e20000100800 */
[----:B------:R-:W-:Y:S05]  /*0620*/  BRA.DIV ~URZ, `(.L_x_6192) ;  /* 0x00022b327f007947 */ /* 0x000fea000b800000 */
[----:B------:R2:W3:Y:S01]  /*0630*/  SHFL.IDX PT, R12, R9, R0, 0x1f ;  /* 0x00001f00090c7589 */ /* 0x0004e200000e0000 */
[----:B------:R-:W-:-:S03]  /*0640*/  MOV R5, RZ ;  /* 0x000000ff00057202 */ /* 0x000fc60000000f00 */
[----:B------:R2:W4:Y:S04]  /*0650*/  SHFL.IDX PT, R9, R8, R0, 0x1f ;  /* 0x00001f0008097589 */ /* 0x00052800000e0000 */
.L_x_6431:
[----:B------:R-:W-:Y:S01]  /*0660*/  ISETP.NE.AND P0, PT, R13, RZ, PT ;  /* 0x000000ff0d00720c */ /* 0x000fe20003f05270 */
[----:B------:R-:W-:-:S12]  /*0670*/  BSSY B0, `(.L_x_6193) ;  /* 0x0000005000007945 */ /* 0x000fd80003800000 */
[----:B------:R-:W-:Y:S05]  /*0680*/  @!P0 BRA `(.L_x_6194) ;  /* 0x0000003000008947 */ /* 0x000fea0003800000 */
[----:B--2---:R-:W-:Y:S01]  /*0690*/  IADD3 R0, R0, -0x1, RZ ;  /* 0xffffffff00007810 */ /* 0x004fe20007ffe0ff */
[----:B------:R-:W-:Y:S05]  /*06a0*/  BRA.DIV ~URZ, `(.L_x_6195) ;  /* 0x00022b927f007947 */ /* 0x000fea000b800000 */
[----:B------:R2:W1:Y:S02]  /*06b0*/  SHFL.IDX PT, R5, R4, R0, 0x1f ;  /* 0x00001f0004057589 */ /* 0x00046400000e0000 */
.L_x_6194:
[----:B------:R-:W-:Y:S05]  /*06c0*/  BSYNC B0 ;  /* 0x0000000000007941 */ /* 0x000fea0003800000 */
.L_x_6193:
        /* <DEDUP_REMOVED lines=69> */
.L_x_6197:
        /* <DEDUP_REMOVED lines=70> */
.L_x_6198:
[----:B------:R-:W-:Y:S05]  /*0f80*/  BSYNC B0 ;  /* 0x0000000000007941 */ /* 0x000fea0003800000 */
.L_x_6196:
[----:B------:R-:W-:-:S04]  /*0f90*/  LOP3.LUT R0, RZ, R0, RZ, 0x33, !PT ;  /* 0x00000000ff007212 */ /* 0x000fc800078e33ff */
[----:B------:R-:W-:-:S05]  /*0fa0*/  IADD3 R0, R0, R12, RZ ;  /* 0x0000000c00007210 */ /* 0x000fca0007ffe0ff */
[----:B------:R2:W-:Y:S01]  /*0fb0*/  STL [R1+0x14], R0 ;  /* 0x0000140001007387 */ /* 0x0005e20000100800 */
[----:B------:R-:W-:Y:S05]  /*0fc0*/  BRA `(.L_x_6199) ;  /* 0x0000006000007947 */ /* 0x000fea0003800000 */
.L_x_6187:
[----:B------:R-:W-:Y:S01]  /*0fd0*/  MOV R0, UR4 ;  /* 0x0000000400007c02 */ /* 0x000fe20008000f00 */
[----:B------:R-:W-:Y:S04]  /*0fe0*/  STL [R1+0x14], RZ ;  /* 0x000014ff01007387 */ /* 0x000fe80000100800 */
[----:B------:R-:W-:Y:S04]  /*0ff0*/  STL [R1+0x18], RZ ;  /* 0x000018ff01007387 */ /* 0x000fe80000100800 */
[----:B------:R1:W-:Y:S02]  /*1000*/  STL [R1+0x10], R0 ;  /* 0x0000100001007387 */ /* 0x0003e40000100800 */
[----:B-1----:R-:W-:-:S05]  /*1010*/  MOV R0, c[0x0][0x53c] ;  /* 0x00014f0000007a02 */ /* 0x002fca0000000f00 */
[----:B------:R1:W-:Y:S02]  /*1020*/  STL [R1+0x1c], R0 ;  /* 0x00001c0001007387 */ /* 0x0003e40000100800 */
.L_x_6199:
        /* <DEDUP_REMOVED lines=8> */
.L_x_6185:
[----:B-12---:R-:W2:Y:S02]  /*10b0*/  LDL R0, [R1+0x1c] ;  /* 0x00001c0001007983 */ /* 0x006ea40000100800 */
[----:B--2---:R-:W-:-:S13]  /*10c0*/  ISETP.GE.AND P0, PT, R0, c[0x0][0x53c], PT ;  /* 0x00014f0000007a0c */ /* 0x004fda0003f06270 */
[----:B------:R-:W-:Y:S05]  /*10d0*/  @P0 EXIT ;  /* 0x000000000000094d */ /* 0x000fea0003800000 */
[----:B------:R-:W1:Y:S01]  /*10e0*/  S2R R13, SR_TID.X ;  /* 0x00000000000d7919 */ /* 0x000e620000002100 */
[----:B------:R-:W-:Y:S01]  /*10f0*/  IMAD.MOV.U32 R22, RZ, RZ, 0x40 ;  /* 0x00000040ff167424 */ /* 0x000fe200078e00ff */
[----:B------:R-:W-:Y:S01]  /*1100*/  ULDC UR4, c[0x0][0x2ac] ;  /* 0x0000ab0000047ab9 */ /* 0x000fe20000000800 */
[----:B------:R-:W-:Y:S01]  /*1110*/  IMAD.MOV.U32 R21, RZ, RZ, 0x20 ;  /* 0x00000020ff157424 */ /* 0x000fe200078e00ff */
[----:B------:R-:W-:Y:S02]  /*1120*/  ULDC UR5, c[0x0][0x1d0] ;  /* 0x0000740000057ab9 */ /* 0x000fe40000000800 */
[----:B------:R-:W-:Y:S01]  /*1130*/  UIMAD UR5, UR4, UR5, URZ ;  /* 0x00000005040572a4 */ /* 0x000fe2000f8e023f */
[----:B-1----:R-:W-:-:S04]  /*1140*/  SHF.R.S32.HI R12, RZ, 0x1f, R13 ;  /* 0x0000001fff0c7819 */ /* 0x002fc8000001140d */
[CC--:B------:R-:W-:Y:S02]  /*1150*/  LEA.HI R3, R12.reuse, R13.reuse, RZ, 0x4 ;  /* 0x0000000d0c037211 */ /* 0x0c0fe400078f20ff */
[----:B------:R-:W-:Y:S02]  /*1160*/  LEA.HI R8, R12, R13, RZ, 0x2 ;  /* 0x0000000d0c087211 */ /* 0x000fe400078f10ff */
[----:B------:R-:W-:Y:S02]  /*1170*/  LOP3.LUT R0, R3, 0xfffffff0, RZ, 0xc0, !PT ;  /* 0xfffffff003007812 */ /* 0x000fe400078ec0ff */
[----:B---3--:R-:W-:Y:S02]  /*1180*/  SHF.R.S32.HI R4, RZ, 0x4, R3 ;  /* 0x00000004ff047819 */ /* 0x008fe40000011403 */
        /* <DEDUP_REMOVED lines=62> */
[C---:B------:R-:W-:Y:S01]  /*1570*/  IADD3 R17, R143.reuse, 0x20, RZ ;  /* 0x000000208f117810 */ /* 0x040fe20007ffe0ff */
        /* <DEDUP_REMOVED lines=56> */
[CC--:B------:R-:W-:Y:S02]  /*1900*/  IADD3 R4, R13.reuse, R11.reuse, R14 ;  /* 0x0000000b0d047210 */ /* 0x0c0fe40007ffe00e */
[----:B------:R-:W-:Y:S02]  /*1910*/  LOP3.LUT R5, R13, R11, RZ, 0xfc, !PT ;  /* 0x0000000b0d057212 */ /* 0x000fe400078efcff */
[----:B------:R-:W-:Y:S01]  /*1920*/  @P0 IADD3 R23, R0, 0x10, RZ ;  /* 0x0000001000170810 */ /* 0x000fe20007ffe0ff */
[--C-:B------:R-:W-:Y:S01]  /*1930*/  IMAD R0, R149, 0x20, R143.reuse ;  /* 0x0000002095007824 */ /* 0x100fe200078e028f */
[----:B------:R-:W-:Y:S02]  /*1940*/  SHF.R.S32.HI R9, RZ, 0x1f, R143 ;  /* 0x0000001fff097819 */ /* 0x000fe4000001148f */
[----:B------:R-:W-:Y:S01]  /*1950*/  LOP3.LUT R9, R19, 0x7ffffffc, RZ, 0xc0, !PT ;  /* 0x7ffffffc13097812 */ /* 0x000fe200078ec0ff */
[----:B------:R-:W-:Y:S01]  /*1960*/  STL [R1+0x3c], R23 ;  /* 0x00003c1701007387 */ /* 0x000fe20000100800 */
[----:B------:R-:W-:-:S02]  /*1970*/  LOP3.LUT R11, R6, R34, RZ, 0x3c, !PT ;  /* 0x00000022060b7212 */ /* 0x000fc400078e3cff */
[----:B------:R-:W-:Y:S02]  /*1980*/  SHF.R.S32.HI R19, RZ, 0x1f, R148 ;  /* 0x0000001fff137819 */ /* 0x000fe40000011494 */
[----:B------:R-:W-:Y:S01]  /*1990*/  SHF.R.S32.HI R10, RZ, 0x1f, R146 ;  /* 0x0000001fff0a7819 */ /* 0x000fe20000011492 */
[----:B------:R1:W-:Y:S01]  /*19a0*/  STL [R1+0x18c], R11 ;  /* 0x00018c0b01007387 */ /* 0x0003e20000100800 */
[----:B------:R-:W-:Y:S02]  /*19b0*/  IADD3 R147, R144, 0x60, RZ ;  /* 0x0000006090937810 */ /* 0x000fe40007ffe0ff */
[--C-:B------:R-:W-:Y:S01]  /*19c0*/  LOP3.LUT R14, R251, 0x38, R140.reuse, 0xf8, !PT ;  /* 0x00000038fb0e7812 */ /* 0x100fe200078ef88c */
[----:B------:R-:W-:Y:S01]  /*19d0*/  STL [R1+0xe0], R19 ;  /* 0x0000e01301007387 */ /* 0x000fe20000100800 */
[----:B------:R-:W-:Y:S02]  /*19e0*/  SHF.R.S32.HI R6, RZ, 0x1f, R147 ;  /* 0x0000001fff067819 */ /* 0x000fe40000011493 */
[--C-:B------:R-:W-:Y:S01]  /*19f0*/  LOP3.LUT R13, R33, 0x38, R140.reuse, 0xf8, !PT ;  /* 0x00000038210d7812 */ /* 0x100fe200078ef88c */
[----:B------:R2:W-:Y:S01]  /*1a00*/  STL [R1+0xdc], R10 ;  /* 0x0000dc0a01007387 */ /* 0x0005e20000100800 */
[----:B------:R-:W-:-:S02]  /*1a10*/  LOP3.LUT R12, R32, 0x38, R140, 0xf8, !PT ;  /* 0x00000038200c7812 */ /* 0x000fc400078ef88c */
[----:B------:R-:W-:Y:S01]  /*1a20*/  LOP3.LUT R14, R8, R14, R29, 0xf6, !PT ;  /* 0x0000000e080e7212 */ /* 0x000fe200078ef61d */
[----:B------:R3:W-:Y:S01]  /*1a30*/  STL [R1+0xd8], R6 ;  /* 0x0000d80601007387 */ /* 0x0007e20000100800 */
[----:B------:R-:W-:Y:S02]  /*1a40*/  LOP3.LUT R13, R27, R13, R28, 0xf6, !PT ;  /* 0x0000000d1b0d7212 */ /* 0x000fe400078ef61c */
[----:B------:R-:W-:Y:S02]  /*1a50*/  LEA R151, R2, 0xa080, 0x1 ;  /* 0x0000a08002977811 */ /* 0x000fe400078e08ff */
[----:B------:R-:W-:Y:S02]  /*1a60*/  SHF.R.S32.HI R2, RZ, 0x3, R3 ;  /* 0x00000003ff027819 */ /* 0x000fe40000011403 */
[----:B------:R-:W-:Y:S02]  /*1a70*/  LOP3.LUT R234, R3, 0xfffffff8, RZ, 0xc0, !PT ;  /* 0xfffffff803ea7812 */ /* 0x000fe400078ec0ff */
[----:B------:R-:W-:-:S02]  /*1a80*/  SEL R3, R21, 0xffffffe0, !P4 ;  /* 0xffffffe015037807 */ /* 0x000fc40006000000 */
[----:B------:R-:W-:Y:S02]  /*1a90*/  LEA R200, R4, 0x10080, 0x1 ;  /* 0x0001008004c87811 */ /* 0x000fe400078e08ff */
[----:B-1----:R-:W-:Y:S02]  /*1aa0*/  LOP3.LUT R11, R11, R7, RZ, 0xfc, !PT ;  /* 0x000000070b0b7212 */ /* 0x002fe400078efcff */
[----:B------:R-:W-:Y:S01]  /*1ab0*/  LEA R196, R5, 0x4080, 0x1 ;  /* 0x0000408005c47811 */ /* 0x000fe200078e08ff */
[----:B------:R-:W-:Y:S01]  /*1ac0*/  IMAD.IADD R201, R200, 0x1, R3 ;  /* 0x00000001c8c97824 */ /* 0x000fe200078e0203 */
[C---:B------:R-:W-:Y:S01]  /*1ad0*/  IADD3 R219, R140.reuse, 0x80, RZ ;  /* 0x000000808cdb7810 */ /* 0x040fe20007ffe0ff */
[----:B------:R-:W-:Y:S01]  /*1ae0*/  IMAD.SHL.U32 R217, R11, 0x2, RZ ;  /* 0x000000020bd97824 */ /* 0x000fe200078e00ff */
[----:B------:R-:W-:Y:S01]  /*1af0*/  LEA R11, R13, 0x10080, 0x1 ;  /* 0x000100800d0b7811 */ /* 0x000fe200078e08ff */
[----:B------:R-:W-:Y:S01]  /*1b00*/  IMAD.IADD R197, R3, 0x1, R196 ;  /* 0x0000000103c57824 */ /* 0x000fe200078e02c4 */
[----:B------:R-:W-:Y:S01]  /*1b10*/  IADD3 R220, R140, 0xc0, RZ ;  /* 0x000000c08cdc7810 */ /* 0x000fe20007ffe0ff */
[----:B--2---:R-:W-:Y:S01]  /*1b20*/  IMAD.IADD R10, R31, 0x1, -R9 ;  /* 0x000000011f0a7824 */ /* 0x004fe200078e0a09 */
[----:B------:R-:W-:-:S02]  /*1b30*/  SEL R9, R21, 0xffffffe0, !P1 ;  /* 0xffffffe015097807 */ /* 0x000fc40004800000 */
[----:B---3--:R-:W-:Y:S01]  /*1b40*/  SEL R6, R22, 0xffffffc0, !P2 ;  /* 0xffffffc016067807 */ /* 0x008fe20005000000 */
[----:B------:R-:W-:Y:S01]  /*1b50*/  IMAD.SHL.U32 R47, R10, 0x2, RZ ;  /* 0x000000020a2f7824 */ /* 0x000fe200078e00ff */
[----:B------:R-:W-:Y:S01]  /*1b60*/  SHF.R.S32.HI R141, RZ, 0x1f, R140 ;  /* 0x0000001fff8d7819 */ /* 0x000fe2000001148c */
[----:B------:R-:W-:Y:S01]  /*1b70*/  IMAD R10, R20, 0x8, R30 ;  /* 0x00000008140a7824 */ /* 0x000fe200078e021e */
[----:B------:R-:W-:Y:S01]  /*1b80*/  SHF.R.S32.HI R145, RZ, 0x1f, R144 ;  /* 0x0000001fff917819 */ /* 0x000fe20000011490 */
[----:B------:R-:W-:Y:S01]  /*1b90*/  IMAD.IADD R4, R6, 0x1, R23 ;  /* 0x0000000106047824 */ /* 0x000fe200078e0217 */
[C---:B------:R-:W-:Y:S02]  /*1ba0*/  IADD3 R46, R47.reuse, 0x8, RZ ;  /* 0x000000082f2e7810 */ /* 0x040fe40007ffe0ff */
[----:B------:R1:W-:Y:S01]  /*1bb0*/  STL [R1+0x24], R10 ;  /* 0x0000240a01007387 */ /* 0x0003e20000100800 */
[C---:B------:R-:W-:Y:S02]  /*1bc0*/  IADD3 R45, R47.reuse, 0x10, RZ ;  /* 0x000000102f2d7810 */ /* 0x040fe40007ffe0ff */
[C---:B------:R-:W-:Y:S01]  /*1bd0*/  IADD3 R44, R47.reuse, 0x18, RZ ;  /* 0x000000182f2c7810 */ /* 0x040fe20007ffe0ff */
[----:B------:R-:W-:Y:S01]  /*1be0*/  STL [R1+0x20], R47 ;  /* 0x0000202f01007387 */ /* 0x000fe20000100800 */
        /* <DEDUP_REMOVED lines=10> */
[----:B------:R-:W-:Y:S02]  /*1c90*/  IADD3 R34, R47, 0x68, RZ ;  /* 0x000000682f227810 */ /* 0x000fe40007ffe0ff */
[----:B-1----:R-:W-:Y:S02]  /*1ca0*/  LOP3.LUT R10, R25, R12, R26, 0xf6, !PT ;  /* 0x0000000c190a7212 */ /* 0x002fe400078ef61a */
[----:B------:R-:W-:Y:S02]  /*1cb0*/  LEA R12, R14, 0x10080, 0x1 ;  /* 0x000100800e0c7811 */ /* 0x000fe400078e08ff */
[----:B------:R-:W-:-:S02]  /*1cc0*/  LEA R10, R10, 0x10080, 0x1 ;  /* 0x000100800a0a7811 */ /* 0x000fc400078e08ff */
[C---:B------:R-:W-:Y:S01]  /*1cd0*/  IADD3 R33, R47.reuse, 0x70, RZ ;  /* 0x000000702f217810 */ /* 0x040fe20007ffe0ff */
[----:B------:R1:W-:Y:S01]  /*1ce0*/  STL [R1+0x184], R12 ;  /* 0x0001840c01007387 */ /* 0x0003e20000100800 */
        /* <DEDUP_REMOVED lines=10> */
[----:B--2---:R-:W-:Y:S01]  /*1d90*/  SEL R2, R22, 0xffffffc0, !P3 ;  /* 0xffffffc016027807 */ /* 0x004fe20005800000 */
[----:B------:R2:W-:Y:S01]  /*1da0*/  STL [R1+0xd0], R45 ;  /* 0x0000d02d01007387 */ /* 0x0005e20000100800 */
[C---:B------:R-:W-:Y:S02]  /*1db0*/  IADD3 R25, R47.reuse, 0xb0, RZ ;  /* 0x000000b02f197810 */ /* 0x040fe40007ffe0ff */
[C---:B------:R-:W-:Y:S01]  /*1dc0*/  IADD3 R22, R47.reuse, 0xb8, RZ ;  /* 0x000000b82f167810 */ /* 0x040fe20007ffe0ff */
[----:B------:R2:W-:Y:S01]  /*1dd0*/  STL [R1+0xcc], R44 ;  /* 0x0000cc2c01007387 */ /* 0x0005e20000100800 */
[C---:B------:R-:W-:Y:S01]  /*1de0*/  IADD3 R21, R47.reuse, 0xc0, RZ ;  /* 0x000000c02f157810 */ /* 0x040fe20007ffe0ff */
[----:B------:R-:W-:Y:S01]  /*1df0*/  IMAD.IADD R203, R200, 0x1, R2 ;  /* 0x00000001c8cb7824 */ /* 0x000fe200078e0202 */
[C---:B------:R-:W-:Y:S01]  /*1e00*/  IADD3 R20, R47.reuse, 0xc8, RZ ;  /* 0x000000c82f147810 */ /* 0x040fe20007ffe0ff */
[----:B------:R2:W-:Y:S01]  /*1e10*/  STL [R1+0x60], R43 ;  /* 0x0000602b01007387 */ /* 0x0005e20000100800 */
[C---:B------:R-:W-:Y:S01]  /*1e20*/  IADD3 R19, R47.reuse, 0xd0, RZ ;  /* 0x000000d02f137810 */ /* 0x040fe20007ffe0ff */
[C---:B------:R-:W-:Y:S01]  /*1e30*/  IMAD.IADD R199, R2.reuse, 0x1, R196 ;  /* 0x0000000102c77824 */ /* 0x040fe200078e02c4 */
[C---:B------:R-:W-:Y:S01]  /*1e40*/  IADD3 R14, R47.reuse, 0xd8, RZ ;  /* 0x000000d82f0e7810 */ /* 0x040fe20007ffe0ff */
[----:B------:R2:W-:Y:S01]  /*1e50*/  STL [R1+0x5c], R42 ;  /* 0x00005c2a01007387 */ /* 0x0005e20000100800 */
[----:B------:R-:W-:Y:S01]  /*1e60*/  IADD3 R13, R47, 0xe0, RZ ;  /* 0x000000e02f0d7810 */ /* 0x000fe20007ffe0ff */
[----:B------:R-:W-:Y:S01]  /*1e70*/  IMAD.IADD R202, R201, 0x1, R2 ;  /* 0x00000001c9ca7824 */ /* 0x000fe200078e0202 */
[C---:B-1----:R-:W-:Y:S01]  /*1e80*/  IADD3 R12, R47.reuse, 0xe8, RZ ;  /* 0x000000e82f0c7810 */ /* 0x042fe20007ffe0ff */
[----:B------:R1:W-:Y:S01]  /*1e90*/  STL [R1+0xc8], R41 ;  /* 0x0000c82901007387 */ /* 0x0003e20000100800 */
[C---:B---3--:R-:W-:Y:S01]  /*1ea0*/  IADD3 R11, R47.reuse, 0xf0, RZ ;  /* 0x000000f02f0b7810 */ /* 0x048fe20007ffe0ff */
[----:B------:R-:W-:Y:S01]  /*1eb0*/  IMAD.IADD R198, R2, 0x1, R197 ;  /* 0x0000000102c67824 */ /* 0x000fe200078e02c5 */
[----:B----4-:R-:W-:Y:S01]  /*1ec0*/  IADD3 R10, R47, 0xf8, RZ ;  /* 0x000000f82f0a7810 */ /* 0x010fe20007ffe0ff */
[----:B------:R3:W-:Y:S01]  /*1ed0*/  STL [R1+0xc4], R40 ;  /* 0x0000c42801007387 */ /* 0x0007e20000100800 */
[----:B------:R-:W-:-:S02]  /*1ee0*/  SHF.R.S32.HI R47, RZ, 0x1f, R46 ;  /* 0x0000001fff2f7819 */ /* 0x000fc4000001142e */
[----:B-----5:R-:W-:Y:S01]  /*1ef0*/  SHF.R.S32.HI R46, RZ, 0x1f, R45 ;  /* 0x0000001fff2e7819 */ /* 0x020fe2000001142d */
[----:B------:R4:W-:Y:S01]  /*1f00*/  STL [R1+0xc0], R39 ;  /* 0x0000c02701007387 */ /* 0x0009e20000100800 */
[----:B--2---:R-:W-:Y:S02]  /*1f10*/  SHF.R.S32.HI R45, RZ, 0x1f, R44 ;  /* 0x0000001fff2d7819 */ /* 0x004fe4000001142c */
[----:B------:R-:W-:Y:S01]  /*1f20*/  SHF.R.S32.HI R239, RZ, 0x1f, R219 ;  /* 0x0000001fffef7819 */ /* 0x000fe200000114db */
[----:B------:R2:W-:Y:S01]  /*1f30*/  STL [R1+0xbc], R38 ;  /* 0x0000bc2601007387 */ /* 0x0005e20000100800 */
[----:B------:R-:W-:Y:S02]  /*1f40*/  SHF.R.S32.HI R44, RZ, 0x1f, R43 ;  /* 0x0000001fff2c7819 */ /* 0x000fe4000001142b */
[----:B------:R-:W-:Y:S01]  /*1f50*/  SHF.R.S32.HI R238, RZ, 0x1f, R220 ;  /* 0x0000001fffee7819 */ /* 0x000fe200000114dc */
[----:B------:R5:W-:Y:S01]  /*1f60*/  STL [R1+0xb8], R37 ;  /* 0x0000b82501007387 */ /* 0x000be20000100800 */
[----:B------:R-:W-:-:S02]  /*1f70*/  SHF.R.S32.HI R43, RZ, 0x1f, R42 ;  /* 0x0000001fff2b7819 */ /* 0x000fc4000001142a */
[----:B------:R-:W-:Y:S01]  /*1f80*/  SHF.R.S32.HI R237, RZ, 0x1f, R234 ;  /* 0x0000001fffed7819 */ /* 0x000fe200000114ea */
[----:B------:R5:W-:Y:S01]  /*1f90*/  STL [R1+0xb4], R36 ;  /* 0x0000b42401007387 */ /* 0x000be20000100800 */
[----:B------:R-:W-:-:S03]  /*1fa0*/  SHF.R.S32.HI R42, RZ, 0x1f, R41 ;  /* 0x0000001fff2a7819 */ /* 0x000fc60000011429 */
[----:B------:R5:W-:Y:S01]  /*1fb0*/  STL [R1+0xb0], R35 ;  /* 0x0000b02301007387 */ /* 0x000be20000100800 */
[----:B-1----:R-:W-:-:S03]  /*1fc0*/  SHF.R.S32.HI R41, RZ, 0x1f, R40 ;  /* 0x0000001fff297819 */ /* 0x002fc60000011428 */
[----:B------:R1:W-:Y:S01]  /*1fd0*/  STL [R1+0xac], R34 ;  /* 0x0000ac2201007387 */ /* 0x0003e20000100800 */
[----:B---3--:R-:W-:-:S03]  /*1fe0*/  SHF.R.S32.HI R40, RZ, 0x1f, R39 ;  /* 0x0000001fff287819 */ /* 0x008fc60000011427 */
[----:B------:R3:W-:Y:S01]  /*1ff0*/  STL [R1+0xa8], R33 ;  /* 0x0000a82101007387 */ /* 0x0007e20000100800 */
[----:B----4-:R-:W-:-:S03]  /*2000*/  SHF.R.S32.HI R39, RZ, 0x1f, R38 ;  /* 0x0000001fff277819 */ /* 0x010fc60000011426 */
[----:B------:R4:W-:Y:S01]  /*2010*/  STL [R1+0xa4], R32 ;  /* 0x0000a42001007387 */ /* 0x0009e20000100800 */
[----:B--2---:R-:W-:-:S03]  /*2020*/  SHF.R.S32.HI R38, RZ, 0x1f, R37 ;  /* 0x0000001fff267819 */ /* 0x004fc60000011425 */
[----:B------:R2:W-:Y:S01]  /*2030*/  STL [R1+0xa0], R31 ;  /* 0x0000a01f01007387 */ /* 0x0005e20000100800 */
[----:B-----5:R-:W-:-:S03]  /*2040*/  SHF.R.S32.HI R37, RZ, 0x1f, R36 ;  /* 0x0000001fff257819 */ /* 0x020fc60000011424 */
[----:B------:R5:W-:Y:S01]  /*2050*/  STL [R1+0x9c], R30 ;  /* 0x00009c1e01007387 */ /* 0x000be20000100800 */
[----:B------:R-:W-:-:S03]  /*2060*/  SHF.R.S32.HI R36, RZ, 0x1f, R35 ;  /* 0x0000001fff247819 */ /* 0x000fc60000011423 */
        /* <DEDUP_REMOVED lines=26> */
[----:B------:R-:W-:Y:S01]  /*2210*/  STL [R1+0x178], R47 ;  /* 0x0001782f01007387 */ /* 0x000fe20000100800 */
[----:B------:R-:W-:-:S03]  /*2220*/  SHF.R.S32.HI R20, RZ, 0x1f, R19 ;  /* 0x0000001fff147819 */ /* 0x000fc60000011413 */
[----:B------:R5:W-:Y:S01]  /*2230*/  STL [R1+0x64], R10 ;  /* 0x0000640a01007387 */ /* 0x000be20000100800 */
[----:B------:R-:W-:-:S03]  /*2240*/  SHF.R.S32.HI R19, RZ, 0x1f, R14 ;  /* 0x0000001fff137819 */ /* 0x000fc6000001140e */
[----:B------:R-:W-:Y:S01]  /*2250*/  STL [R1+0x174], R46 ;  /* 0x0001742e01007387 */ /* 0x000fe20000100800 */
[----:B-1----:R-:W-:-:S03]  /*2260*/  SHF.R.S32.HI R14, RZ, 0x1f, R13 ;  /* 0x0000001fff0e7819 */ /* 0x002fc6000001140d */
[----:B------:R-:W-:Y:S01]  /*2270*/  STL [R1+0x170], R45 ;  /* 0x0001702d01007387 */ /* 0x000fe20000100800 */
[----:B---3--:R-:W-:-:S03]  /*2280*/  SHF.R.S32.HI R13, RZ, 0x1f, R12 ;  /* 0x0000001fff0d7819 */ /* 0x008fc6000001140c */
[----:B------:R-:W-:Y:S01]  /*2290*/  STL [R1+0x16c], R44 ;  /* 0x00016c2c01007387 */ /* 0x000fe20000100800 */
[----:B----4-:R-:W-:-:S03]  /*22a0*/  SHF.R.S32.HI R12, RZ, 0x1f, R11 ;  /* 0x0000001fff0c7819 */ /* 0x010fc6000001140b */
[----:B------:R-:W-:Y:S01]  /*22b0*/  STL [R1+0x168], R43 ;  /* 0x0001682b01007387 */ /* 0x000fe20000100800 */
[----:B--2---:R-:W-:-:S03]  /*22c0*/  SHF.R.S32.HI R11, RZ, 0x1f, R10 ;  /* 0x0000001fff0b7819 */ /* 0x004fc6000001140a */
[----:B------:R-:W-:Y:S04]  /*22d0*/  STL [R1+0x164], R42 ;  /* 0x0001642a01007387 */ /* 0x000fe80000100800 */
[----:B------:R-:W-:Y:S01]  /*22e0*/  STL [R1+0x160], R41 ;  /* 0x0001602901007387 */ /* 0x000fe20000100800 */
[C---:B-----5:R-:W-:Y:S02]  /*22f0*/  IMAD.IADD R10, R24.reuse, 0x1, R9 ;  /* 0x00000001180a7824 */ /* 0x060fe400078e0209 */
[----:B------:R-:W-:Y:S01]  /*2300*/  IMAD.IADD R9, R9, 0x1, R23 ;  /* 0x0000000109097824 */ /* 0x000fe200078e0217 */
[----:B------:R-:W-:Y:S03]  /*2310*/  STL [R1+0x15c], R40 ;  /* 0x00015c2801007387 */ /* 0x000fe60000100800 */
[--C-:B------:R-:W-:Y:S01]  /*2320*/  IMAD.IADD R3, R9, 0x1, R6.reuse ;  /* 0x0000000109037824 */ /* 0x100fe200078e0206 */
        /* <DEDUP_REMOVED lines=22> */
[----:B------:R3:W-:Y:S01]  /*2490*/  STL [R1+0x100], R11 ;  /* 0x0001000b01007387 */ /* 0x0007e20000100800 */
[----:B-1----:R-:W-:Y:S01]  /*24a0*/  IMAD.IADD R13, R24, 0x1, R6 ;  /* 0x00000001180d7824 */ /* 0x002fe200078e0206 */
[----:B--2---:R-:W-:-:S04]  /*24b0*/  LEA R12, R18, 0x10080, 0x1 ;  /* 0x00010080120c7811 */ /* 0x004fc800078e08ff */
[----:B------:R-:W-:Y:S01]  /*24c0*/  STL [R1+0x54], R13 ;  /* 0x0000540d01007387 */ /* 0x000fe20000100800 */
[----:B---3--:R-:W-:-:S03]  /*24d0*/  LEA R11, R17, 0x10080, 0x1 ;  /* 0x00010080110b7811 */ /* 0x008fc600078e08ff */
[----:B------:R1:W-:Y:S04]  /*24e0*/  STL [R1+0x44], R10 ;  /* 0x0000440a01007387 */ /* 0x0003e80000100800 */
[----:B------:R2:W-:Y:S04]  /*24f0*/  STL [R1+0xfc], R12 ;  /* 0x0000fc0c01007387 */ /* 0x0005e80000100800 */
[----:B------:R3:W-:Y:S01]  /*2500*/  STL [R1+0xf8], R11 ;  /* 0x0000f80b01007387 */ /* 0x0007e20000100800 */
[----:B-1----:R-:W-:Y:S01]  /*2510*/  IMAD.IADD R10, R6, 0x1, R10 ;  /* 0x00000001060a7824 */ /* 0x002fe200078e020a */
[----:B--2---:R-:W-:-:S02]  /*2520*/  LEA R12, R16, 0x10080, 0x1 ;  /* 0x00010080100c7811 */ /* 0x004fc400078e08ff */
[----:B---3--:R-:W-:-:S03]  /*2530*/  LEA R11, R15, 0x10080, 0x1 ;  /* 0x000100800f0b7811 */ /* 0x008fc600078e08ff */
[----:B------:R1:W-:Y:S04]  /*2540*/  STL [R1+0xf4], R12 ;  /* 0x0000f40c01007387 */ /* 0x0003e80000100800 */
[----:B------:R1:W-:Y:S04]  /*2550*/  STL [R1+0xf0], R11 ;  /* 0x0000f00b01007387 */ /* 0x0003e80000100800 */
[----:B------:R1:W-:Y:S04]  /*2560*/  STL [R1+0x50], R10 ;  /* 0x0000500a01007387 */ /* 0x0003e80000100800 */
[----:B------:R1:W-:Y:S04]  /*2570*/  STL [R1+0x4c], R4 ;  /* 0x00004c0401007387 */ /* 0x0003e80000100800 */
[----:B------:R1:W-:Y:S04]  /*2580*/  STL [R1+0x40], R9 ;  /* 0x0000400901007387 */ /* 0x0003e80000100800 */
[----:B------:R1:W-:Y:S02]  /*2590*/  STL [R1+0x48], R3 ;  /* 0x0000480301007387 */ /* 0x0003e40000100800 */
.L_x_6427:
[----:B-1----:R-:W2:Y:S01]  /*25a0*/  LDL R3, [R1+0x1c] ;  /* 0x00001c0001037983 */ /* 0x002ea20000100800 */
        /* <DEDUP_REMOVED lines=29> */
[----:B------:R4:W3:Y:S01]  /*2780*/  @P4 LDG.E R6, [R2.64] ;  /* 0x0000000602064981 */ /* 0x0008e2000c1e1900 */
        /* <DEDUP_REMOVED lines=10> */
[----:B---3--:R1:W-:Y:S04]  /*2830*/  STL [R1], R12 ;  /* 0x0000000c01007387 */ /* 0x0083e80000100800 */
[----:B------:R1:W-:Y:S01]  /*2840*/  @P4 STL [R1+0x8], R6 ;  /* 0x0000080601004387 */ /* 0x0003e20000100800 */
[----:B------:R-:W-:Y:S05]  /*2850*/  @P4 BRA `(.L_x_6200) ;  /* 0x0000007000004947 */ /* 0x000fea0003800000 */
[----:B-1----:R-:W-:-:S05]  /*2860*/  MOV R6, c[0x0][0x168] ;  /* 0x00005a0000067a02 */ /* 0x002fca0000000f00 */
[----:B------:R1:W-:Y:S01]  /*2870*/  STL [R1+0x8], R6 ;  /* 0x0000080601007387 */ /* 0x0003e20000100800 */
[----:B------:R-:W-:Y:S05]  /*2880*/  @!P3 BRA `(.L_x_6200) ;  /* 0x000000400000b947 */ /* 0x000fea0003800000 */
[----:B------:R-:W2:Y:S04]  /*2890*/  LDG.E R9, [R10.64] ;  /* 0x000000060a097981 */ /* 0x000ea8000c1e1900 */
[----:B-1----:R-:W2:Y:S02]  /*28a0*/  LDG.E R6, [R10.64+0x4] ;  /* 0x000004060a067981 */ /* 0x002ea4000c1e1900 */
[----:B--2---:R-:W-:-:S05]  /*28b0*/  IADD3 R6, -R9, R6, RZ ;  /* 0x0000000609067210 */ /* 0x004fca0007ffe1ff */
[----:B------:R1:W-:Y:S02]  /*28c0*/  STL [R1+0x8], R6 ;  /* 0x0000080601007387 */ /* 0x0003e40000100800 */
.L_x_6200:
[----:B------:R-:W-:-:S04]  /*28d0*/  ISETP.NE.U32.AND P0, PT, RZ, c[0x0][0x368], PT ;  /* 0x0000da00ff007a0c */ /* 0x000fc80003f05070 */
[----:B------:R-:W-:-:S13]  /*28e0*/  ISETP.NE.AND.EX P0, PT, RZ, c[0x0][0x36c], PT, P0 ;  /* 0x0000db00ff007a0c */ /* 0x000fda0003f05300 */
[----:B------:R-:W-:Y:S05]  /*28f0*/  @!P0 BRA `(.L_x_6201) ;  /* 0x0000004000008947 */ /* 0x000fea0003800000 */
[----:B-1----:R-:W-:-:S04]  /*2900*/  IADD3 R4, P0, R24, c[0x0][0x368], RZ ;  /* 0x0000da0018047a10 */ /* 0x002fc80007f1e0ff */
[----:B------:R-:W-:-:S05]  /*2910*/  IADD3.X R5, R17, c[0x0][0x36c], RZ, P0, !PT ;  /* 0x0000db0011057a10 */ /* 0x000fca00007fe4ff */
[----:B------:R1:W5:Y:S01]  /*2920*/  LDG.E R16, [R4.64] ;  /* 0x0000000604107981 */ /* 0x000362000c1e1900 */
[----:B------:R-:W-:Y:S05]  /*2930*/  BRA `(.L_x_6202) ;  /* 0x0000005000007947 */ /* 0x000fea0003800000 */
.L_x_6201:
[----:B------:R-:W-:Y:S01]  /*2940*/  MOV R16, UR5 ;  /* 0x0000000500107c02 */ /* 0x000fe20008000f00 */
[----:B------:R-:W-:Y:S05]  /*2950*/  @!P5 BRA `(.L_x_6202) ;  /* 0x000000300000d947 */ /* 0x000fea0003800000 */
[----:B-1----:R1:W2:Y:S04]  /*2960*/  LDG.E R6, [R4.64] ;  /* 0x0000000604067981 */ /* 0x0022a8000c1e1900 */
[----:B-1----:R-:W2:Y:S02]  /*2970*/  LDG.E R4, [R4.64+0x4] ;  /* 0x0000040604047981 */ /* 0x002ea4000c1e1900 */
[----:B--2---:R-:W-:Y:S02]  /*2980*/  IADD3 R16, -R6, R4, RZ ;  /* 0x0000000406107210 */ /* 0x004fe40007ffe1ff */
.L_x_6202:
[----:B-1----:R-:W2:Y:S04]  /*2990*/  LDL R4, [R1+0x8] ;  /* 0x0000080001047983 */ /* 0x002ea80000100800 */
[----:B------:R-:W3:Y:S04]  /*29a0*/  LDL.LU R9, [R1+0x14] ;  /* 0x0000140001097983 */ /* 0x000ee80000300800 */
[----:B------:R1:W4:Y:S04]  /*29b0*/  @P6 LDG.E R5, [R2.64] ;  /* 0x0000000602056981 */ /* 0x000328000c1e1900 */
[----:B------:R-:W3:Y:S01]  /*29c0*/  LDL R21, [R1+0x18] ;  /* 0x0000180001157983 */ /* 0x000ee20000100800 */
[----:B------:R-:W-:-:S04]  /*29d0*/  ISETP.NE.U32.AND P0, PT, RZ, c[0x0][0x378], PT ;  /* 0x0000de00ff007a0c */ /* 0x000fc80003f05070 */
[----:B------:R-:W-:Y:S01]  /*29e0*/  ISETP.NE.AND.EX P1, PT, RZ, c[0x0][0x37c], PT, P0 ;  /* 0x0000df00ff007a0c */ /* 0x000fe20003f25300 */
[----:B--2---:R-:W-:Y:S02]  /*29f0*/  IMAD.MOV.U32 R6, RZ, RZ, R4 ;  /* 0x000000ffff067224 */ /* 0x004fe400078e0004 */
[----:B------:R1:W4:Y:S01]  /*2a00*/  @P6 LDG.E R4, [R2.64+0x4] ;  /* 0x0000040602046981 */ /* 0x000322000c1e1900 */
[----:B-----5:R-:W-:Y:S02]  /*2a10*/  IMAD.MOV.U32 R122, RZ, RZ, R16 ;  /* 0x000000ffff7a7224 */ /* 0x020fe400078e0010 */
[----:B------:R-:W-:-:S05]  /*2a20*/  IMAD.MOV.U32 R10, RZ, RZ, c[0x0][0x2c4] ;  /* 0x0000b100ff0a7624 */ /* 0x000fca00078e00ff */
[----:B------:R-:W-:Y:S02]  /*2a30*/  ISETP.NE.AND P2, PT, R10, 0x1, PT ;  /* 0x000000010a00780c */ /* 0x000fe40003f45270 */
[----:B-1----:R-:W-:-:S04]  /*2a40*/  @P1 IADD3 R2, P0, R24, c[0x0][0x378], RZ ;  /* 0x0000de0018021a10 */ /* 0x002fc80007f1e0ff */
[----:B------:R-:W-:-:S05]  /*2a50*/  @P1 IADD3.X R3, R17, c[0x0][0x37c], RZ, P0, !PT ;  /* 0x0000df0011031a10 */ /* 0x000fca00007fe4ff */
[----:B------:R3:W5:Y:S02]  /*2a60*/  @P1 LDG.E R122, [R2.64] ;  /* 0x00000006027a1981 */ /* 0x000764000c1e1900 */
[----:B---3--:R-:W-:Y:S02]  /*2a70*/  IMAD.SHL.U32 R3, R9, 0x80, RZ ;  /* 0x0000008009037824 */ /* 0x008fe400078e00ff */
[----:B------:R-:W-:-:S03]  /*2a80*/  IMAD.MOV.U32 R2, RZ, RZ, c[0x0][0x228] ;  /* 0x00008a00ff027624 */ /* 0x000fc600078e00ff */
[----:B------:R1:W-:Y:S01]  /*2a90*/  STL [R1+0x4], R3 ;  /* 0x0000040301007387 */ /* 0x0003e20000100800 */
[----:B------:R-:W-:Y:S01]  /*2aa0*/  IMAD.IADD R9, R16, 0x1, -R12 ;  /* 0x0000000110097824 */ /* 0x000fe200078e0a0c */
[----:B-1----:R-:W-:Y:S01]  /*2ab0*/  IADD3 R3, R3, 0x7f, RZ ;  /* 0x0000007f03037810 */ /* 0x002fe20007ffe0ff */
[----:B------:R-:W-:Y:S01]  /*2ac0*/  BSSY B0, `(.L_x_6203) ;  /* 0x000003c000007945 */ /* 0x000fe20003800000 */
[----:B------:R-:W-:-:S04]  /*2ad0*/  LOP3.LUT R236, R236, 0xffffffdf, RZ, 0xc0, !PT ;  /* 0xffffffdfecec7812 */ /* 0x000fc800078ec0ff */
[----:B------:R-:W-:Y:S01]  /*2ae0*/  @P2 LOP3.LUT R236, R236, 0x20, RZ, 0xfc, !PT ;  /* 0x00000020ecec2812 */ /* 0x000fe200078efcff */
[----:B----4-:R-:W-:Y:S02]  /*2af0*/  @P6 IMAD.IADD R2, R4, 0x1, -R5 ;  /* 0x0000000104026824 */ /* 0x010fe400078e0a05 */
[----:B------:R-:W-:-:S04]  /*2b00*/  @P2 IMAD.HI.U32 R4, R3, c[0x0][0x2c8], RZ ;  /* 0x0000b20003042a27 */ /* 0x000fc800078e00ff */
[----:B------:R-:W-:Y:S01]  /*2b10*/  IMAD.IADD R5, R9, 0x1, R2 ;  /* 0x0000000109057824 */ /* 0x000fe200078e0202 */
[----:B------:R-:W-:-:S04]  /*2b20*/  @P2 SHF.R.U32.HI R3, RZ, c[0x0][0x2cc], R4 ;  /* 0x0000b300ff032a19 */ /* 0x000fc80000011604 */
[----:B------:R-:W-:Y:S01]  /*2b30*/  IADD3 R131, R5, 0x30, -R6 ;  /* 0x0000003005837810 */ /* 0x000fe20007ffe806 */
[----:B------:R1:W-:Y:S01]  /*2b40*/  STL [R1+0xc], R5 ;  /* 0x00000c0501007387 */ /* 0x0003e20000100800 */
[----:B------:R-:W-:-:S03]  /*2b50*/  LOP3.LUT R6, R21, 0xff000000, RZ, 0xc0, !PT ;  /* 0xff00000015067812 */ /* 0x000fc600078ec0ff */
[----:B------:R-:W-:-:S04]  /*2b60*/  IMAD.IADD R4, R131, 0x1, R3 ;  /* 0x0000000183047824 */ /* 0x000fc800078e0203 */
[----:B------:R-:W-:Y:S01]  /*2b70*/  IMAD.HI R10, R4, 0x2aaaaaab, RZ ;  /* 0x2aaaaaab040a7827 */ /* 0x000fe200078e02ff */
[----:B------:R-:W-:Y:S02]  /*2b80*/  LOP3.LUT R4, R21, 0xff0000, RZ, 0xc0, !PT ;  /* 0x00ff000015047812 */ /* 0x000fe400078ec0ff */
[----:B-1----:R-:W-:-:S05]  /*2b90*/  IADD3 R5, R5, 0x2f, RZ ;  /* 0x0000002f05057810 */ /* 0x002fca0007ffe0ff */
[----:B------:R-:W-:Y:S01]  /*2ba0*/  IMAD.HI R3, R5, 0x2aaaaaab, RZ ;  /* 0x2aaaaaab05037827 */ /* 0x000fe200078e02ff */
[----:B------:R-:W-:-:S04]  /*2bb0*/  SHF.R.U32.HI R5, RZ, 0x8, R6 ;  /* 0x00000008ff057819 */ /* 0x000fc80000011606 */
[----:B------:R-:W-:Y:S02]  /*2bc0*/  LEA.HI R4, R4, R5, RZ, 0x10 ;  /* 0x0000000504047211 */ /* 0x000fe400078f80ff */
[----:B------:R-:W-:Y:S02]  /*2bd0*/  SHF.R.U32.HI R6, RZ, 0x1f, R3 ;  /* 0x0000001fff067819 */ /* 0x000fe40000011603 */
[----:B------:R-:W-:Y:S02]  /*2be0*/  SHF.R.U32.HI R11, RZ, 0x1f, R10 ;  /* 0x0000001fff0b7819 */ /* 0x000fe4000001160a */
[----:B------:R-:W-:Y:S02]  /*2bf0*/  SHF.R.U32.HI R12, RZ, 0x10, R4 ;  /* 0x00000010ff0c7819 */ /* 0x000fe40000011604 */
[----:B------:R-:W-:Y:S02]  /*2c00*/  LOP3.LUT R22, R4, 0xff, RZ, 0xc0, !PT ;  /* 0x000000ff04167812 */ /* 0x000fe400078ec0ff */
[----:B------:R-:W-:-:S02]  /*2c10*/  LEA.HI.SX32 R129, R3, R6, 0x1d ;  /* 0x0000000603817211 */ /* 0x000fc400078feaff */
[----:B------:R-:W-:Y:S01]  /*2c20*/  LEA.HI.SX32 R3, R10, R11, 0x1d ;  /* 0x0000000b0a037211 */ /* 0x000fe200078feaff */
[----:B------:R1:W-:Y:S03]  /*2c30*/  STL [R1+0x14], R12 ;  /* 0x0000140c01007387 */ /* 0x0003e60000100800 */
[----:B------:R-:W-:Y:S01]  /*2c40*/  IMNMX R6, R129, R3, PT ;  /* 0x0000000381067217 */ /* 0x000fe20003800200 */
[----:B------:R1:W-:Y:S03]  /*2c50*/  STL [R1+0x58], R22 ;  /* 0x0000581601007387 */ /* 0x0003e60000100800 */
[----:B------:R-:W-:Y:S02]  /*2c60*/  ISETP.GE.AND P0, PT, R6, 0x1, PT ;  /* 0x000000010600780c */ /* 0x000fe40003f06270 */
[----:B------:R-:W-:Y:S01]  /*2c70*/  ISETP.NE.AND P1, PT, R12, RZ, PT ;  /* 0x000000ff0c00720c */ /* 0x000fe20003f25270 */
[----:B------:R-:W-:-:S03]  /*2c80*/  IMAD.MOV.U32 R3, RZ, RZ, RZ ;  /* 0x000000ffff037224 */ /* 0x000fc600078e00ff */
[----:B------:R-:W-:-:S07]  /*2c90*/  SEL R119, R12, c[0x0][0x338], P1 ;  /* 0x0000ce000c777a07 */ /* 0x000fce0000800000 */
[----:B------:R-:W-:Y:S05]  /*2ca0*/  @!P0 BRA `(.L_x_6204) ;  /* 0x000001d000008947 */ /* 0x000fea0003800000 */
[----:B------:R-:W-:Y:S01]  /*2cb0*/  IABS R3, R119 ;  /* 0x0000007700037213 */ /* 0x000fe20000000000 */
[----:B------:R-:W-:Y:S01]  /*2cc0*/  IMAD.MOV.U32 R10, RZ, RZ, RZ ;  /* 0x000000ffff0a7224 */ /* 0x000fe200078e00ff */
        /* <DEDUP_REMOVED lines=27> */
.L_x_6204:
[----:B------:R-:W-:Y:S05]  /*2e80*/  BSYNC B0 ;  /* 0x0000000000007941 */ /* 0x000fea0003800000 */
.L_x_6203:
        /* <DEDUP_REMOVED lines=20> */
[----:B------:R-:W-:Y:S01]  /*2fd0*/  SHF.R.S32.HI R23, RZ, 0x1f, R143 ;  /* 0x0000001fff177819 */ /* 0x000fe2000001148f */
[----:B------:R-:W-:Y:S01]  /*2fe0*/  IMAD.MOV.U32 R124, RZ, RZ, 0x30 ;  /* 0x00000030ff7c7424 */ /* 0x000fe200078e00ff */
[----:B------:R-:W-:Y:S01]  /*2ff0*/  IADD3 R98, P0, R143, R15, RZ ;  /* 0x0000000f8f627210 */ /* 0x000fe20007f1e0ff */
[----:B------:R-:W-:Y:S01]  /*3000*/  IMAD.MOV.U32 R135, RZ, RZ, c[0x0][0x238] ;  /* 0x00008e00ff877624 */ /* 0x000fe200078e00ff */
[----:B------:R-:W-:Y:S01]  /*3010*/  IADD3 R38, R3, -0x1, RZ ;  /* 0xffffffff03267810 */ /* 0x000fe20007ffe0ff */
[----:B------:R-:W-:Y:S01]  /*3020*/  IMAD R134, R124, c[0x0][0x23c], RZ ;  /* 0x00008f007c867a24 */ /* 0x000fe200078e02ff */
[----:B------:R-:W-:Y:S01]  /*3030*/  LEA.HI.X.SX32 R99, R15, R23, 0x1, P0 ;  /* 0x000000170f637211 */ /* 0x000fe200000f0eff */
[----:B------:R-:W-:Y:S01]  /*3040*/  IMAD.WIDE.U32 R4, R98, c[0x0][0x238], R140 ;  /* 0x00008e0062047a25 */ /* 0x000fe200078e008c */
[----:B-1----:R-:W-:Y:S02]  /*3050*/  SEL R22, R19, RZ, !P6 ;  /* 0x000000ff13167207 */ /* 0x002fe40007000000 */
[----:B------:R-:W-:Y:S01]  /*3060*/  LOP3.LUT R28, R21, 0xffff, RZ, 0xc0, !PT ;  /* 0x0000ffff151c7812 */ /* 0x000fe200078ec0ff */
[----:B------:R-:W-:Y:S01]  /*3070*/  IMAD R6, R99, c[0x0][0x238], RZ ;  /* 0x00008e0063067a24 */ /* 0x000fe200078e02ff */
[----:B------:R-:W-:Y:S01]  /*3080*/  SEL R21, R20, RZ, !P6 ;  /* 0x000000ff14157207 */ /* 0x000fe20007000000 */
[----:B------:R-:W-:Y:S01]  /*3090*/  IMAD R3, R22, c[0x0][0x248], RZ ;  /* 0x0000920016037a24 */ /* 0x000fe200078e02ff */
[----:B------:R-:W-:Y:S01]  /*30a0*/  ISETP.NE.U32.AND P4, PT, RZ, c[0x0][0x340], PT ;  /* 0x0000d000ff007a0c */ /* 0x000fe20003f85070 */
[----:B------:R-:W-:Y:S01]  /*30b0*/  IMAD R6, R98, c[0x0][0x23c], R6 ;  /* 0x00008f0062067a24 */ /* 0x000fe200078e0206 */
[----:B------:R-:W-:Y:S01]  /*30c0*/  SHF.R.S32.HI R10, RZ, 0x1f, R38 ;  /* 0x0000001fff0a7819 */ /* 0x000fe20000011426 */
[----:B------:R-:W-:Y:S01]  /*30d0*/  IMAD.WIDE.U32 R120, R124, c[0x0][0x238], RZ ;  /* 0x00008e007c787a25 */ /* 0x000fe200078e00ff */
[----:B------:R-:W-:-:S02]  /*30e0*/  ISETP.NE.AND.EX P4, PT, RZ, c[0x0][0x344], PT, P4 ;  /* 0x0000d100ff007a0c */ /* 0x000fc40003f85340 */
[----:B------:R-:W-:Y:S01]  /*30f0*/  SHF.L.U32 R138, R135, 0x5, RZ ;  /* 0x00000005878a7819 */ /* 0x000fe200000006ff */
[----:B------:R-:W-:Y:S01]  /*3100*/  IMAD.IADD R5, R5, 0x1, R6 ;  /* 0x0000000105057824 */ /* 0x000fe200078e0206 */
[----:B------:R-:W-:Y:S01]  /*3110*/  IADD3 R134, R121, R134, RZ ;  /* 0x0000008679867210 */ /* 0x000fe20007ffe0ff */
[----:B------:R-:W-:Y:S01]  /*3120*/  IMAD R6, R38, -0x30, R2 ;  /* 0xffffffd026067824 */ /* 0x000fe200078e0202 */
[----:B------:R-:W-:Y:S01]  /*3130*/  ISETP.GE.AND P5, PT, R140, c[0x0][0x1d4], PT ;  /* 0x000075008c007a0c */ /* 0x000fe20003fa6270 */
[----:B------:R-:W-:Y:S01]  /*3140*/  IMAD.WIDE.U32 R4, R28, c[0x0][0x240], R4 ;  /* 0x000090001c047a25 */ /* 0x000fe200078e0004 */
[----:B------:R-:W-:Y:S02]  /*3150*/  MOV R128, 0x5 ;  /* 0x0000000500807802 */ /* 0x000fe40000000f00 */
[----:B------:R-:W-:Y:S01]  /*3160*/  IMNMX R6, R6, 0x30, PT ;  /* 0x0000003006067817 */ /* 0x000fe20003800200 */
[----:B------:R-:W-:Y:S01]  /*3170*/  IMAD R9, R21, c[0x0][0x24c], R3 ;  /* 0x0000930015097a24 */ /* 0x000fe200078e0203 */
[----:B------:R-:W-:Y:S01]  /*3180*/  SHF.L.U64.HI R135, R135, R128, c[0x0][0x23c] ;  /* 0x00008f0087877619 */ /* 0x000fe20000010280 */
[----:B------:R-:W-:Y:S01]  /*3190*/  IMAD R5, R28, c[0x0][0x244], R5 ;  /* 0x000091001c057a24 */ /* 0x000fe200078e0205 */
[----:B------:R-:W-:Y:S01]  /*31a0*/  LOP3.LUT R236, R236, 0xfffffff7, RZ, 0xc0, !PT ;  /* 0xfffffff7ecec7812 */ /* 0x000fe200078ec0ff */
[----:B------:R-:W-:Y:S01]  /*31b0*/  IMAD.IADD R3, R6, 0x1, -R143 ;  /* 0x0000000106037824 */ /* 0x000fe200078e0a8f */
[----:B------:R-:W-:Y:S01]  /*31c0*/  ISETP.GE.AND P6, PT, R219, c[0x0][0x1d4], PT ;  /* 0x00007500db007a0c */ /* 0x000fe20003fc6270 */
[----:B------:R-:W-:-:S02]  /*31d0*/  IMAD.WIDE.U32 R102, R21, c[0x0][0x248], R4 ;  /* 0x0000920015667a25 */ /* 0x000fc400078e0004 */
[----:B------:R-:W-:Y:S02]  /*31e0*/  @P5 LOP3.LUT R236, R236, 0x8, RZ, 0xfc, !PT ;  /* 0x00000008ecec5812 */ /* 0x000fe400078efcff */
[C---:B------:R-:W-:Y:S01]  /*31f0*/  ISETP.GE.AND P1, PT, R3.reuse, 0x1, PT ;  /* 0x000000010300780c */ /* 0x040fe20003f26270 */
[----:B------:R-:W-:Y:S01]  /*3200*/  IMAD R6, R134, R38, RZ ;  /* 0x0000002686067224 */ /* 0x000fe200078e02ff */
[----:B------:R-:W-:Y:S01]  /*3210*/  ISETP.GT.AND P0, PT, R3, 0x20, PT ;  /* 0x000000200300780c */ /* 0x000fe20003f04270 */
[----:B------:R-:W-:Y:S01]  /*3220*/  IMAD.IADD R101, R103, 0x1, R9 ;  /* 0x0000000167657824 */ /* 0x000fe200078e0209 */
[----:B------:R-:W-:Y:S01]  /*3230*/  ISETP.GE.AND P5, PT, R220, c[0x0][0x1d4], PT ;  /* 0x00007500dc007a0c */ /* 0x000fe20003fa6270 */
[----:B------:R-:W-:Y:S02]  /*3240*/  IMAD.MOV.U32 R100, RZ, RZ, R102 ;  /* 0x000000ffff647224 */ /* 0x000fe400078e0066 */
[-C--:B------:R-:W-:Y:S02]  /*3250*/  IMAD R4, R10, R120.reuse, R6 ;  /* 0x000000780a047224 */ /* 0x080fe400078e0206 */
[----:B------:R-:W-:-:S04]  /*3260*/  IMAD.WIDE.U32 R12, R38, R120, R100 ;  /* 0x00000078260c7225 */ /* 0x000fc800078e0064 */
[----:B------:R-:W-:Y:S01]  /*3270*/  IMAD.IADD R3, R13, 0x1, R4 ;  /* 0x000000010d037824 */ /* 0x000fe200078e0204 */
[----:B------:R-:W-:Y:S02]  /*3280*/  @P1 LEA R10, P3, R12, c[0x0][0x220], 0x1 ;  /* 0x000088000c0a1a11 */ /* 0x000fe400078608ff */
[----:B------:R-:W-:Y:S02]  /*3290*/  @P0 IADD3 R5, P2, R138, R12, RZ ;  /* 0x0000000c8a050210 */ /* 0x000fe40007f5e0ff */
[----:B------:R-:W-:Y:S02]  /*32a0*/  @P1 LEA.HI.X R11, R12, c[0x0][0x224], R3, 0x1, P3 ;  /* 0x000089000c0b1a11 */ /* 0x000fe400018f0c03 */
[----:B------:R-:W-:Y:S01]  /*32b0*/  @P4 IADD3 R12, P3, R24, c[0x0][0x340], RZ ;  /* 0x0000d000180c4a10 */ /* 0x000fe20007f7e0ff */
[----:B------:R-:W-:Y:S01]  /*32c0*/  @P0 IMAD.X R6, R3, 0x1, R135, P2 ;  /* 0x0000000103060824 */ /* 0x000fe200010e0687 */
[----:B------:R-:W-:Y:S02]  /*32d0*/  @P0 LEA R4, P2, R5, c[0x0][0x220], 0x1 ;  /* 0x0000880005040a11 */ /* 0x000fe400078408ff */
[----:B------:R-:W-:-:S02]  /*32e0*/  @P4 IADD3.X R13, R17, c[0x0][0x344], RZ, P3, !PT ;  /* 0x0000d100110d4a10 */ /* 0x000fc40001ffe4ff */
[----:B------:R-:W-:Y:S02]  /*32f0*/  @P0 LEA.HI.X R5, R5, c[0x0][0x224], R6, 0x1, P2 ;  /* 0x0000890005050a11 */ /* 0x000fe400010f0c06 */
[----:B------:R-:W-:Y:S01]  /*3300*/  ISETP.GE.AND P2, PT, R142, c[0x0][0x1d4], PT ;  /* 0x000075008e007a0c */ /* 0x000fe20003f46270 */
[----:B------:R1:W2:Y:S01]  /*3310*/  @P4 LDG.E R9, [R12.64] ;  /* 0x000000060c094981 */ /* 0x0002a2000c1e1900 */
[C---:B------:R-:W-:Y:S01]  /*3320*/  LOP3.LUT P3, RZ, R236.reuse, 0x8, RZ, 0xc0, !PT ;  /* 0x00000008ecff7812 */ /* 0x040fe2000786c0ff */
[----:B------:R-:W-:Y:S01]  /*3330*/  IMAD R3, R23, c[0x0][0x280], RZ ;  /* 0x0000a00017037a24 */ /* 0x000fe200078e02ff */
[----:B------:R-:W-:Y:S01]  /*3340*/  LOP3.LUT R236, R236, 0xfffffffb, RZ, 0xc0, !PT ;  /* 0xfffffffbecec7812 */ /* 0x000fe200078ec0ff */
[----:B------:R-:W-:-:S04]  /*3350*/  IMAD.WIDE.U32 R14, R143, c[0x0][0x280], R140 ;  /* 0x0000a0008f0e7a25 */ /* 0x000fc800078e008c */
[----:B------:R-:W-:-:S06]  /*3360*/  IMAD R3, R143, c[0x0][0x284], R3 ;  /* 0x0000a1008f037a24 */ /* 0x000fcc00078e0203 */
[----:B------:R-:W-:Y:S01]  /*3370*/  @!PT LDS RZ, [RZ] ;  /* 0x00000000fffff984 */ /* 0x000fe20000000800 */
[----:B------:R-:W-:Y:S01]  /*3380*/  @!PT LDS RZ, [RZ] ;  /* 0x00000000fffff984 */ /* 0x000fe20000000800 */
[----:B------:R-:W-:Y:S01]  /*3390*/  @!PT LDS RZ, [RZ] ;  /* 0x00000000fffff984 */ /* 0x000fe20000000800 */
[----:B------:R3:W-:Y:S01]  /*33a0*/  @P1 LDGSTS.E.BYPASS.LTC128B.128 [R216+0xa080], [R10.64], !P3 ;  /* 0x0a0800000ad81fae */ /* 0x0007e2000d901d46 */
[----:B------:R-:W-:-:S03]  /*33b0*/  @P2 LOP3.LUT R236, R236, 0x4, RZ, 0xfc, !PT ;  /* 0x00000004ecec2812 */ /* 0x000fc600078efcff */
[----:B------:R3:W-:Y:S01]  /*33c0*/  @P1 LDGSTS.E.BYPASS.LTC128B.128 [R216+0xb880], [R10.64+0x80], !P2 ;  /* 0x0b8800800ad81fae */ /* 0x0007e2000d101d46 */
[----:B------:R-:W-:Y:S02]  /*33d0*/  IMAD.IADD R15, R3, 0x1, R15 ;  /* 0x00000001030f7824 */ /* 0x000fe400078e020f */
[----:B------:R-:W-:Y:S01]  /*33e0*/  IMAD.IADD R118, R16, 0x1, R18 ;  /* 0x0000000110767824 */ /* 0x000fe200078e0212 */
[----:B------:R3:W-:Y:S01]  /*33f0*/  @P1 LDGSTS.E.BYPASS.LTC128B.128 [R216+0xd080], [R10.64+0x100], !P6 ;  /* 0x0d0801000ad81fae */ /* 0x0007e2000f101d46 */
[----:B------:R-:W-:Y:S02]  /*3400*/  SHF.R.U32.HI R30, RZ, 0x3, R252 ;  /* 0x00000003ff1e7819 */ /* 0x000fe400000116fc */
[----:B------:R-:W-:Y:S01]  /*3410*/  SHF.R.U32.HI R29, RZ, 0x3, R251 ;  /* 0x00000003ff1d7819 */ /* 0x000fe200000116fb */
[----:B------:R3:W-:Y:S01]  /*3420*/  @P1 LDGSTS.E.BYPASS.LTC128B.128 [R216+0xe880], [R10.64+0x180], !P5 ;  /* 0x0e8801800ad81fae */ /* 0x0007e2000e901d46 */
[----:B------:R-:W-:Y:S02]  /*3430*/  ISETP.GE.AND P1, PT, R140, c[0x0][0x27c], PT ;  /* 0x00009f008c007a0c */ /* 0x000fe40003f26270 */
[----:B------:R-:W-:Y:S01]  /*3440*/  LOP3.LUT R236, R236, 0xfffffffd, RZ, 0xc0, !PT ;  /* 0xfffffffdecec7812 */ /* 0x000fe200078ec0ff */
[----:B------:R4:W-:Y:S01]  /*3450*/  @P0 LDGSTS.E.BYPASS.LTC128B.128 [R217+0xb080], [R4.64], !P3 ;  /* 0x0b08000004d90fae */ /* 0x0009e2000d901d46 */
[----:B------:R-:W-:Y:S01]  /*3460*/  SEL R6, RZ, c[0x0][0x27c], !P1 ;  /* 0x00009f00ff067a07 */ /* 0x000fe20004800000 */
[----:B------:R-:W-:Y:S01]  /*3470*/  IMAD.MOV.U32 R123, RZ, RZ, c[0x0][0x280] ;  /* 0x0000a000ff7b7624 */ /* 0x000fe200078e00ff */
[----:B------:R-:W-:Y:S01]  /*3480*/  @P6 LOP3.LUT R236, R236, 0x2, RZ, 0xfc, !PT ;  /* 0x00000002ecec6812 */ /* 0x000fe200078efcff */
[----:B------:R4:W-:Y:S01]  /*3490*/  @P0 LDGSTS.E.BYPASS.LTC128B.128 [R217+0xc880], [R4.64+0x80], !P2 ;  /* 0x0c88008004d90fae */ /* 0x0009e2000d101d46 */
[----:B------:R-:W-:Y:S01]  /*34a0*/  ISETP.GE.AND P2, PT, R142, c[0x0][0x27c], PT ;  /* 0x00009f008e007a0c */ /* 0x000fe20003f46270 */
[----:B---3--:R-:W-:-:S02]  /*34b0*/  IMAD.WIDE.U32 R10, R143, c[0x0][0x280], R144 ;  /* 0x0000a0008f0a7a25 */ /* 0x008fc400078e0090 */
[----:B------:R4:W-:Y:S01]  /*34c0*/  @P0 LDGSTS.E.BYPASS.LTC128B.128 [R217+0xe080], [R4.64+0x100], !P6 ;  /* 0x0e08010004d90fae */ /* 0x0009e2000f101d46 */
[----:B------:R-:W-:Y:S02]  /*34d0*/  LOP3.LUT R236, R236, 0xfffffffe, RZ, 0xc0, !PT ;  /* 0xfffffffeecec7812 */ /* 0x000fe400078ec0ff */
[----:B------:R-:W-:Y:S01]  /*34e0*/  IADD3 R17, R11, R3, RZ ;  /* 0x000000030b117210 */ /* 0x000fe20007ffe0ff */
[----:B------:R-:W-:Y:S01]  /*34f0*/  IMAD R3, R23, c[0x0][0x290], RZ ;  /* 0x0000a40017037a24 */ /* 0x000fe200078e02ff */
[----:B------:R-:W-:Y:S01]  /*3500*/  MOV R16, R10 ;  /* 0x0000000a00107202 */ /* 0x000fe20000000f00 */
[C---:B------:R-:W-:Y:S01]  /*3510*/  IMAD.WIDE.U32 R10, R143.reuse, c[0x0][0x290], R144 ;  /* 0x0000a4008f0a7a25 */ /* 0x040fe200078e0090 */
[----:B------:R4:W-:Y:S01]  /*3520*/  @P0 LDGSTS.E.BYPASS.LTC128B.128 [R217+0xf880], [R4.64+0x180], !P5 ;  /* 0x0f88018004d90fae */ /* 0x0009e2000e901d46 */
[----:B------:R-:W-:Y:S02]  /*3530*/  @P5 LOP3.LUT R236, R236, 0x1, RZ, 0xfc, !PT ;  /* 0x00000001ecec5812 */ /* 0x000fe400078efcff */
[----:B------:R-:W-:Y:S01]  /*3540*/  IMAD R3, R143, c[0x0][0x294], R3 ;  /* 0x0000a5008f037a24 */ /* 0x000fe200078e0203 */
[----:B------:R-:W0:Y:S04]  /*3550*/  LDGDEPBAR ;  /* 0x00000000000079af */ /* 0x000e280000000000 */
[----:B-1----:R-:W-:Y:S01]  /*3560*/  IADD3 R13, R11, R3, RZ ;  /* 0x000000030b0d7210 */ /* 0x002fe20007ffe0ff */
[----:B------:R-:W-:-:S02]  /*3570*/  IMAD.MOV.U32 R12, RZ, RZ, R10 ;  /* 0x000000ffff0c7224 */ /* 0x000fc400078e000a */
[----:B----4-:R-:W-:-:S04]  /*3580*/  IMAD.WIDE.U32 R4, R28, c[0x0][0x260], R140 ;  /* 0x000098001c047a25 */ /* 0x010fc800078e008c */
[----:B------:R-:W-:-:S04]  /*3590*/  IMAD R5, R28, c[0x0][0x264], R5 ;  /* 0x000099001c057a24 */ /* 0x000fc800078e0205 */
[----:B------:R-:W-:Y:S01]  /*35a0*/  IMAD.WIDE.U32 R82, R21, c[0x0][0x268], R4 ;  /* 0x00009a0015527a25 */ /* 0x000fe200078e0004 */
[----:B------:R-:W-:Y:S03]  /*35b0*/  WARPSYNC 0xffffffff ;  /* 0xffffffff00007948 */ /* 0x000fe60003800000 */
[----:B------:R-:W-:Y:S02]  /*35c0*/  IMAD.MOV.U32 R137, RZ, RZ, c[0x0][0x290] ;  /* 0x0000a400ff897624 */ /* 0x000fe400078e00ff */
[C---:B------:R-:W-:Y:S02]  /*35d0*/  IMAD R132, R124.reuse, c[0x0][0x284], RZ ;  /* 0x0000a1007c847a24 */ /* 0x040fe400078e02ff */
[C---:B------:R-:W-:Y:S02]  /*35e0*/  IMAD R133, R124.reuse, c[0x0][0x294], RZ ;  /* 0x0000a5007c857a24 */ /* 0x040fe400078e02ff */
[----:B------:R-:W-:-:S04]  /*35f0*/  IMAD.WIDE.U32 R126, R124, c[0x0][0x280], RZ ;  /* 0x0000a0007c7e7a25 */ /* 0x000fc800078e00ff */
[----:B-----5:R-:W-:-:S04]  /*3600*/  IMAD.WIDE.U32 R86, R122, c[0x0][0x290], R12 ;  /* 0x0000a4007a567a25 */ /* 0x020fc800078e000c */
[----:B------:R-:W-:-:S04]  /*3610*/  IMAD.WIDE.U32 R124, R124, c[0x0][0x290], RZ ;  /* 0x0000a4007c7c7a25 */ /* 0x000fc800078e00ff */
[----:B------:R-:W-:-:S04]  /*3620*/  IMAD.WIDE.U32 R108, R28, c[0x0][0x1e8], RZ ;  /* 0x00007a001c6c7a25 */ /* 0x000fc800078e00ff */
[----:B------:R-:W-:-:S04]  /*3630*/  IMAD.WIDE.U32 R106, R28, c[0x0][0x210], RZ ;  /* 0x000084001c6a7a25 */ /* 0x000fc800078e00ff */
        /* <DEDUP_REMOVED lines=10> */
[----:B--2---:R-:W-:Y:S01]  /*36e0*/  @P4 SHF.R.S32.HI R26, RZ, 0x1f, R9 ;  /* 0x0000001fff1a4819 */ /* 0x004fe20000011409 */
[----:B------:R-:W-:-:S02]  /*36f0*/  @!P4 IMAD.MOV.U32 R26, RZ, RZ, R19 ;  /* 0x000000ffff1ac224 */ /* 0x000fc400078e0013 */
[----:B------:R-:W-:Y:S01]  /*3700*/  @!P4 IMAD.MOV.U32 R9, RZ, RZ, R20 ;  /* 0x000000ffff09c224 */ /* 0x000fe200078e0014 */
[----:B------:R-:W-:Y:S01]  /*3710*/  SEL R20, RZ, c[0x0][0x27c], !P2 ;  /* 0x00009f00ff147a07 */ /* 0x000fe20005000000 */
[----:B------:R-:W-:-:S04]  /*3720*/  IMAD.WIDE.U32 R18, R143, c[0x0][0x290], R140 ;  /* 0x0000a4008f127a25 */ /* 0x000fc800078e008c */
[----:B------:R-:W-:Y:S01]  /*3730*/  IMAD.IADD R11, R3, 0x1, R19 ;  /* 0x00000001030b7824 */ /* 0x000fe200078e0213 */
[----:B------:R-:W-:Y:S01]  /*3740*/  IADD3 R3, R140, R6, RZ ;  /* 0x000000068c037210 */ /* 0x000fe20007ffe0ff */
[----:B------:R-:W-:Y:S02]  /*3750*/  IMAD.IADD R6, R142, 0x1, R20 ;  /* 0x000000018e067824 */ /* 0x000fe400078e0214 */
[----:B------:R-:W-:Y:S01]  /*3760*/  IMAD.MOV.U32 R10, RZ, RZ, R18 ;  /* 0x000000ffff0a7224 */ /* 0x000fe200078e0012 */
[----:B------:R-:W-:Y:S01]  /*3770*/  SHF.R.S32.HI R18, RZ, 0x1f, R3 ;  /* 0x0000001fff127819 */ /* 0x000fe20000011403 */
[----:B------:R-:W-:Y:S01]  /*3780*/  IMAD R20, R22, c[0x0][0x268], RZ ;  /* 0x00009a0016147a24 */ /* 0x000fe200078e02ff */
[----:B------:R-:W-:Y:S02]  /*3790*/  SHF.R.S32.HI R19, RZ, 0x1f, R6 ;  /* 0x0000001fff137819 */ /* 0x000fe40000011406 */
[CC--:B------:R-:W-:Y:S01]  /*37a0*/  LEA.HI R4, R18.reuse, R3.reuse, RZ, 0x3 ;  /* 0x0000000312047211 */ /* 0x0c0fe200078f18ff */
[----:B------:R-:W-:Y:S01]  /*37b0*/  IMAD R27, R21, c[0x0][0x26c], R20 ;  /* 0x00009b00151b7a24 */ /* 0x000fe200078e0214 */
[----:B------:R-:W-:-:S02]  /*37c0*/  LEA.HI R5, R18, R3, RZ, 0x6 ;  /* 0x0000000312057211 */ /* 0x000fc400078f30ff */
[CC--:B------:R-:W-:Y:S02]  /*37d0*/  LEA.HI R20, R19.reuse, R6.reuse, RZ, 0x6 ;  /* 0x0000000613147211 */ /* 0x0c0fe400078f30ff */
[----:B------:R-:W-:Y:S02]  /*37e0*/  LEA.HI R3, R19, R6, RZ, 0x3 ;  /* 0x0000000613037211 */ /* 0x000fe400078f18ff */
[--C-:B------:R-:W-:Y:S02]  /*37f0*/  LOP3.LUT R19, R252, 0x38, R4.reuse, 0xf8, !PT ;  /* 0x00000038fc137812 */ /* 0x100fe400078ef804 */
[----:B------:R-:W-:Y:S02]  /*3800*/  SHF.R.S32.HI R6, RZ, 0x6, R5 ;  /* 0x00000006ff067819 */ /* 0x000fe40000011405 */
[----:B------:R-:W-:Y:S02]  /*3810*/  LOP3.LUT R18, R251, 0x38, R4, 0xf8, !PT ;  /* 0x00000038fb127812 */ /* 0x000fe400078ef804 */
[----:B------:R-:W-:-:S02]  /*3820*/  SHF.R.S32.HI R5, RZ, 0x6, R20 ;  /* 0x00000006ff057819 */ /* 0x000fc40000011414 */
[--C-:B------:R-:W-:Y:S02]  /*3830*/  LOP3.LUT R21, R252, 0x38, R3.reuse, 0xf8, !PT ;  /* 0x00000038fc157812 */ /* 0x100fe400078ef803 */
[----:B------:R-:W-:Y:S02]  /*3840*/  LOP3.LUT R23, R251, 0x38, R3, 0xf8, !PT ;  /* 0x00000038fb177812 */ /* 0x000fe400078ef803 */
[-C--:B------:R-:W-:Y:S01]  /*3850*/  LOP3.LUT R22, R19, R30.reuse, RZ, 0x3c, !PT ;  /* 0x0000001e13167212 */ /* 0x080fe200078e3cff */
[--C-:B------:R-:W-:Y:S01]  /*3860*/  IMAD R25, R6, 0xc00, R7.reuse ;  /* 0x00000c0006197824 */ /* 0x100fe200078e0207 */
[-C--:B------:R-:W-:Y:S01]  /*3870*/  LOP3.LUT R19, R18, R29.reuse, RZ, 0x3c, !PT ;  /* 0x0000001d12137212 */ /* 0x080fe200078e3cff */
[--C-:B------:R-:W-:Y:S01]  /*3880*/  IMAD R24, R6, 0xc00, R8.reuse ;  /* 0x00000c0006187824 */ /* 0x100fe200078e0208 */
[----:B------:R-:W-:Y:S01]  /*3890*/  LOP3.LUT R18, R21, R30, RZ, 0x3c, !PT ;  /* 0x0000001e15127212 */ /* 0x000fe200078e3cff */
[C---:B------:R-:W-:Y:S02]  /*38a0*/  IMAD R20, R5.reuse, 0xc00, R7 ;  /* 0x00000c0005147824 */ /* 0x040fe400078e0207 */
[----:B------:R-:W-:Y:S01]  /*38b0*/  IMAD R6, R5, 0xc00, R8 ;  /* 0x00000c0005067824 */ /* 0x000fe200078e0208 */
[----:B------:R-:W-:Y:S01]  /*38c0*/  LOP3.LUT R5, R23, R29, RZ, 0x3c, !PT ;  /* 0x0000001d17057212 */ /* 0x000fe200078e3cff */
[----:B------:R-:W-:-:S03]  /*38d0*/  IMAD.IADD R21, R20, 0x1, R18 ;  /* 0x0000000114157824 */ /* 0x000fc600078e0212 */
[----:B------:R-:W-:Y:S02]  /*38e0*/  IADD3 R20, R6, R5, RZ ;  /* 0x0000000506147210 */ /* 0x000fe40007ffe0ff */
[----:B------:R-:W-:Y:S02]  /*38f0*/  SHF.R.S32.HI R6, RZ, 0x1f, R122 ;  /* 0x0000001fff067819 */ /* 0x000fe4000001147a */
[----:B------:R-:W-:Y:S01]  /*3900*/  IADD3 R23, R25, R22, RZ ;  /* 0x0000001619177210 */ /* 0x000fe20007ffe0ff */
[----:B------:R-:W-:Y:S01]  /*3910*/  IMAD.IADD R22, R24, 0x1, R19 ;  /* 0x0000000118167824 */ /* 0x000fe200078e0213 */
[----:B------:R-:W-:Y:S01]  /*3920*/  MOV R5, c[0x0][0x27c] ;  /* 0x00009f0000057a02 */ /* 0x000fe20000000f00 */
[----:B------:R-:W-:Y:S01]  /*3930*/  IMAD R18, R6, c[0x0][0x290], RZ ;  /* 0x0000a40006127a24 */ /* 0x000fe200078e02ff */
[----:B------:R-:W-:Y:S02]  /*3940*/  SHF.R.S32.HI R65, RZ, 0x3, R3 ;  /* 0x00000003ff417819 */ /* 0x000fe40000011403 */
[----:B------:R-:W-:Y:S01]  /*3950*/  LOP3.LUT R77, R3, 0xfffffff8, RZ, 0xc0, !PT ;  /* 0xfffffff8034d7812 */ /* 0x000fe200078ec0ff */
[----:B------:R-:W-:-:S02]  /*3960*/  IMAD R3, R26, c[0x0][0x2b0], RZ ;  /* 0x0000ac001a037a24 */ /* 0x000fc400078e02ff */
[----:B------:R-:W-:Y:S01]  /*3970*/  IMAD R19, R6, c[0x0][0x280], RZ ;  /* 0x0000a00006137a24 */ /* 0x000fe200078e02ff */
[----:B------:R-:W-:Y:S01]  /*3980*/  SHF.L.U32 R68, R5, 0x1, RZ ;  /* 0x0000000105447819 */ /* 0x000fe200000006ff */
[----:B------:R-:W-:Y:S01]  /*3990*/  IMAD R5, R122, c[0x0][0x294], R18 ;  /* 0x0000a5007a057a24 */ /* 0x000fe200078e0212 */
[----:B------:R-:W-:Y:S01]  /*39a0*/  LOP3.LUT R78, R4, 0xfffffff8, RZ, 0xc0, !PT ;  /* 0xfffffff8044e7812 */ /* 0x000fe200078ec0ff */
[C---:B------:R-:W-:Y:S02]  /*39b0*/  IMAD R3, R9.reuse, c[0x0][0x2b4], R3 ;  /* 0x0000ad0009037a24 */ /* 0x040fe400078e0203 */
[----:B------:R-:W-:-:S04]  /*39c0*/  IMAD.WIDE.U32 R104, R9, c[0x0][0x2b0], RZ ;  /* 0x0000ac0009687a25 */ /* 0x000fc800078e00ff */
[C---:B------:R-:W-:Y:S02]  /*39d0*/  IMAD R6, R122.reuse, c[0x0][0x284], R19 ;  /* 0x0000a1007a067a24 */ /* 0x040fe400078e0213 */
[----:B------:R-:W-:Y:S01]  /*39e0*/  IMAD.WIDE.U32 R84, R122, c[0x0][0x290], R10 ;  /* 0x0000a4007a547a25 */ /* 0x000fe200078e000a */
[----:B------:R-:W-:Y:S02]  /*39f0*/  IADD3 R81, R83, R27, RZ ;  /* 0x0000001b53517210 */ /* 0x000fe40007ffe0ff */
[----:B------:R-:W-:Y:S01]  /*3a00*/  SHF.R.S32.HI R66, RZ, 0x3, R4 ;  /* 0x00000003ff427819 */ /* 0x000fe20000011404 */
[----:B------:R-:W-:Y:S01]  /*3a10*/  IMAD.IADD R97, R91, 0x1, R6 ;  /* 0x000000015b617824 */ /* 0x000fe200078e0206 */
[----:B------:R-:W-:Y:S01]  /*3a20*/  IADD3 R96, R87, R5, RZ ;  /* 0x0000000557607210 */ /* 0x000fe20007ffe0ff */
[----:B------:R-:W-:Y:S01]  /*3a30*/  IMAD.IADD R95, R6, 0x1, R89 ;  /* 0x00000001065f7824 */ /* 0x000fe200078e0259 */
[----:B------:R-:W-:Y:S01]  /*3a40*/  SHF.R.S32.HI R94, RZ, 0x1f, R78 ;  /* 0x0000001fff5e7819 */ /* 0x000fe2000001144e */
[----:B------:R-:W-:Y:S01]  /*3a50*/  IMAD.IADD R92, R5, 0x1, R85 ;  /* 0x00000001055c7824 */ /* 0x000fe200078e0255 */
[----:B------:R-:W-:Y:S01]  /*3a60*/  SHF.R.S32.HI R93, RZ, 0x1f, R77 ;  /* 0x0000001fff5d7819 */ /* 0x000fe2000001144d */
[----:B------:R-:W-:Y:S01]  /*3a70*/  IMAD.SHL.U32 R114, R22, 0x2, RZ ;  /* 0x0000000216727824 */ /* 0x000fe200078e00ff */
[----:B------:R-:W-:Y:S01]  /*3a80*/  SHF.L.U32 R115, R23, 0x1, RZ ;  /* 0x0000000117737819 */ /* 0x000fe200000006ff */
[----:B------:R-:W-:Y:S01]  /*3a90*/  IMAD.SHL.U32 R112, R20, 0x2, RZ ;  /* 0x0000000214707824 */ /* 0x000fe200078e00ff */
[----:B------:R-:W-:-:S02]  /*3aa0*/  SHF.L.U32 R113, R21, 0x1, RZ ;  /* 0x0000000115717819 */ /* 0x000fc400000006ff */
[----:B------:R-:W-:Y:S01]  /*3ab0*/  IADD3 R111, R105, R3, RZ ;  /* 0x00000003696f7210 */ /* 0x000fe20007ffe0ff */
[----:B------:R-:W-:Y:S06]  /*3ac0*/  BAR.SYNC.DEFER_BLOCKING 0x0 ;  /* 0x0000000000007b1d */ /* 0x000fec0000010000 */
.L_x_6246:
[----:B------:R-:W-:Y:S01]  /*3ad0*/  MOV R75, RZ ;  /* 0x000000ff004b7202 */ /* 0x000fe20000000f00 */
[----:B-1--4-:R-:W-:Y:S01]  /*3ae0*/  IMAD.MOV.U32 R4, RZ, RZ, c[0x0][0x2b8] ;  /* 0x0000ae00ff047624 */ /* 0x012fe200078e00ff */
[----:B------:R-:W-:Y:S04]  /*3af0*/  DEPBAR.LE SB0, 0x0 ;  /* 0x000080000000791a */ /* 0x000fe80000000000 */
[----:B------:R-:W-:Y:S01]  /*3b00*/  ISETP.NE.AND P0, PT, R4, 0x1, PT ;  /* 0x000000010400780c */ /* 0x000fe20003f05270 */
[----:B------:R-:W-:Y:S01]  /*3b10*/  IMAD R3, R38, 0x30, R0 ;  /* 0x0000003026037824 */ /* 0x000fe200078e0200 */
[----:B------:R-:W-:Y:S01]  /*3b20*/  WARPSYNC 0xffffffff ;  /* 0xffffffff00007948 */ /* 0x000fe20003800000 */
[----:B------:R-:W-:Y:S02]  /*3b30*/  BSSY B2, `(.L_x_6206) ;  /* 0x0000541000027945 */ /* 0x000fe40003800000 */
[----:B------:R-:W-:Y:S04]  /*3b40*/  IMAD.IADD R5, R118, 0x1, R3 ;  /* 0x0000000176057824 */ /* 0x000fe800078e0203 */
[--C-:B------:R-:W-:Y:S04]  /*3b50*/  IMAD.MOV.U32 R4, RZ, RZ, R5.reuse ;  /* 0x000000ffff047224 */ /* 0x100fe800078e0005 */
        /* <DEDUP_REMOVED lines=26> */
[----:B------:R-:W-:Y:S04]  /*3d00*/  MOV R3, c[0x0][0x27c] ;  /* 0x00009f0000037a02 */ /* 0x000fe80000000f00 */
[----:B------:R-:W-:Y:S11]  /*3d10*/  ISETP.GE.AND P0, PT, R3, 0x1, PT ;  /* 0x000000010300780c */ /* 0x000ff60003f06270 */
[----:B------:R-:W-:Y:S02]  /*3d20*/  @!UPT UIADD3 URZ, URZ, URZ, URZ ;  /* 0x0000003f3f3ff290 */ /* 0x000fe4000fffe03f */
[----:B------:R-:W-:-:S05]  /*3d30*/  @!P0 BRA `(.L_x_6207) ;  /* 0x00004e8000008947 */ /* 0x000fca0003800000 */
[-C--:B------:R-:W-:Y:S01]  /*3d40*/  IMAD R6, R132, R38.reuse, RZ ;  /* 0x0000002684067224 */ /* 0x080fe200078e02ff */
[----:B------:R-:W-:Y:S01]  /*3d50*/  ULDC.U8 UR4, c[0x0][0x298] ;  /* 0x0000a60000047ab9 */ /* 0x000fe20000000000 */
[-C--:B------:R-:W-:Y:S01]  /*3d60*/  IMAD R5, R133, R38.reuse, RZ ;  /* 0x0000002685057224 */ /* 0x080fe200078e02ff */
[----:B------:R-:W-:Y:S01]  /*3d70*/  ISETP.NE.AND P0, PT, RZ, UR4, PT ;  /* 0x00000004ff007c0c */ /* 0x000fe2000bf05270 */
[----:B------:R-:W-:Y:S01]  /*3d80*/  IMAD R3, R38, -0x30, R2 ;  /* 0xffffffd026037824 */ /* 0x000fe200078e0202 */
[----:B------:R-:W-:Y:S01]  /*3d90*/  SHF.R.S32.HI R4, RZ, 0x1f, R38 ;  /* 0x0000001fff047819 */ /* 0x000fe20000011426 */
[----:B------:R-:W-:Y:S03]  /*3da0*/  IMAD.WIDE.U32 R34, R126, R38, RZ ;  /* 0x000000267e227225 */ /* 0x000fe600078e00ff */
[----:B------:R-:W-:Y:S01]  /*3db0*/  IMNMX R74, R3, 0x30, PT ;  /* 0x00000030034a7817 */ /* 0x000fe20003800200 */
[C---:B------:R-:W-:Y:S02]  /*3dc0*/  IMAD R6, R4.reuse, R126, R6 ;  /* 0x0000007e04067224 */ /* 0x040fe400078e0206 */
        /* <DEDUP_REMOVED lines=49> */
.L_x_6210:
[----:B------:R-:W-:Y:S05]  /*40e0*/  BSYNC B0 ;  /* 0x0000000000007941 */ /* 0x000fea0003800000 */
.L_x_6209:
        /* <DEDUP_REMOVED lines=68> */
.L_x_6212:
[----:B------:R-:W-:Y:S05]  /*4530*/  BSYNC B0 ;  /* 0x0000000000007941 */ /* 0x000fea0003800000 */
.L_x_6211:
        /* <DEDUP_REMOVED lines=88> */
.L_x_6216:
[----:B------:R-:W-:Y:S05]  /*4ac0*/  BSYNC B0 ;  /* 0x0000000000007941 */ /* 0x000fea0003800000 */
.L_x_6215:
        /* <DEDUP_REMOVED lines=58> */
.L_x_6218:
[----:B------:R-:W-:Y:S05]  /*4e70*/  BSYNC B0 ;  /* 0x0000000000007941 */ /* 0x000fea0003800000 */
.L_x_6217:
        /* <DEDUP_REMOVED lines=58> */
.L_x_6220:
[----:B------:R-:W-:Y:S05]  /*5220*/  BSYNC B0 ;  /* 0x0000000000007941 */ /* 0x000fea0003800000 */
.L_x_6219:
        /* <DEDUP_REMOVED lines=57> */
.L_x_6214:
[----:B-123--:R-:W-:Y:S05]  /*55c0*/  BSYNC B1 ;  /* 0x0000000000017941 */ /* 0x00efea0003800000 */
.L_x_6213:
        /* <DEDUP_REMOVED lines=13> */
[----:B------:R-:W-:Y:S02]  /*56a0*/  @!P0 PRMT R5, R9, 0x5410, R3 ;  /* 0x0000541009058816 */ /* 0x000fe40000000003 */
[----:B------:R-:W-:Y:S01]  /*56b0*/  @!P0 SHF.R.U32.HI R16, RZ, 0x10, R45 ;  /* 0x00000010ff108819 */ /* 0x000fe2000001162d */
[----:B------:R-:W-:Y:S01]  /*56c0*/  @!P0 IMAD.U32 R10, R11, 0x10000, RZ ;  /* 0x000100000b0a8824 */ /* 0x000fe200078e00ff */
[----:B------:R-:W-:Y:S01]  /*56d0*/  @!P0 SHF.R.U32.HI R6, RZ, 0x10, R21 ;  /* 0x00000010ff068819 */ /* 0x000fe20000011615 */
[----:B------:R-:W-:Y:S01]  /*56e0*/  @!P0 IMAD.U32 R4, R5, 0x10000, RZ ;  /* 0x0001000005048824 */ /* 0x000fe200078e00ff */
[----:B------:R-:W-:Y:S02]  /*56f0*/  @!P0 PRMT R16, R56, 0x5432, R16 ;  /* 0x0000543238108816 */ /* 0x000fe40000000010 */
[----:B------:R-:W-:Y:S01]  /*5700*/  @!P0 PRMT R6, R9, 0x5432, R6 ;  /* 0x0000543209068816 */ /* 0x000fe20000000006 */
[C---:B----4-:R-:W-:Y:S01]  /*5710*/  @!P0 IMAD.U32 R9, R12.reuse, 0x10000, RZ ;  /* 0x000100000c098824 */ /* 0x050fe200078e00ff */
[----:B------:R-:W-:Y:S05]  /*5720*/  @!P0 LOP3.LUT R3, R12, 0xffff0000, RZ, 0xc0, !PT ;  /* 0xffff00000c038812 */ /* 0x000fea00078ec0ff */
[C---:B------:R-:W-:Y:S02]  /*5730*/  @!P0 FMUL.FTZ R17, R3.reuse, R10 ;  /* 0x0000000a03118220 */ /* 0x040fe40000410000 */
[-C--:B------:R-:W-:Y:S02]  /*5740*/  @!P0 FMUL.FTZ R3, R3, R4.reuse ;  /* 0x0000000403038220 */ /* 0x080fe40000410000 */
[----:B------:R-:W-:Y:S01]  /*5750*/  @!P0 FFMA.FTZ R17, R9, R4, -R17 ;  /* 0x0000000409118223 */ /* 0x000fe20000010811 */
[----:B------:R-:W-:Y:S01]  /*5760*/  @!P0 LOP3.LUT R4, R13, 0xffff0000, RZ, 0xc0, !PT ;  /* 0xffff00000d048812 */ /* 0x000fe200078ec0ff */
[----:B------:R-:W-:Y:S01]  /*5770*/  @!P0 FFMA.FTZ R3, R10, R9, R3 ;  /* 0x000000090a038223 */ /* 0x000fe20000010003 */
[----:B------:R-:W-:Y:S02]  /*5780*/  @!P0 LOP3.LUT R9, R11, 0xffff0000, RZ, 0xc0, !PT ;  /* 0xffff00000b098812 */ /* 0x000fe400078ec0ff */
[----:B------:R-:W-:Y:S02]  /*5790*/  @!P0 SHF.L.U32 R10, R13, 0x10, RZ ;  /* 0x000000100d0a8819 */ /* 0x000fe400000006ff */
[----:B------:R-:W-:Y:S02]  /*57a0*/  @!P0 F2FP.BF16.PACK_AB R11, R3, R17 ;  /* 0x00000011030b823e */ /* 0x000fe400000010ff */
[----:B------:R-:W-:Y:S01]  /*57b0*/  @!P0 LOP3.LUT R3, R5, 0xffff0000, RZ, 0xc0, !PT ;  /* 0xffff000005038812 */ /* 0x000fe200078ec0ff */
[----:B------:R-:W-:Y:S02]  /*57c0*/  @!P0 FMUL.FTZ R5, R4, R9 ;  /* 0x0000000904058220 */ /* 0x000fe40000410000 */
[----:B------:R-:W-:Y:S02]  /*57d0*/  @!P0 IMAD.MOV.U32 R12, RZ, RZ, R11 ;  /* 0x000000ffff0c8224 */ /* 0x000fe400078e000b */
[-C--:B------:R-:W-:Y:S02]  /*57e0*/  @!P0 FFMA.FTZ R5, R10, R3.reuse, -R5 ;  /* 0x000000030a058223 */ /* 0x080fe40000010805 */
[----:B------:R-:W-:Y:S04]  /*57f0*/  @!P0 FMUL.FTZ R3, R4, R3 ;  /* 0x0000000304038220 */ /* 0x000fe80000410000 */
[----:B------:R-:W-:Y:S02]  /*5800*/  @!P0 FFMA.FTZ R3, R9, R10, R3 ;  /* 0x0000000a09038223 */ /* 0x000fe40000010003 */
[----:B------:R-:W-:Y:S03]  /*5810*/  @!P0 IMAD.U32 R9, R14, 0x10000, RZ ;  /* 0x000100000e098824 */ /* 0x000fe600078e00ff */
[----:B------:R-:W-:Y:S01]  /*5820*/  @!P0 F2FP.BF16.PACK_AB R4, R3, R5 ;  /* 0x000000050304823e */ /* 0x000fe200000010ff */
[----:B------:R-:W-:Y:S01]  /*5830*/  @!P0 IMAD.U32 R5, R16, 0x10000, RZ ;  /* 0x0001000010058824 */ /* 0x000fe200078e00ff */
        /* <DEDUP_REMOVED lines=10> */
[----:B------:R-:W-:Y:S02]  /*58e0*/  @!P0 SHF.L.U32 R5, R15, 0x10, RZ ;  /* 0x000000100f058819 */ /* 0x000fe400000006ff */
[----:B---3--:R-:W-:Y:S01]  /*58f0*/  LEA R16, P3, R140, R30, 0x1 ;  /* 0x0000001e8c107211 */ /* 0x008fe200078608ff */
[C---:B------:R-:W-:Y:S02]  /*5900*/  @!P0 FMUL.FTZ R9, R4.reuse, R10 ;  /* 0x0000000a04098220 */ /* 0x040fe40000410000 */
[-C--:B------:R-:W-:Y:S01]  /*5910*/  @!P0 FMUL.FTZ R4, R4, R6.reuse ;  /* 0x0000000604048220 */ /* 0x080fe20000410000 */
[----:B--2---:R-:W-:Y:S01]  /*5920*/  LEA.HI.X R17, R140, R31, R141, 0x1, P3 ;  /* 0x0000001f8c117211 */ /* 0x004fe200018f0c8d */
[----:B------:R-:W-:Y:S02]  /*5930*/  @!P0 FFMA.FTZ R9, R5, R6, -R9 ;  /* 0x0000000605098223 */ /* 0x000fe40000010809 */
[----:B------:R-:W-:Y:S01]  /*5940*/  @!P0 FFMA.FTZ R4, R10, R5, R4 ;  /* 0x000000050a048223 */ /* 0x000fe20000010004 */
[----:B------:R-:W-:Y:S04]  /*5950*/  @!P0 F2FP.BF16.PACK_AB R5, R3, R11 ;  /* 0x0000000b0305823e */ /* 0x000fe800000010ff */
[----:B------:R-:W-:Y:S01]  /*5960*/  @!P0 F2FP.BF16.PACK_AB R3, R4, R9 ;  /* 0x000000090403823e */ /* 0x000fe200000010ff */
[----:B------:R-:W-:Y:S03]  /*5970*/  @!P0 IMAD.MOV.U32 R14, RZ, RZ, R5 ;  /* 0x000000ffff0e8224 */ /* 0x000fe600078e0005 */
[----:B------:R-:W-:Y:S05]  /*5980*/  @!P0 MOV R15, R3 ;  /* 0x00000003000f8202 */ /* 0x000fea0000000f00 */
[----:B------:R2:W-:Y:S02]  /*5990*/  ST.E.128 [R16.64], R12 ;  /* 0x0000000c10007985 */ /* 0x0005e4000c101d06 */
.L_x_6223:
[----:B------:R-:W-:Y:S05]  /*59a0*/  BSYNC B0 ;  /* 0x0000000000007941 */ /* 0x000fea0003800000 */
.L_x_6222:
        /* <DEDUP_REMOVED lines=17> */
[----:B------:R-:W-:Y:S02]  /*5ac0*/  @!P0 LOP3.LUT R17, R6, 0xffff0000, RZ, 0xc0, !PT ;  /* 0xffff000006118812 */ /* 0x000fe400078ec0ff */
[----:B------:R-:W-:Y:S02]  /*5ad0*/  @!P0 PRMT R18, R57, 0x5432, R9 ;  /* 0x0000543239128816 */ /* 0x000fe40000000009 */
[----:B------:R-:W-:Y:S02]  /*5ae0*/  @!P0 PRMT R9, R32, 0x5432, R5 ;  /* 0x0000543220098816 */ /* 0x000fe40000000005 */
[----:B------:R-:W-:Y:S01]  /*5af0*/  @!P0 LOP3.LUT R6, R4, 0xffff0000, RZ, 0xc0, !PT ;  /* 0xffff000004068812 */ /* 0x000fe200078ec0ff */
[C---:B--2---:R-:W-:Y:S01]  /*5b00*/  @!P0 IMAD.U32 R16, R12.reuse, 0x10000, RZ ;  /* 0x000100000c108824 */ /* 0x044fe200078e00ff */
[----:B------:R-:W-:Y:S02]  /*5b10*/  @!P0 LOP3.LUT R3, R12, 0xffff0000, RZ, 0xc0, !PT ;  /* 0xffff00000c038812 */ /* 0x000fe400078ec0ff */
[----:B------:R-:W-:Y:S03]  /*5b20*/  @!P0 LOP3.LUT R5, R13, 0xffff0000, RZ, 0xc0, !PT ;  /* 0xffff00000d058812 */ /* 0x000fe600078ec0ff */
[C---:B------:R-:W-:Y:S02]  /*5b30*/  @!P0 FMUL.FTZ R19, R3.reuse, R11 ;  /* 0x0000000b03138220 */ /* 0x040fe40000410000 */
[-C--:B------:R-:W-:Y:S02]  /*5b40*/  @!P0 FMUL.FTZ R3, R3, R10.reuse ;  /* 0x0000000a03038220 */ /* 0x080fe40000410000 */
[----:B------:R-:W-:Y:S01]  /*5b50*/  @!P0 FFMA.FTZ R19, R16, R10, -R19 ;  /* 0x0000000a10138223 */ /* 0x000fe20000010813 */
[----:B------:R-:W-:Y:S01]  /*5b60*/  @!P0 SHF.L.U32 R10, R13, 0x10, RZ ;  /* 0x000000100d0a8819 */ /* 0x000fe200000006ff */
[----:B------:R-:W-:Y:S02]  /*5b70*/  @!P0 FFMA.FTZ R3, R11, R16, R3 ;  /* 0x000000100b038223 */ /* 0x000fe40000010003 */
[C---:B------:R-:W-:Y:S02]  /*5b80*/  @!P0 FMUL.FTZ R16, R5.reuse, R17 ;  /* 0x0000001105108220 */ /* 0x040fe40000410000 */
[-C--:B------:R-:W-:Y:S01]  /*5b90*/  @!P0 FMUL.FTZ R4, R5, R6.reuse ;  /* 0x0000000605048220 */ /* 0x080fe20000410000 */
[----:B------:R-:W-:Y:S01]  /*5ba0*/  @!P0 LOP3.LUT R5, R14, 0xffff0000, RZ, 0xc0, !PT ;  /* 0xffff00000e058812 */ /* 0x000fe200078ec0ff */
[----:B------:R-:W-:Y:S02]  /*5bb0*/  @!P0 IMAD.U32 R11, R18, 0x10000, RZ ;  /* 0x00010000120b8824 */ /* 0x000fe400078e00ff */
[----:B------:R-:W-:Y:S02]  /*5bc0*/  @!P0 FFMA.FTZ R22, R10, R6, -R16 ;  /* 0x000000060a168223 */ /* 0x000fe40000010810 */
[----:B------:R-:W-:Y:S01]  /*5bd0*/  @!P0 FFMA.FTZ R4, R17, R10, R4 ;  /* 0x0000000a11048223 */ /* 0x000fe20000010004 */
[----:B------:R-:W-:Y:S01]  /*5be0*/  @!P0 SHF.L.U32 R10, R14, 0x10, RZ ;  /* 0x000000100e0a8819 */ /* 0x000fe200000006ff */
[C---:B------:R-:W-:Y:S01]  /*5bf0*/  @!P0 IMAD.U32 R6, R9.reuse, 0x10000, RZ ;  /* 0x0001000009068824 */ /* 0x040fe200078e00ff */
[----:B------:R-:W-:Y:S01]  /*5c00*/  @!P0 LOP3.LUT R9, R9, 0xffff0000, RZ, 0xc0, !PT ;  /* 0xffff000009098812 */ /* 0x000fe200078ec0ff */
[C---:B------:R-:W-:Y:S01]  /*5c10*/  @!P0 FMUL.FTZ R16, R5.reuse, R11 ;  /* 0x0000000b05108220 */ /* 0x040fe20000410000 */
[----:B------:R-:W-:Y:S01]  /*5c20*/  @!P0 F2FP.BF16.PACK_AB R4, R4, R22 ;  /* 0x000000160404823e */ /* 0x000fe200000010ff */
[-C--:B------:R-:W-:Y:S02]  /*5c30*/  @!P0 FMUL.FTZ R5, R5, R6.reuse ;  /* 0x0000000605058220 */ /* 0x080fe40000410000 */
[----:B------:R-:W-:Y:S01]  /*5c40*/  @!P0 FFMA.FTZ R17, R10, R6, -R16 ;  /* 0x000000060a118223 */ /* 0x000fe20000010810 */
[----:B------:R-:W-:Y:S01]  /*5c50*/  @!P0 LOP3.LUT R6, R15, 0xffff0000, RZ, 0xc0, !PT ;  /* 0xffff00000f068812 */ /* 0x000fe200078ec0ff */
[----:B------:R-:W-:Y:S01]  /*5c60*/  @!P0 FFMA.FTZ R5, R11, R10, R5 ;  /* 0x0000000a0b058223 */ /* 0x000fe20000010005 */
[----:B------:R-:W-:Y:S01]  /*5c70*/  @!P0 LOP3.LUT R16, R18, 0xffff0000, RZ, 0xc0, !PT ;  /* 0xffff000012108812 */ /* 0x000fe200078ec0ff */
[----:B------:R-:W-:Y:S01]  /*5c80*/  @!P0 IMAD.U32 R10, R15, 0x10000, RZ ;  /* 0x000100000f0a8824 */ /* 0x000fe200078e00ff */
[----:B------:R-:W-:Y:S02]  /*5c90*/  @!P0 MOV R13, R4 ;  /* 0x00000004000d8202 */ /* 0x000fe40000000f00 */
        /* <DEDUP_REMOVED lines=11> */
.L_x_6225:
[----:B------:R-:W-:Y:S05]  /*5d50*/  BSYNC B0 ;  /* 0x0000000000007941 */ /* 0x000fea0003800000 */
.L_x_6224:
        /* <DEDUP_REMOVED lines=58> */
.L_x_6227:
[----:B------:R-:W-:Y:S05]  /*6100*/  BSYNC B0 ;  /* 0x0000000000007941 */ /* 0x000fea0003800000 */
.L_x_6226:
        /* <DEDUP_REMOVED lines=58> */
.L_x_6208:
        /* <DEDUP_REMOVED lines=36> */
.L_x_6229:
[----:B------:R-:W-:Y:S05]  /*66f0*/  BSYNC B0 ;  /* 0x0000000000007941 */ /* 0x000fea0003800000 */
.L_x_6228:
        /* <DEDUP_REMOVED lines=61> */
.L_x_6231:
[----:B------:R-:W-:Y:S05]  /*6ad0*/  BSYNC B0 ;  /* 0x0000000000007941 */ /* 0x000fea0003800000 */
.L_x_6230:
        /* <DEDUP_REMOVED lines=152> */
.L_x_6235:
[----:B------:R-:W-:Y:S05]  /*7460*/  BSYNC B0 ;  /* 0x0000000000007941 */ /* 0x000fea0003800000 */
.L_x_6234:
        /* <DEDUP_REMOVED lines=121> */
.L_x_6233:
[----:B-123--:R-:W-:Y:S05]  /*7c00*/  BSYNC B1 ;  /* 0x0000000000017941 */ /* 0x00efea0003800000 */
.L_x_6232:
        /* <DEDUP_REMOVED lines=125> */
.L_x_6237:
[----:B------:R-:W-:Y:S05]  /*83e0*/  BSYNC B0 ;  /* 0x0000000000007941 */ /* 0x000fea0003800000 */
.L_x_6236:
[----:B------:R-:W-:Y:S11]  /*83f0*/  ISETP.GE.AND P0, PT, R142, c[0x0][0x1d4], PT ;  /* 0x000075008e007a0c */ /* 0x000ff60003f06270 */
[----:B------:R-:W-:Y:S02]  /*8400*/  @!UPT UIADD3 URZ, URZ, URZ, URZ ;  /* 0x0000003f3f3ff290 */ /* 0x000fe4000fffe03f */
[----:B------:R-:W-:-:S05]  /*8410*/  @P0 BRA `(.L_x_6221) ;  /* 0x00000b2000000947 */ /* 0x000fca0003800000 */
[----:B------:R-:W-:Y:S01]  /*8420*/  SEL R3, R68, R67, !P2 ;  /* 0x0000004344037207 */ /* 0x000fe20005000000 */
[----:B--2---:R-:W2:Y:S01]  /*8430*/  LDS.128 R24, [R112+0xa080] ;  /* 0x00a0800070187984 */ /* 0x004ea20000000c00 */
[----:B------:R-:W-:Y:S02]  /*8440*/  ISETP.GE.AND P0, PT, R142, c[0x0][0x27c], PT ;  /* 0x00009f008e007a0c */ /* 0x000fe40003f06270 */
[----:B------:R-:W-:Y:S04]  /*8450*/  SHF.R.S32.HI R4, RZ, 0x1f, R3 ;  /* 0x0000001fff047819 */ /* 0x000fe80000011403 */
[----:B------:R-:W-:Y:S04]  /*8460*/  LEA.HI R3, R4, R3, RZ, 0x4 ;  /* 0x0000000304037211 */ /* 0x000fe800078f20ff */
[----:B------:R-:W-:Y:S03]  /*8470*/  LEA.HI.SX32 R3, R3, R65, 0x1c ;  /* 0x0000004103037211 */ /* 0x000fe600078fe2ff */
[----:B------:R-:W-:Y:S02]  /*8480*/  @!P0 SHF.R.U64 R11, R58, 0x10, R59 ;  /* 0x000000103a0b8819 */ /* 0x000fe4000000123b */
[----:B------:R-:W-:Y:S01]  /*8490*/  IMAD.SHL.U32 R34, R3, 0x8, RZ ;  /* 0x0000000803227824 */ /* 0x000fe200078e00ff */
[----:B------:R-:W-:Y:S02]  /*84a0*/  SHF.R.S32.HI R4, RZ, 0x1f, R3 ;  /* 0x0000001fff047819 */ /* 0x000fe40000011403 */
[--C-:B------:R-:W-:Y:S02]  /*84b0*/  @!P0 SHF.R.U64 R5, R30, 0x10, R31.reuse ;  /* 0x000000101e058819 */ /* 0x100fe4000000121f */
[----:B------:R-:W-:Y:S02]  /*84c0*/  LEA.HI R4, R4, R3, RZ, 0x3 ;  /* 0x0000000304047211 */ /* 0x000fe400078f18ff */
[----:B------:R-:W-:Y:S02]  /*84d0*/  @!P0 SHF.R.U32.HI R6, RZ, 0x10, R31 ;  /* 0x00000010ff068819 */ /* 0x000fe4000001161f */
[----:B------:R-:W-:Y:S02]  /*84e0*/  SHF.R.S32.HI R3, RZ, 0x3, R4 ;  /* 0x00000003ff037819 */ /* 0x000fe40000011404 */
[----:B------:R-:W-:Y:S02]  /*84f0*/  LOP3.LUT R4, R251, 0x38, R34, 0xf8, !PT ;  /* 0x00000038fb047812 */ /* 0x000fe400078ef822 */
[----:B------:R-:W-:Y:S01]  /*8500*/  @!P0 PRMT R13, R37, 0x5432, R5 ;  /* 0x00005432250d8816 */ /* 0x000fe20000000005 */
[----:B------:R-:W-:Y:S01]  /*8510*/  IMAD R3, R3, 0xc00, R8 ;  /* 0x00000c0003037824 */ /* 0x000fe200078e0208 */
[----:B------:R-:W-:Y:S02]  /*8520*/  LOP3.LUT R4, R4, R39, RZ, 0x3c, !PT ;  /* 0x0000002704047212 */ /* 0x000fe400078e3cff */
[----:B------:R-:W-:Y:S02]  /*8530*/  @!P0 SHF.R.U32.HI R9, RZ, 0x10, R57 ;  /* 0x00000010ff098819 */ /* 0x000fe40000011639 */
[----:B------:R-:W-:Y:S01]  /*8540*/  @!P0 SHF.R.U32.HI R12, RZ, 0x10, R59 ;  /* 0x00000010ff0c8819 */ /* 0x000fe2000001163b */
[----:B------:R-:W-:Y:S01]  /*8550*/  IMAD.IADD R3, R3, 0x1, R4 ;  /* 0x0000000103037824 */ /* 0x000fe200078e0204 */
[----:B------:R-:W-:Y:S02]  /*8560*/  @!P0 PRMT R21, R63, 0x5432, R9 ;  /* 0x000054323f158816 */ /* 0x000fe40000000009 */
[----:B------:R-:W-:Y:S01]  /*8570*/  @!P0 PRMT R22, R64, 0x5432, R12 ;  /* 0x0000543240168816 */ /* 0x000fe2000000000c */
[----:B------:R-:W-:Y:S01]  /*8580*/  IMAD.SHL.U32 R3, R3, 0x2, RZ ;  /* 0x0000000203037824 */ /* 0x000fe200078e00ff */
[C---:B--2---:R-:W-:Y:S01]  /*8590*/  @!P0 LOP3.LUT R20, R24.reuse, 0xffff0000, RZ, 0xc0, !PT ;  /* 0xffff000018148812 */ /* 0x044fe200078ec0ff */
[----:B------:R-:W-:Y:S01]  /*85a0*/  @!P0 IMAD.U32 R14, R24, 0x10000, RZ ;  /* 0x00010000180e8824 */ /* 0x000fe200078e00ff */
[----:B------:R-:W-:Y:S02]  /*85b0*/  @!P0 SHF.R.U64 R10, R56, 0x10, R57 ;  /* 0x00000010380a8819 */ /* 0x000fe40000001239 */
[----:B------:R2:W4:Y:S01]  /*85c0*/  LDS.128 R16, [R3+0xa080] ;  /* 0x00a0800003107984 */ /* 0x0005220000000c00 */
[----:B------:R-:W-:Y:S02]  /*85d0*/  @!P0 PRMT R12, R37, 0x5410, R6 ;  /* 0x00005410250c8816 */ /* 0x000fe40000000006 */
[--C-:B------:R-:W-:Y:S02]  /*85e0*/  @!P0 SHF.R.U32.HI R4, RZ, 0x10, R29.reuse ;  /* 0x00000010ff048819 */ /* 0x100fe4000001161d */
[----:B------:R-:W-:Y:S02]  /*85f0*/  @!P0 PRMT R10, R63, 0x5410, R10 ;  /* 0x000054103f0a8816 */ /* 0x000fe4000000000a */
[----:B------:R-:W-:Y:S02]  /*8600*/  @!P0 PRMT R9, R36, 0x5410, R4 ;  /* 0x0000541024098816 */ /* 0x000fe40000000004 */
[----:B------:R-:W-:Y:S02]  /*8610*/  @!P0 LOP3.LUT R15, R10, 0xffff0000, RZ, 0xc0, !PT ;  /* 0xffff00000a0f8812 */ /* 0x000fe400078ec0ff */
[----:B--2---:R-:W-:Y:S02]  /*8620*/  @!P0 SHF.R.U64 R3, R28, 0x10, R29 ;  /* 0x000000101c038819 */ /* 0x004fe4000000121d */
[----:B------:R-:W-:Y:S01]  /*8630*/  @!P0 PRMT R28, R64, 0x5410, R11 ;  /* 0x00005410401c8816 */ /* 0x000fe2000000000b */
[----:B------:R-:W-:Y:S01]  /*8640*/  @!P0 IMAD.U32 R11, R10, 0x10000, RZ ;  /* 0x000100000a0b8824 */ /* 0x000fe200078e00ff */
[----:B------:R-:W-:Y:S04]  /*8650*/  @!P0 PRMT R3, R36, 0x5432, R3 ;  /* 0x0000543224038816 */ /* 0x000fe80000000003 */
[C---:B------:R-:W-:Y:S01]  /*8660*/  @!P0 LOP3.LUT R6, R3.reuse, 0xffff0000, RZ, 0xc0, !PT ;  /* 0xffff000003068812 */ /* 0x040fe200078ec0ff */
[----:B------:R-:W-:Y:S01]  /*8670*/  @!P0 IMAD.U32 R10, R3, 0x10000, RZ ;  /* 0x00010000030a8824 */ /* 0x000fe200078e00ff */
[C---:B----4-:R-:W-:Y:S02]  /*8680*/  @!P0 SHF.L.U32 R4, R16.reuse, 0x10, RZ ;  /* 0x0000001010048819 */ /* 0x050fe400000006ff */
[----:B------:R-:W-:Y:S03]  /*8690*/  @!P0 LOP3.LUT R5, R16, 0xffff0000, RZ, 0xc0, !PT ;  /* 0xffff000010058812 */ /* 0x000fe600078ec0ff */
[C---:B------:R-:W-:Y:S02]  /*86a0*/  @!P0 FMUL.FTZ R3, R4.reuse, R10 ;  /* 0x0000000a04038220 */ /* 0x040fe40000410000 */
[----:B------:R-:W-:Y:S02]  /*86b0*/  @!P0 FMUL.FTZ R29, R4, R11 ;  /* 0x0000000b041d8220 */ /* 0x000fe40000410000 */
[C---:B------:R-:W-:Y:S02]  /*86c0*/  @!P0 FMUL.FTZ R23, R5.reuse, R15 ;  /* 0x0000000f05178220 */ /* 0x040fe40000410000 */
[----:B------:R-:W-:Y:S02]  /*86d0*/  @!P0 FMUL.FTZ R4, R5, R6 ;  /* 0x0000000605048220 */ /* 0x000fe40000410000 */
[----:B------:R-:W-:Y:S02]  /*86e0*/  @!P0 FFMA.FTZ R3, R11, R14, R3 ;  /* 0x0000000e0b038223 */ /* 0x000fe40000010003 */
[----:B------:R-:W-:Y:S01]  /*86f0*/  @!P0 FFMA.FTZ R23, R20, R6, -R23 ;  /* 0x0000000614178223 */ /* 0x000fe20000010817 */
[----:B------:R-:W-:Y:S01]  /*8700*/  @!P0 LOP3.LUT R6, R17, 0xffff0000, RZ, 0xc0, !PT ;  /* 0xffff000011068812 */ /* 0x000fe200078ec0ff */
[----:B------:R-:W-:Y:S01]  /*8710*/  @!P0 FFMA.FTZ R4, R15, R20, R4 ;  /* 0x000000140f048223 */ /* 0x000fe20000010004 */
[----:B------:R-:W-:Y:S01]  /*8720*/  @!P0 LOP3.LUT R20, R25, 0xffff0000, RZ, 0xc0, !PT ;  /* 0xffff000019148812 */ /* 0x000fe200078ec0ff */
[C---:B------:R-:W-:Y:S01]  /*8730*/  @!P0 IMAD.U32 R11, R21.reuse, 0x10000, RZ ;  /* 0x00010000150b8824 */ /* 0x040fe200078e00ff */
[----:B------:R-:W-:Y:S01]  /*8740*/  @!P0 LOP3.LUT R15, R21, 0xffff0000, RZ, 0xc0, !PT ;  /* 0xffff0000150f8812 */ /* 0x000fe200078ec0ff */
[----:B------:R-:W-:Y:S02]  /*8750*/  @!P0 IMAD.U32 R5, R17, 0x10000, RZ ;  /* 0x0001000011058824 */ /* 0x000fe400078e00ff */
[----:B------:R-:W-:Y:S01]  /*8760*/  @!P0 FFMA.FTZ R31, R14, R10, -R29 ;  /* 0x0000000a0e1f8223 */ /* 0x000fe2000001081d */
[----:B------:R-:W-:Y:S01]  /*8770*/  @!P0 SHF.L.U32 R10, R9, 0x10, RZ ;  /* 0x00000010090a8819 */ /* 0x000fe200000006ff */
[----:B------:R-:W-:Y:S01]  /*8780*/  @!P0 IMAD.U32 R14, R25, 0x10000, RZ ;  /* 0x00010000190e8824 */ /* 0x000fe200078e00ff */
[----:B------:R-:W-:Y:S01]  /*8790*/  @!P0 LOP3.LUT R9, R9, 0xffff0000, RZ, 0xc0, !PT ;  /* 0xffff000009098812 */ /* 0x000fe200078ec0ff */
[C---:B------:R-:W-:Y:S02]  /*87a0*/  @!P0 FMUL.FTZ R21, R5.reuse, R11 ;  /* 0x0000000b05158220 */ /* 0x040fe40000410000 */
[----:B------:R-:W-:Y:S02]  /*87b0*/  @!P0 FMUL.FTZ R29, R6, R15 ;  /* 0x0000000f061d8220 */ /* 0x000fe40000410000 */
[-C--:B------:R-:W-:Y:S02]  /*87c0*/  @!P0 FMUL.FTZ R5, R5, R10.reuse ;  /* 0x0000000a05058220 */ /* 0x080fe40000410000 */
[----:B------:R-:W-:Y:S02]  /*87d0*/  @!P0 FFMA.FTZ R30, R14, R10, -R21 ;  /* 0x0000000a0e1e8223 */ /* 0x000fe40000010815 */
        /* <DEDUP_REMOVED lines=8> */
[----:B------:R-:W-:Y:S01]  /*8860*/  @!P0 MOV R25, R30 ;  /* 0x0000001e00198202 */ /* 0x000fe20000000f00 */
[----:B------:R-:W-:Y:S01]  /*8870*/  @!P0 IMAD.U32 R10, R13, 0x10000, RZ ;  /* 0x000100000d0a8824 */ /* 0x000fe200078e00ff */
[----:B------:R-:W-:Y:S01]  /*8880*/  @!P0 LOP3.LUT R23, R27, 0xffff0000, RZ, 0xc0, !PT ;  /* 0xffff00001b178812 */ /* 0x000fe200078ec0ff */
[----:B------:R-:W-:Y:S01]  /*8890*/  @!P0 FMUL.FTZ R11, R9, R21 ;  /* 0x00000015090b8220 */ /* 0x000fe20000410000 */
[----:B------:R-:W-:Y:S01]  /*88a0*/  @!P0 LOP3.LUT R13, R13, 0xffff0000, RZ, 0xc0, !PT ;  /* 0xffff00000d0d8812 */ /* 0x000fe200078ec0ff */
[----:B------:R-:W-:Y:S01]  /*88b0*/  @!P0 FFMA.FTZ R6, R15, R20, R6 ;  /* 0x000000140f068223 */ /* 0x000fe20000010006 */
[----:B------:R-:W-:Y:S01]  /*88c0*/  @!P0 SHF.L.U32 R20, R22, 0x10, RZ ;  /* 0x0000001016148819 */ /* 0x000fe200000006ff */
[-C--:B------:R-:W-:Y:S01]  /*88d0*/  @!P0 FFMA.FTZ R37, R14, R10.reuse, -R11 ;  /* 0x0000000a0e258223 */ /* 0x080fe2000001080b */
[----:B------:R-:W-:Y:S01]  /*88e0*/  @!P0 LOP3.LUT R15, R26, 0xffff0000, RZ, 0xc0, !PT ;  /* 0xffff00001a0f8812 */ /* 0x000fe200078ec0ff */
[----:B------:R-:W-:Y:S01]  /*88f0*/  @!P0 FMUL.FTZ R9, R9, R10 ;  /* 0x0000000a09098220 */ /* 0x000fe20000410000 */
[----:B------:R-:W-:Y:S01]  /*8900*/  @!P0 LOP3.LUT R22, R22, 0xffff0000, RZ, 0xc0, !PT ;  /* 0xffff000016168812 */ /* 0x000fe200078ec0ff */
[----:B------:R-:W-:Y:S01]  /*8910*/  @!P0 IMAD.U32 R11, R19, 0x10000, RZ ;  /* 0x00010000130b8824 */ /* 0x000fe200078e00ff */
[----:B------:R-:W-:Y:S01]  /*8920*/  @!P0 F2FP.BF16.PACK_AB R5, R6, R5 ;  /* 0x000000050605823e */ /* 0x000fe200000010ff */
[----:B------:R-:W-:Y:S02]  /*8930*/  @!P0 FFMA.FTZ R9, R21, R14, R9 ;  /* 0x0000000e15098223 */ /* 0x000fe40000010009 */
[----:B------:R-:W-:Y:S01]  /*8940*/  @!P0 IMAD.U32 R21, R27, 0x10000, RZ ;  /* 0x000100001b158824 */ /* 0x000fe200078e00ff */
[----:B------:R-:W-:Y:S01]  /*8950*/  @!P0 MOV R17, R5 ;  /* 0x0000000500118202 */ /* 0x000fe20000000f00 */
[C---:B------:R-:W-:Y:S01]  /*8960*/  @!P0 IMAD.U32 R10, R12.reuse, 0x10000, RZ ;  /* 0x000100000c0a8824 */ /* 0x040fe200078e00ff */
[----:B------:R-:W-:Y:S01]  /*8970*/  @!P0 LOP3.LUT R12, R12, 0xffff0000, RZ, 0xc0, !PT ;  /* 0xffff00000c0c8812 */ /* 0x000fe200078ec0ff */
[C---:B------:R-:W-:Y:S02]  /*8980*/  @!P0 FMUL.FTZ R14, R11.reuse, R20 ;  /* 0x000000140b0e8220 */ /* 0x040fe40000410000 */
[-C--:B------:R-:W-:Y:S02]  /*8990*/  @!P0 FMUL.FTZ R11, R11, R10.reuse ;  /* 0x0000000a0b0b8220 */ /* 0x080fe40000410000 */
[----:B------:R-:W-:Y:S01]  /*89a0*/  @!P0 FFMA.FTZ R36, R21, R10, -R14 ;  /* 0x0000000a15248223 */ /* 0x000fe2000001080e */
[----:B------:R-:W-:Y:S01]  /*89b0*/  @!P0 LOP3.LUT R10, R19, 0xffff0000, RZ, 0xc0, !PT ;  /* 0xffff0000130a8812 */ /* 0x000fe200078ec0ff */
[----:B------:R-:W-:Y:S04]  /*89c0*/  @!P0 IMAD.MOV.U32 R24, RZ, RZ, R29 ;  /* 0x000000ffff188224 */ /* 0x000fe800078e001d */
[----:B------:R-:W-:Y:S04]  /*89d0*/  @!P0 FMUL.FTZ R14, R10, R22 ;  /* 0x000000160a0e8220 */ /* 0x000fe80000410000 */
[-C--:B------:R-:W-:Y:S01]  /*89e0*/  @!P0 FFMA.FTZ R35, R23, R12.reuse, -R14 ;  /* 0x0000000c17238223 */ /* 0x080fe2000001080e */
[----:B------:R-:W-:Y:S01]  /*89f0*/  @!P0 LOP3.LUT R14, R28, 0xffff0000, RZ, 0xc0, !PT ;  /* 0xffff00001c0e8812 */ /* 0x000fe200078ec0ff */
[----:B------:R-:W-:Y:S01]  /*8a00*/  @!P0 FMUL.FTZ R12, R10, R12 ;  /* 0x0000000c0a0c8220 */ /* 0x000fe20000410000 */
[----:B------:R-:W-:Y:S05]  /*8a10*/  @!P0 LOP3.LUT R10, R18, 0xffff0000, RZ, 0xc0, !PT ;  /* 0xffff0000120a8812 */ /* 0x000fea00078ec0ff */
[C---:B------:R-:W-:Y:S02]  /*8a20*/  @!P0 FMUL.FTZ R28, R10.reuse, R14 ;  /* 0x0000000e0a1c8220 */ /* 0x040fe40000410000 */
[-C--:B------:R-:W-:Y:S02]  /*8a30*/  @!P0 FMUL.FTZ R10, R10, R13.reuse ;  /* 0x0000000d0a0a8220 */ /* 0x080fe40000410000 */
[----:B------:R-:W-:Y:S01]  /*8a40*/  @!P0 FFMA.FTZ R31, R15, R13, -R28 ;  /* 0x0000000d0f1f8223 */ /* 0x000fe2000001081c */
[----:B------:R-:W-:Y:S01]  /*8a50*/  @!P0 F2FP.BF16.PACK_AB R28, R35, R36 ;  /* 0x00000024231c823e */ /* 0x000fe200000010ff */
[----:B------:R-:W-:Y:S01]  /*8a60*/  @!P0 FFMA.FTZ R10, R14, R15, R10 ;  /* 0x0000000f0e0a8223 */ /* 0x000fe2000001000a */
[----:B---3--:R-:W-:Y:S01]  /*8a70*/  LEA R14, P3, R77, R32, 0x1 ;  /* 0x000000204d0e7211 */ /* 0x008fe200078608ff */
[----:B------:R-:W-:Y:S01]  /*8a80*/  @!P0 FFMA.FTZ R11, R20, R21, R11 ;  /* 0x00000015140b8223 */ /* 0x000fe2000001000b */
[----:B------:R-:W-:Y:S01]  /*8a90*/  @!P0 F2FP.BF16.PACK_AB R20, R31, R37 ;  /* 0x000000251f14823e */ /* 0x000fe200000010ff */
[----:B------:R-:W-:Y:S01]  /*8aa0*/  @!P0 FFMA.FTZ R12, R22, R23, R12 ;  /* 0x00000017160c8223 */ /* 0x000fe2000001000c */
[----:B------:R-:W-:Y:S01]  /*8ab0*/  LEA.HI.X R15, R77, R33, R93, 0x1, P3 ;  /* 0x000000214d0f7211 */ /* 0x000fe200018f0c5d */
[----:B------:R-:W-:Y:S01]  /*8ac0*/  @!P0 IMAD.MOV.U32 R27, RZ, RZ, R28 ;  /* 0x000000ffff1b8224 */ /* 0x000fe200078e001c */
[----:B------:R-:W-:Y:S01]  /*8ad0*/  @!P0 F2FP.BF16.PACK_AB R13, R4, R3 ;  /* 0x00000003040d823e */ /* 0x000fe200000010ff */
[----:B------:R-:W-:Y:S01]  /*8ae0*/  @!P0 IMAD.MOV.U32 R26, RZ, RZ, R20 ;  /* 0x000000ffff1a8224 */ /* 0x000fe200078e0014 */
[----:B------:R-:W-:Y:S02]  /*8af0*/  @!P0 F2FP.BF16.PACK_AB R4, R10, R9 ;  /* 0x000000090a04823e */ /* 0x000fe400000010ff */
[----:B------:R-:W-:Y:S01]  /*8b00*/  @!P0 F2FP.BF16.PACK_AB R3, R12, R11 ;  /* 0x0000000b0c03823e */ /* 0x000fe200000010ff */
        /* <DEDUP_REMOVED lines=11> */
.L_x_6207:
        /* <DEDUP_REMOVED lines=30> */
.L_x_6239:
[----:B-12---:R-:W-:Y:S05]  /*8da0*/  BSYNC B0 ;  /* 0x0000000000007941 */ /* 0x006fea0003800000 */
.L_x_6238:
        /* <DEDUP_REMOVED lines=25> */
.L_x_6221:
[----:B------:R-:W-:Y:S05]  /*8f40*/  BSYNC B2 ;  /* 0x0000000000027941 */ /* 0x000fea0003800000 */
.L_x_6206:
        /* <DEDUP_REMOVED lines=80> */
.L_x_6241:
[----:B---3--:R-:W-:Y:S05]  /*9450*/  BSYNC B0 ;  /* 0x0000000000007941 */ /* 0x008fea0003800000 */
.L_x_6240:
        /* <DEDUP_REMOVED lines=25> */
.L_x_6243:
[----:B------:R-:W-:Y:S05]  /*95f0*/  BSYNC B0 ;  /* 0x0000000000007941 */ /* 0x000fea0003800000 */
.L_x_6242:
        /* <DEDUP_REMOVED lines=44> */
.L_x_6245:
[----:B------:R-:W-:Y:S05]  /*98c0*/  BSYNC B0 ;  /* 0x0000000000007941 */ /* 0x000fea0003800000 */
.L_x_6244:
[----:B------:R-:W0:Y:S01]  /*98d0*/  LDGDEPBAR ;  /* 0x00000000000079af */ /* 0x000e220000000000 */
[----:B------:R-:W-:Y:S01]  /*98e0*/  IADD3 R38, R38, -0x1, RZ ;  /* 0xffffffff26267810 */ /* 0x000fe20007ffe0ff */
[----:B------:R-:W-:-:S05]  /*98f0*/  @P5 BRA `(.L_x_6246) ;  /* 0xffffa1d000005947 */ /* 0x000fca000383ffff */
[----:B------:R-:W-:Y:S01]  /*9900*/  WARPSYNC 0xffffffff ;  /* 0xffffffff00007948 */ /* 0x000fe20003800000 */
[----:B------:R-:W-:Y:S06]  /*9910*/  BAR.SYNC.DEFER_BLOCKING 0x0 ;  /* 0x0000000000007b1d */ /* 0x000fec0000010000 */
.L_x_6205:
[----:B-12---:R-:W2:Y:S01]  /*9920*/  LDL R13, [R1+0x4] ;  /* 0x00000400010d7983 */ /* 0x006ea20000100800 */
[----:B------:R-:W-:-:S05]  /*9930*/  IMAD.MOV.U32 R2, RZ, RZ, c[0x0][0x2c4] ;  /* 0x0000b100ff027624 */ /* 0x000fca00078e00ff */
[----:B------:R-:W-:Y:S01]  /*9940*/  ISETP.NE.AND P3, PT, R2, 0x1, PT ;  /* 0x000000010200780c */ /* 0x000fe20003f65270 */
[----:B------:R-:W-:Y:S01]  /*9950*/  BSSY B0, `(.L_x_6247) ;  /* 0x0000028000007945 */ /* 0x000fe20003800000 */
[----:B--2---:R-:W-:-:S11]  /*9960*/  IADD3 R2, R13, 0x7f, RZ ;  /* 0x0000007f0d027810 */ /* 0x004fd60007ffe0ff */
[----:B------:R-:W-:-:S05]  /*9970*/  @P3 IMAD.HI.U32 R3, R2, c[0x0][0x2c8], RZ ;  /* 0x0000b20002033a27 */ /* 0x000fca00078e00ff */
[----:B------:R-:W-:-:S05]  /*9980*/  @P3 SHF.R.U32.HI R2, RZ, c[0x0][0x2cc], R3 ;  /* 0x0000b300ff023a19 */ /* 0x000fca0000011603 */
[----:B------:R-:W-:-:S04]  /*9990*/  IMAD.IADD R2, R131, 0x1, R2 ;  /* 0x0000000183027824 */ /* 0x000fc800078e0202 */
[----:B------:R-:W-:-:S05]  /*99a0*/  IMAD.HI R2, R2, 0x2aaaaaab, RZ ;  /* 0x2aaaaaab02027827 */ /* 0x000fca00078e02ff */
[----:B------:R-:W-:-:S04]  /*99b0*/  SHF.R.U32.HI R3, RZ, 0x1f, R2 ;  /* 0x0000001fff037819 */ /* 0x000fc80000011602 */
[----:B------:R-:W-:-:S04]  /*99c0*/  LEA.HI.SX32 R2, R2, R3, 0x1d ;  /* 0x0000000302027211 */ /* 0x000fc800078feaff */
[----:B---3--:R-:W-:-:S04]  /*99d0*/  IMNMX R6, R129, R2, PT ;  /* 0x0000000281067217 */ /* 0x008fc80003800200 */
[----:B------:R-:W-:Y:S01]  /*99e0*/  ISETP.GE.AND P0, PT, R6, 0x1, PT ;  /* 0x000000010600780c */ /* 0x000fe20003f06270 */
[----:B------:R-:W-:-:S12]  /*99f0*/  IMAD.MOV.U32 R2, RZ, RZ, RZ ;  /* 0x000000ffff027224 */ /* 0x000fd800078e00ff */
[----:B------:R-:W-:Y:S05]  /*9a00*/  @!P0 BRA `(.L_x_6248) ;  /* 0x000001c000008947 */ /* 0x000fea0003800000 */
[----:B------:R-:W-:Y:S02]  /*9a10*/  IABS R3, R119 ;  /* 0x0000007700037213 */ /* 0x000fe40000000000 */
[----:B------:R-:W-:Y:S02]  /*9a20*/  IADD3 R9, R119, -0x1, R6 ;  /* 0xffffffff77097810 */ /* 0x000fe40007ffe006 */
        /* <DEDUP_REMOVED lines=26> */
.L_x_6248:
[----:B------:R-:W-:Y:S05]  /*9bd0*/  BSYNC B0 ;  /* 0x0000000000007941 */ /* 0x000fea0003800000 */
.L_x_6247:
[----:B------:R-:W2:Y:S01]  /*9be0*/  LDL R3, [R1+0x58] ;  /* 0x0000580001037983 */ /* 0x000ea20000100800 */
        /* <DEDUP_REMOVED lines=68> */
[----:B------:R-:W-:-:S04]  /*a030*/  IMNMX R218, R6, R3, PT ;  /* 0x0000000306da7217 */ /* 0x000fc80003800200 */
[----:B------:R-:W-:-:S13]  /*a040*/  ISETP.GT.AND P0, PT, R218, R240, PT ;  /* 0x000000f0da00720c */ /* 0x000fda0003f04270 */
[----:B------:R-:W-:Y:S05]  /*a050*/  @!P0 BRA `(.L_x_6249) ;  /* 0x00013aa000008947 */ /* 0x000fea0003800000 */
[----:B------:R-:W2:Y:S04]  /*a060*/  LDL R10, [R1+0x28] ;  /* 0x00002800010a7983 */ /* 0x000ea80000100800 */
[----:B----4-:R-:W3:Y:S04]  /*a070*/  LDL R4, [R1+0x2c] ;  /* 0x00002c0001047983 */ /* 0x010ee80000100800 */
[----:B------:R-:W4:Y:S04]  /*a080*/  LDL R5, [R1+0x18] ;  /* 0x0000180001057983 */ /* 0x000f280000100800 */
[----:B------:R-:W4:Y:S04]  /*a090*/  LDL R9, [R1+0x34] ;  /* 0x0000340001097983 */ /* 0x000f280000100800 */
[----:B------:R-:W4:Y:S01]  /*a0a0*/  LDL R11, [R1+0x30] ;  /* 0x00003000010b7983 */ /* 0x000f220000100800 */
[----:B------:R-:W-:-:S04]  /*a0b0*/  ISETP.NE.U32.AND P0, PT, RZ, c[0x0][0x340], PT ;  /* 0x0000d000ff007a0c */ /* 0x000fc80003f05070 */
[----:B------:R-:W-:Y:S01]  /*a0c0*/  ISETP.NE.AND.EX P1, PT, RZ, c[0x0][0x344], PT, P0 ;  /* 0x0000d100ff007a0c */ /* 0x000fe20003f25300 */
[----:B------:R-:W-:-:S12]  /*a0d0*/  IMAD.IADD R6, R0, 0x1, R13 ;  /* 0x0000000100067824 */ /* 0x000fd800078e020d */
[----:B--2---:R-:W-:-:S04]  /*a0e0*/  @P1 IADD3 R2, P0, R10, c[0x0][0x340], RZ ;  /* 0x0000d0000a021a10 */ /* 0x004fc80007f1e0ff */
[----:B---3--:R-:W-:-:S05]  /*a0f0*/  @P1 IADD3.X R3, R4, c[0x0][0x344], RZ, P0, !PT ;  /* 0x0000d10004031a10 */ /* 0x008fca00007fe4ff */
[----:B------:R1:W5:Y:S01]  /*a100*/  @P1 LDG.E R17, [R2.64] ;  /* 0x0000000602111981 */ /* 0x000362000c1e1900 */
[----:B------:R-:W-:Y:S01]  /*a110*/  ISETP.NE.U32.AND P0, PT, RZ, c[0x0][0x348], PT ;  /* 0x0000d200ff007a0c */ /* 0x000fe20003f05070 */
[----:B------:R-:W-:Y:S01]  /*a120*/  @P3 IMAD.HI.U32 R10, R6, c[0x0][0x2c8], RZ ;  /* 0x0000b200060a3a27 */ /* 0x000fe200078e00ff */
[----:B----4-:R-:W-:Y:S02]  /*a130*/  LOP3.LUT R244, R5, 0xffff, RZ, 0xc0, !PT ;  /* 0x0000ffff05f47812 */ /* 0x010fe400078ec0ff */
[----:B------:R-:W-:Y:S01]  /*a140*/  ISETP.NE.AND.EX P0, PT, RZ, c[0x0][0x34c], PT, P0 ;  /* 0x0000d300ff007a0c */ /* 0x000fe20003f05300 */
[----:B------:R-:W-:Y:S01]  /*a150*/  IMAD.IADD R16, R143, 0x1, R13 ;  /* 0x000000018f107824 */ /* 0x000fe200078e020d */
[----:B------:R-:W-:Y:S02]  /*a160*/  ISETP.GE.AND P5, PT, R140, c[0x0][0x198], PT ;  /* 0x000066008c007a0c */ /* 0x000fe40003fa6270 */
[----:B------:R-:W-:Y:S02]  /*a170*/  SEL R9, R9, RZ, !P0 ;  /* 0x000000ff09097207 */ /* 0x000fe40004000000 */
[----:B------:R-:W-:-:S02]  /*a180*/  ISETP.GE.AND P4, PT, R142, c[0x0][0x198], PT ;  /* 0x000066008e007a0c */ /* 0x000fc40003f86270 */
[----:B------:R-:W-:Y:S01]  /*a190*/  ISETP.GE.AND P2, PT, R220, c[0x0][0x198], PT ;  /* 0x00006600dc007a0c */ /* 0x000fe20003f46270 */
[----:B------:R-:W-:Y:S01]  /*a1a0*/  IMAD R9, R9, c[0x0][0x1c0], RZ ;  /* 0x0000700009097a24 */ /* 0x000fe200078e02ff */
[----:B------:R-:W-:Y:S02]  /*a1b0*/  IADD3 R124, R218, -0x1, RZ ;  /* 0xffffffffda7c7810 */ /* 0x000fe40007ffe0ff */
[----:B-1----:R-:W-:-:S05]  /*a1c0*/  SHF.R.S32.HI R2, RZ, 0x1f, R130 ;  /* 0x0000001fff027819 */ /* 0x002fca0000011482 */
[----:B------:R-:W-:Y:S02]  /*a1d0*/  IMAD R4, R2, c[0x0][0x178], RZ ;  /* 0x00005e0002047a24 */ /* 0x000fe400078e02ff */
[----:B------:R-:W-:-:S04]  /*a1e0*/  IMAD.WIDE.U32 R2, R130, c[0x0][0x178], RZ ;  /* 0x00005e0082027a25 */ /* 0x000fc800078e00ff */
[----:B------:R-:W-:-:S04]  /*a1f0*/  IMAD R4, R130, c[0x0][0x17c], R4 ;  /* 0x00005f0082047a24 */ /* 0x000fc800078e0204 */
[----:B------:R-:W-:-:S04]  /*a200*/  IMAD.IADD R3, R3, 0x1, R4 ;  /* 0x0000000103037824 */ /* 0x000fc800078e0204 */
[C---:B------:R-:W-:Y:S01]  /*a210*/  IMAD.WIDE.U32 R4, R244.reuse, c[0x0][0x1b8], R2 ;  /* 0x00006e00f4047a25 */ /* 0x040fe200078e0002 */
[----:B------:R-:W-:Y:S02]  /*a220*/  MOV R2, R6 ;  /* 0x0000000600027202 */ /* 0x000fe40000000f00 */
[----:B------:R-:W-:Y:S01]  /*a230*/  SEL R3, R11, RZ, !P0 ;  /* 0x000000ff0b037207 */ /* 0x000fe20004000000 */
[----:B------:R-:W-:Y:S01]  /*a240*/  IMAD R5, R244, c[0x0][0x1bc], R5 ;  /* 0x00006f00f4057a24 */ /* 0x000fe200078e0205 */
[----:B------:R-:W-:Y:S02]  /*a250*/  @P3 SHF.R.U32.HI R2, RZ, c[0x0][0x2cc], R10 ;  /* 0x0000b300ff023a19 */ /* 0x000fe4000001160a */
[----:B------:R-:W-:Y:S01]  /*a260*/  ISETP.GE.AND P3, PT, R219, c[0x0][0x198], PT ;  /* 0x00006600db007a0c */ /* 0x000fe20003f66270 */
[C---:B------:R-:W-:Y:S01]  /*a270*/  IMAD R9, R3.reuse, c[0x0][0x1c4], R9 ;  /* 0x0000710003097a24 */ /* 0x040fe200078e0209 */
[----:B------:R-:W-:Y:S01]  /*a280*/  SHF.R.S32.HI R10, RZ, 0x1f, R2 ;  /* 0x0000001fff0a7819 */ /* 0x000fe20000011402 */
[----:B------:R-:W-:-:S04]  /*a290*/  IMAD.WIDE.U32 R4, R3, c[0x0][0x1c0], R4 ;  /* 0x0000700003047a25 */ /* 0x000fc800078e0004 */
[----:B------:R-:W-:Y:S01]  /*a2a0*/  IMAD.MOV R3, RZ, RZ, -R2 ;  /* 0x000000ffff037224 */ /* 0x000fe200078e0a02 */
[----:B------:R-:W-:-:S03]  /*a2b0*/  IADD3 R5, R5, R9, RZ ;  /* 0x0000000905057210 */ /* 0x000fc60007ffe0ff */
[----:B------:R-:W-:Y:S02]  /*a2c0*/  IMAD R6, R3, c[0x0][0x2c4], R6 ;  /* 0x0000b10003067a24 */ /* 0x000fe400078e0206 */
[----:B------:R-:W-:-:S03]  /*a2d0*/  IMAD R3, R10, c[0x0][0x1b0], RZ ;  /* 0x00006c000a037a24 */ /* 0x000fc600078e02ff */
[----:B------:R-:W-:Y:S01]  /*a2e0*/  SHF.R.S32.HI R9, RZ, 0x1f, R6 ;  /* 0x0000001fff097819 */ /* 0x000fe20000011406 */
[C---:B------:R-:W-:Y:S02]  /*a2f0*/  IMAD R10, R2.reuse, c[0x0][0x1b4], R3 ;  /* 0x00006d00020a7a24 */ /* 0x040fe400078e0203 */
[----:B------:R-:W-:-:S04]  /*a300*/  IMAD.WIDE.U32 R2, R2, c[0x0][0x1b0], R4 ;  /* 0x00006c0002027a25 */ /* 0x000fc800078e0004 */
[----:B------:R-:W-:Y:S02]  /*a310*/  IMAD R4, R9, c[0x0][0x1a8], RZ ;  /* 0x00006a0009047a24 */ /* 0x000fe400078e02ff */
[----:B------:R-:W-:Y:S02]  /*a320*/  IMAD.IADD R3, R3, 0x1, R10 ;  /* 0x0000000103037824 */ /* 0x000fe400078e020a */
[C---:B------:R-:W-:Y:S02]  /*a330*/  IMAD R4, R6.reuse, c[0x0][0x1ac], R4 ;  /* 0x00006b0006047a24 */ /* 0x040fe400078e0204 */
[----:B------:R-:W-:-:S05]  /*a340*/  IMAD.WIDE.U32 R2, R6, c[0x0][0x1a8], R2 ;  /* 0x00006a0006027a25 */ /* 0x000fca00078e0002 */
[----:B------:R-:W-:Y:S02]  /*a350*/  IADD3 R3, R3, R4, RZ ;  /* 0x0000000403037210 */ /* 0x000fe40007ffe0ff */
[----:B------:R-:W-:-:S04]  /*a360*/  LEA R6, P0, R2, c[0x0][0x160], 0x1 ;  /* 0x0000580002067a11 */ /* 0x000fc800078008ff */
[----:B------:R-:W-:Y:S02]  /*a370*/  LEA.HI.X R5, R2, c[0x0][0x164], R3, 0x1, P0 ;  /* 0x0000590002057a11 */ /* 0x000fe400000f0c03 */
[----:B------:R-:W-:Y:S01]  /*a380*/  @!P1 MOV R17, R11 ;  /* 0x0000000b00119202 */ /* 0x000fe20000000f00 */
[----:B------:R-:W-:Y:S05]  /*a390*/  BRA.DIV ~URZ, `(.L_x_6250) ;  /* 0x00018f127f007947 */ /* 0x000fea000b800000 */
[----:B------:R1:W2:Y:S02]  /*a3a0*/  SHFL.IDX PT, R4, R5, RZ, 0x181f ;  /* 0x00181fff05047589 */ /* 0x0002a400000e0000 */
.L_x_6432:
[----:B------:R-:W-:Y:S05]  /*a3b0*/  BRA.DIV ~URZ, `(.L_x_6251) ;  /* 0x00018f627f007947 */ /* 0x000fea000b800000 */
[----:B------:R3:W4:Y:S02]  /*a3c0*/  SHFL.IDX PT, R2, R6, RZ, 0x181f ;  /* 0x00181fff06027589 */ /* 0x00072400000e0000 */
.L_x_6433:
[----:B---3--:R-:W3:Y:S01]  /*a3d0*/  LDL R3, [R1+0x8] ;  /* 0x0000080001037983 */ /* 0x008ee20000100800 */
[----:B------:R-:W-:Y:S01]  /*a3e0*/  LOP3.LUT R236, R236, 0xfffffffb, RZ, 0xc0, !PT ;  /* 0xfffffffbecec7812 */ /* 0x000fe200078ec0ff */
[----:B------:R-:W-:Y:S01]  /*a3f0*/  BSSY B0, `(.L_x_6252) ;  /* 0x0000014000007945 */ /* 0x000fe20003800000 */
[----:B---3--:R-:W-:-:S05]  /*a400*/  IMAD R68, R3, c[0x0][0x2c4], RZ ;  /* 0x0000b10003447a24 */ /* 0x008fca00078e02ff */
        /* <DEDUP_REMOVED lines=18> */
.L_x_6253:
[----:B------:R-:W-:Y:S05]  /*a530*/  BSYNC B0 ;  /* 0x0000000000007941 */ /* 0x000fea0003800000 */
.L_x_6252:
[----:B------:R-:W-:Y:S05]  /*a540*/  BRA.DIV ~URZ, `(.L_x_6254) ;  /* 0x00018e427f007947 */ /* 0x000fea000b800000 */
[----:B--2---:R2:W3:Y:S04]  /*a550*/  SHFL.IDX PT, R4, R5, 0x1, 0x181f ;  /* 0x00381f0005047f89 */ /* 0x0044e800000e0000 */
[----:B----4-:R2:W4:Y:S02]  /*a560*/  SHFL.IDX PT, R2, R6, 0x1, 0x181f ;  /* 0x00381f0006027f89 */ /* 0x01052400000e0000 */
.L_x_6434:
[----:B------:R-:W-:Y:S01]  /*a570*/  IADD3 R3, R16, 0x20, RZ ;  /* 0x0000002010037810 */ /* 0x000fe20007ffe0ff */
[----:B------:R-:W-:Y:S01]  /*a580*/  BSSY B0, `(.L_x_6255) ;  /* 0x0000014000007945 */ /* 0x000fe20003800000 */
[----:B------:R-:W-:Y:S02]  /*a590*/  LOP3.LUT R236, R236, 0xfffffff7, RZ, 0xc0, !PT ;  /* 0xfffffff7ecec7812 */ /* 0x000fe400078ec0ff */
[----:B------:R-:W-:-:S13]  /*a5a0*/  ISETP.GE.AND P0, PT, R3, R68, PT ;  /* 0x000000440300720c */ /* 0x000fda0003f06270 */
[----:B------:R-:W-:Y:S01]  /*a5b0*/  @P0 LOP3.LUT R236, R236, 0x8, RZ, 0xfc, !PT ;  /* 0x00000008ecec0812 */ /* 0x000fe200078efcff */
[----:B------:R-:W-:Y:S05]  /*a5c0*/  @P0 BRA `(.L_x_6256) ;  /* 0x000000f000000947 */ /* 0x000fea0003800000 */
[----:B----4-:R-:W-:-:S04]  /*a5d0*/  LEA R14, P0, R140, R2, 0x1 ;  /* 0x000000028c0e7211 */ /* 0x010fc800078008ff */
[----:B---3--:R-:W-:Y:S02]  /*a5e0*/  LEA.HI.X R15, R140, R4, R141, 0x1, P0 ;  /* 0x000000048c0f7211 */ /* 0x008fe400000f0c8d */
        /* <DEDUP_REMOVED lines=13> */
.L_x_6256:
[----:B------:R-:W-:Y:S05]  /*a6c0*/  BSYNC B0 ;  /* 0x0000000000007941 */ /* 0x000fea0003800000 */
.L_x_6255:
[----:B------:R-:W-:Y:S05]  /*a6d0*/  BRA.DIV ~URZ, `(.L_x_6257) ;  /* 0x00018d827f007947 */ /* 0x000fea000b800000 */
[----:B---3--:R3:W1:Y:S02]  /*a6e0*/  SHFL.IDX PT, R4, R5, 0x2, 0x181f ;  /* 0x00581f0005047f89 */ /* 0x00866400000e0000 */
.L_x_6435:
[----:B------:R-:W-:Y:S05]  /*a6f0*/  BRA.DIV ~URZ, `(.L_x_6258) ;  /* 0x00018dd27f007947 */ /* 0x000fea000b800000 */
[----:B----4-:R4:W2:Y:S02]  /*a700*/  SHFL.IDX PT, R2, R6, 0x2, 0x181f ;  /* 0x00581f0006027f89 */ /* 0x0108a400000e0000 */
.L_x_6436:
[----:B------:R-:W-:Y:S01]  /*a710*/  IADD3 R3, R16, 0x40, RZ ;  /* 0x0000004010037810 */ /* 0x000fe20007ffe0ff */
[----:B------:R-:W-:Y:S01]  /*a720*/  BSSY B0, `(.L_x_6259) ;  /* 0x0000014000007945 */ /* 0x000fe20003800000 */
[----:B------:R-:W-:Y:S02]  /*a730*/  LOP3.LUT R236, R236, 0xffffffef, RZ, 0xc0, !PT ;  /* 0xffffffefecec7812 */ /* 0x000fe400078ec0ff */
[----:B------:R-:W-:-:S13]  /*a740*/  ISETP.GE.AND P0, PT, R3, R68, PT ;  /* 0x000000440300720c */ /* 0x000fda0003f06270 */
[----:B------:R-:W-:Y:S01]  /*a750*/  @P0 LOP3.LUT R236, R236, 0x10, RZ, 0xfc, !PT ;  /* 0x00000010ecec0812 */ /* 0x000fe200078efcff */
[----:B------:R-:W-:Y:S05]  /*a760*/  @P0 BRA `(.L_x_6260) ;  /* 0x000000f000000947 */ /* 0x000fea0003800000 */
[----:B--2---:R-:W-:-:S04]  /*a770*/  LEA R14, P0, R140, R2, 0x1 ;  /* 0x000000028c0e7211 */ /* 0x004fc800078008ff */
        /* <DEDUP_REMOVED lines=14> */
.L_x_6260:
[----:B------:R-:W-:Y:S05]  /*a860*/  BSYNC B0 ;  /* 0x0000000000007941 */ /* 0x000fea0003800000 */
.L_x_6259:
[----:B------:R-:W-:Y:S05]  /*a870*/  BRA.DIV ~URZ, `(.L_x_6261) ;  /* 0x00018cc27f007947 */ /* 0x000fea000b800000 */
[----:B-1----:R1:W3:Y:S04]  /*a880*/  SHFL.IDX PT, R4, R5, 0x3, 0x181f ;  /* 0x00781f0005047f89 */ /* 0x0022e800000e0000 */
[----:B--2---:R1:W2:Y:S02]  /*a890*/  SHFL.IDX PT, R2, R6, 0x3, 0x181f ;  /* 0x00781f0006027f89 */ /* 0x0042a400000e0000 */
.L_x_6437:
[----:B------:R-:W-:Y:S01]  /*a8a0*/  IADD3 R3, R16, 0x60, RZ ;  /* 0x0000006010037810 */ /* 0x000fe20007ffe0ff */
[----:B-----5:R-:W-:Y:S01]  /*a8b0*/  IMAD.WIDE.U32 R248, R17, c[0x0][0x2b0], RZ ;  /* 0x0000ac0011f87a25 */ /* 0x020fe200078e00ff */
[----:B------:R-:W-:Y:S02]  /*a8c0*/  LOP3.LUT R236, R236, 0xfffffffe, RZ, 0xc0, !PT ;  /* 0xfffffffeecec7812 */ /* 0x000fe400078ec0ff */
[----:B------:R-:W-:-:S13]  /*a8d0*/  ISETP.GE.AND P1, PT, R3, R68, PT ;  /* 0x000000440300720c */ /* 0x000fda0003f26270 */
[----:B--2---:R-:W-:Y:S02]  /*a8e0*/  @!P1 LEA R14, P0, R140, R2, 0x1 ;  /* 0x000000028c0e9211 */ /* 0x004fe400078008ff */
        /* <DEDUP_REMOVED lines=13> */
[----:B------:R-:W-:-:S05]  /*a9c0*/  @!P1 LEA.HI.X R3, R220, R4, R238, 0x1, P0 ;  /* 0x00000004dc039211 */ /* 0x000fca00000f0cee */
[----:B------:R3:W-:Y:S04]  /*a9d0*/  @!P1 LDGSTS.E.BYPASS.LTC128B.128 [R217+0x1f080], [R2.64], !P2 ;  /* 0x1f08000002d99fae */ /* 0x0007e8000d101d46 */
[----:B------:R-:W0:Y:S01]  /*a9e0*/  LDGDEPBAR ;  /* 0x00000000000079af */ /* 0x000e220000000000 */
[----:B------:R-:W-:Y:S01]  /*a9f0*/  WARPSYNC 0xffffffff ;  /* 0xffffffff00007948 */ /* 0x000fe20003800000 */
[----:B---3--:R-:W-:-:S05]  /*aa00*/  SHF.R.S32.HI R2, RZ, 0x1f, R17 ;  /* 0x0000001fff027819 */ /* 0x008fca0000011411 */
[----:B------:R-:W-:-:S04]  /*aa10*/  IMAD R2, R2, c[0x0][0x2b0], RZ ;  /* 0x0000ac0002027a24 */ /* 0x000fc800078e02ff */
[----:B------:R-:W-:-:S04]  /*aa20*/  IMAD R2, R17, c[0x0][0x2b4], R2 ;  /* 0x0000ad0011027a24 */ /* 0x000fc800078e0202 */
[----:B------:R-:W-:Y:S02]  /*aa30*/  IMAD.IADD R250, R249, 0x1, R2 ;  /* 0x00000001f9fa7824 */ /* 0x000fe400078e0202 */
[----:B--2---:R-:W2:Y:S04]  /*aa40*/  LDL R9, [R1+0xc] ;  /* 0x00000c0001097983 */ /* 0x004ea80000100800 */
[----:B-1----:R-:W3:Y:S01]  /*aa50*/  LDL R5, [R1] ;  /* 0x0000000001057983 */ /* 0x002ee20000100800 */
[----:B------:R-:W-:Y:S02]  /*aa60*/  IMAD.MOV.U32 R123, RZ, RZ, 0x30 ;  /* 0x00000030ff7b7424 */ /* 0x000fe400078e00ff */
[----:B------:R-:W-:Y:S02]  /*aa70*/  IMAD.MOV.U32 R2, RZ, RZ, c[0x0][0x2b8] ;  /* 0x0000ae00ff027624 */ /* 0x000fe400078e00ff */
[----:B------:R-:W-:Y:S01]  /*aa80*/  IMAD R123, R218, R123, -0x30 ;  /* 0xffffffd0da7b7424 */ /* 0x000fe200078e027b */
[----:B------:R-:W-:Y:S02]  /*aa90*/  BAR.SYNC.DEFER_BLOCKING 0x0 ;  /* 0x0000000000007b1d */ /* 0x000fe40000010000 */
[----:B------:R-:W-:Y:S01]  /*aaa0*/  ISETP.NE.AND P1, PT, R2, 0x1, PT ;  /* 0x000000010200780c */ /* 0x000fe20003f25270 */
[----:B------:R-:W-:Y:S01]  /*aab0*/  IMAD.IADD R3, R0, 0x1, R123 ;  /* 0x0000000100037824 */ /* 0x000fe200078e027b */
[----:B------:R-:W-:Y:S01]  /*aac0*/  LOP3.LUT R236, R236, 0xfffffffd, RZ, 0xc0, !PT ;  /* 0xfffffffdecec7812 */ /* 0x000fe200078ec0ff */
[----:B------:R-:W-:-:S10]  /*aad0*/  IMAD.MOV.U32 R221, RZ, RZ, RZ ;  /* 0x000000ffffdd7224 */ /* 0x000fd400078e00ff */
[----:B------:R-:W-:Y:S02]  /*aae0*/  @P1 LOP3.LUT R236, R236, 0x2, RZ, 0xfc, !PT ;  /* 0x00000002ecec1812 */ /* 0x000fe400078efcff */
[C---:B--2---:R-:W-:Y:S01]  /*aaf0*/  ISETP.GE.AND P0, PT, R3.reuse, R9, PT ;  /* 0x000000090300720c */ /* 0x044fe20003f06270 */
[----:B---3--:R-:W-:-:S03]  /*ab00*/  IMAD.IADD R3, R3, 0x1, R5 ;  /* 0x0000000103037824 */ /* 0x008fc600078e0205 */
[----:B------:R-:W-:Y:S01]  /*ab10*/  ISETP.GT.OR P0, PT, R0, 0x2f, P0 ;  /* 0x0000002f0000780c */ /* 0x000fe20000704670 */
[----:B------:R-:W-:-:S04]  /*ab20*/  @P1 IMAD.HI.U32 R4, R3, c[0x0][0x2bc], RZ ;  /* 0x0000af0003041a27 */ /* 0x000fc800078e00ff */
[----:B------:R-:W-:Y:S01]  /*ab30*/  IMAD.MOV.U32 R2, RZ, RZ, R3 ;  /* 0x000000ffff027224 */ /* 0x000fe200078e0003 */
[----:B------:R-:W-:-:S07]  /*ab40*/  @P1 SHF.R.U32.HI R2, RZ, c[0x0][0x2c0], R4 ;  /* 0x0000b000ff021a19 */ /* 0x000fce0000011604 */
[----:B------:R-:W-:-:S04]  /*ab50*/  @!P0 IADD3 R5, P1, R2, R248, RZ ;  /* 0x000000f802058210 */ /* 0x000fc80007f3e0ff */
[----:B----4-:R-:W-:Y:S02]  /*ab60*/  @!P0 LEA.HI.X.SX32 R6, R2, R250, 0x1, P1 ;  /* 0x000000fa02068211 */ /* 0x010fe400008f0eff */
[----:B------:R-:W-:-:S04]  /*ab70*/  @!P0 LEA R4, P1, R5, c[0x0][0x2a0], 0x2 ;  /* 0x0000a80005048a11 */ /* 0x000fc800078210ff */
[----:B------:R-:W-:-:S05]  /*ab80*/  @!P0 LEA.HI.X R5, R5, c[0x0][0x2a4], R6, 0x2, P1 ;  /* 0x0000a90005058a11 */ /* 0x000fca00008f1406 */
[----:B------:R1:W2:Y:S01]  /*ab90*/  @!P0 LDG.E R221, [R4.64] ;  /* 0x0000000604dd8981 */ /* 0x0002a2000c1e1900 */
[----:B------:R-:W-:-:S04]  /*aba0*/  IMAD.MOV R2, RZ, RZ, -R2 ;  /* 0x000000ffff027224 */ /* 0x000fc800078e0a02 */
[----:B------:R-:W-:-:S05]  /*abb0*/  IMAD R222, R2, c[0x0][0x2b8], R3 ;  /* 0x0000ae0002de7a24 */ /* 0x000fca00078e0203 */
[----:B------:R-:W-:Y:S01]  /*abc0*/  SHF.R.S32.HI R120, RZ, 0x1f, R222 ;  /* 0x0000001fff787819 */ /* 0x000fe200000114de */
[----:B------:R-:W-:-:S04]  /*abd0*/  IMAD.WIDE.U32 R2, R222, c[0x0][0x1e0], RZ ;  /* 0x00007800de027a25 */ /* 0x000fc800078e00ff */
[----:B-1----:R-:W-:-:S04]  /*abe0*/  IMAD R4, R120, c[0x0][0x1e0], RZ ;  /* 0x0000780078047a24 */ /* 0x002fc800078e02ff */
[----:B------:R-:W-:-:S04]  /*abf0*/  IMAD R4, R222, c[0x0][0x1e4], R4 ;  /* 0x00007900de047a24 */ /* 0x000fc800078e0204 */
[----:B------:R-:W-:Y:S02]  /*ac00*/  IMAD.IADD R3, R3, 0x1, R4 ;  /* 0x0000000103037824 */ /* 0x000fe400078e0204 */
[----:B------:R-:W-:-:S04]  /*ac10*/  IMAD.WIDE.U32 R246, R244, c[0x0][0x1e8], RZ ;  /* 0x00007a00f4f67a25 */ /* 0x000fc800078e00ff */
[----:B------:R-:W-:Y:S02]  /*ac20*/  IMAD R245, R244, c[0x0][0x1ec], R247 ;  /* 0x00007b00f4f57a24 */ /* 0x000fe400078e02f7 */
[----:B------:R-:W-:Y:S01]  /*ac30*/  IMAD R119, R124, -0x30, R9 ;  /* 0xffffffd07c777824 */ /* 0x000fe200078e0209 */
[----:B------:R-:W-:Y:S02]  /*ac40*/  ISETP.GT.AND P6, PT, R0, 0x2f, PT ;  /* 0x0000002f0000780c */ /* 0x000fe40003fc4270 */
[----:B--2---:R-:W-:Y:S01]  /*ac50*/  SHF.R.S32.HI R121, RZ, 0x1f, R221 ;  /* 0x0000001fff797819 */ /* 0x004fe200000114dd */
[----:B------:R-:W-:-:S04]  /*ac60*/  IMAD.WIDE.U32 R2, R221, c[0x0][0x1f0], R2 ;  /* 0x00007c00dd027a25 */ /* 0x000fc800078e0002 */
[----:B------:R-:W-:Y:S01]  /*ac70*/  IMAD R4, R121, c[0x0][0x1f0], RZ ;  /* 0x00007c0079047a24 */ /* 0x000fe200078e02ff */
[----:B------:R-:W-:-:S03]  /*ac80*/  IADD3 R2, P0, R2, R246, RZ ;  /* 0x000000f602027210 */ /* 0x000fc60007f1e0ff */
[----:B------:R-:W-:-:S05]  /*ac90*/  IMAD R4, R221, c[0x0][0x1f4], R4 ;  /* 0x00007d00dd047a24 */ /* 0x000fca00078e0204 */
[----:B------:R-:W-:Y:S02]  /*aca0*/  IADD3.X R3, R245, R3, R4, P0, !PT ;  /* 0x00000003f5037210 */ /* 0x000fe400007fe404 */
[C---:B------:R-:W-:Y:S02]  /*acb0*/  LEA R6, P0, R2.reuse, c[0x0][0x1c8], 0x1 ;  /* 0x0000720002067a11 */ /* 0x040fe400078008ff */
[----:B------:R-:W-:Y:S02]  /*acc0*/  IMNMX R4, R119, 0x30, PT ;  /* 0x0000003077047817 */ /* 0x000fe40003800200 */
[----:B------:R-:W-:Y:S02]  /*acd0*/  LEA.HI.X R14, R2, c[0x0][0x1cc], R3, 0x1, P0 ;  /* 0x00007300020e7a11 */ /* 0x000fe400000f0c03 */
[----:B------:R-:W1:Y:S01]  /*ace0*/  SHFL.IDX PT, R2, R6, RZ, 0x181f ;  /* 0x00181fff06027589 */ /* 0x000e6200000e0000 */
[----:B------:R-:W-:-:S03]  /*acf0*/  IMAD.IADD R9, R4, 0x1, -R143 ;  /* 0x0000000104097824 */ /* 0x000fc600078e0a8f */
[----:B------:R-:W2:Y:S02]  /*ad00*/  SHFL.IDX PT, R3, R14, RZ, 0x181f ;  /* 0x00181fff0e037589 */ /* 0x000ea400000e0000 */
[----:B------:R-:W-:-:S13]  /*ad10*/  ISETP.GE.AND P0, PT, R9, 0x1, PT ;  /* 0x000000010900780c */ /* 0x000fda0003f06270 */
[----:B-1----:R-:W-:-:S04]  /*ad20*/  @P0 LEA R4, P1, R140, R2, 0x1 ;  /* 0x000000028c040211 */ /* 0x002fc800078208ff */
[----:B--2---:R-:W-:Y:S02]  /*ad30*/  @P0 LEA.HI.X R5, R140, R3, R141, 0x1, P1 ;  /* 0x000000038c050211 */ /* 0x004fe400008f0c8d */
[----:B------:R-:W-:-:S04]  /*ad40*/  @P0 LEA R12, P1, R234, R2, 0x1 ;  /* 0x00000002ea0c0211 */ /* 0x000fc800078208ff */
[----:B------:R-:W-:Y:S02]  /*ad50*/  @P0 LEA.HI.X R13, R234, R3, R237, 0x1, P1 ;  /* 0x00000003ea0d0211 */ /* 0x000fe400008f0ced */
[----:B------:R-:W-:-:S04]  /*ad60*/  @P0 LEA R10, P1, R219, R2, 0x1 ;  /* 0x00000002db0a0211 */ /* 0x000fc800078208ff */
[----:B------:R-:W-:Y:S02]  /*ad70*/  @P0 LEA.HI.X R11, R219, R3, R239, 0x1, P1 ;  /* 0x00000003db0b0211 */ /* 0x000fe400008f0cef */
[----:B------:R-:W-:-:S13]  /*ad80*/  @P0 ISETP.GE.AND P1, PT, R140, c[0x0][0x1d4], PT ;  /* 0x000075008c000a0c */ /* 0x000fda0003f26270 */
[----:B------:R-:W-:Y:S01]  /*ad90*/  @!PT LDS RZ, [RZ] ;  /* 0x00000000fffff984 */ /* 0x000fe20000000800 */
[----:B------:R1:W-:Y:S01]  /*ada0*/  @P0 LDGSTS.E.BYPASS.LTC128B.128 [R216+0xa080], [R4.64], !P1 ;  /* 0x0a08000004d80fae */ /* 0x0003e2000c901d46 */
[----:B------:R-:W-:-:S04]  /*adb0*/  @P0 LEA R2, P1, R220, R2, 0x1 ;  /* 0x00000002dc020211 */ /* 0x000fc800078208ff */
[----:B------:R-:W-:Y:S02]  /*adc0*/  @P0 LEA.HI.X R3, R220, R3, R238, 0x1, P1 ;  /* 0x00000003dc030211 */ /* 0x000fe400008f0cee */
[----:B------:R-:W-:-:S13]  /*add0*/  @P0 ISETP.GE.AND P1, PT, R142, c[0x0][0x1d4], PT ;  /* 0x000075008e000a0c */ /* 0x000fda0003f26270 */
[----:B------:R2:W-:Y:S01]  /*ade0*/  @P0 LDGSTS.E.BYPASS.LTC128B.128 [R216+0xb880], [R12.64], !P1 ;  /* 0x0b8800000cd80fae */ /* 0x0005e2000c901d46 */
[----:B------:R-:W-:-:S13]  /*adf0*/  @P0 ISETP.GE.AND P1, PT, R219, c[0x0][0x1d4], PT ;  /* 0x00007500db000a0c */ /* 0x000fda0003f26270 */
[----:B------:R3:W-:Y:S01]  /*ae00*/  @P0 LDGSTS.E.BYPASS.LTC128B.128 [R216+0xd080], [R10.64], !P1 ;  /* 0x0d0800000ad80fae */ /* 0x0007e2000c901d46 */
[----:B------:R-:W-:-:S13]  /*ae10*/  @P0 ISETP.GE.AND P1, PT, R220, c[0x0][0x1d4], PT ;  /* 0x00007500dc000a0c */ /* 0x000fda0003f26270 */
[----:B------:R4:W-:Y:S01]  /*ae20*/  @P0 LDGSTS.E.BYPASS.LTC128B.128 [R216+0xe880], [R2.64], !P1 ;  /* 0x0e88000002d80fae */ /* 0x0009e2000c901d46 */
[----:B------:R-:W-:-:S03]  /*ae30*/  ISETP.GE.AND P0, PT, R9, 0x21, PT ;  /* 0x000000210900780c */ /* 0x000fc60003f06270 */
[----:B----4-:R-:W1:Y:S04]  /*ae40*/  SHFL.IDX PT, R2, R6, 0x1, 0x181f ;  /* 0x00381f0006027f89 */ /* 0x010e6800000e0000 */
[----:B------:R-:W4:Y:S06]  /*ae50*/  SHFL.IDX PT, R3, R14, 0x1, 0x181f ;  /* 0x00381f000e037f89 */ /* 0x000f2c00000e0000 */
[----:B-1----:R-:W-:-:S04]  /*ae60*/  @P0 LEA R4, P1, R140, R2, 0x1 ;  /* 0x000000028c040211 */ /* 0x002fc800078208ff */
[----:B----4-:R-:W-:Y:S02]  /*ae70*/  @P0 LEA.HI.X R5, R140, R3, R141, 0x1, P1 ;  /* 0x000000038c050211 */ /* 0x010fe400008f0c8d */
[----:B--2---:R-:W-:-:S04]  /*ae80*/  @P0 LEA R12, P1, R234, R2, 0x1 ;  /* 0x00000002ea0c0211 */ /* 0x004fc800078208ff */
[----:B------:R-:W-:Y:S02]  /*ae90*/  @P0 LEA.HI.X R13, R234, R3, R237, 0x1, P1 ;  /* 0x00000003ea0d0211 */ /* 0x000fe400008f0ced */
[----:B---3--:R-:W-:-:S04]  /*aea0*/  @P0 LEA R10, P1, R219, R2, 0x1 ;  /* 0x00000002db0a0211 */ /* 0x008fc800078208ff */
[----:B------:R-:W-:Y:S02]  /*aeb0*/  @P0 LEA.HI.X R11, R219, R3, R239, 0x1, P1 ;  /* 0x00000003db0b0211 */ /* 0x000fe400008f0cef */
[----:B------:R-:W-:-:S13]  /*aec0*/  @P0 ISETP.GE.AND P1, PT, R140, c[0x0][0x1d4], PT ;  /* 0x000075008c000a0c */ /* 0x000fda0003f26270 */
        /* <DEDUP_REMOVED lines=14> */
.L_x_6262:
[----:B------:R-:W-:Y:S01]  /*afb0*/  ULDC.U8 UR4, c[0x0][0x298] ;  /* 0x0000a60000047ab9 */ /* 0x000fe20000000000 */
[----:B-1----:R-:W-:Y:S01]  /*afc0*/  SHF.R.S32.HI R2, RZ, 0x1f, R122 ;  /* 0x0000001fff027819 */ /* 0x002fe2000001147a */
[----:B------:R-:W-:Y:S01]  /*afd0*/  IMAD.WIDE.U32 R10, R122, c[0x0][0x280], RZ ;  /* 0x0000a0007a0a7a25 */ /* 0x000fe200078e00ff */
        /* <DEDUP_REMOVED lines=15> */
[----:B------:R1:W5:Y:S11]  /*b0d0*/  LDL R104, [R1+0xd8] ;  /* 0x0000d80001687983 */ /* 0x0003760000100800 */
        /* <DEDUP_REMOVED lines=41> */
[----:B--2---:R-:W-:Y:S01]  /*b370*/  @!P3 IMAD.X R21, R5, 0x1, R6, P0 ;  /* 0x000000010515b824 */ /* 0x004fe200000e0606 */
[----:B----4-:R-:W-:Y:S02]  /*b380*/  @!P3 IADD3 R18, P0, R2, R9, RZ ;  /* 0x000000090212b210 */ /* 0x010fe40007f1e0ff */
[C---:B-----5:R-:W-:Y:S01]  /*b390*/  @!P2 SHF.L.U64.HI R9, R148.reuse, 0x1, R108 ;  /* 0x000000019409a819 */ /* 0x060fe2000001026c */
[----:B------:R-:W-:Y:S01]  /*b3a0*/  CS2R R28, SRZ ;  /* 0x00000000001c7805 */ /* 0x000fe2000001ff00 */
[----:B------:R2:W5:Y:S01]  /*b3b0*/  @!P3 LD.E.64 R22, [R20.64] ;  /* 0x000000061416b980 */ /* 0x000562000c101b00 */
[----:B-1----:R-:W-:Y:S02]  /*b3c0*/  @!P3 IMAD.X R19, R3, 0x1, R6, P0 ;  /* 0x000000010313b824 */ /* 0x002fe400000e0606 */
[----:B------:R-:W-:Y:S01]  /*b3d0*/  @!P2 IMAD.SHL.U32 R6, R148, 0x2, RZ ;  /* 0x000000029406a824 */ /* 0x000fe200078e00ff */
[----:B------:R-:W-:Y:S01]  /*b3e0*/  CS2R R30, SRZ ;  /* 0x00000000001e7805 */ /* 0x000fe2000001ff00 */
[----:B------:R-:W-:Y:S01]  /*b3f0*/  CS2R R34, SRZ ;  /* 0x0000000000227805 */ /* 0x000fe2000001ff00 */
        /* <DEDUP_REMOVED lines=8> */
[--C-:B------:R-:W-:Y:S01]  /*b480*/  @!P1 IMAD.X R13, R5, 0x1, R9.reuse, P0 ;  /* 0x00000001050d9824 */ /* 0x100fe200000e0609 */
[----:B------:R-:W-:Y:S01]  /*b490*/  @!P1 IADD3 R10, P0, R2, R6, RZ ;  /* 0x00000006020a9210 */ /* 0x000fe20007f1e0ff */
[----:B--2---:R-:W-:Y:S01]  /*b4a0*/  CS2R R20, SRZ ;  /* 0x0000000000147805 */ /* 0x004fe2000001ff00 */
[----:B------:R-:W-:Y:S01]  /*b4b0*/  CS2R R36, SRZ ;  /* 0x0000000000247805 */ /* 0x000fe2000001ff00 */
[----:B-1----:R-:W-:Y:S01]  /*b4c0*/  CS2R R18, SRZ ;  /* 0x0000000000127805 */ /* 0x002fe2000001ff00 */
[----:B------:R1:W5:Y:S01]  /*b4d0*/  @!P1 LD.E.64 R28, [R12.64] ;  /* 0x000000060c1c9980 */ /* 0x000362000c101b00 */
[----:B------:R-:W-:Y:S01]  /*b4e0*/  @!P1 IMAD.X R11, R3, 0x1, R9, P0 ;  /* 0x00000001030b9824 */ /* 0x000fe200000e0609 */
[C---:B------:R-:W-:Y:S02]  /*b4f0*/  ISETP.GE.AND P0, PT, R147.reuse, c[0x0][0x27c], PT ;  /* 0x00009f0093007a0c */ /* 0x040fe40003f06270 */
[----:B------:R1:W5:Y:S04]  /*b500*/  @!P2 LD.E.64 R20, [R14.64] ;  /* 0x000000060e14a980 */ /* 0x000368000c101b00 */
[----:B------:R1:W5:Y:S04]  /*b510*/  @!P2 LD.E.64 R18, [R16.64] ;  /* 0x000000061012a980 */ /* 0x000368000c101b00 */
[----:B------:R1:W5:Y:S03]  /*b520*/  @!P1 LD.E.64 R30, [R10.64] ;  /* 0x000000060a1e9980 */ /* 0x000366000c101b00 */
        /* <DEDUP_REMOVED lines=8> */
.L_x_6266:
[----:B------:R-:W-:Y:S05]  /*b5b0*/  BSYNC B0 ;  /* 0x0000000000007941 */ /* 0x000fea0003800000 */
.L_x_6265:
[----:B-1---5:R-:W-:Y:S01]  /*b5c0*/  IMAD.MOV.U32 R3, RZ, RZ, R34 ;  /* 0x000000ffff037224 */ /* 0x022fe200078e0022 */
[----:B------:R-:W-:Y:S01]  /*b5d0*/  LOP3.LUT P0, RZ, R236, 0x8, RZ, 0xc0, !PT ;  /* 0x00000008ecff7812 */ /* 0x000fe2000780c0ff */
[----:B----4-:R-:W-:Y:S01]  /*b5e0*/  IMAD.MOV.U32 R2, RZ, RZ, R35 ;  /* 0x000000ffff027224 */ /* 0x010fe200078e0023 */
[----:B------:R-:W-:Y:S01]  /*b5f0*/  MOV R6, R31 ;  /* 0x0000001f00067202 */ /* 0x000fe20000000f00 */
[----:B--2---:R-:W-:Y:S01]  /*b600*/  IMAD.MOV.U32 R5, RZ, RZ, R28 ;  /* 0x000000ffff057224 */ /* 0x004fe200078e001c */
[----:B------:R-:W-:Y:S01]  /*b610*/  BSSY B0, `(.L_x_6267) ;  /* 0x000004e000007945 */ /* 0x000fe20003800000 */
[----:B---3--:R-:W-:Y:S01]  /*b620*/  IMAD.MOV.U32 R4, RZ, RZ, R29 ;  /* 0x000000ffff047224 */ /* 0x008fe200078e001d */
        /* <DEDUP_REMOVED lines=35> */
[----:B------:R-:W-:-:S10]  /*b860*/  CS2R R40, SRZ ;  /* 0x0000000000287805 */ /* 0x000fd4000001ff00 */
[C---:B------:R-:W-:Y:S01]  /*b870*/  @!P0 IMAD.SHL.U32 R6, R144.reuse, 0x2, RZ ;  /* 0x0000000290068824 */ /* 0x040fe200078e00ff */
[----:B------:R-:W-:-:S04]  /*b880*/  @!P0 SHF.L.U64.HI R9, R144, 0x1, R145 ;  /* 0x0000000190098819 */ /* 0x000fc80000010291 */
[----:B---3--:R-:W-:-:S05]  /*b890*/  @!P0 IADD3 R12, P1, R4, R6, RZ ;  /* 0x00000006040c8210 */ /* 0x008fca0007f3e0ff */
[----:B--2---:R-:W-:Y:S01]  /*b8a0*/  @!P0 IMAD.X R13, R5, 0x1, R9, P1 ;  /* 0x00000001050d8824 */ /* 0x004fe200008e0609 */
[----:B-1----:R-:W-:Y:S01]  /*b8b0*/  @!P0 IADD3 R10, P1, R2, R6, RZ ;  /* 0x00000006020a8210 */ /* 0x002fe20007f3e0ff */
[----:B------:R-:W-:-:S03]  /*b8c0*/  @!P2 IMAD.SHL.U32 R6, R148, 0x2, RZ ;  /* 0x000000029406a824 */ /* 0x000fc600078e00ff */
[----:B------:R1:W5:Y:S01]  /*b8d0*/  @!P0 LD.E.64 R38, [R12.64] ;  /* 0x000000060c268980 */ /* 0x000362000c101b00 */
[----:B----4-:R-:W-:Y:S01]  /*b8e0*/  @!P0 IMAD.X R11, R3, 0x1, R9, P1 ;  /* 0x00000001030b8824 */ /* 0x010fe200008e0609 */
[----:B------:R-:W-:Y:S02]  /*b8f0*/  ISETP.GE.AND P1, PT, R146, c[0x0][0x27c], PT ;  /* 0x00009f0092007a0c */ /* 0x000fe40003f26270 */
[----:B------:R-:W-:Y:S02]  /*b900*/  @!P2 SHF.L.U64.HI R9, R148, 0x1, R108 ;  /* 0x000000019409a819 */ /* 0x000fe4000001026c */
[----:B------:R2:W5:Y:S01]  /*b910*/  @!P0 LD.E.64 R40, [R10.64] ;  /* 0x000000060a288980 */ /* 0x000562000c101b00 */
[----:B------:R-:W-:Y:S01]  /*b920*/  CS2R R42, SRZ ;  /* 0x00000000002a7805 */ /* 0x000fe2000001ff00 */
[----:B------:R-:W-:Y:S01]  /*b930*/  CS2R R44, SRZ ;  /* 0x00000000002c7805 */ /* 0x000fe2000001ff00 */
[----:B-1----:R-:W-:-:S05]  /*b940*/  @!P2 IADD3 R12, P0, R4, R6, RZ ;  /* 0x00000006040ca210 */ /* 0x002fca0007f1e0ff */
[----:B------:R-:W-:Y:S01]  /*b950*/  @!P2 IMAD.X R13, R5, 0x1, R9, P0 ;  /* 0x00000001050da824 */ /* 0x000fe200000e0609 */
[----:B--2---:R-:W-:Y:S01]  /*b960*/  @!P2 IADD3 R10, P0, R2, R6, RZ ;  /* 0x00000006020aa210 */ /* 0x004fe20007f1e0ff */
[----:B------:R-:W-:-:S03]  /*b970*/  @!P1 IMAD.SHL.U32 R6, R146, 0x2, RZ ;  /* 0x0000000292069824 */ /* 0x000fc600078e00ff */
[----:B------:R1:W5:Y:S01]  /*b980*/  @!P2 LD.E.64 R42, [R12.64] ;  /* 0x000000060c2aa980 */ /* 0x000362000c101b00 */
[----:B------:R-:W-:Y:S01]  /*b990*/  @!P2 IMAD.X R11, R3, 0x1, R9, P0 ;  /* 0x00000001030ba824 */ /* 0x000fe200000e0609 */
[----:B------:R-:W-:-:S04]  /*b9a0*/  @!P1 SHF.L.U64.HI R9, R146, 0x1, R105 ;  /* 0x0000000192099819 */ /* 0x000fc80000010269 */
[----:B------:R2:W5:Y:S01]  /*b9b0*/  @!P2 LD.E.64 R44, [R10.64] ;  /* 0x000000060a2ca980 */ /* 0x000562000c101b00 */
[----:B-1----:R-:W-:-:S05]  /*b9c0*/  @!P1 IADD3 R12, P0, R4, R6, RZ ;  /* 0x00000006040c9210 */ /* 0x002fca0007f1e0ff */
[----:B------:R-:W-:Y:S01]  /*b9d0*/  @!P1 IMAD.X R13, R5, 0x1, R9, P0 ;  /* 0x00000001050d9824 */ /* 0x000fe200000e0609 */
[----:B--2---:R-:W-:-:S05]  /*b9e0*/  @!P1 IADD3 R10, P0, R2, R6, RZ ;  /* 0x00000006020a9210 */ /* 0x004fca0007f1e0ff */
[----:B------:R-:W-:Y:S01]  /*b9f0*/  @!P1 IMAD.X R11, R3, 0x1, R9, P0 ;  /* 0x00000001030b9824 */ /* 0x000fe200000e0609 */
[----:B------:R-:W-:Y:S01]  /*ba00*/  ISETP.GE.AND P0, PT, R147, c[0x0][0x27c], PT ;  /* 0x00009f0093007a0c */ /* 0x000fe20003f06270 */
[----:B------:R-:W-:Y:S01]  /*ba10*/  CS2R R46, SRZ ;  /* 0x00000000002e7805 */ /* 0x000fe2000001ff00 */
[----:B------:R-:W-:-:S05]  /*ba20*/  CS2R R48, SRZ ;  /* 0x0000000000307805 */ /* 0x000fca000001ff00 */
[----:B------:R1:W5:Y:S04]  /*ba30*/  @!P1 LD.E.64 R46, [R12.64] ;  /* 0x000000060c2e9980 */ /* 0x000368000c101b00 */
[----:B------:R1:W5:Y:S02]  /*ba40*/  @!P1 LD.E.64 R48, [R10.64] ;  /* 0x000000060a309980 */ /* 0x000364000c101b00 */
[C---:B------:R-:W-:Y:S01]  /*ba50*/  @!P0 IMAD.SHL.U32 R6, R147.reuse, 0x2, RZ ;  /* 0x0000000293068824 */ /* 0x040fe200078e00ff */
[----:B------:R-:W-:-:S04]  /*ba60*/  @!P0 SHF.L.U64.HI R9, R147, 0x1, R104 ;  /* 0x0000000193098819 */ /* 0x000fc80000010268 */
[----:B------:R-:W-:-:S05]  /*ba70*/  @!P0 IADD3 R4, P1, R4, R6, RZ ;  /* 0x0000000604048210 */ /* 0x000fca0007f3e0ff */
[----:B------:R-:W-:Y:S01]  /*ba80*/  @!P0 IMAD.X R5, R5, 0x1, R9, P1 ;  /* 0x0000000105058824 */ /* 0x000fe200008e0609 */
[----:B------:R-:W-:Y:S01]  /*ba90*/  @!P0 IADD3 R2, P1, R2, R6, RZ ;  /* 0x0000000602028210 */ /* 0x000fe20007f3e0ff */
[----:B------:R-:W-:Y:S01]  /*baa0*/  CS2R R56, SRZ ;  /* 0x0000000000387805 */ /* 0x000fe2000001ff00 */
[----:B------:R-:W-:-:S03]  /*bab0*/  CS2R R50, SRZ ;  /* 0x0000000000327805 */ /* 0x000fc6000001ff00 */
[----:B------:R-:W-:Y:S02]  /*bac0*/  @!P0 IMAD.X R3, R3, 0x1, R9, P1 ;  /* 0x0000000103038824 */ /* 0x000fe400008e0609 */
[----:B------:R1:W5:Y:S04]  /*bad0*/  @!P0 LD.E.64 R56, [R4.64] ;  /* 0x0000000604388980 */ /* 0x000368000c101b00 */
[----:B------:R1:W5:Y:S02]  /*bae0*/  @!P0 LD.E.64 R50, [R2.64] ;  /* 0x0000000602328980 */ /* 0x000364000c101b00 */
.L_x_6268:
[----:B------:R-:W-:Y:S05]  /*baf0*/  BSYNC B0 ;  /* 0x0000000000007941 */ /* 0x000fea0003800000 */
.L_x_6267:
[----:B-12--5:R-:W-:Y:S01]  /*bb00*/  IMAD.MOV.U32 R5, RZ, RZ, R56 ;  /* 0x000000ffff057224 */ /* 0x026fe200078e0038 */
[----:B------:R-:W-:Y:S01]  /*bb10*/  LOP3.LUT P0, RZ, R236, 0x10, RZ, 0xc0, !PT ;  /* 0x00000010ecff7812 */ /* 0x000fe2000780c0ff */
[----:B---3--:R-:W-:Y:S01]  /*bb20*/  IMAD.MOV.U32 R4, RZ, RZ, R57 ;  /* 0x000000ffff047224 */ /* 0x008fe200078e0039 */
        /* <DEDUP_REMOVED lines=25> */
[----:B------:R1:W2:Y:S01]  /*bcc0*/  SHFL.IDX PT, R5, R32, 0x2, 0x181f ;  /* 0x00581f0020057f89 */ /* 0x0002a200000e0000 */
[----:B------:R-:W-:Y:S01]  /*bcd0*/  PRMT R92, R10, 0x7610, R92 ;  /* 0x000076100a5c7816 */ /* 0x000fe2000000005c */
        /* <DEDUP_REMOVED lines=21> */
[----:B---3--:R-:W-:-:S05]  /*be30*/  @!P0 IADD3 R10, P1, R4, R6, RZ ;  /* 0x00000006040a8210 */ /* 0x008fca0007f3e0ff */
[--C-:B--2---:R-:W-:Y:S01]  /*be40*/  @!P0 IMAD.X R11, R5, 0x1, R9.reuse, P1 ;  /* 0x00000001050b8824 */ /* 0x104fe200008e0609 */
[----:B-1----:R-:W-:Y:S02]  /*be50*/  @!P0 IADD3 R14, P1, R2, R6, RZ ;  /* 0x00000006020e8210 */ /* 0x002fe40007f3e0ff */
[----:B------:R-:W-:Y:S02]  /*be60*/  @!P2 IADD3 R12, P3, R4, R16, RZ ;  /* 0x00000010040ca210 */ /* 0x000fe40007f7e0ff */
[----:B------:R1:W5:Y:S01]  /*be70*/  @!P0 LD.E.64 R52, [R10.64] ;  /* 0x000000060a348980 */ /* 0x000362000c101b00 */
[----:B----4-:R-:W-:Y:S01]  /*be80*/  @!P0 IMAD.X R15, R3, 0x1, R9, P1 ;  /* 0x00000001030f8824 */ /* 0x010fe200008e0609 */
[----:B------:R-:W-:Y:S02]  /*be90*/  ISETP.GE.AND P1, PT, R146, c[0x0][0x27c], PT ;  /* 0x00009f0092007a0c */ /* 0x000fe40003f26270 */
[----:B------:R-:W-:Y:S02]  /*bea0*/  @!P2 SHF.L.U64.HI R6, R148, 0x1, R108 ;  /* 0x000000019406a819 */ /* 0x000fe4000001026c */
[----:B------:R2:W5:Y:S01]  /*beb0*/  @!P0 LD.E.64 R54, [R14.64] ;  /* 0x000000060e368980 */ /* 0x000562000c101b00 */
[----:B------:R-:W-:-:S02]  /*bec0*/  CS2R R58, SRZ ;  /* 0x00000000003a7805 */ /* 0x000fc4000001ff00 */
[----:B------:R-:W-:Y:S01]  /*bed0*/  @!P2 IMAD.X R13, R5, 0x1, R6, P3 ;  /* 0x00000001050da824 */ /* 0x000fe200018e0606 */
[----:B-1----:R-:W-:-:S05]  /*bee0*/  @!P2 IADD3 R10, P0, R2, R16, RZ ;  /* 0x00000010020aa210 */ /* 0x002fca0007f1e0ff */
[----:B------:R-:W-:Y:S02]  /*bef0*/  @!P2 IMAD.X R11, R3, 0x1, R6, P0 ;  /* 0x00000001030ba824 */ /* 0x000fe400000e0606 */
[C---:B------:R-:W-:Y:S01]  /*bf00*/  @!P1 IMAD.SHL.U32 R6, R146.reuse, 0x2, RZ ;  /* 0x0000000292069824 */ /* 0x040fe200078e00ff */
[----:B------:R-:W-:Y:S02]  /*bf10*/  @!P1 SHF.L.U64.HI R9, R146, 0x1, R105 ;  /* 0x0000000192099819 */ /* 0x000fe40000010269 */
[----:B------:R1:W5:Y:S01]  /*bf20*/  @!P2 LD.E.64 R58, [R10.64] ;  /* 0x000000060a3aa980 */ /* 0x000362000c101b00 */
[----:B------:R-:W-:Y:S01]  /*bf30*/  CS2R R60, SRZ ;  /* 0x00000000003c7805 */ /* 0x000fe2000001ff00 */
[----:B------:R-:W-:-:S05]  /*bf40*/  CS2R R64, SRZ ;  /* 0x0000000000407805 */ /* 0x000fca000001ff00 */
        /* <DEDUP_REMOVED lines=8> */
[----:B-1----:R-:W-:-:S06]  /*bfd0*/  @!P1 IADD3 R10, P2, R2, R6, RZ ;  /* 0x00000006020a9210 */ /* 0x002fcc0007f5e0ff */
[----:B------:R-:W-:Y:S02]  /*bfe0*/  @!P0 IMAD.SHL.U32 R6, R147, 0x2, RZ ;  /* 0x0000000293068824 */ /* 0x000fe400078e00ff */
[----:B------:R-:W-:-:S03]  /*bff0*/  @!P1 IMAD.X R11, R3, 0x1, R9, P2 ;  /* 0x00000001030b9824 */ /* 0x000fc600010e0609 */
[-C--:B------:R-:W-:Y:S02]  /*c000*/  @!P0 IADD3 R4, P2, R4, R6.reuse, RZ ;  /* 0x0000000604048210 */ /* 0x080fe40007f5e0ff */
[----:B------:R2:W5:Y:S01]  /*c010*/  @!P1 LD.E.64 R62, [R10.64] ;  /* 0x000000060a3e9980 */ /* 0x000562000c101b00 */
[----:B------:R-:W-:Y:S02]  /*c020*/  @!P0 IADD3 R2, P1, R2, R6, RZ ;  /* 0x0000000602028210 */ /* 0x000fe40007f3e0ff */
[----:B------:R-:W-:-:S05]  /*c030*/  @!P0 SHF.L.U64.HI R6, R147, 0x1, R104 ;  /* 0x0000000193068819 */ /* 0x000fca0000010268 */
[--C-:B------:R-:W-:Y:S02]  /*c040*/  @!P0 IMAD.X R5, R5, 0x1, R6.reuse, P2 ;  /* 0x0000000105058824 */ /* 0x100fe400010e0606 */
[----:B------:R-:W-:-:S03]  /*c050*/  @!P0 IMAD.X R3, R3, 0x1, R6, P1 ;  /* 0x0000000103038824 */ /* 0x000fc600008e0606 */
[----:B------:R2:W5:Y:S04]  /*c060*/  @!P0 LD.E.64 R70, [R4.64] ;  /* 0x0000000604468980 */ /* 0x000568000c101b00 */
[----:B------:R2:W5:Y:S02]  /*c070*/  @!P0 LD.E.64 R66, [R2.64] ;  /* 0x0000000602428980 */ /* 0x000564000c101b00 */
.L_x_6270:
[----:B------:R-:W-:Y:S05]  /*c080*/  BSYNC B0 ;  /* 0x0000000000007941 */ /* 0x000fea0003800000 */
.L_x_6269:
[----:B--2-45:R-:W-:Y:S01]  /*c090*/  IMAD.MOV.U32 R3, RZ, RZ, R70 ;  /* 0x000000ffff037224 */ /* 0x034fe200078e0046 */
[----:B------:R-:W-:Y:S01]  /*c0a0*/  LOP3.LUT P0, RZ, R236, 0x1, RZ, 0xc0, !PT ;  /* 0x00000001ecff7812 */ /* 0x000fe2000780c0ff */
[----:B-1----:R-:W-:Y:S01]  /*c0b0*/  IMAD.MOV.U32 R2, RZ, RZ, R71 ;  /* 0x000000ffff027224 */ /* 0x002fe200078e0047 */
[----:B------:R-:W-:Y:S01]  /*c0c0*/  MOV R9, R58 ;  /* 0x0000003a00097202 */ /* 0x000fe20000000f00 */
[----:B------:R-:W-:Y:S01]  /*c0d0*/  IMAD.MOV.U32 R6, RZ, RZ, R59 ;  /* 0x000000ffff067224 */ /* 0x000fe200078e003b */
[----:B------:R-:W1:Y:S01]  /*c0e0*/  SHFL.IDX PT, R5, R32, 0x3, 0x181f ;  /* 0x00781f0020057f89 */ /* 0x000e6200000e0000 */
        /* <DEDUP_REMOVED lines=14> */
[----:B------:R-:W-:Y:S01]  /*c1d0*/  CS2R R80, SRZ ;  /* 0x0000000000507805 */ /* 0x000fe2000001ff00 */
[----:B------:R-:W-:Y:S01]  /*c1e0*/  PRMT R101, R2, 0x5410, R3 ;  /* 0x0000541002657816 */ /* 0x000fe20000000003 */
[----:B------:R-:W-:Y:S01]  /*c1f0*/  IMAD.MOV.U32 R2, RZ, RZ, R53 ;  /* 0x000000ffff027224 */ /* 0x000fe200078e0035 */
[----:B------:R-:W-:Y:S01]  /*c200*/  MOV R3, R52 ;  /* 0x0000003400037202 */ /* 0x000fe20000000f00 */
[----:B------:R-:W-:Y:S01]  /*c210*/  CS2R R76, SRZ ;  /* 0x00000000004c7805 */ /* 0x000fe2000001ff00 */
[----:B------:R-:W-:-:S02]  /*c220*/  CS2R R72, SRZ ;  /* 0x0000000000487805 */ /* 0x000fc4000001ff00 */
[----:B------:R-:W-:Y:S01]  /*c230*/  PRMT R98, R2, 0x5410, R3 ;  /* 0x0000541002627816 */ /* 0x000fe20000000003 */
[----:B------:R-:W-:Y:S01]  /*c240*/  IMAD.MOV.U32 R3, RZ, RZ, R66 ;  /* 0x000000ffff037224 */ /* 0x000fe200078e0042 */
[----:B------:R-:W-:-:S04]  /*c250*/  MOV R2, R67 ;  /* 0x0000004300027202 */ /* 0x000fc80000000f00 */
[----:B------:R-:W-:Y:S01]  /*c260*/  PRMT R106, R2, 0x5410, R3 ;  /* 0x00005410026a7816 */ /* 0x000fe20000000003 */
[----:B------:R-:W-:Y:S01]  /*c270*/  IMAD.MOV.U32 R3, RZ, RZ, R62 ;  /* 0x000000ffff037224 */ /* 0x000fe200078e003e */
[----:B--2---:R-:W-:Y:S01]  /*c280*/  CS2R R32, SRZ ;  /* 0x0000000000207805 */ /* 0x004fe2000001ff00 */
[----:B------:R-:W-:-:S05]  /*c290*/  IMAD.MOV.U32 R2, RZ, RZ, R63 ;  /* 0x000000ffff027224 */ /* 0x000fca00078e003f */
[----:B------:R-:W-:Y:S02]  /*c2a0*/  PRMT R102, R2, 0x5410, R3 ;  /* 0x0000541002667816 */ /* 0x000fe40000000003 */
[----:B------:R-:W2:Y:S04]  /*c2b0*/  SHFL.IDX PT, R3, R26, 0x3, 0x181f ;  /* 0x00781f001a037f89 */ /* 0x000ea800000e0000 */
[----:B------:R4:W1:Y:S02]  /*c2c0*/  SHFL.IDX PT, R2, R27, 0x3, 0x181f ;  /* 0x00781f001b027f89 */ /* 0x00086400000e0000 */
        /* <DEDUP_REMOVED lines=46> */
.L_x_6272:
[----:B-123--:R-:W-:Y:S05]  /*c5b0*/  BSYNC B0 ;  /* 0x0000000000007941 */ /* 0x00efea0003800000 */
.L_x_6271:
[----:B------:R-:W2:Y:S01]  /*c5c0*/  LDL R4, [R1+0x4] ;  /* 0x0000040001047983 */ /* 0x000ea20000100800 */
        /* <DEDUP_REMOVED lines=28> */
[----:B------:R-:W-:Y:S01]  /*c790*/  PRMT R104, R2, 0x7610, R104 ;  /* 0x0000761002687816 */ /* 0x000fe20000000068 */
[----:B------:R-:W-:Y:S01]  /*c7a0*/  BAR.SYNC.DEFER_BLOCKING 0x0 ;  /* 0x0000000000007b1d */ /* 0x000fe20000010000 */
[----:B--2---:R-:W-:-:S05]  /*c7b0*/  IMAD.IADD R3, R68, 0x1, -R4 ;  /* 0x0000000144037824 */ /* 0x004fca00078e0a04 */
[----:B------:R-:W-:-:S04]  /*c7c0*/  IMNMX R68, R3, 0x80, PT ;  /* 0x0000008003447817 */ /* 0x000fc80003800200 */
[----:B------:R-:W-:-:S13]  /*c7d0*/  ISETP.GE.AND P0, PT, R143, R68, PT ;  /* 0x000000448f00720c */ /* 0x000fda0003f06270 */
[----:B------:R-:W-:Y:S05]  /*c7e0*/  @P0 BRA `(.L_x_6274) ;  /* 0x00000c6000000947 */ /* 0x000fea0003800000 */
[----:B------:R-:W-:Y:S01]  /*c7f0*/  ISETP.GE.AND P0, PT, R144, c[0x0][0x27c], PT ;  /* 0x00009f0090007a0c */ /* 0x000fe20003f06270 */
[----:B------:R-:W-:-:S12]  /*c800*/  BSSY B0, `(.L_x_6275) ;  /* 0x0000030000007945 */ /* 0x000fd80003800000 */
[----:B------:R-:W-:Y:S05]  /*c810*/  @P0 BRA `(.L_x_6276) ;  /* 0x000002e000000947 */ /* 0x000fea0003800000 */
[----:B------:R-:W1:Y:S01]  /*c820*/  LDS.128 R12, [R216+0x10080] ;  /* 0x01008000d80c7984 */ /* 0x000e620000000c00 */
[----:B------:R-:W-:Y:S02]  /*c830*/  SHF.R.U32.HI R4, RZ, 0x10, R25 ;  /* 0x00000010ff047819 */ /* 0x000fe40000011619 */
[--C-:B------:R-:W-:Y:S02]  /*c840*/  SHF.R.U32.HI R3, RZ, 0x10, R23.reuse ;  /* 0x00000010ff037819 */ /* 0x100fe40000011617 */
[----:B------:R-:W-:Y:S02]  /*c850*/  SHF.R.U64 R2, R22, 0x10, R23 ;  /* 0x0000001016027819 */ /* 0x000fe40000001217 */
[----:B------:R-:W-:Y:S02]  /*c860*/  PRMT R4, R17, 0x5410, R4 ;  /* 0x0000541011047816 */ /* 0x000fe40000000004 */
[C---:B------:R-:W-:Y:S02]  /*c870*/  PRMT R5, R69.reuse, 0x5410, R3 ;  /* 0x0000541045057816 */ /* 0x040fe40000000003 */
[----:B------:R-:W-:Y:S01]  /*c880*/  PRMT R9, R69, 0x5432, R2 ;  /* 0x0000543245097816 */ /* 0x000fe20000000002 */
[----:B------:R-:W-:Y:S01]  /*c890*/  IMAD.U32 R16, R4, 0x10000, RZ ;  /* 0x0001000004107824 */ /* 0x000fe200078e00ff */
[----:B------:R-:W-:-:S04]  /*c8a0*/  SHF.R.U64 R6, R24, 0x10, R25 ;  /* 0x0000001018067819 */ /* 0x000fc80000001219 */
[----:B------:R-:W-:Y:S02]  /*c8b0*/  PRMT R6, R17, 0x5432, R6 ;  /* 0x0000543211067816 */ /* 0x000fe40000000006 */
[C---:B-1----:R-:W-:Y:S01]  /*c8c0*/  LOP3.LUT R2, R14.reuse, 0xffff0000, RZ, 0xc0, !PT ;  /* 0xffff00000e027812 */ /* 0x042fe200078ec0ff */
[----:B------:R-:W-:Y:S01]  /*c8d0*/  IMAD.U32 R3, R14, 0x10000, RZ ;  /* 0x000100000e037824 */ /* 0x000fe200078e00ff */
[C---:B------:R-:W-:Y:S02]  /*c8e0*/  SHF.L.U32 R14, R5.reuse, 0x10, RZ ;  /* 0x00000010050e7819 */ /* 0x040fe400000006ff */
[----:B------:R-:W-:Y:S01]  /*c8f0*/  LOP3.LUT R5, R5, 0xffff0000, RZ, 0xc0, !PT ;  /* 0xffff000005057812 */ /* 0x000fe200078ec0ff */
[C---:B------:R-:W-:Y:S02]  /*c900*/  FMUL.FTZ R10, R2.reuse, R16 ;  /* 0x00000010020a7220 */ /* 0x040fe40000410000 */
[-C--:B------:R-:W-:Y:S02]  /*c910*/  FMUL.FTZ R2, R2, R14.reuse ;  /* 0x0000000e02027220 */ /* 0x080fe40000410000 */
[C---:B------:R-:W-:Y:S01]  /*c920*/  FFMA.FTZ R11, R3.reuse, R14, -R10 ;  /* 0x0000000e030b7223 */ /* 0x040fe2000001080a */
[----:B------:R-:W-:Y:S01]  /*c930*/  LOP3.LUT R14, R4, 0xffff0000, RZ, 0xc0, !PT ;  /* 0xffff0000040e7812 */ /* 0x000fe200078ec0ff */
[----:B------:R-:W-:Y:S01]  /*c940*/  FFMA.FTZ R10, R3, R16, R2 ;  /* 0x00000010030a7223 */ /* 0x000fe20000010002 */
[C---:B------:R-:W-:Y:S01]  /*c950*/  LOP3.LUT R2, R15.reuse, 0xffff0000, RZ, 0xc0, !PT ;  /* 0xffff00000f027812 */ /* 0x040fe200078ec0ff */
[----:B------:R-:W-:-:S04]  /*c960*/  IMAD.U32 R3, R15, 0x10000, RZ ;  /* 0x000100000f037824 */ /* 0x000fc800078e00ff */
[CC--:B------:R-:W-:Y:S02]  /*c970*/  FMUL.FTZ R4, R2.reuse, R14.reuse ;  /* 0x0000000e02047220 */ /* 0x0c0fe40000410000 */
[-C--:B------:R-:W-:Y:S02]  /*c980*/  FMUL.FTZ R2, R2, R5.reuse ;  /* 0x0000000502027220 */ /* 0x080fe40000410000 */
[C---:B------:R-:W-:Y:S02]  /*c990*/  FFMA.FTZ R4, R3.reuse, R5, -R4 ;  /* 0x0000000503047223 */ /* 0x040fe40000010804 */
[----:B------:R-:W-:Y:S01]  /*c9a0*/  FFMA.FTZ R3, R3, R14, R2 ;  /* 0x0000000e03037223 */ /* 0x000fe20000010002 */
[----:B------:R-:W-:Y:S01]  /*c9b0*/  F2FP.BF16.PACK_AB R14, R10, R11 ;  /* 0x0000000b0a0e723e */ /* 0x000fe200000010ff */
[----:B------:R-:W-:Y:S01]  /*c9c0*/  IMAD.U32 R11, R6, 0x10000, RZ ;  /* 0x00010000060b7824 */ /* 0x000fe200078e00ff */
[----:B------:R-:W-:Y:S01]  /*c9d0*/  LOP3.LUT R2, R12, 0xffff0000, RZ, 0xc0, !PT ;  /* 0xffff00000c027812 */ /* 0x000fe200078ec0ff */
[----:B------:R-:W-:Y:S01]  /*c9e0*/  IMAD.U32 R5, R9, 0x10000, RZ ;  /* 0x0001000009057824 */ /* 0x000fe200078e00ff */
[----:B------:R-:W-:-:S02]  /*c9f0*/  F2FP.BF16.PACK_AB R15, R3, R4 ;  /* 0x00000004030f723e */ /* 0x000fc400000010ff */
[----:B------:R-:W-:Y:S01]  /*ca00*/  SHF.L.U32 R3, R12, 0x10, RZ ;  /* 0x000000100c037819 */ /* 0x000fe200000006ff */
[----:B------:R-:W-:Y:S01]  /*ca10*/  FMUL.FTZ R4, R2, R11 ;  /* 0x0000000b02047220 */ /* 0x000fe20000410000 */
[----:B------:R-:W-:Y:S01]  /*ca20*/  LOP3.LUT R6, R6, 0xffff0000, RZ, 0xc0, !PT ;  /* 0xffff000006067812 */ /* 0x000fe200078ec0ff */
[-C--:B------:R-:W-:Y:S01]  /*ca30*/  FMUL.FTZ R2, R2, R5.reuse ;  /* 0x0000000502027220 */ /* 0x080fe20000410000 */
[----:B------:R-:W-:Y:S01]  /*ca40*/  LOP3.LUT R9, R9, 0xffff0000, RZ, 0xc0, !PT ;  /* 0xffff000009097812 */ /* 0x000fe200078ec0ff */
        /* <DEDUP_REMOVED lines=11> */
.L_x_6276:
[----:B------:R-:W-:Y:S05]  /*cb00*/  BSYNC B0 ;  /* 0x0000000000007941 */ /* 0x000fea0003800000 */
.L_x_6275:
[----:B------:R-:W-:Y:S01]  /*cb10*/  ISETP.GE.AND P0, PT, R148, c[0x0][0x27c], PT ;  /* 0x00009f0094007a0c */ /* 0x000fe20003f06270 */
[----:B------:R-:W-:-:S12]  /*cb20*/  BSSY B0, `(.L_x_6277) ;  /* 0x0000030000007945 */ /* 0x000fd80003800000 */
[----:B------:R-:W-:Y:S05]  /*cb30*/  @P0 BRA `(.L_x_6278) ;  /* 0x000002e000000947 */ /* 0x000fea0003800000 */
[----:B-1----:R-:W1:Y:S01]  /*cb40*/  LDS.128 R12, [R216+0x14080] ;  /* 0x01408000d80c7984 */ /* 0x002e620000000c00 */
        /* <DEDUP_REMOVED lines=45> */
.L_x_6278:
[----:B------:R-:W-:Y:S05]  /*ce20*/  BSYNC B0 ;  /* 0x0000000000007941 */ /* 0x000fea0003800000 */
.L_x_6277:
        /* <DEDUP_REMOVED lines=49> */
.L_x_6280:
[----:B------:R-:W-:Y:S05]  /*d140*/  BSYNC B0 ;  /* 0x0000000000007941 */ /* 0x000fea0003800000 */
.L_x_6279:
[----:B------:R-:W-:-:S13]  /*d150*/  ISETP.GE.AND P0, PT, R147, c[0x0][0x27c], PT ;  /* 0x00009f0093007a0c */ /* 0x000fda0003f06270 */
[----:B------:R-:W-:Y:S05]  /*d160*/  @P0 BRA `(.L_x_6274) ;  /* 0x000002e000000947 */ /* 0x000fea0003800000 */
[----:B-1----:R-:W1:Y:S01]  /*d170*/  LDS.128 R12, [R216+0x1c080] ;  /* 0x01c08000d80c7984 */ /* 0x002e620000000c00 */
[----:B------:R-:W-:Y:S02]  /*d180*/  SHF.R.U64 R2, R34, 0x10, R35 ;  /* 0x0000001022027819 */ /* 0x000fe40000001223 */
[----:B------:R-:W-:Y:S02]  /*d190*/  SHF.R.U32.HI R4, RZ, 0x10, R37 ;  /* 0x00000010ff047819 */ /* 0x000fe40000011625 */
[----:B------:R-:W-:Y:S02]  /*d1a0*/  SHF.R.U32.HI R3, RZ, 0x10, R35 ;  /* 0x00000010ff037819 */ /* 0x000fe40000011623 */
[----:B------:R-:W-:Y:S02]  /*d1b0*/  PRMT R9, R90, 0x5432, R2 ;  /* 0x000054325a097816 */ /* 0x000fe40000000002 */
[----:B------:R-:W-:Y:S02]  /*d1c0*/  PRMT R2, R88, 0x5432, R4 ;  /* 0x0000543258027816 */ /* 0x000fe40000000004 */
[----:B------:R-:W-:-:S02]  /*d1d0*/  PRMT R3, R90, 0x5410, R3 ;  /* 0x000054105a037816 */ /* 0x000fc40000000003 */
[----:B------:R-:W-:Y:S01]  /*d1e0*/  SHF.R.U64 R6, R36, 0x10, R37 ;  /* 0x0000001024067819 */ /* 0x000fe20000001225 */
[----:B------:R-:W-:Y:S01]  /*d1f0*/  IMAD.U32 R17, R2, 0x10000, RZ ;  /* 0x0001000002117824 */ /* 0x000fe200078e00ff */
[----:B------:R-:W-:Y:S02]  /*d200*/  SHF.L.U32 R11, R3, 0x10, RZ ;  /* 0x00000010030b7819 */ /* 0x000fe400000006ff */
[----:B------:R-:W-:Y:S02]  /*d210*/  PRMT R6, R89, 0x5410, R6 ;  /* 0x0000541059067816 */ /* 0x000fe40000000006 */
[C---:B-1----:R-:W-:Y:S01]  /*d220*/  LOP3.LUT R4, R14.reuse, 0xffff0000, RZ, 0xc0, !PT ;  /* 0xffff00000e047812 */ /* 0x042fe200078ec0ff */
[----:B------:R-:W-:-:S04]  /*d230*/  IMAD.U32 R5, R14, 0x10000, RZ ;  /* 0x000100000e057824 */ /* 0x000fc800078e00ff */
        /* <DEDUP_REMOVED lines=19> */
[----:B------:R-:W-:Y:S01]  /*d370*/  FMUL.FTZ R4, R2, R17 ;  /* 0x0000001102047220 */ /* 0x000fe20000410000 */
        /* <DEDUP_REMOVED lines=13> */
.L_x_6274:
[----:B------:R-:W-:Y:S05]  /*d450*/  BSYNC B1 ;  /* 0x0000000000017941 */ /* 0x000fea0003800000 */
.L_x_6273:
        /* <DEDUP_REMOVED lines=11> */
[----:B------:R-:W-:-:S03]  /*d510*/  PRMT R3, R89, 0x5432, R3 ;  /* 0x0000543259037816 */ /* 0x000fc60000000003 */
[----:B------:R-:W-:Y:S01]  /*d520*/  IMAD.U32 R11, R2, 0x10000, RZ ;  /* 0x00010000020b7824 */ /* 0x000fe200078e00ff */
[C---:B------:R-:W-:Y:S01]  /*d530*/  LOP3.LUT R10, R3.reuse, 0xffff0000, RZ, 0xc0, !PT ;  /* 0xffff0000030a7812 */ /* 0x040fe200078ec0ff */
[----:B------:R-:W-:Y:S01]  /*d540*/  IMAD.U32 R9, R3, 0x10000, RZ ;  /* 0x0001000003097824 */ /* 0x000fe200078e00ff */
[C---:B-1----:R-:W-:Y:S02]  /*d550*/  LOP3.LUT R4, R14.reuse, 0xffff0000, RZ, 0xc0, !PT ;  /* 0xffff00000e047812 */ /* 0x042fe400078ec0ff */
[----:B------:R-:W-:Y:S02]  /*d560*/  SHF.L.U32 R5, R14, 0x10, RZ ;  /* 0x000000100e057819 */ /* 0x000fe400000006ff */
[----:B------:R-:W-:Y:S01]  /*d570*/  LOP3.LUT R3, R15, 0xffff0000, RZ, 0xc0, !PT ;  /* 0xffff00000f037812 */ /* 0x000fe200078ec0ff */
[C---:B------:R-:W-:Y:S02]  /*d580*/  FMUL.FTZ R6, R4.reuse, R11 ;  /* 0x0000000b04067220 */ /* 0x040fe40000410000 */
[----:B------:R-:W-:-:S02]  /*d590*/  FMUL.FTZ R4, R4, R9 ;  /* 0x0000000904047220 */ /* 0x000fc40000410000 */
[C---:B------:R-:W-:Y:S01]  /*d5a0*/  FFMA.FTZ R14, R5.reuse, R9, -R6 ;  /* 0x00000009050e7223 */ /* 0x040fe20000010806 */
[----:B------:R-:W-:Y:S01]  /*d5b0*/  LOP3.LUT R9, R2, 0xffff0000, RZ, 0xc0, !PT ;  /* 0xffff000002097812 */ /* 0x000fe200078ec0ff */
[----:B------:R-:W-:Y:S01]  /*d5c0*/  FFMA.FTZ R11, R5, R11, R4 ;  /* 0x0000000b050b7223 */ /* 0x000fe20000010004 */
[----:B------:R-:W-:Y:S01]  /*d5d0*/  SHF.R.U64 R6, R40, 0x10, R41 ;  /* 0x0000001028067819 */ /* 0x000fe20000001229 */
[----:B------:R-:W-:Y:S01]  /*d5e0*/  IMAD.U32 R2, R15, 0x10000, RZ ;  /* 0x000100000f027824 */ /* 0x000fe200078e00ff */
[----:B------:R-:W-:Y:S01]  /*d5f0*/  SHF.R.U64 R5, R38, 0x10, R39 ;  /* 0x0000001026057819 */ /* 0x000fe20000001227 */
[-C--:B------:R-:W-:Y:S01]  /*d600*/  FMUL.FTZ R4, R3, R9.reuse ;  /* 0x0000000903047220 */ /* 0x080fe20000410000 */
[----:B------:R-:W-:Y:S01]  /*d610*/  F2FP.BF16.PACK_AB R14, R11, R14 ;  /* 0x0000000e0b0e723e */ /* 0x000fe200000010ff */
[-C--:B------:R-:W-:Y:S02]  /*d620*/  FMUL.FTZ R3, R3, R10.reuse ;  /* 0x0000000a03037220 */ /* 0x080fe40000410000 */
[----:B------:R-:W-:Y:S01]  /*d630*/  FFMA.FTZ R10, R2, R10, -R4 ;  /* 0x0000000a020a7223 */ /* 0x000fe20000010804 */
[----:B------:R-:W-:Y:S01]  /*d640*/  LOP3.LUT R4, R12, 0xffff0000, RZ, 0xc0, !PT ;  /* 0xffff00000c047812 */ /* 0x000fe200078ec0ff */
[----:B------:R-:W-:Y:S01]  /*d650*/  FFMA.FTZ R9, R2, R9, R3 ;  /* 0x0000000902097223 */ /* 0x000fe20000010003 */
[----:B------:R-:W-:-:S02]  /*d660*/  PRMT R2, R91, 0x5410, R6 ;  /* 0x000054105b027816 */ /* 0x000fc40000000006 */
[----:B------:R-:W-:Y:S01]  /*d670*/  PRMT R3, R91, 0x5432, R5 ;  /* 0x000054325b037816 */ /* 0x000fe20000000005 */
[----:B------:R-:W-:Y:S01]  /*d680*/  IMAD.U32 R5, R12, 0x10000, RZ ;  /* 0x000100000c057824 */ /* 0x000fe200078e00ff */
[C---:B------:R-:W-:Y:S01]  /*d690*/  LOP3.LUT R12, R2.reuse, 0xffff0000, RZ, 0xc0, !PT ;  /* 0xffff0000020c7812 */ /* 0x040fe200078ec0ff */
[----:B------:R-:W-:Y:S01]  /*d6a0*/  IMAD.U32 R16, R2, 0x10000, RZ ;  /* 0x0001000002107824 */ /* 0x000fe200078e00ff */
[----:B------:R-:W-:Y:S02]  /*d6b0*/  SHF.L.U32 R15, R3, 0x10, RZ ;  /* 0x00000010030f7819 */ /* 0x000fe400000006ff */
[----:B------:R-:W-:Y:S01]  /*d6c0*/  SHF.L.U32 R2, R13, 0x10, RZ ;  /* 0x000000100d027819 */ /* 0x000fe200000006ff */
[CC--:B------:R-:W-:Y:S02]  /*d6d0*/  FMUL.FTZ R6, R4.reuse, R16.reuse ;  /* 0x0000001004067220 */ /* 0x0c0fe40000410000 */
[-C--:B------:R-:W-:Y:S02]  /*d6e0*/  FMUL.FTZ R4, R4, R15.reuse ;  /* 0x0000000f04047220 */ /* 0x080fe40000410000 */
[----:B------:R-:W-:Y:S01]  /*d6f0*/  FFMA.FTZ R6, R5, R15, -R6 ;  /* 0x0000000f05067223 */ /* 0x000fe20000010806 */
[----:B------:R-:W-:Y:S01]  /*d700*/  LOP3.LUT R15, R3, 0xffff0000, RZ, 0xc0, !PT ;  /* 0xffff0000030f7812 */ /* 0x000fe200078ec0ff */
[----:B------:R-:W-:Y:S01]  /*d710*/  FFMA.FTZ R5, R5, R16, R4 ;  /* 0x0000001005057223 */ /* 0x000fe20000010004 */
[----:B------:R-:W-:-:S05]  /*d720*/  LOP3.LUT R3, R13, 0xffff0000, RZ, 0xc0, !PT ;  /* 0xffff00000d037812 */ /* 0x000fca00078ec0ff */
[C---:B------:R-:W-:Y:S02]  /*d730*/  FMUL.FTZ R4, R3.reuse, R12 ;  /* 0x0000000c03047220 */ /* 0x040fe40000410000 */
[-C--:B------:R-:W-:Y:S02]  /*d740*/  FMUL.FTZ R3, R3, R15.reuse ;  /* 0x0000000f03037220 */ /* 0x080fe40000410000 */
[C---:B------:R-:W-:Y:S01]  /*d750*/  FFMA.FTZ R4, R2.reuse, R15, -R4 ;  /* 0x0000000f02047223 */ /* 0x040fe20000010804 */
[----:B------:R-:W-:Y:S01]  /*d760*/  F2FP.BF16.PACK_AB R15, R9, R10 ;  /* 0x0000000a090f723e */ /* 0x000fe200000010ff */
[----:B------:R-:W-:Y:S01]  /*d770*/  FFMA.FTZ R3, R2, R12, R3 ;  /* 0x0000000c02037223 */ /* 0x000fe20000010003 */
[----:B------:R-:W-:-:S04]  /*d780*/  F2FP.BF16.PACK_AB R12, R5, R6 ;  /* 0x00000006050c723e */ /* 0x000fc800000010ff */
[----:B------:R-:W-:-:S05]  /*d790*/  F2FP.BF16.PACK_AB R13, R3, R4 ;  /* 0x00000004030d723e */ /* 0x000fca00000010ff */
[----:B------:R1:W-:Y:S02]  /*d7a0*/  STS.128 [R216+0x11080], R12 ;  /* 0x0110800cd8007388 */ /* 0x0003e40000000c00 */
.L_x_6284:
[----:B------:R-:W-:Y:S05]  /*d7b0*/  BSYNC B0 ;  /* 0x0000000000007941 */ /* 0x000fea0003800000 */
.L_x_6283:
[----:B------:R-:W-:Y:S01]  /*d7c0*/  ISETP.GE.AND P0, PT, R148, c[0x0][0x27c], PT ;  /* 0x00009f0094007a0c */ /* 0x000fe20003f06270 */
[----:B------:R-:W-:-:S12]  /*d7d0*/  BSSY B0, `(.L_x_6285) ;  /* 0x0000030000007945 */ /* 0x000fd80003800000 */
[----:B------:R-:W-:Y:S05]  /*d7e0*/  @P0 BRA `(.L_x_6286) ;  /* 0x000002e000000947 */ /* 0x000fea0003800000 */
[----:B-1----:R-:W1:Y:S01]  /*d7f0*/  LDS.128 R12, [R216+0x15080] ;  /* 0x01508000d80c7984 */ /* 0x002e620000000c00 */
[----:B------:R-:W-:Y:S02]  /*d800*/  SHF.R.U32.HI R2, RZ, 0x10, R45 ;  /* 0x00000010ff027819 */ /* 0x000fe4000001162d */
[----:B------:R-:W-:Y:S02]  /*d810*/  SHF.R.U32.HI R3, RZ, 0x10, R43 ;  /* 0x00000010ff037819 */ /* 0x000fe4000001162b */
[C---:B------:R-:W-:Y:S02]  /*d820*/  PRMT R2, R92.reuse, 0x5410, R2 ;  /* 0x000054105c027816 */ /* 0x040fe40000000002 */
        /* <DEDUP_REMOVED lines=42> */
.L_x_6286:
[----:B------:R-:W-:Y:S05]  /*dad0*/  BSYNC B0 ;  /* 0x0000000000007941 */ /* 0x000fea0003800000 */
.L_x_6285:
        /* <DEDUP_REMOVED lines=11> */
[----:B------:R-:W-:Y:S01]  /*db90*/  IMAD.U32 R16, R2, 0x10000, RZ ;  /* 0x0001000002107824 */ /* 0x000fe200078e00ff */
[----:B------:R-:W-:Y:S02]  /*dba0*/  SHF.L.U32 R17, R6, 0x10, RZ ;  /* 0x0000001006117819 */ /* 0x000fe400000006ff */
[----:B------:R-:W-:Y:S02]  /*dbb0*/  PRMT R10, R94, 0x5432, R4 ;  /* 0x000054325e0a7816 */ /* 0x000fe40000000004 */
[----:B------:R-:W-:-:S03]  /*dbc0*/  LOP3.LUT R18, R2, 0xffff0000, RZ, 0xc0, !PT ;  /* 0xffff000002127812 */ /* 0x000fc600078ec0ff */
[C---:B------:R-:W-:Y:S01]  /*dbd0*/  IMAD.U32 R19, R10.reuse, 0x10000, RZ ;  /* 0x000100000a137824 */ /* 0x040fe200078e00ff */
[----:B------:R-:W-:Y:S02]  /*dbe0*/  LOP3.LUT R10, R10, 0xffff0000, RZ, 0xc0, !PT ;  /* 0xffff00000a0a7812 */ /* 0x000fe400078ec0ff */
[C---:B-1----:R-:W-:Y:S01]  /*dbf0*/  LOP3.LUT R3, R14.reuse, 0xffff0000, RZ, 0xc0, !PT ;  /* 0xffff00000e037812 */ /* 0x042fe200078ec0ff */
[----:B------:R-:W-:Y:S01]  /*dc00*/  IMAD.U32 R4, R14, 0x10000, RZ ;  /* 0x000100000e047824 */ /* 0x000fe200078e00ff */
[C---:B------:R-:W-:Y:S01]  /*dc10*/  LOP3.LUT R9, R15.reuse, 0xffff0000, RZ, 0xc0, !PT ;  /* 0xffff00000f097812 */ /* 0x040fe200078ec0ff */
[----:B------:R-:W-:Y:S01]  /*dc20*/  IMAD.U32 R14, R15, 0x10000, RZ ;  /* 0x000100000f0e7824 */ /* 0x000fe200078e00ff */
[----:B------:R-:W-:Y:S01]  /*dc30*/  LOP3.LUT R15, R6, 0xffff0000, RZ, 0xc0, !PT ;  /* 0xffff0000060f7812 */ /* 0x000fe200078ec0ff */
[----:B------:R-:W-:Y:S01]  /*dc40*/  FMUL.FTZ R5, R3, R16 ;  /* 0x0000001003057220 */ /* 0x000fe20000410000 */
[----:B------:R-:W-:Y:S01]  /*dc50*/  LOP3.LUT R2, R13, 0xffff0000, RZ, 0xc0, !PT ;  /* 0xffff00000d027812 */ /* 0x000fe200078ec0ff */
[----:B------:R-:W-:-:S02]  /*dc60*/  FMUL.FTZ R3, R3, R17 ;  /* 0x0000001103037220 */ /* 0x000fc40000410000 */
[C---:B------:R-:W-:Y:S02]  /*dc70*/  FFMA.FTZ R17, R4.reuse, R17, -R5 ;  /* 0x0000001104117223 */ /* 0x040fe40000010805 */
[----:B------:R-:W-:Y:S01]  /*dc80*/  FFMA.FTZ R16, R4, R16, R3 ;  /* 0x0000001004107223 */ /* 0x000fe20000010003 */
[C---:B------:R-:W-:Y:S01]  /*dc90*/  LOP3.LUT R4, R12.reuse, 0xffff0000, RZ, 0xc0, !PT ;  /* 0xffff00000c047812 */ /* 0x040fe200078ec0ff */
[----:B------:R-:W-:Y:S01]  /*dca0*/  IMAD.U32 R5, R12, 0x10000, RZ ;  /* 0x000100000c057824 */ /* 0x000fe200078e00ff */
[----:B------:R-:W-:Y:S01]  /*dcb0*/  SHF.L.U32 R3, R13, 0x10, RZ ;  /* 0x000000100d037819 */ /* 0x000fe200000006ff */
[----:B------:R-:W-:Y:S01]  /*dcc0*/  FMUL.FTZ R12, R9, R18 ;  /* 0x00000012090c7220 */ /* 0x000fe20000410000 */
[----:B------:R-:W-:Y:S01]  /*dcd0*/  SHF.L.U32 R13, R11, 0x10, RZ ;  /* 0x000000100b0d7819 */ /* 0x000fe200000006ff */
[-C--:B------:R-:W-:Y:S01]  /*dce0*/  FMUL.FTZ R6, R9, R15.reuse ;  /* 0x0000000f09067220 */ /* 0x080fe20000410000 */
[----:B------:R-:W-:Y:S01]  /*dcf0*/  LOP3.LUT R11, R11, 0xffff0000, RZ, 0xc0, !PT ;  /* 0xffff00000b0b7812 */ /* 0x000fe200078ec0ff */
[----:B------:R-:W-:-:S02]  /*dd00*/  FFMA.FTZ R12, R14, R15, -R12 ;  /* 0x0000000f0e0c7223 */ /* 0x000fc4000001080c */
[----:B------:R-:W-:Y:S01]  /*dd10*/  FFMA.FTZ R15, R14, R18, R6 ;  /* 0x000000120e0f7223 */ /* 0x000fe20000010006 */
[----:B------:R-:W-:Y:S01]  /*dd20*/  F2FP.BF16.PACK_AB R14, R16, R17 ;  /* 0x00000011100e723e */ /* 0x000fe200000010ff */
[C---:B------:R-:W-:Y:S02]  /*dd30*/  FMUL.FTZ R9, R4.reuse, R19 ;  /* 0x0000001304097220 */ /* 0x040fe40000410000 */
[----:B------:R-:W-:Y:S01]  /*dd40*/  FMUL.FTZ R6, R4, R13 ;  /* 0x0000000d04067220 */ /* 0x000fe20000410000 */
[----:B------:R-:W-:Y:S01]  /*dd50*/  F2FP.BF16.PACK_AB R15, R15, R12 ;  /* 0x0000000c0f0f723e */ /* 0x000fe200000010ff */
[C---:B------:R-:W-:Y:S02]  /*dd60*/  FMUL.FTZ R4, R2.reuse, R10 ;  /* 0x0000000a02047220 */ /* 0x040fe40000410000 */
[----:B------:R-:W-:Y:S02]  /*dd70*/  FMUL.FTZ R2, R2, R11 ;  /* 0x0000000b02027220 */ /* 0x000fe40000410000 */
[----:B------:R-:W-:-:S02]  /*dd80*/  FFMA.FTZ R9, R5, R13, -R9 ;  /* 0x0000000d05097223 */ /* 0x000fc40000010809 */
[----:B------:R-:W-:Y:S02]  /*dd90*/  FFMA.FTZ R6, R5, R19, R6 ;  /* 0x0000001305067223 */ /* 0x000fe40000010006 */
[C---:B------:R-:W-:Y:S02]  /*dda0*/  FFMA.FTZ R4, R3.reuse, R11, -R4 ;  /* 0x0000000b03047223 */ /* 0x040fe40000010804 */
[----:B------:R-:W-:Y:S01]  /*ddb0*/  FFMA.FTZ R2, R3, R10, R2 ;  /* 0x0000000a03027223 */ /* 0x000fe20000010002 */
[----:B------:R-:W-:-:S04]  /*ddc0*/  F2FP.BF16.PACK_AB R12, R6, R9 ;  /* 0x00000009060c723e */ /* 0x000fc800000010ff */
[----:B------:R-:W-:-:S05]  /*ddd0*/  F2FP.BF16.PACK_AB R13, R2, R4 ;  /* 0x00000004020d723e */ /* 0x000fca00000010ff */
[----:B------:R1:W-:Y:S02]  /*dde0*/  STS.128 [R216+0x19080], R12 ;  /* 0x0190800cd8007388 */ /* 0x0003e40000000c00 */
.L_x_6288:
[----:B------:R-:W-:Y:S05]  /*ddf0*/  BSYNC B0 ;  /* 0x0000000000007941 */ /* 0x000fea0003800000 */
.L_x_6287:
        /* <DEDUP_REMOVED lines=9> */
[C---:B------:R-:W-:Y:S01]  /*de90*/  LOP3.LUT R20, R2.reuse, 0xffff0000, RZ, 0xc0, !PT ;  /* 0xffff000002147812 */ /* 0x040fe200078ec0ff */
[----:B------:R-:W-:Y:S01]  /*dea0*/  IMAD.U32 R18, R2, 0x10000, RZ ;  /* 0x0001000002127824 */ /* 0x000fe200078e00ff */
[----:B------:R-:W-:Y:S02]  /*deb0*/  SHF.R.U64 R4, R50, 0x10, R51 ;  /* 0x0000001032047819 */ /* 0x000fe40000001233 */
[----:B------:R-:W-:Y:S02]  /*dec0*/  LOP3.LUT R19, R9, 0xffff0000, RZ, 0xc0, !PT ;  /* 0xffff000009137812 */ /* 0x000fe400078ec0ff */
[----:B------:R-:W-:Y:S01]  /*ded0*/  PRMT R11, R97, 0x5432, R4 ;  /* 0x00005432610b7816 */ /* 0x000fe20000000004 */
[C---:B-1----:R-:W-:Y:S01]  /*dee0*/  IMAD.U32 R17, R14.reuse, 0x10000, RZ ;  /* 0x000100000e117824 */ /* 0x042fe200078e00ff */
[----:B------:R-:W-:Y:S01]  /*def0*/  LOP3.LUT R10, R14, 0xffff0000, RZ, 0xc0, !PT ;  /* 0xffff00000e0a7812 */ /* 0x000fe200078ec0ff */
[C---:B------:R-:W-:Y:S01]  /*df00*/  IMAD.U32 R14, R15.reuse, 0x10000, RZ ;  /* 0x000100000f0e7824 */ /* 0x040fe200078e00ff */
[----:B------:R-:W-:Y:S01]  /*df10*/  LOP3.LUT R3, R15, 0xffff0000, RZ, 0xc0, !PT ;  /* 0xffff00000f037812 */ /* 0x000fe200078ec0ff */
[----:B------:R-:W-:Y:S01]  /*df20*/  IMAD.U32 R15, R9, 0x10000, RZ ;  /* 0x00010000090f7824 */ /* 0x000fe200078e00ff */
[----:B------:R-:W-:-:S02]  /*df30*/  SHF.L.U32 R6, R12, 0x10, RZ ;  /* 0x000000100c067819 */ /* 0x000fc400000006ff */
[----:B------:R-:W-:Y:S01]  /*df40*/  LOP3.LUT R5, R12, 0xffff0000, RZ, 0xc0, !PT ;  /* 0xffff00000c057812 */ /* 0x000fe200078ec0ff */
[C---:B------:R-:W-:Y:S01]  /*df50*/  FMUL.FTZ R12, R10.reuse, R18 ;  /* 0x000000120a0c7220 */ /* 0x040fe20000410000 */
[C---:B------:R-:W-:Y:S01]  /*df60*/  SHF.L.U32 R4, R13.reuse, 0x10, RZ ;  /* 0x000000100d047819 */ /* 0x040fe200000006ff */
[-C--:B------:R-:W-:Y:S01]  /*df70*/  FMUL.FTZ R10, R10, R15.reuse ;  /* 0x0000000f0a0a7220 */ /* 0x080fe20000410000 */
[----:B------:R-:W-:Y:S01]  /*df80*/  LOP3.LUT R2, R13, 0xffff0000, RZ, 0xc0, !PT ;  /* 0xffff00000d027812 */ /* 0x000fe200078ec0ff */
[----:B------:R-:W-:Y:S02]  /*df90*/  FMUL.FTZ R9, R3, R20 ;  /* 0x0000001403097220 */ /* 0x000fe40000410000 */
[C---:B------:R-:W-:Y:S02]  /*dfa0*/  FFMA.FTZ R13, R17.reuse, R15, -R12 ;  /* 0x0000000f110d7223 */ /* 0x040fe4000001080c */
[----:B------:R-:W-:Y:S01]  /*dfb0*/  FFMA.FTZ R12, R17, R18, R10 ;  /* 0x00000012110c7223 */ /* 0x000fe2000001000a */
[----:B------:R-:W-:Y:S01]  /*dfc0*/  SHF.L.U32 R17, R16, 0x10, RZ ;  /* 0x0000001010117819 */ /* 0x000fe200000006ff */
[----:B------:R-:W-:-:S02]  /*dfd0*/  FMUL.FTZ R3, R3, R19 ;  /* 0x0000001303037220 */ /* 0x000fc40000410000 */
[----:B------:R-:W-:Y:S01]  /*dfe0*/  FFMA.FTZ R15, R14, R19, -R9 ;  /* 0x000000130e0f7223 */ /* 0x000fe20000010809 */
[C---:B------:R-:W-:Y:S01]  /*dff0*/  LOP3.LUT R19, R11.reuse, 0xffff0000, RZ, 0xc0, !PT ;  /* 0xffff00000b137812 */ /* 0x040fe200078ec0ff */
[----:B------:R-:W-:Y:S01]  /*e000*/  IMAD.U32 R18, R11, 0x10000, RZ ;  /* 0x000100000b127824 */ /* 0x000fe200078e00ff */
[----:B------:R-:W-:Y:S01]  /*e010*/  LOP3.LUT R11, R16, 0xffff0000, RZ, 0xc0, !PT ;  /* 0xffff0000100b7812 */ /* 0x000fe200078ec0ff */
[----:B------:R-:W-:Y:S01]  /*e020*/  FFMA.FTZ R10, R14, R20, R3 ;  /* 0x000000140e0a7223 */ /* 0x000fe20000010003 */
[----:B------:R-:W-:Y:S01]  /*e030*/  F2FP.BF16.PACK_AB R14, R12, R13 ;  /* 0x0000000d0c0e723e */ /* 0x000fe200000010ff */
[C---:B------:R-:W-:Y:S02]  /*e040*/  FMUL.FTZ R9, R5.reuse, R18 ;  /* 0x0000001205097220 */ /* 0x040fe40000410000 */
        /* <DEDUP_REMOVED lines=8> */
[----:B------:R-:W-:-:S04]  /*e0d0*/  F2FP.BF16.PACK_AB R12, R5, R9 ;  /* 0x00000009050c723e */ /* 0x000fc800000010ff */
[----:B------:R-:W-:-:S05]  /*e0e0*/  F2FP.BF16.PACK_AB R13, R2, R3 ;  /* 0x00000003020d723e */ /* 0x000fca00000010ff */
[----:B------:R1:W-:Y:S02]  /*e0f0*/  STS.128 [R216+0x1d080], R12 ;  /* 0x01d0800cd8007388 */ /* 0x0003e40000000c00 */
.L_x_6282:
[----:B------:R-:W-:Y:S05]  /*e100*/  BSYNC B1 ;  /* 0x0000000000017941 */ /* 0x000fea0003800000 */
.L_x_6281:
        /* <DEDUP_REMOVED lines=53> */
.L_x_6292:
[----:B------:R-:W-:Y:S05]  /*e460*/  BSYNC B0 ;  /* 0x0000000000007941 */ /* 0x000fea0003800000 */
.L_x_6291:
        /* <DEDUP_REMOVED lines=49> */
.L_x_6294:
[----:B------:R-:W-:Y:S05]  /*e780*/  BSYNC B0 ;  /* 0x0000000000007941 */ /* 0x000fea0003800000 */
.L_x_6293:
        /* <DEDUP_REMOVED lines=49> */
.L_x_6296:
[----:B------:R-:W-:Y:S05]  /*eaa0*/  BSYNC B0 ;  /* 0x0000000000007941 */ /* 0x000fea0003800000 */
.L_x_6295:
[----:B------:R-:W-:-:S13]  /*eab0*/  ISETP.GE.AND P0, PT, R147, c[0x0][0x27c], PT ;  /* 0x00009f0093007a0c */ /* 0x000fda0003f06270 */
        /* <DEDUP_REMOVED lines=47> */
.L_x_6290:
[----:B------:R-:W-:Y:S05]  /*edb0*/  BSYNC B1 ;  /* 0x0000000000017941 */ /* 0x000fea0003800000 */
.L_x_6289:
[----:B------:R-:W-:-:S04]  /*edc0*/  IADD3 R2, R143, 0x60, RZ ;  /* 0x000000608f027810 */ /* 0x000fc80007ffe0ff */
        /* <DEDUP_REMOVED lines=51> */
.L_x_6299:
[----:B------:R-:W-:Y:S05]  /*f100*/  BSYNC B0 ;  /* 0x0000000000007941 */ /* 0x000fea0003800000 */
.L_x_6298:
        /* <DEDUP_REMOVED lines=49> */
.L_x_6301:
[----:B------:R-:W-:Y:S05]  /*f420*/  BSYNC B0 ;  /* 0x0000000000007941 */ /* 0x000fea0003800000 */
.L_x_6300:
        /* <DEDUP_REMOVED lines=49> */
.L_x_6303:
[----:B------:R-:W-:Y:S05]  /*f740*/  BSYNC B0 ;  /* 0x0000000000007941 */ /* 0x000fea0003800000 */
.L_x_6302:
        /* <DEDUP_REMOVED lines=47> */
[----:B------:R1:W-:Y:S01]  /*fa40*/  STS.128 [R216+0x1f080], R12 ;  /* 0x01f0800cd8007388 */ /* 0x0003e20000000c00 */
[----:B------:R-:W-:Y:S05]  /*fa50*/  BRA `(.L_x_6297) ;  /* 0x00004a5000007947 */ /* 0x000fea0003800000 */
.L_x_6264:
        /* <DEDUP_REMOVED lines=9> */
[----:B------:R-:W-:Y:S01]  /*faf0*/  CS2R R16, SRZ ;  /* 0x0000000000107805 */ /* 0x000fe2000001ff00 */
        /* <DEDUP_REMOVED lines=14> */
[----:B------:R-:W-:-:S05]  /*fbe0*/  MOV R5, R6 ;  /* 0x0000000600057202 */ /* 0x000fca0000000f00 */
[----:B------:R-:W-:-:S04]  /*fbf0*/  IMAD.WIDE.U32 R4, R2, c[0x0][0x290], R4 ;  /* 0x0000a40002047a25 */ /* 0x000fc800078e0004 */
[----:B------:R-:W-:Y:S01]  /*fc00*/  IMAD R2, R2, c[0x0][0x294], R3 ;  /* 0x0000a50002027a24 */ /* 0x000fe200078e0203 */
[----:B------:R-:W-:-:S03]  /*fc10*/  LEA R23, P0, R4, c[0x0][0x288], 0x1 ;  /* 0x0000a20004177a11 */ /* 0x000fc600078008ff */
[----:B------:R-:W-:Y:S02]  /*fc20*/  IMAD.IADD R2, R5, 0x1, R2 ;  /* 0x0000000105027824 */ /* 0x000fe400078e0202 */
[----:B------:R1:W2:Y:S03]  /*fc30*/  SHFL.IDX PT, R6, R23, RZ, 0x181f ;  /* 0x00181fff17067589 */ /* 0x0002a600000e0000 */
[----:B------:R-:W-:Y:S01]  /*fc40*/  LEA.HI.X R22, R4, c[0x0][0x28c], R2, 0x1, P0 ;  /* 0x0000a30004167a11 */ /* 0x000fe200000f0c02 */
[----:B------:R1:W3:Y:S04]  /*fc50*/  SHFL.IDX PT, R5, R24, RZ, 0x181f ;  /* 0x00181fff18057589 */ /* 0x0002e800000e0000 */
        /* <DEDUP_REMOVED lines=11> */
[--C-:B---3--:R-:W-:Y:S01]  /*fd10*/  @!P1 IMAD.X R21, R5, 0x1, R2.reuse, P0 ;  /* 0x0000000105159824 */ /* 0x108fe200000e0602 */
[----:B--2---:R-:W-:Y:S01]  /*fd20*/  @!P1 IADD3 R10, P0, R6, R3, RZ ;  /* 0x00000003060a9210 */ /* 0x004fe20007f1e0ff */
        /* <DEDUP_REMOVED lines=16> */
.L_x_6305:
[----:B------:R-:W-:Y:S05]  /*fe30*/  BSYNC B0 ;  /* 0x0000000000007941 */ /* 0x000fea0003800000 */
.L_x_6304:
[----:B-1---5:R-:W-:Y:S01]  /*fe40*/  IMAD.MOV.U32 R3, RZ, RZ, R30 ;  /* 0x000000ffff037224 */ /* 0x022fe200078e001e */
[----:B----4-:R-:W-:Y:S01]  /*fe50*/  MOV R4, R29 ;  /* 0x0000001d00047202 */ /* 0x010fe20000000f00 */
[----:B------:R-:W-:Y:S01]  /*fe60*/  IMAD.MOV.U32 R2, RZ, RZ, R31 ;  /* 0x000000ffff027224 */ /* 0x000fe200078e001f */
[----:B------:R-:W-:Y:S01]  /*fe70*/  LOP3.LUT P0, RZ, R236, 0x8, RZ, 0xc0, !PT ;  /* 0x00000008ecff7812 */ /* 0x000fe2000780c0ff */
[----:B---3--:R-:W-:Y:S01]  /*fe80*/  IMAD.MOV.U32 R5, RZ, RZ, R28 ;  /* 0x000000ffff057224 */ /* 0x008fe200078e001c */
[----:B------:R1:W3:Y:S01]  /*fe90*/  SHFL.IDX PT, R11, R24, 0x1, 0x181f ;  /* 0x00381f00180b7f89 */ /* 0x0002e200000e0000 */
[----:B------:R-:W-:Y:S01]  /*fea0*/  BSSY B0, `(.L_x_6306) ;  /* 0x000003a000007945 */ /* 0x000fe20003800000 */
[----:B------:R-:W-:Y:S01]  /*feb0*/  PRMT R70, R2, 0x5410, R3 ;  /* 0x0000541002467816 */ /* 0x000fe20000000003 */
[----:B------:R-:W-:Y:S01]  /*fec0*/  IMAD.MOV.U32 R3, RZ, RZ, R18 ;  /* 0x000000ffff037224 */ /* 0x000fe200078e0012 */
[----:B------:R-:W-:Y:S01]  /*fed0*/  PRMT R69, R4, 0x5410, R5 ;  /* 0x0000541004457816 */ /* 0x000fe20000000005 */
[----:B------:R-:W-:Y:S01]  /*fee0*/  IMAD.MOV.U32 R2, RZ, RZ, R19 ;  /* 0x000000ffff027224 */ /* 0x000fe200078e0013 */
[----:B------:R-:W-:Y:S01]  /*fef0*/  MOV R5, R16 ;  /* 0x0000001000057202 */ /* 0x000fe20000000f00 */
[----:B------:R-:W-:Y:S01]  /*ff00*/  IMAD.MOV.U32 R4, RZ, RZ, R17 ;  /* 0x000000ffff047224 */ /* 0x000fe200078e0011 */
[----:B------:R1:W4:Y:S01]  /*ff10*/  SHFL.IDX PT, R9, R25, 0x1, 0x181f ;  /* 0x00381f0019097f89 */ /* 0x00032200000e0000 */
        /* <DEDUP_REMOVED lines=35> */
[----:B--2---:R-:W-:Y:S01]  /*10150*/  @!P1 IMAD.X R3, R20, 0x1, R3, P0 ;  /* 0x0000000114039824 */ /* 0x004fe200000e0603 */
        /* <DEDUP_REMOVED lines=14> */
.L_x_6307:
[----:B---34-:R-:W-:Y:S05]  /*10240*/  BSYNC B0 ;  /* 0x0000000000007941 */ /* 0x018fea0003800000 */
.L_x_6306:
[----:B-1---5:R-:W-:Y:S01]  /*10250*/  IMAD.MOV.U32 R5, RZ, RZ, R58 ;  /* 0x000000ffff057224 */ /* 0x022fe200078e003a */
[----:B------:R-:W-:Y:S01]  /*10260*/  LOP3.LUT P0, RZ, R236, 0x10, RZ, 0xc0, !PT ;  /* 0x00000010ecff7812 */ /* 0x000fe2000780c0ff */
[----:B------:R-:W-:Y:S01]  /*10270*/  IMAD.MOV.U32 R3, RZ, RZ, R56 ;  /* 0x000000ffff037224 */ /* 0x000fe200078e0038 */
[----:B------:R1:W3:Y:S01]  /*10280*/  SHFL.IDX PT, R11, R24, 0x2, 0x181f ;  /* 0x00581f00180b7f89 */ /* 0x0002e200000e0000 */
        /* <DEDUP_REMOVED lines=10> */
[----:B--2---:R1:W2:Y:S01]  /*10330*/  SHFL.IDX PT, R6, R25, 0x2, 0x181f ;  /* 0x00581f0019067f89 */ /* 0x0042a200000e0000 */
[----:B------:R-:W-:Y:S01]  /*10340*/  BSSY B0, `(.L_x_6308) ;  /* 0x0000037000007945 */ /* 0x000fe20003800000 */
[----:B------:R-:W-:Y:S01]  /*10350*/  CS2R R94, SRZ ;  /* 0x00000000005e7805 */ /* 0x000fe2000001ff00 */
        /* <DEDUP_REMOVED lines=27> */
[----:B--23--:R-:W-:Y:S01]  /*10510*/  ISETP.GE.AND P1, PT, R140, c[0x0][0x27c], PT ;  /* 0x00009f008c007a0c */ /* 0x00cfe20003f26270 */
[----:B------:R-:W-:Y:S01]  /*10520*/  CS2R R62, SRZ ;  /* 0x00000000003e7805 */ /* 0x000fe2000001ff00 */
[----:B------:R-:W-:-:S11]  /*10530*/  CS2R R60, SRZ ;  /* 0x00000000003c7805 */ /* 0x000fd6000001ff00 */
[C---:B------:R-:W-:Y:S01]  /*10540*/  @!P1 IMAD.SHL.U32 R2, R140.reuse, 0x2, RZ ;  /* 0x000000028c029824 */ /* 0x040fe200078e00ff */
[----:B------:R-:W-:-:S04]  /*10550*/  @!P1 SHF.L.U64.HI R3, R140, 0x1, R141 ;  /* 0x000000018c039819 */ /* 0x000fc8000001028d */
[-C--:B------:R-:W-:Y:S02]  /*10560*/  @!P1 IADD3 R4, P0, R6, R2.reuse, RZ ;  /* 0x0000000206049210 */ /* 0x080fe40007f1e0ff */
[----:B-1----:R-:W-:-:S03]  /*10570*/  @!P1 IADD3 R2, P2, R9, R2, RZ ;  /* 0x0000000209029210 */ /* 0x002fc60007f5e0ff */
[--C-:B------:R-:W-:Y:S01]  /*10580*/  @!P1 IMAD.X R5, R11, 0x1, R3.reuse, P0 ;  /* 0x000000010b059824 */ /* 0x100fe200000e0603 */
[----:B------:R-:W-:Y:S01]  /*10590*/  ISETP.GE.AND P0, PT, R142, c[0x0][0x27c], PT ;  /* 0x00009f008e007a0c */ /* 0x000fe20003f06270 */
[----:B------:R-:W-:Y:S01]  /*105a0*/  CS2R R66, SRZ ;  /* 0x0000000000427805 */ /* 0x000fe2000001ff00 */
[----:B------:R-:W-:Y:S01]  /*105b0*/  CS2R R64, SRZ ;  /* 0x0000000000407805 */ /* 0x000fe2000001ff00 */
[----:B----4-:R-:W-:Y:S01]  /*105c0*/  @!P1 IMAD.X R3, R10, 0x1, R3, P2 ;  /* 0x000000010a039824 */ /* 0x010fe200010e0603 */
[----:B------:R1:W5:Y:S04]  /*105d0*/  @!P1 LD.E.128 R60, [R4.64] ;  /* 0x00000006043c9980 */ /* 0x000368000c101d00 */
[----:B------:R2:W5:Y:S01]  /*105e0*/  @!P1 LD.E.128 R64, [R2.64] ;  /* 0x0000000602409980 */ /* 0x000562000c101d00 */
[----:B------:R-:W-:Y:S01]  /*105f0*/  CS2R R74, SRZ ;  /* 0x00000000004a7805 */ /* 0x000fe2000001ff00 */
[----:B------:R-:W-:Y:S01]  /*10600*/  CS2R R72, SRZ ;  /* 0x0000000000487805 */ /* 0x000fe2000001ff00 */
[----:B------:R-:W-:Y:S01]  /*10610*/  CS2R R78, SRZ ;  /* 0x00000000004e7805 */ /* 0x000fe2000001ff00 */
[----:B------:R-:W-:Y:S01]  /*10620*/  CS2R R76, SRZ ;  /* 0x00000000004c7805 */ /* 0x000fe2000001ff00 */
[C---:B--2---:R-:W-:Y:S01]  /*10630*/  @!P0 IMAD.SHL.U32 R2, R234.reuse, 0x2, RZ ;  /* 0x00000002ea028824 */ /* 0x044fe200078e00ff */
[----:B------:R-:W-:-:S04]  /*10640*/  @!P0 SHF.L.U64.HI R3, R234, 0x1, R237 ;  /* 0x00000001ea038819 */ /* 0x000fc800000102ed */
[-C--:B-1----:R-:W-:Y:S02]  /*10650*/  @!P0 IADD3 R4, P2, R6, R2.reuse, RZ ;  /* 0x0000000206048210 */ /* 0x082fe40007f5e0ff */
[----:B------:R-:W-:-:S03]  /*10660*/  @!P0 IADD3 R2, P1, R9, R2, RZ ;  /* 0x0000000209028210 */ /* 0x000fc60007f3e0ff */
[--C-:B------:R-:W-:Y:S02]  /*10670*/  @!P0 IMAD.X R5, R11, 0x1, R3.reuse, P2 ;  /* 0x000000010b058824 */ /* 0x100fe400010e0603 */
[----:B------:R-:W-:-:S03]  /*10680*/  @!P0 IMAD.X R3, R10, 0x1, R3, P1 ;  /* 0x000000010a038824 */ /* 0x000fc600008e0603 */
[----:B------:R1:W5:Y:S04]  /*10690*/  @!P0 LD.E.128 R72, [R4.64] ;  /* 0x0000000604488980 */ /* 0x000368000c101d00 */
[----:B------:R1:W5:Y:S02]  /*106a0*/  @!P0 LD.E.128 R76, [R2.64] ;  /* 0x00000006024c8980 */ /* 0x000364000c101d00 */
.L_x_6309:
[----:B--23--:R-:W-:Y:S05]  /*106b0*/  BSYNC B0 ;  /* 0x0000000000007941 */ /* 0x00cfea0003800000 */
.L_x_6308:
[----:B-1---5:R-:W-:Y:S01]  /*106c0*/  IMAD.MOV.U32 R3, RZ, RZ, R74 ;  /* 0x000000ffff037224 */ /* 0x022fe200078e004a */
[----:B------:R-:W-:Y:S01]  /*106d0*/  LOP3.LUT P0, RZ, R236, 0x1, RZ, 0xc0, !PT ;  /* 0x00000001ecff7812 */ /* 0x000fe2000780c0ff */
[----:B------:R-:W-:Y:S01]  /*106e0*/  IMAD.MOV.U32 R2, RZ, RZ, R75 ;  /* 0x000000ffff027224 */ /* 0x000fe200078e004b */
[----:B------:R1:W2:Y:S01]  /*106f0*/  SHFL.IDX PT, R11, R24, 0x3, 0x181f ;  /* 0x00781f00180b7f89 */ /* 0x0002a200000e0000 */
        /* <DEDUP_REMOVED lines=11> */
[----:B----4-:R1:W4:Y:S01]  /*107b0*/  SHFL.IDX PT, R10, R22, 0x3, 0x181f ;  /* 0x00781f00160a7f89 */ /* 0x01032200000e0000 */
[----:B------:R-:W-:Y:S01]  /*107c0*/  IMAD.MOV.U32 R2, RZ, RZ, R63 ;  /* 0x000000ffff027224 */ /* 0x000fe200078e003f */
[----:B------:R-:W-:Y:S01]  /*107d0*/  CS2R R88, SRZ ;  /* 0x0000000000587805 */ /* 0x000fe2000001ff00 */
[----:B------:R-:W-:Y:S01]  /*107e0*/  CS2R R86, SRZ ;  /* 0x0000000000567805 */ /* 0x000fe2000001ff00 */
[----:B------:R1:W1:Y:S01]  /*107f0*/  SHFL.IDX PT, R9, R23, 0x3, 0x181f ;  /* 0x00781f0017097f89 */ /* 0x00026200000e0000 */
        /* <DEDUP_REMOVED lines=34> */
[----:B------:R-:W-:Y:S01]  /*10a20*/  CS2R R90, SRZ ;  /* 0x00000000005a7805 */ /* 0x000fe2000001ff00 */
[----:B------:R-:W-:Y:S01]  /*10a30*/  CS2R R88, SRZ ;  /* 0x0000000000587805 */ /* 0x000fe2000001ff00 */
[C---:B-1----:R-:W-:Y:S01]  /*10a40*/  @!P0 IMAD.SHL.U32 R2, R234.reuse, 0x2, RZ ;  /* 0x00000002ea028824 */ /* 0x042fe200078e00ff */
[----:B------:R-:W-:-:S04]  /*10a50*/  @!P0 SHF.L.U64.HI R3, R234, 0x1, R237 ;  /* 0x00000001ea038819 */ /* 0x000fc800000102ed */
[-C--:B------:R-:W-:Y:S02]  /*10a60*/  @!P0 IADD3 R4, P2, R6, R2.reuse, RZ ;  /* 0x0000000206048210 */ /* 0x080fe40007f5e0ff */
[----:B------:R-:W-:-:S03]  /*10a70*/  @!P0 IADD3 R2, P1, R9, R2, RZ ;  /* 0x0000000209028210 */ /* 0x000fc60007f3e0ff */
[--C-:B------:R-:W-:Y:S02]  /*10a80*/  @!P0 IMAD.X R5, R11, 0x1, R3.reuse, P2 ;  /* 0x000000010b058824 */ /* 0x100fe400010e0603 */
[----:B------:R-:W-:-:S03]  /*10a90*/  @!P0 IMAD.X R3, R10, 0x1, R3, P1 ;  /* 0x000000010a038824 */ /* 0x000fc600008e0603 */
[----:B------:R1:W5:Y:S04]  /*10aa0*/  @!P0 LD.E.128 R92, [R4.64] ;  /* 0x00000006045c8980 */ /* 0x000368000c101d00 */
[----:B------:R1:W5:Y:S02]  /*10ab0*/  @!P0 LD.E.128 R88, [R2.64] ;  /* 0x0000000602588980 */ /* 0x000364000c101d00 */
.L_x_6311:
[----:B-1234-:R-:W-:Y:S05]  /*10ac0*/  BSYNC B0 ;  /* 0x0000000000007941 */ /* 0x01efea0003800000 */
.L_x_6310:
        /* <DEDUP_REMOVED lines=26> */
[----:B------:R-:W-:Y:S01]  /*10c70*/  IMAD.MOV.U32 R2, RZ, RZ, R84 ;  /* 0x000000ffff027224 */ /* 0x000fe200078e0054 */
[----:B------:R-:W-:Y:S01]  /*10c80*/  BAR.SYNC.DEFER_BLOCKING 0x0 ;  /* 0x0000000000007b1d */ /* 0x000fe20000010000 */
[----:B--2---:R-:W-:-:S03]  /*10c90*/  IMAD.IADD R3, R68, 0x1, -R4 ;  /* 0x0000000144037824 */ /* 0x004fc600078e0a04 */
[----:B------:R-:W-:Y:S01]  /*10ca0*/  PRMT R68, R68, 0x5410, R2 ;  /* 0x0000541044447816 */ /* 0x000fe20000000002 */
[----:B------:R-:W-:Y:S01]  /*10cb0*/  IMAD.MOV.U32 R2, RZ, RZ, R85 ;  /* 0x000000ffff027224 */ /* 0x000fe200078e0055 */
[----:B------:R-:W-:-:S04]  /*10cc0*/  IMNMX R50, R3, 0x80, PT ;  /* 0x0000008003327817 */ /* 0x000fc80003800200 */
[----:B------:R-:W-:Y:S02]  /*10cd0*/  PRMT R68, R2, 0x7610, R68 ;  /* 0x0000761002447816 */ /* 0x000fe40000000044 */
[----:B------:R-:W-:-:S13]  /*10ce0*/  ISETP.GE.AND P0, PT, R143, R50, PT ;  /* 0x000000328f00720c */ /* 0x000fda0003f06270 */
        /* <DEDUP_REMOVED lines=10> */
[----:B------:R-:W-:Y:S02]  /*10d90*/  PRMT R5, R37, 0x5432, R5 ;  /* 0x0000543225057816 */ /* 0x000fe40000000005 */
[----:B------:R-:W-:-:S02]  /*10da0*/  SHF.R.S32.HI R2, RZ, 0x1f, R3 ;  /* 0x0000001fff027819 */ /* 0x000fc40000011403 */
[----:B------:R-:W-:Y:S01]  /*10db0*/  SHF.R.U64 R9, R18, 0x10, R19 ;  /* 0x0000001012097819 */ /* 0x000fe20000001213 */
[----:B------:R-:W-:Y:S01]  /*10dc0*/  IMAD.U32 R12, R5, 0x10000, RZ ;  /* 0x00010000050c7824 */ /* 0x000fe200078e00ff */
[----:B------:R-:W-:Y:S01]  /*10dd0*/  LEA.HI R2, R2, R3, RZ, 0x3 ;  /* 0x0000000302027211 */ /* 0x000fe200078f18ff */
[----:B------:R-:W-:Y:S01]  /*10de0*/  IMAD.SHL.U32 R3, R3, 0x8, RZ ;  /* 0x0000000803037824 */ /* 0x000fe200078e00ff */
[----:B------:R-:W-:Y:S02]  /*10df0*/  PRMT R6, R38, 0x5432, R6 ;  /* 0x0000543226067816 */ /* 0x000fe40000000006 */
[----:B------:R-:W-:Y:S01]  /*10e00*/  SHF.R.U32.HI R4, RZ, 0x10, R17 ;  /* 0x00000010ff047819 */ /* 0x000fe20000011611 */
[----:B------:R-:W-:Y:S01]  /*10e10*/  IMAD.SHL.U32 R2, R2, 0x400, RZ ;  /* 0x0000040002027824 */ /* 0x000fe200078e00ff */
[----:B------:R-:W-:Y:S02]  /*10e20*/  LOP3.LUT R3, R252, 0x38, R3, 0xf8, !PT ;  /* 0x00000038fc037812 */ /* 0x000fe400078ef803 */
[----:B------:R-:W-:Y:S01]  /*10e30*/  PRMT R17, R39, 0x5432, R9 ;  /* 0x0000543227117816 */ /* 0x000fe20000000009 */
[----:B------:R-:W-:Y:S01]  /*10e40*/  IMAD.U32 R9, R6, 0x10000, RZ ;  /* 0x0001000006097824 */ /* 0x000fe200078e00ff */
[----:B------:R-:W-:-:S02]  /*10e50*/  LOP3.LUT R3, R3, R122, RZ, 0x3c, !PT ;  /* 0x0000007a03037212 */ /* 0x000fc400078e3cff */
[----:B------:R-:W-:Y:S02]  /*10e60*/  LOP3.LUT R2, R2, 0x7fffe000, RZ, 0xc0, !PT ;  /* 0x7fffe00002027812 */ /* 0x000fe400078ec0ff */
[----:B------:R-:W-:Y:S02]  /*10e70*/  PRMT R11, R38, 0x5410, R4 ;  /* 0x00005410260b7816 */ /* 0x000fe40000000004 */
[----:B------:R-:W-:Y:S02]  /*10e80*/  IADD3 R2, R3, R2, R7 ;  /* 0x0000000203027210 */ /* 0x000fe40007ffe007 */
[----:B------:R-:W-:Y:S02]  /*10e90*/  SHF.R.U32.HI R3, RZ, 0x10, R19 ;  /* 0x00000010ff037819 */ /* 0x000fe40000011613 */
[----:B------:R-:W-:Y:S01]  /*10ea0*/  SHF.R.U64 R14, R14, 0x10, R15 ;  /* 0x000000100e0e7819 */ /* 0x000fe2000000120f */
[----:B------:R-:W-:Y:S01]  /*10eb0*/  IMAD.SHL.U32 R36, R2, 0x2, RZ ;  /* 0x0000000202247824 */ /* 0x000fe200078e00ff */
[----:B------:R-:W-:-:S02]  /*10ec0*/  SHF.R.U32.HI R2, RZ, 0x10, R13 ;  /* 0x00000010ff027819 */ /* 0x000fc4000001160d */
[----:B------:R-:W-:Y:S02]  /*10ed0*/  PRMT R18, R39, 0x5410, R3 ;  /* 0x0000541027127816 */ /* 0x000fe40000000003 */
[----:B------:R-:W2:Y:S01]  /*10ee0*/  LDS.128 R20, [R36+0x10080] ;  /* 0x0100800024147984 */ /* 0x000ea20000000c00 */
[----:B------:R-:W-:Y:S01]  /*10ef0*/  PRMT R10, R37, 0x5410, R2 ;  /* 0x00005410250a7816 */ /* 0x000fe20000000002 */
[----:B-1----:R-:W-:Y:S01]  /*10f00*/  IMAD.U32 R3, R24, 0x10000, RZ ;  /* 0x0001000018037824 */ /* 0x002fe200078e00ff */
[----:B------:R-:W-:Y:S02]  /*10f10*/  SHF.R.U32.HI R15, RZ, 0x10, R15 ;  /* 0x00000010ff0f7819 */ /* 0x000fe4000001160f */
[C---:B------:R-:W-:Y:S02]  /*10f20*/  PRMT R14, R48.reuse, 0x5432, R14 ;  /* 0x00005432300e7816 */ /* 0x040fe4000000000e */
[----:B------:R-:W-:Y:S02]  /*10f30*/  PRMT R15, R48, 0x5410, R15 ;  /* 0x00005410300f7816 */ /* 0x000fe4000000000f */
[----:B------:R-:W-:-:S02]  /*10f40*/  LOP3.LUT R6, R6, 0xffff0000, RZ, 0xc0, !PT ;  /* 0xffff000006067812 */ /* 0x000fc400078ec0ff */
[----:B------:R-:W-:Y:S02]  /*10f50*/  LOP3.LUT R16, R25, 0xffff0000, RZ, 0xc0, !PT ;  /* 0xffff000019107812 */ /* 0x000fe400078ec0ff */
[----:B--2---:R-:W-:-:S05]  /*10f60*/  SHF.L.U32 R2, R20, 0x10, RZ ;  /* 0x0000001014027819 */ /* 0x004fca00000006ff */
[CC--:B------:R-:W-:Y:S02]  /*10f70*/  FMUL.FTZ R4, R2.reuse, R12.reuse ;  /* 0x0000000c02047220 */ /* 0x0c0fe40000410000 */
[-C--:B------:R-:W-:Y:S02]  /*10f80*/  FMUL.FTZ R2, R2, R9.reuse ;  /* 0x0000000902027220 */ /* 0x080fe40000410000 */
[C---:B------:R-:W-:Y:S02]  /*10f90*/  FFMA.FTZ R38, R3.reuse, R9, -R4 ;  /* 0x0000000903267223 */ /* 0x040fe40000010804 */
[----:B------:R-:W-:Y:S01]  /*10fa0*/  FFMA.FTZ R49, R3, R12, R2 ;  /* 0x0000000c03317223 */ /* 0x000fe20000010002 */
[----:B------:R-:W-:Y:S01]  /*10fb0*/  SHF.L.U32 R2, R21, 0x10, RZ ;  /* 0x0000001015027819 */ /* 0x000fe200000006ff */
[----:B------:R-:W-:Y:S02]  /*10fc0*/  IMAD.U32 R12, R10, 0x10000, RZ ;  /* 0x000100000a0c7824 */ /* 0x000fe400078e00ff */
[----:B------:R-:W-:-:S02]  /*10fd0*/  IMAD.U32 R9, R11, 0x10000, RZ ;  /* 0x000100000b097824 */ /* 0x000fc400078e00ff */
[-C--:B------:R-:W-:Y:S02]  /*10fe0*/  FMUL.FTZ R4, R2, R12.reuse ;  /* 0x0000000c02047220 */ /* 0x080fe40000410000 */
[----:B------:R-:W-:Y:S01]  /*10ff0*/  IMAD.U32 R3, R25, 0x10000, RZ ;  /* 0x0001000019037824 */ /* 0x000fe200078e00ff */
[----:B------:R-:W-:Y:S01]  /*11000*/  LOP3.LUT R25, R10, 0xffff0000, RZ, 0xc0, !PT ;  /* 0xffff00000a197812 */ /* 0x000fe200078ec0ff */
[-C--:B------:R-:W-:Y:S02]  /*11010*/  FMUL.FTZ R2, R2, R9.reuse ;  /* 0x0000000902027220 */ /* 0x080fe40000410000 */
[C---:B------:R-:W-:Y:S02]  /*11020*/  FFMA.FTZ R13, R3.reuse, R9, -R4 ;  /* 0x00000009030d7223 */ /* 0x040fe40000010804 */
[----:B------:R-:W-:Y:S01]  /*11030*/  FFMA.FTZ R48, R3, R12, R2 ;  /* 0x0000000c03307223 */ /* 0x000fe20000010002 */
[----:B------:R-:W-:Y:S01]  /*11040*/  SHF.L.U32 R2, R23, 0x10, RZ ;  /* 0x0000001017027819 */ /* 0x000fe200000006ff */
[----:B------:R-:W-:-:S02]  /*11050*/  IMAD.U32 R12, R15, 0x10000, RZ ;  /* 0x000100000f0c7824 */ /* 0x000fc400078e00ff */
[----:B------:R-:W-:Y:S02]  /*11060*/  IMAD.U32 R9, R18, 0x10000, RZ ;  /* 0x0001000012097824 */ /* 0x000fe400078e00ff */
[CC--:B------:R-:W-:Y:S02]  /*11070*/  FMUL.FTZ R4, R2.reuse, R12.reuse ;  /* 0x0000000c02047220 */ /* 0x0c0fe40000410000 */
[----:B------:R-:W-:Y:S02]  /*11080*/  IMAD.U32 R3, R27, 0x10000, RZ ;  /* 0x000100001b037824 */ /* 0x000fe400078e00ff */
[-C--:B------:R-:W-:Y:S02]  /*11090*/  FMUL.FTZ R2, R2, R9.reuse ;  /* 0x0000000902027220 */ /* 0x080fe40000410000 */
[----:B------:R-:W-:Y:S01]  /*110a0*/  FFMA.FTZ R37, R3, R9, -R4 ;  /* 0x0000000903257223 */ /* 0x000fe20000010804 */
[----:B------:R-:W-:Y:S01]  /*110b0*/  LOP3.LUT R9, R5, 0xffff0000, RZ, 0xc0, !PT ;  /* 0xffff000005097812 */ /* 0x000fe200078ec0ff */
[----:B------:R-:W-:Y:S01]  /*110c0*/  FFMA.FTZ R39, R3, R12, R2 ;  /* 0x0000000c03277223 */ /* 0x000fe20000010002 */
[----:B------:R-:W-:-:S02]  /*110d0*/  LOP3.LUT R3, R20, 0xffff0000, RZ, 0xc0, !PT ;  /* 0xffff000014037812 */ /* 0x000fc400078ec0ff */
[----:B------:R-:W-:Y:S01]  /*110e0*/  LOP3.LUT R4, R24, 0xffff0000, RZ, 0xc0, !PT ;  /* 0xffff000018047812 */ /* 0x000fe200078ec0ff */
[----:B------:R-:W-:Y:S01]  /*110f0*/  IMAD.U32 R24, R14, 0x10000, RZ ;  /* 0x000100000e187824 */ /* 0x000fe200078e00ff */
[----:B------:R-:W-:Y:S01]  /*11100*/  LOP3.LUT R2, R21, 0xffff0000, RZ, 0xc0, !PT ;  /* 0xffff000015027812 */ /* 0x000fe200078ec0ff */
[CC--:B------:R-:W-:Y:S02]  /*11110*/  FMUL.FTZ R5, R3.reuse, R9.reuse ;  /* 0x0000000903057220 */ /* 0x0c0fe40000410000 */
[-C--:B------:R-:W-:Y:S02]  /*11120*/  FMUL.FTZ R3, R3, R6.reuse ;  /* 0x0000000603037220 */ /* 0x080fe40000410000 */
[----:B------:R-:W-:Y:S01]  /*11130*/  FFMA.FTZ R12, R4, R6, -R5 ;  /* 0x00000006040c7223 */ /* 0x000fe20000010805 */
[----:B------:R-:W-:Y:S01]  /*11140*/  LOP3.LUT R6, R26, 0xffff0000, RZ, 0xc0, !PT ;  /* 0xffff00001a067812 */ /* 0x000fe200078ec0ff */
[----:B------:R-:W-:Y:S01]  /*11150*/  FFMA.FTZ R20, R4, R9, R3 ;  /* 0x0000000904147223 */ /* 0x000fe20000010003 */
[----:B------:R-:W-:Y:S01]  /*11160*/  LOP3.LUT R4, R11, 0xffff0000, RZ, 0xc0, !PT ;  /* 0xffff00000b047812 */ /* 0x000fe200078ec0ff */
[C---:B------:R-:W-:Y:S01]  /*11170*/  FMUL.FTZ R3, R2.reuse, R25 ;  /* 0x0000001902037220 */ /* 0x040fe20000410000 */
[----:B------:R-:W-:Y:S01]  /*11180*/  LOP3.LUT R5, R27, 0xffff0000, RZ, 0xc0, !PT ;  /* 0xffff00001b057812 */ /* 0x000fe200078ec0ff */
[C---:B------:R-:W-:Y:S01]  /*11190*/  IMAD.U32 R21, R17.reuse, 0x10000, RZ ;  /* 0x0001000011157824 */ /* 0x040fe200078e00ff */
[----:B------:R-:W-:Y:S01]  /*111a0*/  LOP3.LUT R17, R17, 0xffff0000, RZ, 0xc0, !PT ;  /* 0xffff000011117812 */ /* 0x000fe200078ec0ff */
[-C--:B------:R-:W-:Y:S01]  /*111b0*/  FMUL.FTZ R19, R2, R4.reuse ;  /* 0x0000000402137220 */ /* 0x080fe20000410000 */
[----:B------:R-:W-:Y:S01]  /*111c0*/  LOP3.LUT R2, R23, 0xffff0000, RZ, 0xc0, !PT ;  /* 0xffff000017027812 */ /* 0x000fe200078ec0ff */
[----:B------:R-:W-:Y:S01]  /*111d0*/  FFMA.FTZ R10, R16, R4, -R3 ;  /* 0x00000004100a7223 */ /* 0x000fe20000010803 */
[----:B------:R-:W-:Y:S01]  /*111e0*/  SHF.L.U32 R4, R22, 0x10, RZ ;  /* 0x0000001016047819 */ /* 0x000fe200000006ff */
[----:B------:R-:W-:Y:S01]  /*111f0*/  IMAD.U32 R9, R26, 0x10000, RZ ;  /* 0x000100001a097824 */ /* 0x000fe200078e00ff */
[----:B------:R-:W-:-:S02]  /*11200*/  LOP3.LUT R3, R22, 0xffff0000, RZ, 0xc0, !PT ;  /* 0xffff000016037812 */ /* 0x000fc400078ec0ff */
[----:B------:R-:W-:Y:S01]  /*11210*/  LOP3.LUT R23, R14, 0xffff0000, RZ, 0xc0, !PT ;  /* 0xffff00000e177812 */ /* 0x000fe200078ec0ff */
[----:B------:R-:W-:Y:S01]  /*11220*/  FMUL.FTZ R11, R4, R24 ;  /* 0x00000018040b7220 */ /* 0x000fe20000410000 */
[----:B------:R-:W-:Y:S01]  /*11230*/  F2FP.BF16.PACK_AB R13, R10, R13 ;  /* 0x0000000d0a0d723e */ /* 0x000fe200000010ff */
[----:B------:R-:W-:Y:S01]  /*11240*/  FMUL.FTZ R4, R4, R21 ;  /* 0x0000001504047220 */ /* 0x000fe20000410000 */
[----:B------:R-:W-:Y:S01]  /*11250*/  LOP3.LUT R22, R15, 0xffff0000, RZ, 0xc0, !PT ;  /* 0xffff00000f167812 */ /* 0x000fe200078ec0ff */
[----:B------:R-:W-:Y:S01]  /*11260*/  FMUL.FTZ R10, R3, R23 ;  /* 0x00000017030a7220 */ /* 0x000fe20000410000 */
[----:B------:R-:W-:Y:S01]  /*11270*/  F2FP.BF16.PACK_AB R12, R12, R38 ;  /* 0x000000260c0c723e */ /* 0x000fe200000010ff */
[----:B------:R-:W-:Y:S02]  /*11280*/  FFMA.FTZ R11, R9, R21, -R11 ;  /* 0x00000015090b7223 */ /* 0x000fe4000001080b */
[-C--:B------:R-:W-:Y:S02]  /*11290*/  FFMA.FTZ R10, R6, R17.reuse, -R10 ;  /* 0x00000011060a7223 */ /* 0x080fe4000001080a */
[----:B------:R-:W-:-:S02]  /*112a0*/  FMUL.FTZ R3, R3, R17 ;  /* 0x0000001103037220 */ /* 0x000fc40000410000 */
[----:B------:R-:W-:Y:S01]  /*112b0*/  FFMA.FTZ R4, R9, R24, R4 ;  /* 0x0000001809047223 */ /* 0x000fe20000010004 */
[----:B------:R-:W-:Y:S01]  /*112c0*/  F2FP.BF16.PACK_AB R14, R10, R11 ;  /* 0x0000000b0a0e723e */ /* 0x000fe200000010ff */
[----:B------:R-:W-:Y:S01]  /*112d0*/  FMUL.FTZ R10, R2, R22 ;  /* 0x00000016020a7220 */ /* 0x000fe20000410000 */
[----:B------:R-:W-:Y:S01]  /*112e0*/  LOP3.LUT R11, R18, 0xffff0000, RZ, 0xc0, !PT ;  /* 0xffff0000120b7812 */ /* 0x000fe200078ec0ff */
[----:B------:R-:W-:-:S04]  /*112f0*/  FFMA.FTZ R3, R6, R23, R3 ;  /* 0x0000001706037223 */ /* 0x000fc80000010003 */
[-C--:B------:R-:W-:Y:S02]  /*11300*/  FFMA.FTZ R10, R5, R11.reuse, -R10 ;  /* 0x0000000b050a7223 */ /* 0x080fe4000001080a */
[----:B------:R-:W-:-:S03]  /*11310*/  FMUL.FTZ R2, R2, R11 ;  /* 0x0000000b02027220 */ /* 0x000fc60000410000 */
[----:B------:R-:W-:Y:S01]  /*11320*/  F2FP.BF16.PACK_AB R15, R10, R37 ;  /* 0x000000250a0f723e */ /* 0x000fe200000010ff */
[----:B------:R-:W-:Y:S02]  /*11330*/  FFMA.FTZ R10, R16, R25, R19 ;  /* 0x00000019100a7223 */ /* 0x000fe40000010013 */
[----:B------:R-:W-:Y:S02]  /*11340*/  FFMA.FTZ R2, R5, R22, R2 ;  /* 0x0000001605027223 */ /* 0x000fe40000010002 */
[----:B------:R1:W-:Y:S02]  /*11350*/  STS.128 [R216+0x10080], R12 ;  /* 0x0100800cd8007388 */ /* 0x0003e40000000c00 */
[----:B-1----:R-:W-:Y:S02]  /*11360*/  F2FP.BF16.PACK_AB R12, R20, R49 ;  /* 0x00000031140c723e */ /* 0x002fe400000010ff */
[----:B------:R-:W-:Y:S02]  /*11370*/  F2FP.BF16.PACK_AB R13, R10, R48 ;  /* 0x000000300a0d723e */ /* 0x000fe400000010ff */
[----:B------:R-:W-:-:S02]  /*11380*/  F2FP.BF16.PACK_AB R14, R3, R4 ;  /* 0x00000004030e723e */ /* 0x000fc400000010ff */
[----:B------:R-:W-:-:S05]  /*11390*/  F2FP.BF16.PACK_AB R15, R2, R39 ;  /* 0x00000027020f723e */ /* 0x000fca00000010ff */
[----:B------:R1:W-:Y:S02]  /*113a0*/  STS.128 [R36+0x10080], R12 ;  /* 0x0100800c24007388 */ /* 0x0003e40000000c00 */
.L_x_6315:
[----:B------:R-:W-:Y:S05]  /*113b0*/  BSYNC B0 ;  /* 0x0000000000007941 */ /* 0x000fea0003800000 */
.L_x_6314:
[----:B------:R-:W-:-:S13]  /*113c0*/  ISETP.GE.AND P0, PT, R142, c[0x0][0x27c], PT ;  /* 0x00009f008e007a0c */ /* 0x000fda0003f06270 */
[----:B------:R-:W-:Y:S05]  /*113d0*/  @P0 BRA `(.L_x_6313) ;  /* 0x0000069000000947 */ /* 0x000fea0003800000 */
[----:B------:R-:W2:Y:S04]  /*113e0*/  LDL R3, [R1+0xe4] ;  /* 0x0000e40001037983 */ /* 0x000ea80000100800 */
[----:B-1----:R-:W3:Y:S01]  /*113f0*/  LDL R36, [R1+0xfc] ;  /* 0x0000fc0001247983 */ /* 0x002ee20000100800 */
[----:B------:R-:W-:Y:S01]  /*11400*/  IMAD.MOV.U32 R2, RZ, RZ, c[0x0][0x27c] ;  /* 0x00009f00ff027624 */ /* 0x000fe200078e00ff */
[----:B------:R-:W-:Y:S02]  /*11410*/  SHF.R.U32.HI R5, RZ, 0x10, R31 ;  /* 0x00000010ff057819 */ /* 0x000fe4000001161f */
[----:B------:R-:W-:Y:S02]  /*11420*/  SHF.R.U64 R9, R32, 0x10, R33 ;  /* 0x0000001020097819 */ /* 0x000fe40000001221 */
[----:B------:R-:W-:-:S02]  /*11430*/  PRMT R23, R70, 0x5410, R5 ;  /* 0x0000541046177816 */ /* 0x000fc40000000005 */
[----:B------:R-:W-:Y:S02]  /*11440*/  PRMT R5, R51, 0x5432, R9 ;  /* 0x0000543233057816 */ /* 0x000fe40000000009 */
[----:B------:R-:W-:Y:S02]  /*11450*/  SHF.R.U32.HI R10, RZ, 0x10, R33 ;  /* 0x00000010ff0a7819 */ /* 0x000fe40000011621 */
[----:B------:R-:W-:Y:S01]  /*11460*/  SHF.R.U32.HI R21, RZ, 0x10, R35 ;  /* 0x00000010ff157819 */ /* 0x000fe20000011623 */
[----:B------:R-:W-:Y:S01]  /*11470*/  IMAD.U32 R24, R5, 0x10000, RZ ;  /* 0x0001000005187824 */ /* 0x000fe200078e00ff */
[----:B------:R-:W-:Y:S02]  /*11480*/  PRMT R10, R51, 0x5410, R10 ;  /* 0x00005410330a7816 */ /* 0x000fe4000000000a */
[----:B------:R-:W-:Y:S02]  /*11490*/  PRMT R21, R71, 0x5410, R21 ;  /* 0x0000541047157816 */ /* 0x000fe40000000015 */
[----:B------:R-:W-:-:S02]  /*114a0*/  LOP3.LUT R32, R10, 0xffff0000, RZ, 0xc0, !PT ;  /* 0xffff00000a207812 */ /* 0x000fc400078ec0ff */
[----:B------:R-:W-:-:S04]  /*114b0*/  SHF.R.U64 R20, R34, 0x10, R35 ;  /* 0x0000001022147819 */ /* 0x000fc80000001223 */
[----:B------:R-:W-:Y:S02]  /*114c0*/  PRMT R20, R71, 0x5432, R20 ;  /* 0x0000543247147816 */ /* 0x000fe40000000014 */
[----:B--2---:R-:W-:-:S04]  /*114d0*/  LEA.HI R2, R2, R3, RZ, 0x1d ;  /* 0x0000000302027211 */ /* 0x004fc800078fe8ff */
[----:B------:R-:W-:Y:S01]  /*114e0*/  SHF.R.S32.HI R3, RZ, 0x1f, R2 ;  /* 0x0000001fff037819 */ /* 0x000fe20000011402 */
[----:B---3--:R-:W1:Y:S03]  /*114f0*/  LDS.128 R16, [R36] ;  /* 0x0000000024107984 */ /* 0x008e660000000c00 */
[----:B------:R-:W-:Y:S01]  /*11500*/  LEA.HI R3, R3, R2, RZ, 0x3 ;  /* 0x0000000203037211 */ /* 0x000fe200078f18ff */
[----:B------:R-:W-:-:S05]  /*11510*/  IMAD.SHL.U32 R2, R2, 0x8, RZ ;  /* 0x0000000802027824 */ /* 0x000fca00078e00ff */
[----:B------:R-:W-:Y:S01]  /*11520*/  LOP3.LUT R4, R252, 0x38, R2, 0xf8, !PT ;  /* 0x00000038fc047812 */ /* 0x000fe200078ef802 */
[----:B------:R-:W-:-:S03]  /*11530*/  IMAD.SHL.U32 R2, R3, 0x400, RZ ;  /* 0x0000040003027824 */ /* 0x000fc600078e00ff */
[----:B------:R-:W-:Y:S02]  /*11540*/  LOP3.LUT R3, R4, R122, RZ, 0x3c, !PT ;  /* 0x0000007a04037212 */ /* 0x000fe400078e3cff */
[----:B------:R-:W-:Y:S02]  /*11550*/  LOP3.LUT R2, R2, 0x7fffe000, RZ, 0xc0, !PT ;  /* 0x7fffe00002027812 */ /* 0x000fe400078ec0ff */
[----:B------:R-:W-:Y:S02]  /*11560*/  SHF.R.U64 R4, R30, 0x10, R31 ;  /* 0x000000101e047819 */ /* 0x000fe4000000121f */
[----:B------:R-:W-:Y:S02]  /*11570*/  IADD3 R2, R3, R2, R7 ;  /* 0x0000000203027210 */ /* 0x000fe40007ffe007 */
[--C-:B------:R-:W-:Y:S02]  /*11580*/  SHF.R.U32.HI R3, RZ, 0x10, R29.reuse ;  /* 0x00000010ff037819 */ /* 0x100fe4000001161d */
[----:B------:R-:W-:Y:S01]  /*11590*/  PRMT R22, R70, 0x5432, R4 ;  /* 0x0000543246167816 */ /* 0x000fe20000000004 */
[----:B------:R-:W-:Y:S01]  /*115a0*/  IMAD.SHL.U32 R26, R2, 0x2, RZ ;  /* 0x00000002021a7824 */ /* 0x000fe200078e00ff */
[----:B------:R-:W-:-:S02]  /*115b0*/  SHF.R.U64 R2, R28, 0x10, R29 ;  /* 0x000000101c027819 */ /* 0x000fc4000000121d */
[C---:B------:R-:W-:Y:S02]  /*115c0*/  PRMT R11, R69.reuse, 0x5410, R3 ;  /* 0x00005410450b7816 */ /* 0x040fe40000000003 */
[----:B------:R-:W2:Y:S01]  /*115d0*/  LDS.128 R12, [R26+0x10080] ;  /* 0x010080001a0c7984 */ /* 0x000ea20000000c00 */
[----:B------:R-:W-:-:S05]  /*115e0*/  PRMT R6, R69, 0x5432, R2 ;  /* 0x0000543245067816 */ /* 0x000fca0000000002 */
[C---:B------:R-:W-:Y:S01]  /*115f0*/  IMAD.U32 R9, R6.reuse, 0x10000, RZ ;  /* 0x0001000006097824 */ /* 0x040fe200078e00ff */
[----:B------:R-:W-:Y:S01]  /*11600*/  LOP3.LUT R6, R6, 0xffff0000, RZ, 0xc0, !PT ;  /* 0xffff000006067812 */ /* 0x000fe200078ec0ff */
[----:B-1----:R-:W-:Y:S01]  /*11610*/  IMAD.U32 R3, R16, 0x10000, RZ ;  /* 0x0001000010037824 */ /* 0x002fe200078e00ff */
        /* <DEDUP_REMOVED lines=9> */
[----:B------:R-:W-:Y:S02]  /*116b0*/  IMAD.U32 R3, R17, 0x10000, RZ ;  /* 0x0001000011037824 */ /* 0x000fe400078e00ff */
[-C--:B------:R-:W-:Y:S02]  /*116c0*/  FMUL.FTZ R2, R2, R9.reuse ;  /* 0x0000000902027220 */ /* 0x080fe40000410000 */
[C---:B------:R-:W-:Y:S02]  /*116d0*/  FFMA.FTZ R25, R3.reuse, R9, -R4 ;  /* 0x0000000903197223 */ /* 0x040fe40000010804 */
[----:B------:R-:W-:Y:S01]  /*116e0*/  FFMA.FTZ R30, R3, R24, R2 ;  /* 0x00000018031e7223 */ /* 0x000fe20000010002 */
[----:B------:R-:W-:Y:S01]  /*116f0*/  SHF.L.U32 R2, R15, 0x10, RZ ;  /* 0x000000100f027819 */ /* 0x000fe200000006ff */
[C---:B------:R-:W-:Y:S01]  /*11700*/  IMAD.U32 R24, R21.reuse, 0x10000, RZ ;  /* 0x0001000015187824 */ /* 0x040fe200078e00ff */
[----:B------:R-:W-:Y:S01]  /*11710*/  LOP3.LUT R21, R21, 0xffff0000, RZ, 0xc0, !PT ;  /* 0xffff000015157812 */ /* 0x000fe200078ec0ff */
[----:B------:R-:W-:-:S02]  /*11720*/  IMAD.U32 R9, R23, 0x10000, RZ ;  /* 0x0001000017097824 */ /* 0x000fc400078e00ff */
[CC--:B------:R-:W-:Y:S02]  /*11730*/  FMUL.FTZ R4, R2.reuse, R24.reuse ;  /* 0x0000001802047220 */ /* 0x0c0fe40000410000 */
[----:B------:R-:W-:Y:S02]  /*11740*/  IMAD.U32 R3, R19, 0x10000, RZ ;  /* 0x0001000013037824 */ /* 0x000fe400078e00ff */
[-C--:B------:R-:W-:Y:S02]  /*11750*/  FMUL.FTZ R2, R2, R9.reuse ;  /* 0x0000000902027220 */ /* 0x080fe40000410000 */
[----:B------:R-:W-:Y:S01]  /*11760*/  FFMA.FTZ R27, R3, R9, -R4 ;  /* 0x00000009031b7223 */ /* 0x000fe20000010804 */
[----:B------:R-:W-:Y:S01]  /*11770*/  LOP3.LUT R9, R5, 0xffff0000, RZ, 0xc0, !PT ;  /* 0xffff000005097812 */ /* 0x000fe200078ec0ff */
[----:B------:R-:W-:Y:S01]  /*11780*/  FFMA.FTZ R29, R3, R24, R2 ;  /* 0x00000018031d7223 */ /* 0x000fe20000010002 */
[----:B------:R-:W-:Y:S02]  /*11790*/  LOP3.LUT R3, R12, 0xffff0000, RZ, 0xc0, !PT ;  /* 0xffff00000c037812 */ /* 0x000fe400078ec0ff */
[----:B------:R-:W-:-:S02]  /*117a0*/  LOP3.LUT R4, R16, 0xffff0000, RZ, 0xc0, !PT ;  /* 0xffff000010047812 */ /* 0x000fc400078ec0ff */
[----:B------:R-:W-:Y:S01]  /*117b0*/  LOP3.LUT R2, R13, 0xffff0000, RZ, 0xc0, !PT ;  /* 0xffff00000d027812 */ /* 0x000fe200078ec0ff */
[-C--:B------:R-:W-:Y:S01]  /*117c0*/  FMUL.FTZ R5, R3, R9.reuse ;  /* 0x0000000903057220 */ /* 0x080fe20000410000 */
[----:B------:R-:W-:Y:S01]  /*117d0*/  LOP3.LUT R16, R17, 0xffff0000, RZ, 0xc0, !PT ;  /* 0xffff000011107812 */ /* 0x000fe200078ec0ff */
[-C--:B------:R-:W-:Y:S02]  /*117e0*/  FMUL.FTZ R3, R3, R6.reuse ;  /* 0x0000000603037220 */ /* 0x080fe40000410000 */
[----:B------:R-:W-:Y:S01]  /*117f0*/  FFMA.FTZ R12, R4, R6, -R5 ;  /* 0x00000006040c7223 */ /* 0x000fe20000010805 */
[----:B------:R-:W-:Y:S01]  /*11800*/  LOP3.LUT R6, R18, 0xffff0000, RZ, 0xc0, !PT ;  /* 0xffff000012067812 */ /* 0x000fe200078ec0ff */
        /* <DEDUP_REMOVED lines=9> */
[----:B------:R-:W-:Y:S01]  /*118a0*/  SHF.L.U32 R4, R14, 0x10, RZ ;  /* 0x000000100e047819 */ /* 0x000fe200000006ff */
[----:B------:R-:W-:Y:S01]  /*118b0*/  IMAD.U32 R19, R22, 0x10000, RZ ;  /* 0x0001000016137824 */ /* 0x000fe200078e00ff */
[----:B------:R-:W-:Y:S01]  /*118c0*/  F2FP.BF16.PACK_AB R13, R10, R25 ;  /* 0x000000190a0d723e */ /* 0x000fe200000010ff */
[C---:B------:R-:W-:Y:S01]  /*118d0*/  IMAD.U32 R25, R20.reuse, 0x10000, RZ ;  /* 0x0001000014197824 */ /* 0x040fe200078e00ff */
[----:B------:R-:W-:-:S02]  /*118e0*/  LOP3.LUT R20, R20, 0xffff0000, RZ, 0xc0, !PT ;  /* 0xffff000014147812 */ /* 0x000fc400078ec0ff */
[----:B------:R-:W-:Y:S01]  /*118f0*/  LOP3.LUT R2, R15, 0xffff0000, RZ, 0xc0, !PT ;  /* 0xffff00000f027812 */ /* 0x000fe200078ec0ff */
[----:B------:R-:W-:Y:S01]  /*11900*/  FMUL.FTZ R11, R4, R25 ;  /* 0x00000019040b7220 */ /* 0x000fe20000410000 */
[----:B------:R-:W-:Y:S01]  /*11910*/  F2FP.BF16.PACK_AB R12, R12, R28 ;  /* 0x0000001c0c0c723e */ /* 0x000fe200000010ff */
[----:B------:R-:W-:Y:S02]  /*11920*/  FMUL.FTZ R10, R3, R20 ;  /* 0x00000014030a7220 */ /* 0x000fe40000410000 */
[-C--:B------:R-:W-:Y:S02]  /*11930*/  FFMA.FTZ R11, R9, R19.reuse, -R11 ;  /* 0x00000013090b7223 */ /* 0x080fe4000001080b */
[-C--:B------:R-:W-:Y:S02]  /*11940*/  FFMA.FTZ R10, R6, R18.reuse, -R10 ;  /* 0x00000012060a7223 */ /* 0x080fe4000001080a */
[----:B------:R-:W-:Y:S02]  /*11950*/  FMUL.FTZ R4, R4, R19 ;  /* 0x0000001304047220 */ /* 0x000fe40000410000 */
[----:B------:R-:W-:Y:S01]  /*11960*/  FMUL.FTZ R3, R3, R18 ;  /* 0x0000001203037220 */ /* 0x000fe20000410000 */
[----:B------:R-:W-:Y:S01]  /*11970*/  F2FP.BF16.PACK_AB R14, R10, R11 ;  /* 0x0000000b0a0e723e */ /* 0x000fe200000010ff */
[----:B------:R-:W-:Y:S01]  /*11980*/  FMUL.FTZ R10, R2, R21 ;  /* 0x00000015020a7220 */ /* 0x000fe20000410000 */
[----:B------:R-:W-:Y:S01]  /*11990*/  LOP3.LUT R11, R23, 0xffff0000, RZ, 0xc0, !PT ;  /* 0xffff0000170b7812 */ /* 0x000fe200078ec0ff */
[----:B------:R-:W-:-:S02]  /*119a0*/  FFMA.FTZ R4, R9, R25, R4 ;  /* 0x0000001909047223 */ /* 0x000fc40000010004 */
[----:B------:R-:W-:Y:S02]  /*119b0*/  FFMA.FTZ R3, R6, R20, R3 ;  /* 0x0000001406037223 */ /* 0x000fe40000010003 */
[-C--:B------:R-:W-:Y:S02]  /*119c0*/  FFMA.FTZ R10, R5, R11.reuse, -R10 ;  /* 0x0000000b050a7223 */ /* 0x080fe4000001080a */
[----:B------:R-:W-:-:S03]  /*119d0*/  FMUL.FTZ R2, R2, R11 ;  /* 0x0000000b02027220 */ /* 0x000fc60000410000 */
[----:B------:R-:W-:Y:S01]  /*119e0*/  F2FP.BF16.PACK_AB R15, R10, R27 ;  /* 0x0000001b0a0f723e */ /* 0x000fe200000010ff */
[----:B------:R-:W-:Y:S02]  /*119f0*/  FFMA.FTZ R10, R16, R32, R17 ;  /* 0x00000020100a7223 */ /* 0x000fe40000010011 */
[----:B------:R-:W-:Y:S02]  /*11a00*/  FFMA.FTZ R2, R5, R21, R2 ;  /* 0x0000001505027223 */ /* 0x000fe40000010002 */
[----:B------:R1:W-:Y:S02]  /*11a10*/  STS.128 [R36], R12 ;  /* 0x0000000c24007388 */ /* 0x0003e40000000c00 */
[----:B-1----:R-:W-:Y:S02]  /*11a20*/  F2FP.BF16.PACK_AB R12, R24, R31 ;  /* 0x0000001f180c723e */ /* 0x002fe400000010ff */
[----:B------:R-:W-:Y:S02]  /*11a30*/  F2FP.BF16.PACK_AB R13, R10, R30 ;  /* 0x0000001e0a0d723e */ /* 0x000fe400000010ff */
[----:B------:R-:W-:-:S02]  /*11a40*/  F2FP.BF16.PACK_AB R14, R3, R4 ;  /* 0x00000004030e723e */ /* 0x000fc400000010ff */
[----:B------:R-:W-:-:S05]  /*11a50*/  F2FP.BF16.PACK_AB R15, R2, R29 ;  /* 0x0000001d020f723e */ /* 0x000fca00000010ff */
[----:B------:R1:W-:Y:S02]  /*11a60*/  STS.128 [R26+0x10080], R12 ;  /* 0x0100800c1a007388 */ /* 0x0003e40000000c00 */
.L_x_6313:
[----:B------:R-:W-:Y:S05]  /*11a70*/  BSYNC B1 ;  /* 0x0000000000017941 */ /* 0x000fea0003800000 */
.L_x_6312:
        /* <DEDUP_REMOVED lines=8> */
[----:B------:R-:W2:Y:S01]  /*11b00*/  LDL R32, [R1+0x184] ;  /* 0x0001840001207983 */ /* 0x000ea20000100800 */
[----:B------:R-:W-:Y:S01]  /*11b10*/  IMAD.MOV.U32 R3, RZ, RZ, c[0x0][0x27c] ;  /* 0x00009f00ff037624 */ /* 0x000fe200078e00ff */
[----:B------:R-:W-:Y:S02]  /*11b20*/  SHF.R.U64 R6, R44, 0x10, R45 ;  /* 0x000000102c067819 */ /* 0x000fe4000000122d */
[----:B------:R-:W-:Y:S02]  /*11b30*/  SHF.R.U32.HI R5, RZ, 0x10, R43 ;  /* 0x00000010ff057819 */ /* 0x000fe4000001162b */
[----:B------:R-:W-:Y:S02]  /*11b40*/  LEA.HI R3, R3, R149, RZ, 0x1d ;  /* 0x0000009503037211 */ /* 0x000fe400078fe8ff */
[----:B------:R-:W-:Y:S02]  /*11b50*/  PRMT R6, R96, 0x5432, R6 ;  /* 0x0000543260067816 */ /* 0x000fe40000000006 */
[----:B------:R-:W-:-:S02]  /*11b60*/  SHF.R.S32.HI R2, RZ, 0x1f, R3 ;  /* 0x0000001fff027819 */ /* 0x000fc40000011403 */
[----:B------:R-:W-:Y:S02]  /*11b70*/  SHF.R.U64 R4, R42, 0x10, R43 ;  /* 0x000000102a047819 */ /* 0x000fe4000000122b */
[----:B------:R-:W-:Y:S01]  /*11b80*/  LEA.HI R2, R2, R3, RZ, 0x3 ;  /* 0x0000000302027211 */ /* 0x000fe200078f18ff */
[----:B------:R-:W-:Y:S01]  /*11b90*/  IMAD.SHL.U32 R3, R3, 0x8, RZ ;  /* 0x0000000803037824 */ /* 0x000fe200078e00ff */
[----:B------:R-:W-:Y:S01]  /*11ba0*/  PRMT R23, R98, 0x5410, R5 ;  /* 0x0000541062177816 */ /* 0x000fe20000000005 */
[----:B------:R-:W-:Y:S01]  /*11bb0*/  IMAD.U32 R5, R6, 0x10000, RZ ;  /* 0x0001000006057824 */ /* 0x000fe200078e00ff */
[----:B------:R-:W-:Y:S01]  /*11bc0*/  SHF.R.U32.HI R9, RZ, 0x10, R45 ;  /* 0x00000010ff097819 */ /* 0x000fe2000001162d */
[----:B------:R-:W-:Y:S01]  /*11bd0*/  IMAD.SHL.U32 R2, R2, 0x400, RZ ;  /* 0x0000040002027824 */ /* 0x000fe200078e00ff */
[----:B------:R-:W-:Y:S02]  /*11be0*/  LOP3.LUT R3, R251, 0x38, R3, 0xf8, !PT ;  /* 0x00000038fb037812 */ /* 0x000fe400078ef803 */
[----:B------:R-:W-:-:S02]  /*11bf0*/  PRMT R22, R98, 0x5432, R4 ;  /* 0x0000543262167816 */ /* 0x000fc40000000004 */
[----:B------:R-:W-:Y:S02]  /*11c00*/  LOP3.LUT R3, R3, R31, RZ, 0x3c, !PT ;  /* 0x0000001f03037212 */ /* 0x000fe400078e3cff */
[----:B------:R-:W-:Y:S02]  /*11c10*/  LOP3.LUT R2, R2, 0x7fffe000, RZ, 0xc0, !PT ;  /* 0x7fffe00002027812 */ /* 0x000fe400078ec0ff */
[----:B------:R-:W-:Y:S02]  /*11c20*/  PRMT R9, R96, 0x5410, R9 ;  /* 0x0000541060097816 */ /* 0x000fe40000000009 */
[----:B------:R-:W-:Y:S02]  /*11c30*/  IADD3 R2, R3, R2, R8 ;  /* 0x0000000203027210 */ /* 0x000fe40007ffe008 */
[----:B------:R-:W-:Y:S02]  /*11c40*/  SHF.R.U32.HI R3, RZ, 0x10, R41 ;  /* 0x00000010ff037819 */ /* 0x000fe40000011629 */
[----:B------:R-:W-:Y:S01]  /*11c50*/  SHF.R.U32.HI R21, RZ, 0x10, R47 ;  /* 0x00000010ff157819 */ /* 0x000fe2000001162f */
[----:B------:R-:W-:Y:S01]  /*11c60*/  IMAD.SHL.U32 R24, R2, 0x2, RZ ;  /* 0x0000000202187824 */ /* 0x000fe200078e00ff */
[----:B------:R-:W-:-:S02]  /*11c70*/  SHF.R.U64 R2, R40, 0x10, R41 ;  /* 0x0000001028027819 */ /* 0x000fc40000001229 */
[C---:B------:R-:W-:Y:S02]  /*11c80*/  PRMT R10, R97.reuse, 0x5410, R3 ;  /* 0x00005410610a7816 */ /* 0x040fe40000000003 */
[----:B-1----:R-:W1:Y:S01]  /*11c90*/  LDS.128 R12, [R24+0x10080] ;  /* 0x01008000180c7984 */ /* 0x002e620000000c00 */
[----:B------:R-:W-:Y:S02]  /*11ca0*/  PRMT R11, R97, 0x5432, R2 ;  /* 0x00005432610b7816 */ /* 0x000fe40000000002 */
[----:B------:R-:W-:Y:S02]  /*11cb0*/  PRMT R21, R99, 0x5410, R21 ;  /* 0x0000541063157816 */ /* 0x000fe40000000015 */
[----:B------:R-:W-:Y:S01]  /*11cc0*/  SHF.R.U64 R20, R46, 0x10, R47 ;  /* 0x000000102e147819 */ /* 0x000fe2000000122f */
[C---:B------:R-:W-:Y:S01]  /*11cd0*/  IMAD.U32 R25, R11.reuse, 0x10000, RZ ;  /* 0x000100000b197824 */ /* 0x040fe200078e00ff */
[----:B------:R-:W-:Y:S02]  /*11ce0*/  LOP3.LUT R11, R11, 0xffff0000, RZ, 0xc0, !PT ;  /* 0xffff00000b0b7812 */ /* 0x000fe400078ec0ff */
[----:B------:R-:W-:-:S02]  /*11cf0*/  PRMT R20, R99, 0x5432, R20 ;  /* 0x0000543263147816 */ /* 0x000fc40000000014 */
[----:B-1----:R-:W-:-:S05]  /*11d00*/  SHF.L.U32 R2, R12, 0x10, RZ ;  /* 0x000000100c027819 */ /* 0x002fca00000006ff */
[C---:B------:R-:W-:Y:S02]  /*11d10*/  FMUL.FTZ R4, R2.reuse, R5 ;  /* 0x0000000502047220 */ /* 0x040fe40000410000 */
[----:B------:R-:W-:Y:S01]  /*11d20*/  FMUL.FTZ R2, R2, R25 ;  /* 0x0000001902027220 */ /* 0x000fe20000410000 */
[----:B--2---:R-:W1:Y:S02]  /*11d30*/  LDS.128 R16, [R32] ;  /* 0x0000000020107984 */ /* 0x004e640000000c00 */
[----:B-1----:R-:W-:-:S04]  /*11d40*/  IMAD.U32 R3, R16, 0x10000, RZ ;  /* 0x0001000010037824 */ /* 0x002fc800078e00ff */
[----:B------:R-:W-:Y:S01]  /*11d50*/  FFMA.FTZ R29, R3, R5, R2 ;  /* 0x00000005031d7223 */ /* 0x000fe20000010002 */
[----:B------:R-:W-:Y:S01]  /*11d60*/  SHF.L.U32 R2, R13, 0x10, RZ ;  /* 0x000000100d027819 */ /* 0x000fe200000006ff */
[----:B------:R-:W-:Y:S02]  /*11d70*/  FFMA.FTZ R30, R3, R25, -R4 ;  /* 0x00000019031e7223 */ /* 0x000fe40000010804 */
[----:B------:R-:W-:Y:S02]  /*11d80*/  IMAD.U32 R25, R9, 0x10000, RZ ;  /* 0x0001000009197824 */ /* 0x000fe400078e00ff */
[----:B------:R-:W-:Y:S02]  /*11d90*/  IMAD.U32 R5, R10, 0x10000, RZ ;  /* 0x000100000a057824 */ /* 0x000fe400078e00ff */
[----:B------:R-:W-:Y:S02]  /*11da0*/  FMUL.FTZ R4, R2, R25 ;  /* 0x0000001902047220 */ /* 0x000fe40000410000 */
[----:B------:R-:W-:-:S02]  /*11db0*/  IMAD.U32 R3, R17, 0x10000, RZ ;  /* 0x0001000011037824 */ /* 0x000fc400078e00ff */
[-C--:B------:R-:W-:Y:S02]  /*11dc0*/  FMUL.FTZ R2, R2, R5.reuse ;  /* 0x0000000502027220 */ /* 0x080fe40000410000 */
[C---:B------:R-:W-:Y:S02]  /*11dd0*/  FFMA.FTZ R28, R3.reuse, R5, -R4 ;  /* 0x00000005031c7223 */ /* 0x040fe40000010804 */
[----:B------:R-:W-:Y:S01]  /*11de0*/  FFMA.FTZ R26, R3, R25, R2 ;  /* 0x00000019031a7223 */ /* 0x000fe20000010002 */
[----:B------:R-:W-:Y:S01]  /*11df0*/  SHF.L.U32 R2, R15, 0x10, RZ ;  /* 0x000000100f027819 */ /* 0x000fe200000006ff */
[----:B------:R-:W-:Y:S02]  /*11e00*/  IMAD.U32 R25, R21, 0x10000, RZ ;  /* 0x0001000015197824 */ /* 0x000fe400078e00ff */
[----:B------:R-:W-:Y:S02]  /*11e10*/  IMAD.U32 R5, R23, 0x10000, RZ ;  /* 0x0001000017057824 */ /* 0x000fe400078e00ff */
[----:B------:R-:W-:-:S02]  /*11e20*/  IMAD.U32 R3, R19, 0x10000, RZ ;  /* 0x0001000013037824 */ /* 0x000fc400078e00ff */
[C---:B------:R-:W-:Y:S02]  /*11e30*/  FMUL.FTZ R4, R2.reuse, R25 ;  /* 0x0000001902047220 */ /* 0x040fe40000410000 */
        /* <DEDUP_REMOVED lines=8> */
[C---:B------:R-:W-:Y:S02]  /*11ec0*/  FMUL.FTZ R6, R3.reuse, R17 ;  /* 0x0000001103067220 */ /* 0x040fe40000410000 */
[-C--:B------:R-:W-:Y:S02]  /*11ed0*/  FMUL.FTZ R3, R3, R11.reuse ;  /* 0x0000000b03037220 */ /* 0x080fe40000410000 */
[----:B------:R-:W-:Y:S01]  /*11ee0*/  FFMA.FTZ R16, R5, R11, -R6 ;  /* 0x0000000b05107223 */ /* 0x000fe20000010806 */
[----:B------:R-:W-:Y:S01]  /*11ef0*/  LOP3.LUT R6, R9, 0xffff0000, RZ, 0xc0, !PT ;  /* 0xffff000009067812 */ /* 0x000fe200078ec0ff */
[----:B------:R-:W-:Y:S01]  /*11f00*/  FFMA.FTZ R12, R5, R17, R3 ;  /* 0x00000011050c7223 */ /* 0x000fe20000010003 */
[----:B------:R-:W-:Y:S02]  /*11f10*/  LOP3.LUT R5, R10, 0xffff0000, RZ, 0xc0, !PT ;  /* 0xffff00000a057812 */ /* 0x000fe400078ec0ff */
[----:B------:R-:W-:Y:S01]  /*11f20*/  LOP3.LUT R17, R20, 0xffff0000, RZ, 0xc0, !PT ;  /* 0xffff000014117812 */ /* 0x000fe200078ec0ff */
[----:B------:R-:W-:Y:S01]  /*11f30*/  FMUL.FTZ R3, R2, R6 ;  /* 0x0000000602037220 */ /* 0x000fe20000410000 */
[----:B------:R-:W-:Y:S01]  /*11f40*/  F2FP.BF16.PACK_AB R16, R16, R30 ;  /* 0x0000001e1010723e */ /* 0x000fe200000010ff */
[----:B------:R-:W-:Y:S01]  /*11f50*/  FMUL.FTZ R2, R2, R5 ;  /* 0x0000000502027220 */ /* 0x000fe20000410000 */
[----:B------:R-:W-:Y:S01]  /*11f60*/  F2FP.BF16.PACK_AB R12, R12, R29 ;  /* 0x0000001d0c0c723e */ /* 0x000fe200000010ff */
[----:B------:R-:W-:-:S02]  /*11f70*/  FFMA.FTZ R13, R4, R5, -R3 ;  /* 0x00000005040d7223 */ /* 0x000fc40000010803 */
[----:B------:R-:W-:Y:S01]  /*11f80*/  FFMA.FTZ R11, R4, R6, R2 ;  /* 0x00000006040b7223 */ /* 0x000fe20000010002 */
[----:B------:R-:W-:Y:S01]  /*11f90*/  SHF.L.U32 R2, R14, 0x10, RZ ;  /* 0x000000100e027819 */ /* 0x000fe200000006ff */
[----:B------:R-:W-:Y:S02]  /*11fa0*/  IMAD.U32 R6, R20, 0x10000, RZ ;  /* 0x0001000014067824 */ /* 0x000fe400078e00ff */
[----:B------:R-:W-:Y:S02]  /*11fb0*/  IMAD.U32 R5, R22, 0x10000, RZ ;  /* 0x0001000016057824 */ /* 0x000fe400078e00ff */
[----:B------:R-:W-:Y:S02]  /*11fc0*/  FMUL.FTZ R4, R2, R6 ;  /* 0x0000000602047220 */ /* 0x000fe40000410000 */
[----:B------:R-:W-:Y:S02]  /*11fd0*/  IMAD.U32 R3, R18, 0x10000, RZ ;  /* 0x0001000012037824 */ /* 0x000fe400078e00ff */
[----:B------:R-:W-:-:S02]  /*11fe0*/  FMUL.FTZ R2, R2, R5 ;  /* 0x0000000502027220 */ /* 0x000fc40000410000 */
[C---:B------:R-:W-:Y:S01]  /*11ff0*/  FFMA.FTZ R10, R3.reuse, R5, -R4 ;  /* 0x00000005030a7223 */ /* 0x040fe20000010804 */
[----:B------:R-:W-:Y:S01]  /*12000*/  LOP3.LUT R5, R22, 0xffff0000, RZ, 0xc0, !PT ;  /* 0xffff000016057812 */ /* 0x000fe200078ec0ff */
[----:B------:R-:W-:Y:S01]  /*12010*/  FFMA.FTZ R9, R3, R6, R2 ;  /* 0x0000000603097223 */ /* 0x000fe20000010002 */
[----:B------:R-:W-:Y:S02]  /*12020*/  LOP3.LUT R2, R14, 0xffff0000, RZ, 0xc0, !PT ;  /* 0xffff00000e027812 */ /* 0x000fe400078ec0ff */
[----:B------:R-:W-:Y:S02]  /*12030*/  LOP3.LUT R3, R18, 0xffff0000, RZ, 0xc0, !PT ;  /* 0xffff000012037812 */ /* 0x000fe400078ec0ff */
[----:B------:R-:W-:Y:S01]  /*12040*/  LOP3.LUT R14, R23, 0xffff0000, RZ, 0xc0, !PT ;  /* 0xffff0000170e7812 */ /* 0x000fe200078ec0ff */
[C---:B------:R-:W-:Y:S02]  /*12050*/  FMUL.FTZ R4, R2.reuse, R17 ;  /* 0x0000001102047220 */ /* 0x040fe40000410000 */
[----:B------:R-:W-:-:S02]  /*12060*/  FMUL.FTZ R2, R2, R5 ;  /* 0x0000000502027220 */ /* 0x000fc40000410000 */
[C---:B------:R-:W-:Y:S02]  /*12070*/  FFMA.FTZ R6, R3.reuse, R5, -R4 ;  /* 0x0000000503067223 */ /* 0x040fe40000010804 */
[----:B------:R-:W-:Y:S01]  /*12080*/  FFMA.FTZ R5, R3, R17, R2 ;  /* 0x0000001103057223 */ /* 0x000fe20000010002 */
[----:B------:R-:W-:Y:S02]  /*12090*/  LOP3.LUT R3, R15, 0xffff0000, RZ, 0xc0, !PT ;  /* 0xffff00000f037812 */ /* 0x000fe400078ec0ff */
[----:B------:R-:W-:Y:S02]  /*120a0*/  LOP3.LUT R15, R21, 0xffff0000, RZ, 0xc0, !PT ;  /* 0xffff0000150f7812 */ /* 0x000fe400078ec0ff */
[----:B------:R-:W-:Y:S02]  /*120b0*/  LOP3.LUT R2, R19, 0xffff0000, RZ, 0xc0, !PT ;  /* 0xffff000013027812 */ /* 0x000fe400078ec0ff */
[----:B------:R-:W-:Y:S01]  /*120c0*/  F2FP.BF16.PACK_AB R17, R13, R28 ;  /* 0x0000001c0d11723e */ /* 0x000fe200000010ff */
[C---:B------:R-:W-:Y:S01]  /*120d0*/  FMUL.FTZ R4, R3.reuse, R15 ;  /* 0x0000000f03047220 */ /* 0x040fe20000410000 */
[----:B------:R-:W-:Y:S01]  /*120e0*/  F2FP.BF16.PACK_AB R18, R6, R10 ;  /* 0x0000000a0612723e */ /* 0x000fe200000010ff */
[----:B------:R-:W-:Y:S01]  /*120f0*/  FMUL.FTZ R3, R3, R14 ;  /* 0x0000000e03037220 */ /* 0x000fe20000410000 */
[----:B------:R-:W-:Y:S01]  /*12100*/  F2FP.BF16.PACK_AB R13, R11, R26 ;  /* 0x0000001a0b0d723e */ /* 0x000fe200000010ff */
[C---:B------:R-:W-:Y:S01]  /*12110*/  FFMA.FTZ R4, R2.reuse, R14, -R4 ;  /* 0x0000000e02047223 */ /* 0x040fe20000010804 */
[----:B------:R-:W-:Y:S01]  /*12120*/  F2FP.BF16.PACK_AB R14, R5, R9 ;  /* 0x00000009050e723e */ /* 0x000fe200000010ff */
[----:B------:R-:W-:-:S03]  /*12130*/  FFMA.FTZ R3, R2, R15, R3 ;  /* 0x0000000f02037223 */ /* 0x000fc60000010003 */
[----:B------:R-:W-:Y:S02]  /*12140*/  F2FP.BF16.PACK_AB R19, R4, R27 ;  /* 0x0000001b0413723e */ /* 0x000fe400000010ff */
[----:B------:R-:W-:-:S03]  /*12150*/  F2FP.BF16.PACK_AB R15, R3, R25 ;  /* 0x00000019030f723e */ /* 0x000fc600000010ff */
[----:B------:R1:W-:Y:S04]  /*12160*/  STS.128 [R32], R16 ;  /* 0x0000001020007388 */ /* 0x0003e80000000c00 */
[----:B------:R1:W-:Y:S02]  /*12170*/  STS.128 [R24+0x10080], R12 ;  /* 0x0100800c18007388 */ /* 0x0003e40000000c00 */
.L_x_6319:
[----:B------:R-:W-:Y:S05]  /*12180*/  BSYNC B0 ;  /* 0x0000000000007941 */ /* 0x000fea0003800000 */
.L_x_6318:
[----:B------:R-:W-:-:S13]  /*12190*/  ISETP.GE.AND P0, PT, R142, c[0x0][0x27c], PT ;  /* 0x00009f008e007a0c */ /* 0x000fda0003f06270 */
[----:B------:R-:W-:Y:S05]  /*121a0*/  @P0 BRA `(.L_x_6317) ;  /* 0x0000069000000947 */ /* 0x000fea0003800000 */
[----:B------:R-:W2:Y:S04]  /*121b0*/  LDL R3, [R1+0xe4] ;  /* 0x0000e40001037983 */ /* 0x000ea80000100800 */
[----:B------:R-:W3:Y:S01]  /*121c0*/  LDL R29, [R1+0xf8] ;  /* 0x0000f800011d7983 */ /* 0x000ee20000100800 */
[----:B------:R-:W-:Y:S01]  /*121d0*/  IMAD.MOV.U32 R2, RZ, RZ, c[0x0][0x27c] ;  /* 0x00009f00ff027624 */ /* 0x000fe200078e00ff */
[----:B------:R-:W-:Y:S02]  /*121e0*/  SHF.R.U32.HI R10, RZ, 0x10, R53 ;  /* 0x00000010ff0a7819 */ /* 0x000fe40000011635 */
[----:B------:R-:W-:-:S04]  /*121f0*/  SHF.R.U32.HI R9, RZ, 0x10, R57 ;  /* 0x00000010ff097819 */ /* 0x000fc80000011639 */
[----:B------:R-:W-:Y:S02]  /*12200*/  PRMT R9, R101, 0x5432, R9 ;  /* 0x0000543265097816 */ /* 0x000fe40000000009 */
[----:B--2---:R-:W-:-:S04]  /*12210*/  LEA.HI R2, R2, R3, RZ, 0x1d ;  /* 0x0000000302027211 */ /* 0x004fc800078fe8ff */
[----:B------:R-:W-:Y:S01]  /*12220*/  SHF.R.S32.HI R3, RZ, 0x1f, R2 ;  /* 0x0000001fff037819 */ /* 0x000fe20000011402 */
[----:B------:R-:W-:Y:S01]  /*12230*/  IMAD.SHL.U32 R4, R2, 0x8, RZ ;  /* 0x0000000802047824 */ /* 0x000fe200078e00ff */
[----:B-1-3--:R-:W1:Y:S02]  /*12240*/  LDS.128 R16, [R29] ;  /* 0x000000001d107984 */ /* 0x00ae640000000c00 */
[----:B------:R-:W-:Y:S02]  /*12250*/  LEA.HI R2, R3, R2, RZ, 0x3 ;  /* 0x0000000203027211 */ /* 0x000fe400078f18ff */
[----:B------:R-:W-:-:S03]  /*12260*/  LOP3.LUT R3, R251, 0x38, R4, 0xf8, !PT ;  /* 0x00000038fb037812 */ /* 0x000fc600078ef804 */
[----:B------:R-:W-:Y:S01]  /*12270*/  IMAD.SHL.U32 R2, R2, 0x400, RZ ;  /* 0x0000040002027824 */ /* 0x000fe200078e00ff */
[----:B------:R-:W-:-:S04]  /*12280*/  LOP3.LUT R3, R3, R31, RZ, 0x3c, !PT ;  /* 0x0000001f03037212 */ /* 0x000fc800078e3cff */
[----:B------:R-:W-:-:S04]  /*12290*/  LOP3.LUT R2, R2, 0x7fffe000, RZ, 0xc0, !PT ;  /* 0x7fffe00002027812 */ /* 0x000fc800078ec0ff */
[----:B------:R-:W-:Y:S02]  /*122a0*/  IADD3 R2, R3, R2, R8 ;  /* 0x0000000203027210 */ /* 0x000fe40007ffe008 */
[----:B------:R-:W-:-:S03]  /*122b0*/  SHF.R.U64 R3, R52, 0x10, R53 ;  /* 0x0000001034037819 */ /* 0x000fc60000001235 */
[----:B------:R-:W-:Y:S01]  /*122c0*/  IMAD.SHL.U32 R22, R2, 0x2, RZ ;  /* 0x0000000202167824 */ /* 0x000fe200078e00ff */
[----:B------:R-:W-:Y:S02]  /*122d0*/  SHF.R.U64 R2, R56, 0x10, R57 ;  /* 0x0000001038027819 */ /* 0x000fe40000001239 */
[C---:B------:R-:W-:Y:S02]  /*122e0*/  PRMT R4, R100.reuse, 0x5410, R3 ;  /* 0x0000541064047816 */ /* 0x040fe40000000003 */
[----:B------:R-:W2:Y:S01]  /*122f0*/  LDS.128 R12, [R22+0x10080] ;  /* 0x01008000160c7984 */ /* 0x000ea20000000c00 */
[----:B------:R-:W-:Y:S02]  /*12300*/  PRMT R5, R100, 0x5432, R2 ;  /* 0x0000543264057816 */ /* 0x000fe40000000002 */
[----:B------:R-:W-:-:S03]  /*12310*/  IMAD.U32 R11, R4, 0x10000, RZ ;  /* 0x00010000040b7824 */ /* 0x000fc600078e00ff */
[----:B------:R-:W-:Y:S02]  /*12320*/  IMAD.U32 R20, R5, 0x10000, RZ ;  /* 0x0001000005147824 */ /* 0x000fe400078e00ff */
[----:B-1----:R-:W-:Y:S01]  /*12330*/  IMAD.U32 R3, R16, 0x10000, RZ ;  /* 0x0001000010037824 */ /* 0x002fe200078e00ff */
[----:B--2---:R-:W-:-:S05]  /*12340*/  SHF.L.U32 R2, R12, 0x10, RZ ;  /* 0x000000100c027819 */ /* 0x004fca00000006ff */
        /* <DEDUP_REMOVED lines=15> */
[C---:B------:R-:W-:Y:S01]  /*12440*/  PRMT R10, R102.reuse, 0x5410, R3 ;  /* 0x00005410660a7816 */ /* 0x040fe20000000003 */
[----:B------:R-:W-:Y:S01]  /*12450*/  IMAD.U32 R3, R19, 0x10000, RZ ;  /* 0x0001000013037824 */ /* 0x000fe200078e00ff */
[----:B------:R-:W-:Y:S02]  /*12460*/  PRMT R11, R102, 0x5432, R2 ;  /* 0x00005432660b7816 */ /* 0x000fe40000000002 */
[----:B------:R-:W-:Y:S01]  /*12470*/  SHF.L.U32 R2, R15, 0x10, RZ ;  /* 0x000000100f027819 */ /* 0x000fe200000006ff */
[C---:B------:R-:W-:Y:S01]  /*12480*/  IMAD.U32 R21, R10.reuse, 0x10000, RZ ;  /* 0x000100000a157824 */ /* 0x040fe200078e00ff */
[----:B------:R-:W-:Y:S01]  /*12490*/  LOP3.LUT R10, R10, 0xffff0000, RZ, 0xc0, !PT ;  /* 0xffff00000a0a7812 */ /* 0x000fe200078ec0ff */
[C---:B------:R-:W-:Y:S01]  /*124a0*/  IMAD.U32 R23, R11.reuse, 0x10000, RZ ;  /* 0x000100000b177824 */ /* 0x040fe200078e00ff */
[----:B------:R-:W-:Y:S01]  /*124b0*/  LOP3.LUT R11, R11, 0xffff0000, RZ, 0xc0, !PT ;  /* 0xffff00000b0b7812 */ /* 0x000fe200078ec0ff */
        /* <DEDUP_REMOVED lines=8> */
[----:B------:R-:W-:Y:S01]  /*12540*/  SHF.R.U64 R12, R54, 0x10, R55 ;  /* 0x00000010360c7819 */ /* 0x000fe20000001237 */
[----:B------:R-:W-:-:S02]  /*12550*/  FMUL.FTZ R4, R2, R5 ;  /* 0x0000000502047220 */ /* 0x000fc40000410000 */
[-C--:B------:R-:W-:Y:S02]  /*12560*/  FMUL.FTZ R2, R2, R20.reuse ;  /* 0x0000001402027220 */ /* 0x080fe40000410000 */
[C---:B------:R-:W-:Y:S02]  /*12570*/  FFMA.FTZ R16, R3.reuse, R20, -R4 ;  /* 0x0000001403107223 */ /* 0x040fe40000010804 */
[----:B------:R-:W-:Y:S01]  /*12580*/  FFMA.FTZ R21, R3, R5, R2 ;  /* 0x0000000503157223 */ /* 0x000fe20000010002 */
[----:B------:R-:W-:Y:S02]  /*12590*/  LOP3.LUT R3, R13, 0xffff0000, RZ, 0xc0, !PT ;  /* 0xffff00000d037812 */ /* 0x000fe400078ec0ff */
[----:B------:R-:W-:Y:S02]  /*125a0*/  LOP3.LUT R13, R6, 0xffff0000, RZ, 0xc0, !PT ;  /* 0xffff0000060d7812 */ /* 0x000fe400078ec0ff */
[----:B------:R-:W-:Y:S02]  /*125b0*/  LOP3.LUT R6, R9, 0xffff0000, RZ, 0xc0, !PT ;  /* 0xffff000009067812 */ /* 0x000fe400078ec0ff */
[----:B------:R-:W-:Y:S01]  /*125c0*/  LOP3.LUT R2, R17, 0xffff0000, RZ, 0xc0, !PT ;  /* 0xffff000011027812 */ /* 0x000fe200078ec0ff */
[CC--:B------:R-:W-:Y:S01]  /*125d0*/  FMUL.FTZ R4, R3.reuse, R13.reuse ;  /* 0x0000000d03047220 */ /* 0x0c0fe20000410000 */
[----:B------:R-:W-:Y:S01]  /*125e0*/  SHF.R.U64 R5, R58, 0x10, R59 ;  /* 0x000000103a057819 */ /* 0x000fe2000000123b */
[----:B------:R-:W-:Y:S01]  /*125f0*/  FMUL.FTZ R3, R3, R6 ;  /* 0x0000000603037220 */ /* 0x000fe20000410000 */
[----:B------:R-:W-:Y:S01]  /*12600*/  F2FP.BF16.PACK_AB R16, R16, R28 ;  /* 0x0000001c1010723e */ /* 0x000fe200000010ff */
[----:B------:R-:W-:Y:S01]  /*12610*/  FFMA.FTZ R17, R2, R6, -R4 ;  /* 0x0000000602117223 */ /* 0x000fe20000010804 */
[----:B------:R-:W-:Y:S01]  /*12620*/  SHF.L.U32 R4, R14, 0x10, RZ ;  /* 0x000000100e047819 */ /* 0x000fe200000006ff */
[----:B------:R-:W-:Y:S01]  /*12630*/  FFMA.FTZ R13, R2, R13, R3 ;  /* 0x0000000d020d7223 */ /* 0x000fe20000010003 */
[----:B------:R-:W-:-:S02]  /*12640*/  PRMT R2, R103, 0x5410, R12 ;  /* 0x0000541067027816 */ /* 0x000fc4000000000c */
[----:B------:R-:W-:Y:S01]  /*12650*/  PRMT R3, R103, 0x5432, R5 ;  /* 0x0000543267037816 */ /* 0x000fe20000000005 */
[----:B------:R-:W-:Y:S01]  /*12660*/  IMAD.U32 R5, R18, 0x10000, RZ ;  /* 0x0001000012057824 */ /* 0x000fe200078e00ff */
[----:B------:R-:W-:Y:S01]  /*12670*/  F2FP.BF16.PACK_AB R17, R17, R26 ;  /* 0x0000001a1111723e */ /* 0x000fe200000010ff */
[----:B------:R-:W-:Y:S01]  /*12680*/  IMAD.U32 R12, R2, 0x10000, RZ ;  /* 0x00010000020c7824 */ /* 0x000fe200078e00ff */
[----:B------:R-:W-:Y:S01]  /*12690*/  F2FP.BF16.PACK_AB R13, R13, R25 ;  /* 0x000000190d0d723e */ /* 0x000fe200000010ff */
        /* <DEDUP_REMOVED lines=12> */
[C---:B------:R-:W-:Y:S02]  /*12760*/  FFMA.FTZ R6, R3.reuse, R6, -R4 ;  /* 0x0000000603067223 */ /* 0x040fe40000010804 */
[----:B------:R-:W-:Y:S01]  /*12770*/  FFMA.FTZ R5, R3, R5, R2 ;  /* 0x0000000503057223 */ /* 0x000fe20000010002 */
[----:B------:R-:W-:-:S02]  /*12780*/  LOP3.LUT R3, R15, 0xffff0000, RZ, 0xc0, !PT ;  /* 0xffff00000f037812 */ /* 0x000fc400078ec0ff */
[----:B------:R-:W-:Y:S02]  /*12790*/  LOP3.LUT R2, R19, 0xffff0000, RZ, 0xc0, !PT ;  /* 0xffff000013027812 */ /* 0x000fe400078ec0ff */
[----:B------:R-:W-:Y:S01]  /*127a0*/  F2FP.BF16.PACK_AB R18, R6, R20 ;  /* 0x000000140612723e */ /* 0x000fe200000010ff */
[-C--:B------:R-:W-:Y:S01]  /*127b0*/  FMUL.FTZ R4, R3, R10.reuse ;  /* 0x0000000a03047220 */ /* 0x080fe20000410000 */
[----:B------:R-:W-:Y:S01]  /*127c0*/  F2FP.BF16.PACK_AB R14, R5, R9 ;  /* 0x00000009050e723e */ /* 0x000fe200000010ff */
[-C--:B------:R-:W-:Y:S02]  /*127d0*/  FMUL.FTZ R3, R3, R11.reuse ;  /* 0x0000000b03037220 */ /* 0x080fe40000410000 */
[C---:B------:R-:W-:Y:S02]  /*127e0*/  FFMA.FTZ R4, R2.reuse, R11, -R4 ;  /* 0x0000000b02047223 */ /* 0x040fe40000010804 */
[----:B------:R-:W-:-:S03]  /*127f0*/  FFMA.FTZ R3, R2, R10, R3 ;  /* 0x0000000a02037223 */ /* 0x000fc60000010003 */
[----:B------:R-:W-:Y:S02]  /*12800*/  F2FP.BF16.PACK_AB R19, R4, R24 ;  /* 0x000000180413723e */ /* 0x000fe400000010ff */
[----:B------:R-:W-:-:S03]  /*12810*/  F2FP.BF16.PACK_AB R15, R3, R23 ;  /* 0x00000017030f723e */ /* 0x000fc600000010ff */
[----:B------:R1:W-:Y:S04]  /*12820*/  STS.128 [R29], R16 ;  /* 0x000000101d007388 */ /* 0x0003e80000000c00 */
[----:B------:R1:W-:Y:S02]  /*12830*/  STS.128 [R22+0x10080], R12 ;  /* 0x0100800c16007388 */ /* 0x0003e40000000c00 */
.L_x_6317:
[----:B------:R-:W-:Y:S05]  /*12840*/  BSYNC B1 ;  /* 0x0000000000017941 */ /* 0x000fea0003800000 */
.L_x_6316:
        /* <DEDUP_REMOVED lines=20> */
[----:B------:R-:W-:Y:S02]  /*12990*/  PRMT R21, R104, 0x5432, R6 ;  /* 0x0000543268157816 */ /* 0x000fe40000000006 */
[----:B------:R-:W-:Y:S01]  /*129a0*/  SHF.R.S32.HI R4, RZ, 0x1f, R2 ;  /* 0x0000001fff047819 */ /* 0x000fe20000011402 */
[----:B------:R-:W-:Y:S01]  /*129b0*/  IMAD.SHL.U32 R3, R2, 0x8, RZ ;  /* 0x0000000802037824 */ /* 0x000fe200078e00ff */
[----:B------:R-:W-:Y:S02]  /*129c0*/  SHF.R.U32.HI R9, RZ, 0x10, R65 ;  /* 0x00000010ff097819 */ /* 0x000fe40000011641 */
[----:B------:R-:W-:Y:S02]  /*129d0*/  LEA.HI R2, R4, R2, RZ, 0x3 ;  /* 0x0000000204027211 */ /* 0x000fe400078f18ff */
[----:B------:R-:W-:Y:S02]  /*129e0*/  LOP3.LUT R3, R40, 0x38, R3, 0xf8, !PT ;  /* 0x0000003828037812 */ /* 0x000fe400078ef803 */
[----:B------:R-:W-:Y:S01]  /*129f0*/  SHF.R.U64 R10, R66, 0x10, R67 ;  /* 0x00000010420a7819 */ /* 0x000fe20000001243 */
[----:B------:R-:W-:Y:S01]  /*12a00*/  IMAD.SHL.U32 R2, R2, 0x400, RZ ;  /* 0x0000040002027824 */ /* 0x000fe200078e00ff */
[----:B------:R-:W-:-:S02]  /*12a10*/  LOP3.LUT R3, R3, R39, RZ, 0x3c, !PT ;  /* 0x0000002703037212 */ /* 0x000fc400078e3cff */
[----:B------:R-:W-:Y:S02]  /*12a20*/  PRMT R28, R105, 0x5410, R11 ;  /* 0x00005410691c7816 */ /* 0x000fe4000000000b */
[----:B------:R-:W-:Y:S02]  /*12a30*/  LOP3.LUT R2, R2, 0x7fffe000, RZ, 0xc0, !PT ;  /* 0x7fffe00002027812 */ /* 0x000fe400078ec0ff */
[----:B------:R-:W-:Y:S01]  /*12a40*/  SHF.R.U64 R4, R62, 0x10, R63 ;  /* 0x000000103e047819 */ /* 0x000fe2000000123f */
[----:B-1----:R-:W-:Y:S01]  /*12a50*/  IMAD.U32 R36, R28, 0x10000, RZ ;  /* 0x000100001c247824 */ /* 0x002fe200078e00ff */
[----:B-----5:R-:W-:Y:S02]  /*12a60*/  IADD3 R2, R3, R2, R38 ;  /* 0x0000000203027210 */ /* 0x020fe40007ffe026 */
[----:B------:R-:W-:Y:S02]  /*12a70*/  SHF.R.U32.HI R3, RZ, 0x10, R61 ;  /* 0x00000010ff037819 */ /* 0x000fe4000001163d */
[----:B------:R-:W-:Y:S01]  /*12a80*/  SHF.R.U32.HI R5, RZ, 0x10, R63 ;  /* 0x00000010ff057819 */ /* 0x000fe2000001163f */
[----:B------:R-:W-:Y:S01]  /*12a90*/  IMAD.SHL.U32 R33, R2, 0x2, RZ ;  /* 0x0000000202217824 */ /* 0x000fe200078e00ff */
[----:B------:R-:W-:-:S02]  /*12aa0*/  SHF.R.U64 R2, R60, 0x10, R61 ;  /* 0x000000103c027819 */ /* 0x000fc4000000123d */
[----:B------:R-:W-:Y:S02]  /*12ab0*/  PRMT R20, R104, 0x5410, R9 ;  /* 0x0000541068147816 */ /* 0x000fe40000000009 */
[----:B------:R-:W1:Y:S01]  /*12ac0*/  LDS.128 R12, [R33+0x10080] ;  /* 0x01008000210c7984 */ /* 0x000e620000000c00 */
[C---:B------:R-:W-:Y:S02]  /*12ad0*/  PRMT R23, R106.reuse, 0x5432, R2 ;  /* 0x000054326a177816 */ /* 0x040fe40000000002 */
[----:B------:R-:W-:Y:S02]  /*12ae0*/  PRMT R29, R105, 0x5432, R10 ;  /* 0x00005432691d7816 */ /* 0x000fe4000000000a */
[----:B------:R-:W-:Y:S02]  /*12af0*/  PRMT R22, R106, 0x5410, R3 ;  /* 0x000054106a167816 */ /* 0x000fe40000000003 */
[C---:B------:R-:W-:Y:S02]  /*12b00*/  PRMT R31, R107.reuse, 0x5432, R4 ;  /* 0x000054326b1f7816 */ /* 0x040fe40000000004 */
[----:B------:R-:W-:Y:S01]  /*12b10*/  PRMT R30, R107, 0x5410, R5 ;  /* 0x000054106b1e7816 */ /* 0x000fe20000000005 */
[C---:B-1----:R-:W-:Y:S01]  /*12b20*/  IMAD.U32 R11, R12.reuse, 0x10000, RZ ;  /* 0x000100000c0b7824 */ /* 0x042fe200078e00ff */
[----:B------:R-:W-:Y:S01]  /*12b30*/  SHF.L.U32 R9, R13, 0x10, RZ ;  /* 0x000000100d097819 */ /* 0x000fe200000006ff */
[----:B------:R-:W-:Y:S01]  /*12b40*/  IMAD.U32 R3, R15, 0x10000, RZ ;  /* 0x000100000f037824 */ /* 0x000fe200078e00ff */
[----:B------:R-:W-:-:S02]  /*12b50*/  LOP3.LUT R10, R12, 0xffff0000, RZ, 0xc0, !PT ;  /* 0xffff00000c0a7812 */ /* 0x000fc400078ec0ff */
[----:B------:R-:W-:Y:S01]  /*12b60*/  LOP3.LUT R6, R13, 0xffff0000, RZ, 0xc0, !PT ;  /* 0xffff00000d067812 */ /* 0x000fe200078ec0ff */
[----:B------:R-:W-:Y:S01]  /*12b70*/  IMAD.U32 R13, R23, 0x10000, RZ ;  /* 0x00010000170d7824 */ /* 0x000fe200078e00ff */
[C---:B------:R-:W-:Y:S02]  /*12b80*/  SHF.L.U32 R5, R14.reuse, 0x10, RZ ;  /* 0x000000100e057819 */ /* 0x040fe400000006ff */
[----:B------:R-:W-:Y:S01]  /*12b90*/  LOP3.LUT R4, R14, 0xffff0000, RZ, 0xc0, !PT ;  /* 0xffff00000e047812 */ /* 0x000fe200078ec0ff */
[----:B------:R-:W-:Y:S01]  /*12ba0*/  IMAD.U32 R14, R20, 0x10000, RZ ;  /* 0x00010000140e7824 */ /* 0x000fe200078e00ff */
[----:B------:R-:W-:Y:S02]  /*12bb0*/  LOP3.LUT R2, R15, 0xffff0000, RZ, 0xc0, !PT ;  /* 0xffff00000f027812 */ /* 0x000fe400078ec0ff */
[----:B------:R-:W-:Y:S02]  /*12bc0*/  SHF.L.U32 R15, R30, 0x10, RZ ;  /* 0x000000101e0f7819 */ /* 0x000fe400000006ff */
[----:B------:R-:W-:Y:S01]  /*12bd0*/  LOP3.LUT R20, R20, 0xffff0000, RZ, 0xc0, !PT ;  /* 0xffff000014147812 */ /* 0x000fe200078ec0ff */
[----:B---3--:R-:W1:Y:S02]  /*12be0*/  LDS.128 R16, [R37] ;  /* 0x0000000025107984 */ /* 0x008e640000000c00 */
[C---:B-1----:R-:W-:Y:S01]  /*12bf0*/  IMAD.U32 R25, R16.reuse, 0x10000, RZ ;  /* 0x0001000010197824 */ /* 0x042fe200078e00ff */
[----:B------:R-:W-:Y:S01]  /*12c00*/  LOP3.LUT R27, R16, 0xffff0000, RZ, 0xc0, !PT ;  /* 0xffff0000101b7812 */ /* 0x000fe200078ec0ff */
[C---:B------:R-:W-:Y:S01]  /*12c10*/  IMAD.U32 R26, R18.reuse, 0x10000, RZ ;  /* 0x00010000121a7824 */ /* 0x040fe200078e00ff */
[----:B------:R-:W-:Y:S01]  /*12c20*/  LOP3.LUT R32, R18, 0xffff0000, RZ, 0xc0, !PT ;  /* 0xffff000012207812 */ /* 0x000fe200078ec0ff */
[C---:B------:R-:W-:Y:S01]  /*12c30*/  IMAD.U32 R16, R19.reuse, 0x10000, RZ ;  /* 0x0001000013107824 */ /* 0x040fe200078e00ff */
[----:B------:R-:W-:Y:S01]  /*12c40*/  LOP3.LUT R18, R19, 0xffff0000, RZ, 0xc0, !PT ;  /* 0xffff000013127812 */ /* 0x000fe200078ec0ff */
[----:B------:R-:W-:Y:S01]  /*12c50*/  IMAD.U32 R19, R21, 0x10000, RZ ;  /* 0x0001000015137824 */ /* 0x000fe200078e00ff */
[----:B------:R-:W-:-:S02]  /*12c60*/  SHF.L.U32 R24, R17, 0x10, RZ ;  /* 0x0000001011187819 */ /* 0x000fc400000006ff */
[----:B------:R-:W-:Y:S01]  /*12c70*/  LOP3.LUT R17, R17, 0xffff0000, RZ, 0xc0, !PT ;  /* 0xffff000011117812 */ /* 0x000fe200078ec0ff */
[C---:B------:R-:W-:Y:S02]  /*12c80*/  FMUL.FTZ R12, R11.reuse, R19 ;  /* 0x000000130b0c7220 */ /* 0x040fe40000410000 */
[-C--:B------:R-:W-:Y:S02]  /*12c90*/  FMUL.FTZ R11, R11, R13.reuse ;  /* 0x0000000d0b0b7220 */ /* 0x080fe40000410000 */
[----:B------:R-:W-:Y:S02]  /*12ca0*/  FFMA.FTZ R35, R25, R13, -R12 ;  /* 0x0000000d19237223 */ /* 0x000fe4000001080c */
[----:B------:R-:W-:Y:S02]  /*12cb0*/  IMAD.U32 R13, R22, 0x10000, RZ ;  /* 0x00010000160d7824 */ /* 0x000fe400078e00ff */
[----:B------:R-:W-:Y:S02]  /*12cc0*/  FMUL.FTZ R12, R9, R14 ;  /* 0x0000000e090c7220 */ /* 0x000fe40000410000 */
[----:B------:R-:W-:-:S02]  /*12cd0*/  FFMA.FTZ R34, R25, R19, R11 ;  /* 0x0000001319227223 */ /* 0x000fc4000001000b */
[-C--:B------:R-:W-:Y:S02]  /*12ce0*/  FMUL.FTZ R11, R9, R13.reuse ;  /* 0x0000000d090b7220 */ /* 0x080fe40000410000 */
[----:B------:R-:W-:Y:S01]  /*12cf0*/  FFMA.FTZ R25, R24, R13, -R12 ;  /* 0x0000000d18197223 */ /* 0x000fe2000001080c */
[----:B------:R-:W-:Y:S01]  /*12d00*/  LOP3.LUT R12, R21, 0xffff0000, RZ, 0xc0, !PT ;  /* 0xffff0000150c7812 */ /* 0x000fe200078ec0ff */
[----:B------:R-:W-:Y:S01]  /*12d10*/  FMUL.FTZ R9, R3, R36 ;  /* 0x0000002403097220 */ /* 0x000fe20000410000 */
[----:B------:R-:W-:Y:S01]  /*12d20*/  LOP3.LUT R21, R29, 0xffff0000, RZ, 0xc0, !PT ;  /* 0xffff00001d157812 */ /* 0x000fe200078ec0ff */
[-C--:B------:R-:W-:Y:S02]  /*12d30*/  FMUL.FTZ R3, R3, R15.reuse ;  /* 0x0000000f03037220 */ /* 0x080fe40000410000 */
[----:B------:R-:W-:Y:S01]  /*12d40*/  FFMA.FTZ R19, R16, R15, -R9 ;  /* 0x0000000f10137223 */ /* 0x000fe20000010809 */
[----:B------:R-:W-:Y:S01]  /*12d50*/  LOP3.LUT R9, R23, 0xffff0000, RZ, 0xc0, !PT ;  /* 0xffff000017097812 */ /* 0x000fe200078ec0ff */
[----:B------:R-:W-:Y:S01]  /*12d60*/  FFMA.FTZ R14, R24, R14, R11 ;  /* 0x0000000e180e7223 */ /* 0x000fe2000001000b */
[----:B------:R-:W-:Y:S01]  /*12d70*/  LOP3.LUT R11, R22, 0xffff0000, RZ, 0xc0, !PT ;  /* 0xffff0000160b7812 */ /* 0x000fe200078ec0ff */
[----:B------:R-:W-:-:S02]  /*12d80*/  FFMA.FTZ R15, R16, R36, R3 ;  /* 0x00000024100f7223 */ /* 0x000fc40000010003 */
[C---:B------:R-:W-:Y:S02]  /*12d90*/  FMUL.FTZ R3, R10.reuse, R12 ;  /* 0x0000000c0a037220 */ /* 0x040fe40000410000 */
[----:B------:R-:W-:Y:S02]  /*12da0*/  IMAD.U32 R22, R29, 0x10000, RZ ;  /* 0x000100001d167824 */ /* 0x000fe400078e00ff */
[-C--:B------:R-:W-:Y:S02]  /*12db0*/  FMUL.FTZ R10, R10, R9.reuse ;  /* 0x000000090a0a7220 */ /* 0x080fe40000410000 */
[----:B------:R-:W-:Y:S02]  /*12dc0*/  FFMA.FTZ R13, R27, R9, -R3 ;  /* 0x000000091b0d7223 */ /* 0x000fe40000010803 */
[C---:B------:R-:W-:Y:S02]  /*12dd0*/  FMUL.FTZ R9, R6.reuse, R20 ;  /* 0x0000001406097220 */ /* 0x040fe40000410000 */
[----:B------:R-:W-:-:S02]  /*12de0*/  FMUL.FTZ R3, R6, R11 ;  /* 0x0000000b06037220 */ /* 0x000fc40000410000 */
[----:B------:R-:W-:Y:S02]  /*12df0*/  IMAD.U32 R16, R31, 0x10000, RZ ;  /* 0x000100001f107824 */ /* 0x000fe400078e00ff */
[----:B------:R-:W-:Y:S02]  /*12e00*/  FMUL.FTZ R6, R5, R22 ;  /* 0x0000001605067220 */ /* 0x000fe40000410000 */
[----:B------:R-:W-:Y:S02]  /*12e10*/  FFMA.FTZ R12, R27, R12, R10 ;  /* 0x0000000c1b0c7223 */ /* 0x000fe4000001000a */
[C---:B------:R-:W-:Y:S02]  /*12e20*/  FFMA.FTZ R11, R17.reuse, R11, -R9 ;  /* 0x0000000b110b7223 */ /* 0x040fe40000010809 */
[----:B------:R-:W-:Y:S01]  /*12e30*/  FFMA.FTZ R10, R17, R20, R3 ;  /* 0x00000014110a7223 */ /* 0x000fe20000010003 */
[----:B------:R-:W-:Y:S01]  /*12e40*/  LOP3.LUT R20, R28, 0xffff0000, RZ, 0xc0, !PT ;  /* 0xffff00001c147812 */ /* 0x000fe200078ec0ff */
[-C--:B------:R-:W-:Y:S01]  /*12e50*/  FMUL.FTZ R3, R5, R16.reuse ;  /* 0x0000001005037220 */ /* 0x080fe20000410000 */
[----:B------:R-:W-:Y:S01]  /*12e60*/  LOP3.LUT R17, R31, 0xffff0000, RZ, 0xc0, !PT ;  /* 0xffff00001f117812 */ /* 0x000fe200078ec0ff */
[----:B------:R-:W-:Y:S01]  /*12e70*/  FFMA.FTZ R9, R26, R16, -R6 ;  /* 0x000000101a097223 */ /* 0x000fe20000010806 */
[----:B------:R-:W-:Y:S01]  /*12e80*/  LOP3.LUT R16, R30, 0xffff0000, RZ, 0xc0, !PT ;  /* 0xffff00001e107812 */ /* 0x000fe200078ec0ff */
[----:B------:R-:W-:Y:S01]  /*12e90*/  FFMA.FTZ R6, R26, R22, R3 ;  /* 0x000000161a067223 */ /* 0x000fe20000010003 */
[----:B------:R-:W-:Y:S01]  /*12ea0*/  F2FP.BF16.PACK_AB R12, R12, R34 ;  /* 0x000000220c0c723e */ /* 0x000fe200000010ff */
[----:B------:R-:W-:-:S02]  /*12eb0*/  FMUL.FTZ R5, R4, R21 ;  /* 0x0000001504057220 */ /* 0x000fc40000410000 */
[----:B------:R-:W-:Y:S02]  /*12ec0*/  FMUL.FTZ R3, R2, R20 ;  /* 0x0000001402037220 */ /* 0x000fe40000410000 */
[-C--:B------:R-:W-:Y:S02]  /*12ed0*/  FMUL.FTZ R4, R4, R17.reuse ;  /* 0x0000001104047220 */ /* 0x080fe40000410000 */
[-C--:B------:R-:W-:Y:S02]  /*12ee0*/  FMUL.FTZ R2, R2, R16.reuse ;  /* 0x0000001002027220 */ /* 0x080fe40000410000 */
        /* <DEDUP_REMOVED lines=13> */
.L_x_6323:
[----:B------:R-:W-:Y:S05]  /*12fc0*/  BSYNC B0 ;  /* 0x0000000000007941 */ /* 0x000fea0003800000 */
.L_x_6322:
[----:B------:R-:W-:-:S13]  /*12fd0*/  ISETP.GE.AND P0, PT, R142, c[0x0][0x27c], PT ;  /* 0x00009f008e007a0c */ /* 0x000fda0003f06270 */
[----:B------:R-:W-:Y:S05]  /*12fe0*/  @P0 BRA `(.L_x_6321) ;  /* 0x0000069000000947 */ /* 0x000fea0003800000 */
[----:B------:R-:W3:Y:S04]  /*12ff0*/  LDL R3, [R1+0xe4] ;  /* 0x0000e40001037983 */ /* 0x000ee80000100800 */
[----:B-1----:R-:W4:Y:S01]  /*13000*/  LDL R37, [R1+0xf4] ;  /* 0x0000f40001257983 */ /* 0x002f220000100800 */
[----:B------:R-:W-:Y:S01]  /*13010*/  IMAD.MOV.U32 R2, RZ, RZ, c[0x0][0x27c] ;  /* 0x00009f00ff027624 */ /* 0x000fe200078e00ff */
[----:B------:R-:W-:Y:S02]  /*13020*/  SHF.R.U64 R6, R76, 0x10, R77 ;  /* 0x000000104c067819 */ /* 0x000fe4000000124d */
[----:B------:R-:W-:Y:S02]  /*13030*/  SHF.R.U32.HI R11, RZ, 0x10, R79 ;  /* 0x00000010ff0b7819 */ /* 0x000fe4000001164f */
[----:B------:R-:W-:-:S02]  /*13040*/  PRMT R21, R108, 0x5432, R6 ;  /* 0x000054326c157816 */ /* 0x000fc40000000006 */
[----:B------:R-:W-:Y:S02]  /*13050*/  SHF.R.U32.HI R9, RZ, 0x10, R77 ;  /* 0x00000010ff097819 */ /* 0x000fe4000001164d */
[----:B------:R-:W-:Y:S02]  /*13060*/  SHF.R.U64 R10, R78, 0x10, R79 ;  /* 0x000000104e0a7819 */ /* 0x000fe4000000124f */
[C---:B------:R-:W-:Y:S02]  /*13070*/  PRMT R28, R109.reuse, 0x5410, R11 ;  /* 0x000054106d1c7816 */ /* 0x040fe4000000000b */
[----:B------:R-:W-:Y:S02]  /*13080*/  SHF.R.U32.HI R5, RZ, 0x10, R75 ;  /* 0x00000010ff057819 */ /* 0x000fe4000001164b */
[----:B------:R-:W-:Y:S01]  /*13090*/  PRMT R20, R108, 0x5410, R9 ;  /* 0x000054106c147816 */ /* 0x000fe20000000009 */
[----:B------:R-:W-:Y:S01]  /*130a0*/  IMAD.U32 R36, R28, 0x10000, RZ ;  /* 0x000100001c247824 */ /* 0x000fe200078e00ff */
[----:B------:R-:W-:-:S02]  /*130b0*/  PRMT R29, R109, 0x5432, R10 ;  /* 0x000054326d1d7816 */ /* 0x000fc4000000000a */
        /* <DEDUP_REMOVED lines=17> */
[----:B------:R-:W3:Y:S01]  /*131d0*/  LDS.128 R12, [R33+0x10080] ;  /* 0x01008000210c7984 */ /* 0x000ee20000000c00 */
[----:B------:R-:W-:Y:S01]  /*131e0*/  PRMT R23, R110, 0x5432, R2 ;  /* 0x000054326e177816 */ /* 0x000fe20000000002 */
        /* <DEDUP_REMOVED lines=9> */
[C---:B---3--:R-:W-:Y:S01]  /*13280*/  IMAD.U32 R11, R12.reuse, 0x10000, RZ ;  /* 0x000100000c0b7824 */ /* 0x048fe200078e00ff */
[----:B------:R-:W-:Y:S01]  /*13290*/  SHF.L.U32 R9, R13, 0x10, RZ ;  /* 0x000000100d097819 */ /* 0x000fe200000006ff */
[----:B------:R-:W-:Y:S01]  /*132a0*/  IMAD.U32 R3, R15, 0x10000, RZ ;  /* 0x000100000f037824 */ /* 0x000fe200078e00ff */
[----:B------:R-:W-:Y:S01]  /*132b0*/  LOP3.LUT R10, R12, 0xffff0000, RZ, 0xc0, !PT ;  /* 0xffff00000c0a7812 */ /* 0x000fe200078ec0ff */
[----:B------:R-:W-:Y:S01]  /*132c0*/  FMUL.FTZ R12, R11, R19 ;  /* 0x000000130b0c7220 */ /* 0x000fe20000410000 */
[----:B------:R-:W-:Y:S01]  /*132d0*/  LOP3.LUT R6, R13, 0xffff0000, RZ, 0xc0, !PT ;  /* 0xffff00000d067812 */ /* 0x000fe200078ec0ff */
[----:B------:R-:W-:Y:S01]  /*132e0*/  IMAD.U32 R13, R23, 0x10000, RZ ;  /* 0x00010000170d7824 */ /* 0x000fe200078e00ff */
[C---:B------:R-:W-:Y:S02]  /*132f0*/  SHF.L.U32 R5, R14.reuse, 0x10, RZ ;  /* 0x000000100e057819 */ /* 0x040fe400000006ff */
[----:B------:R-:W-:Y:S01]  /*13300*/  LOP3.LUT R4, R14, 0xffff0000, RZ, 0xc0, !PT ;  /* 0xffff00000e047812 */ /* 0x000fe200078ec0ff */
[----:B------:R-:W-:Y:S01]  /*13310*/  IMAD.U32 R14, R20, 0x10000, RZ ;  /* 0x00010000140e7824 */ /* 0x000fe200078e00ff */
[----:B------:R-:W-:Y:S01]  /*13320*/  LOP3.LUT R2, R15, 0xffff0000, RZ, 0xc0, !PT ;  /* 0xffff00000f027812 */ /* 0x000fe200078ec0ff */
[-C--:B------:R-:W-:Y:S01]  /*13330*/  FMUL.FTZ R11, R11, R13.reuse ;  /* 0x0000000d0b0b7220 */ /* 0x080fe20000410000 */
[----:B------:R-:W-:Y:S01]  /*13340*/  SHF.L.U32 R15, R30, 0x10, RZ ;  /* 0x000000101e0f7819 */ /* 0x000fe200000006ff */
[----:B------:R-:W-:Y:S01]  /*13350*/  FFMA.FTZ R35, R25, R13, -R12 ;  /* 0x0000000d19237223 */ /* 0x000fe2000001080c */
[----:B------:R-:W-:Y:S01]  /*13360*/  LOP3.LUT R20, R20, 0xffff0000, RZ, 0xc0, !PT ;  /* 0xffff000014147812 */ /* 0x000fe200078ec0ff */
[----:B------:R-:W-:-:S02]  /*13370*/  IMAD.U32 R13, R22, 0x10000, RZ ;  /* 0x00010000160d7824 */ /* 0x000fc400078e00ff */
[----:B------:R-:W-:Y:S02]  /*13380*/  FMUL.FTZ R12, R9, R14 ;  /* 0x0000000e090c7220 */ /* 0x000fe40000410000 */
[----:B------:R-:W-:Y:S02]  /*13390*/  FFMA.FTZ R34, R25, R19, R11 ;  /* 0x0000001319227223 */ /* 0x000fe4000001000b */
[-C--:B------:R-:W-:Y:S02]  /*133a0*/  FMUL.FTZ R11, R9, R13.reuse ;  /* 0x0000000d090b7220 */ /* 0x080fe40000410000 */
[----:B------:R-:W-:Y:S01]  /*133b0*/  FFMA.FTZ R25, R24, R13, -R12 ;  /* 0x0000000d18197223 */ /* 0x000fe2000001080c */
[----:B------:R-:W-:Y:S01]  /*133c0*/  LOP3.LUT R12, R21, 0xffff0000, RZ, 0xc0, !PT ;  /* 0xffff0000150c7812 */ /* 0x000fe200078ec0ff */
[----:B------:R-:W-:Y:S01]  /*133d0*/  FMUL.FTZ R9, R3, R36 ;  /* 0x0000002403097220 */ /* 0x000fe20000410000 */
[----:B------:R-:W-:Y:S01]  /*133e0*/  LOP3.LUT R21, R29, 0xffff0000, RZ, 0xc0, !PT ;  /* 0xffff00001d157812 */ /* 0x000fe200078ec0ff */
[----:B------:R-:W-:-:S02]  /*133f0*/  FMUL.FTZ R3, R3, R15 ;  /* 0x0000000f03037220 */ /* 0x000fc40000410000 */
[----:B------:R-:W-:Y:S01]  /*13400*/  FFMA.FTZ R19, R16, R15, -R9 ;  /* 0x0000000f10137223 */ /* 0x000fe20000010809 */
[----:B------:R-:W-:Y:S01]  /*13410*/  LOP3.LUT R9, R23, 0xffff0000, RZ, 0xc0, !PT ;  /* 0xffff000017097812 */ /* 0x000fe200078ec0ff */
[----:B------:R-:W-:Y:S01]  /*13420*/  FFMA.FTZ R14, R24, R14, R11 ;  /* 0x0000000e180e7223 */ /* 0x000fe2000001000b */
[----:B------:R-:W-:Y:S01]  /*13430*/  LOP3.LUT R11, R22, 0xffff0000, RZ, 0xc0, !PT ;  /* 0xffff0000160b7812 */ /* 0x000fe200078ec0ff */
[----:B------:R-:W-:Y:S02]  /*13440*/  FFMA.FTZ R15, R16, R36, R3 ;  /* 0x00000024100f7223 */ /* 0x000fe40000010003 */
[C---:B------:R-:W-:Y:S02]  /*13450*/  FMUL.FTZ R3, R10.reuse, R12 ;  /* 0x0000000c0a037220 */ /* 0x040fe40000410000 */
[----:B------:R-:W-:Y:S02]  /*13460*/  IMAD.U32 R22, R29, 0x10000, RZ ;  /* 0x000100001d167824 */ /* 0x000fe400078e00ff */
[----:B------:R-:W-:-:S02]  /*13470*/  FMUL.FTZ R10, R10, R9 ;  /* 0x000000090a0a7220 */ /* 0x000fc40000410000 */
[----:B------:R-:W-:Y:S02]  /*13480*/  FFMA.FTZ R13, R27, R9, -R3 ;  /* 0x000000091b0d7223 */ /* 0x000fe40000010803 */
[C---:B------:R-:W-:Y:S02]  /*13490*/  FMUL.FTZ R9, R6.reuse, R20 ;  /* 0x0000001406097220 */ /* 0x040fe40000410000 */
[----:B------:R-:W-:Y:S02]  /*134a0*/  FMUL.FTZ R3, R6, R11 ;  /* 0x0000000b06037220 */ /* 0x000fe40000410000 */
[----:B------:R-:W-:Y:S02]  /*134b0*/  IMAD.U32 R16, R31, 0x10000, RZ ;  /* 0x000100001f107824 */ /* 0x000fe400078e00ff */
[----:B------:R-:W-:Y:S02]  /*134c0*/  FMUL.FTZ R6, R5, R22 ;  /* 0x0000001605067220 */ /* 0x000fe40000410000 */
[----:B------:R-:W-:-:S02]  /*134d0*/  FFMA.FTZ R12, R27, R12, R10 ;  /* 0x0000000c1b0c7223 */ /* 0x000fc4000001000a */
        /* <DEDUP_REMOVED lines=26> */
.L_x_6321:
[----:B------:R-:W-:Y:S05]  /*13680*/  BSYNC B1 ;  /* 0x0000000000017941 */ /* 0x000fea0003800000 */
.L_x_6320:
        /* <DEDUP_REMOVED lines=31> */
[----:B------:R-:W-:Y:S01]  /*13880*/  IMAD.U32 R36, R28, 0x10000, RZ ;  /* 0x000100001c247824 */ /* 0x000fe200078e00ff */
        /* <DEDUP_REMOVED lines=24> */
[----:B----4-:R-:W1:Y:S02]  /*13a10*/  LDS.128 R16, [R37] ;  /* 0x0000000025107984 */ /* 0x010e640000000c00 */
        /* <DEDUP_REMOVED lines=61> */
.L_x_6325:
[----:B------:R-:W-:Y:S05]  /*13df0*/  BSYNC B0 ;  /* 0x0000000000007941 */ /* 0x000fea0003800000 */
.L_x_6324:
[----:B------:R-:W-:-:S13]  /*13e00*/  ISETP.GE.AND P0, PT, R142, c[0x0][0x27c], PT ;  /* 0x00009f008e007a0c */ /* 0x000fda0003f06270 */
[----:B------:R-:W-:Y:S05]  /*13e10*/  @P0 BRA `(.L_x_6297) ;  /* 0x0000069000000947 */ /* 0x000fea0003800000 */
[----:B------:R-:W4:Y:S04]  /*13e20*/  LDL R3, [R1+0xe4] ;  /* 0x0000e40001037983 */ /* 0x000f280000100800 */
[----:B-12---:R-:W2:Y:S01]  /*13e30*/  LDL R37, [R1+0xf0] ;  /* 0x0000f00001257983 */ /* 0x006ea20000100800 */
[----:B------:R-:W-:Y:S01]  /*13e40*/  IMAD.MOV.U32 R2, RZ, RZ, c[0x0][0x27c] ;  /* 0x00009f00ff027624 */ /* 0x000fe200078e00ff */
[----:B------:R-:W-:Y:S02]  /*13e50*/  SHF.R.U64 R6, R88, 0x10, R89 ;  /* 0x0000001058067819 */ /* 0x000fe40000001259 */
[----:B------:R-:W-:Y:S02]  /*13e60*/  SHF.R.U32.HI R11, RZ, 0x10, R91 ;  /* 0x00000010ff0b7819 */ /* 0x000fe4000001165b */
[----:B------:R-:W-:-:S02]  /*13e70*/  PRMT R21, R115, 0x5432, R6 ;  /* 0x0000543273157816 */ /* 0x000fc40000000006 */
[----:B------:R-:W-:Y:S02]  /*13e80*/  SHF.R.U32.HI R9, RZ, 0x10, R89 ;  /* 0x00000010ff097819 */ /* 0x000fe40000011659 */
[----:B------:R-:W-:Y:S02]  /*13e90*/  SHF.R.U64 R10, R90, 0x10, R91 ;  /* 0x000000105a0a7819 */ /* 0x000fe4000000125b */
[----:B------:R-:W-:Y:S02]  /*13ea0*/  PRMT R28, R116, 0x5410, R11 ;  /* 0x00005410741c7816 */ /* 0x000fe4000000000b */
[----:B------:R-:W-:Y:S02]  /*13eb0*/  SHF.R.U32.HI R5, RZ, 0x10, R95 ;  /* 0x00000010ff057819 */ /* 0x000fe4000001165f */
[----:B------:R-:W-:Y:S01]  /*13ec0*/  PRMT R20, R115, 0x5410, R9 ;  /* 0x0000541073147816 */ /* 0x000fe20000000009 */
[----:B------:R-:W-:Y:S01]  /*13ed0*/  IMAD.U32 R36, R28, 0x10000, RZ ;  /* 0x000100001c247824 */ /* 0x000fe200078e00ff */
[----:B------:R-:W-:-:S02]  /*13ee0*/  PRMT R29, R116, 0x5432, R10 ;  /* 0x00005432741d7816 */ /* 0x000fc4000000000a */
[----:B------:R-:W-:Y:S02]  /*13ef0*/  PRMT R30, R118, 0x5410, R5 ;  /* 0x00005410761e7816 */ /* 0x000fe40000000005 */
        /* <DEDUP_REMOVED lines=27> */
[C---:B--2---:R-:W-:Y:S01]  /*140b0*/  IMAD.U32 R11, R12.reuse, 0x10000, RZ ;  /* 0x000100000c0b7824 */ /* 0x044fe200078e00ff */
        /* <DEDUP_REMOVED lines=63> */
.L_x_6297:
[----:B------:R-:W-:Y:S05]  /*144b0*/  BSYNC B2 ;  /* 0x0000000000027941 */ /* 0x000fea0003800000 */
.L_x_6263:
[----:B-1----:R-:W-:Y:S01]  /*144c0*/  IMAD R4, R120, c[0x0][0x208], RZ ;  /* 0x0000820078047a24 */ /* 0x002fe200078e02ff */
[----:B------:R-:W-:-:S04]  /*144d0*/  DEPBAR.LE SB0, 0x0 ;  /* 0x000080000000791a */ /* 0x000fc80000000000 */
[----:B------:R-:W-:Y:S01]  /*144e0*/  IMAD.WIDE.U32 R2, R222, c[0x0][0x208], RZ ;  /* 0x00008200de027a25 */ /* 0x000fe200078e00ff */
[----:B------:R-:W-:Y:S01]  /*144f0*/  BAR.SYNC.DEFER_BLOCKING 0x0 ;  /* 0x0000000000007b1d */ /* 0x000fe20000010000 */
[----:B------:R-:W-:Y:S02]  /*14500*/  ISETP.GE.AND P3, PT, R140, c[0x0][0x1d4], PT ;  /* 0x000075008c007a0c */ /* 0x000fe40003f66270 */
[----:B------:R-:W-:Y:S01]  /*14510*/  IMAD R4, R222, c[0x0][0x20c], R4 ;  /* 0x00008300de047a24 */ /* 0x000fe200078e0204 */
[----:B------:R-:W-:Y:S01]  /*14520*/  IADD3 R204, R151, 0x20, RZ ;  /* 0x0000002097cc7810 */ /* 0x000fe20007ffe0ff */
[----:B------:R-:W-:Y:S01]  /*14530*/  IMAD.WIDE.U32 R242, R244, c[0x0][0x210], RZ ;  /* 0x00008400f4f27a25 */ /* 0x000fe200078e00ff */
[----:B------:R-:W-:Y:S01]  /*14540*/  SHF.L.U64.HI R231, R140, 0x1, R141 ;  /* 0x000000018ce77819 */ /* 0x000fe2000001028d */
[----:B------:R-:W1:Y:S01]  /*14550*/  S2R R9, SR_TID.X ;  /* 0x0000000000097919 */ /* 0x000e620000002100 */
[----:B------:R-:W-:Y:S01]  /*14560*/  SHF.L.U64.HI R226, R234, 0x1, R237 ;  /* 0x00000001eae27819 */ /* 0x000fe200000102ed */
[----:B------:R-:W-:Y:S01]  /*14570*/  IMAD.IADD R3, R3, 0x1, R4 ;  /* 0x0000000103037824 */ /* 0x000fe200078e0204 */
[----:B------:R-:W-:Y:S01]  /*14580*/  SHF.L.U64.HI R227, R219, 0x1, R239 ;  /* 0x00000001dbe37819 */ /* 0x000fe200000102ef */
[----:B------:R-:W-:Y:S01]  /*14590*/  IMAD R4, R121, c[0x0][0x218], RZ ;  /* 0x0000860079047a24 */ /* 0x000fe200078e02ff */
[----:B------:R-:W-:Y:S01]  /*145a0*/  ISETP.GE.AND P4, PT, R142, c[0x0][0x1d4], PT ;  /* 0x000075008e007a0c */ /* 0x000fe20003f86270 */
[----:B------:R-:W-:Y:S01]  /*145b0*/  IMAD.WIDE.U32 R2, R221, c[0x0][0x218], R2 ;  /* 0x00008600dd027a25 */ /* 0x000fe200078e0002 */
[----:B------:R-:W-:Y:S01]  /*145c0*/  ISETP.GE.AND P2, PT, R219, c[0x0][0x1d4], PT ;  /* 0x00007500db007a0c */ /* 0x000fe20003f46270 */
[----:B------:R-:W-:Y:S01]  /*145d0*/  BSSY B0, `(.L_x_6326) ;  /* 0x0000047000007945 */ /* 0x000fe20003800000 */
[----:B------:R-:W-:Y:S01]  /*145e0*/  SHF.L.U64.HI R224, R220, 0x1, R238 ;  /* 0x00000001dce07819 */ /* 0x000fe200000102ee */
[----:B------:R-:W-:Y:S01]  /*145f0*/  IMAD R4, R221, c[0x0][0x21c], R4 ;  /* 0x00008700dd047a24 */ /* 0x000fe200078e0204 */
[----:B------:R-:W-:Y:S01]  /*14600*/  IADD3 R2, P0, R2, R242, RZ ;  /* 0x000000f202027210 */ /* 0x000fe20007f1e0ff */
[----:B------:R-:W-:-:S02]  /*14610*/  IMAD R244, R244, c[0x0][0x214], R243 ;  /* 0x00008500f4f47a24 */ /* 0x000fc400078e02f3 */
[----:B------:R-:W-:Y:S02]  /*14620*/  IMAD.SHL.U32 R230, R140, 0x2, RZ ;  /* 0x000000028ce67824 */ /* 0x000fe400078e00ff */
[----:B------:R-:W-:Y:S01]  /*14630*/  IMAD.SHL.U32 R229, R234, 0x2, RZ ;  /* 0x00000002eae57824 */ /* 0x000fe200078e00ff */
[----:B------:R-:W-:Y:S01]  /*14640*/  IADD3.X R3, R244, R3, R4, P0, !PT ;  /* 0x00000003f4037210 */ /* 0x000fe200007fe404 */
[----:B------:R-:W-:Y:S01]  /*14650*/  IMAD.IADD R4, R119, 0x1, -R143 ;  /* 0x0000000177047824 */ /* 0x000fe200078e0a8f */
[C---:B------:R-:W-:Y:S01]  /*14660*/  LEA R6, P0, R2.reuse, c[0x0][0x1f8], 0x1 ;  /* 0x00007e0002067a11 */ /* 0x040fe200078008ff */
[----:B------:R-:W-:Y:S01]  /*14670*/  LDSM.16.M88.4 R12, [R200] ;  /* 0x00000000c80c783b */ /* 0x000fe20000000200 */
[----:B------:R-:W-:Y:S02]  /*14680*/  IMAD.SHL.U32 R228, R219, 0x2, RZ ;  /* 0x00000002dbe47824 */ /* 0x000fe400078e00ff */
[----:B------:R-:W-:Y:S01]  /*14690*/  LEA.HI.X R5, R2, c[0x0][0x1fc], R3, 0x1, P0 ;  /* 0x00007f0002057a11 */ /* 0x000fe200000f0c03 */
[----:B------:R-:W-:Y:S01]  /*146a0*/  LDSM.16.M88.4 R28, [R151] ;  /* 0x00000000971c783b */ /* 0x000fe20000000200 */
[----:B------:R-:W-:Y:S01]  /*146b0*/  LOP3.LUT P0, RZ, R149, 0x2, RZ, 0xc0, !PT ;  /* 0x0000000295ff7812 */ /* 0x000fe2000780c0ff */
[----:B------:R-:W-:-:S02]  /*146c0*/  IMAD.SHL.U32 R225, R220, 0x2, RZ ;  /* 0x00000002dce17824 */ /* 0x000fc400078e00ff */
[----:B------:R-:W4:Y:S04]  /*146d0*/  SHFL.IDX PT, R2, R6, RZ, 0x181f ;  /* 0x00181fff06027589 */ /* 0x000f2800000e0000 */
[----:B------:R-:W2:Y:S04]  /*146e0*/  SHFL.IDX PT, R3, R5, RZ, 0x181f ;  /* 0x00181fff05037589 */ /* 0x000ea800000e0000 */
[----:B-----5:R3:W1:Y:S02]  /*146f0*/  LDSM.16.M88.4 R36, [R151+0x800] ;  /* 0x000800009724783b */ /* 0x0206640000000200 */
[----:B------:R-:W-:-:S02]  /*14700*/  @P0 IADD3 R204, R151, -0x20, RZ ;  /* 0xffffffe097cc0810 */ /* 0x000fc40007ffe0ff */
[----:B------:R-:W-:Y:S01]  /*14710*/  ISETP.LT.OR P0, PT, R4, 0x1, P3 ;  /* 0x000000010400780c */ /* 0x000fe20001f01670 */
[----:B------:R3:W1:Y:S01]  /*14720*/  LDSM.16.M88.4 R44, [R151+0x1000] ;  /* 0x00100000972c783b */ /* 0x0006620000000200 */
[C---:B------:R-:W-:Y:S02]  /*14730*/  IADD3 R215, R204.reuse, 0x1000, RZ ;  /* 0x00001000ccd77810 */ /* 0x040fe40007ffe0ff */
[----:B------:R-:W-:Y:S01]  /*14740*/  IADD3 R214, R204, 0x800, RZ ;  /* 0x00000800ccd67810 */ /* 0x000fe20007ffe0ff */
[----:B------:R3:W1:Y:S04]  /*14750*/  LDSM.16.M88.4 R16, [R201] ;  /* 0x00000000c910783b */ /* 0x0006680000000200 */
[----:B------:R3:W1:Y:S01]  /*14760*/  LDSM.16.M88.4 R40, [R204] ;  /* 0x00000000cc28783b */ /* 0x0006620000000200 */
[----:B----4-:R-:W-:-:S03]  /*14770*/  IADD3 R10, P1, R2, R230, RZ ;  /* 0x000000e6020a7210 */ /* 0x010fc60007f3e0ff */
[----:B------:R3:W4:Y:S02]  /*14780*/  LDSM.16.M88.4 R56, [R204+0x800] ;  /* 0x00080000cc38783b */ /* 0x0007240000000200 */
[----:B--2---:R-:W-:Y:S02]  /*14790*/  IMAD.X R11, R3, 0x1, R231, P1 ;  /* 0x00000001030b7824 */ /* 0x004fe400008e06e7 */
[----:B------:R3:W2:Y:S01]  /*147a0*/  LDSM.16.M88.4 R64, [R204+0x1000] ;  /* 0x00100000cc40783b */ /* 0x0006a20000000200 */
[----:B------:R-:W-:-:S03]  /*147b0*/  ISETP.LT.OR P1, PT, R4, 0x1, P4 ;  /* 0x000000010400780c */ /* 0x000fc60002721670 */
[----:B------:R-:W-:Y:S01]  /*147c0*/  @!PT LDS RZ, [RZ] ;  /* 0x00000000fffff984 */ /* 0x000fe20000000800 */
[----:B------:R-:W-:Y:S01]  /*147d0*/  @!PT LDS RZ, [RZ] ;  /* 0x00000000fffff984 */ /* 0x000fe20000000800 */
[----:B------:R-:W-:Y:S01]  /*147e0*/  @!PT LDS RZ, [RZ] ;  /* 0x00000000fffff984 */ /* 0x000fe20000000800 */
[----:B------:R1:W-:Y:S01]  /*147f0*/  LDGSTS.E.BYPASS.LTC128B.128 [R216+0x4080], [R10.64], !P0 ;  /* 0x040800000ad87fae */ /* 0x0003e2000c101d46 */
[----:B------:R-:W-:-:S05]  /*14800*/  IADD3 R20, P0, R2, R229, RZ ;  /* 0x000000e502147210 */ /* 0x000fca0007f1e0ff */
[----:B------:R-:W-:-:S05]  /*14810*/  IMAD.X R21, R3, 0x1, R226, P0 ;  /* 0x0000000103157824 */ /* 0x000fca00000e06e2 */
[----:B------:R3:W-:Y:S01]  /*14820*/  LDGSTS.E.BYPASS.LTC128B.128 [R216+0x5880], [R20.64], !P1 ;  /* 0x0588000014d87fae */ /* 0x0007e2000c901d46 */
[----:B------:R-:W-:Y:S02]  /*14830*/  ISETP.GE.AND P1, PT, R220, c[0x0][0x1d4], PT ;  /* 0x00007500dc007a0c */ /* 0x000fe40003f26270 */
[----:B-1----:R-:W-:-:S05]  /*14840*/  IADD3 R10, P0, R2, R228, RZ ;  /* 0x000000e4020a7210 */ /* 0x002fca0007f1e0ff */
[----:B------:R-:W-:Y:S01]  /*14850*/  IMAD.X R11, R3, 0x1, R227, P0 ;  /* 0x00000001030b7824 */ /* 0x000fe200000e06e3 */
[----:B------:R-:W-:-:S13]  /*14860*/  ISETP.LT.OR P0, PT, R4, 0x1, P2 ;  /* 0x000000010400780c */ /* 0x000fda0001701670 */
[----:B------:R3:W-:Y:S01]  /*14870*/  LDGSTS.E.BYPASS.LTC128B.128 [R216+0x7080], [R10.64], !P0 ;  /* 0x070800000ad87fae */ /* 0x0007e2000c101d46 */
[----:B------:R-:W-:-:S05]  /*14880*/  IADD3 R2, P0, R2, R225, RZ ;  /* 0x000000e102027210 */ /* 0x000fca0007f1e0ff */
[----:B------:R-:W-:Y:S01]  /*14890*/  IMAD.X R3, R3, 0x1, R224, P0 ;  /* 0x0000000103037824 */ /* 0x000fe200000e06e0 */
[----:B------:R-:W-:-:S13]  /*148a0*/  ISETP.LT.OR P0, PT, R4, 0x1, P1 ;  /* 0x000000010400780c */ /* 0x000fda0000f01670 */
[----:B------:R3:W-:Y:S01]  /*148b0*/  LDGSTS.E.BYPASS.LTC128B.128 [R216+0x8880], [R2.64], !P0 ;  /* 0x0888000002d87fae */ /* 0x0007e2000c101d46 */
[----:B------:R-:W-:-:S13]  /*148c0*/  ISETP.GT.AND P0, PT, R9, 0x7f, PT ;  /* 0x0000007f0900780c */ /* 0x000fda0003f04270 */
[----:B------:R-:W-:Y:S05]  /*148d0*/  @P0 BRA `(.L_x_6327) ;  /* 0x0000016000000947 */ /* 0x000fea0003800000 */
[----:B--2-4-:R-:W-:Y:S05]  /*148e0*/  BRA.DIV ~URZ, `(.L_x_6328) ;  /* 0x0000ed227f007947 */ /* 0x014fea000b800000 */
[----:B------:R-:W1:Y:S04]  /*148f0*/  SHFL.IDX PT, R5, R5, 0x1, 0x181f ;  /* 0x00381f0005057f89 */ /* 0x000e6800000e0000 */
[----:B---3--:R2:W3:Y:S02]  /*14900*/  SHFL.IDX PT, R2, R6, 0x1, 0x181f ;  /* 0x00381f0006027f89 */ /* 0x0084e400000e0000 */
.L_x_6438:
[----:B---3--:R-:W-:Y:S02]  /*14910*/  IADD3 R22, P0, R2, R229, RZ ;  /* 0x000000e502167210 */ /* 0x008fe40007f1e0ff */
[C---:B------:R-:W-:Y:S02]  /*14920*/  ISETP.LT.OR P2, PT, R4.reuse, 0x21, P2 ;  /* 0x000000210400780c */ /* 0x040fe40001741670 */
[----:B------:R-:W-:Y:S01]  /*14930*/  ISETP.LT.OR P1, PT, R4, 0x21, P1 ;  /* 0x000000210400780c */ /* 0x000fe20000f21670 */
[----:B-1----:R-:W-:Y:S01]  /*14940*/  IMAD.X R23, R5, 0x1, R226, P0 ;  /* 0x0000000105177824 */ /* 0x002fe200000e06e2 */
[----:B------:R-:W-:-:S05]  /*14950*/  IADD3 R20, P0, R2, R228, RZ ;  /* 0x000000e402147210 */ /* 0x000fca0007f1e0ff */
[----:B------:R-:W-:Y:S01]  /*14960*/  IMAD.X R21, R5, 0x1, R227, P0 ;  /* 0x0000000105157824 */ /* 0x000fe200000e06e3 */
[----:B------:R-:W-:-:S05]  /*14970*/  IADD3 R10, P0, R2, R230, RZ ;  /* 0x000000e6020a7210 */ /* 0x000fca0007f1e0ff */
[----:B------:R-:W-:Y:S01]  /*14980*/  IMAD.X R11, R5, 0x1, R231, P0 ;  /* 0x00000001050b7824 */ /* 0x000fe200000e06e7 */
[C---:B------:R-:W-:Y:S02]  /*14990*/  ISETP.LT.OR P0, PT, R4.reuse, 0x21, P3 ;  /* 0x000000210400780c */ /* 0x040fe40001f01670 */
[----:B------:R-:W-:-:S11]  /*149a0*/  ISETP.LT.OR P3, PT, R4, 0x21, P4 ;  /* 0x000000210400780c */ /* 0x000fd60002761670 */
[----:B------:R-:W-:Y:S01]  /*149b0*/  @!PT LDS RZ, [RZ] ;  /* 0x00000000fffff984 */ /* 0x000fe20000000800 */
[----:B------:R-:W-:Y:S01]  /*149c0*/  @!PT LDS RZ, [RZ] ;  /* 0x00000000fffff984 */ /* 0x000fe20000000800 */
[----:B------:R-:W-:Y:S01]  /*149d0*/  @!PT LDS RZ, [RZ] ;  /* 0x00000000fffff984 */ /* 0x000fe20000000800 */
[----:B------:R1:W-:Y:S01]  /*149e0*/  LDGSTS.E.BYPASS.LTC128B.128 [R217+0x5080], [R10.64], !P0 ;  /* 0x050800000ad97fae */ /* 0x0003e2000c101d46 */
[----:B------:R-:W-:-:S03]  /*149f0*/  IADD3 R2, P0, R2, R225, RZ ;  /* 0x000000e102027210 */ /* 0x000fc60007f1e0ff */
[----:B------:R1:W-:Y:S02]  /*14a00*/  LDGSTS.E.BYPASS.LTC128B.128 [R217+0x6880], [R22.64], !P3 ;  /* 0x0688000016d97fae */ /* 0x0003e4000d901d46 */
[----:B------:R-:W-:Y:S02]  /*14a10*/  IMAD.X R3, R5, 0x1, R224, P0 ;  /* 0x0000000105037824 */ /* 0x000fe400000e06e0 */
[----:B------:R1:W-:Y:S04]  /*14a20*/  LDGSTS.E.BYPASS.LTC128B.128 [R217+0x8080], [R20.64], !P2 ;  /* 0x0808000014d97fae */ /* 0x0003e8000d101d46 */
[----:B------:R1:W-:Y:S02]  /*14a30*/  LDGSTS.E.BYPASS.LTC128B.128 [R217+0x9880], [R2.64], !P1 ;  /* 0x0988000002d97fae */ /* 0x0003e4000c901d46 */
.L_x_6327:
[----:B--2-4-:R-:W-:Y:S05]  /*14a40*/  BSYNC B0 ;  /* 0x0000000000007941 */ /* 0x014fea0003800000 */
.L_x_6326:
[----:B-1-3--:R-:W-:Y:S01]  /*14a50*/  IMAD.MOV.U32 R2, RZ, RZ, 0x40 ;  /* 0x00000040ff027424 */ /* 0x00afe200078e00ff */
[----:B------:R-:W-:Y:S01]  /*14a60*/  LOP3.LUT P0, RZ, R149, 0x4, RZ, 0xc0, !PT ;  /* 0x0000000495ff7812 */ /* 0x000fe2000780c0ff */
[----:B------:R-:W0:Y:S01]  /*14a70*/  LDGDEPBAR ;  /* 0x00000000000079af */ /* 0x000e220000000000 */
[----:B------:R-:W-:Y:S01]  /*14a80*/  WARPSYNC 0xffffffff ;  /* 0xffffffff00007948 */ /* 0x000fe20003800000 */
[----:B------:R-:W-:Y:S01]  /*14a90*/  HMMA.16816.F32.BF16 R32, R12, R28, RZ ;  /* 0x0000001c0c20723c */ /* 0x000fe200000418ff */
[----:B------:R-:W-:Y:S01]  /*14aa0*/  SEL R2, R2, 0xffffffc0, !P0 ;  /* 0xffffffc002027807 */ /* 0x000fe20004000000 */
[----:B------:R-:W-:Y:S01]  /*14ab0*/  BSSY B1, `(.L_x_6329) ;  /* 0x00000f9000017945 */ /* 0x000fe20003800000 */
[----:B------:R-:W-:-:S02]  /*14ac0*/  ISETP.GT.AND P0, PT, R124, R240, PT ;  /* 0x000000f07c00720c */ /* 0x000fc40003f04270 */
[C---:B------:R-:W-:Y:S01]  /*14ad0*/  IADD3 R213, R204.reuse, 0x4800, RZ ;  /* 0x00004800ccd57810 */ /* 0x040fe20007ffe0ff */
[--C-:B------:R-:W-:Y:S01]  /*14ae0*/  IMAD.IADD R150, R151, 0x1, R2.reuse ;  /* 0x0000000197967824 */ /* 0x100fe200078e0202 */
[C---:B------:R-:W-:Y:S01]  /*14af0*/  IADD3 R212, R204.reuse, 0x5800, RZ ;  /* 0x00005800ccd47810 */ /* 0x040fe20007ffe0ff */
[C---:B------:R-:W-:Y:S01]  /*14b00*/  HMMA.16816.F32.BF16 R28, R12.reuse, R30, RZ ;  /* 0x0000001e0c1c723c */ /* 0x040fe200000418ff */
[C---:B------:R-:W-:Y:S01]  /*14b10*/  IMAD.IADD R11, R204.reuse, 0x1, R2 ;  /* 0x00000001cc0b7824 */ /* 0x040fe200078e0202 */
[C---:B------:R-:W-:Y:S01]  /*14b20*/  IADD3 R211, R204.reuse, 0x5000, RZ ;  /* 0x00005000ccd37810 */ /* 0x040fe20007ffe0ff */
[----:B------:R-:W-:Y:S01]  /*14b30*/  LDSM.16.M88.4 R52, [R150] ;  /* 0x000000009634783b */ /* 0x000fe20000000200 */
[C---:B------:R-:W-:Y:S02]  /*14b40*/  IADD3 R210, R204.reuse, 0x3000, RZ ;  /* 0x00003000ccd27810 */ /* 0x040fe40007ffe0ff */
[C---:B------:R-:W-:Y:S01]  /*14b50*/  IADD3 R209, R204.reuse, 0x4000, RZ ;  /* 0x00004000ccd17810 */ /* 0x040fe20007ffe0ff */
[----:B------:R-:W-:Y:S01]  /*14b60*/  LDSM.16.M88.4 R60, [R150+0x800] ;  /* 0x00080000963c783b */ /* 0x000fe20000000200 */
[----:B------:R-:W-:Y:S01]  /*14b70*/  HMMA.16816.F32.BF16 R24, R12, R36, RZ ;  /* 0x000000240c18723c */ /* 0x000fe200000418ff */
[----:B------:R-:W-:-:S02]  /*14b80*/  IADD3 R208, R204, 0x3800, RZ ;  /* 0x00003800ccd07810 */ /* 0x000fc40007ffe0ff */
        /* <DEDUP_REMOVED lines=115> */
[C---:B----4-:R-:W-:Y:S08]  /*152c0*/  HMMA.16816.F32.BF16 R24, R16.reuse, R68, R24 ;  /* 0x000000441018723c */ /* 0x050ff00000041818 */
[----:B------:R-:W-:Y:S01]  /*152d0*/  HMMA.16816.F32.BF16 R16, R16, R70, R20 ;  /* 0x000000461010723c */ /* 0x000fe20000041814 */
[----:B------:R-:W2:Y:S04]  /*152e0*/  LDSM.16.M88.4 R20, [R201+0xc000] ;  /* 0x00c00000c914783b */ /* 0x000ea80000000200 */
[----:B------:R-:W4:Y:S03]  /*152f0*/  LDSM.16.M88.4 R68, [R204+0x5800] ;  /* 0x00580000cc44783b */ /* 0x000f260000000200 */
        /* <DEDUP_REMOVED lines=35> */
[----:B------:R-:W2:Y:S01]  /*15530*/  LDL R3, [R1] ;  /* 0x0000000001037983 */ /* 0x000ea20000100800 */
[----:B------:R-:W-:-:S05]  /*15540*/  IMAD.MOV.U32 R4, RZ, RZ, c[0x0][0x2b8] ;  /* 0x0000ae00ff047624 */ /* 0x000fca00078e00ff */
[----:B------:R-:W-:Y:S01]  /*15550*/  ISETP.NE.AND P1, PT, R4, 0x1, PT ;  /* 0x000000010400780c */ /* 0x000fe20003f25270 */
[----:B------:R-:W-:Y:S01]  /*15560*/  IMAD.MOV.U32 R221, RZ, RZ, RZ ;  /* 0x000000ffffdd7224 */ /* 0x000fe200078e00ff */
[----:B--2---:R-:W-:-:S04]  /*15570*/  IADD3 R3, R0, R123, R3 ;  /* 0x0000007b00037210 */ /* 0x004fc80007ffe003 */
[----:B------:R-:W-:-:S07]  /*15580*/  IADD3 R3, R3, -0x30, RZ ;  /* 0xffffffd003037810 */ /* 0x000fce0007ffe0ff */
[----:B------:R-:W-:-:S04]  /*15590*/  @P1 IMAD.HI.U32 R4, R3, c[0x0][0x2bc], RZ ;  /* 0x0000af0003041a27 */ /* 0x000fc800078e00ff */
[----:B------:R-:W-:Y:S01]  /*155a0*/  IMAD.MOV.U32 R2, RZ, RZ, R3 ;  /* 0x000000ffff027224 */ /* 0x000fe200078e0003 */
[----:B------:R-:W-:-:S04]  /*155b0*/  @P1 SHF.R.U32.HI R2, RZ, c[0x0][0x2c0], R4 ;  /* 0x0000b000ff021a19 */ /* 0x000fc80000011604 */
[----:B------:R-:W-:-:S04]  /*155c0*/  @!P6 IADD3 R5, P0, R2, R248, RZ ;  /* 0x000000f80205e210 */ /* 0x000fc80007f1e0ff */
[----:B------:R-:W-:Y:S02]  /*155d0*/  @!P6 LEA.HI.X.SX32 R6, R2, R250, 0x1, P0 ;  /* 0x000000fa0206e211 */ /* 0x000fe400000f0eff */
[----:B------:R-:W-:-:S04]  /*155e0*/  @!P6 LEA R4, P0, R5, c[0x0][0x2a0], 0x2 ;  /* 0x0000a8000504ea11 */ /* 0x000fc800078010ff */
[----:B------:R-:W-:-:S05]  /*155f0*/  @!P6 LEA.HI.X R5, R5, c[0x0][0x2a4], R6, 0x2, P0 ;  /* 0x0000a9000505ea11 */ /* 0x000fca00000f1406 */
[----:B------:R1:W2:Y:S01]  /*15600*/  @!P6 LDG.E R221, [R4.64] ;  /* 0x0000000604dde981 */ /* 0x0002a2000c1e1900 */
[----:B------:R-:W-:-:S04]  /*15610*/  IMAD.MOV R2, RZ, RZ, -R2 ;  /* 0x000000ffff027224 */ /* 0x000fc800078e0a02 */
[----:B------:R-:W-:-:S05]  /*15620*/  IMAD R222, R2, c[0x0][0x2b8], R3 ;  /* 0x0000ae0002de7a24 */ /* 0x000fca00078e0203 */
[----:B------:R-:W-:-:S05]  /*15630*/  SHF.R.S32.HI R2, RZ, 0x1f, R222 ;  /* 0x0000001fff027819 */ /* 0x000fca00000114de */
[----:B-1----:R-:W-:Y:S02]  /*15640*/  IMAD R4, R2, c[0x0][0x1e0], RZ ;  /* 0x0000780002047a24 */ /* 0x002fe400078e02ff */
[----:B------:R-:W-:-:S04]  /*15650*/  IMAD.WIDE.U32 R2, R222, c[0x0][0x1e0], RZ ;  /* 0x00007800de027a25 */ /* 0x000fc800078e00ff */
[----:B------:R-:W-:-:S04]  /*15660*/  IMAD R4, R222, c[0x0][0x1e4], R4 ;  /* 0x00007900de047a24 */ /* 0x000fc800078e0204 */
[----:B------:R-:W-:Y:S01]  /*15670*/  IMAD.IADD R3, R3, 0x1, R4 ;  /* 0x0000000103037824 */ /* 0x000fe200078e0204 */
[----:B------:R-:W-:-:S04]  /*15680*/  IADD3 R9, -R143, 0x30, RZ ;  /* 0x000000308f097810 */ /* 0x000fc80007ffe1ff */
[----:B------:R-:W-:Y:S02]  /*15690*/  ISETP.GE.AND P0, PT, R9, 0x1, PT ;  /* 0x000000010900780c */ /* 0x000fe40003f06270 */
[----:B--2---:R-:W-:Y:S01]  /*156a0*/  SHF.R.S32.HI R4, RZ, 0x1f, R221 ;  /* 0x0000001fff047819 */ /* 0x004fe200000114dd */
        /* <DEDUP_REMOVED lines=9> */
.L_x_6439:
[----:B------:R-:W-:Y:S05]  /*15740*/  BRA.DIV ~URZ, `(.L_x_6332) ;  /* 0x0000e0027f007947 */ /* 0x000fea000b800000 */
[----:B------:R3:W4:Y:S02]  /*15750*/  SHFL.IDX PT, R2, R6, RZ, 0x181f ;  /* 0x00181fff06027589 */ /* 0x00072400000e0000 */
.L_x_6440:
[----:B------:R-:W-:Y:S01]  /*15760*/  BSSY B0, `(.L_x_6333) ;  /* 0x0000015000007945 */ /* 0x000fe20003800000 */
[----:B------:R-:W-:Y:S05]  /*15770*/  @!P0 BRA `(.L_x_6334) ;  /* 0x0000013000008947 */ /* 0x000fea0003800000 */
[----:B------:R-:W-:Y:S02]  /*15780*/  ISETP.GE.AND P0, PT, R140, c[0x0][0x1d4], PT ;  /* 0x000075008c007a0c */ /* 0x000fe40003f06270 */
[----:B----4-:R-:W-:Y:S02]  /*15790*/  IADD3 R12, P1, R2, R230, RZ ;  /* 0x000000e6020c7210 */ /* 0x010fe40007f3e0ff */
[----:B------:R-:W-:Y:S02]  /*157a0*/  ISETP.GE.AND P3, PT, R142, c[0x0][0x1d4], PT ;  /* 0x000075008e007a0c */ /* 0x000fe40003f66270 */
[----:B------:R-:W-:Y:S01]  /*157b0*/  ISETP.GE.AND P2, PT, R219, c[0x0][0x1d4], PT ;  /* 0x00007500db007a0c */ /* 0x000fe20003f46270 */
[----:B--2---:R-:W-:Y:S01]  /*157c0*/  IMAD.X R13, R4, 0x1, R231, P1 ;  /* 0x00000001040d7824 */ /* 0x004fe200008e06e7 */
[----:B------:R-:W-:-:S05]  /*157d0*/  IADD3 R14, P1, R2, R229, RZ ;  /* 0x000000e5020e7210 */ /* 0x000fca0007f3e0ff */
[----:B------:R-:W-:Y:S01]  /*157e0*/  @!PT LDS RZ, [RZ] ;  /* 0x00000000fffff984 */ /* 0x000fe20000000800 */
[----:B------:R-:W-:Y:S01]  /*157f0*/  @!PT LDS RZ, [RZ] ;  /* 0x00000000fffff984 */ /* 0x000fe20000000800 */
[----:B------:R-:W-:Y:S01]  /*15800*/  @!PT LDS RZ, [RZ] ;  /* 0x00000000fffff984 */ /* 0x000fe20000000800 */
[----:B------:R2:W-:Y:S01]  /*15810*/  LDGSTS.E.BYPASS.LTC128B.128 [R216+0xa080], [R12.64], !P0 ;  /* 0x0a0800000cd87fae */ /* 0x0005e2000c101d46 */
[----:B------:R-:W-:Y:S01]  /*15820*/  IMAD.X R15, R4, 0x1, R226, P1 ;  /* 0x00000001040f7824 */ /* 0x000fe200008e06e2 */
[----:B------:R-:W-:-:S04]  /*15830*/  ISETP.GE.AND P1, PT, R220, c[0x0][0x1d4], PT ;  /* 0x00007500dc007a0c */ /* 0x000fc80003f26270 */
[----:B------:R4:W-:Y:S01]  /*15840*/  LDGSTS.E.BYPASS.LTC128B.128 [R216+0xb880], [R14.64], !P3 ;  /* 0x0b8800000ed87fae */ /* 0x0009e2000d901d46 */
[----:B--2---:R-:W-:-:S05]  /*15850*/  IADD3 R12, P0, R2, R228, RZ ;  /* 0x000000e4020c7210 */ /* 0x004fca0007f1e0ff */
[----:B------:R-:W-:Y:S01]  /*15860*/  IMAD.X R13, R4, 0x1, R227, P0 ;  /* 0x00000001040d7824 */ /* 0x000fe200000e06e3 */
[----:B------:R-:W-:-:S04]  /*15870*/  IADD3 R2, P0, R2, R225, RZ ;  /* 0x000000e102027210 */ /* 0x000fc80007f1e0ff */
[----:B------:R4:W-:Y:S01]  /*15880*/  LDGSTS.E.BYPASS.LTC128B.128 [R216+0xd080], [R12.64], !P2 ;  /* 0x0d0800000cd87fae */ /* 0x0009e2000d101d46 */
[----:B------:R-:W-:-:S05]  /*15890*/  IMAD.X R3, R4, 0x1, R224, P0 ;  /* 0x0000000104037824 */ /* 0x000fca00000e06e0 */
[----:B------:R4:W-:Y:S03]  /*158a0*/  LDGSTS.E.BYPASS.LTC128B.128 [R216+0xe880], [R2.64], !P1 ;  /* 0x0e88000002d87fae */ /* 0x0009e6000c901d46 */
.L_x_6334:
[----:B------:R-:W-:Y:S05]  /*158b0*/  BSYNC B0 ;  /* 0x0000000000007941 */ /* 0x000fea0003800000 */
.L_x_6333:
[----:B------:R-:W-:Y:S01]  /*158c0*/  ISETP.GE.AND P0, PT, R9, 0x21, PT ;  /* 0x000000210900780c */ /* 0x000fe20003f06270 */
[----:B------:R-:W-:Y:S06]  /*158d0*/  BRA.DIV ~URZ, `(.L_x_6335) ;  /* 0x0000dee27f007947 */ /* 0x000fec000b800000 */
[----:B--2---:R2:W1:Y:S04]  /*158e0*/  SHFL.IDX PT, R4, R5, 0x1, 0x181f ;  /* 0x00381f0005047f89 */ /* 0x00446800000e0000 */
[----:B----4-:R2:W4:Y:S02]  /*158f0*/  SHFL.IDX PT, R2, R6, 0x1, 0x181f ;  /* 0x00381f0006027f89 */ /* 0x01052400000e0000 */
.L_x_6441:
[----:B------:R-:W-:Y:S05]  /*15900*/  @!P0 BRA `(.L_x_6330) ;  /* 0x0000013000008947 */ /* 0x000fea0003800000 */
[----:B------:R-:W-:Y:S02]  /*15910*/  ISETP.GE.AND P0, PT, R140, c[0x0][0x1d4], PT ;  /* 0x000075008c007a0c */ /* 0x000fe40003f06270 */
[----:B----4-:R-:W-:Y:S02]  /*15920*/  IADD3 R12, P1, R2, R230, RZ ;  /* 0x000000e6020c7210 */ /* 0x010fe40007f3e0ff */
[----:B------:R-:W-:Y:S02]  /*15930*/  ISETP.GE.AND P3, PT, R142, c[0x0][0x1d4], PT ;  /* 0x000075008e007a0c */ /* 0x000fe40003f66270 */
[----:B------:R-:W-:Y:S01]  /*15940*/  ISETP.GE.AND P2, PT, R219, c[0x0][0x1d4], PT ;  /* 0x00007500db007a0c */ /* 0x000fe20003f46270 */
[----:B-1----:R-:W-:Y:S01]  /*15950*/  IMAD.X R13, R4, 0x1, R231, P1 ;  /* 0x00000001040d7824 */ /* 0x002fe200008e06e7 */
        /* <DEDUP_REMOVED lines=8> */
[----:B-1----:R-:W-:-:S05]  /*159e0*/  IADD3 R12, P0, R2, R228, RZ ;  /* 0x000000e4020c7210 */ /* 0x002fca0007f1e0ff */
[----:B------:R-:W-:Y:S01]  /*159f0*/  IMAD.X R13, R4, 0x1, R227, P0 ;  /* 0x00000001040d7824 */ /* 0x000fe200000e06e3 */
[----:B------:R-:W-:-:S04]  /*15a00*/  IADD3 R2, P0, R2, R225, RZ ;  /* 0x000000e102027210 */ /* 0x000fc80007f1e0ff */
[----:B------:R4:W-:Y:S01]  /*15a10*/  LDGSTS.E.BYPASS.LTC128B.128 [R217+0xe080], [R12.64], !P2 ;  /* 0x0e0800000cd97fae */ /* 0x0009e2000d101d46 */
[----:B------:R-:W-:-:S05]  /*15a20*/  IMAD.X R3, R4, 0x1, R224, P0 ;  /* 0x0000000104037824 */ /* 0x000fca00000e06e0 */
[----:B------:R4:W-:Y:S03]  /*15a30*/  LDGSTS.E.BYPASS.LTC128B.128 [R217+0xf880], [R2.64], !P1 ;  /* 0x0f88000002d97fae */ /* 0x0009e6000c901d46 */
.L_x_6330:
[----:B------:R-:W-:Y:S05]  /*15a40*/  BSYNC B1 ;  /* 0x0000000000017941 */ /* 0x000fea0003800000 */
.L_x_6329:
[----:B----4-:R-:W4:Y:S01]  /*15a50*/  LDL R3, [R1+0x4] ;  /* 0x0000040001037983 */ /* 0x010f220000100800 */
[----:B-1----:R-:W-:-:S03]  /*15a60*/  IMAD.MOV.U32 R4, RZ, RZ, c[0x0][0x2c4] ;  /* 0x0000b100ff047624 */ /* 0x002fc600078e00ff */
[----:B------:R-:W4:Y:S04]  /*15a70*/  LDL R2, [R1+0x24] ;  /* 0x0000240001027983 */ /* 0x000f280000100800 */
[----:B--23--:R-:W2:Y:S04]  /*15a80*/  LDL R6, [R1+0x20] ;  /* 0x0000200001067983 */ /* 0x00cea80000100800 */
[----:B------:R-:W3:Y:S01]  /*15a90*/  LDL R5, [R1+0x8] ;  /* 0x0000080001057983 */ /* 0x000ee20000100800 */
[----:B------:R-:W-:-:S03]  /*15aa0*/  ISETP.NE.AND P0, PT, R4, 0x1, PT ;  /* 0x000000010400780c */ /* 0x000fc60003f05270 */
[----:B------:R-:W0:Y:S01]  /*15ab0*/  LDGDEPBAR ;  /* 0x00000000000079af */ /* 0x000e220000000000 */
[----:B----4-:R-:W-:-:S09]  /*15ac0*/  IADD3 R2, R2, R3, RZ ;  /* 0x0000000302027210 */ /* 0x010fd20007ffe0ff */
[----:B------:R-:W-:-:S04]  /*15ad0*/  @P0 IMAD.HI.U32 R3, R2, c[0x0][0x2c8], RZ ;  /* 0x0000b20002030a27 */ /* 0x000fc800078e00ff */
[----:B------:R-:W-:Y:S01]  /*15ae0*/  IMAD.MOV.U32 R4, RZ, RZ, R2 ;  /* 0x000000ffff047224 */ /* 0x000fe200078e0002 */
[C---:B--2---:R-:W-:Y:S02]  /*15af0*/  IADD3 R2, -R6.reuse, 0x1, R119 ;  /* 0x0000000106027810 */ /* 0x044fe40007ffe177 */
[----:B------:R-:W-:Y:S02]  /*15b00*/  @P0 SHF.R.U32.HI R4, RZ, c[0x0][0x2cc], R3 ;  /* 0x0000b300ff040a19 */ /* 0x000fe40000011603 */
[----:B------:R-:W-:Y:S01]  /*15b10*/  IADD3 R6, -R6, R119, RZ ;  /* 0x0000007706067210 */ /* 0x000fe20007ffe1ff */
[----:B---3--:R-:W-:Y:S01]  /*15b20*/  IMAD.IADD R5, R2, 0x1, -R5 ;  /* 0x0000000102057824 */ /* 0x008fe200078e0a05 */
[----:B------:R-:W-:Y:S05]  /*15b30*/  BRA.DIV ~URZ, `(.L_x_6336) ;  /* 0x0000dd527f007947 */ /* 0x000fea000b800000 */
[----:B------:R1:W2:Y:S02]  /*15b40*/  SHFL.IDX PT, R2, R4, RZ, 0x1c1f ;  /* 0x001c1fff04027589 */ /* 0x0002a400000e0000 */
.L_x_6442:
        /* <DEDUP_REMOVED lines=59> */
[----:B------:R-:W-:Y:S02]  /*15f00*/  ISETP.GT.AND P1, PT, R2, 0x20, PT ;  /* 0x000000200200780c */ /* 0x000fe40003f24270 */
        /* <DEDUP_REMOVED lines=23> */
.L_x_6443:
[C---:B------:R-:W-:Y:S01]  /*16080*/  FMUL.FTZ R3, R6.reuse, c[0x0][0x2d0] ;  /* 0x0000b40006037a20 */ /* 0x040fe20000410000 */
[----:B------:R-:W-:Y:S01]  /*16090*/  FSETP.NEU.FTZ.AND P0, PT, R6, -INF , PT ;  /* 0xff8000000600780b */ /* 0x000fe20003f1d000 */
[----:B------:R-:W-:Y:S01]  /*160a0*/  WARPSYNC 0xffffffff ;  /* 0xffffffff00007948 */ /* 0x000fe20003800000 */
[----:B--23--:R-:W-:Y:S01]  /*160b0*/  FMNMX.FTZ R5, R4, R5, !PT ;  /* 0x0000000504057209 */ /* 0x00cfe20007810000 */
[----:B------:R-:W1:Y:S01]  /*160c0*/  LDSM.16.MT88.4 R24, [R196] ;  /* 0x00000000c418783b */ /* 0x000e620000004200 */
[----:B------:R-:W-:Y:S02]  /*160d0*/  FSEL R3, R3, RZ, P0 ;  /* 0x000000ff03037208 */ /* 0x000fe40000000000 */
[----:B------:R-:W-:Y:S01]  /*160e0*/  FSETP.NEU.FTZ.AND P0, PT, R5, -INF , PT ;  /* 0xff8000000500780b */ /* 0x000fe20003f1d000 */
[----:B------:R-:W2:Y:S02]  /*160f0*/  LDSM.16.MT88.4 R20, [R197] ;  /* 0x00000000c514783b */ /* 0x000ea40000004200 */
[----:B------:R-:W-:-:S02]  /*16100*/  FFMA.FTZ R2, R14, c[0x0][0x2d0], -R3 ;  /* 0x0000b4000e027a23 */ /* 0x000fc40000010803 */
[--C-:B------:R-:W-:Y:S01]  /*16110*/  FFMA.FTZ R4, R18, c[0x0][0x2d0], -R3.reuse ;  /* 0x0000b40012047a23 */ /* 0x100fe20000010803 */
[----:B------:R-:W-:Y:S01]  /*16120*/  LDSM.16.MT88.4 R36, [R197+0x800] ;  /* 0x00080000c524783b */ /* 0x000fe20000004200 */
[----:B------:R3:W-:Y:S03]  /*16130*/  MUFU.EX2 R109, R2 ;  /* 0x00000002006d7308 */ /* 0x0007e60000000800 */
[----:B------:R-:W-:Y:S04]  /*16140*/  LDSM.16.MT88.4 R40, [R196+0x800] ;  /* 0x00080000c428783b */ /* 0x000fe80000004200 */
[----:B------:R-:W4:Y:S01]  /*16150*/  LDSM.16.MT88.4 R64, [R198] ;  /* 0x00000000c640783b */ /* 0x000f220000004200 */
[----:B------:R5:W-:Y:S03]  /*16160*/  MUFU.EX2 R119, R4 ;  /* 0x0000000400777308 */ /* 0x000be60000000800 */
[----:B------:R-:W1:Y:S04]  /*16170*/  LDSM.16.MT88.4 R56, [R199] ;  /* 0x00000000c738783b */ /* 0x000e680000004200 */
[----:B------:R-:W1:Y:S01]  /*16180*/  LDSM.16.MT88.4 R68, [R196+0x1800] ;  /* 0x00180000c444783b */ /* 0x000e620000004200 */
[----:B---3--:R-:W-:-:S03]  /*16190*/  FFMA.FTZ R2, R15, c[0x0][0x2d0], -R3 ;  /* 0x0000b4000f027a23 */ /* 0x008fc60000010803 */
[----:B------:R-:W-:Y:S01]  /*161a0*/  LDSM.16.MT88.4 R72, [R199+0x800] ;  /* 0x00080000c748783b */ /* 0x000fe20000004200 */
[----:B------:R3:W2:Y:S03]  /*161b0*/  MUFU.EX2 R108, R2 ;  /* 0x00000002006c7308 */ /* 0x0006a60000000800 */
[----:B------:R-:W-:Y:S01]  /*161c0*/  LDSM.16.MT88.4 R52, [R197+0x1800] ;  /* 0x00180000c534783b */ /* 0x000fe20000004200 */
[----:B-----5:R-:W-:-:S03]  /*161d0*/  FFMA.FTZ R4, R19, c[0x0][0x2d0], -R3 ;  /* 0x0000b40013047a23 */ /* 0x020fc60000010803 */
[----:B------:R-:W-:Y:S01]  /*161e0*/  LDSM.16.MT88.4 R60, [R199+0x1800] ;  /* 0x00180000c73c783b */ /* 0x000fe20000004200 */
[----:B------:R-:W-:Y:S03]  /*161f0*/  MUFU.EX2 R133, R4 ;  /* 0x0000000400857308 */ /* 0x000fe60000000800 */
[----:B------:R-:W-:Y:S04]  /*16200*/  LDSM.16.MT88.4 R80, [R198+0x1800] ;  /* 0x00180000c650783b */ /* 0x000fe80000004200 */
[----:B------:R-:W-:Y:S01]  /*16210*/  LDSM.16.MT88.4 R76, [R197+0x2000] ;  /* 0x00200000c54c783b */ /* 0x000fe20000004200 */
[----:B---3--:R-:W-:Y:S01]  /*16220*/  FFMA.FTZ R2, R16, c[0x0][0x2d0], -R3 ;  /* 0x0000b40010027a23 */ /* 0x008fe20000010803 */
[----:B--2---:R-:W-:-:S02]  /*16230*/  F2FP.BF16.PACK_AB R16, R108, R109 ;  /* 0x0000006d6c10723e */ /* 0x004fc400000010ff */
[----:B------:R-:W-:Y:S01]  /*16240*/  LDSM.16.MT88.4 R168, [R196+0x1000] ;  /* 0x00100000c4a8783b */ /* 0x000fe20000004200 */
[----:B------:R2:W-:Y:S03]  /*16250*/  MUFU.EX2 R118, R2 ;  /* 0x0000000200767308 */ /* 0x0005e60000000800 */
[----:B------:R-:W-:Y:S01]  /*16260*/  LDSM.16.MT88.4 R160, [R197+0x1000] ;  /* 0x00100000c5a0783b */ /* 0x000fe20000004200 */
[----:B--2---:R-:W-:-:S04]  /*16270*/  FFMA.FTZ R2, R17, c[0x0][0x2d0], -R3 ;  /* 0x0000b40011027a23 */ /* 0x004fc80000010803 */
[----:B------:R2:W3:Y:S02]  /*16280*/  MUFU.EX2 R116, R2 ;  /* 0x0000000200747308 */ /* 0x0004e40000000800 */
[----:B--2---:R-:W-:Y:S01]  /*16290*/  FMUL.FTZ R2, R5, c[0x0][0x2d0] ;  /* 0x0000b40005027a20 */ /* 0x004fe20000410000 */
[----:B---3--:R-:W-:-:S04]  /*162a0*/  F2FP.BF16.PACK_AB R18, R116, R118 ;  /* 0x000000767412723e */ /* 0x008fc800000010ff */
[----:B------:R-:W-:-:S05]  /*162b0*/  FSEL R2, R2, RZ, P0 ;  /* 0x000000ff02027208 */ /* 0x000fca0000000000 */
[----:B------:R-:W-:-:S04]  /*162c0*/  FFMA.FTZ R4, R9, c[0x0][0x2d0], -R2 ;  /* 0x0000b40009047a23 */ /* 0x000fc80000010802 */
[----:B------:R2:W-:Y:S02]  /*162d0*/  MUFU.EX2 R9, R4 ;  /* 0x0000000400097308 */ /* 0x0005e40000000800 */
[----:B--2---:R-:W-:-:S06]  /*162e0*/  FFMA.FTZ R4, R10, c[0x0][0x2d0], -R2 ;  /* 0x0000b4000a047a23 */ /* 0x004fcc0000010802 */
[----:B------:R2:W3:Y:S02]  /*162f0*/  MUFU.EX2 R10, R4 ;  /* 0x00000004000a7308 */ /* 0x0004e40000000800 */
[----:B--2---:R-:W-:Y:S01]  /*16300*/  FFMA.FTZ R4, R13, c[0x0][0x2d0], -R2 ;  /* 0x0000b4000d047a23 */ /* 0x004fe20000010802 */
[----:B---3--:R-:W-:Y:S01]  /*16310*/  F2FP.BF16.PACK_AB R17, R10, R9 ;  /* 0x000000090a11723e */ /* 0x008fe200000010ff */
[----:B------:R-:W-:-:S04]  /*16320*/  FADD.FTZ R10, R9, R10 ;  /* 0x0000000a090a7221 */ /* 0x000fc80000010000 */
[----:B------:R2:W3:Y:S02]  /*16330*/  MUFU.EX2 R117, R4 ;  /* 0x0000000400757308 */ /* 0x0004e40000000800 */
[----:B--2---:R-:W-:Y:S01]  /*16340*/  FFMA.FTZ R4, R12, c[0x0][0x2d0], -R2 ;  /* 0x0000b4000c047a23 */ /* 0x004fe20000010802 */
[----:B------:R-:W-:Y:S01]  /*16350*/  F2FP.BF16.PACK_AB R12, R133, R119 ;  /* 0x00000077850c723e */ /* 0x000fe200000010ff */
[----:B---3--:R-:W-:-:S04]  /*16360*/  FADD.FTZ R10, R117, R10 ;  /* 0x0000000a750a7221 */ /* 0x008fc80000010000 */
[----:B------:R2:W3:Y:S02]  /*16370*/  MUFU.EX2 R125, R4 ;  /* 0x00000004007d7308 */ /* 0x0004e40000000800 */
[----:B--2---:R-:W-:Y:S01]  /*16380*/  FFMA.FTZ R4, R30, c[0x0][0x2d0], -R3 ;  /* 0x0000b4001e047a23 */ /* 0x004fe20000010803 */
[----:B---3--:R-:W-:-:S05]  /*16390*/  F2FP.BF16.PACK_AB R19, R125, R117 ;  /* 0x000000757d13723e */ /* 0x008fca00000010ff */
[----:B------:R2:W-:Y:S02]  /*163a0*/  MUFU.EX2 R127, R4 ;  /* 0x00000004007f7308 */ /* 0x0005e40000000800 */
[----:B-1----:R-:W-:Y:S01]  /*163b0*/  HMMA.16816.F32.BF16 R44, R16, R24, RZ ;  /* 0x00000018102c723c */ /* 0x002fe200000418ff */
[----:B--2---:R-:W-:-:S05]  /*163c0*/  FFMA.FTZ R4, R31, c[0x0][0x2d0], -R3 ;  /* 0x0000b4001f047a23 */ /* 0x004fca0000010803 */
[----:B------:R1:W2:Y:S02]  /*163d0*/  MUFU.EX2 R132, R4 ;  /* 0x0000000400847308 */ /* 0x0002a40000000800 */
[----:B-1----:R-:W-:Y:S01]  /*163e0*/  FFMA.FTZ R4, R29, c[0x0][0x2d0], -R2 ;  /* 0x0000b4001d047a23 */ /* 0x002fe20000010802 */
[----:B--2---:R-:W-:-:S05]  /*163f0*/  F2FP.BF16.PACK_AB R14, R132, R127 ;  /* 0x0000007f840e723e */ /* 0x004fca00000010ff */
[----:B------:R1:W-:Y:S02]  /*16400*/  MUFU.EX2 R124, R4 ;  /* 0x00000004007c7308 */ /* 0x0003e40000000800 */
[--C-:B-1----:R-:W-:Y:S02]  /*16410*/  FFMA.FTZ R4, R28, c[0x0][0x2d0], -R2.reuse ;  /* 0x0000b4001c047a23 */ /* 0x102fe40000010802 */
[C---:B------:R-:W-:Y:S04]  /*16420*/  HMMA.16816.F32.BF16 R28, R16.reuse, R26, RZ ;  /* 0x0000001a101c723c */ /* 0x040fe800000418ff */
[----:B------:R1:W2:Y:S04]  /*16430*/  MUFU.EX2 R126, R4 ;  /* 0x00000004007e7308 */ /* 0x0002a80000000800 */
[C---:B------:R-:W-:Y:S08]  /*16440*/  HMMA.16816.F32.BF16 R24, R16.reuse, R20, RZ ;  /* 0x000000141018723c */ /* 0x040ff000000418ff */
[----:B------:R-:W-:Y:S01]  /*16450*/  HMMA.16816.F32.BF16 R20, R16, R22, RZ ;  /* 0x000000161014723c */ /* 0x000fe200000418ff */
[----:B-1----:R-:W-:Y:S01]  /*16460*/  FFMA.FTZ R4, R32, c[0x0][0x2d0], -R2 ;  /* 0x0000b40020047a23 */ /* 0x002fe20000010802 */
[----:B--2---:R-:W-:-:S03]  /*16470*/  F2FP.BF16.PACK_AB R13, R126, R124 ;  /* 0x0000007c7e0d723e */ /* 0x004fc600000010ff */
[----:B------:R1:W-:Y:S02]  /*16480*/  MUFU.EX2 R137, R4 ;  /* 0x0000000400897308 */ /* 0x0003e40000000800 */
[----:B-1----:R-:W-:Y:S02]  /*16490*/  FFMA.FTZ R4, R33, c[0x0][0x2d0], -R2 ;  /* 0x0000b40021047a23 */ /* 0x002fe40000010802 */
[----:B----4-:R-:W-:Y:S04]  /*164a0*/  HMMA.16816.F32.BF16 R32, R16, R64, RZ ;  /* 0x000000401020723c */ /* 0x010fe800000418ff */
[----:B------:R-:W1:Y:S02]  /*164b0*/  MUFU.EX2 R136, R4 ;  /* 0x0000000400887308 */ /* 0x000e640000000800 */
[----:B-1----:R-:W-:-:S09]  /*164c0*/  F2FP.BF16.PACK_AB R15, R136, R137 ;  /* 0x00000089880f723e */ /* 0x002fd200000010ff */
[C---:B------:R-:W-:Y:S08]  /*164d0*/  HMMA.16816.F32.BF16 R48, R12.reuse, R38, R20 ;  /* 0x000000260c30723c */ /* 0x040ff00000041814 */
[C---:B------:R-:W-:Y:S01]  /*164e0*/  HMMA.16816.F32.BF16 R172, R12.reuse, R40, R44 ;  /* 0x000000280cac723c */ /* 0x040fe2000004182c */
[----:B------:R-:W-:Y:S07]  /*164f0*/  LDSM.16.MT88.4 R44, [R196+0x2000] ;  /* 0x00200000c42c783b */ /* 0x000fee0000004200 */
[----:B------:R-:W-:Y:S08]  /*16500*/  HMMA.16816.F32.BF16 R152, R12, R42, R28 ;  /* 0x0000002a0c98723c */ /* 0x000ff0000004181c */
[----:B------:R-:W-:Y:S01]  /*16510*/  MOV R102, R48 ;  /* 0x0000003000667202 */ /* 0x000fe20000000f00 */
[----:B------:R-:W-:Y:S01]  /*16520*/  IMAD.MOV.U32 R4, RZ, RZ, R51 ;  /* 0x000000ffff047224 */ /* 0x000fe200078e0033 */
[----:B------:R-:W-:Y:S01]  /*16530*/  MOV R101, R49 ;  /* 0x0000003100657202 */ /* 0x000fe20000000f00 */
[----:B------:R-:W-:Y:S01]  /*16540*/  HMMA.16816.F32.BF16 R28, R16, R66, RZ ;  /* 0x00000042101c723c */ /* 0x000fe200000418ff */
[----:B------:R-:W-:Y:S01]  /*16550*/  MOV R100, R50 ;  /* 0x0000003200647202 */ /* 0x000fe20000000f00 */
[----:B------:R-:W-:Y:S04]  /*16560*/  LDSM.16.MT88.4 R64, [R198+0x2000] ;  /* 0x00200000c640783b */ /* 0x000fe80000004200 */
[----:B------:R-:W1:Y:S02]  /*16570*/  LDSM.16.MT88.4 R48, [R198+0x800] ;  /* 0x00080000c630783b */ /* 0x000e640000004200 */
[----:B------:R-:W-:Y:S08]  /*16580*/  HMMA.16816.F32.BF16 R164, R12, R36, R24 ;  /* 0x000000240ca4723c */ /* 0x000ff00000041818 */
[C---:B------:R-:W-:Y:S08]  /*16590*/  HMMA.16816.F32.BF16 R36, R16.reuse, R58, RZ ;  /* 0x0000003a1024723c */ /* 0x040ff000000418ff */
[C---:B------:R-:W-:Y:S08]  /*165a0*/  HMMA.16816.F32.BF16 R24, R16.reuse, R68, RZ ;  /* 0x000000441018723c */ /* 0x040ff000000418ff */
[C---:B------:R-:W-:Y:S01]  /*165b0*/  HMMA.16816.F32.BF16 R20, R16.reuse, R70, RZ ;  /* 0x000000461014723c */ /* 0x040fe200000418ff */
[----:B------:R-:W2:Y:S07]  /*165c0*/  LDSM.16.MT88.4 R68, [R199+0x2000] ;  /* 0x00200000c744783b */ /* 0x000eae0000004200 */
[----:B------:R-:W-:Y:S01]  /*165d0*/  HMMA.16816.F32.BF16 R40, R16, R56, RZ ;  /* 0x000000381028723c */ /* 0x000fe200000418ff */
[----:B------:R-:W-:Y:S07]  /*165e0*/  LDSM.16.MT88.4 R56, [R197+0x3000] ;  /* 0x00300000c538783b */ /* 0x000fee0000004200 */
[C---:B-1----:R-:W-:Y:S08]  /*165f0*/  HMMA.16816.F32.BF16 R32, R12.reuse, R48, R32 ;  /* 0x000000300c20723c */ /* 0x042ff00000041820 */
[C---:B------:R-:W-:Y:S01]  /*16600*/  HMMA.16816.F32.BF16 R28, R12.reuse, R50, R28 ;  /* 0x000000320c1c723c */ /* 0x040fe2000004181c */
[----:B------:R-:W1:Y:S07]  /*16610*/  LDSM.16.MT88.4 R48, [R196+0x3000] ;  /* 0x00300000c430783b */ /* 0x000e6e0000004200 */
[C---:B------:R-:W-:Y:S08]  /*16620*/  HMMA.16816.F32.BF16 R92, R12.reuse, R74, R36 ;  /* 0x0000004a0c5c723c */ /* 0x040ff00000041824 */
[----:B------:R-:W-:Y:S01]  /*16630*/  HMMA.16816.F32.BF16 R24, R12, R44, R24 ;  /* 0x0000002c0c18723c */ /* 0x000fe20000041818 */
[----:B------:R-:W-:Y:S01]  /*16640*/  MOV R120, R32 ;  /* 0x0000002000787202 */ /* 0x000fe20000000f00 */
[----:B------:R-:W-:Y:S01]  /*16650*/  IMAD.MOV.U32 R115, RZ, RZ, R33 ;  /* 0x000000ffff737224 */ /* 0x000fe200078e0021 */
[----:B------:R-:W-:-:S02]  /*16660*/  MOV R114, R34 ;  /* 0x0000002200727202 */ /* 0x000fc40000000f00 */
[----:B------:R-:W-:-:S03]  /*16670*/  MOV R113, R35 ;  /* 0x0000002300717202 */ /* 0x000fc60000000f00 */
[C---:B------:R-:W-:Y:S01]  /*16680*/  HMMA.16816.F32.BF16 R20, R12.reuse, R46, R20 ;  /* 0x0000002e0c14723c */ /* 0x040fe20000041814 */
[----:B------:R-:W3:Y:S07]  /*16690*/  LDSM.16.MT88.4 R44, [R196+0x3800] ;  /* 0x00380000c42c783b */ /* 0x000eee0000004200 */
[----:B------:R-:W-:Y:S01]  /*166a0*/  HMMA.16816.F32.BF16 R156, R12, R72, R40 ;  /* 0x000000480c9c723c */ /* 0x000fe20000041828 */
[----:B------:R-:W-:Y:S01]  /*166b0*/  MOV R112, R92 ;  /* 0x0000005c00707202 */ /* 0x000fe20000000f00 */
[----:B------:R-:W-:Y:S01]  /*166c0*/  IMAD.MOV.U32 R110, RZ, RZ, R94 ;  /* 0x000000ffff6e7224 */ /* 0x000fe200078e005e */
[----:B------:R-:W-:Y:S01]  /*166d0*/  MOV R111, R93 ;  /* 0x0000005d006f7202 */ /* 0x000fe20000000f00 */
[----:B------:R-:W-:Y:S01]  /*166e0*/  IMAD.MOV.U32 R94, RZ, RZ, R29 ;  /* 0x000000ffff5e7224 */ /* 0x000fe200078e001d */
[----:B------:R-:W-:-:S02]  /*166f0*/  MOV R103, R95 ;  /* 0x0000005f00677202 */ /* 0x000fc40000000f00 */
[----:B------:R-:W-:Y:S01]  /*16700*/  MOV R95, R28 ;  /* 0x0000001c005f7202 */ /* 0x000fe20000000f00 */
[C---:B------:R-:W-:Y:S01]  /*16710*/  HMMA.16816.F32.BF16 R40, R16.reuse, R52, RZ ;  /* 0x000000341028723c */ /* 0x040fe200000418ff */
[----:B------:R-:W-:Y:S01]  /*16720*/  MOV R93, R30 ;  /* 0x0000001e005d7202 */ /* 0x000fe20000000f00 */
[----:B------:R-:W-:Y:S01]  /*16730*/  IMAD.MOV.U32 R98, RZ, RZ, R25 ;  /* 0x000000ffff627224 */ /* 0x000fe200078e0019 */
[----:B------:R-:W-:Y:S02]  /*16740*/  MOV R92, R31 ;  /* 0x0000001f005c7202 */ /* 0x000fe40000000f00 */
[----:B------:R-:W-:Y:S02]  /*16750*/  MOV R99, R24 ;  /* 0x0000001800637202 */ /* 0x000fe40000000f00 */
[----:B------:R-:W-:Y:S01]  /*16760*/  MOV R97, R26 ;  /* 0x0000001a00617202 */ /* 0x000fe20000000f00 */
[----:B------:R-:W-:Y:S01]  /*16770*/  HMMA.16816.F32.BF16 R36, R16, R54, RZ ;  /* 0x000000361024723c */ /* 0x000fe200000418ff */
[----:B------:R-:W-:Y:S01]  /*16780*/  MOV R96, R27 ;  /* 0x0000001b00607202 */ /* 0x000fe20000000f00 */
[----:B------:R-:W-:Y:S01]  /*16790*/  IMAD.MOV.U32 R106, RZ, RZ, R21 ;  /* 0x000000ffff6a7224 */ /* 0x000fe200078e0015 */
[----:B------:R-:W-:Y:S01]  /*167a0*/  MOV R107, R20 ;  /* 0x00000014006b7202 */ /* 0x000fe20000000f00 */
[----:B------:R-:W-:Y:S01]  /*167b0*/  LDSM.16.MT88.4 R52, [R199+0x3800] ;  /* 0x00380000c734783b */ /* 0x000fe20000004200 */
[----:B------:R-:W-:-:S02]  /*167c0*/  MOV R105, R22 ;  /* 0x0000001600697202 */ /* 0x000fc40000000f00 */
[----:B------:R-:W-:Y:S01]  /*167d0*/  MOV R104, R23 ;  /* 0x0000001700687202 */ /* 0x000fe20000000f00 */
[C---:B------:R-:W-:Y:S08]  /*167e0*/  HMMA.16816.F32.BF16 R32, R16.reuse, R60, RZ ;  /* 0x0000003c1020723c */ /* 0x040ff000000418ff */
[C---:B------:R-:W-:Y:S01]  /*167f0*/  HMMA.16816.F32.BF16 R28, R16.reuse, R62, RZ ;  /* 0x0000003e101c723c */ /* 0x040fe200000418ff */
[----:B------:R-:W4:Y:S07]  /*16800*/  LDSM.16.MT88.4 R60, [R199+0x3000] ;  /* 0x00300000c73c783b */ /* 0x000f2e0000004200 */
[C---:B------:R-:W-:Y:S08]  /*16810*/  HMMA.16816.F32.BF16 R24, R16.reuse, R80, RZ ;  /* 0x000000501018723c */ /* 0x040ff000000418ff */
[----:B------:R-:W-:Y:S08]  /*16820*/  HMMA.16816.F32.BF16 R20, R16, R82, RZ ;  /* 0x000000521014723c */ /* 0x000ff000000418ff */
[C---:B------:R-:W-:Y:S01]  /*16830*/  HMMA.16816.F32.BF16 R80, R12.reuse, R76, R40 ;  /* 0x0000004c0c50723c */ /* 0x040fe20000041828 */
[----:B------:R-:W5:Y:S07]  /*16840*/  LDSM.16.MT88.4 R40, [R197+0x3800] ;  /* 0x00380000c528783b */ /* 0x000f6e0000004200 */
[C---:B------:R-:W-:Y:S08]  /*16850*/  HMMA.16816.F32.BF16 R192, R12.reuse, R78, R36 ;  /* 0x0000004e0cc0723c */ /* 0x040ff00000041824 */
[----:B--2---:R-:W-:Y:S08]  /*16860*/  HMMA.16816.F32.BF16 R72, R12, R68, R32 ;  /* 0x000000440c48723c */ /* 0x004ff00000041820 */
[C---:B-1----:R-:W-:Y:S08]  /*16870*/  HMMA.16816.F32.BF16 R36, R16.reuse, R48, RZ ;  /* 0x000000301024723c */ /* 0x042ff000000418ff */
[----:B------:R-:W-:Y:S01]  /*16880*/  HMMA.16816.F32.BF16 R32, R16, R50, RZ ;  /* 0x000000321020723c */ /* 0x000fe200000418ff */
[----:B------:R-:W1:Y:S07]  /*16890*/  LDSM.16.MT88.4 R48, [R198+0x3000] ;  /* 0x00300000c630783b */ /* 0x000e6e0000004200 */
[C---:B------:R-:W-:Y:S08]  /*168a0*/  HMMA.16816.F32.BF16 R188, R12.reuse, R70, R28 ;  /* 0x000000460cbc723c */ /* 0x040ff0000004181c */
[----:B------:R-:W-:Y:S07]  /*168b0*/  HMMA.16816.F32.BF16 R68, R12, R64, R24 ;  /* 0x000000400c44723c */ /* 0x000fee0000041818 */
[----:B------:R-:W-:Y:S01]  /*168c0*/  MOV R64, R107 ;  /* 0x0000006b00407202 */ /* 0x000fe20000000f00 */
[----:B------:R-:W-:Y:S01]  /*168d0*/  HMMA.16816.F32.BF16 R24, R16, R58, RZ ;  /* 0x0000003a1018723c */ /* 0x000fe200000418ff */
[----:B------:R-:W-:-:S06]  /*168e0*/  IMAD.MOV.U32 R65, RZ, RZ, R106 ;  /* 0x000000ffff417224 */ /* 0x000fcc00078e006a */
[----:B------:R-:W-:Y:S01]  /*168f0*/  MOV R58, R97 ;  /* 0x00000061003a7202 */ /* 0x000fe20000000f00 */
[----:B---3--:R-:W-:Y:S01]  /*16900*/  HMMA.16816.F32.BF16 R180, R12, R46, R32 ;  /* 0x0000002e0cb4723c */ /* 0x008fe20000041820 */
[----:B------:R-:W2:Y:S01]  /*16910*/  LDSM.16.MT88.4 R32, [R198+0x3800] ;  /* 0x00380000c620783b */ /* 0x000ea20000004200 */
[----:B------:R-:W-:-:S05]  /*16920*/  MOV R59, R96 ;  /* 0x00000060003b7202 */ /* 0x000fca0000000f00 */
[----:B------:R-:W-:Y:S01]  /*16930*/  MOV R46, R93 ;  /* 0x0000005d002e7202 */ /* 0x000fe20000000f00 */
[----:B------:R-:W-:Y:S01]  /*16940*/  HMMA.16816.F32.BF16 R184, R12, R66, R20 ;  /* 0x000000420cb8723c */ /* 0x000fe20000041814 */
[----:B------:R-:W-:-:S06]  /*16950*/  MOV R47, R92 ;  /* 0x0000005c002f7202 */ /* 0x000fcc0000000f00 */
[----:B------:R-:W-:Y:S01]  /*16960*/  MOV R66, R105 ;  /* 0x0000006900427202 */ /* 0x000fe20000000f00 */
[----:B----4-:R-:W-:Y:S01]  /*16970*/  HMMA.16816.F32.BF16 R20, R16, R60, RZ ;  /* 0x0000003c1014723c */ /* 0x010fe200000418ff */
[----:B------:R-:W-:-:S06]  /*16980*/  MOV R67, R104 ;  /* 0x0000006800437202 */ /* 0x000fcc0000000f00 */
[----:B------:R-:W-:Y:S01]  /*16990*/  MOV R60, R120 ;  /* 0x00000078003c7202 */ /* 0x000fe20000000f00 */
[----:B------:R-:W-:Y:S01]  /*169a0*/  HMMA.16816.F32.BF16 R28, R16, R56, RZ ;  /* 0x00000038101c723c */ /* 0x000fe200000418ff */
[----:B------:R-:W-:-:S06]  /*169b0*/  IMAD.MOV.U32 R61, RZ, RZ, R115 ;  /* 0x000000ffff3d7224 */ /* 0x000fcc00078e0073 */
[----:B------:R-:W-:Y:S01]  /*169c0*/  MOV R56, R99 ;  /* 0x0000006300387202 */ /* 0x000fe20000000f00 */
[----:B-----5:R-:W-:Y:S01]  /*169d0*/  HMMA.16816.F32.BF16 R104, R12, R42, R24 ;  /* 0x0000002a0c68723c */ /* 0x020fe20000041818 */
[----:B------:R-:W-:-:S06]  /*169e0*/  IMAD.MOV.U32 R57, RZ, RZ, R98 ;  /* 0x000000ffff397224 */ /* 0x000fcc00078e0062 */
[----:B------:R-:W-:Y:S01]  /*169f0*/  MOV R42, R100 ;  /* 0x00000064002a7202 */ /* 0x000fe20000000f00 */
[----:B------:R-:W-:Y:S01]  /*16a00*/  HMMA.16816.F32.BF16 R76, R12, R44, R36 ;  /* 0x0000002c0c4c723c */ /* 0x000fe20000041824 */
[----:B------:R-:W3:Y:S01]  /*16a10*/  LDSM.16.MT88.4 R36, [R196+0x4800] ;  /* 0x00480000c424783b */ /* 0x000ee20000004200 */
[----:B------:R-:W-:Y:S01]  /*16a20*/  MOV R43, R4 ;  /* 0x00000004002b7202 */ /* 0x000fe20000000f00 */
[----:B------:R-:W-:-:S04]  /*16a30*/  FADD.FTZ R4, R109, R108 ;  /* 0x0000006c6d047221 */ /* 0x000fc80000010000 */
[----:B------:R-:W-:Y:S01]  /*16a40*/  MOV R44, R95 ;  /* 0x0000005f002c7202 */ /* 0x000fe20000000f00 */
[----:B-1----:R-:W-:Y:S01]  /*16a50*/  HMMA.16816.F32.BF16 R24, R16, R48, RZ ;  /* 0x000000301018723c */ /* 0x002fe200000418ff */
[----:B------:R-:W-:Y:S02]  /*16a60*/  IMAD.MOV.U32 R45, RZ, RZ, R94 ;  /* 0x000000ffff2d7224 */ /* 0x000fe400078e005e */
[----:B------:R-:W-:-:S04]  /*16a70*/  FADD.FTZ R4, R118, R4 ;  /* 0x0000000476047221 */ /* 0x000fc80000010000 */
[----:B------:R-:W-:Y:S01]  /*16a80*/  IMAD.MOV.U32 R49, RZ, RZ, R111 ;  /* 0x000000ffff317224 */ /* 0x000fe200078e006f */
[----:B------:R-:W-:Y:S01]  /*16a90*/  HMMA.16816.F32.BF16 R92, R12, R52, R20 ;  /* 0x000000340c5c723c */ /* 0x000fe20000041814 */
[----:B------:R-:W-:Y:S01]  /*16aa0*/  MOV R48, R112 ;  /* 0x0000007000307202 */ /* 0x000fe20000000f00 */
[----:B------:R-:W-:-:S04]  /*16ab0*/  FADD.FTZ R4, R116, R4 ;  /* 0x0000000474047221 */ /* 0x000fc80000010000 */
[----:B------:R-:W-:Y:S02]  /*16ac0*/  FADD.FTZ R9, R119, R4 ;  /* 0x0000000477097221 */ /* 0x000fe40000010000 */
[----:B------:R-:W-:Y:S01]  /*16ad0*/  HMMA.16816.F32.BF16 R20, R16, R50, RZ ;  /* 0x000000321014723c */ /* 0x000fe200000418ff */
[----:B------:R-:W-:Y:S02]  /*16ae0*/  FADD.FTZ R4, R125, R10 ;  /* 0x0000000a7d047221 */ /* 0x000fe40000010000 */
[----:B------:R-:W-:Y:S02]  /*16af0*/  FFMA.FTZ R10, R88, c[0x0][0x2d0], -R3 ;  /* 0x0000b400580a7a23 */ /* 0x000fe40000010803 */
[----:B------:R-:W-:Y:S02]  /*16b00*/  FADD.FTZ R4, R124, R4 ;  /* 0x000000047c047221 */ /* 0x000fe40000010000 */
[----:B------:R-:W-:Y:S01]  /*16b10*/  MOV R51, R103 ;  /* 0x0000006700337202 */ /* 0x000fe20000000f00 */
[----:B------:R-:W-:Y:S01]  /*16b20*/  HMMA.16816.F32.BF16 R96, R12, R40, R28 ;  /* 0x000000280c60723c */ /* 0x000fe2000004181c */
[----:B------:R-:W-:Y:S01]  /*16b30*/  MOV R50, R110 ;  /* 0x0000006e00327202 */ /* 0x000fe20000000f00 */
[----:B------:R-:W-:Y:S01]  /*16b40*/  FADD.FTZ R4, R126, R4 ;  /* 0x000000047e047221 */ /* 0x000fe20000010000 */
[----:B------:R-:W-:Y:S04]  /*16b50*/  MUFU.EX2 R10, R10 ;  /* 0x0000000a000a7308 */ /* 0x000fe80000000800 */
[----:B------:R-:W-:Y:S01]  /*16b60*/  MOV R40, R102 ;  /* 0x0000006600287202 */ /* 0x000fe20000000f00 */
[----:B------:R-:W-:Y:S01]  /*16b70*/  IMAD.MOV.U32 R41, RZ, RZ, R101 ;  /* 0x000000ffff297224 */ /* 0x000fe200078e0065 */
[----:B------:R-:W-:Y:S07]  /*16b80*/  HMMA.16816.F32.BF16 R28, R16, R62, RZ ;  /* 0x0000003e101c723c */ /* 0x000fee00000418ff */
[----:B------:R-:W-:Y:S01]  /*16b90*/  MOV R62, R114 ;  /* 0x00000072003e7202 */ /* 0x000fe20000000f00 */
[----:B--2---:R-:W-:Y:S01]  /*16ba0*/  HMMA.16816.F32.BF16 R100, R12, R32, R24 ;  /* 0x000000200c64723c */ /* 0x004fe20000041818 */
[----:B------:R-:W1:Y:S01]  /*16bb0*/  LDSM.16.MT88.4 R24, [R196+0x5000] ;  /* 0x00500000c418783b */ /* 0x000e620000004200 */
[----:B------:R-:W-:-:S05]  /*16bc0*/  MOV R63, R113 ;  /* 0x00000071003f7202 */ /* 0x000fca0000000f00 */
[--C-:B------:R-:W-:Y:S01]  /*16bd0*/  FFMA.FTZ R33, R90, c[0x0][0x2d0], -R3.reuse ;  /* 0x0000b4005a217a23 */ /* 0x100fe20000010803 */
[----:B------:R-:W-:Y:S01]  /*16be0*/  HMMA.16816.F32.BF16 R120, R12, R34, R20 ;  /* 0x000000220c78723c */ /* 0x000fe20000041814 */
[----:B------:R-:W-:-:S06]  /*16bf0*/  FFMA.FTZ R32, R89, c[0x0][0x2d0], -R3 ;  /* 0x0000b40059207a23 */ /* 0x000fcc0000010803 */
[----:B------:R-:W-:Y:S01]  /*16c00*/  FFMA.FTZ R34, R91, c[0x0][0x2d0], -R3 ;  /* 0x0000b4005b227a23 */ /* 0x000fe20000010803 */
[----:B---3--:R-:W-:Y:S01]  /*16c10*/  HMMA.16816.F32.BF16 R20, R16, R36, RZ ;  /* 0x000000241014723c */ /* 0x008fe200000418ff */
[----:B------:R-:W-:Y:S01]  /*16c20*/  FADD.FTZ R3, R133, R9 ;  /* 0x0000000985037221 */ /* 0x000fe20000010000 */
[----:B------:R-:W-:Y:S01]  /*16c30*/  LDSM.16.MT88.4 R88, [R197+0x4000] ;  /* 0x00400000c558783b */ /* 0x000fe20000004200 */
[--C-:B------:R-:W-:Y:S02]  /*16c40*/  FFMA.FTZ R35, R86, c[0x0][0x2d0], -R2.reuse ;  /* 0x0000b40056237a23 */ /* 0x100fe40000010802 */
[----:B------:R-:W-:Y:S02]  /*16c50*/  FADD.FTZ R3, R127, R3 ;  /* 0x000000037f037221 */ /* 0x000fe40000010000 */
[--C-:B------:R-:W-:Y:S01]  /*16c60*/  FFMA.FTZ R36, R87, c[0x0][0x2d0], -R2.reuse ;  /* 0x0000b40057247a23 */ /* 0x100fe20000010802 */
[----:B------:R-:W-:Y:S01]  /*16c70*/  HMMA.16816.F32.BF16 R112, R12, R54, R28 ;  /* 0x000000360c70723c */ /* 0x000fe2000004181c */
[----:B------:R-:W2:Y:S01]  /*16c80*/  LDSM.16.MT88.4 R28, [R197+0x4800] ;  /* 0x00480000c51c783b */ /* 0x000ea20000004200 */
[----:B------:R-:W-:-:S02]  /*16c90*/  FFMA.FTZ R9, R85, c[0x0][0x2d0], -R2 ;  /* 0x0000b40055097a23 */ /* 0x000fc40000010802 */
[----:B------:R-:W-:Y:S02]  /*16ca0*/  FFMA.FTZ R37, R84, c[0x0][0x2d0], -R2 ;  /* 0x0000b40054257a23 */ /* 0x000fe40000010802 */
[----:B------:R-:W-:Y:S02]  /*16cb0*/  FADD.FTZ R2, R132, R3 ;  /* 0x0000000384027221 */ /* 0x000fe40000010000 */
[----:B------:R-:W-:Y:S01]  /*16cc0*/  FADD.FTZ R3, R137, R4 ;  /* 0x0000000489037221 */ /* 0x000fe20000010000 */
[----:B------:R-:W-:Y:S03]  /*16cd0*/  MUFU.EX2 R9, R9 ;  /* 0x0000000900097308 */ /* 0x000fe60000000800 */
[----:B------:R-:W-:-:S04]  /*16ce0*/  FADD.FTZ R3, R136, R3 ;  /* 0x0000000388037221 */ /* 0x000fc80000010000 */
[----:B-1----:R-:W-:Y:S01]  /*16cf0*/  HMMA.16816.F32.BF16 R108, R12, R24, R20 ;  /* 0x000000180c6c723c */ /* 0x002fe20000041814 */
[----:B------:R-:W1:Y:S07]  /*16d00*/  MUFU.EX2 R4, R37 ;  /* 0x0000002500047308 */ /* 0x000e6e0000000800 */
[----:B------:R-:W-:Y:S01]  /*16d10*/  HMMA.16816.F32.BF16 R20, R16, R38, RZ ;  /* 0x000000261014723c */ /* 0x000fe200000418ff */
[----:B-1----:R-:W-:Y:S11]  /*16d20*/  F2FP.BF16.PACK_AB R139, R4, R9 ;  /* 0x00000009048b723e */ /* 0x002ff600000010ff */
[----:B------:R-:W-:Y:S11]  /*16d30*/  @!UPT UIADD3 URZ, URZ, URZ, URZ ;  /* 0x0000003f3f3ff290 */ /* 0x000ff6000fffe03f */
[----:B------:R-:W-:Y:S01]  /*16d40*/  @!UPT UIADD3 URZ, URZ, URZ, URZ ;  /* 0x0000003f3f3ff290 */ /* 0x000fe2000fffe03f */
[----:B------:R-:W-:Y:S01]  /*16d50*/  HMMA.16816.F32.BF16 R128, R12, R26, R20 ;  /* 0x0000001a0c80723c */ /* 0x000fe20000041814 */
[----:B------:R-:W1:Y:S07]  /*16d60*/  LDSM.16.MT88.4 R24, [R197+0x5000] ;  /* 0x00500000c518783b */ /* 0x000e6e0000004200 */
[----:B--2---:R-:W-:Y:S11]  /*16d70*/  HMMA.16816.F32.BF16 R20, R16, R28, RZ ;  /* 0x0000001c1014723c */ /* 0x004ff600000418ff */
[----:B------:R-:W-:Y:S11]  /*16d80*/  @!UPT UIADD3 URZ, URZ, URZ, URZ ;  /* 0x0000003f3f3ff290 */ /* 0x000ff6000fffe03f */
[----:B------:R-:W-:Y:S02]  /*16d90*/  @!UPT UIADD3 URZ, URZ, URZ, URZ ;  /* 0x0000003f3f3ff290 */ /* 0x000fe4000fffe03f */
        /* <DEDUP_REMOVED lines=8> */
[----:B------:R-:W1:Y:S02]  /*16e20*/  MUFU.EX2 R28, R34 ;  /* 0x00000022001c7308 */ /* 0x000e640000000800 */
[----:B-1----:R-:W-:Y:S11]  /*16e30*/  FADD.FTZ R2, R28, R2 ;  /* 0x000000021c027221 */ /* 0x002ff60000010000 */
[----:B------:R-:W-:Y:S10]  /*16e40*/  @!UPT UIADD3 URZ, URZ, URZ, URZ ;  /* 0x0000003f3f3ff290 */ /* 0x000ff4000fffe03f */
[----:B--2---:R-:W-:Y:S01]  /*16e50*/  HMMA.16816.F32.BF16 R124, R12, R24, R20 ;  /* 0x000000180c7c723c */ /* 0x004fe20000041814 */
[----:B------:R-:W1:Y:S07]  /*16e60*/  MUFU.EX2 R24, R33 ;  /* 0x0000002100187308 */ /* 0x000e6e0000000800 */
[----:B------:R-:W-:Y:S01]  /*16e70*/  HMMA.16816.F32.BF16 R20, R16, R30, RZ ;  /* 0x0000001e1014723c */ /* 0x000fe200000418ff */
[----:B------:R-:W2:Y:S01]  /*16e80*/  MUFU.EX2 R25, R32 ;  /* 0x0000002000197308 */ /* 0x000ea20000000800 */
[C---:B-1----:R-:W-:Y:S01]  /*16e90*/  FADD.FTZ R2, R24.reuse, R2 ;  /* 0x0000000218027221 */ /* 0x042fe20000010000 */
[----:B------:R-:W-:-:S06]  /*16ea0*/  F2FP.BF16.PACK_AB R136, R24, R28 ;  /* 0x0000001c1888723e */ /* 0x000fcc00000010ff */
[----:B------:R-:W1:Y:S01]  /*16eb0*/  MUFU.EX2 R28, R36 ;  /* 0x00000024001c7308 */ /* 0x000e620000000800 */
[----:B--2---:R-:W-:Y:S01]  /*16ec0*/  FADD.FTZ R2, R25, R2 ;  /* 0x0000000219027221 */ /* 0x004fe20000010000 */
[----:B------:R-:W-:-:S03]  /*16ed0*/  F2FP.BF16.PACK_AB R138, R10, R25 ;  /* 0x000000190a8a723e */ /* 0x000fc600000010ff */
[----:B------:R-:W-:-:S03]  /*16ee0*/  FADD.FTZ R235, R10, R2 ;  /* 0x000000020aeb7221 */ /* 0x000fc60000010000 */
[----:B------:R-:W2:Y:S07]  /*16ef0*/  MUFU.EX2 R10, R35 ;  /* 0x00000023000a7308 */ /* 0x000eae0000000800 */
[----:B------:R-:W-:Y:S01]  /*16f00*/  HMMA.16816.F32.BF16 R132, R12, R26, R20 ;  /* 0x0000001a0c84723c */ /* 0x000fe20000041814 */
[----:B------:R-:W3:Y:S01]  /*16f10*/  LDSM.16.MT88.4 R20, [R198+0x4800] ;  /* 0x00480000c614783b */ /* 0x000ee20000004200 */
[----:B-1----:R-:W-:-:S04]  /*16f20*/  FADD.FTZ R2, R28, R3 ;  /* 0x000000031c027221 */ /* 0x002fc80000010000 */
[C---:B--2---:R-:W-:Y:S01]  /*16f30*/  FADD.FTZ R2, R10.reuse, R2 ;  /* 0x000000020a027221 */ /* 0x044fe20000010000 */
[----:B------:R-:W-:-:S03]  /*16f40*/  F2FP.BF16.PACK_AB R137, R10, R28 ;  /* 0x0000001c0a89723e */ /* 0x000fc600000010ff */
[----:B------:R-:W-:Y:S02]  /*16f50*/  FADD.FTZ R2, R9, R2 ;  /* 0x0000000209027221 */ /* 0x000fe40000010000 */
[----:B------:R-:W2:Y:S02]  /*16f60*/  LDL R9, [R1+0x8] ;  /* 0x0000080001097983 */ /* 0x000ea40000100800 */
[----:B------:R-:W-:Y:S01]  /*16f70*/  FADD.FTZ R233, R4, R2 ;  /* 0x0000000204e97221 */ /* 0x000fe20000010000 */
[C---:B------:R-:W-:Y:S01]  /*16f80*/  HMMA.16816.F32.BF16 R172, R136.reuse, R168, R172 ;  /* 0x000000a888ac723c */ /* 0x040fe200000418ac */
[----:B------:R-:W4:Y:S04]  /*16f90*/  LDL R2, [R1+0x4] ;  /* 0x0000040001027983 */ /* 0x000f280000100800 */
[----:B------:R-:W2:Y:S03]  /*16fa0*/  LDL R4, [R1+0xc] ;  /* 0x00000c0001047983 */ /* 0x000ea60000100800 */
[C---:B------:R-:W-:Y:S01]  /*16fb0*/  HMMA.16816.F32.BF16 R168, R136.reuse, R170, R152 ;  /* 0x000000aa88a8723c */ /* 0x040fe20000041898 */
[----:B------:R-:W1:Y:S07]  /*16fc0*/  LDSM.16.MT88.4 R152, [R199+0x1000] ;  /* 0x00100000c798783b */ /* 0x000e6e0000004200 */
[C---:B------:R-:W-:Y:S08]  /*16fd0*/  HMMA.16816.F32.BF16 R164, R136.reuse, R160, R164 ;  /* 0x000000a088a4723c */ /* 0x040ff000000418a4 */
[C---:B------:R-:W-:Y:S01]  /*16fe0*/  HMMA.16816.F32.BF16 R160, R136.reuse, R162, R40 ;  /* 0x000000a288a0723c */ /* 0x040fe20000041828 */
[----:B------:R-:W5:Y:S07]  /*16ff0*/  LDSM.16.MT88.4 R40, [R198+0x1000] ;  /* 0x00100000c628783b */ /* 0x000f6e0000004200 */
[----:B------:R-:W-:Y:S01]  /*17000*/  HMMA.16816.F32.BF16 R84, R136, R88, R96 ;  /* 0x000000588854723c */ /* 0x000fe20000041860 */
[----:B------:R-:W5:Y:S07]  /*17010*/  LDSM.16.MT88.4 R96, [R199+0x4000] ;  /* 0x00400000c760783b */ /* 0x000f6e0000004200 */
[----:B---3--:R-:W-:Y:S08]  /*17020*/  HMMA.16816.F32.BF16 R24, R16, R20, RZ ;  /* 0x000000141018723c */ /* 0x008ff000000418ff */
[C---:B-1----:R-:W-:Y:S08]  /*17030*/  HMMA.16816.F32.BF16 R156, R136.reuse, R152, R156 ;  /* 0x00000098889c723c */ /* 0x042ff0000004189c */
[C---:B------:R-:W-:Y:S01]  /*17040*/  HMMA.16816.F32.BF16 R152, R136.reuse, R154, R48 ;  /* 0x0000009a8898723c */ /* 0x040fe20000041830 */
[----:B------:R-:W1:Y:S07]  /*17050*/  LDSM.16.MT88.4 R48, [R196+0x2800] ;  /* 0x00280000c430783b */ /* 0x000e6e0000004200 */
[C---:B-----5:R-:W-:Y:S08]  /*17060*/  HMMA.16816.F32.BF16 R36, R136.reuse, R40, R60 ;  /* 0x000000288824723c */ /* 0x060ff0000004183c */
[C---:B------:R-:W-:Y:S08]  /*17070*/  HMMA.16816.F32.BF16 R92, R136.reuse, R96, R92 ;  /* 0x00000060885c723c */ /* 0x040ff0000004185c */
[C---:B------:R-:W-:Y:S08]  /*17080*/  HMMA.16816.F32.BF16 R40, R136.reuse, R42, R44 ;  /* 0x0000002a8828723c */ /* 0x040ff0000004182c */
[C---:B------:R-:W-:Y:S01]  /*17090*/  HMMA.16816.F32.BF16 R96, R136.reuse, R98, R112 ;  /* 0x000000628860723c */ /* 0x040fe20000041870 */
[----:B------:R-:W3:Y:S07]  /*170a0*/  LDSM.16.MT88.4 R112, [R196+0x5800] ;  /* 0x00580000c470783b */ /* 0x000eee0000004200 */
[C---:B------:R-:W-:Y:S01]  /*170b0*/  HMMA.16816.F32.BF16 R88, R136.reuse, R90, R104 ;  /* 0x0000005a8858723c */ /* 0x040fe20000041868 */
[----:B------:R-:W5:Y:S07]  /*170c0*/  LDSM.16.MT88.4 R104, [R198+0x4000] ;  /* 0x00400000c668783b */ /* 0x000f6e0000004200 */
[C---:B-1----:R-:W-:Y:S01]  /*170d0*/  HMMA.16816.F32.BF16 R44, R136.reuse, R48, R56 ;  /* 0x00000030882c723c */ /* 0x042fe20000041838 */
[----:B------:R-:W1:Y:S07]  /*170e0*/  LDSM.16.MT88.4 R56, [R197+0x2800] ;  /* 0x00280000c538783b */ /* 0x000e6e0000004200 */
[----:B------:R-:W-:Y:S01]  /*170f0*/  HMMA.16816.F32.BF16 R48, R136, R50, R64 ;  /* 0x000000328830723c */ /* 0x000fe20000041840 */
[----:B------:R-:W1:Y:S07]  /*17100*/  LDSM.16.MT88.4 R64, [R199+0x2800] ;  /* 0x00280000c740783b */ /* 0x000e6e0000004200 */
[----:B------:R-:W-:Y:S01]  /*17110*/  HMMA.16816.F32.BF16 R20, R16, R22, RZ ;  /* 0x000000161014723c */ /* 0x000fe200000418ff */
[----:B------:R-:W1:Y:S01]  /*17120*/  LDSM.16.MT88.4 R16, [R198+0x5000] ;  /* 0x00500000c610783b */ /* 0x000e620000004200 */
[----:B------:R-:W-:-:S04]  /*17130*/  MOV R3, c[0x0][0x2c4] ;  /* 0x0000b10000037a02 */ /* 0x000fc80000000f00 */
[----:B------:R-:W-:Y:S02]  /*17140*/  ISETP.NE.AND P1, PT, R3, 0x1, PT ;  /* 0x000000010300780c */ /* 0x000fe40003f25270 */
[C---:B---3--:R-:W-:Y:S08]  /*17150*/  HMMA.16816.F32.BF16 R108, R136.reuse, R112, R108 ;  /* 0x00000070886c723c */ /* 0x048ff0000004186c */
[C---:B-----5:R-:W-:Y:S08]  /*17160*/  HMMA.16816.F32.BF16 R100, R136.reuse, R104, R100 ;  /* 0x000000688864723c */ /* 0x060ff00000041864 */
[C---:B------:R-:W-:Y:S01]  /*17170*/  HMMA.16816.F32.BF16 R112, R136.reuse, R114, R128 ;  /* 0x000000728870723c */ /* 0x040fe20000041880 */
[----:B------:R-:W3:Y:S07]  /*17180*/  LDSM.16.MT88.4 R128, [R199+0x5800] ;  /* 0x00580000c780783b */ /* 0x000eee0000004200 */
[C---:B-1----:R-:W-:Y:S01]  /*17190*/  HMMA.16816.F32.BF16 R52, R136.reuse, R56, R80 ;  /* 0x000000388834723c */ /* 0x042fe20000041850 */
[----:B------:R-:W1:Y:S07]  /*171a0*/  LDSM.16.MT88.4 R80, [R196+0x4000] ;  /* 0x00400000c450783b */ /* 0x000e6e0000004200 */
[C---:B------:R-:W-:Y:S01]  /*171b0*/  HMMA.16816.F32.BF16 R60, R136.reuse, R64, R72 ;  /* 0x00000040883c723c */ /* 0x040fe20000041848 */
[----:B------:R-:W5:Y:S07]  /*171c0*/  LDSM.16.MT88.4 R72, [R198+0x2800] ;  /* 0x00280000c648783b */ /* 0x000f6e0000004200 */
[----:B------:R-:W-:Y:S01]  /*171d0*/  HMMA.16816.F32.BF16 R104, R136, R106, R120 ;  /* 0x0000006a8868723c */ /* 0x000fe20000041878 */
[----:B------:R-:W5:Y:S07]  /*171e0*/  LDSM.16.MT88.4 R120, [R197+0x5800] ;  /* 0x00580000c578783b */ /* 0x000f6e0000004200 */
[C---:B------:R-:W-:Y:S08]  /*171f0*/  HMMA.16816.F32.BF16 R24, R12.reuse, R16, R24 ;  /* 0x000000100c18723c */ /* 0x040ff00000041818 */
[----:B------:R-:W-:Y:S01]  /*17200*/  HMMA.16816.F32.BF16 R20, R12, R18, R20 ;  /* 0x000000120c14723c */ /* 0x000fe20000041814 */
[----:B------:R-:W2:Y:S01]  /*17210*/  LDSM.16.MT88.4 R12, [R198+0x5800] ;  /* 0x00580000c60c783b */ /* 0x000ea20000004200 */
[----:B------:R-:W-:-:S06]  /*17220*/  IADD3 R218, R218, -0x2, RZ ;  /* 0xfffffffedada7810 */ /* 0x000fcc0007ffe0ff */
[C---:B---3--:R-:W-:Y:S08]  /*17230*/  HMMA.16816.F32.BF16 R124, R136.reuse, R128, R124 ;  /* 0x00000080887c723c */ /* 0x048ff0000004187c */
[C---:B-1----:R-:W-:Y:S08]  /*17240*/  HMMA.16816.F32.BF16 R76, R136.reuse, R80, R76 ;  /* 0x00000050884c723c */ /* 0x042ff0000004184c */
[C---:B-----5:R-:W-:Y:S08]  /*17250*/  HMMA.16816.F32.BF16 R68, R136.reuse, R72, R68 ;  /* 0x000000488844723c */ /* 0x060ff00000041844 */
[C---:B------:R-:W-:Y:S08]  /*17260*/  HMMA.16816.F32.BF16 R116, R136.reuse, R120, R116 ;  /* 0x000000788874723c */ /* 0x040ff00000041874 */
[C---:B------:R-:W-:Y:S08]  /*17270*/  HMMA.16816.F32.BF16 R128, R136.reuse, R130, R132 ;  /* 0x000000828880723c */ /* 0x040ff00000041884 */
[C---:B------:R-:W-:Y:S08]  /*17280*/  HMMA.16816.F32.BF16 R56, R136.reuse, R58, R192 ;  /* 0x0000003a8838723c */ /* 0x040ff000000418c0 */
[C---:B------:R-:W-:Y:S08]  /*17290*/  HMMA.16816.F32.BF16 R64, R136.reuse, R66, R188 ;  /* 0x000000428840723c */ /* 0x040ff000000418bc */
[C---:B------:R-:W-:Y:S08]  /*172a0*/  HMMA.16816.F32.BF16 R72, R136.reuse, R74, R184 ;  /* 0x0000004a8848723c */ /* 0x040ff000000418b8 */
[----:B------:R-:W-:Y:S01]  /*172b0*/  HMMA.16816.F32.BF16 R80, R136, R82, R180 ;  /* 0x000000528850723c */ /* 0x000fe200000418b4 */
[----:B----4-:R-:W-:-:S05]  /*172c0*/  @P1 IMAD.HI.U32 R3, R2, c[0x0][0x2c8], RZ ;  /* 0x0000b20002031a27 */ /* 0x010fca00078e00ff */
[----:B------:R-:W-:-:S04]  /*172d0*/  @P1 SHF.R.U32.HI R2, RZ, c[0x0][0x2cc], R3 ;  /* 0x0000b300ff021a19 */ /* 0x000fc80000011603 */
[----:B--2---:R-:W-:-:S05]  /*172e0*/  IADD3 R2, R2, R4, -R9 ;  /* 0x0000000402027210 */ /* 0x004fca0007ffe809 */
[----:B------:R-:W-:-:S05]  /*172f0*/  IMAD.HI R2, R2, 0x2aaaaaab, RZ ;  /* 0x2aaaaaab02027827 */ /* 0x000fca00078e02ff */
[----:B------:R-:W-:-:S04]  /*17300*/  SHF.R.U32.HI R3, RZ, 0x1f, R2 ;  /* 0x0000001fff037819 */ /* 0x000fc80000011602 */
[----:B------:R-:W-:-:S04]  /*17310*/  LEA.HI.SX32 R2, R2, R3, 0x1d ;  /* 0x0000000302027211 */ /* 0x000fc800078feaff */
[----:B------:R-:W-:-:S04]  /*17320*/  IMNMX R241, R240, R2, !PT ;  /* 0x00000002f0f17217 */ /* 0x000fc80007800200 */
[----:B------:R-:W-:Y:S01]  /*17330*/  ISETP.GE.AND P0, PT, R218, R241, PT ;  /* 0x000000f1da00720c */ /* 0x000fe20003f06270 */
[C---:B------:R-:W-:Y:S08]  /*17340*/  HMMA.16816.F32.BF16 R120, R136.reuse, R122, R176 ;  /* 0x0000007a8878723c */ /* 0x040ff000000418b0 */
[C---:B------:R-:W-:Y:S08]  /*17350*/  HMMA.16816.F32.BF16 R132, R136.reuse, R12, R24 ;  /* 0x0000000c8884723c */ /* 0x040ff00000041818 */
[----:B------:R-:W-:Y:S01]  /*17360*/  HMMA.16816.F32.BF16 R136, R136, R14, R20 ;  /* 0x0000000e8888723c */ /* 0x000fe20000041814 */
[----:B------:R-:W-:Y:S03]  /*17370*/  @!UPT UIADD3 URZ, URZ, URZ, URZ ;  /* 0x0000003f3f3ff290 */ /* 0x000fe6000fffe03f */
[----:B------:R-:W-:Y:S11]  /*17380*/  @!P0 BRA `(.L_x_6338) ;  /* 0x0000317000008947 */ /* 0x000ff60003800000 */
[----:B------:R-:W-:Y:S02]  /*17390*/  MOV R10, R5 ;  /* 0x00000005000a7202 */ /* 0x000fe40000000f00 */
[----:B------:R-:W-:-:S07]  /*173a0*/  MOV R9, R6 ;  /* 0x0000000600097202 */ /* 0x000fce0000000f00 */
.L_x_6351:
        /* <DEDUP_REMOVED lines=14> */
[----:B------:R-:W-:Y:S05]  /*17490*/  SHF.R.S32.HI R2, RZ, 0x1f, R222 ;  /* 0x0000001fff027819 */ /* 0x000fea00000114de */
[----:B------:R-:W-:Y:S02]  /*174a0*/  IMAD R4, R2, c[0x0][0x208], RZ ;  /* 0x0000820002047a24 */ /* 0x000fe400078e02ff */
[C---:B------:R-:W-:Y:S04]  /*174b0*/  IMAD.WIDE.U32 R2, R222.reuse, c[0x0][0x208], RZ ;  /* 0x00008200de027a25 */ /* 0x040fe800078e00ff */
        /* <DEDUP_REMOVED lines=12> */
.L_x_6444:
[----:B------:R-:W-:-:S05]  /*17580*/  BRA.DIV ~URZ, `(.L_x_6342) ;  /* 0x0000c8827f007947 */ /* 0x000fca000b800000 */
[----:B------:R4:W3:Y:S02]  /*17590*/  SHFL.IDX PT, R2, R6, RZ, 0x181f ;  /* 0x00181fff06027589 */ /* 0x0008e400000e0000 */
.L_x_6445:
[----:B------:R-:W5:Y:S01]  /*175a0*/  S2R R14, SR_TID.X ;  /* 0x00000000000e7919 */ /* 0x000f620000002100 */
[----:B------:R-:W-:Y:S02]  /*175b0*/  ISETP.GE.AND P3, PT, R140, c[0x0][0x1d4], PT ;  /* 0x000075008c007a0c */ /* 0x000fe40003f66270 */
[----:B---3--:R-:W-:Y:S02]  /*175c0*/  IADD3 R12, P0, R2, R230, RZ ;  /* 0x000000e6020c7210 */ /* 0x008fe40007f1e0ff */
[----:B------:R-:W-:Y:S02]  /*175d0*/  ISETP.GE.AND P2, PT, R142, c[0x0][0x1d4], PT ;  /* 0x000075008e007a0c */ /* 0x000fe40003f46270 */
[----:B------:R-:W-:Y:S01]  /*175e0*/  ISETP.GE.AND P4, PT, R219, c[0x0][0x1d4], PT ;  /* 0x00007500db007a0c */ /* 0x000fe20003f86270 */
[----:B------:R-:W-:Y:S01]  /*175f0*/  IMAD.X R13, R4, 0x1, R231, P0 ;  /* 0x00000001040d7824 */ /* 0x000fe200000e06e7 */
[----:B------:R-:W-:Y:S05]  /*17600*/  ISETP.GE.AND P1, PT, R220, c[0x0][0x1d4], PT ;  /* 0x00007500dc007a0c */ /* 0x000fea0003f26270 */
        /* <DEDUP_REMOVED lines=11> */
[----:B------:R-:W-:Y:S01]  /*176c0*/  IMAD.X R3, R4, 0x1, R224, P0 ;  /* 0x0000000104037824 */ /* 0x000fe200000e06e0 */
[----:B-----5:R-:W-:Y:S04]  /*176d0*/  ISETP.GT.AND P0, PT, R14, 0x7f, PT ;  /* 0x0000007f0e00780c */ /* 0x020fe80003f04270 */
[----:B------:R3:W-:Y:S09]  /*176e0*/  LDGSTS.E.BYPASS.LTC128B.128 [R216+0x8880], [R2.64], !P1 ;  /* 0x0888000002d87fae */ /* 0x0007f2000c901d46 */
[----:B------:R-:W-:-:S05]  /*176f0*/  @P0 BRA `(.L_x_6340) ;  /* 0x0000012000000947 */ /* 0x000fca0003800000 */
[----:B------:R-:W-:-:S05]  /*17700*/  BRA.DIV ~URZ, `(.L_x_6343) ;  /* 0x0000c7727f007947 */ /* 0x000fca000b800000 */
[----:B------:R3:W4:Y:S04]  /*17710*/  SHFL.IDX PT, R4, R5, 0x1, 0x181f ;  /* 0x00381f0005047f89 */ /* 0x00072800000e0000 */
[----:B---3--:R3:W2:Y:S02]  /*17720*/  SHFL.IDX PT, R2, R6, 0x1, 0x181f ;  /* 0x00381f0006027f89 */ /* 0x0086a400000e0000 */
.L_x_6446:
[----:B--2---:R-:W-:Y:S05]  /*17730*/  IADD3 R12, P0, R2, R230, RZ ;  /* 0x000000e6020c7210 */ /* 0x004fea0007f1e0ff */
[----:B----4-:R-:W-:Y:S05]  /*17740*/  IMAD.X R13, R4, 0x1, R231, P0 ;  /* 0x00000001040d7824 */ /* 0x010fea00000e06e7 */
[----:B------:R-:W-:Y:S01]  /*17750*/  @!PT LDS RZ, [RZ] ;  /* 0x00000000fffff984 */ /* 0x000fe20000000800 */
        /* <DEDUP_REMOVED lines=10> */
[----:B------:R-:W-:Y:S05]  /*17800*/  IMAD.X R3, R4, 0x1, R224, P0 ;  /* 0x0000000104037824 */ /* 0x000fea00000e06e0 */
[----:B------:R2:W-:Y:S03]  /*17810*/  LDGSTS.E.BYPASS.LTC128B.128 [R217+0x9880], [R2.64], !P1 ;  /* 0x0988000002d97fae */ /* 0x0005e6000c901d46 */
.L_x_6340:
[----:B------:R-:W-:Y:S05]  /*17820*/  BSYNC B0 ;  /* 0x0000000000007941 */ /* 0x000fea0003800000 */
.L_x_6339:
        /* <DEDUP_REMOVED lines=160> */
[----:B------:R-:W-:Y:S01]  /*18230*/  IMAD.MOV.U32 R3, RZ, RZ, c[0x0][0x2b8] ;  /* 0x0000ae00ff037624 */ /* 0x000fe200078e00ff */
[----:B------:R-:W2:Y:S01]  /*18240*/  LDL R2, [R1] ;  /* 0x0000000001027983 */ /* 0x000ea20000100800 */
[----:B------:R-:W-:Y:S03]  /*18250*/  IMAD.MOV.U32 R221, RZ, RZ, RZ ;  /* 0x000000ffffdd7224 */ /* 0x000fe600078e00ff */
[----:B------:R-:W-:Y:S01]  /*18260*/  ISETP.NE.AND P1, PT, R3, 0x1, PT ;  /* 0x000000010300780c */ /* 0x000fe20003f25270 */
[----:B--2---:R-:W-:Y:S05]  /*18270*/  IMAD R3, R218, 0x30, R2 ;  /* 0x00000030da037824 */ /* 0x004fea00078e0202 */
[----:B------:R-:W-:Y:S07]  /*18280*/  IADD3 R3, R3, -0x30, R0 ;  /* 0xffffffd003037810 */ /* 0x000fee0007ffe000 */
[----:B------:R-:W-:Y:S04]  /*18290*/  @P1 IMAD.HI.U32 R4, R3, c[0x0][0x2bc], RZ ;  /* 0x0000af0003041a27 */ /* 0x000fe800078e00ff */
[--C-:B------:R-:W-:Y:S01]  /*182a0*/  IMAD.MOV.U32 R2, RZ, RZ, R3.reuse ;  /* 0x000000ffff027224 */ /* 0x100fe200078e0003 */
[----:B------:R-:W-:Y:S04]  /*182b0*/  @P1 SHF.R.U32.HI R2, RZ, c[0x0][0x2c0], R4 ;  /* 0x0000b000ff021a19 */ /* 0x000fe80000011604 */
[C---:B------:R-:W-:Y:S01]  /*182c0*/  @!P6 IADD3 R4, P0, R2.reuse, R248, RZ ;  /* 0x000000f80204e210 */ /* 0x040fe20007f1e0ff */
        /* <DEDUP_REMOVED lines=23> */
.L_x_6447:
[----:B------:R-:W-:-:S05]  /*18440*/  BRA.DIV ~URZ, `(.L_x_6347) ;  /* 0x0000bb727f007947 */ /* 0x000fca000b800000 */
[----:B------:R3:W4:Y:S02]  /*18450*/  SHFL.IDX PT, R2, R178, RZ, 0x181f ;  /* 0x00181fffb2027589 */ /* 0x00072400000e0000 */
.L_x_6448:
[----:B------:R-:W-:Y:S02]  /*18460*/  @P0 ISETP.GE.AND P1, PT, R140, c[0x0][0x1d4], PT ;  /* 0x000075008c000a0c */ /* 0x000fe40003f26270 */
[----:B----4-:R-:W-:Y:S05]  /*18470*/  @P0 IADD3 R176, P2, R2, R230, RZ ;  /* 0x000000e602b00210 */ /* 0x010fea0007f5e0ff */
[----:B--2---:R-:W-:Y:S06]  /*18480*/  @P0 IMAD.X R177, R4, 0x1, R231, P2 ;  /* 0x0000000104b10824 */ /* 0x004fec00010e06e7 */
[----:B------:R-:W-:Y:S01]  /*18490*/  @!PT LDS RZ, [RZ] ;  /* 0x00000000fffff984 */ /* 0x000fe20000000800 */
[----:B------:R-:W-:Y:S01]  /*184a0*/  @!PT LDS RZ, [RZ] ;  /* 0x00000000fffff984 */ /* 0x000fe20000000800 */
[----:B------:R-:W-:Y:S01]  /*184b0*/  @!PT LDS RZ, [RZ] ;  /* 0x00000000fffff984 */ /* 0x000fe20000000800 */
[----:B------:R2:W-:Y:S01]  /*184c0*/  @P0 LDGSTS.E.BYPASS.LTC128B.128 [R216+0xa080], [R176.64], !P1 ;  /* 0x0a080000b0d80fae */ /* 0x0005e2000c901d46 */
[----:B------:R-:W-:Y:S02]  /*184d0*/  @P0 ISETP.GE.AND P1, PT, R142, c[0x0][0x1d4], PT ;  /* 0x000075008e000a0c */ /* 0x000fe40003f26270 */
[----:B--2---:R-:W-:Y:S05]  /*184e0*/  @P0 IADD3 R176, P2, R2, R229, RZ ;  /* 0x000000e502b00210 */ /* 0x004fea0007f5e0ff */
[----:B------:R-:W-:Y:S06]  /*184f0*/  @P0 IMAD.X R177, R4, 0x1, R226, P2 ;  /* 0x0000000104b10824 */ /* 0x000fec00010e06e2 */
[----:B------:R2:W-:Y:S01]  /*18500*/  @P0 LDGSTS.E.BYPASS.LTC128B.128 [R216+0xb880], [R176.64], !P1 ;  /* 0x0b880000b0d80fae */ /* 0x0005e2000c901d46 */
[----:B------:R-:W-:Y:S02]  /*18510*/  @P0 ISETP.GE.AND P1, PT, R219, c[0x0][0x1d4], PT ;  /* 0x00007500db000a0c */ /* 0x000fe40003f26270 */
[----:B--2---:R-:W-:Y:S05]  /*18520*/  @P0 IADD3 R176, P2, R2, R228, RZ ;  /* 0x000000e402b00210 */ /* 0x004fea0007f5e0ff */
[----:B------:R-:W-:Y:S01]  /*18530*/  @P0 IMAD.X R177, R4, 0x1, R227, P2 ;  /* 0x0000000104b10824 */ /* 0x000fe200010e06e3 */
[----:B------:R-:W-:Y:S05]  /*18540*/  @P0 IADD3 R2, P2, R2, R225, RZ ;  /* 0x000000e102020210 */ /* 0x000fea0007f5e0ff */
[----:B------:R2:W-:Y:S01]  /*18550*/  @P0 LDGSTS.E.BYPASS.LTC128B.128 [R216+0xd080], [R176.64], !P1 ;  /* 0x0d080000b0d80fae */ /* 0x0005e2000c901d46 */
[----:B------:R-:W-:Y:S01]  /*18560*/  @P0 ISETP.GE.AND P1, PT, R220, c[0x0][0x1d4], PT ;  /* 0x00007500dc000a0c */ /* 0x000fe20003f26270 */
[----:B------:R-:W-:Y:S11]  /*18570*/  @P0 IMAD.X R3, R4, 0x1, R224, P2 ;  /* 0x0000000104030824 */ /* 0x000ff600010e06e0 */
[----:B------:R-:W-:Y:S01]  /*18580*/  @!UPT UIADD3 URZ, URZ, URZ, URZ ;  /* 0x0000003f3f3ff290 */ /* 0x000fe2000fffe03f */
[----:B------:R2:W-:Y:S01]  /*18590*/  @P0 LDGSTS.E.BYPASS.LTC128B.128 [R216+0xe880], [R2.64], !P1 ;  /* 0x0e88000002d80fae */ /* 0x0005e2000c901d46 */
[----:B------:R-:W-:Y:S01]  /*185a0*/  ISETP.GE.AND P0, PT, R5, 0x21, PT ;  /* 0x000000210500780c */ /* 0x000fe20003f06270 */
[----:B------:R-:W-:-:S06]  /*185b0*/  BRA.DIV ~URZ, `(.L_x_6348) ;  /* 0x0000ba727f007947 */ /* 0x000fcc000b800000 */
[----:B------:R4:W1:Y:S04]  /*185c0*/  SHFL.IDX PT, R4, R6, 0x1, 0x181f ;  /* 0x00381f0006047f89 */ /* 0x00086800000e0000 */
[----:B--2---:R4:W2:Y:S02]  /*185d0*/  SHFL.IDX PT, R2, R178, 0x1, 0x181f ;  /* 0x00381f00b2027f89 */ /* 0x0048a400000e0000 */
.L_x_6449:
[----:B------:R-:W-:Y:S02]  /*185e0*/  @P0 ISETP.GE.AND P1, PT, R140, c[0x0][0x1d4], PT ;  /* 0x000075008c000a0c */ /* 0x000fe40003f26270 */
[----:B--2---:R-:W-:Y:S05]  /*185f0*/  @P0 IADD3 R176, P2, R2, R230, RZ ;  /* 0x000000e602b00210 */ /* 0x004fea0007f5e0ff */
[----:B-1----:R-:W-:Y:S06]  /*18600*/  @P0 IMAD.X R177, R4, 0x1, R231, P2 ;  /* 0x0000000104b10824 */ /* 0x002fec00010e06e7 */
[----:B------:R-:W-:Y:S01]  /*18610*/  @!PT LDS RZ, [RZ] ;  /* 0x00000000fffff984 */ /* 0x000fe20000000800 */
[----:B------:R-:W-:Y:S01]  /*18620*/  @!PT LDS RZ, [RZ] ;  /* 0x00000000fffff984 */ /* 0x000fe20000000800 */
[----:B------:R-:W-:Y:S01]  /*18630*/  @!PT LDS RZ, [RZ] ;  /* 0x00000000fffff984 */ /* 0x000fe20000000800 */
[----:B------:R1:W-:Y:S01]  /*18640*/  @P0 LDGSTS.E.BYPASS.LTC128B.128 [R217+0xb080], [R176.64], !P1 ;  /* 0x0b080000b0d90fae */ /* 0x0003e2000c901d46 */
[----:B------:R-:W-:Y:S02]  /*18650*/  @P0 ISETP.GE.AND P1, PT, R142, c[0x0][0x1d4], PT ;  /* 0x000075008e000a0c */ /* 0x000fe40003f26270 */
[----:B-1----:R-:W-:Y:S05]  /*18660*/  @P0 IADD3 R176, P2, R2, R229, RZ ;  /* 0x000000e502b00210 */ /* 0x002fea0007f5e0ff */
[----:B------:R-:W-:Y:S06]  /*18670*/  @P0 IMAD.X R177, R4, 0x1, R226, P2 ;  /* 0x0000000104b10824 */ /* 0x000fec00010e06e2 */
[----:B------:R1:W-:Y:S01]  /*18680*/  @P0 LDGSTS.E.BYPASS.LTC128B.128 [R217+0xc880], [R176.64], !P1 ;  /* 0x0c880000b0d90fae */ /* 0x0003e2000c901d46 */
[----:B------:R-:W-:Y:S02]  /*18690*/  @P0 ISETP.GE.AND P1, PT, R219, c[0x0][0x1d4], PT ;  /* 0x00007500db000a0c */ /* 0x000fe40003f26270 */
[----:B-1----:R-:W-:Y:S05]  /*186a0*/  @P0 IADD3 R176, P2, R2, R228, RZ ;  /* 0x000000e402b00210 */ /* 0x002fea0007f5e0ff */
[----:B------:R-:W-:Y:S01]  /*186b0*/  @P0 IMAD.X R177, R4, 0x1, R227, P2 ;  /* 0x0000000104b10824 */ /* 0x000fe200010e06e3 */
[----:B------:R-:W-:Y:S05]  /*186c0*/  @P0 IADD3 R2, P2, R2, R225, RZ ;  /* 0x000000e102020210 */ /* 0x000fea0007f5e0ff */
[----:B------:R1:W-:Y:S01]  /*186d0*/  @P0 LDGSTS.E.BYPASS.LTC128B.128 [R217+0xe080], [R176.64], !P1 ;  /* 0x0e080000b0d90fae */ /* 0x0003e2000c901d46 */
[----:B------:R-:W-:Y:S01]  /*186e0*/  @P0 ISETP.GE.AND P1, PT, R220, c[0x0][0x1d4], PT ;  /* 0x00007500dc000a0c */ /* 0x000fe20003f26270 */
[----:B------:R-:W-:Y:S11]  /*186f0*/  @P0 IMAD.X R3, R4, 0x1, R224, P2 ;  /* 0x0000000104030824 */ /* 0x000ff600010e06e0 */
[----:B------:R-:W-:Y:S01]  /*18700*/  @!UPT UIADD3 URZ, URZ, URZ, URZ ;  /* 0x0000003f3f3ff290 */ /* 0x000fe2000fffe03f */
[----:B------:R1:W-:Y:S02]  /*18710*/  @P0 LDGSTS.E.BYPASS.LTC128B.128 [R217+0xf880], [R2.64], !P1 ;  /* 0x0f88000002d90fae */ /* 0x0003e4000c901d46 */
.L_x_6345:
[----:B------:R-:W-:Y:S05]  /*18720*/  BSYNC B0 ;  /* 0x0000000000007941 */ /* 0x000fea0003800000 */
.L_x_6344:
[----:B------:R-:W2:Y:S01]  /*18730*/  LDL R4, [R1+0x4] ;  /* 0x0000040001047983 */ /* 0x000ea20000100800 */
[----:B-1----:R-:W-:Y:S03]  /*18740*/  IMAD.MOV.U32 R176, RZ, RZ, c[0x0][0x2c4] ;  /* 0x0000b100ffb07624 */ /* 0x002fe600078e00ff */
[----:B------:R-:W2:Y:S02]  /*18750*/  LDL R2, [R1+0x24] ;  /* 0x0000240001027983 */ /* 0x000ea40000100800 */
[----:B------:R-:W-:Y:S02]  /*18760*/  ISETP.NE.AND P0, PT, R176, 0x1, PT ;  /* 0x00000001b000780c */ /* 0x000fe40003f05270 */
[----:B----4-:R-:W4:Y:S04]  /*18770*/  LDL R6, [R1+0x20] ;  /* 0x0000200001067983 */ /* 0x010f280000100800 */
[----:B------:R-:W5:Y:S04]  /*18780*/  LDL R5, [R1+0xc] ;  /* 0x00000c0001057983 */ /* 0x000f680000100800 */
[----:B------:R-:W5:Y:S04]  /*18790*/  LDL R3, [R1+0x8] ;  /* 0x0000080001037983 */ /* 0x000f680000100800 */
[----:B------:R-:W0:Y:S01]  /*187a0*/  LDGDEPBAR ;  /* 0x00000000000079af */ /* 0x000e220000000000 */
[----:B--2---:R-:W-:Y:S04]  /*187b0*/  IMAD.IADD R4, R2, 0x1, R4 ;  /* 0x0000000102047824 */ /* 0x004fe800078e0204 */
[----:B------:R-:W-:Y:S05]  /*187c0*/  @P0 IMAD.HI.U32 R2, R4, c[0x0][0x2c8], RZ ;  /* 0x0000b20004020a27 */ /* 0x000fea00078e00ff */
[----:B------:R-:W-:Y:S01]  /*187d0*/  @P0 SHF.R.U32.HI R4, RZ, c[0x0][0x2cc], R2 ;  /* 0x0000b300ff040a19 */ /* 0x000fe20000011602 */
[----:B------:R-:W-:Y:S05]  /*187e0*/  IMAD R2, R218, -0x30, RZ ;  /* 0xffffffd0da027824 */ /* 0x000fea00078e02ff */
[----:B----4-:R-:W-:Y:S04]  /*187f0*/  IADD3 R2, -R6, 0x1, R2 ;  /* 0x0000000106027810 */ /* 0x010fe80007ffe102 */
[----:B-----5:R-:W-:Y:S01]  /*18800*/  IADD3 R5, -R3, R2, R5 ;  /* 0x0000000203057210 */ /* 0x020fe20007ffe105 */
[----:B------:R-:W-:-:S05]  /*18810*/  BRA.DIV ~URZ, `(.L_x_6349) ;  /* 0x0000b8e27f007947 */ /* 0x000fca000b800000 */
[----:B------:R1:W2:Y:S02]  /*18820*/  SHFL.IDX PT, R2, R4, RZ, 0x1c1f ;  /* 0x001c1fff04027589 */ /* 0x0002a400000e0000 */
.L_x_6450:
        /* <DEDUP_REMOVED lines=20> */
[----:B---3--:R-:W-:Y:S02]  /*18970*/  FSEL R178, R25, -INF , P4 ;  /* 0xff80000019b27808 */ /* 0x008fe40002000000 */
        /* <DEDUP_REMOVED lines=62> */
.L_x_6451:
[C---:B------:R-:W-:Y:S01]  /*18d60*/  FSETP.NEU.FTZ.AND P0, PT, R6.reuse, -INF , PT ;  /* 0xff8000000600780b */ /* 0x040fe20003f1d000 */
[----:B------:R-:W-:Y:S01]  /*18d70*/  FMUL.FTZ R3, R6, c[0x0][0x2d0] ;  /* 0x0000b40006037a20 */ /* 0x000fe20000410000 */
[----:B-12---:R-:W-:Y:S01]  /*18d80*/  FMNMX.FTZ R4, R2, R4, !PT ;  /* 0x0000000402047209 */ /* 0x006fe20007810000 */
[----:B------:R-:W-:Y:S01]  /*18d90*/  WARPSYNC 0xffffffff ;  /* 0xffffffff00007948 */ /* 0x000fe20003800000 */
[----:B------:R-:W-:Y:S02]  /*18da0*/  FSEL R2, R6, RZ, P0 ;  /* 0x000000ff06027208 */ /* 0x000fe40000000000 */
[----:B------:R-:W-:Y:S02]  /*18db0*/  FSEL R3, R3, RZ, P0 ;  /* 0x000000ff03037208 */ /* 0x000fe40000000000 */
[----:B------:R-:W-:Y:S01]  /*18dc0*/  FSETP.NEU.FTZ.AND P0, PT, R4, -INF , PT ;  /* 0xff8000000400780b */ /* 0x000fe20003f1d000 */
        /* <DEDUP_REMOVED lines=16> */
[----:B------:R-:W1:Y:S02]  /*18ed0*/  MUFU.EX2 R5, R9 ;  /* 0x0000000900057308 */ /* 0x000e640000000800 */
[C---:B-1----:R-:W-:Y:S01]  /*18ee0*/  F2FP.BF16.PACK_AB R176, R5.reuse, R27 ;  /* 0x0000001b05b0723e */ /* 0x042fe200000010ff */
[C---:B------:R-:W-:Y:S02]  /*18ef0*/  FFMA.FTZ R3, R2.reuse, R235, R27 ;  /* 0x000000eb02037223 */ /* 0x040fe4000001001b */
[----:B------:R-:W-:Y:S05]  /*18f00*/  FMUL.FTZ R32, R2, R152 ;  /* 0x0000009802207220 */ /* 0x000fea0000410000 */
[----:B------:R-:W-:Y:S01]  /*18f10*/  MUFU.EX2 R27, R23 ;  /* 0x00000017001b7308 */ /* 0x000fe20000000800 */
[----:B------:R-:W-:Y:S01]  /*18f20*/  FADD.FTZ R22, R5, R3 ;  /* 0x0000000305167221 */ /* 0x000fe20000010000 */
[C---:B------:R-:W-:Y:S01]  /*18f30*/  FSEL R3, R4.reuse, RZ, P0 ;  /* 0x000000ff04037208 */ /* 0x040fe20000000000 */
[----:B------:R-:W-:Y:S02]  /*18f40*/  FMUL.FTZ R5, R4, c[0x0][0x2d0] ;  /* 0x0000b40004057a20 */ /* 0x000fe40000410000 */
[C---:B------:R-:W-:Y:S02]  /*18f50*/  FMUL.FTZ R33, R2.reuse, R153 ;  /* 0x0000009902217220 */ /* 0x040fe40000410000 */
[----:B------:R-:W-:Y:S01]  /*18f60*/  FADD.FTZ R3, -R3, R10 ;  /* 0x0000000a03037221 */ /* 0x000fe20000010100 */
[----:B------:R-:W-:Y:S01]  /*18f70*/  FSEL R5, R5, RZ, P0 ;  /* 0x000000ff05057208 */ /* 0x000fe20000000000 */
[----:B------:R-:W-:Y:S01]  /*18f80*/  FMUL.FTZ R28, R2, R156 ;  /* 0x0000009c021c7220 */ /* 0x000fe20000410000 */
[----:B------:R-:W1:Y:S01]  /*18f90*/  MUFU.EX2 R23, R26 ;  /* 0x0000001a00177308 */ /* 0x000e620000000800 */
[----:B------:R-:W-:Y:S01]  /*18fa0*/  FMUL.FTZ R3, R3, c[0x0][0x2d0] ;  /* 0x0000b40003037a20 */ /* 0x000fe20000410000 */
[C---:B------:R-:W-:Y:S01]  /*18fb0*/  ISETP.GT.AND P0, PT, R218.reuse, R241, PT ;  /* 0x000000f1da00720c */ /* 0x040fe20003f04270 */
[--C-:B------:R-:W-:Y:S01]  /*18fc0*/  FFMA.FTZ R10, R25, c[0x0][0x2d0], -R5.reuse ;  /* 0x0000b400190a7a23 */ /* 0x100fe20000010805 */
[----:B------:R-:W-:Y:S01]  /*18fd0*/  IADD3 R218, R218, -0x1, RZ ;  /* 0xffffffffdada7810 */ /* 0x000fe20007ffe0ff */
        /* <DEDUP_REMOVED lines=8> */
[----:B------:R-:W-:Y:S01]  /*19060*/  FMUL.FTZ R21, R2, R165 ;  /* 0x000000a502157220 */ /* 0x000fe20000410000 */
[----:B------:R3:W-:Y:S01]  /*19070*/  MUFU.EX2 R180, R9 ;  /* 0x0000000900b47308 */ /* 0x0007e20000000800 */
[--C-:B------:R-:W-:Y:S02]  /*19080*/  FFMA.FTZ R191, R15, c[0x0][0x2d0], -R5.reuse ;  /* 0x0000b4000fbf7a23 */ /* 0x100fe40000010805 */
[--C-:B------:R-:W-:Y:S01]  /*19090*/  FFMA.FTZ R190, R14, c[0x0][0x2d0], -R5.reuse ;  /* 0x0000b4000ebe7a23 */ /* 0x100fe20000010805 */
[----:B-1----:R-:W-:Y:S01]  /*190a0*/  F2FP.BF16.PACK_AB R178, R23, R27 ;  /* 0x0000001b17b2723e */ /* 0x002fe200000010ff */
[--C-:B------:R-:W-:Y:S02]  /*190b0*/  FFMA.FTZ R192, R13, c[0x0][0x2d0], -R5.reuse ;  /* 0x0000b4000dc07a23 */ /* 0x100fe40000010805 */
[----:B------:R-:W-:Y:S02]  /*190c0*/  FFMA.FTZ R5, R12, c[0x0][0x2d0], -R5 ;  /* 0x0000b4000c057a23 */ /* 0x000fe40000010805 */
[C---:B------:R-:W-:Y:S01]  /*190d0*/  FMUL.FTZ R12, R2.reuse, R172 ;  /* 0x000000ac020c7220 */ /* 0x040fe20000410000 */
[----:B------:R-:W-:Y:S01]  /*190e0*/  MUFU.EX2 R165, R177 ;  /* 0x000000b100a57308 */ /* 0x000fe20000000800 */
[C---:B------:R-:W-:Y:S02]  /*190f0*/  FMUL.FTZ R13, R2.reuse, R173 ;  /* 0x000000ad020d7220 */ /* 0x040fe40000410000 */
[C---:B------:R-:W-:Y:S02]  /*19100*/  FMUL.FTZ R16, R2.reuse, R168 ;  /* 0x000000a802107220 */ /* 0x040fe40000410000 */
[C---:B--2---:R-:W-:Y:S02]  /*19110*/  FMUL.FTZ R34, R3.reuse, R154 ;  /* 0x0000009a03227220 */ /* 0x044fe40000410000 */
[C---:B------:R-:W-:Y:S02]  /*19120*/  FMUL.FTZ R35, R3.reuse, R155 ;  /* 0x0000009b03237220 */ /* 0x040fe40000410000 */
[----:B------:R-:W1:Y:S01]  /*19130*/  LDSM.16.MT88.4 R152, [R196] ;  /* 0x00000000c498783b */ /* 0x000e620000004200 */
[----:B------:R-:W2:Y:S01]  /*19140*/  MUFU.EX2 R172, R10 ;  /* 0x0000000a00ac7308 */ /* 0x000ea20000000800 */
[C---:B------:R-:W-:Y:S02]  /*19150*/  FMUL.FTZ R14, R3.reuse, R174 ;  /* 0x000000ae030e7220 */ /* 0x040fe40000410000 */
[C---:B------:R-:W-:Y:S02]  /*19160*/  FMUL.FTZ R15, R3.reuse, R175 ;  /* 0x000000af030f7220 */ /* 0x040fe40000410000 */
[C---:B------:R-:W-:Y:S02]  /*19170*/  FMUL.FTZ R17, R2.reuse, R169 ;  /* 0x000000a902117220 */ /* 0x040fe40000410000 */
[C---:B------:R-:W-:Y:S02]  /*19180*/  FMUL.FTZ R18, R3.reuse, R170 ;  /* 0x000000aa03127220 */ /* 0x040fe40000410000 */
[----:B------:R-:W-:Y:S01]  /*19190*/  FMUL.FTZ R19, R3, R171 ;  /* 0x000000ab03137220 */ /* 0x000fe20000410000 */
[----:B------:R-:W4:Y:S01]  /*191a0*/  MUFU.EX2 R232, R179 ;  /* 0x000000b300e87308 */ /* 0x000f220000000800 */
[----:B---3--:R-:W-:Y:S01]  /*191b0*/  FADD.FTZ R9, R27, R22 ;  /* 0x000000161b097221 */ /* 0x008fe20000010000 */
[----:B------:R-:W-:Y:S01]  /*191c0*/  LDSM.16.MT88.4 R168, [R196+0x1000] ;  /* 0x00100000c4a8783b */ /* 0x000fe20000004200 */
[C---:B------:R-:W-:Y:S02]  /*191d0*/  FMUL.FTZ R20, R2.reuse, R164 ;  /* 0x000000a402147220 */ /* 0x040fe40000410000 */
[----:B------:R-:W-:Y:S02]  /*191e0*/  FMUL.FTZ R22, R3, R166 ;  /* 0x000000a603167220 */ /* 0x000fe40000410000 */
[----:B------:R-:W-:Y:S02]  /*191f0*/  FADD.FTZ R182, R23, R9 ;  /* 0x0000000917b67221 */ /* 0x000fe40000010000 */
[C---:B------:R-:W-:Y:S01]  /*19200*/  FMUL.FTZ R23, R3.reuse, R167 ;  /* 0x000000a703177220 */ /* 0x040fe20000410000 */
[----:B------:R-:W3:Y:S01]  /*19210*/  MUFU.EX2 R9, R189 ;  /* 0x000000bd00097308 */ /* 0x000ee20000000800 */
        /* <DEDUP_REMOVED lines=8> */
[C---:B------:R-:W-:Y:S01]  /*192a0*/  FMUL.FTZ R31, R3.reuse, R159 ;  /* 0x0000009f031f7220 */ /* 0x040fe20000410000 */
[----:B----4-:R-:W-:Y:S01]  /*192b0*/  F2FP.BF16.PACK_AB R179, R232, R165 ;  /* 0x000000a5e8b3723e */ /* 0x010fe200000010ff */
[----:B------:R-:W-:Y:S01]  /*192c0*/  LDSM.16.MT88.4 R156, [R196+0x800] ;  /* 0x00080000c49c783b */ /* 0x000fe20000004200 */
[C---:B------:R-:W-:Y:S02]  /*192d0*/  FMUL.FTZ R36, R2.reuse, R36 ;  /* 0x0000002402247220 */ /* 0x040fe40000410000 */
[C---:B------:R-:W-:Y:S02]  /*192e0*/  FMUL.FTZ R37, R2.reuse, R37 ;  /* 0x0000002502257220 */ /* 0x040fe40000410000 */
[C---:B------:R-:W-:Y:S01]  /*192f0*/  FMUL.FTZ R38, R3.reuse, R38 ;  /* 0x0000002603267220 */ /* 0x040fe20000410000 */
[C---:B-1----:R-:W-:Y:S01]  /*19300*/  HMMA.16816.F32.BF16 R12, R176.reuse, R152, R12 ;  /* 0x00000098b00c723c */ /* 0x042fe2000004180c */
[----:B------:R-:W-:Y:S04]  /*19310*/  MUFU.EX2 R10, R186 ;  /* 0x000000ba000a7308 */ /* 0x000fe80000000800 */
[C---:B------:R-:W-:Y:S02]  /*19320*/  FMUL.FTZ R39, R3.reuse, R39 ;  /* 0x0000002703277220 */ /* 0x040fe40000410000 */
[C---:B------:R-:W-:Y:S01]  /*19330*/  FMUL.FTZ R40, R2.reuse, R40 ;  /* 0x0000002802287220 */ /* 0x040fe20000410000 */
[C---:B------:R-:W-:Y:S01]  /*19340*/  HMMA.16816.F32.BF16 R16, R176.reuse, R154, R16 ;  /* 0x0000009ab010723c */ /* 0x040fe20000041810 */
[----:B------:R-:W1:Y:S02]  /*19350*/  LDSM.16.MT88.4 R152, [R197] ;  /* 0x00000000c598783b */ /* 0x000e640000004200 */
[----:B------:R-:W-:Y:S01]  /*19360*/  MUFU.EX2 R187, R183 ;  /* 0x000000b700bb7308 */ /* 0x000fe20000000800 */
        /* <DEDUP_REMOVED lines=27> */
[----:B------:R-:W1:Y:S03]  /*19520*/  LDSM.16.MT88.4 R152, [R199] ;  /* 0x00000000c798783b */ /* 0x000e660000004200 */
[C---:B------:R-:W-:Y:S01]  /*19530*/  FMUL.FTZ R62, R3.reuse, R62 ;  /* 0x0000003e033e7220 */ /* 0x040fe20000410000 */
[----:B------:R-:W-:Y:S01]  /*19540*/  MUFU.EX2 R5, R5 ;  /* 0x0000000500057308 */ /* 0x000fe20000000800 */
        /* <DEDUP_REMOVED lines=78> */
[C---:B------:R-:W-:Y:S02]  /*19a30*/  FFMA.FTZ R164, R3.reuse, R233, R180 ;  /* 0x000000e903a47223 */ /* 0x040fe400000100b4 */
[C---:B------:R-:W-:Y:S01]  /*19a40*/  FMUL.FTZ R134, R3.reuse, R134 ;  /* 0x0000008603867220 */ /* 0x040fe20000410000 */
[----:B------:R-:W-:Y:S01]  /*19a50*/  MUFU.EX2 R180, R192 ;  /* 0x000000c000b47308 */ /* 0x000fe20000000800 */
[C---:B------:R-:W-:Y:S02]  /*19a60*/  FMUL.FTZ R135, R3.reuse, R135 ;  /* 0x0000008703877220 */ /* 0x040fe40000410000 */
[C---:B------:R-:W-:Y:S02]  /*19a70*/  FMUL.FTZ R138, R3.reuse, R138 ;  /* 0x0000008a038a7220 */ /* 0x040fe40000410000 */
[----:B------:R-:W-:Y:S02]  /*19a80*/  FMUL.FTZ R139, R3, R139 ;  /* 0x0000008b038b7220 */ /* 0x000fe40000410000 */
[C---:B------:R-:W-:Y:S02]  /*19a90*/  FMUL.FTZ R132, R2.reuse, R132 ;  /* 0x0000008402847220 */ /* 0x040fe40000410000 */
[C---:B------:R-:W-:Y:S01]  /*19aa0*/  FMUL.FTZ R133, R2.reuse, R133 ;  /* 0x0000008502857220 */ /* 0x040fe20000410000 */
[----:B------:R-:W2:Y:S01]  /*19ab0*/  MUFU.EX2 R3, R188 ;  /* 0x000000bc00037308 */ /* 0x000ea20000000800 */
[C---:B------:R-:W-:Y:S02]  /*19ac0*/  FMUL.FTZ R136, R2.reuse, R136 ;  /* 0x0000008802887220 */ /* 0x040fe40000410000 */
[----:B------:R-:W-:Y:S02]  /*19ad0*/  FMUL.FTZ R137, R2, R137 ;  /* 0x0000008902897220 */ /* 0x000fe40000410000 */
[----:B---3--:R-:W-:Y:S01]  /*19ae0*/  FADD.FTZ R2, R9, R182 ;  /* 0x000000b609027221 */ /* 0x008fe20000010000 */
[C---:B-1----:R-:W-:Y:S04]  /*19af0*/  HMMA.16816.F32.BF16 R52, R176.reuse, R152, R52 ;  /* 0x00000098b034723c */ /* 0x042fe80000041834 */
[----:B------:R-:W1:Y:S04]  /*19b00*/  MUFU.EX2 R182, R190 ;  /* 0x000000be00b67308 */ /* 0x000e680000000800 */
[C---:B------:R-:W-:Y:S01]  /*19b10*/  HMMA.16816.F32.BF16 R56, R176.reuse, R154, R56 ;  /* 0x0000009ab038723c */ /* 0x040fe20000041838 */
[----:B------:R-:W3:Y:S03]  /*19b20*/  LDSM.16.MT88.4 R152, [R199+0x1800] ;  /* 0x00180000c798783b */ /* 0x000ee60000004200 */
[C---:B--2---:R-:W-:Y:S04]  /*19b30*/  FADD.FTZ R2, R3.reuse, R2 ;  /* 0x0000000203027221 */ /* 0x044fe80000010000 */
[----:B------:R-:W-:Y:S04]  /*19b40*/  FADD.FTZ R2, R160, R2 ;  /* 0x00000002a0027221 */ /* 0x000fe80000010000 */
[----:B------:R-:W-:Y:S01]  /*19b50*/  FADD.FTZ R2, R10, R2 ;  /* 0x000000020a027221 */ /* 0x000fe20000010000 */
        /* <DEDUP_REMOVED lines=36> */
[----:B-1----:R-:W-:Y:S02]  /*19da0*/  F2FP.BF16.PACK_AB R177, R182, R181 ;  /* 0x000000b5b6b1723e */ /* 0x002fe400000010ff */
[----:B------:R-:W-:Y:S03]  /*19db0*/  F2FP.BF16.PACK_AB R179, R5, R180 ;  /* 0x000000b405b3723e */ /* 0x000fe600000010ff */
[C---:B------:R-:W-:Y:S02]  /*19dc0*/  HMMA.16816.F32.BF16 R12, R152.reuse, R156, R12 ;  /* 0x0000009c980c723c */ /* 0x040fe4000004180c */
[----:B------:R-:W-:Y:S03]  /*19dd0*/  MUFU.EX2 R10, R193 ;  /* 0x000000c1000a7308 */ /* 0x000fe60000000800 */
        /* <DEDUP_REMOVED lines=49> */
[----:B-1----:R-:W-:Y:S01]  /*1a0f0*/  F2FP.BF16.PACK_AB R178, R10, R156 ;  /* 0x0000009c0ab2723e */ /* 0x002fe200000010ff */
[----:B------:R-:W-:Y:S03]  /*1a100*/  FADD.FTZ R2, R156, R2 ;  /* 0x000000029c027221 */ /* 0x000fe60000010000 */
[C---:B--2---:R-:W-:Y:S04]  /*1a110*/  HMMA.16816.F32.BF16 R132, R152.reuse, R160, R132 ;  /* 0x000000a09884723c */ /* 0x044fe80000041884 */
[----:B------:R-:W-:Y:S01]  /*1a120*/  FADD.FTZ R235, R10, R2 ;  /* 0x000000020aeb7221 */ /* 0x000fe20000010000 */
[-C--:B------:R-:W-:Y:S01]  /*1a130*/  MOV R10, R4.reuse ;  /* 0x00000004000a7202 */ /* 0x080fe20000000f00 */
[----:B------:R-:W-:Y:S02]  /*1a140*/  FADD.FTZ R2, R165, R3 ;  /* 0x00000003a5027221 */ /* 0x000fe40000010000 */
        /* <DEDUP_REMOVED lines=18> */
[----:B------:R-:W-:Y:S04]  /*1a270*/  MOV R5, R4 ;  /* 0x0000000400057202 */ /* 0x000fe80000000f00 */
        /* <DEDUP_REMOVED lines=40> */
.L_x_6338:
[----:B------:R-:W-:-:S13]  /*1a500*/  ISETP.GE.AND P0, PT, R218, R240, PT ;  /* 0x000000f0da00720c */ /* 0x000fda0003f06270 */
[----:B------:R-:W-:Y:S05]  /*1a510*/  @!P0 BRA `(.L_x_6352) ;  /* 0x00002c1000008947 */ /* 0x000fea0003800000 */
.L_x_6364:
[----:B------:R-:W-:Y:S04]  /*1a520*/  DEPBAR.LE SB0, 0x0 ;  /* 0x000080000000791a */ /* 0x000fe80000000000 */
[----:B------:R-:W-:Y:S01]  /*1a530*/  WARPSYNC 0xffffffff ;  /* 0xffffffff00007948 */ /* 0x000fe20003800000 */
[----:B------:R-:W-:Y:S01]  /*1a540*/  BAR.SYNC.DEFER_BLOCKING 0x0 ;  /* 0x0000000000007b1d */ /* 0x000fe20000010000 */
[----:B------:R-:W-:Y:S02]  /*1a550*/  SHF.R.S32.HI R2, RZ, 0x1f, R222 ;  /* 0x0000001fff027819 */ /* 0x000fe400000114de */
[----:B------:R-:W-:Y:S03]  /*1a560*/  SHF.R.S32.HI R9, RZ, 0x1f, R221 ;  /* 0x0000001fff097819 */ /* 0x000fe600000114dd */
[----:B------:R-:W-:Y:S02]  /*1a570*/  IMAD R4, R2, c[0x0][0x208], RZ ;  /* 0x0000820002047a24 */ /* 0x000fe400078e02ff */
[C---:B------:R-:W-:Y:S04]  /*1a580*/  IMAD.WIDE.U32 R2, R222.reuse, c[0x0][0x208], RZ ;  /* 0x00008200de027a25 */ /* 0x040fe800078e00ff */
[----:B------:R-:W-:Y:S05]  /*1a590*/  IMAD R4, R222, c[0x0][0x20c], R4 ;  /* 0x00008300de047a24 */ /* 0x000fea00078e0204 */
[----:B------:R-:W-:Y:S01]  /*1a5a0*/  IADD3 R3, R3, R4, RZ ;  /* 0x0000000403037210 */ /* 0x000fe20007ffe0ff */
[----:B------:R-:W-:Y:S01]  /*1a5b0*/  IMAD R4, R9, c[0x0][0x218], RZ ;  /* 0x0000860009047a24 */ /* 0x000fe200078e02ff */
[----:B------:R-:W-:Y:S03]  /*1a5c0*/  MOV R9, R6 ;  /* 0x0000000600097202 */ /* 0x000fe60000000f00 */
[C---:B------:R-:W-:Y:S01]  /*1a5d0*/  IMAD.WIDE.U32 R2, R221.reuse, c[0x0][0x218], R2 ;  /* 0x00008600dd027a25 */ /* 0x040fe200078e0002 */
[----:B------:R1:W2:Y:S03]  /*1a5e0*/  LDSM.16.M88.4 R32, [R200] ;  /* 0x00000000c820783b */ /* 0x0002a60000000200 */
[----:B------:R-:W-:Y:S01]  /*1a5f0*/  IMAD R4, R221, c[0x0][0x21c], R4 ;  /* 0x00008700dd047a24 */ /* 0x000fe200078e0204 */
[----:B------:R-:W-:Y:S01]  /*1a600*/  IADD3 R2, P0, R242, R2, RZ ;  /* 0x00000002f2027210 */ /* 0x000fe20007f1e0ff */
[----:B------:R1:W3:Y:S03]  /*1a610*/  LDSM.16.M88.4 R16, [R151] ;  /* 0x000000009710783b */ /* 0x0002e60000000200 */
[----:B------:R-:W-:Y:S01]  /*1a620*/  IADD3.X R3, R244, R3, R4, P0, !PT ;  /* 0x00000003f4037210 */ /* 0x000fe200007fe404 */
[----:B------:R1:W4:Y:S01]  /*1a630*/  LDSM.16.M88.4 R24, [R151+0x800] ;  /* 0x000800009718783b */ /* 0x0003220000000200 */
[C---:B------:R-:W-:Y:S03]  /*1a640*/  LEA R10, P0, R2.reuse, c[0x0][0x1f8], 0x1 ;  /* 0x00007e00020a7a11 */ /* 0x040fe600078008ff */
[----:B------:R1:W1:Y:S01]  /*1a650*/  LDSM.16.M88.4 R176, [R151+0x1000] ;  /* 0x0010000097b0783b */ /* 0x0002620000000200 */
[----:B------:R-:W-:Y:S03]  /*1a660*/  LEA.HI.X R4, R2, c[0x0][0x1fc], R3, 0x1, P0 ;  /* 0x00007f0002047a11 */ /* 0x000fe600000f0c03 */
[----:B------:R1:W1:Y:S04]  /*1a670*/  LDSM.16.M88.4 R180, [R201] ;  /* 0x00000000c9b4783b */ /* 0x0002680000000200 */
[----:B------:R1:W1:Y:S04]  /*1a680*/  LDSM.16.M88.4 R184, [R204] ;  /* 0x00000000ccb8783b */ /* 0x0002680000000200 */
[----:B------:R1:W1:Y:S04]  /*1a690*/  LDSM.16.M88.4 R188, [R214] ;  /* 0x00000000d6bc783b */ /* 0x0002680000000200 */
[----:B------:R1:W1:Y:S01]  /*1a6a0*/  LDSM.16.M88.4 R192, [R215] ;  /* 0x00000000d7c0783b */ /* 0x0002620000000200 */
[----:B------:R-:W-:-:S05]  /*1a6b0*/  BRA.DIV ~URZ, `(.L_x_6353) ;  /* 0x00009f327f007947 */ /* 0x000fca000b800000 */
[----:B------:R4:W3:Y:S02]  /*1a6c0*/  SHFL.IDX PT, R2, R4, RZ, 0x181f ;  /* 0x00181fff04027589 */ /* 0x0008e400000e0000 */
.L_x_6452:
[----:B------:R-:W5:Y:S01]  /*1a6d0*/  SHFL.IDX PT, R3, R10, RZ, 0x181f ;  /* 0x00181fff0a037589 */ /* 0x000f6200000e0000 */
[----:B------:R-:W-:Y:S01]  /*1a6e0*/  ISETP.GE.AND P4, PT, R140, c[0x0][0x1d4], PT ;  /* 0x000075008c007a0c */ /* 0x000fe20003f86270 */
[----:B------:R-:W-:Y:S01]  /*1a6f0*/  BSSY B0, `(.L_x_6354) ;  /* 0x0000027000007945 */ /* 0x000fe20003800000 */
[----:B------:R-:W-:Y:S01]  /*1a700*/  ISETP.GE.AND P3, PT, R142, c[0x0][0x1d4], PT ;  /* 0x000075008e007a0c */ /* 0x000fe20003f66270 */
[----:B------:R-:W4:Y:S01]  /*1a710*/  S2R R20, SR_TID.X ;  /* 0x0000000000147919 */ /* 0x000f220000002100 */
[----:B------:R-:W-:Y:S02]  /*1a720*/  ISETP.GE.AND P5, PT, R219, c[0x0][0x1d4], PT ;  /* 0x00007500db007a0c */ /* 0x000fe40003fa6270 */
[----:B------:R-:W-:Y:S02]  /*1a730*/  ISETP.GE.AND P2, PT, R220, c[0x0][0x1d4], PT ;  /* 0x00007500dc007a0c */ /* 0x000fe40003f46270 */
[C---:B-----5:R-:W-:Y:S05]  /*1a740*/  IADD3 R14, P0, R3.reuse, R230, RZ ;  /* 0x000000e6030e7210 */ /* 0x060fea0007f1e0ff */
[C---:B---3--:R-:W-:Y:S01]  /*1a750*/  IMAD.X R15, R2.reuse, 0x1, R231, P0 ;  /* 0x00000001020f7824 */ /* 0x048fe200000e06e7 */
[C---:B------:R-:W-:Y:S04]  /*1a760*/  IADD3 R12, P0, R3.reuse, R229, RZ ;  /* 0x000000e5030c7210 */ /* 0x040fe80007f1e0ff */
[----:B------:R-:W-:Y:S01]  /*1a770*/  @!PT LDS RZ, [RZ] ;  /* 0x00000000fffff984 */ /* 0x000fe20000000800 */
[----:B------:R-:W-:Y:S01]  /*1a780*/  @!PT LDS RZ, [RZ] ;  /* 0x00000000fffff984 */ /* 0x000fe20000000800 */
[----:B------:R3:W-:Y:S01]  /*1a790*/  LDGSTS.E.BYPASS.LTC128B.128 [R217+0x4080], [R14.64], !P4 ;  /* 0x040800000ed97fae */ /* 0x0007e2000e101d46 */
[C---:B------:R-:W-:Y:S05]  /*1a7a0*/  IMAD.X R13, R2.reuse, 0x1, R226, P0 ;  /* 0x00000001020d7824 */ /* 0x040fea00000e06e2 */
[----:B------:R5:W-:Y:S02]  /*1a7b0*/  LDGSTS.E.BYPASS.LTC128B.128 [R217+0x5880], [R12.64], !P3 ;  /* 0x058800000cd97fae */ /* 0x000be4000d901d46 */
[C---:B-----5:R-:W-:Y:S05]  /*1a7c0*/  IADD3 R12, P0, R3.reuse, R228, RZ ;  /* 0x000000e4030c7210 */ /* 0x060fea0007f1e0ff */
[C---:B------:R-:W-:Y:S05]  /*1a7d0*/  IMAD.X R13, R2.reuse, 0x1, R227, P0 ;  /* 0x00000001020d7824 */ /* 0x040fea00000e06e3 */
[----:B------:R5:W-:Y:S02]  /*1a7e0*/  LDGSTS.E.BYPASS.LTC128B.128 [R217+0x7080], [R12.64], !P5 ;  /* 0x070800000cd97fae */ /* 0x000be4000e901d46 */
[----:B-----5:R-:W-:Y:S05]  /*1a7f0*/  IADD3 R12, P0, R3, R225, RZ ;  /* 0x000000e1030c7210 */ /* 0x020fea0007f1e0ff */
[----:B------:R-:W-:Y:S01]  /*1a800*/  IMAD.X R13, R2, 0x1, R224, P0 ;  /* 0x00000001020d7824 */ /* 0x000fe200000e06e0 */
[----:B----4-:R-:W-:Y:S04]  /*1a810*/  ISETP.GT.AND P0, PT, R20, 0x7f, PT ;  /* 0x0000007f1400780c */ /* 0x010fe80003f04270 */
[----:B------:R3:W-:Y:S09]  /*1a820*/  LDGSTS.E.BYPASS.LTC128B.128 [R217+0x8880], [R12.64], !P2 ;  /* 0x088800000cd97fae */ /* 0x0007f2000d101d46 */
[----:B------:R-:W-:-:S05]  /*1a830*/  @P0 BRA `(.L_x_6355) ;  /* 0x0000012000000947 */ /* 0x000fca0003800000 */
[----:B------:R-:W-:-:S05]  /*1a840*/  BRA.DIV ~URZ, `(.L_x_6356) ;  /* 0x00009e127f007947 */ /* 0x000fca000b800000 */
[----:B------:R-:W4:Y:S04]  /*1a850*/  SHFL.IDX PT, R4, R4, 0x1, 0x181f ;  /* 0x00381f0004047f89 */ /* 0x000f2800000e0000 */
[----:B------:R3:W2:Y:S02]  /*1a860*/  SHFL.IDX PT, R2, R10, 0x1, 0x181f ;  /* 0x00381f000a027f89 */ /* 0x0006a400000e0000 */
.L_x_6453:
[----:B--23--:R-:W-:Y:S05]  /*1a870*/  IADD3 R12, P0, R2, R230, RZ ;  /* 0x000000e6020c7210 */ /* 0x00cfea0007f1e0ff */
        /* <DEDUP_REMOVED lines=14> */
.L_x_6355:
[----:B------:R-:W-:Y:S05]  /*1a960*/  BSYNC B0 ;  /* 0x0000000000007941 */ /* 0x000fea0003800000 */
.L_x_6354:
[----:B------:R-:W0:Y:S01]  /*1a970*/  LDGDEPBAR ;  /* 0x00000000000079af */ /* 0x000e220000000000 */
[----:B------:R-:W-:Y:S01]  /*1a980*/  WARPSYNC 0xffffffff ;  /* 0xffffffff00007948 */ /* 0x000fe20003800000 */
[C---:B--23--:R-:W-:Y:S01]  /*1a990*/  HMMA.16816.F32.BF16 R12, R32.reuse, R16, RZ ;  /* 0x00000010200c723c */ /* 0x04cfe200000418ff */
        /* <DEDUP_REMOVED lines=190> */
.L_x_6454:
[----:B------:R-:W-:-:S05]  /*1b580*/  BRA.DIV ~URZ, `(.L_x_6360) ;  /* 0x000092127f007947 */ /* 0x000fca000b800000 */
[----:B------:R3:W4:Y:S02]  /*1b590*/  SHFL.IDX PT, R2, R179, RZ, 0x181f ;  /* 0x00181fffb3027589 */ /* 0x00072400000e0000 */
.L_x_6455:
[----:B----4-:R-:W-:Y:S05]  /*1b5a0*/  @P0 IADD3 R176, P1, R2, R230, RZ ;  /* 0x000000e602b00210 */ /* 0x010fea0007f3e0ff */
[----:B--2---:R-:W-:Y:S05]  /*1b5b0*/  @P0 IMAD.X R177, R4, 0x1, R231, P1 ;  /* 0x0000000104b10824 */ /* 0x004fea00008e06e7 */
[----:B------:R-:W-:Y:S01]  /*1b5c0*/  @!PT LDS RZ, [RZ] ;  /* 0x00000000fffff984 */ /* 0x000fe20000000800 */
[----:B------:R-:W-:Y:S01]  /*1b5d0*/  @!PT LDS RZ, [RZ] ;  /* 0x00000000fffff984 */ /* 0x000fe20000000800 */
[----:B------:R-:W-:Y:S01]  /*1b5e0*/  @!PT LDS RZ, [RZ] ;  /* 0x00000000fffff984 */ /* 0x000fe20000000800 */
[----:B------:R2:W-:Y:S02]  /*1b5f0*/  @P0 LDGSTS.E.BYPASS.LTC128B.128 [R216+0xa080], [R176.64], !P4 ;  /* 0x0a080000b0d80fae */ /* 0x0005e4000e101d46 */
[----:B--2---:R-:W-:Y:S05]  /*1b600*/  @P0 IADD3 R176, P1, R2, R229, RZ ;  /* 0x000000e502b00210 */ /* 0x004fea0007f3e0ff */
[----:B------:R-:W-:Y:S05]  /*1b610*/  @P0 IMAD.X R177, R4, 0x1, R226, P1 ;  /* 0x0000000104b10824 */ /* 0x000fea00008e06e2 */
[----:B------:R2:W-:Y:S02]  /*1b620*/  @P0 LDGSTS.E.BYPASS.LTC128B.128 [R216+0xb880], [R176.64], !P3 ;  /* 0x0b880000b0d80fae */ /* 0x0005e4000d901d46 */
[----:B--2---:R-:W-:Y:S05]  /*1b630*/  @P0 IADD3 R176, P1, R2, R228, RZ ;  /* 0x000000e402b00210 */ /* 0x004fea0007f3e0ff */
[----:B------:R-:W-:Y:S01]  /*1b640*/  @P0 IMAD.X R177, R4, 0x1, R227, P1 ;  /* 0x0000000104b10824 */ /* 0x000fe200008e06e3 */
[----:B------:R-:W-:Y:S04]  /*1b650*/  @P0 IADD3 R2, P1, R2, R225, RZ ;  /* 0x000000e102020210 */ /* 0x000fe80007f3e0ff */
[----:B------:R2:W-:Y:S01]  /*1b660*/  @P0 LDGSTS.E.BYPASS.LTC128B.128 [R216+0xd080], [R176.64], !P5 ;  /* 0x0d080000b0d80fae */ /* 0x0005e2000e901d46 */
[----:B------:R-:W-:Y:S05]  /*1b670*/  @P0 IMAD.X R3, R4, 0x1, R224, P1 ;  /* 0x0000000104030824 */ /* 0x000fea00008e06e0 */
[----:B------:R2:W-:Y:S01]  /*1b680*/  @P0 LDGSTS.E.BYPASS.LTC128B.128 [R216+0xe880], [R2.64], !P2 ;  /* 0x0e88000002d80fae */ /* 0x0005e2000d101d46 */
[----:B------:R-:W-:Y:S01]  /*1b690*/  ISETP.GE.AND P0, PT, R10, 0x21, PT ;  /* 0x000000210a00780c */ /* 0x000fe20003f06270 */
[----:B------:R-:W-:-:S06]  /*1b6a0*/  BRA.DIV ~URZ, `(.L_x_6361) ;  /* 0x000091627f007947 */ /* 0x000fcc000b800000 */
[----:B------:R4:W1:Y:S04]  /*1b6b0*/  SHFL.IDX PT, R4, R178, 0x1, 0x181f ;  /* 0x00381f00b2047f89 */ /* 0x00086800000e0000 */
[----:B--2---:R4:W2:Y:S02]  /*1b6c0*/  SHFL.IDX PT, R2, R179, 0x1, 0x181f ;  /* 0x00381f00b3027f89 */ /* 0x0048a400000e0000 */
.L_x_6456:
[----:B--2---:R-:W-:Y:S05]  /*1b6d0*/  @P0 IADD3 R176, P1, R2, R230, RZ ;  /* 0x000000e602b00210 */ /* 0x004fea0007f3e0ff */
[----:B-1----:R-:W-:Y:S05]  /*1b6e0*/  @P0 IMAD.X R177, R4, 0x1, R231, P1 ;  /* 0x0000000104b10824 */ /* 0x002fea00008e06e7 */
[----:B------:R-:W-:Y:S01]  /*1b6f0*/  @!PT LDS RZ, [RZ] ;  /* 0x00000000fffff984 */ /* 0x000fe20000000800 */
[----:B------:R-:W-:Y:S01]  /*1b700*/  @!PT LDS RZ, [RZ] ;  /* 0x00000000fffff984 */ /* 0x000fe20000000800 */
[----:B------:R-:W-:Y:S01]  /*1b710*/  @!PT LDS RZ, [RZ] ;  /* 0x00000000fffff984 */ /* 0x000fe20000000800 */
[----:B------:R1:W-:Y:S02]  /*1b720*/  @P0 LDGSTS.E.BYPASS.LTC128B.128 [R217+0xb080], [R176.64], !P4 ;  /* 0x0b080000b0d90fae */ /* 0x0003e4000e101d46 */
[----:B-1----:R-:W-:Y:S05]  /*1b730*/  @P0 IADD3 R176, P1, R2, R229, RZ ;  /* 0x000000e502b00210 */ /* 0x002fea0007f3e0ff */
[----:B------:R-:W-:Y:S05]  /*1b740*/  @P0 IMAD.X R177, R4, 0x1, R226, P1 ;  /* 0x0000000104b10824 */ /* 0x000fea00008e06e2 */
[----:B------:R1:W-:Y:S02]  /*1b750*/  @P0 LDGSTS.E.BYPASS.LTC128B.128 [R217+0xc880], [R176.64], !P3 ;  /* 0x0c880000b0d90fae */ /* 0x0003e4000d901d46 */
[----:B-1----:R-:W-:Y:S05]  /*1b760*/  @P0 IADD3 R176, P1, R2, R228, RZ ;  /* 0x000000e402b00210 */ /* 0x002fea0007f3e0ff */
[----:B------:R-:W-:Y:S01]  /*1b770*/  @P0 IMAD.X R177, R4, 0x1, R227, P1 ;  /* 0x0000000104b10824 */ /* 0x000fe200008e06e3 */
[----:B------:R-:W-:Y:S04]  /*1b780*/  @P0 IADD3 R2, P1, R2, R225, RZ ;  /* 0x000000e102020210 */ /* 0x000fe80007f3e0ff */
[----:B------:R1:W-:Y:S01]  /*1b790*/  @P0 LDGSTS.E.BYPASS.LTC128B.128 [R217+0xe080], [R176.64], !P5 ;  /* 0x0e080000b0d90fae */ /* 0x0003e2000e901d46 */
[----:B------:R-:W-:Y:S05]  /*1b7a0*/  @P0 IMAD.X R3, R4, 0x1, R224, P1 ;  /* 0x0000000104030824 */ /* 0x000fea00008e06e0 */
[----:B------:R1:W-:Y:S03]  /*1b7b0*/  @P0 LDGSTS.E.BYPASS.LTC128B.128 [R217+0xf880], [R2.64], !P2 ;  /* 0x0f88000002d90fae */ /* 0x0003e6000d101d46 */
.L_x_6358:
[----:B------:R-:W-:Y:S05]  /*1b7c0*/  BSYNC B0 ;  /* 0x0000000000007941 */ /* 0x000fea0003800000 */
.L_x_6357:
        /* <DEDUP_REMOVED lines=27> */
.L_x_6457:
[----:B-12---:R-:W-:Y:S01]  /*1b980*/  FMNMX.FTZ R4, R4, R2, !PT ;  /* 0x0000000204047209 */ /* 0x006fe20007810000 */
[----:B------:R-:W-:-:S05]  /*1b990*/  BRA.DIV ~URZ, `(.L_x_6363) ;  /* 0x00008f927f007947 */ /* 0x000fca000b800000 */
[----:B------:R-:W1:Y:S02]  /*1b9a0*/  SHFL.BFLY PT, R2, R4, 0x1, 0x1f ;  /* 0x0c201f0004027f89 */ /* 0x000e6400000e0000 */
[----:B-1----:R-:W-:Y:S02]  /*1b9b0*/  FMNMX.FTZ R6, R4, R2, !PT ;  /* 0x0000000204067209 */ /* 0x002fe40007810000 */
[----:B------:R-:W1:Y:S02]  /*1b9c0*/  SHFL.BFLY PT, R2, R10, 0x2, 0x1f ;  /* 0x0c401f000a027f89 */ /* 0x000e6400000e0000 */
[----:B-1----:R-:W-:Y:S05]  /*1b9d0*/  FMNMX.FTZ R4, R10, R2, !PT ;  /* 0x000000020a047209 */ /* 0x002fea0007810000 */
[----:B------:R1:W2:Y:S02]  /*1b9e0*/  SHFL.BFLY PT, R2, R4, 0x1, 0x1f ;  /* 0x0c201f0004027f89 */ /* 0x0002a400000e0000 */
.L_x_6458:
        /* <DEDUP_REMOVED lines=19> */
[----:B------:R-:W-:Y:S02]  /*1bb20*/  FFMA.FTZ R186, R21, c[0x0][0x2d0], -R9 ;  /* 0x0000b40015ba7a23 */ /* 0x000fe40000010809 */
[----:B------:R-:W-:Y:S10]  /*1bb30*/  MUFU.EX2 R9, R13 ;  /* 0x0000000d00097308 */ /* 0x000ff40000000800 */
[----:B------:R-:W-:Y:S10]  /*1bb40*/  MUFU.EX2 R13, R12 ;  /* 0x0000000c000d7308 */ /* 0x000ff40000000800 */
[----:B------:R-:W1:Y:S02]  /*1bb50*/  MUFU.EX2 R12, R10 ;  /* 0x0000000a000c7308 */ /* 0x000e640000000800 */
[----:B-1--4-:R-:W-:Y:S01]  /*1bb60*/  F2FP.BF16.PACK_AB R178, R12, R13 ;  /* 0x0000000d0cb2723e */ /* 0x012fe200000010ff */
        /* <DEDUP_REMOVED lines=10> */
[--C-:B---3--:R-:W-:Y:S02]  /*1bc10*/  FFMA.FTZ R179, R19, c[0x0][0x2d0], -R9.reuse ;  /* 0x0000b40013b37a23 */ /* 0x108fe40000010809 */
        /* <DEDUP_REMOVED lines=12> */
[----:B------:R-:W-:Y:S02]  /*1bce0*/  FADD.FTZ R10, R13, R10 ;  /* 0x0000000a0d0a7221 */ /* 0x000fe40000010000 */
[C---:B-1----:R-:W-:Y:S02]  /*1bcf0*/  FMUL.FTZ R34, R2.reuse, R154 ;  /* 0x0000009a02227220 */ /* 0x042fe40000410000 */
[----:B------:R-:W-:Y:S02]  /*1bd00*/  FMUL.FTZ R35, R2, R155 ;  /* 0x0000009b02237220 */ /* 0x000fe40000410000 */
[----:B------:R-:W1:Y:S01]  /*1bd10*/  LDSM.16.MT88.4 R152, [R196] ;  /* 0x00000000c498783b */ /* 0x000e620000004200 */
[C---:B------:R-:W-:Y:S01]  /*1bd20*/  FMUL.FTZ R21, R3.reuse, R165 ;  /* 0x000000a503157220 */ /* 0x040fe20000410000 */
        /* <DEDUP_REMOVED lines=28> */
[----:B------:R-:W-:Y:S01]  /*1bef0*/  FMUL.FTZ R37, R3, R37 ;  /* 0x0000002503257220 */ /* 0x000fe20000410000 */
[----:B---3--:R-:W-:Y:S01]  /*1bf00*/  F2FP.BF16.PACK_AB R177, R172, R5 ;  /* 0x00000005acb1723e */ /* 0x008fe200000010ff */
[C---:B------:R-:W-:Y:S01]  /*1bf10*/  FMUL.FTZ R38, R2.reuse, R38 ;  /* 0x0000002602267220 */ /* 0x040fe20000410000 */
        /* <DEDUP_REMOVED lines=131> */
[C---:B---3--:R-:W-:Y:S04]  /*1c750*/  FADD.FTZ R2, R3.reuse, R2 ;  /* 0x0000000203027221 */ /* 0x048fe80000010000 */
        /* <DEDUP_REMOVED lines=94> */
[----:B------:R-:W-:Y:S02]  /*1cd40*/  FADD.FTZ R235, R10, R2 ;  /* 0x000000020aeb7221 */ /* 0x000fe40000010000 */
        /* <DEDUP_REMOVED lines=18> */
[----:B------:R-:W-:Y:S01]  /*1ce70*/  IADD3 R2, R218, -0x1, RZ ;  /* 0xffffffffda027810 */ /* 0x000fe20007ffe0ff */
[----:B------:R-:W-:Y:S03]  /*1ce80*/  FADD.FTZ R233, R9, R3 ;  /* 0x0000000309e97221 */ /* 0x000fe60000010000 */
[----:B------:R-:W-:Y:S01]  /*1ce90*/  MOV R218, R2 ;  /* 0x0000000200da7202 */ /* 0x000fe20000000f00 */
        /* <DEDUP_REMOVED lines=41> */
.L_x_6352:
[----:B------:R-:W-:Y:S05]  /*1d130*/  BRA.DIV ~URZ, `(.L_x_6365) ;  /* 0x000078d27f007947 */ /* 0x000fea000b800000 */
[----:B------:R1:W2:Y:S02]  /*1d140*/  SHFL.BFLY PT, R2, R235, 0x2, 0x1f ;  /* 0x0c401f00eb027f89 */ /* 0x0002a400000e0000 */
.L_x_6459:
[----:B--2---:R-:W-:Y:S01]  /*1d150*/  FADD.FTZ R4, R2, R235 ;  /* 0x000000eb02047221 */ /* 0x004fe20000010000 */
[----:B------:R-:W-:Y:S05]  /*1d160*/  BRA.DIV ~URZ, `(.L_x_6366) ;  /* 0x000079027f007947 */ /* 0x000fea000b800000 */
[----:B------:R-:W2:Y:S02]  /*1d170*/  SHFL.BFLY PT, R2, R4, 0x1, 0x1f ;  /* 0x0c201f0004027f89 */ /* 0x000ea400000e0000 */
[----:B--2---:R-:W-:-:S02]  /*1d180*/  FADD.FTZ R9, R4, R2 ;  /* 0x0000000204097221 */ /* 0x004fc40000010000 */
[----:B------:R-:W2:Y:S02]  /*1d190*/  SHFL.BFLY PT, R2, R233, 0x2, 0x1f ;  /* 0x0c401f00e9027f89 */ /* 0x000ea400000e0000 */
[----:B--2---:R-:W-:-:S05]  /*1d1a0*/  FADD.FTZ R4, R2, R233 ;  /* 0x000000e902047221 */ /* 0x004fca0000010000 */
[----:B------:R2:W3:Y:S02]  /*1d1b0*/  SHFL.BFLY PT, R2, R4, 0x1, 0x1f ;  /* 0x0c201f0004027f89 */ /* 0x0004e400000e0000 */
.L_x_6460:
[----:B------:R-:W-:Y:S01]  /*1d1c0*/  FSETP.NE.FTZ.AND P0, PT, R9, RZ, PT ;  /* 0x000000ff0900720b */ /* 0x000fe20003f15000 */
[----:B--23--:R-:W-:Y:S01]  /*1d1d0*/  FADD.FTZ R4, R2, R4 ;  /* 0x0000000402047221 */ /* 0x00cfe20000010000 */
[----:B------:R-:W-:Y:S02]  /*1d1e0*/  MOV R3, RZ ;  /* 0x000000ff00037202 */ /* 0x000fe40000000f00 */
[----:B------:R-:W-:Y:S02]  /*1d1f0*/  MOV R20, 0xff800000 ;  /* 0xff80000000147802 */ /* 0x000fe40000000f00 */
[----:B------:R-:W-:-:S07]  /*1d200*/  MOV R21, 0xff800000 ;  /* 0xff80000000157802 */ /* 0x000fce0000000f00 */
[----:B------:R-:W2:Y:S01]  /*1d210*/  @P0 MUFU.LG2 R2, R9 ;  /* 0x0000000900020308 */ /* 0x000ea20000000c00 */
[----:B------:R-:W-:-:S07]  /*1d220*/  @P0 MOV R10, 0x3f317218 ;  /* 0x3f317218000a0802 */ /* 0x000fce0000000f00 */
[----:B------:R2:W3:Y:S02]  /*1d230*/  @P0 MUFU.RCP R3, R9 ;  /* 0x0000000900030308 */ /* 0x0004e40000001000 */
[----:B--2---:R-:W-:Y:S02]  /*1d240*/  @P0 FMUL.FTZ R9, R2, 0.69314718246459960938 ;  /* 0x3f31721802090820 */ /* 0x004fe40000410000 */
[----:B------:R-:W-:Y:S02]  /*1d250*/  @P0 FMUL.FTZ R2, R10, c[0x0][0x2d0] ;  /* 0x0000b4000a020a20 */ /* 0x000fe40000410000 */
[C---:B---3--:R-:W-:Y:S02]  /*1d260*/  FMUL.FTZ R34, R3.reuse, R152 ;  /* 0x0000009803227220 */ /* 0x048fe40000410000 */
        /* <DEDUP_REMOVED lines=21> */
[C---:B--2---:R-:W-:Y:S02]  /*1d3c0*/  FMUL.FTZ R136, R2.reuse, R154 ;  /* 0x0000009a02887220 */ /* 0x044fe40000410000 */
        /* <DEDUP_REMOVED lines=115> */
.L_x_6249:
[----:B------:R2:W5:Y:S04]  /*1db00*/  LDL R5, [R1+0x10] ;  /* 0x0000100001057983 */ /* 0x0005680000100800 */
[----:B------:R-:W3:Y:S01]  /*1db10*/  S2R R3, SR_TID.X ;  /* 0x0000000000037919 */ /* 0x000ee20000002100 */
[----:B------:R-:W-:Y:S01]  /*1db20*/  BSSY B0, `(.L_x_6367) ;  /* 0x0000011000007945 */ /* 0x000fe20003800000 */
[----:B---3--:R-:W-:-:S13]  /*1db30*/  LOP3.LUT P0, RZ, R3, 0xff, RZ, 0xc0, !PT ;  /* 0x000000ff03ff7812 */ /* 0x008fda000780c0ff */
[----:B------:R-:W-:Y:S05]  /*1db40*/  @P0 BRA `(.L_x_6368) ;  /* 0x000000e000000947 */ /* 0x000fea0003800000 */
[----:B--2---:R-:W2:Y:S01]  /*1db50*/  S2R R3, SR_LANEID ;  /* 0x0000000000037919 */ /* 0x004ea20000000000 */
[----:B------:R-:W-:Y:S01]  /*1db60*/  VOTEU.ANY UR4, UPT, PT ;  /* 0x0000000000047886 */ /* 0x000fe200038e0100 */
[----:B------:R-:W-:Y:S01]  /*1db70*/  IMAD.MOV.U32 R10, RZ, RZ, c[0x0][0x560] ;  /* 0x00015800ff0a7624 */ /* 0x000fe200078e00ff */
[----:B----4-:R-:W2:Y:S01]  /*1db80*/  FLO.U32 R4, UR4 ;  /* 0x0000000400047d00 */ /* 0x010ea200080e0000 */
        /* <DEDUP_REMOVED lines=8> */
[----:B---3-5:R-:W-:-:S05]  /*1dc10*/  IADD3 R5, R4, c[0x0][0xc], R3 ;  /* 0x0000030004057a10 */ /* 0x028fca0007ffe003 */
[----:B------:R2:W-:Y:S02]  /*1dc20*/  STL [R1+0x10], R5 ;  /* 0x0000100501007387 */ /* 0x0005e40000100800 */
.L_x_6368:
[----:B--2---:R-:W-:Y:S05]  /*1dc30*/  BSYNC B0 ;  /* 0x0000000000007941 */ /* 0x004fea0003800000 */
.L_x_6367:
[----:B------:R-:W-:Y:S01]  /*1dc40*/  PRMT R2, R2, 0x9910, RZ ;  /* 0x0000991002027816 */ /* 0x000fe200000000ff */
[----:B------:R-:W-:Y:S01]  /*1dc50*/  BSSY B1, `(.L_x_6369) ;  /* 0x0000414000017945 */ /* 0x000fe20003800000 */
[----:B-----5:R-:W-:Y:S02]  /*1dc60*/  IMAD.MOV.U32 R114, RZ, RZ, R5 ;  /* 0x000000ffff727224 */ /* 0x020fe400078e0005 */
[----:B------:R-:W-:-:S13]  /*1dc70*/  ISETP.NE.AND P0, PT, R2, RZ, PT ;  /* 0x000000ff0200720c */ /* 0x000fda0003f05270 */
[----:B------:R-:W-:Y:S05]  /*1dc80*/  @!P0 BRA `(.L_x_6370) ;  /* 0x000033b000008947 */ /* 0x000fea0003800000 */
[----:B----4-:R-:W2:Y:S04]  /*1dc90*/  LDL R4, [R1+0x38] ;  /* 0x0000380001047983 */ /* 0x010ea80000100800 */
        /* <DEDUP_REMOVED lines=160> */
.L_x_6371:
        /* <DEDUP_REMOVED lines=33> */
[----:B------:R-:W-:-:S04]  /*1e8b0*/  IMAD.IADD R4, R118, 0x1, R115 ;  /* 0x0000000176047824 */ /* 0x000fc800078e0273 */
        /* <DEDUP_REMOVED lines=43> */
[----:B------:R-:W-:Y:S01]  /*1eb70*/  SHF.R.S32.HI R4, RZ, 0x1f, R2 ;  /* 0x0000001fff047819 */ /* 0x000fe20000011402 */
[C---:B-1----:R-:W-:Y:S01]  /*1eb80*/  IMAD.WIDE.U32 R10, R3.reuse, c[0x0][0x3a0], RZ ;  /* 0x0000e800030a7a25 */ /* 0x042fe200078e00ff */
[----:B------:R-:W-:Y:S01]  /*1eb90*/  IADD3 R6, R0, R115, RZ ;  /* 0x0000007300067210 */ /* 0x000fe20007ffe0ff */
[----:B------:R1:W2:Y:S02]  /*1eba0*/  LDS.128 R32, [R216+0x80] ;  /* 0x00008000d8207984 */ /* 0x0002a40000000c00 */
[----:B------:R-:W-:-:S02]  /*1ebb0*/  IMAD R3, R3, c[0x0][0x3a4], R14 ;  /* 0x0000e90003037a24 */ /* 0x000fc400078e020e */
[----:B------:R-:W-:Y:S01]  /*1ebc0*/  IMAD R4, R4, c[0x0][0x3f0], RZ ;  /* 0x0000fc0004047a24 */ /* 0x000fe200078e02ff */
[----:B------:R1:W3:Y:S01]  /*1ebd0*/  LDS.128 R48, [R216+0x1080] ;  /* 0x00108000d8307984 */ /* 0x0002e20000000c00 */
[----:B------:R-:W-:Y:S01]  /*1ebe0*/  @P3 IMAD.HI.U32 R12, R6, c[0x0][0x4ec], RZ ;  /* 0x00013b00060c3a27 */ /* 0x000fe200078e00ff */
[----:B------:R-:W-:Y:S02]  /*1ebf0*/  IADD3 R11, R11, R3, RZ ;  /* 0x000000030b0b7210 */ /* 0x000fe40007ffe0ff */
        /* <DEDUP_REMOVED lines=8> */
[----:B------:R-:W-:Y:S02]  /*1ec80*/  MOV R4, R10 ;  /* 0x0000000a00047202 */ /* 0x000fe40000000f00 */
[----:B------:R1:W1:Y:S01]  /*1ec90*/  LDS.128 R44, [R216+0x5080] ;  /* 0x00508000d82c7984 */ /* 0x0002620000000c00 */
[----:B------:R-:W-:Y:S02]  /*1eca0*/  SHF.R.S32.HI R10, RZ, 0x1f, R3 ;  /* 0x0000001fff0a7819 */ /* 0x000fe40000011403 */
        /* <DEDUP_REMOVED lines=11> */
[----:B------:R-:W-:-:S02]  /*1ed60*/  SHF.R.S32.HI R4, RZ, 0x1f, R6 ;  /* 0x0000001fff047819 */ /* 0x000fc40000011406 */
[----:B------:R-:W-:Y:S01]  /*1ed70*/  IADD3 R5, R143, R115, RZ ;  /* 0x000000738f057210 */ /* 0x000fe20007ffe0ff */
        /* <DEDUP_REMOVED lines=12> */
[----:B------:R1:W1:Y:S01]  /*1ee40*/  LDS.128 R68, [R216+0xf080] ;  /* 0x00f08000d8447984 */ /* 0x0002620000000c00 */
[----:B------:R-:W-:Y:S05]  /*1ee50*/  BRA.DIV ~URZ, `(.L_x_6373) ;  /* 0x00005cf27f007947 */ /* 0x000fea000b800000 */
[----:B--234-:R2:W3:Y:S02]  /*1ee60*/  SHFL.IDX PT, R4, R6, RZ, 0x181f ;  /* 0x00181fff06047589 */ /* 0x01c4e400000e0000 */
.L_x_6461:
[----:B------:R-:W-:Y:S05]  /*1ee70*/  BRA.DIV ~URZ, `(.L_x_6374) ;  /* 0x00005d427f007947 */ /* 0x000fea000b800000 */
[----:B------:R4:W2:Y:S02]  /*1ee80*/  SHFL.IDX PT, R2, R16, RZ, 0x181f ;  /* 0x00181fff10027589 */ /* 0x0008a400000e0000 */
.L_x_6462:
        /* <DEDUP_REMOVED lines=19> */
.L_x_6376:
[----:B------:R-:W-:Y:S05]  /*1efc0*/  BSYNC B0 ;  /* 0x0000000000007941 */ /* 0x000fea0003800000 */
.L_x_6375:
[----:B------:R-:W-:Y:S05]  /*1efd0*/  BRA.DIV ~URZ, `(.L_x_6377) ;  /* 0x00005c527f007947 */ /* 0x000fea000b800000 */
[----:B---3--:R3:W4:Y:S04]  /*1efe0*/  SHFL.IDX PT, R4, R6, 0x1, 0x181f ;  /* 0x00381f0006047f89 */ /* 0x00872800000e0000 */
[----:B--2---:R3:W2:Y:S02]  /*1eff0*/  SHFL.IDX PT, R2, R16, 0x1, 0x181f ;  /* 0x00381f0010027f89 */ /* 0x0046a400000e0000 */
.L_x_6463:
        /* <DEDUP_REMOVED lines=20> */
.L_x_6379:
[----:B------:R-:W-:Y:S05]  /*1f140*/  BSYNC B0 ;  /* 0x0000000000007941 */ /* 0x000fea0003800000 */
.L_x_6378:
[----:B------:R-:W-:Y:S05]  /*1f150*/  BRA.DIV ~URZ, `(.L_x_6380) ;  /* 0x00005ba27f007947 */ /* 0x000fea000b800000 */
[----:B----4-:R4:W3:Y:S02]  /*1f160*/  SHFL.IDX PT, R4, R6, 0x2, 0x181f ;  /* 0x00581f0006047f89 */ /* 0x0108e400000e0000 */
.L_x_6464:
[----:B------:R-:W-:Y:S05]  /*1f170*/  BRA.DIV ~URZ, `(.L_x_6381) ;  /* 0x00005bf27f007947 */ /* 0x000fea000b800000 */
[----:B--2---:R2:W4:Y:S02]  /*1f180*/  SHFL.IDX PT, R2, R16, 0x2, 0x181f ;  /* 0x00581f0010027f89 */ /* 0x00452400000e0000 */
.L_x_6465:
        /* <DEDUP_REMOVED lines=20> */
.L_x_6383:
[----:B------:R-:W-:Y:S05]  /*1f2d0*/  BSYNC B0 ;  /* 0x0000000000007941 */ /* 0x000fea0003800000 */
.L_x_6382:
[----:B------:R-:W-:Y:S05]  /*1f2e0*/  BRA.DIV ~URZ, `(.L_x_6384) ;  /* 0x00005af27f007947 */ /* 0x000fea000b800000 */
[----:B---3--:R3:W2:Y:S04]  /*1f2f0*/  SHFL.IDX PT, R4, R6, 0x3, 0x181f ;  /* 0x00781f0006047f89 */ /* 0x0086a800000e0000 */
[----:B----4-:R3:W4:Y:S02]  /*1f300*/  SHFL.IDX PT, R2, R16, 0x3, 0x181f ;  /* 0x00781f0010027f89 */ /* 0x01072400000e0000 */
.L_x_6466:
        /* <DEDUP_REMOVED lines=21> */
.L_x_6372:
[----:B------:R-:W2:Y:S01]  /*1f460*/  LDL.LU R6, [R1+0x58] ;  /* 0x0000580001067983 */ /* 0x000ea20000300800 */
[----:B------:R-:W-:Y:S02]  /*1f470*/  IMAD R14, R14, c[0x0][0x408], RZ ;  /* 0x000102000e0e7a24 */ /* 0x000fe400078e02ff */
[----:B-1----:R-:W-:-:S04]  /*1f480*/  IMAD.WIDE.U32 R10, R3, c[0x0][0x408], RZ ;  /* 0x00010200030a7a25 */ /* 0x002fc800078e00ff */
[----:B------:R-:W-:Y:S01]  /*1f490*/  IMAD R14, R3, c[0x0][0x40c], R14 ;  /* 0x00010300030e7a24 */ /* 0x000fe200078e020e */
[----:B------:R-:W-:-:S04]  /*1f4a0*/  SHF.R.S32.HI R3, RZ, 0x1f, R2 ;  /* 0x0000001fff037819 */ /* 0x000fc80000011402 */
[----:B------:R-:W-:Y:S01]  /*1f4b0*/  IADD3 R11, R11, R14, RZ ;  /* 0x0000000e0b0b7210 */ /* 0x000fe20007ffe0ff */
[----:B------:R-:W-:-:S04]  /*1f4c0*/  IMAD R3, R3, c[0x0][0x440], RZ ;  /* 0x0001100003037a24 */ /* 0x000fc800078e02ff */
[----:B------:R-:W-:-:S04]  /*1f4d0*/  IMAD.WIDE.U32 R10, R5, c[0x0][0x438], R10 ;  /* 0x00010e00050a7a25 */ /* 0x000fc800078e000a */
[----:B------:R-:W-:-:S04]  /*1f4e0*/  IMAD R11, R5, c[0x0][0x43c], R11 ;  /* 0x00010f00050b7a24 */ /* 0x000fc800078e020b */
        /* <DEDUP_REMOVED lines=13> */
[----:B------:R-:W-:-:S04]  /*1f5c0*/  SHF.R.S32.HI R3, RZ, 0x1f, R2 ;  /* 0x0000001fff037819 */ /* 0x000fc80000011402 */
[----:B------:R-:W-:Y:S01]  /*1f5d0*/  SHF.R.S32.HI R5, RZ, 0x1f, R4 ;  /* 0x0000001fff057819 */ /* 0x000fe20000011404 */
[----:B------:R-:W-:-:S04]  /*1f5e0*/  IMAD R3, R3, c[0x0][0x430], RZ ;  /* 0x00010c0003037a24 */ /* 0x000fc800078e02ff */
[----:B------:R-:W-:Y:S02]  /*1f5f0*/  IMAD R2, R2, c[0x0][0x434], R3 ;  /* 0x00010d0002027a24 */ /* 0x000fe400078e0203 */
[----:B------:R-:W-:-:S03]  /*1f600*/  IMAD R5, R5, c[0x0][0x428], RZ ;  /* 0x00010a0005057a24 */ /* 0x000fc600078e02ff */
[----:B------:R-:W-:Y:S02]  /*1f610*/  IADD3 R3, R11, R2, RZ ;  /* 0x000000020b037210 */ /* 0x000fe40007ffe0ff */
[----:B------:R-:W-:-:S05]  /*1f620*/  MOV R2, R10 ;  /* 0x0000000a00027202 */ /* 0x000fca0000000f00 */
[----:B------:R-:W-:-:S04]  /*1f630*/  IMAD.WIDE.U32 R2, R4, c[0x0][0x428], R2 ;  /* 0x00010a0004027a25 */ /* 0x000fc800078e0002 */
[----:B------:R-:W-:Y:S01]  /*1f640*/  IMAD R4, R4, c[0x0][0x42c], R5 ;  /* 0x00010b0004047a24 */ /* 0x000fe200078e0205 */
[----:B------:R-:W-:-:S04]  /*1f650*/  LEA R6, P1, R2, c[0x0][0x400], 0x2 ;  /* 0x0001000002067a11 */ /* 0x000fc800078210ff */
[----:B------:R-:W-:-:S04]  /*1f660*/  IADD3 R4, R3, R4, RZ ;  /* 0x0000000403047210 */ /* 0x000fc80007ffe0ff */
[----:B------:R-:W-:Y:S01]  /*1f670*/  LEA.HI.X R5, R2, c[0x0][0x404], R4, 0x2, P1 ;  /* 0x0001010002057a11 */ /* 0x000fe200008f1404 */
[----:B------:R-:W-:Y:S05]  /*1f680*/  BRA.DIV ~URZ, `(.L_x_6386) ;  /* 0x000058227f007947 */ /* 0x000fea000b800000 */
[----:B------:R1:W2:Y:S02]  /*1f690*/  SHFL.IDX PT, R4, R5, RZ, 0x1c1f ;  /* 0x001c1fff05047589 */ /* 0x0002a400000e0000 */
.L_x_6467:
[----:B------:R-:W-:Y:S05]  /*1f6a0*/  BRA.DIV ~URZ, `(.L_x_6387) ;  /* 0x000058727f007947 */ /* 0x000fea000b800000 */
[----:B------:R3:W4:Y:S02]  /*1f6b0*/  SHFL.IDX PT, R2, R6, RZ, 0x1c1f ;  /* 0x001c1fff06027589 */ /* 0x00072400000e0000 */
.L_x_6468:
        /* <DEDUP_REMOVED lines=31> */
[----:B------:R-:W2:Y:S03]  /*1f8b0*/  LDL R27, [R1+0xa8] ;  /* 0x0000a800011b7983 */ /* 0x000ea60000100800 */
[----:B------:R-:W-:Y:S01]  /*1f8c0*/  @!P0 LEA.HI.X R11, R13, R4, R118, 0x2, P1 ;  /* 0x000000040d0b8211 */ /* 0x000fe200008f1476 */
[----:B------:R-:W2:Y:S01]  /*1f8d0*/  LDL R26, [R1+0x13c] ;  /* 0x00013c00011a7983 */ /* 0x000ea20000100800 */
[----:B------:R-:W-:-:S03]  /*1f8e0*/  ISETP.GE.AND P1, PT, R14, c[0x0][0x3c8], PT ;  /* 0x0000f2000e007a0c */ /* 0x000fc60003f26270 */
[----:B------:R1:W-:Y:S04]  /*1f8f0*/  @!P0 ST.E.64 [R10.64], R28 ;  /* 0x0000001c0a008985 */ /* 0x0003e8000c101b06 */
[----:B------:R-:W2:Y:S01]  /*1f900*/  LDL R13, [R1+0xbc] ;  /* 0x0000bc00010d7983 */ /* 0x000ea20000100800 */
[----:B-1----:R-:W-:-:S03]  /*1f910*/  @!P2 LEA R10, P0, R17, R2, 0x2 ;  /* 0x00000002110aa211 */ /* 0x002fc600078010ff */
[----:B------:R-:W4:Y:S01]  /*1f920*/  LDL R29, [R1+0xb0] ;  /* 0x0000b000011d7983 */ /* 0x000f220000100800 */
[----:B------:R-:W-:-:S03]  /*1f930*/  @!P2 LEA.HI.X R11, R17, R4, R21, 0x2, P0 ;  /* 0x00000004110ba211 */ /* 0x000fc600000f1415 */
[----:B------:R-:W4:Y:S04]  /*1f940*/  LDL R28, [R1+0x144] ;  /* 0x00014400011c7983 */ /* 0x000f280000100800 */
[----:B------:R1:W-:Y:S01]  /*1f950*/  @!P2 ST.E.64 [R10.64], R30 ;  /* 0x0000001e0a00a985 */ /* 0x0003e2000c101b06 */
[----:B------:R-:W-:-:S03]  /*1f960*/  ISETP.GE.AND P2, PT, R9, c[0x0][0x3c8], PT ;  /* 0x0000f20009007a0c */ /* 0x000fc60003f46270 */
[----:B------:R-:W4:Y:S04]  /*1f970*/  LDL R21, [R1+0x15c] ;  /* 0x00015c0001157983 */ /* 0x000f280000100800 */
[----:B------:R-:W4:Y:S01]  /*1f980*/  LDL R17, [R1+0xb4] ;  /* 0x0000b40001117983 */ /* 0x000f220000100800 */
[----:B-1----:R-:W-:-:S03]  /*1f990*/  @!P1 LEA R10, P0, R14, R2, 0x2 ;  /* 0x000000020e0a9211 */ /* 0x002fc600078010ff */
[----:B------:R-:W4:Y:S01]  /*1f9a0*/  LDL R30, [R1+0x14c] ;  /* 0x00014c00011e7983 */ /* 0x000f220000100800 */
[----:B------:R-:W-:-:S03]  /*1f9b0*/  @!P1 LEA.HI.X R11, R14, R4, R115, 0x2, P0 ;  /* 0x000000040e0b9211 */ /* 0x000fc600000f1473 */
[----:B------:R-:W4:Y:S04]  /*1f9c0*/  LDL R31, [R1+0x80] ;  /* 0x00008000011f7983 */ /* 0x000f280000100800 */
[----:B------:R1:W-:Y:S01]  /*1f9d0*/  @!P1 ST.E.64 [R10.64], R32 ;  /* 0x000000200a009985 */ /* 0x0003e2000c101b06 */
[----:B------:R-:W-:-:S03]  /*1f9e0*/  ISETP.GE.AND P1, PT, R19, c[0x0][0x3c8], PT ;  /* 0x0000f20013007a0c */ /* 0x000fc60003f26270 */
[----:B------:R-:W4:Y:S01]  /*1f9f0*/  LDL R14, [R1+0x158] ;  /* 0x00015800010e7983 */ /* 0x000f220000100800 */
        /* <DEDUP_REMOVED lines=9> */
[----:B------:R-:W4:Y:S04]  /*1fa90*/  LDL R35, [R1+0x88] ;  /* 0x0000880001237983 */ /* 0x000f280000100800 */
[----:B------:R-:W4:Y:S01]  /*1faa0*/  LDL R34, [R1+0x120] ;  /* 0x0001200001227983 */ /* 0x000f220000100800 */
[----:B-----5:R-:W-:-:S03]  /*1fab0*/  @!P1 LEA.HI.X R11, R19, R4, R20, 0x2, P0 ;  /* 0x00000004130b9211 */ /* 0x020fc600000f1414 */
[----:B------:R-:W5:Y:S04]  /*1fac0*/  LDL R20, [R1+0x150] ;  /* 0x0001500001147983 */ /* 0x000f680000100800 */
[----:B------:R1:W-:Y:S04]  /*1fad0*/  @!P1 ST.E.64 [R10.64], R36 ;  /* 0x000000240a009985 */ /* 0x0003e8000c101b06 */
[----:B------:R-:W5:Y:S01]  /*1fae0*/  LDL R19, [R1+0xa4] ;  /* 0x0000a40001137983 */ /* 0x000f620000100800 */
[----:B-1----:R-:W-:-:S03]  /*1faf0*/  @!P2 LEA R10, P0, R15, R2, 0x2 ;  /* 0x000000020f0aa211 */ /* 0x002fc600078010ff */
[----:B------:R-:W5:Y:S01]  /*1fb00*/  LDL R36, [R1+0x124] ;  /* 0x0001240001247983 */ /* 0x000f620000100800 */
[----:B---3--:R-:W-:-:S03]  /*1fb10*/  @!P2 LEA.HI.X R11, R15, R4, R24, 0x2, P0 ;  /* 0x000000040f0ba211 */ /* 0x008fc600000f1418 */
[----:B------:R-:W3:Y:S04]  /*1fb20*/  LDL R15, [R1+0x148] ;  /* 0x00014800010f7983 */ /* 0x000ee80000100800 */
[----:B------:R-:W3:Y:S01]  /*1fb30*/  LDL R24, [R1+0x140] ;  /* 0x0001400001187983 */ /* 0x000ee20000100800 */
[----:B--2---:R-:W-:Y:S02]  /*1fb40*/  ISETP.GE.AND P1, PT, R18, c[0x0][0x3c8], PT ;  /* 0x0000f20012007a0c */ /* 0x004fe40003f26270 */
[----:B------:R-:W-:Y:S01]  /*1fb50*/  ISETP.GE.AND P0, PT, R13, c[0x0][0x3c8], PT ;  /* 0x0000f2000d007a0c */ /* 0x000fe20003f06270 */
[----:B------:R1:W-:Y:S01]  /*1fb60*/  @!P2 ST.E.64 [R10.64], R40 ;  /* 0x000000280a00a985 */ /* 0x0003e2000c101b06 */
[----:B------:R-:W-:-:S09]  /*1fb70*/  ISETP.GE.AND P3, PT, R3, c[0x0][0x3c8], PT ;  /* 0x0000f20003007a0c */ /* 0x000fd20003f66270 */
[----:B-1----:R-:W-:-:S04]  /*1fb80*/  @!P1 LEA R10, P2, R18, R2, 0x2 ;  /* 0x00000002120a9211 */ /* 0x002fc800078410ff */
[----:B----4-:R-:W-:Y:S02]  /*1fb90*/  @!P1 LEA.HI.X R11, R18, R4, R21, 0x2, P2 ;  /* 0x00000004120b9211 */ /* 0x010fe400010f1415 */
[----:B------:R-:W2:Y:S04]  /*1fba0*/  LDL R18, [R1+0x9c] ;  /* 0x00009c0001127983 */ /* 0x000ea80000100800 */
[----:B------:R1:W-:Y:S01]  /*1fbb0*/  @!P1 ST.E.64 [R10.64], R44 ;  /* 0x0000002c0a009985 */ /* 0x0003e2000c101b06 */
[----:B------:R-:W-:Y:S02]  /*1fbc0*/  ISETP.GE.AND P4, PT, R17, c[0x0][0x3c8], PT ;  /* 0x0000f20011007a0c */ /* 0x000fe40003f86270 */
[----:B------:R-:W-:Y:S01]  /*1fbd0*/  ISETP.GE.AND P2, PT, R29, c[0x0][0x3c8], PT ;  /* 0x0000f2001d007a0c */ /* 0x000fe20003f46270 */
[----:B------:R-:W4:Y:S01]  /*1fbe0*/  LDL R21, [R1+0x138] ;  /* 0x0001380001157983 */ /* 0x000f220000100800 */
[----:B-1----:R-:W-:-:S04]  /*1fbf0*/  @!P0 LEA R10, P1, R13, R2, 0x2 ;  /* 0x000000020d0a8211 */ /* 0x002fc800078210ff */
[----:B------:R-:W-:Y:S02]  /*1fc00*/  @!P0 LEA.HI.X R11, R13, R4, R14, 0x2, P1 ;  /* 0x000000040d0b8211 */ /* 0x000fe400008f140e */
[----:B------:R-:W4:Y:S04]  /*1fc10*/  LDL R14, [R1+0x98] ;  /* 0x00009800010e7983 */ /* 0x000f280000100800 */
[----:B------:R1:W-:Y:S02]  /*1fc20*/  @!P0 ST.E.64 [R10.64], R48 ;  /* 0x000000300a008985 */ /* 0x0003e4000c101b06 */
[----:B-1----:R-:W-:-:S04]  /*1fc30*/  @!P3 LEA R10, P0, R3, R2, 0x2 ;  /* 0x00000002030ab211 */ /* 0x002fc800078010ff */
[----:B------:R-:W-:Y:S02]  /*1fc40*/  @!P3 LEA.HI.X R11, R3, R4, R12, 0x2, P0 ;  /* 0x00000004030bb211 */ /* 0x000fe400000f140c */
[----:B------:R-:W-:Y:S01]  /*1fc50*/  ISETP.GE.AND P1, PT, R9, c[0x0][0x3c8], PT ;  /* 0x0000f20009007a0c */ /* 0x000fe20003f26270 */
[----:B------:R-:W4:Y:S01]  /*1fc60*/  LDL R3, [R1+0x94] ;  /* 0x0000940001037983 */ /* 0x000f220000100800 */
[----:B------:R-:W-:-:S03]  /*1fc70*/  @!P4 LEA R12, P0, R17, R2, 0x2 ;  /* 0x00000002110cc211 */ /* 0x000fc600078010ff */
[----:B------:R1:W-:Y:S02]  /*1fc80*/  @!P3 ST.E.64 [R10.64], R52 ;  /* 0x000000340a00b985 */ /* 0x0003e4000c101b06 */
[----:B-1----:R-:W-:-:S04]  /*1fc90*/  @!P2 LEA R10, P5, R29, R2, 0x2 ;  /* 0x000000021d0aa211 */ /* 0x002fc800078a10ff */
[-C--:B------:R-:W-:Y:S02]  /*1fca0*/  @!P2 LEA.HI.X R11, R29, R4.reuse, R30, 0x2, P5 ;  /* 0x000000041d0ba211 */ /* 0x080fe400028f141e */
[----:B-----5:R-:W-:Y:S01]  /*1fcb0*/  @!P4 LEA.HI.X R13, R17, R4, R20, 0x2, P0 ;  /* 0x00000004110dc211 */ /* 0x020fe200000f1414 */
[----:B------:R-:W5:Y:S04]  /*1fcc0*/  LDL R29, [R1+0x7c] ;  /* 0x00007c00011d7983 */ /* 0x000f680000100800 */
[----:B------:R1:W-:Y:S01]  /*1fcd0*/  @!P4 ST.E.64 [R12.64], R56 ;  /* 0x000000380c00c985 */ /* 0x0003e2000c101b06 */
[----:B------:R-:W-:-:S03]  /*1fce0*/  ISETP.GE.AND P4, PT, R19, c[0x0][0x3c8], PT ;  /* 0x0000f20013007a0c */ /* 0x000fc60003f86270 */
[----:B------:R-:W5:Y:S04]  /*1fcf0*/  LDL R20, [R1+0x90] ;  /* 0x0000900001147983 */ /* 0x000f680000100800 */
[----:B------:R-:W5:Y:S04]  /*1fd00*/  LDL R17, [R1+0x8c] ;  /* 0x00008c0001117983 */ /* 0x000f680000100800 */
[----:B------:R-:W-:Y:S01]  /*1fd10*/  @!P2 ST.E.64 [R10.64], R60 ;  /* 0x0000003c0a00a985 */ /* 0x000fe2000c101b06 */
[----:B------:R-:W-:-:S03]  /*1fd20*/  ISETP.GE.AND P3, PT, R27, c[0x0][0x3c8], PT ;  /* 0x0000f2001b007a0c */ /* 0x000fc60003f66270 */
[----:B------:R-:W5:Y:S01]  /*1fd30*/  LDL R30, [R1+0x118] ;  /* 0x00011800011e7983 */ /* 0x000f620000100800 */
[----:B-1----:R-:W-:-:S04]  /*1fd40*/  @!P1 LEA R12, P0, R9, R2, 0x2 ;  /* 0x00000002090c9211 */ /* 0x002fc800078010ff */
[----:B---3--:R-:W-:Y:S02]  /*1fd50*/  @!P1 LEA.HI.X R13, R9, R4, R15, 0x2, P0 ;  /* 0x00000004090d9211 */ /* 0x008fe400000f140f */
[----:B------:R-:W3:Y:S04]  /*1fd60*/  LDL R9, [R1+0x130] ;  /* 0x0001300001097983 */ /* 0x000ee80000100800 */
[----:B------:R-:W3:Y:S04]  /*1fd70*/  LDL R15, [R1+0x134] ;  /* 0x00013400010f7983 */ /* 0x000ee80000100800 */
[----:B------:R1:W-:Y:S02]  /*1fd80*/  @!P1 ST.E.64 [R12.64], R64 ;  /* 0x000000400c009985 */ /* 0x0003e4000c101b06 */
[----:B-1----:R-:W-:-:S04]  /*1fd90*/  @!P4 LEA R12, P0, R19, R2, 0x2 ;  /* 0x00000002130cc211 */ /* 0x002fc800078010ff */
[----:B------:R-:W-:Y:S02]  /*1fda0*/  @!P4 LEA.HI.X R13, R19, R4, R24, 0x2, P0 ;  /* 0x00000004130dc211 */ /* 0x000fe400000f1418 */
[----:B------:R-:W3:Y:S04]  /*1fdb0*/  LDL R24, [R1+0x12c] ;  /* 0x00012c0001187983 */ /* 0x000ee80000100800 */
[----:B------:R-:W3:Y:S01]  /*1fdc0*/  LDL R19, [R1+0x128] ;  /* 0x0001280001137983 */ /* 0x000ee20000100800 */
[----:B------:R-:W-:Y:S02]  /*1fdd0*/  ISETP.GE.AND P2, PT, R25, c[0x0][0x3c8], PT ;  /* 0x0000f20019007a0c */ /* 0x000fe40003f46270 */
[----:B------:R-:W-:Y:S02]  /*1fde0*/  @!P3 LEA R10, P5, R27, R2, 0x2 ;  /* 0x000000021b0ab211 */ /* 0x000fe400078a10ff */
[----:B--2---:R-:W-:-:S02]  /*1fdf0*/  ISETP.GE.AND P1, PT, R18, c[0x0][0x3c8], PT ;  /* 0x0000f20012007a0c */ /* 0x004fc40003f26270 */
[----:B------:R-:W-:Y:S02]  /*1fe00*/  @!P3 LEA.HI.X R11, R27, R4, R28, 0x2, P5 ;  /* 0x000000041b0bb211 */ /* 0x000fe400028f141c */
[----:B------:R-:W2:Y:S04]  /*1fe10*/  LDL R27, [R1+0x78] ;  /* 0x00007800011b7983 */ /* 0x000ea80000100800 */
[----:B------:R1:W-:Y:S04]  /*1fe20*/  @!P3 ST.E.64 [R10.64], R68 ;  /* 0x000000440a00b985 */ /* 0x0003e8000c101b06 */
[----:B------:R4:W-:Y:S04]  /*1fe30*/  @!P4 ST.E.64 [R12.64], R72 ;  /* 0x000000480c00c985 */ /* 0x0009e8000c101b06 */
[----:B------:R-:W2:Y:S01]  /*1fe40*/  LDL R28, [R1+0x114] ;  /* 0x00011400011c7983 */ /* 0x000ea20000100800 */
[----:B----4-:R-:W-:-:S02]  /*1fe50*/  ISETP.GE.AND P3, PT, R14, c[0x0][0x3c8], PT ;  /* 0x0000f2000e007a0c */ /* 0x010fc40003f66270 */
[CC--:B-1----:R-:W-:Y:S02]  /*1fe60*/  @!P2 LEA R10, P5, R25.reuse, R2.reuse, 0x2 ;  /* 0x00000002190aa211 */ /* 0x0c2fe400078a10ff */
[C---:B------:R-:W-:Y:S02]  /*1fe70*/  @!P1 LEA R12, P0, R18.reuse, R2, 0x2 ;  /* 0x00000002120c9211 */ /* 0x040fe400078010ff */
[-C--:B------:R-:W-:Y:S02]  /*1fe80*/  @!P2 LEA.HI.X R11, R25, R4.reuse, R26, 0x2, P5 ;  /* 0x00000004190ba211 */ /* 0x080fe400028f141a */
[----:B------:R-:W-:Y:S01]  /*1fe90*/  @!P1 LEA.HI.X R13, R18, R4, R21, 0x2, P0 ;  /* 0x00000004120d9211 */ /* 0x000fe200000f1415 */
[----:B------:R-:W4:Y:S04]  /*1fea0*/  LDL R25, [R1+0x74] ;  /* 0x0000740001197983 */ /* 0x000f280000100800 */
[----:B------:R-:W-:Y:S04]  /*1feb0*/  @!P2 ST.E.64 [R10.64], R76 ;  /* 0x0000004c0a00a985 */ /* 0x000fe8000c101b06 */
[----:B------:R1:W-:Y:S04]  /*1fec0*/  @!P1 ST.E.64 [R12.64], R80 ;  /* 0x000000500c009985 */ /* 0x0003e8000c101b06 */
[----:B------:R-:W4:Y:S04]  /*1fed0*/  LDL R21, [R1+0x70] ;  /* 0x0000700001157983 */ /* 0x000f280000100800 */
[----:B------:R-:W4:Y:S04]  /*1fee0*/  LDL R18, [R1+0x68] ;  /* 0x0000680001127983 */ /* 0x000f280000100800 */
[----:B------:R-:W4:Y:S01]  /*1fef0*/  LDL R26, [R1+0x110] ;  /* 0x00011000011a7983 */ /* 0x000f220000100800 */
[----:B------:R-:W-:-:S13]  /*1ff00*/  ISETP.GE.AND P4, PT, R3, c[0x0][0x3c8], PT ;  /* 0x0000f20003007a0c */ /* 0x000fda0003f86270 */
[-C--:B-1----:R-:W-:Y:S02]  /*1ff10*/  @!P4 LEA R12, P0, R3, R2.reuse, 0x2 ;  /* 0x00000002030cc211 */ /* 0x082fe400078010ff */
[----:B------:R-:W-:Y:S02]  /*1ff20*/  @!P3 LEA R10, P5, R14, R2, 0x2 ;  /* 0x000000020e0ab211 */ /* 0x000fe400078a10ff */
[----:B-----5:R-:W-:Y:S02]  /*1ff30*/  ISETP.GE.AND P2, PT, R20, c[0x0][0x3c8], PT ;  /* 0x0000f20014007a0c */ /* 0x020fe40003f46270 */
[----:B------:R-:W-:Y:S02]  /*1ff40*/  ISETP.GE.AND P1, PT, R17, c[0x0][0x3c8], PT ;  /* 0x0000f20011007a0c */ /* 0x000fe40003f26270 */
[-C--:B---3--:R-:W-:Y:S02]  /*1ff50*/  @!P4 LEA.HI.X R13, R3, R4.reuse, R9, 0x2, P0 ;  /* 0x00000004030dc211 */ /* 0x088fe400000f1409 */
[----:B------:R-:W3:Y:S01]  /*1ff60*/  LDL R3, [R1+0x6c] ;  /* 0x00006c0001037983 */ /* 0x000ee20000100800 */
[----:B------:R-:W-:-:S03]  /*1ff70*/  @!P3 LEA.HI.X R11, R14, R4, R15, 0x2, P5 ;  /* 0x000000040e0bb211 */ /* 0x000fc600028f140f */
[----:B------:R-:W5:Y:S04]  /*1ff80*/  LDL R9, [R1+0x64] ;  /* 0x0000640001097983 */ /* 0x000f680000100800 */
[----:B------:R1:W-:Y:S01]  /*1ff90*/  @!P3 ST.E.64 [R10.64], R84 ;  /* 0x000000540a00b985 */ /* 0x0003e2000c101b06 */
[-C--:B------:R-:W-:Y:S02]  /*1ffa0*/  @!P1 LEA R14, P0, R17, R2.reuse, 0x2 ;  /* 0x00000002110e9211 */ /* 0x080fe400078010ff */
[----:B-1----:R-:W-:-:S04]  /*1ffb0*/  @!P2 LEA R10, P5, R20, R2, 0x2 ;  /* 0x00000002140aa211 */ /* 0x002fc800078a10ff */
[-C--:B------:R-:W-:Y:S02]  /*1ffc0*/  @!P2 LEA.HI.X R11, R20, R4.reuse, R24, 0x2, P5 ;  /* 0x00000004140ba211 */ /* 0x080fe400028f1418 */
        /* <DEDUP_REMOVED lines=12> */
[----:B--2---:R-:W-:Y:S02]  /*20090*/  ISETP.GE.AND P6, PT, R27, c[0x0][0x3c8], PT ;  /* 0x0000f2001b007a0c */ /* 0x004fe40003fc6270 */
[-C--:B-1----:R-:W-:Y:S02]  /*200a0*/  @!P3 LEA R12, P5, R35, R2.reuse, 0x2 ;  /* 0x00000002230cb211 */ /* 0x082fe400078a10ff */
[----:B------:R-:W-:Y:S02]  /*200b0*/  @!P4 LEA R10, P0, R33, R2, 0x2 ;  /* 0x00000002210ac211 */ /* 0x000fe400078010ff */
[-C--:B------:R-:W-:Y:S02]  /*200c0*/  @!P3 LEA.HI.X R13, R35, R4.reuse, R36, 0x2, P5 ;  /* 0x00000004230db211 */ /* 0x080fe400028f1424 */
[----:B------:R-:W-:-:S02]  /*200d0*/  @!P4 LEA.HI.X R11, R33, R4, R34, 0x2, P0 ;  /* 0x00000004210bc211 */ /* 0x000fc400000f1422 */
[----:B----4-:R-:W-:Y:S01]  /*200e0*/  @!P2 LEA R14, P0, R31, R2, 0x2 ;  /* 0x000000021f0ea211 */ /* 0x010fe200078010ff */
[----:B------:R-:W-:Y:S01]  /*200f0*/  @!P3 ST.E.64 [R12.64], R100 ;  /* 0x000000640c00b985 */ /* 0x000fe2000c101b06 */
[----:B------:R-:W-:Y:S02]  /*20100*/  ISETP.GE.AND P5, PT, R25, c[0x0][0x3c8], PT ;  /* 0x0000f20019007a0c */ /* 0x000fe40003fa6270 */
[----:B------:R-:W-:Y:S01]  /*20110*/  @!P2 LEA.HI.X R15, R31, R4, R32, 0x2, P0 ;  /* 0x000000041f0fa211 */ /* 0x000fe200000f1420 */
[----:B------:R1:W-:Y:S04]  /*20120*/  @!P4 ST.E.64 [R10.64], R104 ;  /* 0x000000680a00c985 */ /* 0x0003e8000c101b06 */
[----:B------:R2:W-:Y:S01]  /*20130*/  @!P2 ST.E.64 [R14.64], R152 ;  /* 0x000000980e00a985 */ /* 0x0005e2000c101b06 */
[----:B------:R-:W-:-:S02]  /*20140*/  ISETP.GE.AND P4, PT, R21, c[0x0][0x3c8], PT ;  /* 0x0000f20015007a0c */ /* 0x000fc40003f86270 */
[-C--:B-1----:R-:W-:Y:S02]  /*20150*/  @!P1 LEA R10, P3, R29, R2.reuse, 0x2 ;  /* 0x000000021d0a9211 */ /* 0x082fe400078610ff */
[----:B------:R-:W-:Y:S02]  /*20160*/  @!P6 LEA R12, P0, R27, R2, 0x2 ;  /* 0x000000021b0ce211 */ /* 0x000fe400078010ff */
[-C--:B------:R-:W-:Y:S02]  /*20170*/  @!P1 LEA.HI.X R11, R29, R4.reuse, R30, 0x2, P3 ;  /* 0x000000041d0b9211 */ /* 0x080fe400018f141e */
[----:B------:R-:W-:-:S03]  /*20180*/  @!P6 LEA.HI.X R13, R27, R4, R28, 0x2, P0 ;  /* 0x000000041b0de211 */ /* 0x000fc600000f141c */
[----:B------:R1:W-:Y:S01]  /*20190*/  @!P1 ST.E.64 [R10.64], R108 ;  /* 0x0000006c0a009985 */ /* 0x0003e2000c101b06 */
[----:B------:R-:W-:-:S03]  /*201a0*/  ISETP.GE.AND P1, PT, R18, c[0x0][0x3c8], PT ;  /* 0x0000f20012007a0c */ /* 0x000fc60003f26270 */
[----:B------:R-:W-:Y:S01]  /*201b0*/  @!P6 ST.E.64 [R12.64], R112 ;  /* 0x000000700c00e985 */ /* 0x000fe2000c101b06 */
[-C--:B--2---:R-:W-:Y:S02]  /*201c0*/  @!P4 LEA R14, P6, R21, R2.reuse, 0x2 ;  /* 0x00000002150ec211 */ /* 0x084fe400078c10ff */
[----:B-1----:R-:W-:-:S04]  /*201d0*/  @!P5 LEA R10, P3, R25, R2, 0x2 ;  /* 0x00000002190ad211 */ /* 0x002fc800078610ff */
[----:B------:R-:W-:-:S05]  /*201e0*/  @!P5 LEA.HI.X R11, R25, R4, R26, 0x2, P3 ;  /* 0x00000004190bd211 */ /* 0x000fca00018f141a */
[----:B------:R1:W-:Y:S02]  /*201f0*/  @!P5 ST.E.64 [R10.64], R116 ;  /* 0x000000740a00d985 */ /* 0x0003e4000c101b06 */
[----:B-1----:R-:W-:Y:S02]  /*20200*/  @!P1 LEA R10, P5, R18, R2, 0x2 ;  /* 0x00000002120a9211 */ /* 0x002fe400078a10ff */
[----:B---3--:R-:W-:Y:S02]  /*20210*/  ISETP.GE.AND P2, PT, R3, c[0x0][0x3c8], PT ;  /* 0x0000f20003007a0c */ /* 0x008fe40003f46270 */
[----:B-----5:R-:W-:-:S11]  /*20220*/  ISETP.GE.AND P0, PT, R9, c[0x0][0x3c8], PT ;  /* 0x0000f20009007a0c */ /* 0x020fd60003f06270 */
[----:B------:R-:W-:-:S04]  /*20230*/  @!P2 LEA R12, P3, R3, R2, 0x2 ;  /* 0x00000002030ca211 */ /* 0x000fc800078610ff */
[----:B------:R-:W-:Y:S02]  /*20240*/  @!P2 LEA.HI.X R13, R3, R4, R20, 0x2, P3 ;  /* 0x00000004030da211 */ /* 0x000fe400018f1414 */
[----:B------:R-:W-:Y:S02]  /*20250*/  @!P0 LEA R2, P3, R9, R2, 0x2 ;  /* 0x0000000209028211 */ /* 0x000fe400078610ff */
[-C--:B------:R-:W-:Y:S02]  /*20260*/  @!P4 LEA.HI.X R15, R21, R4.reuse, R24, 0x2, P6 ;  /* 0x00000004150fc211 */ /* 0x080fe400030f1418 */
[----:B------:R-:W-:-:S03]  /*20270*/  @!P1 LEA.HI.X R11, R18, R4, R19, 0x2, P5 ;  /* 0x00000004120b9211 */ /* 0x000fc600028f1413 */
[----:B------:R1:W-:Y:S01]  /*20280*/  @!P4 ST.E.64 [R14.64], R160 ;  /* 0x000000a00e00c985 */ /* 0x0003e2000c101b06 */
[----:B------:R-:W-:-:S03]  /*20290*/  @!P0 LEA.HI.X R3, R9, R4, R17, 0x2, P3 ;  /* 0x0000000409038211 */ /* 0x000fc600018f1411 */
[----:B------:R1:W-:Y:S04]  /*202a0*/  @!P2 ST.E.64 [R12.64], R156 ;  /* 0x0000009c0c00a985 */ /* 0x0003e8000c101b06 */
[----:B------:R1:W-:Y:S04]  /*202b0*/  @!P1 ST.E.64 [R10.64], R120 ;  /* 0x000000780a009985 */ /* 0x0003e8000c101b06 */
[----:B------:R1:W-:Y:S02]  /*202c0*/  @!P0 ST.E.64 [R2.64], R22 ;  /* 0x0000001602008985 */ /* 0x0003e4000c101b06 */
.L_x_6389:
[----:B------:R-:W-:Y:S05]  /*202d0*/  BSYNC B0 ;  /* 0x0000000000007941 */ /* 0x000fea0003800000 */
.L_x_6388:
[----:B------:R-:W-:Y:S05]  /*202e0*/  BRA.DIV ~URZ, `(.L_x_6390) ;  /* 0x00004ca27f007947 */ /* 0x000fea000b800000 */
[----:B--2---:R2:W1:Y:S04]  /*202f0*/  SHFL.IDX PT, R4, R5, 0x1, 0x1c1f ;  /* 0x003c1f0005047f89 */ /* 0x00446800000e0000 */
[----:B-1--4-:R2:W1:Y:S02]  /*20300*/  SHFL.IDX PT, R2, R6, 0x1, 0x1c1f ;  /* 0x003c1f0006027f89 */ /* 0x01246400000e0000 */
.L_x_6469:
[----:B------:R-:W-:-:S13]  /*20310*/  ISETP.NE.AND P0, PT, R16, RZ, PT ;  /* 0x000000ff1000720c */ /* 0x000fda0003f05270 */
[----:B------:R-:W-:Y:S05]  /*20320*/  @P0 BRA `(.L_x_6385) ;  /* 0x00001a6000000947 */ /* 0x000fea0003800000 */
[----:B------:R-:W4:Y:S04]  /*20330*/  LDL R10, [R1+0x20] ;  /* 0x00002000010a7983 */ /* 0x000f280000100800 */
[----:B--23--:R-:W2:Y:S04]  /*20340*/  LDL R6, [R1+0xd4] ;  /* 0x0000d40001067983 */ /* 0x00cea80000100800 */
        /* <DEDUP_REMOVED lines=16> */
[----:B------:R-:W5:Y:S01]  /*20450*/  LDL R29, [R1+0x120] ;  /* 0x00012000011d7983 */ /* 0x000f620000100800 */
[----:B----4-:R-:W-:-:S02]  /*20460*/  ISETP.GE.AND P3, PT, R10, c[0x0][0x3c8], PT ;  /* 0x0000f2000a007a0c */ /* 0x010fc40003f66270 */
[----:B--2---:R-:W-:Y:S02]  /*20470*/  ISETP.GE.AND P2, PT, R6, c[0x0][0x3c8], PT ;  /* 0x0000f20006007a0c */ /* 0x004fe40003f46270 */
[----:B---3--:R-:W-:-:S09]  /*20480*/  ISETP.GE.AND P0, PT, R9, c[0x0][0x3c8], PT ;  /* 0x0000f20009007a0c */ /* 0x008fd20003f06270 */
[----:B------:R-:W-:Y:S01]  /*20490*/  @!P3 IMAD.MOV.U32 R3, RZ, RZ, R4 ;  /* 0x000000ffff03b224 */ /* 0x000fe200078e0004 */
[----:B-----5:R-:W-:-:S03]  /*204a0*/  ISETP.GE.AND P1, PT, R26, c[0x0][0x3c8], PT ;  /* 0x0000f2001a007a0c */ /* 0x020fc60003f26270 */
[----:B-1----:R-:W-:Y:S02]  /*204b0*/  @!P3 IMAD.WIDE R10, R10, 0x4, R2 ;  /* 0x000000040a0ab825 */ /* 0x002fe400078e0202 */
        /* <DEDUP_REMOVED lines=14> */
[----:B------:R-:W-:-:S02]  /*205a0*/  ISETP.GE.AND P3, PT, R24, c[0x0][0x3c8], PT ;  /* 0x0000f20018007a0c */ /* 0x000fc40003f66270 */
[----:B------:R-:W-:Y:S01]  /*205b0*/  ISETP.GE.AND P6, PT, R17, c[0x0][0x3c8], PT ;  /* 0x0000f20011007a0c */ /* 0x000fe20003fc6270 */
[----:B------:R1:W-:Y:S04]  /*205c0*/  @!P1 ST.E.64 [R12.64], R132 ;  /* 0x000000840c009985 */ /* 0x0003e8000c101b06 */
[----:B------:R1:W-:Y:S04]  /*205d0*/  @!P0 ST.E.64 [R10.64], R128 ;  /* 0x000000800a008985 */ /* 0x0003e8000c101b06 */
[----:B------:R-:W5:Y:S01]  /*205e0*/  LDL R9, [R1+0xb0] ;  /* 0x0000b00001097983 */ /* 0x000f620000100800 */
        /* <DEDUP_REMOVED lines=27> */
[C---:B------:R-:W-:Y:S02]  /*207a0*/  @!P3 LEA R10, P6, R23.reuse, R2, 0x2 ;  /* 0x00000002170ab211 */ /* 0x040fe400078c10ff */
[----:B---3--:R-:W-:Y:S02]  /*207b0*/  ISETP.GE.AND P1, PT, R22, c[0x0][0x3c8], PT ;  /* 0x0000f20016007a0c */ /* 0x008fe40003f26270 */
[----:B------:R-:W-:-:S02]  /*207c0*/  @!P3 LEA.HI.X R11, R23, R4, R16, 0x2, P6 ;  /* 0x00000004170bb211 */ /* 0x000fc400030f1410 */
[----:B------:R-:W3:Y:S01]  /*207d0*/  LDL R23, [R1+0x140] ;  /* 0x0001400001177983 */ /* 0x000ee20000100800 */
[----:B----4-:R-:W-:-:S03]  /*207e0*/  ISETP.GE.AND P2, PT, R6, c[0x0][0x3c8], PT ;  /* 0x0000f20006007a0c */ /* 0x010fc60003f46270 */
[----:B------:R1:W-:Y:S04]  /*207f0*/  @!P5 ST.E.64 [R14.64], R162 ;  /* 0x000000a20e00d985 */ /* 0x0003e8000c101b06 */
[----:B------:R-:W4:Y:S01]  /*20800*/  LDL R16, [R1+0x98] ;  /* 0x0000980001107983 */ /* 0x000f220000100800 */
[----:B-----5:R-:W-:-:S03]  /*20810*/  @!P4 LEA.HI.X R13, R20, R4, R25, 0x2, P0 ;  /* 0x00000004140dc211 */ /* 0x020fc600000f1419 */
[----:B------:R-:W5:Y:S04]  /*20820*/  LDL R25, [R1+0x144] ;  /* 0x0001440001197983 */ /* 0x000f680000100800 */
[----:B------:R1:W-:Y:S04]  /*20830*/  @!P4 ST.E.64 [R12.64], R154 ;  /* 0x0000009a0c00c985 */ /* 0x0003e8000c101b06 */
[----:B------:R1:W-:Y:S02]  /*20840*/  @!P3 ST.E.64 [R10.64], R42 ;  /* 0x0000002a0a00b985 */ /* 0x0003e4000c101b06 */
[----:B-1----:R-:W-:-:S02]  /*20850*/  @!P2 LEA R14, P3, R6, R2, 0x2 ;  /* 0x00000002060ea211 */ /* 0x002fc400078610ff */
[----:B------:R-:W4:Y:S01]  /*20860*/  LDL R20, [R1+0x9c] ;  /* 0x00009c0001147983 */ /* 0x000f220000100800 */
[----:B------:R-:W-:Y:S02]  /*20870*/  @!P1 LEA R12, P6, R22, R2, 0x2 ;  /* 0x00000002160c9211 */ /* 0x000fe400078c10ff */
[----:B------:R-:W-:Y:S02]  /*20880*/  @!P2 LEA.HI.X R15, R6, R4, R17, 0x2, P3 ;  /* 0x00000004060fa211 */ /* 0x000fe400018f1411 */
[----:B------:R-:W-:Y:S01]  /*20890*/  ISETP.GE.AND P0, PT, R9, c[0x0][0x3c8], PT ;  /* 0x0000f20009007a0c */ /* 0x000fe20003f06270 */
[----:B------:R-:W4:Y:S08]  /*208a0*/  LDL R17, [R1+0x90] ;  /* 0x0000900001117983 */ /* 0x000f300000100800 */
[----:B------:R-:W-:-:S02]  /*208b0*/  P2R R3, PR, RZ, 0x40 ;  /* 0x00000040ff037803 */ /* 0x000fc40000000000 */
[----:B------:R-:W-:Y:S01]  /*208c0*/  ISETP.GE.AND P4, PT, R5, c[0x0][0x3c8], PT ;  /* 0x0000f20005007a0c */ /* 0x000fe20003f86270 */
[----:B------:R-:W4:Y:S01]  /*208d0*/  LDL R6, [R1+0x94] ;  /* 0x0000940001067983 */ /* 0x000f220000100800 */
[----:B------:R-:W-:-:S04]  /*208e0*/  ISETP.NE.AND P3, PT, R3, RZ, PT ;  /* 0x000000ff0300720c */ /* 0x000fc80003f65270 */
[----:B------:R-:W-:Y:S02]  /*208f0*/  @!P1 LEA.HI.X R13, R22, R4, R24, 0x2, P3 ;  /* 0x00000004160d9211 */ /* 0x000fe400018f1418 */
[----:B------:R-:W4:Y:S01]  /*20900*/  LDL R24, [R1+0x13c] ;  /* 0x00013c0001187983 */ /* 0x000f220000100800 */
[----:B------:R-:W-:Y:S02]  /*20910*/  ISETP.GE.AND P3, PT, R21, c[0x0][0x3c8], PT ;  /* 0x0000f20015007a0c */ /* 0x000fe40003f66270 */
[C---:B------:R-:W-:Y:S01]  /*20920*/  @!P0 LEA R10, P6, R9.reuse, R2, 0x2 ;  /* 0x00000002090a8211 */ /* 0x040fe200078c10ff */
[----:B------:R-:W-:Y:S03]  /*20930*/  @!P2 ST.E.64 [R14.64], R166 ;  /* 0x000000a60e00a985 */ /* 0x000fe6000c101b06 */
[----:B------:R-:W-:Y:S01]  /*20940*/  @!P0 LEA.HI.X R11, R9, R4, R18, 0x2, P6 ;  /* 0x00000004090b8211 */ /* 0x000fe200030f1412 */
[----:B------:R-:W-:Y:S04]  /*20950*/  @!P1 ST.E.64 [R12.64], R54 ;  /* 0x000000360c009985 */ /* 0x000fe8000c101b06 */
[----:B------:R1:W-:Y:S04]  /*20960*/  @!P0 ST.E.64 [R10.64], R46 ;  /* 0x0000002e0a008985 */ /* 0x0003e8000c101b06 */
[----:B------:R-:W4:Y:S04]  /*20970*/  LDL R22, [R1+0x138] ;  /* 0x0001380001167983 */ /* 0x000f280000100800 */
[----:B------:R-:W4:Y:S01]  /*20980*/  LDL R18, [R1+0x134] ;  /* 0x0001340001127983 */ /* 0x000f220000100800 */
[----:B------:R-:W-:-:S03]  /*20990*/  ISETP.GE.AND P5, PT, R26, c[0x0][0x3c8], PT ;  /* 0x0000f2001a007a0c */ /* 0x000fc60003fa6270 */
[----:B------:R-:W4:Y:S01]  /*209a0*/  LDL R9, [R1+0x8c] ;  /* 0x00008c0001097983 */ /* 0x000f220000100800 */
[-C--:B-1----:R-:W-:Y:S02]  /*209b0*/  @!P3 LEA R10, P1, R21, R2.reuse, 0x2 ;  /* 0x00000002150ab211 */ /* 0x082fe400078210ff */
[----:B------:R-:W-:-:S11]  /*209c0*/  @!P4 LEA R12, P6, R5, R2, 0x2 ;  /* 0x00000002050cc211 */ /* 0x000fd600078c10ff */
[----:B------:R-:W-:Y:S02]  /*209d0*/  P2R R3, PR, RZ, 0x2 ;  /* 0x00000002ff037803 */ /* 0x000fe40000000000 */
[----:B------:R-:W-:-:S04]  /*209e0*/  @!P5 LEA R14, P0, R26, R2, 0x2 ;  /* 0x000000021a0ed211 */ /* 0x000fc800078010ff */
[----:B------:R-:W-:Y:S02]  /*209f0*/  @!P5 LEA.HI.X R15, R26, R4, R27, 0x2, P0 ;  /* 0x000000041a0fd211 */ /* 0x000fe400000f141b */
[----:B------:R-:W4:Y:S04]  /*20a00*/  LDL R26, [R1+0x80] ;  /* 0x00008000011a7983 */ /* 0x000f280000100800 */
[----:B------:R1:W-:Y:S04]  /*20a10*/  @!P5 ST.E.64 [R14.64], R168 ;  /* 0x000000a80e00d985 */ /* 0x0003e8000c101b06 */
[----:B------:R-:W4:Y:S01]  /*20a20*/  LDL R27, [R1+0x11c] ;  /* 0x00011c00011b7983 */ /* 0x000f220000100800 */
[----:B--2---:R-:W-:-:S02]  /*20a30*/  ISETP.GE.AND P2, PT, R19, c[0x0][0x3c8], PT ;  /* 0x0000f20013007a0c */ /* 0x004fc40003f46270 */
[-C--:B-----5:R-:W-:Y:S02]  /*20a40*/  @!P4 LEA.HI.X R13, R5, R4.reuse, R25, 0x2, P6 ;  /* 0x00000004050dc211 */ /* 0x0a0fe400030f1419 */
[----:B------:R-:W-:Y:S01]  /*20a50*/  ISETP.NE.AND P6, PT, R3, RZ, PT ;  /* 0x000000ff0300720c */ /* 0x000fe20003fc5270 */
[----:B------:R-:W2:Y:S03]  /*20a60*/  LDL R5, [R1+0x88] ;  /* 0x0000880001057983 */ /* 0x000ea60000100800 */
[----:B---3--:R-:W-:Y:S01]  /*20a70*/  @!P3 LEA.HI.X R11, R21, R4, R23, 0x2, P6 ;  /* 0x00000004150bb211 */ /* 0x008fe200030f1417 */
[----:B------:R-:W3:Y:S04]  /*20a80*/  LDL R25, [R1+0x118] ;  /* 0x0001180001197983 */ /* 0x000ee80000100800 */
[----:B------:R-:W5:Y:S04]  /*20a90*/  LDL R23, [R1+0x130] ;  /* 0x0001300001177983 */ /* 0x000f680000100800 */
[----:B------:R-:W2:Y:S04]  /*20aa0*/  LDL R21, [R1+0x12c] ;  /* 0x00012c0001157983 */ /* 0x000ea80000100800 */
[----:B------:R4:W-:Y:S04]  /*20ab0*/  @!P4 ST.E.64 [R12.64], R62 ;  /* 0x0000003e0c00c985 */ /* 0x0009e8000c101b06 */
[----:B------:R4:W-:Y:S01]  /*20ac0*/  @!P3 ST.E.64 [R10.64], R50 ;  /* 0x000000320a00b985 */ /* 0x0009e2000c101b06 */
[----:B-1----:R-:W-:-:S04]  /*20ad0*/  @!P2 LEA R14, P3, R19, R2, 0x2 ;  /* 0x00000002130ea211 */ /* 0x002fc800078610ff */
[----:B----4-:R-:W-:Y:S02]  /*20ae0*/  @!P2 LEA.HI.X R15, R19, R4, R24, 0x2, P3 ;  /* 0x00000004130fa211 */ /* 0x010fe400018f1418 */
[----:B------:R-:W4:Y:S01]  /*20af0*/  LDL R19, [R1+0x128] ;  /* 0x0001280001137983 */ /* 0x000f220000100800 */
        /* <DEDUP_REMOVED lines=23> */
[-C--:B-----5:R-:W-:Y:S02]  /*20c70*/  @!P5 LEA.HI.X R15, R6, R4.reuse, R23, 0x2, P0 ;  /* 0x00000004060fd211 */ /* 0x0a0fe400000f1417 */
[----:B------:R-:W-:Y:S01]  /*20c80*/  ISETP.NE.AND P0, PT, R3, RZ, PT ;  /* 0x000000ff0300720c */ /* 0x000fe20003f05270 */
[----:B------:R-:W5:Y:S03]  /*20c90*/  LDL R6, [R1+0x68] ;  /* 0x0000680001067983 */ /* 0x000f660000100800 */
[----:B--2---:R-:W-:Y:S01]  /*20ca0*/  @!P4 LEA.HI.X R13, R17, R4, R21, 0x2, P0 ;  /* 0x00000004110dc211 */ /* 0x004fe200000f1415 */
[----:B------:R-:W2:Y:S04]  /*20cb0*/  LDL R23, [R1+0x110] ;  /* 0x0001100001177983 */ /* 0x000ea80000100800 */
[----:B------:R-:W2:Y:S01]  /*20cc0*/  LDL R17, [R1+0x114] ;  /* 0x0001140001117983 */ /* 0x000ea20000100800 */
[----:B------:R-:W-:-:S03]  /*20cd0*/  ISETP.GE.AND P2, PT, R5, c[0x0][0x3c8], PT ;  /* 0x0000f20005007a0c */ /* 0x000fc60003f46270 */
[----:B------:R-:W5:Y:S04]  /*20ce0*/  LDL R21, [R1+0x10c] ;  /* 0x00010c0001157983 */ /* 0x000f680000100800 */
        /* <DEDUP_REMOVED lines=31> */
[----:B-----5:R-:W-:Y:S01]  /*20ee0*/  ISETP.GE.AND P0, PT, R6, c[0x0][0x3c8], PT ;  /* 0x0000f20006007a0c */ /* 0x020fe20003f06270 */
        /* <DEDUP_REMOVED lines=8> */
[----:B--2---:R-:W-:Y:S02]  /*20f70*/  @!P0 LEA R10, P4, R6, R2, 0x2 ;  /* 0x00000002060a8211 */ /* 0x004fe400078810ff */
[-C--:B----4-:R-:W-:Y:S01]  /*20f80*/  @!P1 LEA.HI.X R13, R18, R4.reuse, R19, 0x2, P5 ;  /* 0x00000004120d9211 */ /* 0x090fe200028f1413 */
[----:B------:R1:W-:Y:S01]  /*20f90*/  @!P2 ST.E.64 [R14.64], R106 ;  /* 0x0000006a0e00a985 */ /* 0x0003e2000c101b06 */
        /* <DEDUP_REMOVED lines=10> */
.L_x_6370:
[----:B------:R-:W2:Y:S04]  /*21040*/  LDL.LU R2, [R1+0x28] ;  /* 0x0000280001027983 */ /* 0x000ea80000300800 */
[----:B------:R-:W3:Y:S01]  /*21050*/  LDL.LU R6, [R1+0x2c] ;  /* 0x00002c0001067983 */ /* 0x000ee20000300800 */
        /* <DEDUP_REMOVED lines=20> */
.L_x_6391:
[----:B------:R-:W3:Y:S04]  /*211a0*/  LDL.LU R6, [R1+0x18] ;  /* 0x0000180001067983 */ /* 0x000ee80000300800 */
[----:B--2---:R-:W2:Y:S04]  /*211b0*/  LDL.LU R4, [R1+0x30] ;  /* 0x0000300001047983 */ /* 0x004ea80000300800 */
[----:B------:R-:W4:Y:S01]  /*211c0*/  LDL.LU R3, [R1+0x34] ;  /* 0x0000340001037983 */ /* 0x000f220000300800 */
[----:B------:R-:W-:Y:S01]  /*211d0*/  BSSY B0, `(.L_x_6392) ;  /* 0x0000039000007945 */ /* 0x000fe20003800000 */
[----:B-----5:R-:W-:-:S02]  /*211e0*/  SHF.R.S32.HI R20, RZ, 0x1f, R2 ;  /* 0x0000001fff147819 */ /* 0x020fc40000011402 */
[----:B------:R-:W1:Y:S02]  /*211f0*/  S2R R5, SR_TID.X ;  /* 0x0000000000057919 */ /* 0x000e640000002100 */
[----:B-1----:R-:W-:Y:S02]  /*21200*/  ISETP.GT.AND P0, PT, R5, 0x7f, PT ;  /* 0x0000007f0500780c */ /* 0x002fe40003f04270 */
[----:B---3--:R-:W-:Y:S02]  /*21210*/  LOP3.LUT R6, R6, 0xffff, RZ, 0xc0, !PT ;  /* 0x0000ffff06067812 */ /* 0x008fe400078ec0ff */
[----:B--2---:R-:W-:Y:S02]  /*21220*/  SEL R14, R4, RZ, !P3 ;  /* 0x000000ff040e7207 */ /* 0x004fe40005800000 */
        /* <DEDUP_REMOVED lines=28> */
[--C-:B------:R-:W-:Y:S01]  /*213f0*/  IMAD.MOV R4, RZ, RZ, -R3.reuse ;  /* 0x000000ffff047224 */ /* 0x100fe200078e0a03 */
        /* <DEDUP_REMOVED lines=12> */
[----:B------:R-:W-:Y:S01]  /*214c0*/  IMAD R3, R16, R9, R3 ;  /* 0x0000000910037224 */ /* 0x000fe200078e0203 */
[----:B------:R-:W-:-:S03]  /*214d0*/  MOV R9, c[0x0][0x4ac] ;  /* 0x00012b0000097a02 */ /* 0x000fc60000000f00 */
[----:B------:R-:W-:Y:S01]  /*214e0*/  IMAD.WIDE.U32 R4, R16, R4, R10 ;  /* 0x0000000410047225 */ /* 0x000fe200078e000a */
[----:B------:R-:W-:Y:S02]  /*214f0*/  SEL R10, R12, c[0x0][0x450], P2 ;  /* 0x000114000c0a7a07 */ /* 0x000fe40001000000 */
[----:B------:R-:W-:Y:S01]  /*21500*/  SEL R9, R9, c[0x0][0x454], P2 ;  /* 0x0001150009097a07 */ /* 0x000fe20001000000 */
[----:B------:R-:W-:Y:S01]  /*21510*/  IMAD.IADD R3, R5, 0x1, R3 ;  /* 0x0000000105037824 */ /* 0x000fe200078e0203 */
[----:B------:R-:W-:-:S04]  /*21520*/  LEA R10, P0, R4, R10, 0x2 ;  /* 0x0000000a040a7211 */ /* 0x000fc800078010ff */
[----:B------:R-:W-:Y:S02]  /*21530*/  LEA.HI.X R11, R4, R9, R3, 0x2, P0 ;  /* 0x00000009040b7211 */ /* 0x000fe400000f1403 */
[----:B------:R-:W-:-:S05]  /*21540*/  MOV R3, 0xff800000 ;  /* 0xff80000000037802 */ /* 0x000fca0000000f00 */
[----:B------:R1:W-:Y:S02]  /*21550*/  STG.E [R10.64], R3 ;  /* 0x000000030a007986 */ /* 0x0003e4000c101906 */
.L_x_6393:
[----:B------:R-:W-:Y:S05]  /*21560*/  BSYNC B0 ;  /* 0x0000000000007941 */ /* 0x000fea0003800000 */
.L_x_6392:
[----:B------:R-:W-:-:S13]  /*21570*/  ISETP.GT.AND P0, PT, R22, 0x1, PT ;  /* 0x000000011600780c */ /* 0x000fda0003f04270 */
[----:B------:R-:W-:Y:S05]  /*21580*/  @P0 BRA `(.L_x_6385) ;  /* 0x0000080000000947 */ /* 0x000fea0003800000 */
[----:B-1----:R-:W2:Y:S01]  /*21590*/  LDL.LU R11, [R1+0x4] ;  /* 0x00000400010b7983 */ /* 0x002ea20000300800 */
[----:B------:R-:W-:Y:S01]  /*215a0*/  MOV R4, c[0x0][0x4e8] ;  /* 0x00013a0000047a02 */ /* 0x000fe20000000f00 */
[----:B------:R-:W-:Y:S02]  /*215b0*/  IMAD R3, R20, c[0x0][0x3a0], RZ ;  /* 0x0000e80014037a24 */ /* 0x000fe400078e02ff */
        /* <DEDUP_REMOVED lines=23> */
[----:B------:R-:W-:-:S03]  /*21730*/  IADD3 R9, R143, R11, RZ ;  /* 0x0000000b8f097210 */ /* 0x000fc60007ffe0ff */
[----:B------:R-:W-:-:S04]  /*21740*/  IMAD.WIDE.U32 R2, R6, c[0x0][0x3d8], R2 ;  /* 0x0000f60006027a25 */ /* 0x000fc800078e0002 */
[----:B------:R-:W-:Y:S01]  /*21750*/  IMAD R6, R6, c[0x0][0x3dc], R4 ;  /* 0x0000f70006067a24 */ /* 0x000fe200078e0204 */
[----:B------:R-:W-:-:S04]  /*21760*/  LEA R16, P0, R2, c[0x0][0x380], 0x1 ;  /* 0x0000e00002107a11 */ /* 0x000fc800078008ff */
[----:B------:R-:W-:-:S04]  /*21770*/  IADD3 R5, R3, R6, RZ ;  /* 0x0000000603057210 */ /* 0x000fc80007ffe0ff */
[----:B------:R-:W-:Y:S01]  /*21780*/  LEA.HI.X R5, R2, c[0x0][0x384], R5, 0x1, P0 ;  /* 0x0000e10002057a11 */ /* 0x000fe200000f0c05 */
[----:B------:R-:W-:Y:S05]  /*21790*/  BRA.DIV ~URZ, `(.L_x_6394) ;  /* 0x000038c27f007947 */ /* 0x000fea000b800000 */
[----:B------:R1:W2:Y:S02]  /*217a0*/  SHFL.IDX PT, R4, R5, RZ, 0x181f ;  /* 0x00181fff05047589 */ /* 0x0002a400000e0000 */
.L_x_6470:
[----:B------:R-:W-:Y:S05]  /*217b0*/  BRA.DIV ~URZ, `(.L_x_6395) ;  /* 0x000039127f007947 */ /* 0x000fea000b800000 */
[----:B------:R3:W4:Y:S02]  /*217c0*/  SHFL.IDX PT, R2, R16, RZ, 0x181f ;  /* 0x00181fff10027589 */ /* 0x00072400000e0000 */
.L_x_6471:
        /* <DEDUP_REMOVED lines=20> */
.L_x_6397:
[----:B------:R-:W-:Y:S05]  /*21910*/  BSYNC B0 ;  /* 0x0000000000007941 */ /* 0x000fea0003800000 */
.L_x_6396:
[----:B------:R-:W-:Y:S05]  /*21920*/  BRA.DIV ~URZ, `(.L_x_6398) ;  /* 0x000038127f007947 */ /* 0x000fea000b800000 */
[----:B--2---:R2:W1:Y:S04]  /*21930*/  SHFL.IDX PT, R4, R5, 0x1, 0x181f ;  /* 0x00381f0005047f89 */ /* 0x00446800000e0000 */
[----:B----4-:R2:W4:Y:S02]  /*21940*/  SHFL.IDX PT, R2, R16, 0x1, 0x181f ;  /* 0x00381f0010027f89 */ /* 0x01052400000e0000 */
.L_x_6472:
        /* <DEDUP_REMOVED lines=20> */
.L_x_6400:
[----:B------:R-:W-:Y:S05]  /*21a90*/  BSYNC B0 ;  /* 0x0000000000007941 */ /* 0x000fea0003800000 */
.L_x_6399:
[----:B------:R-:W-:Y:S05]  /*21aa0*/  BRA.DIV ~URZ, `(.L_x_6401) ;  /* 0x000037627f007947 */ /* 0x000fea000b800000 */
[----:B-1----:R1:W2:Y:S02]  /*21ab0*/  SHFL.IDX PT, R4, R5, 0x2, 0x181f ;  /* 0x00581f0005047f89 */ /* 0x0022a400000e0000 */
.L_x_6473:
[----:B------:R-:W-:Y:S05]  /*21ac0*/  BRA.DIV ~URZ, `(.L_x_6402) ;  /* 0x000037b27f007947 */ /* 0x000fea000b800000 */
[----:B----4-:R4:W1:Y:S02]  /*21ad0*/  SHFL.IDX PT, R2, R16, 0x2, 0x181f ;  /* 0x00581f0010027f89 */ /* 0x01086400000e0000 */
.L_x_6474:
        /* <DEDUP_REMOVED lines=20> */
.L_x_6404:
[----:B------:R-:W-:Y:S05]  /*21c20*/  BSYNC B0 ;  /* 0x0000000000007941 */ /* 0x000fea0003800000 */
.L_x_6403:
[----:B------:R-:W-:Y:S05]  /*21c30*/  BRA.DIV ~URZ, `(.L_x_6405) ;  /* 0x000036b27f007947 */ /* 0x000fea000b800000 */
[----:B--2---:R2:W3:Y:S04]  /*21c40*/  SHFL.IDX PT, R4, R5, 0x3, 0x181f ;  /* 0x00781f0005047f89 */ /* 0x0044e800000e0000 */
[----:B-1----:R2:W1:Y:S02]  /*21c50*/  SHFL.IDX PT, R2, R16, 0x3, 0x181f ;  /* 0x00781f0010027f89 */ /* 0x00246400000e0000 */
.L_x_6475:
        /* <DEDUP_REMOVED lines=19> */
.L_x_6385:
[----:B------:R-:W-:Y:S05]  /*21d90*/  BSYNC B1 ;  /* 0x0000000000017941 */ /* 0x000fea0003800000 */
.L_x_6369:
        /* <DEDUP_REMOVED lines=11> */
[----:B--23--:R-:W-:-:S04]  /*21e50*/  LOP3.LUT R16, R2, 0x1f, RZ, 0xc0, !PT ;  /* 0x0000001f02107812 */ /* 0x00cfc800078ec0ff */
[----:B------:R-:W-:Y:S01]  /*21e60*/  ISETP.NE.AND P6, PT, R16, 0x1f, PT ;  /* 0x0000001f1000780c */ /* 0x000fe20003fc5270 */
[----:B------:R-:W-:Y:S10]  /*21e70*/  BRA.DIV ~URZ, `(.L_x_6407) ;  /* 0x000035427f007947 */ /* 0x000ff4000b800000 */
[----:B------:R2:W3:Y:S02]  /*21e80*/  SHFL.IDX PT, R11, R114, RZ, 0x1f ;  /* 0x00001fff720b7589 */ /* 0x0004e400000e0000 */
.L_x_6476:
[----:B------:R-:W-:Y:S05]  /*21e90*/  BRA.DIV ~URZ, `(.L_x_6408) ;  /* 0x000035927f007947 */ /* 0x000fea000b800000 */
[----:B------:R4:W1:Y:S02]  /*21ea0*/  SHFL.IDX PT, R6, R114, 0x1, 0x1f ;  /* 0x00201f0072067f89 */ /* 0x00086400000e0000 */
.L_x_6477:
        /* <DEDUP_REMOVED lines=15> */
[----:B-1----:R-:W-:Y:S01]  /*21fa0*/  MOV R15, RZ ;  /* 0x000000ff000f7202 */ /* 0x002fe20000000f00 */
[----:B-----5:R-:W-:Y:S01]  /*21fb0*/  IMAD R4, R10, R9, RZ ;  /* 0x000000090a047224 */ /* 0x020fe200078e02ff */
[----:B------:R-:W-:Y:S07]  /*21fc0*/  BRA.DIV ~URZ, `(.L_x_6409) ;  /* 0x000034d27f007947 */ /* 0x000fee000b800000 */
[----:B------:R1:W2:Y:S02]  /*21fd0*/  SHFL.UP PT, R5, R4, 0x1, RZ ;  /* 0x0420000004057989 */ /* 0x0002a400000e00ff */
.L_x_6478:
        /* <DEDUP_REMOVED lines=16> */
.L_x_6479:
[----:B--2---:R-:W-:Y:S01]  /*220e0*/  IMAD R2, R2, c[0x0][0x538], RZ ;  /* 0x00014e0002027a24 */ /* 0x004fe200078e02ff */
[----:B------:R-:W-:Y:S04]  /*220f0*/  BSSY B1, `(.L_x_6411) ;  /* 0x00000cf000017945 */ /* 0x000fe80003800000 */
[----:B------:R-:W-:-:S04]  /*22100*/  IADD3 R6, R2, R6, RZ ;  /* 0x0000000602067210 */ /* 0x000fc80007ffe0ff */
[----:B---3--:R-:W-:-:S13]  /*22110*/  ISETP.GT.AND P0, PT, R6, R11, PT ;  /* 0x0000000b0600720c */ /* 0x008fda0003f04270 */
[----:B------:R-:W-:Y:S05]  /*22120*/  @P0 BRA `(.L_x_6412) ;  /* 0x0000026000000947 */ /* 0x000fea0003800000 */
.L_x_6416:
        /* <DEDUP_REMOVED lines=18> */
.L_x_6480:
        /* <DEDUP_REMOVED lines=16> */
.L_x_6481:
[----:B--2---:R-:W-:-:S05]  /*22350*/  IMAD R2, R2, c[0x0][0x538], RZ ;  /* 0x00014e0002027a24 */ /* 0x004fca00078e02ff */
[----:B------:R-:W-:-:S04]  /*22360*/  IADD3 R6, R2, R6, RZ ;  /* 0x0000000602067210 */ /* 0x000fc80007ffe0ff */
[----:B------:R-:W-:-:S13]  /*22370*/  ISETP.GT.AND P0, PT, R6, R11, PT ;  /* 0x0000000b0600720c */ /* 0x000fda0003f04270 */
[----:B-1--4-:R-:W-:Y:S05]  /*22380*/  @!P0 BRA `(.L_x_6416) ;  /* 0xfffffda000008947 */ /* 0x012fea000383ffff */
.L_x_6412:
[----:B------:R-:W-:-:S05]  /*22390*/  IADD3 R14, -R2, R6, RZ ;  /* 0x00000006020e7210 */ /* 0x000fca0007ffe1ff */
[----:B------:R-:W-:-:S05]  /*223a0*/  IMAD R2, R4, c[0x0][0x538], R14 ;  /* 0x00014e0004027a24 */ /* 0x000fca00078e020e */
[----:B------:R-:W-:Y:S01]  /*223b0*/  ISETP.GT.AND P0, PT, R2, R11, PT ;  /* 0x0000000b0200720c */ /* 0x000fe20003f04270 */
[----:B------:R-:W-:-:S12]  /*223c0*/  BRA.DIV ~URZ, `(.L_x_6417) ;  /* 0x000035627f007947 */ /* 0x000fd8000b800000 */
[----:B------:R-:W-:-:S03]  /*223d0*/  VOTE.ANY R13, PT, !P0 ;  /* 0x00000000000d7806 */ /* 0x000fc600040e0100 */
.L_x_6482:
[----:B------:R-:W2:Y:S01]  /*223e0*/  LDL.LU R2, [R1+0x1c] ;  /* 0x00001c0001027983 */ /* 0x000ea20000300800 */
[----:B------:R-:W2:Y:S02]  /*223f0*/  POPC R12, R13 ;  /* 0x0000000d000c7309 */ /* 0x000ea40000000000 */
[----:B--2---:R-:W-:-:S05]  /*22400*/  IADD3 R2, R12, R2, RZ ;  /* 0x000000020c027210 */ /* 0x004fca0007ffe0ff */
[----:B------:R2:W-:Y:S01]  /*22410*/  STL [R1+0x1c], R2 ;  /* 0x00001c0201007387 */ /* 0x0005e20000100800 */
[----:B------:R-:W-:Y:S05]  /*22420*/  BRA.DIV ~URZ, `(.L_x_6418) ;  /* 0x000035427f007947 */ /* 0x000fea000b800000 */
[----:B------:R3:W1:Y:S04]  /*22430*/  SHFL.IDX PT, R6, R9, R12, 0x1f ;  /* 0x00001f0c09067589 */ /* 0x00066800000e0000 */
[----:B------:R3:W2:Y:S02]  /*22440*/  SHFL.IDX PT, R5, R10, R12, 0x1f ;  /* 0x00001f0c0a057589 */ /* 0x0006a400000e0000 */
.L_x_6483:
[----:B------:R-:W-:Y:S01]  /*22450*/  ISETP.NE.AND P0, PT, R13, RZ, PT ;  /* 0x000000ff0d00720c */ /* 0x000fe20003f05270 */
[----:B------:R-:W-:-:S12]  /*22460*/  BSSY B0, `(.L_x_6419) ;  /* 0x0000005000007945 */ /* 0x000fd80003800000 */
[----:B------:R-:W-:Y:S05]  /*22470*/  @!P0 BRA `(.L_x_6420) ;  /* 0x0000003000008947 */ /* 0x000fea0003800000 */
[----:B---3--:R-:W-:Y:S01]  /*22480*/  IADD3 R12, R12, -0x1, RZ ;  /* 0xffffffff0c0c7810 */ /* 0x008fe20007ffe0ff */
[----:B------:R-:W-:Y:S05]  /*22490*/  BRA.DIV ~URZ, `(.L_x_6421) ;  /* 0x000035a27f007947 */ /* 0x000fea000b800000 */
[----:B------:R3:W4:Y:S02]  /*224a0*/  SHFL.IDX PT, R15, R4, R12, 0x1f ;  /* 0x00001f0c040f7589 */ /* 0x00072400000e0000 */
.L_x_6420:
[----:B------:R-:W-:Y:S05]  /*224b0*/  BSYNC B0 ;  /* 0x0000000000007941 */ /* 0x000fea0003800000 */
.L_x_6419:
[----:B--2-4-:R-:W-:Y:S01]  /*224c0*/  IMAD R2, R15, c[0x0][0x538], R14 ;  /* 0x00014e000f027a24 */ /* 0x014fe200078e020e */
[----:B------:R-:W-:Y:S01]  /*224d0*/  ISETP.NE.AND P0, PT, R5, 0x1, PT ;  /* 0x000000010500780c */ /* 0x000fe20003f05270 */
[----:B------:R-:W-:Y:S03]  /*224e0*/  BSSY B0, `(.L_x_6422) ;  /* 0x0000086000007945 */ /* 0x000fe60003800000 */
[----:B------:R2:W-:Y:S01]  /*224f0*/  STL [R1+0x10], R2 ;  /* 0x0000100201007387 */ /* 0x0005e20000100800 */
[----:B---3--:R-:W-:-:S08]  /*22500*/  IADD3 R12, -R2, R11, RZ ;  /* 0x0000000b020c7210 */ /* 0x008fd00007ffe1ff */
[----:B------:R-:W-:Y:S05]  /*22510*/  @!P0 BRA `(.L_x_6423) ;  /* 0x000003e000008947 */ /* 0x000fea0003800000 */
[-C--:B-1----:R-:W-:Y:S01]  /*22520*/  IABS R3, R6.reuse ;  /* 0x0000000600037213 */ /* 0x082fe20000000000 */
[----:B------:R-:W-:Y:S01]  /*22530*/  IMAD.MOV.U32 R10, RZ, RZ, RZ ;  /* 0x000000ffff0a7224 */ /* 0x000fe200078e00ff */
[----:B------:R-:W-:Y:S02]  /*22540*/  IABS R13, R6 ;  /* 0x00000006000d7213 */ /* 0x000fe40000000000 */
[----:B--2---:R-:W1:Y:S08]  /*22550*/  I2F.RP R2, R3 ;  /* 0x0000000300027306 */ /* 0x004e700000209400 */
[----:B-1----:R-:W1:Y:S02]  /*22560*/  MUFU.RCP R2, R2 ;  /* 0x0000000200027308 */ /* 0x002e640000001000 */
[----:B-1----:R-:W-:-:S06]  /*22570*/  IADD3 R2, R2, 0xffffffe, RZ ;  /* 0x0ffffffe02027810 */ /* 0x002fcc0007ffe0ff */
[----:B------:R1:W2:Y:S02]  /*22580*/  F2I.FTZ.U32.TRUNC.NTZ R11, R2 ;  /* 0x00000002000b7305 */ /* 0x0002a4000021f000 */
[----:B-1----:R-:W-:Y:S01]  /*22590*/  IABS R2, R5 ;  /* 0x0000000500027213 */ /* 0x002fe20000000000 */
[----:B--2---:R-:W-:-:S04]  /*225a0*/  IMAD.MOV R4, RZ, RZ, -R11 ;  /* 0x000000ffff047224 */ /* 0x004fc800078e0a0b */
[----:B------:R-:W-:Y:S01]  /*225b0*/  IMAD.MOV.U32 R9, RZ, RZ, R2 ;  /* 0x000000ffff097224 */ /* 0x000fe200078e0002 */
[----:B------:R-:W-:Y:S01]  /*225c0*/  IABS R2, R12 ;  /* 0x0000000c00027213 */ /* 0x000fe20000000000 */
[----:B------:R-:W-:Y:S02]  /*225d0*/  IMAD R4, R4, R3, RZ ;  /* 0x0000000304047224 */ /* 0x000fe400078e02ff */
[----:B------:R-:W1:Y:S02]  /*225e0*/  I2F.RP R14, R9 ;  /* 0x00000009000e7306 */ /* 0x000e640000209400 */
[----:B------:R-:W-:-:S04]  /*225f0*/  IMAD.HI.U32 R11, R11, R4, R10 ;  /* 0x000000040b0b7227 */ /* 0x000fc800078e000a */
[----:B------:R-:W-:Y:S02]  /*22600*/  IMAD.MOV.U32 R4, RZ, RZ, R2 ;  /* 0x000000ffff047224 */ /* 0x000fe400078e0002 */
[----:B------:R-:W-:-:S05]  /*22610*/  IMAD.MOV R2, RZ, RZ, -R13 ;  /* 0x000000ffff027224 */ /* 0x000fca00078e0a0d */
[----:B------:R-:W-:Y:S01]  /*22620*/  MOV R10, R2 ;  /* 0x00000002000a7202 */ /* 0x000fe20000000f00 */
[----:B------:R-:W-:-:S04]  /*22630*/  IMAD.HI.U32 R2, R11, R4, RZ ;  /* 0x000000040b027227 */ /* 0x000fc800078e00ff */
[----:B------:R-:W-:Y:S02]  /*22640*/  IMAD R4, R2, R10, R4 ;  /* 0x0000000a02047224 */ /* 0x000fe400078e0204 */
[----:B-1----:R-:W1:Y:S03]  /*22650*/  MUFU.RCP R10, R14 ;  /* 0x0000000e000a7308 */ /* 0x002e660000001000 */
[----:B------:R-:W-:Y:S02]  /*22660*/  ISETP.GT.U32.AND P0, PT, R3, R4, PT ;  /* 0x000000040300720c */ /* 0x000fe40003f04070 */
[----:B-1----:R-:W-:-:S11]  /*22670*/  IADD3 R10, R10, 0xffffffe, RZ ;  /* 0x0ffffffe0a0a7810 */ /* 0x002fd60007ffe0ff */
[----:B------:R-:W-:Y:S01]  /*22680*/  @!P0 IMAD.IADD R4, R4, 0x1, -R3 ;  /* 0x0000000104048824 */ /* 0x000fe200078e0a03 */
[----:B------:R-:W-:Y:S01]  /*22690*/  @!P0 IADD3 R2, R2, 0x1, RZ ;  /* 0x0000000102028810 */ /* 0x000fe20007ffe0ff */
[----:B------:R-:W1:Y:S01]  /*226a0*/  F2I.FTZ.U32.TRUNC.NTZ R11, R10 ;  /* 0x0000000a000b7305 */ /* 0x000e62000021f000 */
[----:B------:R-:W-:Y:S02]  /*226b0*/  ISETP.NE.AND P0, PT, R6, RZ, PT ;  /* 0x000000ff0600720c */ /* 0x000fe40003f05270 */
[----:B------:R-:W-:Y:S02]  /*226c0*/  ISETP.GE.U32.AND P2, PT, R4, R3, PT ;  /* 0x000000030400720c */ /* 0x000fe40003f46070 */
[----:B------:R-:W-:-:S04]  /*226d0*/  LOP3.LUT R3, R12, R6, RZ, 0x3c, !PT ;  /* 0x000000060c037212 */ /* 0x000fc800078e3cff */
[----:B------:R-:W-:Y:S01]  /*226e0*/  ISETP.GE.AND P1, PT, R3, RZ, PT ;  /* 0x000000ff0300720c */ /* 0x000fe20003f26270 */
[----:B-1----:R-:W-:-:S06]  /*226f0*/  IMAD.MOV R3, RZ, RZ, -R11 ;  /* 0x000000ffff037224 */ /* 0x002fcc00078e0a0b */
[----:B------:R-:W-:Y:S01]  /*22700*/  @P2 IADD3 R2, R2, 0x1, RZ ;  /* 0x0000000102022810 */ /* 0x000fe20007ffe0ff */
[----:B------:R-:W-:Y:S01]  /*22710*/  IMAD.MOV.U32 R10, RZ, RZ, RZ ;  /* 0x000000ffff0a7224 */ /* 0x000fe200078e00ff */
[----:B------:R-:W-:-:S04]  /*22720*/  MOV R4, R3 ;  /* 0x0000000300047202 */ /* 0x000fc80000000f00 */
[----:B------:R-:W-:Y:S01]  /*22730*/  @!P1 IMAD.MOV R2, RZ, RZ, -R2 ;  /* 0x000000ffff029224 */ /* 0x000fe200078e0a02 */
[----:B------:R-:W-:Y:S02]  /*22740*/  @!P0 LOP3.LUT R2, RZ, R6, RZ, 0x33, !PT ;  /* 0x00000006ff028212 */ /* 0x000fe400078e33ff */
[----:B------:R-:W-:Y:S01]  /*22750*/  IABS R3, R5 ;  /* 0x0000000500037213 */ /* 0x000fe20000000000 */
[----:B------:R-:W-:Y:S01]  /*22760*/  IMAD R4, R4, R9, RZ ;  /* 0x0000000904047224 */ /* 0x000fe200078e02ff */
[----:B------:R-:W-:-:S03]  /*22770*/  IABS R14, R2 ;  /* 0x00000002000e7213 */ /* 0x000fc60000000000 */
[----:B------:R-:W-:Y:S02]  /*22780*/  IMAD.MOV R13, RZ, RZ, -R3 ;  /* 0x000000ffff0d7224 */ /* 0x000fe400078e0a03 */
[----:B------:R-:W-:-:S03]  /*22790*/  IMAD.HI.U32 R3, R11, R4, R10 ;  /* 0x000000040b037227 */ /* 0x000fc600078e000a */
[----:B------:R-:W-:Y:S01]  /*227a0*/  MOV R10, R13 ;  /* 0x0000000d000a7202 */ /* 0x000fe20000000f00 */
        /* <DEDUP_REMOVED lines=8> */
[C---:B------:R-:W-:Y:S02]  /*22830*/  LOP3.LUT R4, R2.reuse, R5, RZ, 0x3c, !PT ;  /* 0x0000000502047212 */ /* 0x040fe400078e3cff */
[----:B------:R-:W-:Y:S02]  /*22840*/  IADD3 R9, -R2, RZ, RZ ;  /* 0x000000ff02097210 */ /* 0x000fe40007ffe1ff */
        /* <DEDUP_REMOVED lines=11> */
.L_x_6423:
[----:B-1----:R-:W3:Y:S01]  /*22900*/  LDL R4, [R1+0x1c] ;  /* 0x00001c0001047983 */ /* 0x002ee20000100800 */
[----:B--2---:R-:W-:-:S04]  /*22910*/  IMAD.MOV.U32 R2, RZ, RZ, 0x4 ;  /* 0x00000004ff027424 */ /* 0x004fc800078e00ff */
[----:B---3--:R-:W-:-:S05]  /*22920*/  IMAD.WIDE R2, R4, R2, c[0x0][0x590] ;  /* 0x0001640004027625 */ /* 0x008fca00078e0202 */
[----:B------:R-:W2:Y:S02]  /*22930*/  LDG.E R4, [R2.64] ;  /* 0x0000000602047981 */ /* 0x000ea4000c1e1900 */
[----:B--2---:R-:W-:-:S05]  /*22940*/  IMAD R10, R4, R6, RZ ;  /* 0x00000006040a7224 */ /* 0x004fca00078e02ff */
        /* <DEDUP_REMOVED lines=31> */
[----:B------:R-:W-:Y:S02]  /*22b40*/  IMAD R9, R10, R3, R12 ;  /* 0x000000030a097224 */ /* 0x000fe400078e020c */
[----:B------:R-:W-:Y:S01]  /*22b50*/  IMAD.MOV.U32 R10, RZ, RZ, RZ ;  /* 0x000000ffff0a7224 */ /* 0x000fe200078e00ff */
[----:B------:R-:W-:Y:S02]  /*22b60*/  IMNMX R2, R4, R2, PT ;  /* 0x0000000204027217 */ /* 0x000fe40003800200 */
[----:B------:R-:W-:Y:S02]  /*22b70*/  IABS R3, R9 ;  /* 0x0000000900037213 */ /* 0x000fe40000000000 */
[-C--:B------:R-:W-:Y:S02]  /*22b80*/  IABS R4, R2.reuse ;  /* 0x0000000200047213 */ /* 0x080fe40000000000 */
[----:B------:R-:W-:-:S02]  /*22b90*/  IABS R14, R2 ;  /* 0x00000002000e7213 */ /* 0x000fc40000000000 */
[----:B------:R-:W1:Y:S08]  /*22ba0*/  I2F.RP R5, R4 ;  /* 0x0000000400057306 */ /* 0x000e700000209400 */
[----:B-1----:R-:W1:Y:S02]  /*22bb0*/  MUFU.RCP R5, R5 ;  /* 0x0000000500057308 */ /* 0x002e640000001000 */
[----:B-1----:R-:W-:-:S06]  /*22bc0*/  IADD3 R5, R5, 0xffffffe, RZ ;  /* 0x0ffffffe05057810 */ /* 0x002fcc0007ffe0ff */
[----:B------:R-:W1:Y:S02]  /*22bd0*/  F2I.FTZ.U32.TRUNC.NTZ R11, R5 ;  /* 0x00000005000b7305 */ /* 0x000e64000021f000 */
[----:B-1----:R-:W-:-:S04]  /*22be0*/  IMAD.MOV R5, RZ, RZ, -R11 ;  /* 0x000000ffff057224 */ /* 0x002fc800078e0a0b */
[----:B------:R-:W-:Y:S01]  /*22bf0*/  IMAD R12, R5, R4, RZ ;  /* 0x00000004050c7224 */ /* 0x000fe200078e02ff */
[----:B------:R-:W-:Y:S01]  /*22c00*/  MOV R5, R3 ;  /* 0x0000000300057202 */ /* 0x000fe20000000f00 */
[----:B------:R-:W-:Y:S02]  /*22c10*/  IMAD.MOV R3, RZ, RZ, -R14 ;  /* 0x000000ffff037224 */ /* 0x000fe400078e0a0e */
[----:B------:R-:W-:-:S04]  /*22c20*/  IMAD.HI.U32 R11, R11, R12, R10 ;  /* 0x0000000c0b0b7227 */ /* 0x000fc800078e000a */
        /* <DEDUP_REMOVED lines=17> */
.L_x_6424:
[----:B------:R-:W-:Y:S05]  /*22d40*/  BSYNC B0 ;  /* 0x0000000000007941 */ /* 0x000fea0003800000 */
.L_x_6422:
[----:B------:R-:W-:-:S04]  /*22d50*/  LOP3.LUT R3, RZ, R3, RZ, 0x33, !PT ;  /* 0x00000003ff037212 */ /* 0x000fc800078e33ff */
[----:B-1----:R-:W-:-:S05]  /*22d60*/  IADD3 R2, R3, R6, RZ ;  /* 0x0000000603027210 */ /* 0x002fca0007ffe0ff */
[----:B------:R1:W-:Y:S01]  /*22d70*/  STL [R1+0x14], R2 ;  /* 0x0000140201007387 */ /* 0x0003e20000100800 */
[----:B------:R-:W-:Y:S05]  /*22d80*/  BRA `(.L_x_6425) ;  /* 0x0000005000007947 */ /* 0x000fea0003800000 */
.L_x_6413:
[----:B------:R-:W-:Y:S01]  /*22d90*/  MOV R2, c[0x0][0x53c] ;  /* 0x00014f0000027a02 */ /* 0x000fe20000000f00 */
[----:B------:R2:W-:Y:S04]  /*22da0*/  STL [R1+0x10], R11 ;  /* 0x0000100b01007387 */ /* 0x0005e80000100800 */
[----:B------:R2:W-:Y:S04]  /*22db0*/  STL [R1+0x14], RZ ;  /* 0x000014ff01007387 */ /* 0x0005e80000100800 */
[----:B------:R2:W-:Y:S04]  /*22dc0*/  STL [R1+0x18], RZ ;  /* 0x000018ff01007387 */ /* 0x0005e80000100800 */
[----:B------:R2:W-:Y:S02]  /*22dd0*/  STL [R1+0x1c], R2 ;  /* 0x00001c0201007387 */ /* 0x0005e40000100800 */
.L_x_6425:
[----:B------:R-:W-:Y:S05]  /*22de0*/  BSYNC B1 ;  /* 0x0000000000017941 */ /* 0x000fea0003800000 */
.L_x_6411:
        /* <DEDUP_REMOVED lines=9> */
.L_x_6406:
[----:B-12---:R-:W2:Y:S02]  /*22e80*/  LDL R2, [R1+0x1c] ;  /* 0x00001c0001027983 */ /* 0x006ea40000100800 */
[----:B--2---:R-:W-:-:S13]  /*22e90*/  ISETP.GE.AND P0, PT, R2, c[0x0][0x53c], PT ;  /* 0x00014f0002007a0c */ /* 0x004fda0003f06270 */
[----:B---34-:R-:W-:Y:S01]  /*22ea0*/  @P0 CALL.REL.NOINC `(.L_x_6426) ;  /* 0x0000001000000944 */ /* 0x018fe20003c00000 */
[----:B------:R-:W-:Y:S05]  /*22eb0*/  BRA `(.L_x_6427) ;  /* 0xfffdf6e000007947 */ /* 0x000fea000383ffff */
.L_x_6426:
[----:B------:R-:W-:Y:S05]  /*22ec0*/  EXIT ;  /* 0x000000000000794d */ /* 0x000fea0003800000 */
.L_x_6188:
[----:B------:R-:W-:Y:S01]  /*22ed0*/  IMAD.MOV.U32 R2, RZ, RZ, R4 ;  /* 0x000000ffff027224 */ /* 0x000fe200078e0004 */
[----:B------:R-:W-:Y:S02]  /*22ee0*/  MOV R5, 0x1 ;  /* 0x0000000100057802 */ /* 0x000fe40000000f00 */
[----:B------:R-:W-:Y:S02]  /*22ef0*/  MOV R3, 0x22f10 ;  /* 0x00022f1000037802 */ /* 0x000fe40000000f00 */
[----:B------:R-:W-:Y:S05]  /*22f00*/  CALL.REL.NOINC `($__internal_104_$__cuda_sm70_shflsync_up_p) ;  /* 0x00002c8000007944 */ /* 0x000fea0003c00000 */
[----:B------:R-:W-:Y:S01]  /*22f10*/  MOV R0, R5 ;  /* 0x0000000500007202 */ /* 0x000fe20000000f00 */
[----:B------:R-:W-:Y:S05]  /*22f20*/  BRA `(.L_x_6428) ;  /* 0xfffdd53000007947 */ /* 0x000fea000383ffff */
.L_x_6189:
[----:B------:R-:W-:Y:S01]  /*22f30*/  IMAD.MOV.U32 R2, RZ, RZ, R4 ;  /* 0x000000ffff027224 */ /* 0x000fe200078e0004 */
[----:B------:R-:W-:Y:S02]  /*22f40*/  MOV R5, 0x2 ;  /* 0x0000000200057802 */ /* 0x000fe40000000f00 */
[----:B------:R-:W-:Y:S02]  /*22f50*/  MOV R3, 0x22f70 ;  /* 0x00022f7000037802 */ /* 0x000fe40000000f00 */
[----:B------:R-:W-:Y:S05]  /*22f60*/  CALL.REL.NOINC `($__internal_104_$__cuda_sm70_shflsync_up_p) ;  /* 0x00002c2000007944 */ /* 0x000fea0003c00000 */
[----:B------:R-:W-:Y:S02]  /*22f70*/  SEL R5, R5, RZ, P4 ;  /* 0x000000ff05057207 */ /* 0x000fe40002000000 */
[----:B------:R-:W-:-:S03]  /*22f80*/  MOV R3, 0x22fd0 ;  /* 0x00022fd000037802 */ /* 0x000fc60000000f00 */
[----:B------:R-:W-:Y:S01]  /*22f90*/  IMAD.IADD R0, R4, 0x1, R5 ;  /* 0x0000000104007824 */ /* 0x000fe200078e0205 */
[----:B------:R-:W-:-:S03]  /*22fa0*/  MOV R5, 0x4 ;  /* 0x0000000400057802 */ /* 0x000fc60000000f00 */
[----:B------:R-:W-:Y:S02]  /*22fb0*/  IMAD.MOV.U32 R2, RZ, RZ, R0 ;  /* 0x000000ffff027224 */ /* 0x000fe400078e0000 */
        /* <DEDUP_REMOVED lines=13> */
[----:B------:R-:W-:Y:S01]  /*23090*/  SEL R4, R5, RZ, P1 ;  /* 0x000000ff05047207 */ /* 0x000fe20000800000 */
[----:B------:R-:W-:Y:S01]  /*230a0*/  IMAD.MOV.U32 R2, RZ, RZ, 0x1f ;  /* 0x0000001fff027424 */ /* 0x000fe200078e00ff */
[----:B------:R-:W-:Y:S02]  /*230b0*/  MOV R232, 0x1f ;  /* 0x0000001f00e87802 */ /* 0x000fe40000000f00 */
[----:B------:R-:W-:Y:S01]  /*230c0*/  MOV R3, 0x23100 ;  /* 0x0002310000037802 */ /* 0x000fe20000000f00 */
[----:B------:R-:W-:-:S04]  /*230d0*/  IMAD.IADD R4, R0, 0x1, R4 ;  /* 0x0000000100047824 */ /* 0x000fc800078e0204 */
[----:B------:R-:W-:Y:S02]  /*230e0*/  IMAD.MOV.U32 R223, RZ, RZ, R4 ;  /* 0x000000ffffdf7224 */ /* 0x000fe400078e0004 */
[----:B------:R-:W-:Y:S05]  /*230f0*/  CALL.REL.NOINC `($__internal_103_$__cuda_sm70_shflsync_idx_p) ;  /* 0x00002a1000007944 */ /* 0x000fea0003c00000 */
[----:B-----5:R-:W-:Y:S01]  /*23100*/  MOV R0, R232 ;  /* 0x000000e800007202 */ /* 0x020fe20000000f00 */
[----:B-1----:R-:W-:Y:S05]  /*23110*/  BRA `(.L_x_6429) ;  /* 0xfffdd44000007947 */ /* 0x002fea000383ffff */
.L_x_6191:
[----:B------:R-:W-:Y:S02]  /*23120*/  SEL R2, RZ, 0x1, P0 ;  /* 0x00000001ff027807 */ /* 0x000fe40000000000 */
[----:B------:R-:W-:Y:S02]  /*23130*/  MOV R3, 0x23150 ;  /* 0x0002315000037802 */ /* 0x000fe40000000f00 */
[----:B------:R-:W-:Y:S05]  /*23140*/  CALL.REL.NOINC `($__internal_105_$__cuda_sm70_votesync_ballot) ;  /* 0x00002ab000007944 */ /* 0x000fea0003c00000 */
[----:B------:R-:W-:Y:S05]  /*23150*/  BRA `(.L_x_6430) ;  /* 0xfffdd49000007947 */ /* 0x000fea000383ffff */
.L_x_6192:
[----:B------:R-:W-:Y:S01]  /*23160*/  IMAD.MOV.U32 R223, RZ, RZ, R9 ;  /* 0x000000ffffdf7224 */ /* 0x000fe200078e0009 */
[----:B-1----:R-:W-:Y:S01]  /*23170*/  MOV R2, R0 ;  /* 0x0000000000027202 */ /* 0x002fe20000000f00 */
[----:B------:R-:W-:Y:S01]  /*23180*/  IMAD.MOV.U32 R232, RZ, RZ, 0x1f ;  /* 0x0000001fffe87424 */ /* 0x000fe200078e00ff */
[----:B------:R-:W-:Y:S02]  /*23190*/  MOV R3, 0x231b0 ;  /* 0x000231b000037802 */ /* 0x000fe40000000f00 */
[----:B------:R-:W-:Y:S05]  /*231a0*/  CALL.REL.NOINC `($__internal_103_$__cuda_sm70_shflsync_idx_p) ;  /* 0x0000296000007944 */ /* 0x000fea0003c00000 */
[----:B------:R-:W-:Y:S01]  /*231b0*/  IMAD.MOV.U32 R12, RZ, RZ, R232 ;  /* 0x000000ffff0c7224 */ /* 0x000fe200078e00e8 */
[----:B------:R-:W-:Y:S01]  /*231c0*/  MOV R223, R8 ;  /* 0x0000000800df7202 */ /* 0x000fe20000000f00 */
[----:B------:R-:W-:Y:S01]  /*231d0*/  IMAD.MOV.U32 R5, RZ, RZ, RZ ;  /* 0x000000ffff057224 */ /* 0x000fe200078e00ff */
[----:B-----5:R-:W-:Y:S01]  /*231e0*/  MOV R2, R0 ;  /* 0x0000000000027202 */ /* 0x020fe20000000f00 */
[----:B------:R-:W-:Y:S01]  /*231f0*/  IMAD.MOV.U32 R232, RZ, RZ, 0x1f ;  /* 0x0000001fffe87424 */ /* 0x000fe200078e00ff */
[----:B------:R-:W-:-:S02]  /*23200*/  MOV R3, 0x23220 ;  /* 0x0002322000037802 */ /* 0x000fc40000000f00 */
[----:B-1----:R-:W-:Y:S05]  /*23210*/  CALL.REL.NOINC `($__internal_103_$__cuda_sm70_shflsync_idx_p) ;  /* 0x000028f000007944 */ /* 0x002fea0003c00000 */
[----:B------:R-:W-:Y:S01]  /*23220*/  MOV R9, R232 ;  /* 0x000000e800097202 */ /* 0x000fe20000000f00 */
[----:B-1---5:R-:W-:Y:S05]  /*23230*/  BRA `(.L_x_6431) ;  /* 0xfffdd42000007947 */ /* 0x022fea000383ffff */
.L_x_6195:
[----:B------:R-:W-:Y:S01]  /*23240*/  IMAD.MOV.U32 R223, RZ, RZ, R4 ;  /* 0x000000ffffdf7224 */ /* 0x000fe200078e0004 */
[----:B-1----:R-:W-:Y:S01]  /*23250*/  MOV R2, R0 ;  /* 0x0000000000027202 */ /* 0x002fe20000000f00 */
[----:B------:R-:W-:Y:S01]  /*23260*/  IMAD.MOV.U32 R232, RZ, RZ, 0x1f ;  /* 0x0000001fffe87424 */ /* 0x000fe200078e00ff */
[----:B------:R-:W-:-:S02]  /*23270*/  MOV R3, 0x23290 ;  /* 0x0002329000037802 */ /* 0x000fc40000000f00 */
[----:B---34-:R-:W-:Y:S05]  /*23280*/  CALL.REL.NOINC `($__internal_103_$__cuda_sm70_shflsync_idx_p) ;  /* 0x0000288000007944 */ /* 0x018fea0003c00000 */
[----:B------:R-:W-:Y:S01]  /*23290*/  MOV R5, R232 ;  /* 0x000000e800057202 */ /* 0x000fe20000000f00 */
[----:B-1---5:R-:W-:Y:S05]  /*232a0*/  BRA `(.L_x_6194) ;  /* 0xfffdd41000007947 */ /* 0x022fea000383ffff */
.L_x_6250:
[----:B------:R-:W-:Y:S01]  /*232b0*/  IMAD.MOV.U32 R223, RZ, RZ, R5 ;  /* 0x000000ffffdf7224 */ /* 0x000fe200078e0005 */
[----:B------:R-:W-:Y:S01]  /*232c0*/  MOV R2, RZ ;  /* 0x000000ff00027202 */ /* 0x000fe20000000f00 */
[----:B------:R-:W-:Y:S01]  /*232d0*/  IMAD.MOV.U32 R232, RZ, RZ, 0x181f ;  /* 0x0000181fffe87424 */ /* 0x000fe200078e00ff */
[----:B------:R-:W-:-:S02]  /*232e0*/  MOV R3, 0x23300 ;  /* 0x0002330000037802 */ /* 0x000fc40000000f00 */
[----:B-----5:R-:W-:Y:S05]  /*232f0*/  CALL.REL.NOINC `($__internal_103_$__cuda_sm70_shflsync_idx_p) ;  /* 0x0000281000007944 */ /* 0x020fea0003c00000 */
[----:B------:R-:W-:Y:S01]  /*23300*/  MOV R4, R232 ;  /* 0x000000e800047202 */ /* 0x000fe20000000f00 */
[----:B-1---5:R-:W-:Y:S05]  /*23310*/  BRA `(.L_x_6432) ;  /* 0xfffe709000007947 */ /* 0x022fea000383ffff */
.L_x_6251:
[----:B------:R-:W-:Y:S01]  /*23320*/  IMAD.MOV.U32 R223, RZ, RZ, R6 ;  /* 0x000000ffffdf7224 */ /* 0x000fe200078e0006 */
[----:B------:R-:W-:Y:S01]  /*23330*/  MOV R2, RZ ;  /* 0x000000ff00027202 */ /* 0x000fe20000000f00 */
[----:B------:R-:W-:Y:S01]  /*23340*/  IMAD.MOV.U32 R232, RZ, RZ, 0x181f ;  /* 0x0000181fffe87424 */ /* 0x000fe200078e00ff */
[----:B------:R-:W-:-:S02]  /*23350*/  MOV R3, 0x23370 ;  /* 0x0002337000037802 */ /* 0x000fc40000000f00 */
[----:B-12--5:R-:W-:Y:S05]  /*23360*/  CALL.REL.NOINC `($__internal_103_$__cuda_sm70_shflsync_idx_p) ;  /* 0x000027a000007944 */ /* 0x026fea0003c00000 */
[----:B------:R-:W-:Y:S01]  /*23370*/  MOV R2, R232 ;  /* 0x000000e800027202 */ /* 0x000fe20000000f00 */
[----:B-1---5:R-:W-:Y:S05]  /*23380*/  BRA `(.L_x_6433) ;  /* 0xfffe704000007947 */ /* 0x022fea000383ffff */
.L_x_6254:
[----:B------:R-:W-:Y:S01]  /*23390*/  IMAD.MOV.U32 R223, RZ, RZ, R5 ;  /* 0x000000ffffdf7224 */ /* 0x000fe200078e0005 */
[----:B--2-4-:R-:W-:Y:S01]  /*233a0*/  MOV R2, 0x1 ;  /* 0x0000000100027802 */ /* 0x014fe20000000f00 */
[----:B------:R-:W-:Y:S01]  /*233b0*/  IMAD.MOV.U32 R232, RZ, RZ, 0x181f ;  /* 0x0000181fffe87424 */ /* 0x000fe200078e00ff */
[----:B------:R-:W-:-:S02]  /*233c0*/  MOV R3, 0x233e0 ;  /* 0x000233e000037802 */ /* 0x000fc40000000f00 */
[----:B-1---5:R-:W-:Y:S05]  /*233d0*/  CALL.REL.NOINC `($__internal_103_$__cuda_sm70_shflsync_idx_p) ;  /* 0x0000273000007944 */ /* 0x022fea0003c00000 */
[----:B------:R-:W-:Y:S01]  /*233e0*/  IMAD.MOV.U32 R4, RZ, RZ, R232 ;  /* 0x000000ffff047224 */ /* 0x000fe200078e00e8 */
[----:B------:R-:W-:Y:S01]  /*233f0*/  MOV R2, 0x1 ;  /* 0x0000000100027802 */ /* 0x000fe20000000f00 */
[----:B------:R-:W-:Y:S01]  /*23400*/  IMAD.MOV.U32 R223, RZ, RZ, R6 ;  /* 0x000000ffffdf7224 */ /* 0x000fe200078e0006 */
[----:B------:R-:W-:-:S02]  /*23410*/  MOV R232, 0x181f ;  /* 0x0000181f00e87802 */ /* 0x000fc40000000f00 */
[----:B------:R-:W-:Y:S02]  /*23420*/  MOV R3, 0x23440 ;  /* 0x0002344000037802 */ /* 0x000fe40000000f00 */
[----:B-1---5:R-:W-:Y:S05]  /*23430*/  CALL.REL.NOINC `($__internal_103_$__cuda_sm70_shflsync_idx_p) ;  /* 0x000026d000007944 */ /* 0x022fea0003c00000 */
[----:B------:R-:W-:Y:S01]  /*23440*/  MOV R2, R232 ;  /* 0x000000e800027202 */ /* 0x000fe20000000f00 */
[----:B-1---5:R-:W-:Y:S05]  /*23450*/  BRA `(.L_x_6434) ;  /* 0xfffe711000007947 */ /* 0x022fea000383ffff */
.L_x_6257:
[----:B------:R-:W-:Y:S01]  /*23460*/  IMAD.MOV.U32 R223, RZ, RZ, R5 ;  /* 0x000000ffffdf7224 */ /* 0x000fe200078e0005 */
[----:B---34-:R-:W-:Y:S01]  /*23470*/  MOV R2, 0x2 ;  /* 0x0000000200027802 */ /* 0x018fe20000000f00 */
[----:B------:R-:W-:Y:S01]  /*23480*/  IMAD.MOV.U32 R232, RZ, RZ, 0x181f ;  /* 0x0000181fffe87424 */ /* 0x000fe200078e00ff */
[----:B------:R-:W-:Y:S02]  /*23490*/  MOV R3, 0x234b0 ;  /* 0x000234b000037802 */ /* 0x000fe40000000f00 */
[----:B-12--5:R-:W-:Y:S05]  /*234a0*/  CALL.REL.NOINC `($__internal_103_$__cuda_sm70_shflsync_idx_p) ;  /* 0x0000266000007944 */ /* 0x026fea0003c00000 */
[----:B------:R-:W-:Y:S01]  /*234b0*/  MOV R4, R232 ;  /* 0x000000e800047202 */ /* 0x000fe20000000f00 */
[----:B-1---5:R-:W-:Y:S05]  /*234c0*/  BRA `(.L_x_6435) ;  /* 0xfffe722000007947 */ /* 0x022fea000383ffff */
.L_x_6258:
[----:B------:R-:W-:Y:S01]  /*234d0*/  IMAD.MOV.U32 R223, RZ, RZ, R6 ;  /* 0x000000ffffdf7224 */ /* 0x000fe200078e0006 */
[----:B----4-:R-:W-:Y:S01]  /*234e0*/  MOV R2, 0x2 ;  /* 0x0000000200027802 */ /* 0x010fe20000000f00 */
[----:B------:R-:W-:Y:S01]  /*234f0*/  IMAD.MOV.U32 R232, RZ, RZ, 0x181f ;  /* 0x0000181fffe87424 */ /* 0x000fe200078e00ff */
[----:B------:R-:W-:Y:S02]  /*23500*/  MOV R3, 0x23520 ;  /* 0x0002352000037802 */ /* 0x000fe40000000f00 */
[----:B-123-5:R-:W-:Y:S05]  /*23510*/  CALL.REL.NOINC `($__internal_103_$__cuda_sm70_shflsync_idx_p) ;  /* 0x000025f000007944 */ /* 0x02efea0003c00000 */
[----:B------:R-:W-:Y:S01]  /*23520*/  MOV R2, R232 ;  /* 0x000000e800027202 */ /* 0x000fe20000000f00 */
[----:B-1---5:R-:W-:Y:S05]  /*23530*/  BRA `(.L_x_6436) ;  /* 0xfffe71d000007947 */ /* 0x022fea000383ffff */
.L_x_6261:
[----:B------:R-:W-:Y:S01]  /*23540*/  IMAD.MOV.U32 R223, RZ, RZ, R5 ;  /* 0x000000ffffdf7224 */ /* 0x000fe200078e0005 */
[----:B-12---:R-:W-:Y:S01]  /*23550*/  MOV R2, 0x3 ;  /* 0x0000000300027802 */ /* 0x006fe20000000f00 */
[----:B------:R-:W-:Y:S01]  /*23560*/  IMAD.MOV.U32 R232, RZ, RZ, 0x181f ;  /* 0x0000181fffe87424 */ /* 0x000fe200078e00ff */
[----:B------:R-:W-:-:S02]  /*23570*/  MOV R3, 0x23590 ;  /* 0x0002359000037802 */ /* 0x000fc40000000f00 */
[----:B---345:R-:W-:Y:S05]  /*23580*/  CALL.REL.NOINC `($__internal_103_$__cuda_sm70_shflsync_idx_p) ;  /* 0x0000258000007944 */ /* 0x038fea0003c00000 */
        /* <DEDUP_REMOVED lines=8> */
.L_x_6328:
[----:B------:R-:W-:Y:S01]  /*23610*/  IMAD.MOV.U32 R223, RZ, RZ, R5 ;  /* 0x000000ffffdf7224 */ /* 0x000fe200078e0005 */
[----:B---3--:R-:W-:Y:S01]  /*23620*/  MOV R2, 0x1 ;  /* 0x0000000100027802 */ /* 0x008fe20000000f00 */
[----:B------:R-:W-:Y:S01]  /*23630*/  IMAD.MOV.U32 R232, RZ, RZ, 0x181f ;  /* 0x0000181fffe87424 */ /* 0x000fe200078e00ff */
[----:B------:R-:W-:Y:S02]  /*23640*/  MOV R3, 0x23660 ;  /* 0x0002366000037802 */ /* 0x000fe40000000f00 */
[----:B------:R-:W-:Y:S05]  /*23650*/  CALL.REL.NOINC `($__internal_103_$__cuda_sm70_shflsync_idx_p) ;  /* 0x000024b000007944 */ /* 0x000fea0003c00000 */
[----:B------:R-:W-:Y:S01]  /*23660*/  IMAD.MOV.U32 R5, RZ, RZ, R232 ;  /* 0x000000ffff057224 */ /* 0x000fe200078e00e8 */
[----:B------:R-:W-:Y:S01]  /*23670*/  MOV R2, 0x1 ;  /* 0x0000000100027802 */ /* 0x000fe20000000f00 */
[----:B------:R-:W-:Y:S01]  /*23680*/  IMAD.MOV.U32 R223, RZ, RZ, R6 ;  /* 0x000000ffffdf7224 */ /* 0x000fe200078e0006 */
[----:B------:R-:W-:Y:S02]  /*23690*/  MOV R232, 0x181f ;  /* 0x0000181f00e87802 */ /* 0x000fe40000000f00 */
[----:B------:R-:W-:Y:S02]  /*236a0*/  MOV R3, 0x236c0 ;  /* 0x000236c000037802 */ /* 0x000fe40000000f00 */
[----:B-1---5:R-:W-:Y:S05]  /*236b0*/  CALL.REL.NOINC `($__internal_103_$__cuda_sm70_shflsync_idx_p) ;  /* 0x0000245000007944 */ /* 0x022fea0003c00000 */
[----:B------:R-:W-:Y:S01]  /*236c0*/  MOV R2, R232 ;  /* 0x000000e800027202 */ /* 0x000fe20000000f00 */
[----:B-1---5:R-:W-:Y:S05]  /*236d0*/  BRA `(.L_x_6438) ;  /* 0xffff123000007947 */ /* 0x022fea000383ffff */
.L_x_6331:
[----:B------:R-:W-:Y:S01]  /*236e0*/  IMAD.MOV.U32 R223, RZ, RZ, R5 ;  /* 0x000000ffffdf7224 */ /* 0x000fe200078e0005 */
[----:B------:R-:W-:Y:S01]  /*236f0*/  MOV R2, RZ ;  /* 0x000000ff00027202 */ /* 0x000fe20000000f00 */
[----:B------:R-:W-:Y:S01]  /*23700*/  IMAD.MOV.U32 R232, RZ, RZ, 0x181f ;  /* 0x0000181fffe87424 */ /* 0x000fe200078e00ff */
[----:B------:R-:W-:-:S02]  /*23710*/  MOV R3, 0x23730 ;  /* 0x0002373000037802 */ /* 0x000fc40000000f00 */
[----:B------:R-:W-:Y:S05]  /*23720*/  CALL.REL.NOINC `($__internal_103_$__cuda_sm70_shflsync_idx_p) ;  /* 0x000023e000007944 */ /* 0x000fea0003c00000 */
[----:B------:R-:W-:Y:S01]  /*23730*/  MOV R4, R232 ;  /* 0x000000e800047202 */ /* 0x000fe20000000f00 */
[----:B-1---5:R-:W-:Y:S05]  /*23740*/  BRA `(.L_x_6439) ;  /* 0xffff1ff000007947 */ /* 0x022fea000383ffff */
.L_x_6332:
[----:B------:R-:W-:Y:S01]  /*23750*/  IMAD.MOV.U32 R223, RZ, RZ, R6 ;  /* 0x000000ffffdf7224 */ /* 0x000fe200078e0006 */
[----:B------:R-:W-:Y:S01]  /*23760*/  MOV R2, RZ ;  /* 0x000000ff00027202 */ /* 0x000fe20000000f00 */
[----:B------:R-:W-:Y:S01]  /*23770*/  IMAD.MOV.U32 R232, RZ, RZ, 0x181f ;  /* 0x0000181fffe87424 */ /* 0x000fe200078e00ff */
[----:B------:R-:W-:-:S02]  /*23780*/  MOV R3, 0x237a0 ;  /* 0x000237a000037802 */ /* 0x000fc40000000f00 */
[----:B-12---:R-:W-:Y:S05]  /*23790*/  CALL.REL.NOINC `($__internal_103_$__cuda_sm70_shflsync_idx_p) ;  /* 0x0000237000007944 */ /* 0x006fea0003c00000 */
[----:B------:R-:W-:Y:S01]  /*237a0*/  MOV R2, R232 ;  /* 0x000000e800027202 */ /* 0x000fe20000000f00 */
[----:B-1---5:R-:W-:Y:S05]  /*237b0*/  BRA `(.L_x_6440) ;  /* 0xffff1fa000007947 */ /* 0x022fea000383ffff */
.L_x_6335:
[----:B------:R-:W-:Y:S01]  /*237c0*/  IMAD.MOV.U32 R223, RZ, RZ, R5 ;  /* 0x000000ffffdf7224 */ /* 0x000fe200078e0005 */
[----:B----4-:R-:W-:Y:S01]  /*237d0*/  MOV R2, 0x1 ;  /* 0x0000000100027802 */ /* 0x010fe20000000f00 */
[----:B------:R-:W-:Y:S01]  /*237e0*/  IMAD.MOV.U32 R232, RZ, RZ, 0x181f ;  /* 0x0000181fffe87424 */ /* 0x000fe200078e00ff */
[----:B------:R-:W-:-:S03]  /*237f0*/  MOV R3, 0x23810 ;  /* 0x0002381000037802 */ /* 0x000fc60000000f00 */
[----:B-123--:R-:W-:Y:S05]  /*23800*/  CALL.REL.NOINC `($__internal_103_$__cuda_sm70_shflsync_idx_p) ;  /* 0x0000230000007944 */ /* 0x00efea0003c00000 */
        /* <DEDUP_REMOVED lines=8> */
.L_x_6336:
[----:B------:R-:W-:Y:S01]  /*23890*/  IMAD.MOV.U32 R223, RZ, RZ, R4 ;  /* 0x000000ffffdf7224 */ /* 0x000fe200078e0004 */
[----:B------:R-:W-:Y:S01]  /*238a0*/  MOV R2, RZ ;  /* 0x000000ff00027202 */ /* 0x000fe20000000f00 */
[----:B------:R-:W-:Y:S01]  /*238b0*/  IMAD.MOV.U32 R232, RZ, RZ, 0x1c1f ;  /* 0x00001c1fffe87424 */ /* 0x000fe200078e00ff */
[----:B------:R-:W-:Y:S02]  /*238c0*/  MOV R3, 0x238e0 ;  /* 0x000238e000037802 */ /* 0x000fe40000000f00 */
[----:B------:R-:W-:Y:S05]  /*238d0*/  CALL.REL.NOINC `($__internal_103_$__cuda_sm70_shflsync_idx_p) ;  /* 0x0000223000007944 */ /* 0x000fea0003c00000 */
[----:B------:R-:W-:Y:S01]  /*238e0*/  MOV R2, R232 ;  /* 0x000000e800027202 */ /* 0x000fe20000000f00 */
[----:B-1---5:R-:W-:Y:S05]  /*238f0*/  BRA `(.L_x_6442) ;  /* 0xffff225000007947 */ /* 0x022fea000383ffff */
.L_x_6337:
[----:B------:R-:W-:Y:S01]  /*23900*/  IMAD.MOV.U32 R223, RZ, RZ, R4 ;  /* 0x000000ffffdf7224 */ /* 0x000fe200078e0004 */
[----:B------:R-:W-:Y:S01]  /*23910*/  MOV R2, 0x1 ;  /* 0x0000000100027802 */ /* 0x000fe20000000f00 */
[----:B------:R-:W-:Y:S01]  /*23920*/  IMAD.MOV.U32 R232, RZ, RZ, 0x1c1f ;  /* 0x00001c1fffe87424 */ /* 0x000fe200078e00ff */
[----:B------:R-:W-:Y:S02]  /*23930*/  MOV R3, 0x23950 ;  /* 0x0002395000037802 */ /* 0x000fe40000000f00 */
[----:B-1----:R-:W-:Y:S05]  /*23940*/  CALL.REL.NOINC `($__internal_103_$__cuda_sm70_shflsync_idx_p) ;  /* 0x000021c000007944 */ /* 0x002fea0003c00000 */
        /* <DEDUP_REMOVED lines=14> */
[----:B------:R-:W-:Y:S02]  /*23a30*/  ISETP.GT.AND P3, PT, R6, 0x10, PT ;  /* 0x000000100600780c */ /* 0x000fe40003f64270 */
        /* <DEDUP_REMOVED lines=16> */
[----:B------:R-:W-:Y:S01]  /*23b40*/  FMNMX.FTZ R4, R32, R3, !PT ;  /* 0x0000000320047209 */ /* 0x000fe20007810000 */
[----:B------:R-:W-:Y:S01]  /*23b50*/  IMAD.MOV.U32 R3, RZ, RZ, 0x2 ;  /* 0x00000002ff037424 */ /* 0x000fe200078e00ff */
        /* <DEDUP_REMOVED lines=15> */
[----:B------:R-:W-:Y:S01]  /*23c50*/  IMAD.MOV.U32 R4, RZ, RZ, R6 ;  /* 0x000000ffff047224 */ /* 0x000fe200078e0006 */
[----:B------:R-:W-:Y:S02]  /*23c60*/  MOV R2, 0x23c90 ;  /* 0x00023c9000027802 */ /* 0x000fe40000000f00 */
[----:B------:R-:W-:Y:S02]  /*23c70*/  FMNMX.FTZ R5, R84, R5, !PT ;  /* 0x0000000554057209 */ /* 0x000fe40007810000 */
[----:B-1---5:R-:W-:Y:S05]  /*23c80*/  CALL.REL.NOINC `($__internal_102_$__cuda_sm70_shflsync_bfly_p) ;  /* 0x00001e2000007944 */ /* 0x022fea0003c00000 */
[----:B------:R-:W-:Y:S01]  /*23c90*/  FMNMX.FTZ R6, R6, R186, !PT ;  /* 0x000000ba06067209 */ /* 0x000fe20007810000 */
[----:B------:R-:W-:Y:S01]  /*23ca0*/  IMAD.MOV.U32 R3, RZ, RZ, 0x1 ;  /* 0x00000001ff037424 */ /* 0x000fe200078e00ff */
[----:B------:R-:W-:-:S03]  /*23cb0*/  MOV R2, 0x23ce0 ;  /* 0x00023ce000027802 */ /* 0x000fc60000000f00 */
[----:B------:R-:W-:Y:S02]  /*23cc0*/  IMAD.MOV.U32 R4, RZ, RZ, R6 ;  /* 0x000000ffff047224 */ /* 0x000fe400078e0006 */
[----:B------:R-:W-:Y:S05]  /*23cd0*/  CALL.REL.NOINC `($__internal_102_$__cuda_sm70_shflsync_bfly_p) ;  /* 0x00001dd000007944 */ /* 0x000fea0003c00000 */
[----:B------:R-:W-:Y:S01]  /*23ce0*/  FMNMX.FTZ R6, R6, R186, !PT ;  /* 0x000000ba06067209 */ /* 0x000fe20007810000 */
[----:B------:R-:W-:Y:S01]  /*23cf0*/  IMAD.MOV.U32 R4, RZ, RZ, R5 ;  /* 0x000000ffff047224 */ /* 0x000fe200078e0005 */
[----:B------:R-:W-:Y:S01]  /*23d00*/  MOV R2, 0x23d30 ;  /* 0x00023d3000027802 */ /* 0x000fe20000000f00 */
[----:B------:R-:W-:Y:S02]  /*23d10*/  IMAD.MOV.U32 R3, RZ, RZ, 0x2 ;  /* 0x00000002ff037424 */ /* 0x000fe400078e00ff */
[----:B------:R-:W-:Y:S05]  /*23d20*/  CALL.REL.NOINC `($__internal_102_$__cuda_sm70_shflsync_bfly_p) ;  /* 0x00001d8000007944 */ /* 0x000fea0003c00000 */
[----:B------:R-:W-:Y:S01]  /*23d30*/  FMNMX.FTZ R5, R5, R186, !PT ;  /* 0x000000ba05057209 */ /* 0x000fe20007810000 */
[----:B------:R-:W-:Y:S01]  /*23d40*/  IMAD.MOV.U32 R3, RZ, RZ, 0x1 ;  /* 0x00000001ff037424 */ /* 0x000fe200078e00ff */
[----:B------:R-:W-:-:S03]  /*23d50*/  MOV R2, 0x23d80 ;  /* 0x00023d8000027802 */ /* 0x000fc60000000f00 */
[----:B------:R-:W-:Y:S02]  /*23d60*/  IMAD.MOV.U32 R4, RZ, RZ, R5 ;  /* 0x000000ffff047224 */ /* 0x000fe400078e0005 */
[----:B------:R-:W-:Y:S05]  /*23d70*/  CALL.REL.NOINC `($__internal_102_$__cuda_sm70_shflsync_bfly_p) ;  /* 0x00001d3000007944 */ /* 0x000fea0003c00000 */
[----:B------:R-:W-:Y:S01]  /*23d80*/  MOV R4, R186 ;  /* 0x000000ba00047202 */ /* 0x000fe20000000f00 */
[----:B------:R-:W-:Y:S05]  /*23d90*/  BRA `(.L_x_6443) ;  /* 0xffff22e000007947 */ /* 0x000fea000383ffff */
.L_x_6341:
[----:B------:R-:W-:Y:S01]  /*23da0*/  MOV R2, RZ ;  /* 0x000000ff00027202 */ /* 0x000fe20000000f00 */
[----:B------:R-:W-:Y:S01]  /*23db0*/  IMAD.MOV.U32 R223, RZ, RZ, R5 ;  /* 0x000000ffffdf7224 */ /* 0x000fe200078e0005 */
[----:B------:R-:W-:Y:S01]  /*23dc0*/  MOV R3, 0x23df0 ;  /* 0x00023df000037802 */ /* 0x000fe20000000f00 */
[----:B------:R-:W-:Y:S02]  /*23dd0*/  IMAD.MOV.U32 R232, RZ, RZ, 0x181f ;  /* 0x0000181fffe87424 */ /* 0x000fe400078e00ff */
[----:B-1234-:R-:W-:Y:S05]  /*23de0*/  CALL.REL.NOINC `($__internal_103_$__cuda_sm70_shflsync_idx_p) ;  /* 0x00001d2000007944 */ /* 0x01efea0003c00000 */
[----:B------:R-:W-:Y:S01]  /*23df0*/  MOV R4, R232 ;  /* 0x000000e800047202 */ /* 0x000fe20000000f00 */
[----:B-1---5:R-:W-:-:S05]  /*23e00*/  BRA `(.L_x_6444) ;  /* 0xffff377000007947 */ /* 0x022fca000383ffff */
.L_x_6342:
[----:B------:R-:W-:Y:S01]  /*23e10*/  MOV R2, RZ ;  /* 0x000000ff00027202 */ /* 0x000fe20000000f00 */
[----:B------:R-:W-:Y:S01]  /*23e20*/  IMAD.MOV.U32 R223, RZ, RZ, R6 ;  /* 0x000000ffffdf7224 */ /* 0x000fe200078e0006 */
[----:B------:R-:W-:Y:S01]  /*23e30*/  MOV R3, 0x23e60 ;  /* 0x00023e6000037802 */ /* 0x000fe20000000f00 */
[----:B------:R-:W-:Y:S02]  /*23e40*/  IMAD.MOV.U32 R232, RZ, RZ, 0x181f ;  /* 0x0000181fffe87424 */ /* 0x000fe400078e00ff */
[----:B-1234-:R-:W-:Y:S05]  /*23e50*/  CALL.REL.NOINC `($__internal_103_$__cuda_sm70_shflsync_idx_p) ;  /* 0x00001cb000007944 */ /* 0x01efea0003c00000 */
[----:B------:R-:W-:Y:S01]  /*23e60*/  MOV R2, R232 ;  /* 0x000000e800027202 */ /* 0x000fe20000000f00 */
[----:B-1---5:R-:W-:-:S05]  /*23e70*/  BRA `(.L_x_6445) ;  /* 0xffff372000007947 */ /* 0x022fca000383ffff */
.L_x_6343:
[----:B---3--:R-:W-:Y:S01]  /*23e80*/  MOV R2, 0x1 ;  /* 0x0000000100027802 */ /* 0x008fe20000000f00 */
[----:B------:R-:W-:Y:S01]  /*23e90*/  IMAD.MOV.U32 R223, RZ, RZ, R5 ;  /* 0x000000ffffdf7224 */ /* 0x000fe200078e0005 */
[----:B------:R-:W-:Y:S01]  /*23ea0*/  MOV R3, 0x23ed0 ;  /* 0x00023ed000037802 */ /* 0x000fe20000000f00 */
[----:B------:R-:W-:Y:S02]  /*23eb0*/  IMAD.MOV.U32 R232, RZ, RZ, 0x181f ;  /* 0x0000181fffe87424 */ /* 0x000fe400078e00ff */
[----:B-12-4-:R-:W-:Y:S05]  /*23ec0*/  CALL.REL.NOINC `($__internal_103_$__cuda_sm70_shflsync_idx_p) ;  /* 0x00001c4000007944 */ /* 0x016fea0003c00000 */
[----:B------:R-:W-:Y:S01]  /*23ed0*/  MOV R2, 0x1 ;  /* 0x0000000100027802 */ /* 0x000fe20000000f00 */
[----:B------:R-:W-:Y:S01]  /*23ee0*/  IMAD.MOV.U32 R4, RZ, RZ, R232 ;  /* 0x000000ffff047224 */ /* 0x000fe200078e00e8 */
[----:B------:R-:W-:Y:S01]  /*23ef0*/  MOV R232, 0x181f ;  /* 0x0000181f00e87802 */ /* 0x000fe20000000f00 */
[----:B------:R-:W-:Y:S01]  /*23f00*/  IMAD.MOV.U32 R223, RZ, RZ, R6 ;  /* 0x000000ffffdf7224 */ /* 0x000fe200078e0006 */
[----:B------:R-:W-:Y:S02]  /*23f10*/  MOV R3, 0x23f30 ;  /* 0x00023f3000037802 */ /* 0x000fe40000000f00 */
[----:B-1---5:R-:W-:Y:S05]  /*23f20*/  CALL.REL.NOINC `($__internal_103_$__cuda_sm70_shflsync_idx_p) ;  /* 0x00001be000007944 */ /* 0x022fea0003c00000 */
[----:B------:R-:W-:Y:S01]  /*23f30*/  MOV R2, R232 ;  /* 0x000000e800027202 */ /* 0x000fe20000000f00 */
[----:B-1---5:R-:W-:-:S05]  /*23f40*/  BRA `(.L_x_6446) ;  /* 0xffff37e000007947 */ /* 0x022fca000383ffff */
.L_x_6346:
[----:B------:R-:W-:Y:S01]  /*23f50*/  MOV R2, RZ ;  /* 0x000000ff00027202 */ /* 0x000fe20000000f00 */
[----:B------:R-:W-:Y:S01]  /*23f60*/  IMAD.MOV.U32 R223, RZ, RZ, R6 ;  /* 0x000000ffffdf7224 */ /* 0x000fe200078e0006 */
[----:B------:R-:W-:Y:S01]  /*23f70*/  MOV R3, 0x23fa0 ;  /* 0x00023fa000037802 */ /* 0x000fe20000000f00 */
[----:B------:R-:W-:Y:S02]  /*23f80*/  IMAD.MOV.U32 R232, RZ, RZ, 0x181f ;  /* 0x0000181fffe87424 */ /* 0x000fe400078e00ff */
[----:B------:R-:W-:Y:S05]  /*23f90*/  CALL.REL.NOINC `($__internal_103_$__cuda_sm70_shflsync_idx_p) ;  /* 0x00001b7000007944 */ /* 0x000fea0003c00000 */
[----:B------:R-:W-:Y:S01]  /*23fa0*/  MOV R4, R232 ;  /* 0x000000e800047202 */ /* 0x000fe20000000f00 */
[----:B-1---5:R-:W-:-:S05]  /*23fb0*/  BRA `(.L_x_6447) ;  /* 0xffff448000007947 */ /* 0x022fca000383ffff */
.L_x_6347:
[----:B------:R-:W-:Y:S01]  /*23fc0*/  MOV R2, RZ ;  /* 0x000000ff00027202 */ /* 0x000fe20000000f00 */
[----:B------:R-:W-:Y:S01]  /*23fd0*/  IMAD.MOV.U32 R223, RZ, RZ, R178 ;  /* 0x000000ffffdf7224 */ /* 0x000fe200078e00b2 */
[----:B------:R-:W-:Y:S01]  /*23fe0*/  MOV R3, 0x24010 ;  /* 0x0002401000037802 */ /* 0x000fe20000000f00 */
[----:B------:R-:W-:Y:S02]  /*23ff0*/  IMAD.MOV.U32 R232, RZ, RZ, 0x181f ;  /* 0x0000181fffe87424 */ /* 0x000fe400078e00ff */
[----:B-12---:R-:W-:Y:S05]  /*24000*/  CALL.REL.NOINC `($__internal_103_$__cuda_sm70_shflsync_idx_p) ;  /* 0x00001b0000007944 */ /* 0x006fea0003c00000 */
[----:B------:R-:W-:Y:S01]  /*24010*/  MOV R2, R232 ;  /* 0x000000e800027202 */ /* 0x000fe20000000f00 */
[----:B-1---5:R-:W-:-:S05]  /*24020*/  BRA `(.L_x_6448) ;  /* 0xffff443000007947 */ /* 0x022fca000383ffff */
.L_x_6348:
[----:B--2---:R-:W-:Y:S01]  /*24030*/  MOV R2, 0x1 ;  /* 0x0000000100027802 */ /* 0x004fe20000000f00 */
[----:B------:R-:W-:Y:S01]  /*24040*/  IMAD.MOV.U32 R223, RZ, RZ, R6 ;  /* 0x000000ffffdf7224 */ /* 0x000fe200078e0006 */
[----:B------:R-:W-:Y:S01]  /*24050*/  MOV R3, 0x24080 ;  /* 0x0002408000037802 */ /* 0x000fe20000000f00 */
[----:B------:R-:W-:Y:S03]  /*24060*/  IMAD.MOV.U32 R232, RZ, RZ, 0x181f ;  /* 0x0000181fffe87424 */ /* 0x000fe600078e00ff */
[----:B-1-3--:R-:W-:Y:S05]  /*24070*/  CALL.REL.NOINC `($__internal_103_$__cuda_sm70_shflsync_idx_p) ;  /* 0x00001a9000007944 */ /* 0x00afea0003c00000 */
        /* <DEDUP_REMOVED lines=8> */
.L_x_6349:
[----:B------:R-:W-:Y:S01]  /*24100*/  MOV R2, RZ ;  /* 0x000000ff00027202 */ /* 0x000fe20000000f00 */
[----:B------:R-:W-:Y:S01]  /*24110*/  IMAD.MOV.U32 R223, RZ, RZ, R4 ;  /* 0x000000ffffdf7224 */ /* 0x000fe200078e0004 */
[----:B------:R-:W-:Y:S01]  /*24120*/  MOV R3, 0x24150 ;  /* 0x0002415000037802 */ /* 0x000fe20000000f00 */
[----:B------:R-:W-:Y:S02]  /*24130*/  IMAD.MOV.U32 R232, RZ, RZ, 0x1c1f ;  /* 0x00001c1fffe87424 */ /* 0x000fe400078e00ff */
[----:B---3--:R-:W-:Y:S05]  /*24140*/  CALL.REL.NOINC `($__internal_103_$__cuda_sm70_shflsync_idx_p) ;  /* 0x000019c000007944 */ /* 0x008fea0003c00000 */
[----:B------:R-:W-:Y:S01]  /*24150*/  MOV R2, R232 ;  /* 0x000000e800027202 */ /* 0x000fe20000000f00 */
[----:B-1---5:R-:W-:-:S05]  /*24160*/  BRA `(.L_x_6450) ;  /* 0xffff46c000007947 */ /* 0x022fca000383ffff */
.L_x_6350:
[----:B------:R-:W-:Y:S01]  /*24170*/  MOV R2, 0x1 ;  /* 0x0000000100027802 */ /* 0x000fe20000000f00 */
[----:B------:R-:W-:Y:S01]  /*24180*/  IMAD.MOV.U32 R223, RZ, RZ, R4 ;  /* 0x000000ffffdf7224 */ /* 0x000fe200078e0004 */
[----:B------:R-:W-:Y:S01]  /*24190*/  MOV R3, 0x241c0 ;  /* 0x000241c000037802 */ /* 0x000fe20000000f00 */
[----:B------:R-:W-:Y:S02]  /*241a0*/  IMAD.MOV.U32 R232, RZ, RZ, 0x1c1f ;  /* 0x00001c1fffe87424 */ /* 0x000fe400078e00ff */
[----:B-1----:R-:W-:Y:S05]  /*241b0*/  CALL.REL.NOINC `($__internal_103_$__cuda_sm70_shflsync_idx_p) ;  /* 0x0000195000007944 */ /* 0x002fea0003c00000 */
        /* <DEDUP_REMOVED lines=13> */
[C---:B------:R-:W-:Y:S02]  /*24290*/  ISETP.GT.AND P3, PT, R5.reuse, 0x10, PT ;  /* 0x000000100500780c */ /* 0x040fe40003f64270 */
        /* <DEDUP_REMOVED lines=18> */
[C---:B------:R-:W-:Y:S02]  /*243c0*/  ISETP.GT.AND P2, PT, R5.reuse, 0x21, PT ;  /* 0x000000210500780c */ /* 0x040fe40003f44270 */
[C---:B------:R-:W-:Y:S02]  /*243d0*/  ISETP.GT.AND P1, PT, R5.reuse, 0x28, PT ;  /* 0x000000280500780c */ /* 0x040fe40003f24270 */
[----:B------:R-:W-:Y:S02]  /*243e0*/  ISETP.GT.AND P0, PT, R5, 0x29, PT ;  /* 0x000000290500780c */ /* 0x000fe40003f04270 */
[----:B------:R-:W-:Y:S02]  /*243f0*/  FMNMX.FTZ R2, R178, R2, !PT ;  /* 0x00000002b2027209 */ /* 0x000fe40007810000 */
[----:B------:R-:W-:Y:S02]  /*24400*/  FSEL R15, R30, -INF , P3 ;  /* 0xff8000001e0f7808 */ /* 0x000fe40001800000 */
[----:B------:R-:W-:Y:S01]  /*24410*/  FMNMX.FTZ R5, R16, R3, !PT ;  /* 0x0000000310057209 */ /* 0x000fe20007810000 */
[----:B------:R-:W-:Y:S01]  /*24420*/  IMAD.MOV.U32 R3, RZ, RZ, 0x2 ;  /* 0x00000002ff037424 */ /* 0x000fe200078e00ff */
[----:B------:R-:W-:Y:S02]  /*24430*/  FMNMX.FTZ R4, R177, R2, !PT ;  /* 0x00000002b1047209 */ /* 0x000fe40007810000 */
        /* <DEDUP_REMOVED lines=11> */
[----:B-1---5:R-:W-:Y:S05]  /*244f0*/  CALL.REL.NOINC `($__internal_102_$__cuda_sm70_shflsync_bfly_p) ;  /* 0x000015b000007944 */ /* 0x022fea0003c00000 */
[----:B------:R-:W-:Y:S01]  /*24500*/  FMNMX.FTZ R4, R4, R186, !PT ;  /* 0x000000ba04047209 */ /* 0x000fe20007810000 */
[----:B------:R-:W-:Y:S01]  /*24510*/  IMAD.MOV.U32 R3, RZ, RZ, 0x1 ;  /* 0x00000001ff037424 */ /* 0x000fe200078e00ff */
[----:B------:R-:W-:Y:S02]  /*24520*/  MOV R2, 0x24540 ;  /* 0x0002454000027802 */ /* 0x000fe40000000f00 */
[----:B------:R-:W-:Y:S05]  /*24530*/  CALL.REL.NOINC `($__internal_102_$__cuda_sm70_shflsync_bfly_p) ;  /* 0x0000157000007944 */ /* 0x000fea0003c00000 */
[----:B------:R-:W-:Y:S01]  /*24540*/  IMAD.MOV.U32 R3, RZ, RZ, 0x2 ;  /* 0x00000002ff037424 */ /* 0x000fe200078e00ff */
[----:B------:R-:W-:Y:S01]  /*24550*/  FMNMX.FTZ R6, R4, R186, !PT ;  /* 0x000000ba04067209 */ /* 0x000fe20007810000 */
[----:B------:R-:W-:Y:S01]  /*24560*/  IMAD.MOV.U32 R4, RZ, RZ, R5 ;  /* 0x000000ffff047224 */ /* 0x000fe200078e0005 */
[----:B------:R-:W-:Y:S02]  /*24570*/  MOV R2, 0x24590 ;  /* 0x0002459000027802 */ /* 0x000fe40000000f00 */
[----:B------:R-:W-:Y:S05]  /*24580*/  CALL.REL.NOINC `($__internal_102_$__cuda_sm70_shflsync_bfly_p) ;  /* 0x0000152000007944 */ /* 0x000fea0003c00000 */
[----:B------:R-:W-:Y:S01]  /*24590*/  FMNMX.FTZ R4, R5, R186, !PT ;  /* 0x000000ba05047209 */ /* 0x000fe20007810000 */
[----:B------:R-:W-:Y:S01]  /*245a0*/  IMAD.MOV.U32 R3, RZ, RZ, 0x1 ;  /* 0x00000001ff037424 */ /* 0x000fe200078e00ff */
[----:B------:R-:W-:Y:S02]  /*245b0*/  MOV R2, 0x245d0 ;  /* 0x000245d000027802 */ /* 0x000fe40000000f00 */
[----:B------:R-:W-:Y:S05]  /*245c0*/  CALL.REL.NOINC `($__internal_102_$__cuda_sm70_shflsync_bfly_p) ;  /* 0x000014e000007944 */ /* 0x000fea0003c00000 */
[----:B------:R-:W-:Y:S01]  /*245d0*/  MOV R2, R186 ;  /* 0x000000ba00027202 */ /* 0x000fe20000000f00 */
[----:B------:R-:W-:-:S05]  /*245e0*/  BRA `(.L_x_6451) ;  /* 0xffff477000007947 */ /* 0x000fca000383ffff */
.L_x_6353:
[----:B------:R-:W-:Y:S01]  /*245f0*/  MOV R2, RZ ;  /* 0x000000ff00027202 */ /* 0x000fe20000000f00 */
[----:B------:R-:W-:Y:S01]  /*24600*/  IMAD.MOV.U32 R223, RZ, RZ, R4 ;  /* 0x000000ffffdf7224 */ /* 0x000fe200078e0004 */
[----:B------:R-:W-:Y:S01]  /*24610*/  MOV R3, 0x24640 ;  /* 0x0002464000037802 */ /* 0x000fe20000000f00 */
[----:B------:R-:W-:Y:S02]  /*24620*/  IMAD.MOV.U32 R232, RZ, RZ, 0x181f ;  /* 0x0000181fffe87424 */ /* 0x000fe400078e00ff */
[----:B-1234-:R-:W-:Y:S05]  /*24630*/  CALL.REL.NOINC `($__internal_103_$__cuda_sm70_shflsync_idx_p) ;  /* 0x000014d000007944 */ /* 0x01efea0003c00000 */
[----:B------:R-:W-:Y:S01]  /*24640*/  MOV R2, R232 ;  /* 0x000000e800027202 */ /* 0x000fe20000000f00 */
[----:B-1---5:R-:W-:-:S05]  /*24650*/  BRA `(.L_x_6452) ;  /* 0xffff607000007947 */ /* 0x022fca000383ffff */
.L_x_6356:
[----:B------:R-:W-:Y:S01]  /*24660*/  MOV R2, 0x1 ;  /* 0x0000000100027802 */ /* 0x000fe20000000f00 */
[----:B------:R-:W-:Y:S01]  /*24670*/  IMAD.MOV.U32 R223, RZ, RZ, R4 ;  /* 0x000000ffffdf7224 */ /* 0x000fe200078e0004 */
[----:B------:R-:W-:Y:S01]  /*24680*/  MOV R3, 0x246b0 ;  /* 0x000246b000037802 */ /* 0x000fe20000000f00 */
[----:B------:R-:W-:Y:S02]  /*24690*/  IMAD.MOV.U32 R232, RZ, RZ, 0x181f ;  /* 0x0000181fffe87424 */ /* 0x000fe400078e00ff */
[----:B-123--:R-:W-:Y:S05]  /*246a0*/  CALL.REL.NOINC `($__internal_103_$__cuda_sm70_shflsync_idx_p) ;  /* 0x0000146000007944 */ /* 0x00efea0003c00000 */
        /* <DEDUP_REMOVED lines=8> */
.L_x_6359:
[----:B------:R-:W-:Y:S01]  /*24730*/  MOV R2, RZ ;  /* 0x000000ff00027202 */ /* 0x000fe20000000f00 */
[----:B------:R-:W-:Y:S01]  /*24740*/  IMAD.MOV.U32 R223, RZ, RZ, R178 ;  /* 0x000000ffffdf7224 */ /* 0x000fe200078e00b2 */
[----:B------:R-:W-:Y:S01]  /*24750*/  MOV R3, 0x24780 ;  /* 0x0002478000037802 */ /* 0x000fe20000000f00 */
[----:B------:R-:W-:Y:S02]  /*24760*/  IMAD.MOV.U32 R232, RZ, RZ, 0x181f ;  /* 0x0000181fffe87424 */ /* 0x000fe400078e00ff */
[----:B------:R-:W-:Y:S05]  /*24770*/  CALL.REL.NOINC `($__internal_103_$__cuda_sm70_shflsync_idx_p) ;  /* 0x0000139000007944 */ /* 0x000fea0003c00000 */
[----:B------:R-:W-:Y:S01]  /*24780*/  MOV R4, R232 ;  /* 0x000000e800047202 */ /* 0x000fe20000000f00 */
[----:B-1---5:R-:W-:-:S05]  /*24790*/  BRA `(.L_x_6454) ;  /* 0xffff6de000007947 */ /* 0x022fca000383ffff */
.L_x_6360:
[----:B------:R-:W-:Y:S01]  /*247a0*/  MOV R2, RZ ;  /* 0x000000ff00027202 */ /* 0x000fe20000000f00 */
[----:B------:R-:W-:Y:S01]  /*247b0*/  IMAD.MOV.U32 R223, RZ, RZ, R179 ;  /* 0x000000ffffdf7224 */ /* 0x000fe200078e00b3 */
[----:B------:R-:W-:Y:S01]  /*247c0*/  MOV R3, 0x247f0 ;  /* 0x000247f000037802 */ /* 0x000fe20000000f00 */
[----:B------:R-:W-:Y:S02]  /*247d0*/  IMAD.MOV.U32 R232, RZ, RZ, 0x181f ;  /* 0x0000181fffe87424 */ /* 0x000fe400078e00ff */
[----:B-12---:R-:W-:Y:S05]  /*247e0*/  CALL.REL.NOINC `($__internal_103_$__cuda_sm70_shflsync_idx_p) ;  /* 0x0000132000007944 */ /* 0x006fea0003c00000 */
[----:B------:R-:W-:Y:S01]  /*247f0*/  MOV R2, R232 ;  /* 0x000000e800027202 */ /* 0x000fe20000000f00 */
[----:B-1---5:R-:W-:-:S05]  /*24800*/  BRA `(.L_x_6455) ;  /* 0xffff6d9000007947 */ /* 0x022fca000383ffff */
.L_x_6361:
        /* <DEDUP_REMOVED lines=13> */
.L_x_6362:
[----:B------:R-:W-:Y:S02]  /*248e0*/  MOV R3, 0x2 ;  /* 0x0000000200037802 */ /* 0x000fe40000000f00 */
[----:B------:R-:W-:Y:S02]  /*248f0*/  MOV R2, 0x24910 ;  /* 0x0002491000027802 */ /* 0x000fe40000000f00 */
[----:B---34-:R-:W-:Y:S05]  /*24900*/  CALL.REL.NOINC `($__internal_102_$__cuda_sm70_shflsync_bfly_p) ;  /* 0x000011a000007944 */ /* 0x018fea0003c00000 */
[----:B------:R-:W-:Y:S01]  /*24910*/  MOV R2, R186 ;  /* 0x000000ba00027202 */ /* 0x000fe20000000f00 */
[----:B------:R-:W-:-:S05]  /*24920*/  BRA `(.L_x_6457) ;  /* 0xffff705000007947 */ /* 0x000fca000383ffff */
.L_x_6363:
[----:B------:R-:W-:Y:S02]  /*24930*/  MOV R3, 0x1 ;  /* 0x0000000100037802 */ /* 0x000fe40000000f00 */
[----:B------:R-:W-:Y:S02]  /*24940*/  MOV R2, 0x24960 ;  /* 0x0002496000027802 */ /* 0x000fe40000000f00 */
[----:B---34-:R-:W-:Y:S05]  /*24950*/  CALL.REL.NOINC `($__internal_102_$__cuda_sm70_shflsync_bfly_p) ;  /* 0x0000115000007944 */ /* 0x018fea0003c00000 */
        /* <DEDUP_REMOVED lines=11> */
.L_x_6365:
[----:B------:R-:W-:Y:S01]  /*24a10*/  IMAD.MOV.U32 R4, RZ, RZ, R235 ;  /* 0x000000ffff047224 */ /* 0x000fe200078e00eb */
[----:B------:R-:W-:-:S02]  /*24a20*/  MOV R3, 0x2 ;  /* 0x0000000200037802 */ /* 0x000fc40000000f00 */
[----:B------:R-:W-:Y:S02]  /*24a30*/  MOV R2, 0x24a50 ;  /* 0x00024a5000027802 */ /* 0x000fe40000000f00 */
[----:B------:R-:W-:Y:S05]  /*24a40*/  CALL.REL.NOINC `($__internal_102_$__cuda_sm70_shflsync_bfly_p) ;  /* 0x0000106000007944 */ /* 0x000fea0003c00000 */
[----:B------:R-:W-:Y:S01]  /*24a50*/  MOV R2, R186 ;  /* 0x000000ba00027202 */ /* 0x000fe20000000f00 */
[----:B------:R-:W-:Y:S05]  /*24a60*/  BRA `(.L_x_6459) ;  /* 0xffff86e000007947 */ /* 0x000fea000383ffff */
.L_x_6366:
[----:B------:R-:W-:Y:S02]  /*24a70*/  MOV R3, 0x1 ;  /* 0x0000000100037802 */ /* 0x000fe40000000f00 */
[----:B------:R-:W-:Y:S02]  /*24a80*/  MOV R2, 0x24aa0 ;  /* 0x00024aa000027802 */ /* 0x000fe40000000f00 */
[----:B-1----:R-:W-:Y:S05]  /*24a90*/  CALL.REL.NOINC `($__internal_102_$__cuda_sm70_shflsync_bfly_p) ;  /* 0x0000101000007944 */ /* 0x002fea0003c00000 */
[----:B------:R-:W-:Y:S01]  /*24aa0*/  FADD.FTZ R9, R4, R186 ;  /* 0x000000ba04097221 */ /* 0x000fe20000010000 */
[----:B------:R-:W-:Y:S02]  /*24ab0*/  MOV R4, R233 ;  /* 0x000000e900047202 */ /* 0x000fe40000000f00 */
[----:B------:R-:W-:Y:S02]  /*24ac0*/  MOV R3, 0x2 ;  /* 0x0000000200037802 */ /* 0x000fe40000000f00 */
[----:B------:R-:W-:Y:S02]  /*24ad0*/  MOV R2, 0x24af0 ;  /* 0x00024af000027802 */ /* 0x000fe40000000f00 */
[----:B------:R-:W-:Y:S05]  /*24ae0*/  CALL.REL.NOINC `($__internal_102_$__cuda_sm70_shflsync_bfly_p) ;  /* 0x00000fc000007944 */ /* 0x000fea0003c00000 */
[----:B------:R-:W-:Y:S01]  /*24af0*/  FADD.FTZ R4, R233, R186 ;  /* 0x000000bae9047221 */ /* 0x000fe20000010000 */
[----:B------:R-:W-:Y:S02]  /*24b00*/  MOV R3, 0x1 ;  /* 0x0000000100037802 */ /* 0x000fe40000000f00 */
[----:B------:R-:W-:-:S02]  /*24b10*/  MOV R2, 0x24b30 ;  /* 0x00024b3000027802 */ /* 0x000fc40000000f00 */
[----:B------:R-:W-:Y:S05]  /*24b20*/  CALL.REL.NOINC `($__internal_102_$__cuda_sm70_shflsync_bfly_p) ;  /* 0x00000f8000007944 */ /* 0x000fea0003c00000 */
[----:B------:R-:W-:Y:S01]  /*24b30*/  MOV R2, R186 ;  /* 0x000000ba00027202 */ /* 0x000fe20000000f00 */
[----:B------:R-:W-:Y:S05]  /*24b40*/  BRA `(.L_x_6460) ;  /* 0xffff867000007947 */ /* 0x000fea000383ffff */
.L_x_6373:
[----:B--234-:R-:W-:Y:S01]  /*24b50*/  IMAD.MOV.U32 R223, RZ, RZ, R6 ;  /* 0x000000ffffdf7224 */ /* 0x01cfe200078e0006 */
[----:B------:R-:W-:Y:S01]  /*24b60*/  MOV R2, RZ ;  /* 0x000000ff00027202 */ /* 0x000fe20000000f00 */
[----:B------:R-:W-:Y:S01]  /*24b70*/  IMAD.MOV.U32 R232, RZ, RZ, 0x181f ;  /* 0x0000181fffe87424 */ /* 0x000fe200078e00ff */
[----:B------:R-:W-:-:S02]  /*24b80*/  MOV R3, 0x24ba0 ;  /* 0x00024ba000037802 */ /* 0x000fc40000000f00 */
[----:B-1----:R-:W-:Y:S05]  /*24b90*/  CALL.REL.NOINC `($__internal_103_$__cuda_sm70_shflsync_idx_p) ;  /* 0x00000f7000007944 */ /* 0x002fea0003c00000 */
[----:B------:R-:W-:Y:S01]  /*24ba0*/  MOV R4, R232 ;  /* 0x000000e800047202 */ /* 0x000fe20000000f00 */
[----:B-1---5:R-:W-:Y:S05]  /*24bb0*/  BRA `(.L_x_6461) ;  /* 0xffffa2b000007947 */ /* 0x022fea000383ffff */
.L_x_6374:
[----:B------:R-:W-:Y:S01]  /*24bc0*/  IMAD.MOV.U32 R223, RZ, RZ, R16 ;  /* 0x000000ffffdf7224 */ /* 0x000fe200078e0010 */
[----:B------:R-:W-:Y:S01]  /*24bd0*/  MOV R2, RZ ;  /* 0x000000ff00027202 */ /* 0x000fe20000000f00 */
[----:B------:R-:W-:Y:S01]  /*24be0*/  IMAD.MOV.U32 R232, RZ, RZ, 0x181f ;  /* 0x0000181fffe87424 */ /* 0x000fe200078e00ff */
[----:B------:R-:W-:-:S02]  /*24bf0*/  MOV R3, 0x24c10 ;  /* 0x00024c1000037802 */ /* 0x000fc40000000f00 */
[----:B-123--:R-:W-:Y:S05]  /*24c00*/  CALL.REL.NOINC `($__internal_103_$__cuda_sm70_shflsync_idx_p) ;  /* 0x00000f0000007944 */ /* 0x00efea0003c00000 */
[----:B------:R-:W-:Y:S01]  /*24c10*/  MOV R2, R232 ;  /* 0x000000e800027202 */ /* 0x000fe20000000f00 */
[----:B-1---5:R-:W-:Y:S05]  /*24c20*/  BRA `(.L_x_6462) ;  /* 0xffffa26000007947 */ /* 0x022fea000383ffff */
.L_x_6377:
[----:B------:R-:W-:Y:S01]  /*24c30*/  IMAD.MOV.U32 R223, RZ, RZ, R6 ;  /* 0x000000ffffdf7224 */ /* 0x000fe200078e0006 */
[----:B--2---:R-:W-:Y:S01]  /*24c40*/  MOV R2, 0x1 ;  /* 0x0000000100027802 */ /* 0x004fe20000000f00 */
[----:B------:R-:W-:Y:S01]  /*24c50*/  IMAD.MOV.U32 R232, RZ, RZ, 0x181f ;  /* 0x0000181fffe87424 */ /* 0x000fe200078e00ff */
[----:B------:R-:W-:-:S02]  /*24c60*/  MOV R3, 0x24c80 ;  /* 0x00024c8000037802 */ /* 0x000fc40000000f00 */
[----:B-1-34-:R-:W-:Y:S05]  /*24c70*/  CALL.REL.NOINC `($__internal_103_$__cuda_sm70_shflsync_idx_p) ;  /* 0x00000e9000007944 */ /* 0x01afea0003c00000 */
        /* <DEDUP_REMOVED lines=8> */
.L_x_6380:
[----:B------:R-:W-:Y:S01]  /*24d00*/  IMAD.MOV.U32 R223, RZ, RZ, R6 ;  /* 0x000000ffffdf7224 */ /* 0x000fe200078e0006 */
[----:B--2---:R-:W-:Y:S01]  /*24d10*/  MOV R2, 0x2 ;  /* 0x0000000200027802 */ /* 0x004fe20000000f00 */
[----:B------:R-:W-:Y:S01]  /*24d20*/  IMAD.MOV.U32 R232, RZ, RZ, 0x181f ;  /* 0x0000181fffe87424 */ /* 0x000fe200078e00ff */
[----:B------:R-:W-:Y:S02]  /*24d30*/  MOV R3, 0x24d50 ;  /* 0x00024d5000037802 */ /* 0x000fe40000000f00 */
[----:B-1-34-:R-:W-:Y:S05]  /*24d40*/  CALL.REL.NOINC `($__internal_103_$__cuda_sm70_shflsync_idx_p) ;  /* 0x00000dc000007944 */ /* 0x01afea0003c00000 */
[----:B------:R-:W-:Y:S01]  /*24d50*/  MOV R4, R232 ;  /* 0x000000e800047202 */ /* 0x000fe20000000f00 */
[----:B-1---5:R-:W-:Y:S05]  /*24d60*/  BRA `(.L_x_6464) ;  /* 0xffffa40000007947 */ /* 0x022fea000383ffff */
.L_x_6381:
[----:B------:R-:W-:Y:S01]  /*24d70*/  IMAD.MOV.U32 R223, RZ, RZ, R16 ;  /* 0x000000ffffdf7224 */ /* 0x000fe200078e0010 */
[----:B--2---:R-:W-:Y:S01]  /*24d80*/  MOV R2, 0x2 ;  /* 0x0000000200027802 */ /* 0x004fe20000000f00 */
[----:B------:R-:W-:Y:S01]  /*24d90*/  IMAD.MOV.U32 R232, RZ, RZ, 0x181f ;  /* 0x0000181fffe87424 */ /* 0x000fe200078e00ff */
[----:B------:R-:W-:Y:S02]  /*24da0*/  MOV R3, 0x24dc0 ;  /* 0x00024dc000037802 */ /* 0x000fe40000000f00 */
[----:B-1-34-:R-:W-:Y:S05]  /*24db0*/  CALL.REL.NOINC `($__internal_103_$__cuda_sm70_shflsync_idx_p) ;  /* 0x00000d5000007944 */ /* 0x01afea0003c00000 */
[----:B------:R-:W-:Y:S01]  /*24dc0*/  MOV R2, R232 ;  /* 0x000000e800027202 */ /* 0x000fe20000000f00 */
[----:B-1---5:R-:W-:Y:S05]  /*24dd0*/  BRA `(.L_x_6465) ;  /* 0xffffa3b000007947 */ /* 0x022fea000383ffff */
.L_x_6384:
[----:B------:R-:W-:Y:S01]  /*24de0*/  IMAD.MOV.U32 R223, RZ, RZ, R6 ;  /* 0x000000ffffdf7224 */ /* 0x000fe200078e0006 */
[----:B---34-:R-:W-:Y:S01]  /*24df0*/  MOV R2, 0x3 ;  /* 0x0000000300027802 */ /* 0x018fe20000000f00 */
[----:B------:R-:W-:Y:S01]  /*24e00*/  IMAD.MOV.U32 R232, RZ, RZ, 0x181f ;  /* 0x0000181fffe87424 */ /* 0x000fe200078e00ff */
[----:B------:R-:W-:-:S02]  /*24e10*/  MOV R3, 0x24e30 ;  /* 0x00024e3000037802 */ /* 0x000fc40000000f00 */
[----:B-12---:R-:W-:Y:S05]  /*24e20*/  CALL.REL.NOINC `($__internal_103_$__cuda_sm70_shflsync_idx_p) ;  /* 0x00000ce000007944 */ /* 0x006fea0003c00000 */
        /* <DEDUP_REMOVED lines=8> */
.L_x_6386:
[----:B------:R-:W-:Y:S01]  /*24eb0*/  IMAD.MOV.U32 R223, RZ, RZ, R5 ;  /* 0x000000ffffdf7224 */ /* 0x000fe200078e0005 */
[----:B------:R-:W-:Y:S01]  /*24ec0*/  MOV R2, RZ ;  /* 0x000000ff00027202 */ /* 0x000fe20000000f00 */
[----:B------:R-:W-:Y:S01]  /*24ed0*/  IMAD.MOV.U32 R232, RZ, RZ, 0x1c1f ;  /* 0x00001c1fffe87424 */ /* 0x000fe200078e00ff */
[----:B------:R-:W-:Y:S02]  /*24ee0*/  MOV R3, 0x24f00 ;  /* 0x00024f0000037802 */ /* 0x000fe40000000f00 */
[----:B------:R-:W-:Y:S05]  /*24ef0*/  CALL.REL.NOINC `($__internal_103_$__cuda_sm70_shflsync_idx_p) ;  /* 0x00000c1000007944 */ /* 0x000fea0003c00000 */
[----:B------:R-:W-:Y:S01]  /*24f00*/  MOV R4, R232 ;  /* 0x000000e800047202 */ /* 0x000fe20000000f00 */
[----:B-1---5:R-:W-:Y:S05]  /*24f10*/  BRA `(.L_x_6467) ;  /* 0xffffa78000007947 */ /* 0x022fea000383ffff */
.L_x_6387:
[----:B------:R-:W-:Y:S01]  /*24f20*/  IMAD.MOV.U32 R223, RZ, RZ, R6 ;  /* 0x000000ffffdf7224 */ /* 0x000fe200078e0006 */
[----:B------:R-:W-:Y:S01]  /*24f30*/  MOV R2, RZ ;  /* 0x000000ff00027202 */ /* 0x000fe20000000f00 */
[----:B------:R-:W-:Y:S01]  /*24f40*/  IMAD.MOV.U32 R232, RZ, RZ, 0x1c1f ;  /* 0x00001c1fffe87424 */ /* 0x000fe200078e00ff */
[----:B------:R-:W-:Y:S02]  /*24f50*/  MOV R3, 0x24f70 ;  /* 0x00024f7000037802 */ /* 0x000fe40000000f00 */
[----:B-12---:R-:W-:Y:S05]  /*24f60*/  CALL.REL.NOINC `($__internal_103_$__cuda_sm70_shflsync_idx_p) ;  /* 0x00000ba000007944 */ /* 0x006fea0003c00000 */
[----:B------:R-:W-:Y:S01]  /*24f70*/  MOV R2, R232 ;  /* 0x000000e800027202 */ /* 0x000fe20000000f00 */
[----:B-1---5:R-:W-:Y:S05]  /*24f80*/  BRA `(.L_x_6468) ;  /* 0xffffa73000007947 */ /* 0x022fea000383ffff */
.L_x_6390:
[----:B------:R-:W-:Y:S01]  /*24f90*/  IMAD.MOV.U32 R223, RZ, RZ, R5 ;  /* 0x000000ffffdf7224 */ /* 0x000fe200078e0005 */
[----:B-1--4-:R-:W-:Y:S01]  /*24fa0*/  MOV R2, 0x1 ;  /* 0x0000000100027802 */ /* 0x012fe20000000f00 */
[----:B------:R-:W-:Y:S01]  /*24fb0*/  IMAD.MOV.U32 R232, RZ, RZ, 0x1c1f ;  /* 0x00001c1fffe87424 */ /* 0x000fe200078e00ff */
[----:B------:R-:W-:-:S02]  /*24fc0*/  MOV R3, 0x24fe0 ;  /* 0x00024fe000037802 */ /* 0x000fc40000000f00 */
[----:B--23--:R-:W-:Y:S05]  /*24fd0*/  CALL.REL.NOINC `($__internal_103_$__cuda_sm70_shflsync_idx_p) ;  /* 0x00000b3000007944 */ /* 0x00cfea0003c00000 */
        /* <DEDUP_REMOVED lines=8> */
.L_x_6394:
[----:B------:R-:W-:Y:S01]  /*25060*/  IMAD.MOV.U32 R223, RZ, RZ, R5 ;  /* 0x000000ffffdf7224 */ /* 0x000fe200078e0005 */
[----:B------:R-:W-:Y:S01]  /*25070*/  MOV R2, RZ ;  /* 0x000000ff00027202 */ /* 0x000fe20000000f00 */
[----:B------:R-:W-:Y:S01]  /*25080*/  IMAD.MOV.U32 R232, RZ, RZ, 0x181f ;  /* 0x0000181fffe87424 */ /* 0x000fe200078e00ff */
[----:B------:R-:W-:Y:S02]  /*25090*/  MOV R3, 0x250b0 ;  /* 0x000250b000037802 */ /* 0x000fe40000000f00 */
[----:B------:R-:W-:Y:S05]  /*250a0*/  CALL.REL.NOINC `($__internal_103_$__cuda_sm70_shflsync_idx_p) ;  /* 0x00000a6000007944 */ /* 0x000fea0003c00000 */
[----:B------:R-:W-:Y:S01]  /*250b0*/  MOV R4, R232 ;  /* 0x000000e800047202 */ /* 0x000fe20000000f00 */
[----:B-1---5:R-:W-:Y:S05]  /*250c0*/  BRA `(.L_x_6470) ;  /* 0xffffc6e000007947 */ /* 0x022fea000383ffff */
.L_x_6395:
[----:B------:R-:W-:Y:S01]  /*250d0*/  IMAD.MOV.U32 R223, RZ, RZ, R16 ;  /* 0x000000ffffdf7224 */ /* 0x000fe200078e0010 */
[----:B------:R-:W-:Y:S01]  /*250e0*/  MOV R2, RZ ;  /* 0x000000ff00027202 */ /* 0x000fe20000000f00 */
[----:B------:R-:W-:Y:S01]  /*250f0*/  IMAD.MOV.U32 R232, RZ, RZ, 0x181f ;  /* 0x0000181fffe87424 */ /* 0x000fe200078e00ff */
[----:B------:R-:W-:Y:S02]  /*25100*/  MOV R3, 0x25120 ;  /* 0x0002512000037802 */ /* 0x000fe40000000f00 */
[----:B-12---:R-:W-:Y:S05]  /*25110*/  CALL.REL.NOINC `($__internal_103_$__cuda_sm70_shflsync_idx_p) ;  /* 0x000009f000007944 */ /* 0x006fea0003c00000 */
[----:B------:R-:W-:Y:S01]  /*25120*/  MOV R2, R232 ;  /* 0x000000e800027202 */ /* 0x000fe20000000f00 */
[----:B-1---5:R-:W-:Y:S05]  /*25130*/  BRA `(.L_x_6471) ;  /* 0xffffc69000007947 */ /* 0x022fea000383ffff */
.L_x_6398:
[----:B------:R-:W-:Y:S01]  /*25140*/  IMAD.MOV.U32 R223, RZ, RZ, R5 ;  /* 0x000000ffffdf7224 */ /* 0x000fe200078e0005 */
[----:B--2-4-:R-:W-:Y:S01]  /*25150*/  MOV R2, 0x1 ;  /* 0x0000000100027802 */ /* 0x014fe20000000f00 */
[----:B------:R-:W-:Y:S01]  /*25160*/  IMAD.MOV.U32 R232, RZ, RZ, 0x181f ;  /* 0x0000181fffe87424 */ /* 0x000fe200078e00ff */
[----:B------:R-:W-:-:S02]  /*25170*/  MOV R3, 0x25190 ;  /* 0x0002519000037802 */ /* 0x000fc40000000f00 */
[----:B-1-3--:R-:W-:Y:S05]  /*25180*/  CALL.REL.NOINC `($__internal_103_$__cuda_sm70_shflsync_idx_p) ;  /* 0x0000098000007944 */ /* 0x00afea0003c00000 */
        /* <DEDUP_REMOVED lines=8> */
.L_x_6401:
[----:B------:R-:W-:Y:S01]  /*25210*/  IMAD.MOV.U32 R223, RZ, RZ, R5 ;  /* 0x000000ffffdf7224 */ /* 0x000fe200078e0005 */
[----:B-1--4-:R-:W-:Y:S01]  /*25220*/  MOV R2, 0x2 ;  /* 0x0000000200027802 */ /* 0x012fe20000000f00 */
[----:B------:R-:W-:Y:S01]  /*25230*/  IMAD.MOV.U32 R232, RZ, RZ, 0x181f ;  /* 0x0000181fffe87424 */ /* 0x000fe200078e00ff */
[----:B------:R-:W-:Y:S02]  /*25240*/  MOV R3, 0x25260 ;  /* 0x0002526000037802 */ /* 0x000fe40000000f00 */
[----:B--23--:R-:W-:Y:S05]  /*25250*/  CALL.REL.NOINC `($__internal_103_$__cuda_sm70_shflsync_idx_p) ;  /* 0x000008b000007944 */ /* 0x00cfea0003c00000 */
[----:B------:R-:W-:Y:S01]  /*25260*/  MOV R4, R232 ;  /* 0x000000e800047202 */ /* 0x000fe20000000f00 */
[----:B-1---5:R-:W-:Y:S05]  /*25270*/  BRA `(.L_x_6473) ;  /* 0xffffc84000007947 */ /* 0x022fea000383ffff */
.L_x_6402:
[----:B------:R-:W-:Y:S01]  /*25280*/  IMAD.MOV.U32 R223, RZ, RZ, R16 ;  /* 0x000000ffffdf7224 */ /* 0x000fe200078e0010 */
[----:B----4-:R-:W-:Y:S01]  /*25290*/  MOV R2, 0x2 ;  /* 0x0000000200027802 */ /* 0x010fe20000000f00 */
[----:B------:R-:W-:Y:S01]  /*252a0*/  IMAD.MOV.U32 R232, RZ, RZ, 0x181f ;  /* 0x0000181fffe87424 */ /* 0x000fe200078e00ff */
[----:B------:R-:W-:Y:S02]  /*252b0*/  MOV R3, 0x252d0 ;  /* 0x000252d000037802 */ /* 0x000fe40000000f00 */
[----:B-123--:R-:W-:Y:S05]  /*252c0*/  CALL.REL.NOINC `($__internal_103_$__cuda_sm70_shflsync_idx_p) ;  /* 0x0000084000007944 */ /* 0x00efea0003c00000 */
[----:B------:R-:W-:Y:S01]  /*252d0*/  MOV R2, R232 ;  /* 0x000000e800027202 */ /* 0x000fe20000000f00 */
[----:B-1---5:R-:W-:Y:S05]  /*252e0*/  BRA `(.L_x_6474) ;  /* 0xffffc7f000007947 */ /* 0x022fea000383ffff */
.L_x_6405:
[----:B------:R-:W-:Y:S01]  /*252f0*/  IMAD.MOV.U32 R223, RZ, RZ, R5 ;  /* 0x000000ffffdf7224 */ /* 0x000fe200078e0005 */
[----:B-1----:R-:W-:Y:S01]  /*25300*/  MOV R2, 0x3 ;  /* 0x0000000300027802 */ /* 0x002fe20000000f00 */
[----:B------:R-:W-:Y:S01]  /*25310*/  IMAD.MOV.U32 R232, RZ, RZ, 0x181f ;  /* 0x0000181fffe87424 */ /* 0x000fe200078e00ff */
[----:B------:R-:W-:-:S02]  /*25320*/  MOV R3, 0x25340 ;  /* 0x0002534000037802 */ /* 0x000fc40000000f00 */
[----:B--234-:R-:W-:Y:S05]  /*25330*/  CALL.REL.NOINC `($__internal_103_$__cuda_sm70_shflsync_idx_p) ;  /* 0x000007d000007944 */ /* 0x01cfea0003c00000 */
        /* <DEDUP_REMOVED lines=8> */
.L_x_6407:
[----:B------:R-:W-:Y:S01]  /*253c0*/  IMAD.MOV.U32 R223, RZ, RZ, R114 ;  /* 0x000000ffffdf7224 */ /* 0x000fe200078e0072 */
[----:B------:R-:W-:Y:S01]  /*253d0*/  MOV R2, RZ ;  /* 0x000000ff00027202 */ /* 0x000fe20000000f00 */
[----:B------:R-:W-:Y:S01]  /*253e0*/  IMAD.MOV.U32 R232, RZ, RZ, 0x1f ;  /* 0x0000001fffe87424 */ /* 0x000fe200078e00ff */
[----:B------:R-:W-:Y:S02]  /*253f0*/  MOV R3, 0x25410 ;  /* 0x0002541000037802 */ /* 0x000fe40000000f00 */
[----:B-1----:R-:W-:Y:S05]  /*25400*/  CALL.REL.NOINC `($__internal_103_$__cuda_sm70_shflsync_idx_p) ;  /* 0x0000070000007944 */ /* 0x002fea0003c00000 */
[----:B------:R-:W-:Y:S01]  /*25410*/  MOV R11, R232 ;  /* 0x000000e8000b7202 */ /* 0x000fe20000000f00 */
[----:B-1---5:R-:W-:Y:S05]  /*25420*/  BRA `(.L_x_6476) ;  /* 0xffffca6000007947 */ /* 0x022fea000383ffff */
.L_x_6408:
[----:B------:R-:W-:Y:S01]  /*25430*/  IMAD.MOV.U32 R223, RZ, RZ, R114 ;  /* 0x000000ffffdf7224 */ /* 0x000fe200078e0072 */
[----:B------:R-:W-:Y:S01]  /*25440*/  MOV R2, 0x1 ;  /* 0x0000000100027802 */ /* 0x000fe20000000f00 */
[----:B------:R-:W-:Y:S01]  /*25450*/  IMAD.MOV.U32 R232, RZ, RZ, 0x1f ;  /* 0x0000001fffe87424 */ /* 0x000fe200078e00ff */
[----:B------:R-:W-:Y:S02]  /*25460*/  MOV R3, 0x25480 ;  /* 0x0002548000037802 */ /* 0x000fe40000000f00 */
[----:B-123--:R-:W-:Y:S05]  /*25470*/  CALL.REL.NOINC `($__internal_103_$__cuda_sm70_shflsync_idx_p) ;  /* 0x0000069000007944 */ /* 0x00efea0003c00000 */
[----:B------:R-:W-:Y:S01]  /*25480*/  MOV R6, R232 ;  /* 0x000000e800067202 */ /* 0x000fe20000000f00 */
[----:B-1---5:R-:W-:Y:S05]  /*25490*/  BRA `(.L_x_6477) ;  /* 0xffffca1000007947 */ /* 0x022fea000383ffff */
.L_x_6409:
[----:B------:R-:W-:Y:S01]  /*254a0*/  IMAD.MOV.U32 R2, RZ, RZ, R4 ;  /* 0x000000ffff027224 */ /* 0x000fe200078e0004 */
[----:B------:R-:W-:-:S02]  /*254b0*/  MOV R5, 0x1 ;  /* 0x0000000100057802 */ /* 0x000fc40000000f00 */
[----:B------:R-:W-:Y:S02]  /*254c0*/  MOV R3, 0x254e0 ;  /* 0x000254e000037802 */ /* 0x000fe40000000f00 */
[----:B--234-:R-:W-:Y:S05]  /*254d0*/  CALL.REL.NOINC `($__internal_104_$__cuda_sm70_shflsync_up_p) ;  /* 0x000006b000007944 */ /* 0x01cfea0003c00000 */
[----:B------:R-:W-:Y:S05]  /*254e0*/  BRA `(.L_x_6478) ;  /* 0xffffcaf000007947 */ /* 0x000fea000383ffff */
.L_x_6410:
[----:B------:R-:W-:Y:S01]  /*254f0*/  IMAD.MOV.U32 R2, RZ, RZ, R4 ;  /* 0x000000ffff027224 */ /* 0x000fe200078e0004 */
[----:B------:R-:W-:Y:S02]  /*25500*/  MOV R5, 0x2 ;  /* 0x0000000200057802 */ /* 0x000fe40000000f00 */
[----:B------:R-:W-:Y:S02]  /*25510*/  MOV R3, 0x25530 ;  /* 0x0002553000037802 */ /* 0x000fe40000000f00 */
[----:B---34-:R-:W-:Y:S05]  /*25520*/  CALL.REL.NOINC `($__internal_104_$__cuda_sm70_shflsync_up_p) ;  /* 0x0000066000007944 */ /* 0x018fea0003c00000 */
        /* <DEDUP_REMOVED lines=25> */
[----:B------:R-:W-:Y:S01]  /*256c0*/  MOV R2, R232 ;  /* 0x000000e800027202 */ /* 0x000fe20000000f00 */
[----:B-1---5:R-:W-:Y:S05]  /*256d0*/  BRA `(.L_x_6479) ;  /* 0xffffca0000007947 */ /* 0x022fea000383ffff */
.L_x_6414:
[----:B------:R-:W-:Y:S01]  /*256e0*/  IMAD.MOV.U32 R2, RZ, RZ, R4 ;  /* 0x000000ffff027224 */ /* 0x000fe200078e0004 */
[----:B------:R-:W-:Y:S02]  /*256f0*/  MOV R5, 0x1 ;  /* 0x0000000100057802 */ /* 0x000fe40000000f00 */
[----:B------:R-:W-:Y:S02]  /*25700*/  MOV R3, 0x25720 ;  /* 0x0002572000037802 */ /* 0x000fe40000000f00 */
[----:B----4-:R-:W-:Y:S05]  /*25710*/  CALL.REL.NOINC `($__internal_104_$__cuda_sm70_shflsync_up_p) ;  /* 0x0000047000007944 */ /* 0x010fea0003c00000 */
[----:B------:R-:W-:Y:S01]  /*25720*/  MOV R2, R5 ;  /* 0x0000000500027202 */ /* 0x000fe20000000f00 */
[----:B------:R-:W-:Y:S05]  /*25730*/  BRA `(.L_x_6480) ;  /* 0xffffcb1000007947 */ /* 0x000fea000383ffff */
.L_x_6415:
[----:B------:R-:W-:Y:S01]  /*25740*/  IMAD.MOV.U32 R2, RZ, RZ, R4 ;  /* 0x000000ffff027224 */ /* 0x000fe200078e0004 */
[----:B------:R-:W-:Y:S02]  /*25750*/  MOV R5, 0x2 ;  /* 0x0000000200057802 */ /* 0x000fe40000000f00 */
[----:B------:R-:W-:Y:S02]  /*25760*/  MOV R3, 0x25780 ;  /* 0x0002578000037802 */ /* 0x000fe40000000f00 */
[----:B----4-:R-:W-:Y:S05]  /*25770*/  CALL.REL.NOINC `($__internal_104_$__cuda_sm70_shflsync_up_p) ;  /* 0x0000041000007944 */ /* 0x010fea0003c00000 */
        /* <DEDUP_REMOVED lines=27> */
.L_x_6417:
[----:B------:R-:W-:Y:S02]  /*25930*/  SEL R2, RZ, 0x1, P0 ;  /* 0x00000001ff027807 */ /* 0x000fe40000000000 */
[----:B------:R-:W-:Y:S02]  /*25940*/  MOV R3, 0x25960 ;  /* 0x0002596000037802 */ /* 0x000fe40000000f00 */
[----:B-1--4-:R-:W-:Y:S05]  /*25950*/  CALL.REL.NOINC `($__internal_105_$__cuda_sm70_votesync_ballot) ;  /* 0x000002a000007944 */ /* 0x012fea0003c00000 */
[----:B------:R-:W-:Y:S05]  /*25960*/  BRA `(.L_x_6482) ;  /* 0xffffca7000007947 */ /* 0x000fea000383ffff */
.L_x_6418:
[----:B------:R-:W-:Y:S01]  /*25970*/  IMAD.MOV.U32 R223, RZ, RZ, R9 ;  /* 0x000000ffffdf7224 */ /* 0x000fe200078e0009 */
[----:B--2---:R-:W-:Y:S01]  /*25980*/  MOV R2, R12 ;  /* 0x0000000c00027202 */ /* 0x004fe20000000f00 */
[----:B------:R-:W-:Y:S01]  /*25990*/  IMAD.MOV.U32 R232, RZ, RZ, 0x1f ;  /* 0x0000001fffe87424 */ /* 0x000fe200078e00ff */
[----:B------:R-:W-:Y:S02]  /*259a0*/  MOV R3, 0x259c0 ;  /* 0x000259c000037802 */ /* 0x000fe40000000f00 */
[----:B-1--4-:R-:W-:Y:S05]  /*259b0*/  CALL.REL.NOINC `($__internal_103_$__cuda_sm70_shflsync_idx_p) ;  /* 0x0000015000007944 */ /* 0x012fea0003c00000 */
[----:B------:R-:W-:Y:S01]  /*259c0*/  IMAD.MOV.U32 R6, RZ, RZ, R232 ;  /* 0x000000ffff067224 */ /* 0x000fe200078e00e8 */
[----:B------:R-:W-:Y:S01]  /*259d0*/  MOV R2, R12 ;  /* 0x0000000c00027202 */ /* 0x000fe20000000f00 */
[----:B------:R-:W-:Y:S01]  /*259e0*/  IMAD.MOV.U32 R223, RZ, RZ, R10 ;  /* 0x000000ffffdf7224 */ /* 0x000fe200078e000a */
[----:B------:R-:W-:Y:S02]  /*259f0*/  MOV R232, 0x1f ;  /* 0x0000001f00e87802 */ /* 0x000fe40000000f00 */
[----:B------:R-:W-:-:S02]  /*25a00*/  MOV R3, 0x25a20 ;  /* 0x00025a2000037802 */ /* 0x000fc40000000f00 */
[----:B-1---5:R-:W-:Y:S05]  /*25a10*/  CALL.REL.NOINC `($__internal_103_$__cuda_sm70_shflsync_idx_p) ;  /* 0x000000f000007944 */ /* 0x022fea0003c00000 */
[----:B------:R-:W-:Y:S01]  /*25a20*/  MOV R5, R232 ;  /* 0x000000e800057202 */ /* 0x000fe20000000f00 */
[----:B-1---5:R-:W-:Y:S05]  /*25a30*/  BRA `(.L_x_6483) ;  /* 0xffffca1000007947 */ /* 0x022fea000383ffff */
.L_x_6421:
[----:B------:R-:W-:Y:S01]  /*25a40*/  IMAD.MOV.U32 R223, RZ, RZ, R4 ;  /* 0x000000ffffdf7224 */ /* 0x000fe200078e0004 */
[----:B--2---:R-:W-:Y:S01]  /*25a50*/  MOV R2, R12 ;  /* 0x0000000c00027202 */ /* 0x004fe20000000f00 */
[----:B------:R-:W-:Y:S01]  /*25a60*/  IMAD.MOV.U32 R232, RZ, RZ, 0x1f ;  /* 0x0000001fffe87424 */ /* 0x000fe200078e00ff */
[----:B------:R-:W-:-:S02]  /*25a70*/  MOV R3, 0x25a90 ;  /* 0x00025a9000037802 */ /* 0x000fc40000000f00 */
[----:B-1--4-:R-:W-:Y:S05]  /*25a80*/  CALL.REL.NOINC `($__internal_103_$__cuda_sm70_shflsync_idx_p) ;  /* 0x0000008000007944 */ /* 0x012fea0003c00000 */
[----:B------:R-:W-:Y:S01]  /*25a90*/  MOV R15, R232 ;  /* 0x000000e8000f7202 */ /* 0x000fe20000000f00 */
[----:B-1---5:R-:W-:Y:S05]  /*25aa0*/  BRA `(.L_x_6420) ;  /* 0xffffca0000007947 */ /* 0x022fea000383ffff */
        .weak           $__internal_102_$__cuda_sm70_shflsync_bfly_p
        .type           $__internal_102_$__cuda_sm70_shflsync_bfly_p,@function
        .size           $__internal_102_$__cuda_sm70_shflsync_bfly_p,($__internal_103_$__cuda_sm70_shflsync_idx_p - $__internal_102_$__cuda_sm70_shflsync_bfly_p)
$__internal_102_$__cuda_sm70_shflsync_bfly_p:
[----:B------:R-:W-:Y:S02]  /*25ab0*/  MOV R186, 0x1f ;  /* 0x0000001f00ba7802 */ /* 0x000fe40000000f00 */
[----:B------:R-:W-:-:S04]  /*25ac0*/  MOV R187, 0xffffffff ;  /* 0xffffffff00bb7802 */ /* 0x000fc80000000f00 */
[----:B------:R-:W-:Y:S04]  /*25ad0*/  WARPSYNC R187 ;  /* 0x000000bb00007348 */ /* 0x000fe80003800000 */
[----:B------:R1:W2:Y:S02]  /*25ae0*/  SHFL.BFLY PT, R186, R4, R3, R186 ;  /* 0x0c00000304ba7389 */ /* 0x0002a400000e00ba */
[----:B-1----:R-:W-:-:S04]  /*25af0*/  MOV R3, 0x0 ;  /* 0x0000000000037802 */ /* 0x002fc80000000f00 */
[----:B--2---:R-:W-:Y:S05]  /*25b00*/  RET.REL.NODEC R2 `(_ZN7cutlass13device_kernelIN5flash19enable_sm80_to_sm89INS1_16FlashAttnFwdSm80INS1_25CollectiveMainloopFwdSm80ILi8ELi1ELb0EN4cute5tupleIJNS5_1CILi128EEENS7_ILi48EEENS7_ILi256EEEEEELi256ENS_10bfloat16_tEfNS_4arch4Sm80ELb1ELb0ELb0ELb1ELb1ELb1ELb1ELb1EEENS1_21CollectiveEpilogueFwdINS6_IJS8_SA_S9_EEENS6_IJNS7_ILi1EEESI_SI_EEESC_SE_Li256ELb1ELb1ELb1ELb0EEENS1_36VarlenDynamicPersistentTileSchedulerILi128ELi48ELi256ELi256ELb1ELb1ELb0ELb1ELb1ELb1EEEEEEEEEvNT_6ParamsE) ;  /* 0xfffda4f002007950 */ /* 0x004fea0003c3ffff */
        .weak           $__internal_103_$__cuda_sm70_shflsync_idx_p
        .type           $__internal_103_$__cuda_sm70_shflsync_idx_p,@function
        .size           $__internal_103_$__cuda_sm70_shflsync_idx_p,($__internal_104_$__cuda_sm70_shflsync_up_p - $__internal_103_$__cuda_sm70_shflsync_idx_p)
$__internal_103_$__cuda_sm70_shflsync_idx_p:
[----:B------:R1:W-:Y:S02]  /*25b10*/  STL [R1+0x194], R0 ;  /* 0x0001940001007387 */ /* 0x0003e40000100800 */
[----:B-1----:R-:W-:-:S04]  /*25b20*/  MOV R0, 0xffffffff ;  /* 0xffffffff00007802 */ /* 0x002fc80000000f00 */
[----:B------:R-:W-:Y:S04]  /*25b30*/  WARPSYNC R0 ;  /* 0x0000000000007348 */ /* 0x000fe80003800000 */
[----:B------:R1:W2:Y:S04]  /*25b40*/  SHFL.IDX PT, R232, R223, R2, R232 ;  /* 0x00000002dfe87389 */ /* 0x0002a800000e00e8 */
[----:B-1----:R1:W5:Y:S01]  /*25b50*/  LDL.LU R0, [R1+0x194] ;  /* 0x0001940001007983 */ /* 0x0023620000300800 */
[----:B------:R-:W-:Y:S02]  /*25b60*/  MOV R2, R3 ;  /* 0x0000000300027202 */ /* 0x000fe40000000f00 */
[----:B------:R-:W-:-:S04]  /*25b70*/  MOV R3, 0x0 ;  /* 0x0000000000037802 */ /* 0x000fc80000000f00 */
[----:B--2---:R-:W-:Y:S05]  /*25b80*/  RET.REL.NODEC R2 `(_ZN7cutlass13device_kernelIN5flash19enable_sm80_to_sm89INS1_16FlashAttnFwdSm80INS1_25CollectiveMainloopFwdSm80ILi8ELi1ELb0EN4cute5tupleIJNS5_1CILi128EEENS7_ILi48EEENS7_ILi256EEEEEELi256ENS_10bfloat16_tEfNS_4arch4Sm80ELb1ELb0ELb0ELb1ELb1ELb1ELb1ELb1EEENS1_21CollectiveEpilogueFwdINS6_IJS8_SA_S9_EEENS6_IJNS7_ILi1EEESI_SI_EEESC_SE_Li256ELb1ELb1ELb1ELb0EEENS1_36VarlenDynamicPersistentTileSchedulerILi128ELi48ELi256ELi256ELb1ELb1ELb0ELb1ELb1ELb1EEEEEEEEEvNT_6ParamsE) ;  /* 0xfffda47002007950 */ /* 0x004fea0003c3ffff */
        .weak           $__internal_104_$__cuda_sm70_shflsync_up_p
        .type           $__internal_104_$__cuda_sm70_shflsync_up_p,@function
        .size           $__internal_104_$__cuda_sm70_shflsync_up_p,($__internal_105_$__cuda_sm70_votesync_ballot - $__internal_104_$__cuda_sm70_shflsync_up_p)
$__internal_104_$__cuda_sm70_shflsync_up_p:
[----:B------:R-:W-:Y:S02]  /*25b90*/  IMAD.MOV.U32 R13, RZ, RZ, -0x1 ;  /* 0xffffffffff0d7424 */ /* 0x000fe400078e00ff */
[----:B------:R-:W-:Y:S02]  /*25ba0*/  IMAD.MOV.U32 R12, RZ, RZ, RZ ;  /* 0x000000ffff0c7224 */ /* 0x000fe400078e00ff */
[----:B------:R-:W-:Y:S04]  /*25bb0*/  WARPSYNC R13 ;  /* 0x0000000d00007348 */ /* 0x000fe80003800000 */
[----:B------:R1:W2:Y:S02]  /*25bc0*/  SHFL.UP PT, R5, R2, R5, R12 ;  /* 0x0400000502057389 */ /* 0x0002a400000e000c */
[----:B-1----:R-:W-:-:S02]  /*25bd0*/  MOV R2, R3 ;  /* 0x0000000300027202 */ /* 0x002fc40000000f00 */
[----:B------:R-:W-:-:S04]  /*25be0*/  MOV R3, 0x0 ;  /* 0x0000000000037802 */ /* 0x000fc80000000f00 */
[----:B--2---:R-:W-:Y:S05]  /*25bf0*/  RET.REL.NODEC R2 `(_ZN7cutlass13device_kernelIN5flash19enable_sm80_to_sm89INS1_16FlashAttnFwdSm80INS1_25CollectiveMainloopFwdSm80ILi8ELi1ELb0EN4cute5tupleIJNS5_1CILi128EEENS7_ILi48EEENS7_ILi256EEEEEELi256ENS_10bfloat16_tEfNS_4arch4Sm80ELb1ELb0ELb0ELb1ELb1ELb1ELb1ELb1EEENS1_21CollectiveEpilogueFwdINS6_IJS8_SA_S9_EEENS6_IJNS7_ILi1EEESI_SI_EEESC_SE_Li256ELb1ELb1ELb1ELb0EEENS1_36VarlenDynamicPersistentTileSchedulerILi128ELi48ELi256ELi256ELb1ELb1ELb0ELb1ELb1ELb1EEEEEEEEEvNT_6ParamsE) ;  /* 0xfffda40002007950 */ /* 0x004fea0003c3ffff */
        .weak           $__internal_105_$__cuda_sm70_votesync_ballot
        .type           $__internal_105_$__cuda_sm70_votesync_ballot,@function
        .size           $__internal_105_$__cuda_sm70_votesync_ballot,(.L_x_6625 - $__internal_105_$__cuda_sm70_votesync_ballot)
$__internal_105_$__cuda_sm70_votesync_ballot:
[----:B------:R-:W-:Y:S01]  /*25c00*/  ISETP.NE.U32.AND P0, PT, R2, 0x1, PT ;  /* 0x000000010200780c */ /* 0x000fe20003f05070 */
[----:B------:R-:W-:-:S04]  /*25c10*/  IMAD.MOV.U32 R5, RZ, RZ, -0x1 ;  /* 0xffffffffff057424 */ /* 0x000fc800078e00ff */
[----:B------:R-:W-:Y:S08]  /*25c20*/  WARPSYNC R5 ;  /* 0x0000000500007348 */ /* 0x000ff00003800000 */
[----:B------:R-:W-:-:S04]  /*25c30*/  VOTE.ANY R2, PT, !P0 ;  /* 0x0000000000027806 */ /* 0x000fc800040e0100 */
[----:B------:R-:W-:Y:S01]  /*25c40*/  LOP3.LUT R13, R2, R5, RZ, 0xc0, !PT ;  /* 0x00000005020d7212 */ /* 0x000fe200078ec0ff */
[----:B------:R-:W-:Y:S02]  /*25c50*/  IMAD.MOV.U32 R2, RZ, RZ, R3 ;  /* 0x000000ffff027224 */ /* 0x000fe400078e0003 */
[----:B------:R-:W-:-:S04]  /*25c60*/  IMAD.MOV.U32 R3, RZ, RZ, 0x0 ;  /* 0x00000000ff037424 */ /* 0x000fc800078e00ff */
[----:B------:R-:W-:Y:S05]  /*25c70*/  RET.REL.NODEC R2 `(_ZN7cutlass13device_kernelIN5flash19enable_sm80_to_sm89INS1_16FlashAttnFwdSm80INS1_25CollectiveMainloopFwdSm80ILi8ELi1ELb0EN4cute5tupleIJNS5_1CILi128EEENS7_ILi48EEENS7_ILi256EEEEEELi256ENS_10bfloat16_tEfNS_4arch4Sm80ELb1ELb0ELb0ELb1ELb1ELb1ELb1ELb1EEENS1_21CollectiveEpilogueFwdINS6_IJS8_SA_S9_EEENS6_IJNS7_ILi1EEESI_SI_EEESC_SE_Li256ELb1ELb1ELb1ELb0EEENS1_36VarlenDynamicPersistentTileSchedulerILi128ELi48ELi256ELi256ELb1ELb1ELb0ELb1ELb1ELb1EEEEEEEEEvNT_6ParamsE) ;  /* 0xfffda38002007950 */ /* 0x000fea0003c3ffff */
.L_x_6484:
        /* <DEDUP_REMOVED lines=16> */
.L_x_6625:


//--------------------- .nv.shared._ZN7cutlass13device_kernelIN5flash19enable_sm80_to_sm89INS1_16FlashAttnFwdSm80INS1_25CollectiveMainloopFwdSm80ILi8ELi1ELb1EN4cute5tupleIJNS5_1CILi128EEENS7_ILi64EEENS7_ILi256EEEEEELi256ENS_10bfloat16_tEfNS_4arch4Sm80ELb0ELb0ELb1ELb0ELb1ELb0ELb1ELb1EEENS1_21CollectiveEpilogueFwdINS6_IJS8_SA_S9_EEENS6_IJNS7_ILi1EEESI_SI_EEESC_SE_Li256ELb0ELb1ELb1ELb0EEENS1_19SingleTileSchedulerILb0ELb1ELb1ELi128EEEEEEEEEvNT_6ParamsE --------------------------
	.section	.nv.shared._ZN7cutlass13device_kernelIN5flash19enable_sm80_to_sm89INS1_16FlashAttnFwdSm80INS1_25CollectiveMainloopFwdSm80ILi8ELi1ELb1EN4cute5tupleIJNS5_1CILi128EEENS7_ILi64EEENS7_ILi256EEEEEELi256ENS_10bfloat16_tEfNS_4arch4Sm80ELb0ELb0ELb1ELb0ELb1ELb0ELb1ELb1EEENS1_21CollectiveEpilogueFwdINS6_IJS8_SA_S9_EEENS6_IJNS7_ILi1EEESI_SI_EEESC_SE_Li256ELb0ELb1ELb1ELb0EEENS1_19SingleTileSchedulerILb0ELb1ELb1ELi128EEEEEEEEEvNT_6ParamsE,"aw",@nobits
	.sectionflags	@""
	.align	16


//--------------------- .nv.global                --------------------------
	.section	.nv.global,"aw",@nobits
.nv.global:
	.type		_ZN89_INTERNAL_0b48053f_53_flash_fwd_hdim256_bf16_paged_split_softcapall_sm80_cu_348dd9ca_31754cute1_E,@object
	.size		_ZN89_INTERNAL_0b48053f_53_flash_fwd_hdim256_bf16_paged_split_softcapall_sm80_cu_348dd9ca_31754cute1_E,(_ZN89_INTERNAL_0b48053f_53_flash_fwd_hdim256_bf16_paged_split_softcapall_sm80_cu_348dd9ca_31754cuda3std3__45__cpo6cbeginE - _ZN89_INTERNAL_0b48053f_53_flash_fwd_hdim256_bf16_paged_split_softcapall_sm80_cu_348dd9ca_31754cute1_E)
_ZN89_INTERNAL_0b48053f_53_flash_fwd_hdim256_bf16_paged_split_softcapall_sm80_cu_348dd9ca_31754cute1_E:
	.zero		1
	.type		_ZN89_INTERNAL_0b48053f_53_flash_fwd_hdim256_bf16_paged_split_softcapall_sm80_cu_348dd9ca_31754cuda3std3__45__cpo6cbeginE,@object
	.size		_ZN89_INTERNAL_0b48053f_53_flash_fwd_hdim256_bf16_paged_split_softcapall_sm80_cu_348dd9ca_31754cuda3std3__45__cpo6cbeginE,(_ZN89_INTERNAL_0b48053f_53_flash_fwd_hdim256_bf16_paged_split_softcapall_sm80_cu_348dd9ca_31754cuda3std3__48in_placeE - _ZN89_INTERNAL_0b48053f_53_flash_fwd_hdim256_bf16_paged_split_softcapall_sm80_cu_348dd9ca_31754cuda3std3__45__cpo6cbeginE)
_ZN89_INTERNAL_0b48053f_53_flash_fwd_hdim256_bf16_paged_split_softcapall_sm80_cu_348dd9ca_31754cuda3std3__45__cpo6cbeginE:
	.zero		1
	.type		_ZN89_INTERNAL_0b48053f_53_flash_fwd_hdim256_bf16_paged_split_softcapall_sm80_cu_348dd9ca_31754cuda3std3__48in_placeE,@object
	.size		_ZN89_INTERNAL_0b48053f_53_flash_fwd_hdim256_bf16_paged_split_softcapall_sm80_cu_348dd9ca_31754cuda3std3__48in_placeE,(_ZN89_INTERNAL_0b48053f_53_flash_fwd_hdim256_bf16_paged_split_softcapall_sm80_cu_348dd9ca_31754cuda3std6ranges3__45__cpo9iter_moveE - _ZN89_INTERNAL_0b48053f_53_flash_fwd_hdim256_bf16_paged_split_softcapall_sm80_cu_348dd9ca_31754cuda3std3__48in_placeE)
_ZN89_INTERNAL_0b48053f_53_flash_fwd_hdim256_bf16_paged_split_softcapall_sm80_cu_348dd9ca_31754cuda3std3__48in_placeE:
	.zero		1
	.type		_ZN89_INTERNAL_0b48053f_53_flash_fwd_hdim256_bf16_paged_split_softcapall_sm80_cu_348dd9ca_31754cuda3std6ranges3__45__cpo9iter_moveE,@object
	.size		_ZN89_INTERNAL_0b48053f_53_flash_fwd_hdim256_bf16_paged_split_softcapall_sm80_cu_348dd9ca_31754cuda3std6ranges3__45__cpo9iter_moveE,(_ZN89_INTERNAL_0b48053f_53_flash_fwd_hdim256_bf16_paged_split_softcapall_sm80_cu_348dd9ca_31754cuda3std3__45__cpo5beginE - _ZN89_INTERNAL_0b48053f_53_flash_fwd_hdim256_bf16_paged_split_softcapall_sm80_cu_348dd9ca_31754cuda3std6ranges3__45__cpo9iter_moveE)
_ZN89_INTERNAL_0b48053f_53_flash_fwd_hdim256_bf16_paged_split_softcapall_sm80_cu_348dd9ca_31754cuda3std6ranges3__45__cpo9iter_moveE:
	.zero		1
	.type		_ZN89_INTERNAL_0b48053f_53_flash_fwd_hdim256_bf16_paged_split_softcapall_sm80_cu_348dd9ca_31754cuda3std3__45__cpo5beginE,@object
	.size		_ZN89_INTERNAL_0b48053f_53_flash_fwd_hdim256_bf16_paged_split_softcapall_sm80_cu_348dd9ca_31754cuda3std3__45__cpo5beginE,(_ZN89_INTERNAL_0b48053f_53_flash_fwd_hdim256_bf16_paged_split_softcapall_sm80_cu_348dd9ca_31754cuda3std3__491_GLOBAL__N__0b48053f_53_flash_fwd_hdim256_bf16_paged_split_softcapall_sm80_cu_348dd9ca_31756ignoreE - _ZN89_INTERNAL_0b48053f_53_flash_fwd_hdim256_bf16_paged_split_softcapall_sm80_cu_348dd9ca_31754cuda3std3__45__cpo5beginE)
_ZN89_INTERNAL_0b48053f_53_flash_fwd_hdim256_bf16_paged_split_softcapall_sm80_cu_348dd9ca_31754cuda3std3__45__cpo5beginE:
	.zero		1
	.type		_ZN89_INTERNAL_0b48053f_53_flash_fwd_hdim256_bf16_paged_split_softcapall_sm80_cu_348dd9ca_31754cuda3std3__491_GLOBAL__N__0b48053f_53_flash_fwd_hdim256_bf16_paged_split_softcapall_sm80_cu_348dd9ca_31756ignoreE,@object
	.size		_ZN89_INTERNAL_0b48053f_53_flash_fwd_hdim256_bf16_paged_split_softcapall_sm80_cu_348dd9ca_31754cuda3std3__491_GLOBAL__N__0b48053f_53_flash_fwd_hdim256_bf16_paged_split_softcapall_sm80_cu_348dd9ca_31756ignoreE,(_ZN89_INTERNAL_0b48053f_53_flash_fwd_hdim256_bf16_paged_split_softcapall_sm80_cu_348dd9ca_31754cute7productE - _ZN89_INTERNAL_0b48053f_53_flash_fwd_hdim256_bf16_paged_split_softcapall_sm80_cu_348dd9ca_31754cuda3std3__491_GLOBAL__N__0b48053f_53_flash_fwd_hdim256_bf16_paged_split_softcapall_sm80_cu_348dd9ca_31756ignoreE)
_ZN89_INTERNAL_0b48053f_53_flash_fwd_hdim256_bf16_paged_split_softcapall_sm80_cu_348dd9ca_31754cuda3std3__491_GLOBAL__N__0b48053f_53_flash_fwd_hdim256_bf16_paged_split_softcapall_sm80_cu_348dd9ca_31756ignoreE:
	.zero		1
	.type		_ZN89_INTERNAL_0b48053f_53_flash_fwd_hdim256_bf16_paged_split_softcapall_sm80_cu_348dd9ca_31754cute7productE,@object
	.size		_ZN89_INTERNAL_0b48053f_53_flash_fwd_hdim256_bf16_paged_split_softcapall_sm80_cu_348dd9ca_31754cute7productE,(_ZN89_INTERNAL_0b48053f_53_flash_fwd_hdim256_bf16_paged_split_softcapall_sm80_cu_348dd9ca_31754cuda3std3__45__cpo3endE - _ZN89_INTERNAL_0b48053f_53_flash_fwd_hdim256_bf16_paged_split_softcapall_sm80_cu_348dd9ca_31754cute7productE)
_ZN89_INTERNAL_0b48053f_53_flash_fwd_hdim256_bf16_paged_split_softcapall_sm80_cu_348dd9ca_31754cute7productE:
	.zero		1
	.type		_ZN89_INTERNAL_0b48053f_53_flash_fwd_hdim256_bf16_paged_split_softcapall_sm80_cu_348dd9ca_31754cuda3std3__45__cpo3endE,@object
	.size		_ZN89_INTERNAL_0b48053f_53_flash_fwd_hdim256_bf16_paged_split_softcapall_sm80_cu_348dd9ca_31754cuda3std3__45__cpo3endE,(_ZN89_INTERNAL_0b48053f_53_flash_fwd_hdim256_bf16_paged_split_softcapall_sm80_cu_348dd9ca_31754cuda3std3__419piecewise_constructE - _ZN89_INTERNAL_0b48053f_53_flash_fwd_hdim256_bf16_paged_split_softcapall_sm80_cu_348dd9ca_31754cuda3std3__45__cpo3endE)
_ZN89_INTERNAL_0b48053f_53_flash_fwd_hdim256_bf16_paged_split_softcapall_sm80_cu_348dd9ca_31754cuda3std3__45__cpo3endE:
	.zero		1
	.type		_ZN89_INTERNAL_0b48053f_53_flash_fwd_hdim256_bf16_paged_split_softcapall_sm80_cu_348dd9ca_31754cuda3std3__419piecewise_constructE,@object
	.size		_ZN89_INTERNAL_0b48053f_53_flash_fwd_hdim256_bf16_paged_split_softcapall_sm80_cu_348dd9ca_31754cuda3std3__419piecewise_constructE,(_ZN89_INTERNAL_0b48053f_53_flash_fwd_hdim256_bf16_paged_split_softcapall_sm80_cu_348dd9ca_31754cuda3std3__45__cpo4cendE - _ZN89_INTERNAL_0b48053f_53_flash_fwd_hdim256_bf16_paged_split_softcapall_sm80_cu_348dd9ca_31754cuda3std3__419piecewise_constructE)
_ZN89_INTERNAL_0b48053f_53_flash_fwd_hdim256_bf16_paged_split_softcapall_sm80_cu_348dd9ca_31754cuda3std3__419piecewise_constructE:
	.zero		1
	.type		_ZN89_INTERNAL_0b48053f_53_flash_fwd_hdim256_bf16_paged_split_softcapall_sm80_cu_348dd9ca_31754cuda3std3__45__cpo4cendE,@object
	.size		_ZN89_INTERNAL_0b48053f_53_flash_fwd_hdim256_bf16_paged_split_softcapall_sm80_cu_348dd9ca_31754cuda3std3__45__cpo4cendE,(_ZN89_INTERNAL_0b48053f_53_flash_fwd_hdim256_bf16_paged_split_softcapall_sm80_cu_348dd9ca_31754cuda3std6ranges3__45__cpo4swapE - _ZN89_INTERNAL_0b48053f_53_flash_fwd_hdim256_bf16_paged_split_softcapall_sm80_cu_348dd9ca_31754cuda3std3__45__cpo4cendE)
_ZN89_INTERNAL_0b48053f_53_flash_fwd_hdim256_bf16_paged_split_softcapall_sm80_cu_348dd9ca_31754cuda3std3__45__cpo4cendE:
	.zero		1
	.type		_ZN89_INTERNAL_0b48053f_53_flash_fwd_hdim256_bf16_paged_split_softcapall_sm80_cu_348dd9ca_31754cuda3std6ranges3__45__cpo4swapE,@object
	.size		_ZN89_INTERNAL_0b48053f_53_flash_fwd_hdim256_bf16_paged_split_softcapall_sm80_cu_348dd9ca_31754cuda3std6ranges3__45__cpo4swapE,(.L_7 - _ZN89_INTERNAL_0b48053f_53_flash_fwd_hdim256_bf16_paged_split_softcapall_sm80_cu_348dd9ca_31754cuda3std6ranges3__45__cpo4swapE)
_ZN89_INTERNAL_0b48053f_53_flash_fwd_hdim256_bf16_paged_split_softcapall_sm80_cu_348dd9ca_31754cuda3std6ranges3__45__cpo4swapE:
	.zero		1
.L_7:


//--------------------- .nv.shared._ZN7cutlass13device_kernelIN5flash19enable_sm80_to_sm89INS1_16FlashAttnFwdSm80INS1_25CollectiveMainloopFwdSm80ILi8ELi1ELb1EN4cute5tupleIJNS5_1CILi128EEENS7_ILi48EEENS7_ILi256EEEEEELi256ENS_10bfloat16_tEfNS_4arch4Sm80ELb0ELb0ELb1ELb1ELb1ELb0ELb1ELb1EEENS1_21CollectiveEpilogueFwdINS6_IJS8_SA_S9_EEENS6_IJNS7_ILi1EEESI_SI_EEESC_SE_Li256ELb1ELb1ELb1ELb0EEENS1_36VarlenDynamicPersistentTileSchedulerILi128ELi48ELi256ELi256ELb1ELb1ELb0ELb0ELb1ELb1EEEEEEEEEvNT_6ParamsE --------------------------
	.section	.nv.shared._ZN7cutlass13device_kernelIN5flash19enable_sm80_to_sm89INS1_16FlashAttnFwdSm80INS1_25CollectiveMainloopFwdSm80ILi8ELi1ELb1EN4cute5tupleIJNS5_1CILi128EEENS7_ILi48EEENS7_ILi256EEEEEELi256ENS_10bfloat16_tEfNS_4arch4Sm80ELb0ELb0ELb1ELb1ELb1ELb0ELb1ELb1EEENS1_21CollectiveEpilogueFwdINS6_IJS8_SA_S9_EEENS6_IJNS7_ILi1EEESI_SI_EEESC_SE_Li256ELb1ELb1ELb1ELb0EEENS1_36VarlenDynamicPersistentTileSchedulerILi128ELi48ELi256ELi256ELb1ELb1ELb0ELb0ELb1ELb1EEEEEEEEEvNT_6ParamsE,"aw",@nobits
	.sectionflags	@""
	.align	16


//--------------------- .nv.shared._ZN7cutlass13device_kernelIN5flash19enable_sm80_to_sm89INS1_16FlashAttnFwdSm80INS1_25CollectiveMainloopFwdSm80ILi8ELi1ELb0EN4cute5tupleIJNS5_1CILi128EEENS7_ILi32EEENS7_ILi256EEEEEELi256ENS_10bfloat16_tEfNS_4arch4Sm80ELb0ELb0ELb1ELb1ELb1ELb1ELb1ELb1EEENS1_21CollectiveEpilogueFwdINS6_IJS8_SA_S9_EEENS6_IJNS7_ILi1EEESI_SI_EEESC_SE_Li256ELb1ELb1ELb1ELb0EEENS1_36VarlenDynamicPersistentTileSchedulerILi128ELi32ELi256ELi256ELb1ELb1ELb0ELb0ELb1ELb1EEEEEEEEEvNT_6ParamsE --------------------------
	.section	.nv.shared._ZN7cutlass13device_kernelIN5flash19enable_sm80_to_sm89INS1_16FlashAttnFwdSm80INS1_25CollectiveMainloopFwdSm80ILi8ELi1ELb0EN4cute5tupleIJNS5_1CILi128EEENS7_ILi32EEENS7_ILi256EEEEEELi256ENS_10bfloat16_tEfNS_4arch4Sm80ELb0ELb0ELb1ELb1ELb1ELb1ELb1ELb1EEENS1_21CollectiveEpilogueFwdINS6_IJS8_SA_S9_EEENS6_IJNS7_ILi1EEESI_SI_EEESC_SE_Li256ELb1ELb1ELb1ELb0EEENS1_36VarlenDynamicPersistentTileSchedulerILi128ELi32ELi256ELi256ELb1ELb1ELb0ELb0ELb1ELb1EEEEEEEEEvNT_6ParamsE,"aw",@nobits
	.sectionflags	@""
	.align	16


//--------------------- .nv.shared._ZN7cutlass13device_kernelIN5flash19enable_sm80_to_sm89INS1_16FlashAttnFwdSm80INS1_25CollectiveMainloopFwdSm80ILi8ELi1ELb1EN4cute5tupleIJNS5_1CILi128EEENS7_ILi48EEENS7_ILi256EEEEEELi256ENS_10bfloat16_tEfNS_4arch4Sm80ELb0ELb1ELb1ELb0ELb1ELb0ELb1ELb1EEENS1_21CollectiveEpilogueFwdINS6_IJS8_SA_S9_EEENS6_IJNS7_ILi1EEESI_SI_EEESC_SE_Li256ELb0ELb1ELb1ELb0EEENS1_19SingleTileSchedulerILb0ELb1ELb1ELi128EEEEEEEEEvNT_6ParamsE --------------------------
	.section	.nv.shared._ZN7cutlass13device_kernelIN5flash19enable_sm80_to_sm89INS1_16FlashAttnFwdSm80INS1_25CollectiveMainloopFwdSm80ILi8ELi1ELb1EN4cute5tupleIJNS5_1CILi128EEENS7_ILi48EEENS7_ILi256EEEEEELi256ENS_10bfloat16_tEfNS_4arch4Sm80ELb0ELb1ELb1ELb0ELb1ELb0ELb1ELb1EEENS1_21CollectiveEpilogueFwdINS6_IJS8_SA_S9_EEENS6_IJNS7_ILi1EEESI_SI_EEESC_SE_Li256ELb0ELb1ELb1ELb0EEENS1_19SingleTileSchedulerILb0ELb1ELb1ELi128EEEEEEEEEvNT_6ParamsE,"aw",@nobits
	.sectionflags	@""
	.align	16


//--------------------- .nv.shared._ZN7cutlass13device_kernelIN5flash19enable_sm80_to_sm89INS1_16FlashAttnFwdSm80INS1_25CollectiveMainloopFwdSm80ILi8ELi1ELb1EN4cute5tupleIJNS5_1CILi128EEENS7_ILi48EEENS7_ILi256EEEEEELi256ENS_10bfloat16_tEfNS_4arch4Sm80ELb0ELb1ELb1ELb1ELb1ELb0ELb1ELb1EEENS1_21CollectiveEpilogueFwdINS6_IJS8_SA_S9_EEENS6_IJNS7_ILi1EEESI_SI_EEESC_SE_Li256ELb1ELb1ELb1ELb0EEENS1_36VarlenDynamicPersistentTileSchedulerILi128ELi48ELi256ELi256ELb1ELb1ELb0ELb1ELb0ELb1EEEEEEEEEvNT_6ParamsE --------------------------
	.section	.nv.shared._ZN7cutlass13device_kernelIN5flash19enable_sm80_to_sm89INS1_16FlashAttnFwdSm80INS1_25CollectiveMainloopFwdSm80ILi8ELi1ELb1EN4cute5tupleIJNS5_1CILi128EEENS7_ILi48EEENS7_ILi256EEEEEELi256ENS_10bfloat16_tEfNS_4arch4Sm80ELb0ELb1ELb1ELb1ELb1ELb0ELb1ELb1EEENS1_21CollectiveEpilogueFwdINS6_IJS8_SA_S9_EEENS6_IJNS7_ILi1EEESI_SI_EEESC_SE_Li256ELb1ELb1ELb1ELb0EEENS1_36VarlenDynamicPersistentTileSchedulerILi128ELi48ELi256ELi256ELb1ELb1ELb0ELb1ELb0ELb1EEEEEEEEEvNT_6ParamsE,"aw",@nobits
	.sectionflags	@""
	.align	16


//--------------------- .nv.shared._ZN7cutlass13device_kernelIN5flash19enable_sm80_to_sm89INS1_16FlashAttnFwdSm80INS1_25CollectiveMainloopFwdSm80ILi8ELi1ELb0EN4cute5tupleIJNS5_1CILi128EEENS7_ILi32EEENS7_ILi256EEEEEELi256ENS_10bfloat16_tEfNS_4arch4Sm80ELb0ELb1ELb1ELb1ELb1ELb1ELb1ELb1EEENS1_21CollectiveEpilogueFwdINS6_IJS8_SA_S9_EEENS6_IJNS7_ILi1EEESI_SI_EEESC_SE_Li256ELb1ELb1ELb1ELb0EEENS1_36VarlenDynamicPersistentTileSchedulerILi128ELi32ELi256ELi256ELb1ELb1ELb0ELb1ELb0ELb1EEEEEEEEEvNT_6ParamsE --------------------------
	.section	.nv.shared._ZN7cutlass13device_kernelIN5flash19enable_sm80_to_sm89INS1_16FlashAttnFwdSm80INS1_25CollectiveMainloopFwdSm80ILi8ELi1ELb0EN4cute5tupleIJNS5_1CILi128EEENS7_ILi32EEENS7_ILi256EEEEEELi256ENS_10bfloat16_tEfNS_4arch4Sm80ELb0ELb1ELb1ELb1ELb1ELb1ELb1ELb1EEENS1_21CollectiveEpilogueFwdINS6_IJS8_SA_S9_EEENS6_IJNS7_ILi1EEESI_SI_EEESC_SE_Li256ELb1ELb1ELb1ELb0EEENS1_36VarlenDynamicPersistentTileSchedulerILi128ELi32ELi256ELi256ELb1ELb1ELb0ELb1ELb0ELb1EEEEEEEEEvNT_6ParamsE,"aw",@nobits
	.sectionflags	@""
	.align	16


//--------------------- .nv.shared._ZN7cutlass13device_kernelIN5flash19enable_sm80_to_sm89INS1_16FlashAttnFwdSm80INS1_25CollectiveMainloopFwdSm80ILi8ELi1ELb1EN4cute5tupleIJNS5_1CILi128EEENS7_ILi64EEENS7_ILi256EEEEEELi256ENS_10bfloat16_tEfNS_4arch4Sm80ELb1ELb0ELb1ELb0ELb1ELb0ELb1ELb1EEENS1_21CollectiveEpilogueFwdINS6_IJS8_SA_S9_EEENS6_IJNS7_ILi1EEESI_SI_EEESC_SE_Li256ELb0ELb1ELb1ELb0EEENS1_30DynamicPersistentTileSchedulerILi256ELi256ELb1ELb1ELb0EEEEEEEEEvNT_6ParamsE --------------------------
	.section	.nv.shared._ZN7cutlass13device_kernelIN5flash19enable_sm80_to_sm89INS1_16FlashAttnFwdSm80INS1_25CollectiveMainloopFwdSm80ILi8ELi1ELb1EN4cute5tupleIJNS5_1CILi128EEENS7_ILi64EEENS7_ILi256EEEEEELi256ENS_10bfloat16_tEfNS_4arch4Sm80ELb1ELb0ELb1ELb0ELb1ELb0ELb1ELb1EEENS1_21CollectiveEpilogueFwdINS6_IJS8_SA_S9_EEENS6_IJNS7_ILi1EEESI_SI_EEESC_SE_Li256ELb0ELb1ELb1ELb0EEENS1_30DynamicPersistentTileSchedulerILi256ELi256ELb1ELb1ELb0EEEEEEEEEvNT_6ParamsE,"aw",@nobits
	.sectionflags	@""
	.align	16


//--------------------- .nv.shared._ZN7cutlass13device_kernelIN5flash19enable_sm80_to_sm89INS1_16FlashAttnFwdSm80INS1_25CollectiveMainloopFwdSm80ILi8ELi1ELb1EN4cute5tupleIJNS5_1CILi128EEENS7_ILi48EEENS7_ILi256EEEEEELi256ENS_10bfloat16_tEfNS_4arch4Sm80ELb1ELb0ELb1ELb1ELb1ELb0ELb1ELb1EEENS1_21CollectiveEpilogueFwdINS6_IJS8_SA_S9_EEENS6_IJNS7_ILi1EEESI_SI_EEESC_SE_Li256ELb1ELb1ELb1ELb0EEENS1_36VarlenDynamicPersistentTileSchedulerILi128ELi48ELi256ELi256ELb1ELb1ELb0ELb1ELb1ELb1EEEEEEEEEvNT_6ParamsE --------------------------
	.section	.nv.shared._ZN7cutlass13device_kernelIN5flash19enable_sm80_to_sm89INS1_16FlashAttnFwdSm80INS1_25CollectiveMainloopFwdSm80ILi8ELi1ELb1EN4cute5tupleIJNS5_1CILi128EEENS7_ILi48EEENS7_ILi256EEEEEELi256ENS_10bfloat16_tEfNS_4arch4Sm80ELb1ELb0ELb1ELb1ELb1ELb0ELb1ELb1EEENS1_21CollectiveEpilogueFwdINS6_IJS8_SA_S9_EEENS6_IJNS7_ILi1EEESI_SI_EEESC_SE_Li256ELb1ELb1ELb1ELb0EEENS1_36VarlenDynamicPersistentTileSchedulerILi128ELi48ELi256ELi256ELb1ELb1ELb0ELb1ELb1ELb1EEEEEEEEEvNT_6ParamsE,"aw",@nobits
	.sectionflags	@""
	.align	16


//--------------------- .nv.shared._ZN7cutlass13device_kernelIN5flash19enable_sm80_to_sm89INS1_16FlashAttnFwdSm80INS1_25CollectiveMainloopFwdSm80ILi8ELi1ELb0EN4cute5tupleIJNS5_1CILi128EEENS7_ILi32EEENS7_ILi256EEEEEELi256ENS_10bfloat16_tEfNS_4arch4Sm80ELb1ELb0ELb1ELb1ELb1ELb1ELb1ELb1EEENS1_21CollectiveEpilogueFwdINS6_IJS8_SA_S9_EEENS6_IJNS7_ILi1EEESI_SI_EEESC_SE_Li256ELb1ELb1ELb1ELb0EEENS1_36VarlenDynamicPersistentTileSchedulerILi128ELi32ELi256ELi256ELb1ELb1ELb0ELb1ELb1ELb1EEEEEEEEEvNT_6ParamsE --------------------------
	.section	.nv.shared._ZN7cutlass13device_kernelIN5flash19enable_sm80_to_sm89INS1_16FlashAttnFwdSm80INS1_25CollectiveMainloopFwdSm80ILi8ELi1ELb0EN4cute5tupleIJNS5_1CILi128EEENS7_ILi32EEENS7_ILi256EEEEEELi256ENS_10bfloat16_tEfNS_4arch4Sm80ELb1ELb0ELb1ELb1ELb1ELb1ELb1ELb1EEENS1_21CollectiveEpilogueFwdINS6_IJS8_SA_S9_EEENS6_IJNS7_ILi1EEESI_SI_EEESC_SE_Li256ELb1ELb1ELb1ELb0EEENS1_36VarlenDynamicPersistentTileSchedulerILi128ELi32ELi256ELi256ELb1ELb1ELb0ELb1ELb1ELb1EEEEEEEEEvNT_6ParamsE,"aw",@nobits
	.sectionflags	@""
	.align	16


//--------------------- .nv.shared._ZN7cutlass13device_kernelIN5flash19enable_sm80_to_sm89INS1_16FlashAttnFwdSm80INS1_25CollectiveMainloopFwdSm80ILi8ELi1ELb0EN4cute5tupleIJNS5_1CILi128EEENS7_ILi96EEENS7_ILi256EEEEEELi256ENS_10bfloat16_tEfNS_4arch4Sm80ELb0ELb0ELb1ELb0ELb1ELb0ELb1ELb1EEENS1_21CollectiveEpilogueFwdINS6_IJS8_SA_S9_EEENS6_IJNS7_ILi1EEESI_SI_EEESC_SE_Li256ELb0ELb1ELb1ELb0EEENS1_19SingleTileSchedulerILb0ELb1ELb1ELi128EEEEEEEEEvNT_6ParamsE --------------------------
	.section	.nv.shared._ZN7cutlass13device_kernelIN5flash19enable_sm80_to_sm89INS1_16FlashAttnFwdSm80INS1_25CollectiveMainloopFwdSm80ILi8ELi1ELb0EN4cute5tupleIJNS5_1CILi128EEENS7_ILi96EEENS7_ILi256EEEEEELi256ENS_10bfloat16_tEfNS_4arch4Sm80ELb0ELb0ELb1ELb0ELb1ELb0ELb1ELb1EEENS1_21CollectiveEpilogueFwdINS6_IJS8_SA_S9_EEENS6_IJNS7_ILi1EEESI_SI_EEESC_SE_Li256ELb0ELb1ELb1ELb0EEENS1_19SingleTileSchedulerILb0ELb1ELb1ELi128EEEEEEEEEvNT_6ParamsE,"aw",@nobits
	.sectionflags	@""
	.align	16


//--------------------- .nv.shared._ZN7cutlass13device_kernelIN5flash19enable_sm80_to_sm89INS1_16FlashAttnFwdSm80INS1_25CollectiveMainloopFwdSm80ILi8ELi1ELb0EN4cute5tupleIJNS5_1CILi128EEENS7_ILi64EEENS7_ILi256EEEEEELi256ENS_10bfloat16_tEfNS_4arch4Sm80ELb0ELb0ELb1ELb1ELb1ELb0ELb1ELb1EEENS1_21CollectiveEpilogueFwdINS6_IJS8_SA_S9_EEENS6_IJNS7_ILi1EEESI_SI_EEESC_SE_Li256ELb1ELb1ELb1ELb0EEENS1_36VarlenDynamicPersistentTileSchedulerILi128ELi64ELi256ELi256ELb1ELb1ELb0ELb0ELb1ELb1EEEEEEEEEvNT_6ParamsE --------------------------
	.section	.nv.shared._ZN7cutlass13device_kernelIN5flash19enable_sm80_to_sm89INS1_16FlashAttnFwdSm80INS1_25CollectiveMainloopFwdSm80ILi8ELi1ELb0EN4cute5tupleIJNS5_1CILi128EEENS7_ILi64EEENS7_ILi256EEEEEELi256ENS_10bfloat16_tEfNS_4arch4Sm80ELb0ELb0ELb1ELb1ELb1ELb0ELb1ELb1EEENS1_21CollectiveEpilogueFwdINS6_IJS8_SA_S9_EEENS6_IJNS7_ILi1EEESI_SI_EEESC_SE_Li256ELb1ELb1ELb1ELb0EEENS1_36VarlenDynamicPersistentTileSchedulerILi128ELi64ELi256ELi256ELb1ELb1ELb0ELb0ELb1ELb1EEEEEEEEEvNT_6ParamsE,"aw",@nobits
	.sectionflags	@""
	.align	16


//--------------------- .nv.shared._ZN7cutlass13device_kernelIN5flash19enable_sm80_to_sm89INS1_16FlashAttnFwdSm80INS1_25CollectiveMainloopFwdSm80ILi8ELi1ELb0EN4cute5tupleIJNS5_1CILi128EEENS7_ILi48EEENS7_ILi256EEEEEELi256ENS_10bfloat16_tEfNS_4arch4Sm80ELb0ELb0ELb1ELb1ELb1ELb1ELb1ELb1EEENS1_21CollectiveEpilogueFwdINS6_IJS8_SA_S9_EEENS6_IJNS7_ILi1EEESI_SI_EEESC_SE_Li256ELb1ELb1ELb1ELb0EEENS1_36VarlenDynamicPersistentTileSchedulerILi128ELi48ELi256ELi256ELb1ELb1ELb0ELb0ELb1ELb1EEEEEEEEEvNT_6ParamsE --------------------------
	.section	.nv.shared._ZN7cutlass13device_kernelIN5flash19enable_sm80_to_sm89INS1_16FlashAttnFwdSm80INS1_25CollectiveMainloopFwdSm80ILi8ELi1ELb0EN4cute5tupleIJNS5_1CILi128EEENS7_ILi48EEENS7_ILi256EEEEEELi256ENS_10bfloat16_tEfNS_4arch4Sm80ELb0ELb0ELb1ELb1ELb1ELb1ELb1ELb1EEENS1_21CollectiveEpilogueFwdINS6_IJS8_SA_S9_EEENS6_IJNS7_ILi1EEESI_SI_EEESC_SE_Li256ELb1ELb1ELb1ELb0EEENS1_36VarlenDynamicPersistentTileSchedulerILi128ELi48ELi256ELi256ELb1ELb1ELb0ELb0ELb1ELb1EEEEEEEEEvNT_6ParamsE,"aw",@nobits
	.sectionflags	@""
	.align	16


//--------------------- .nv.shared._ZN7cutlass13device_kernelIN5flash19enable_sm80_to_sm89INS1_16FlashAttnFwdSm80INS1_25CollectiveMainloopFwdSm80ILi8ELi1ELb0EN4cute5tupleIJNS5_1CILi128EEENS7_ILi64EEENS7_ILi256EEEEEELi256ENS_10bfloat16_tEfNS_4arch4Sm80ELb0ELb1ELb1ELb0ELb1ELb0ELb1ELb1EEENS1_21CollectiveEpilogueFwdINS6_IJS8_SA_S9_EEENS6_IJNS7_ILi1EEESI_SI_EEESC_SE_Li256ELb0ELb1ELb1ELb0EEENS1_19SingleTileSchedulerILb0ELb1ELb1ELi128EEEEEEEEEvNT_6ParamsE --------------------------
	.section	.nv.shared._ZN7cutlass13device_kernelIN5flash19enable_sm80_to_sm89INS1_16FlashAttnFwdSm80INS1_25CollectiveMainloopFwdSm80ILi8ELi1ELb0EN4cute5tupleIJNS5_1CILi128EEENS7_ILi64EEENS7_ILi256EEEEEELi256ENS_10bfloat16_tEfNS_4arch4Sm80ELb0ELb1ELb1ELb0ELb1ELb0ELb1ELb1EEENS1_21CollectiveEpilogueFwdINS6_IJS8_SA_S9_EEENS6_IJNS7_ILi1EEESI_SI_EEESC_SE_Li256ELb0ELb1ELb1ELb0EEENS1_19SingleTileSchedulerILb0ELb1ELb1ELi128EEEEEEEEEvNT_6ParamsE,"aw",@nobits
	.sectionflags	@""
	.align	16


//--------------------- .nv.shared._ZN7cutlass13device_kernelIN5flash19enable_sm80_to_sm89INS1_16FlashAttnFwdSm80INS1_25CollectiveMainloopFwdSm80ILi8ELi1ELb0EN4cute5tupleIJNS5_1CILi128EEENS7_ILi64EEENS7_ILi256EEEEEELi256ENS_10bfloat16_tEfNS_4arch4Sm80ELb0ELb1ELb1ELb1ELb1ELb0ELb1ELb1EEENS1_21CollectiveEpilogueFwdINS6_IJS8_SA_S9_EEENS6_IJNS7_ILi1EEESI_SI_EEESC_SE_Li256ELb1ELb1ELb1ELb0EEENS1_36VarlenDynamicPersistentTileSchedulerILi128ELi64ELi256ELi256ELb1ELb1ELb0ELb1ELb0ELb1EEEEEEEEEvNT_6ParamsE --------------------------
	.section	.nv.shared._ZN7cutlass13device_kernelIN5flash19enable_sm80_to_sm89INS1_16FlashAttnFwdSm80INS1_25CollectiveMainloopFwdSm80ILi8ELi1ELb0EN4cute5tupleIJNS5_1CILi128EEENS7_ILi64EEENS7_ILi256EEEEEELi256ENS_10bfloat16_tEfNS_4arch4Sm80ELb0ELb1ELb1ELb1ELb1ELb0ELb1ELb1EEENS1_21CollectiveEpilogueFwdINS6_IJS8_SA_S9_EEENS6_IJNS7_ILi1EEESI_SI_EEESC_SE_Li256ELb1ELb1ELb1ELb0EEENS1_36VarlenDynamicPersistentTileSchedulerILi128ELi64ELi256ELi256ELb1ELb1ELb0ELb1ELb0ELb1EEEEEEEEEvNT_6ParamsE,"aw",@nobits
	.sectionflags	@""
	.align	16


//--------------------- .nv.shared._ZN7cutlass13device_kernelIN5flash19enable_sm80_to_sm89INS1_16FlashAttnFwdSm80INS1_25CollectiveMainloopFwdSm80ILi8ELi1ELb0EN4cute5tupleIJNS5_1CILi128EEENS7_ILi48EEENS7_ILi256EEEEEELi256ENS_10bfloat16_tEfNS_4arch4Sm80ELb0ELb1ELb1ELb1ELb1ELb1ELb1ELb1EEENS1_21CollectiveEpilogueFwdINS6_IJS8_SA_S9_EEENS6_IJNS7_ILi1EEESI_SI_EEESC_SE_Li256ELb1ELb1ELb1ELb0EEENS1_36VarlenDynamicPersistentTileSchedulerILi128ELi48ELi256ELi256ELb1ELb1ELb0ELb1ELb0ELb1EEEEEEEEEvNT_6ParamsE --------------------------
	.section	.nv.shared._ZN7cutlass13device_kernelIN5flash19enable_sm80_to_sm89INS1_16FlashAttnFwdSm80INS1_25CollectiveMainloopFwdSm80ILi8ELi1ELb0EN4cute5tupleIJNS5_1CILi128EEENS7_ILi48EEENS7_ILi256EEEEEELi256ENS_10bfloat16_tEfNS_4arch4Sm80ELb0ELb1ELb1ELb1ELb1ELb1ELb1ELb1EEENS1_21CollectiveEpilogueFwdINS6_IJS8_SA_S9_EEENS6_IJNS7_ILi1EEESI_SI_EEESC_SE_Li256ELb1ELb1ELb1ELb0EEENS1_36VarlenDynamicPersistentTileSchedulerILi128ELi48ELi256ELi256ELb1ELb1ELb0ELb1ELb0ELb1EEEEEEEEEvNT_6ParamsE,"aw",@nobits
	.sectionflags	@""
	.align	16


//--------------------- .nv.shared._ZN7cutlass13device_kernelIN5flash19enable_sm80_to_sm89INS1_16FlashAttnFwdSm80INS1_25CollectiveMainloopFwdSm80ILi8ELi1ELb0EN4cute5tupleIJNS5_1CILi128EEENS7_ILi96EEENS7_ILi256EEEEEELi256ENS_10bfloat16_tEfNS_4arch4Sm80ELb1ELb0ELb1ELb0ELb1ELb0ELb1ELb1EEENS1_21CollectiveEpilogueFwdINS6_IJS8_SA_S9_EEENS6_IJNS7_ILi1EEESI_SI_EEESC_SE_Li256ELb0ELb1ELb1ELb0EEENS1_30DynamicPersistentTileSchedulerILi256ELi256ELb1ELb1ELb0EEEEEEEEEvNT_6ParamsE --------------------------
	.section	.nv.shared._ZN7cutlass13device_kernelIN5flash19enable_sm80_to_sm89INS1_16FlashAttnFwdSm80INS1_25CollectiveMainloopFwdSm80ILi8ELi1ELb0EN4cute5tupleIJNS5_1CILi128EEENS7_ILi96EEENS7_ILi256EEEEEELi256ENS_10bfloat16_tEfNS_4arch4Sm80ELb1ELb0ELb1ELb0ELb1ELb0ELb1ELb1EEENS1_21CollectiveEpilogueFwdINS6_IJS8_SA_S9_EEENS6_IJNS7_ILi1EEESI_SI_EEESC_SE_Li256ELb0ELb1ELb1ELb0EEENS1_30DynamicPersistentTileSchedulerILi256ELi256ELb1ELb1ELb0EEEEEEEEEvNT_6ParamsE,"aw",@nobits
	.sectionflags	@""
	.align	16


//--------------------- .nv.shared._ZN7cutlass13device_kernelIN5flash19enable_sm80_to_sm89INS1_16FlashAttnFwdSm80INS1_25CollectiveMainloopFwdSm80ILi8ELi1ELb0EN4cute5tupleIJNS5_1CILi128EEENS7_ILi64EEENS7_ILi256EEEEEELi256ENS_10bfloat16_tEfNS_4arch4Sm80ELb1ELb0ELb1ELb1ELb1ELb0ELb1ELb1EEENS1_21CollectiveEpilogueFwdINS6_IJS8_SA_S9_EEENS6_IJNS7_ILi1EEESI_SI_EEESC_SE_Li256ELb1ELb1ELb1ELb0EEENS1_36VarlenDynamicPersistentTileSchedulerILi128ELi64ELi256ELi256ELb1ELb1ELb0ELb1ELb1ELb1EEEEEEEEEvNT_6ParamsE --------------------------
	.section	.nv.shared._ZN7cutlass13device_kernelIN5flash19enable_sm80_to_sm89INS1_16FlashAttnFwdSm80INS1_25CollectiveMainloopFwdSm80ILi8ELi1ELb0EN4cute5tupleIJNS5_1CILi128EEENS7_ILi64EEENS7_ILi256EEEEEELi256ENS_10bfloat16_tEfNS_4arch4Sm80ELb1ELb0ELb1ELb1ELb1ELb0ELb1ELb1EEENS1_21CollectiveEpilogueFwdINS6_IJS8_SA_S9_EEENS6_IJNS7_ILi1EEESI_SI_EEESC_SE_Li256ELb1ELb1ELb1ELb0EEENS1_36VarlenDynamicPersistentTileSchedulerILi128ELi64ELi256ELi256ELb1ELb1ELb0ELb1ELb1ELb1EEEEEEEEEvNT_6ParamsE,"aw",@nobits
	.sectionflags	@""
	.align	16


//--------------------- .nv.shared._ZN7cutlass13device_kernelIN5flash19enable_sm80_to_sm89INS1_16FlashAttnFwdSm80INS1_25CollectiveMainloopFwdSm80ILi8ELi1ELb0EN4cute5tupleIJNS5_1CILi128EEENS7_ILi48EEENS7_ILi256EEEEEELi256ENS_10bfloat16_tEfNS_4arch4Sm80ELb1ELb0ELb1ELb1ELb1ELb1ELb1ELb1EEENS1_21CollectiveEpilogueFwdINS6_IJS8_SA_S9_EEENS6_IJNS7_ILi1EEESI_SI_EEESC_SE_Li256ELb1ELb1ELb1ELb0EEENS1_36VarlenDynamicPersistentTileSchedulerILi128ELi48ELi256ELi256ELb1ELb1ELb0ELb1ELb1ELb1EEEEEEEEEvNT_6ParamsE --------------------------
	.section	.nv.shared._ZN7cutlass13device_kernelIN5flash19enable_sm80_to_sm89INS1_16FlashAttnFwdSm80INS1_25CollectiveMainloopFwdSm80ILi8ELi1ELb0EN4cute5tupleIJNS5_1CILi128EEENS7_ILi48EEENS7_ILi256EEEEEELi256ENS_10bfloat16_tEfNS_4arch4Sm80ELb1ELb0ELb1ELb1ELb1ELb1ELb1ELb1EEENS1_21CollectiveEpilogueFwdINS6_IJS8_SA_S9_EEENS6_IJNS7_ILi1EEESI_SI_EEESC_SE_Li256ELb1ELb1ELb1ELb0EEENS1_36VarlenDynamicPersistentTileSchedulerILi128ELi48ELi256ELi256ELb1ELb1ELb0ELb1ELb1ELb1EEEEEEEEEvNT_6ParamsE,"aw",@nobits
	.sectionflags	@""
	.align	16


//--------------------- .nv.shared._ZN7cutlass13device_kernelIN5flash19enable_sm80_to_sm89INS1_16FlashAttnFwdSm80INS1_25CollectiveMainloopFwdSm80ILi8ELi1ELb1EN4cute5tupleIJNS5_1CILi128EEENS7_ILi64EEENS7_ILi256EEEEEELi256ENS_10bfloat16_tEfNS_4arch4Sm80ELb0ELb0ELb0ELb0ELb1ELb0ELb1ELb1EEENS1_21CollectiveEpilogueFwdINS6_IJS8_SA_S9_EEENS6_IJNS7_ILi1EEESI_SI_EEESC_SE_Li256ELb0ELb1ELb1ELb0EEENS1_19SingleTileSchedulerILb0ELb1ELb1ELi128EEEEEEEEEvNT_6ParamsE --------------------------
	.section	.nv.shared._ZN7cutlass13device_kernelIN5flash19enable_sm80_to_sm89INS1_16FlashAttnFwdSm80INS1_25CollectiveMainloopFwdSm80ILi8ELi1ELb1EN4cute5tupleIJNS5_1CILi128EEENS7_ILi64EEENS7_ILi256EEEEEELi256ENS_10bfloat16_tEfNS_4arch4Sm80ELb0ELb0ELb0ELb0ELb1ELb0ELb1ELb1EEENS1_21CollectiveEpilogueFwdINS6_IJS8_SA_S9_EEENS6_IJNS7_ILi1EEESI_SI_EEESC_SE_Li256ELb0ELb1ELb1ELb0EEENS1_19SingleTileSchedulerILb0ELb1ELb1ELi128EEEEEEEEEvNT_6ParamsE,"aw",@nobits
	.sectionflags	@""
	.align	16


//--------------------- .nv.shared._ZN7cutlass13device_kernelIN5flash19enable_sm80_to_sm89INS1_16FlashAttnFwdSm80INS1_25CollectiveMainloopFwdSm80ILi8ELi1ELb1EN4cute5tupleIJNS5_1CILi128EEENS7_ILi48EEENS7_ILi256EEEEEELi256ENS_10bfloat16_tEfNS_4arch4Sm80ELb0ELb0ELb0ELb1ELb1ELb0ELb1ELb1EEENS1_21CollectiveEpilogueFwdINS6_IJS8_SA_S9_EEENS6_IJNS7_ILi1EEESI_SI_EEESC_SE_Li256ELb1ELb1ELb1ELb0EEENS1_36VarlenDynamicPersistentTileSchedulerILi128ELi48ELi256ELi256ELb1ELb1ELb0ELb0ELb1ELb1EEEEEEEEEvNT_6ParamsE --------------------------
	.section	.nv.shared._ZN7cutlass13device_kernelIN5flash19enable_sm80_to_sm89INS1_16FlashAttnFwdSm80INS1_25CollectiveMainloopFwdSm80ILi8ELi1ELb1EN4cute5tupleIJNS5_1CILi128EEENS7_ILi48EEENS7_ILi256EEEEEELi256ENS_10bfloat16_tEfNS_4arch4Sm80ELb0ELb0ELb0ELb1ELb1ELb0ELb1ELb1EEENS1_21CollectiveEpilogueFwdINS6_IJS8_SA_S9_EEENS6_IJNS7_ILi1EEESI_SI_EEESC_SE_Li256ELb1ELb1ELb1ELb0EEENS1_36VarlenDynamicPersistentTileSchedulerILi128ELi48ELi256ELi256ELb1ELb1ELb0ELb0ELb1ELb1EEEEEEEEEvNT_6ParamsE,"aw",@nobits
	.sectionflags	@""
	.align	16


//--------------------- .nv.shared._ZN7cutlass13device_kernelIN5flash19enable_sm80_to_sm89INS1_16FlashAttnFwdSm80INS1_25CollectiveMainloopFwdSm80ILi8ELi1ELb0EN4cute5tupleIJNS5_1CILi128EEENS7_ILi32EEENS7_ILi256EEEEEELi256ENS_10bfloat16_tEfNS_4arch4Sm80ELb0ELb0ELb0ELb1ELb1ELb1ELb1ELb1EEENS1_21CollectiveEpilogueFwdINS6_IJS8_SA_S9_EEENS6_IJNS7_ILi1EEESI_SI_EEESC_SE_Li256ELb1ELb1ELb1ELb0EEENS1_36VarlenDynamicPersistentTileSchedulerILi128ELi32ELi256ELi256ELb1ELb1ELb0ELb0ELb1ELb1EEEEEEEEEvNT_6ParamsE --------------------------
	.section	.nv.shared._ZN7cutlass13device_kernelIN5flash19enable_sm80_to_sm89INS1_16FlashAttnFwdSm80INS1_25CollectiveMainloopFwdSm80ILi8ELi1ELb0EN4cute5tupleIJNS5_1CILi128EEENS7_ILi32EEENS7_ILi256EEEEEELi256ENS_10bfloat16_tEfNS_4arch4Sm80ELb0ELb0ELb0ELb1ELb1ELb1ELb1ELb1EEENS1_21CollectiveEpilogueFwdINS6_IJS8_SA_S9_EEENS6_IJNS7_ILi1EEESI_SI_EEESC_SE_Li256ELb1ELb1ELb1ELb0EEENS1_36VarlenDynamicPersistentTileSchedulerILi128ELi32ELi256ELi256ELb1ELb1ELb0ELb0ELb1ELb1EEEEEEEEEvNT_6ParamsE,"aw",@nobits
	.sectionflags	@""
	.align	16


//--------------------- .nv.shared._ZN7cutlass13device_kernelIN5flash19enable_sm80_to_sm89INS1_16FlashAttnFwdSm80INS1_25CollectiveMainloopFwdSm80ILi8ELi1ELb1EN4cute5tupleIJNS5_1CILi128EEENS7_ILi48EEENS7_ILi256EEEEEELi256ENS_10bfloat16_tEfNS_4arch4Sm80ELb0ELb1ELb0ELb0ELb1ELb0ELb1ELb1EEENS1_21CollectiveEpilogueFwdINS6_IJS8_SA_S9_EEENS6_IJNS7_ILi1EEESI_SI_EEESC_SE_Li256ELb0ELb1ELb1ELb0EEENS1_19SingleTileSchedulerILb0ELb1ELb1ELi128EEEEEEEEEvNT_6ParamsE --------------------------
	.section	.nv.shared._ZN7cutlass13device_kernelIN5flash19enable_sm80_to_sm89INS1_16FlashAttnFwdSm80INS1_25CollectiveMainloopFwdSm80ILi8ELi1ELb1EN4cute5tupleIJNS5_1CILi128EEENS7_ILi48EEENS7_ILi256EEEEEELi256ENS_10bfloat16_tEfNS_4arch4Sm80ELb0ELb1ELb0ELb0ELb1ELb0ELb1ELb1EEENS1_21CollectiveEpilogueFwdINS6_IJS8_SA_S9_EEENS6_IJNS7_ILi1EEESI_SI_EEESC_SE_Li256ELb0ELb1ELb1ELb0EEENS1_19SingleTileSchedulerILb0ELb1ELb1ELi128EEEEEEEEEvNT_6ParamsE,"aw",@nobits
	.sectionflags	@""
	.align	16


//--------------------- .nv.shared._ZN7cutlass13device_kernelIN5flash19enable_sm80_to_sm89INS1_16FlashAttnFwdSm80INS1_25CollectiveMainloopFwdSm80ILi8ELi1ELb1EN4cute5tupleIJNS5_1CILi128EEENS7_ILi48EEENS7_ILi256EEEEEELi256ENS_10bfloat16_tEfNS_4arch4Sm80ELb0ELb1ELb0ELb1ELb1ELb0ELb1ELb1EEENS1_21CollectiveEpilogueFwdINS6_IJS8_SA_S9_EEENS6_IJNS7_ILi1EEESI_SI_EEESC_SE_Li256ELb1ELb1ELb1ELb0EEENS1_36VarlenDynamicPersistentTileSchedulerILi128ELi48ELi256ELi256ELb1ELb1ELb0ELb1ELb0ELb1EEEEEEEEEvNT_6ParamsE --------------------------
	.section	.nv.shared._ZN7cutlass13device_kernelIN5flash19enable_sm80_to_sm89INS1_16FlashAttnFwdSm80INS1_25CollectiveMainloopFwdSm80ILi8ELi1ELb1EN4cute5tupleIJNS5_1CILi128EEENS7_ILi48EEENS7_ILi256EEEEEELi256ENS_10bfloat16_tEfNS_4arch4Sm80ELb0ELb1ELb0ELb1ELb1ELb0ELb1ELb1EEENS1_21CollectiveEpilogueFwdINS6_IJS8_SA_S9_EEENS6_IJNS7_ILi1EEESI_SI_EEESC_SE_Li256ELb1ELb1ELb1ELb0EEENS1_36VarlenDynamicPersistentTileSchedulerILi128ELi48ELi256ELi256ELb1ELb1ELb0ELb1ELb0ELb1EEEEEEEEEvNT_6ParamsE,"aw",@nobits
	.sectionflags	@""
	.align	16


//--------------------- .nv.shared._ZN7cutlass13device_kernelIN5flash19enable_sm80_to_sm89INS1_16FlashAttnFwdSm80INS1_25CollectiveMainloopFwdSm80ILi8ELi1ELb0EN4cute5tupleIJNS5_1CILi128EEENS7_ILi32EEENS7_ILi256EEEEEELi256ENS_10bfloat16_tEfNS_4arch4Sm80ELb0ELb1ELb0ELb1ELb1ELb1ELb1ELb1EEENS1_21CollectiveEpilogueFwdINS6_IJS8_SA_S9_EEENS6_IJNS7_ILi1EEESI_SI_EEESC_SE_Li256ELb1ELb1ELb1ELb0EEENS1_36VarlenDynamicPersistentTileSchedulerILi128ELi32ELi256ELi256ELb1ELb1ELb0ELb1ELb0ELb1EEEEEEEEEvNT_6ParamsE --------------------------
	.section	.nv.shared._ZN7cutlass13device_kernelIN5flash19enable_sm80_to_sm89INS1_16FlashAttnFwdSm80INS1_25CollectiveMainloopFwdSm80ILi8ELi1ELb0EN4cute5tupleIJNS5_1CILi128EEENS7_ILi32EEENS7_ILi256EEEEEELi256ENS_10bfloat16_tEfNS_4arch4Sm80ELb0ELb1ELb0ELb1ELb1ELb1ELb1ELb1EEENS1_21CollectiveEpilogueFwdINS6_IJS8_SA_S9_EEENS6_IJNS7_ILi1EEESI_SI_EEESC_SE_Li256ELb1ELb1ELb1ELb0EEENS1_36VarlenDynamicPersistentTileSchedulerILi128ELi32ELi256ELi256ELb1ELb1ELb0ELb1ELb0ELb1EEEEEEEEEvNT_6ParamsE,"aw",@nobits
	.sectionflags	@""
	.align	16


//--------------------- .nv.shared._ZN7cutlass13device_kernelIN5flash19enable_sm80_to_sm89INS1_16FlashAttnFwdSm80INS1_25CollectiveMainloopFwdSm80ILi8ELi1ELb1EN4cute5tupleIJNS5_1CILi128EEENS7_ILi64EEENS7_ILi256EEEEEELi256ENS_10bfloat16_tEfNS_4arch4Sm80ELb1ELb0ELb0ELb0ELb1ELb0ELb1ELb1EEENS1_21CollectiveEpilogueFwdINS6_IJS8_SA_S9_EEENS6_IJNS7_ILi1EEESI_SI_EEESC_SE_Li256ELb0ELb1ELb1ELb0EEENS1_30DynamicPersistentTileSchedulerILi256ELi256ELb1ELb1ELb0EEEEEEEEEvNT_6ParamsE --------------------------
	.section	.nv.shared._ZN7cutlass13device_kernelIN5flash19enable_sm80_to_sm89INS1_16FlashAttnFwdSm80INS1_25CollectiveMainloopFwdSm80ILi8ELi1ELb1EN4cute5tupleIJNS5_1CILi128EEENS7_ILi64EEENS7_ILi256EEEEEELi256ENS_10bfloat16_tEfNS_4arch4Sm80ELb1ELb0ELb0ELb0ELb1ELb0ELb1ELb1EEENS1_21CollectiveEpilogueFwdINS6_IJS8_SA_S9_EEENS6_IJNS7_ILi1EEESI_SI_EEESC_SE_Li256ELb0ELb1ELb1ELb0EEENS1_30DynamicPersistentTileSchedulerILi256ELi256ELb1ELb1ELb0EEEEEEEEEvNT_6ParamsE,"aw",@nobits
	.sectionflags	@""
	.align	16


//--------------------- .nv.shared._ZN7cutlass13device_kernelIN5flash19enable_sm80_to_sm89INS1_16FlashAttnFwdSm80INS1_25CollectiveMainloopFwdSm80ILi8ELi1ELb1EN4cute5tupleIJNS5_1CILi128EEENS7_ILi48EEENS7_ILi256EEEEEELi256ENS_10bfloat16_tEfNS_4arch4Sm80ELb1ELb0ELb0ELb1ELb1ELb0ELb1ELb1EEENS1_21CollectiveEpilogueFwdINS6_IJS8_SA_S9_EEENS6_IJNS7_ILi1EEESI_SI_EEESC_SE_Li256ELb1ELb1ELb1ELb0EEENS1_36VarlenDynamicPersistentTileSchedulerILi128ELi48ELi256ELi256ELb1ELb1ELb0ELb1ELb1ELb1EEEEEEEEEvNT_6ParamsE --------------------------
	.section	.nv.shared._ZN7cutlass13device_kernelIN5flash19enable_sm80_to_sm89INS1_16FlashAttnFwdSm80INS1_25CollectiveMainloopFwdSm80ILi8ELi1ELb1EN4cute5tupleIJNS5_1CILi128EEENS7_ILi48EEENS7_ILi256EEEEEELi256ENS_10bfloat16_tEfNS_4arch4Sm80ELb1ELb0ELb0ELb1ELb1ELb0ELb1ELb1EEENS1_21CollectiveEpilogueFwdINS6_IJS8_SA_S9_EEENS6_IJNS7_ILi1EEESI_SI_EEESC_SE_Li256ELb1ELb1ELb1ELb0EEENS1_36VarlenDynamicPersistentTileSchedulerILi128ELi48ELi256ELi256ELb1ELb1ELb0ELb1ELb1ELb1EEEEEEEEEvNT_6ParamsE,"aw",@nobits
	.sectionflags	@""
	.align	16


//--------------------- .nv.shared._ZN7cutlass13device_kernelIN5flash19enable_sm80_to_sm89INS1_16FlashAttnFwdSm80INS1_25CollectiveMainloopFwdSm80ILi8ELi1ELb0EN4cute5tupleIJNS5_1CILi128EEENS7_ILi32EEENS7_ILi256EEEEEELi256ENS_10bfloat16_tEfNS_4arch4Sm80ELb1ELb0ELb0ELb1ELb1ELb1ELb1ELb1EEENS1_21CollectiveEpilogueFwdINS6_IJS8_SA_S9_EEENS6_IJNS7_ILi1EEESI_SI_EEESC_SE_Li256ELb1ELb1ELb1ELb0EEENS1_36VarlenDynamicPersistentTileSchedulerILi128ELi32ELi256ELi256ELb1ELb1ELb0ELb1ELb1ELb1EEEEEEEEEvNT_6ParamsE --------------------------
	.section	.nv.shared._ZN7cutlass13device_kernelIN5flash19enable_sm80_to_sm89INS1_16FlashAttnFwdSm80INS1_25CollectiveMainloopFwdSm80ILi8ELi1ELb0EN4cute5tupleIJNS5_1CILi128EEENS7_ILi32EEENS7_ILi256EEEEEELi256ENS_10bfloat16_tEfNS_4arch4Sm80ELb1ELb0ELb0ELb1ELb1ELb1ELb1ELb1EEENS1_21CollectiveEpilogueFwdINS6_IJS8_SA_S9_EEENS6_IJNS7_ILi1EEESI_SI_EEESC_SE_Li256ELb1ELb1ELb1ELb0EEENS1_36VarlenDynamicPersistentTileSchedulerILi128ELi32ELi256ELi256ELb1ELb1ELb0ELb1ELb1ELb1EEEEEEEEEvNT_6ParamsE,"aw",@nobits
	.sectionflags	@""
	.align	16


//--------------------- .nv.shared._ZN7cutlass13device_kernelIN5flash19enable_sm80_to_sm89INS1_16FlashAttnFwdSm80INS1_25CollectiveMainloopFwdSm80ILi8ELi1ELb0EN4cute5tupleIJNS5_1CILi128EEENS7_ILi96EEENS7_ILi256EEEEEELi256ENS_10bfloat16_tEfNS_4arch4Sm80ELb0ELb0ELb0ELb0ELb1ELb0ELb1ELb1EEENS1_21CollectiveEpilogueFwdINS6_IJS8_SA_S9_EEENS6_IJNS7_ILi1EEESI_SI_EEESC_SE_Li256ELb0ELb1ELb1ELb0EEENS1_19SingleTileSchedulerILb0ELb1ELb1ELi128EEEEEEEEEvNT_6ParamsE --------------------------
	.section	.nv.shared._ZN7cutlass13device_kernelIN5flash19enable_sm80_to_sm89INS1_16FlashAttnFwdSm80INS1_25CollectiveMainloopFwdSm80ILi8ELi1ELb0EN4cute5tupleIJNS5_1CILi128EEENS7_ILi96EEENS7_ILi256EEEEEELi256ENS_10bfloat16_tEfNS_4arch4Sm80ELb0ELb0ELb0ELb0ELb1ELb0ELb1ELb1EEENS1_21CollectiveEpilogueFwdINS6_IJS8_SA_S9_EEENS6_IJNS7_ILi1EEESI_SI_EEESC_SE_Li256ELb0ELb1ELb1ELb0EEENS1_19SingleTileSchedulerILb0ELb1ELb1ELi128EEEEEEEEEvNT_6ParamsE,"aw",@nobits
	.sectionflags	@""
	.align	16


//--------------------- .nv.shared._ZN7cutlass13device_kernelIN5flash19enable_sm80_to_sm89INS1_16FlashAttnFwdSm80INS1_25CollectiveMainloopFwdSm80ILi8ELi1ELb0EN4cute5tupleIJNS5_1CILi128EEENS7_ILi64EEENS7_ILi256EEEEEELi256ENS_10bfloat16_tEfNS_4arch4Sm80ELb0ELb0ELb0ELb1ELb1ELb0ELb1ELb1EEENS1_21CollectiveEpilogueFwdINS6_IJS8_SA_S9_EEENS6_IJNS7_ILi1EEESI_SI_EEESC_SE_Li256ELb1ELb1ELb1ELb0EEENS1_36VarlenDynamicPersistentTileSchedulerILi128ELi64ELi256ELi256ELb1ELb1ELb0ELb0ELb1ELb1EEEEEEEEEvNT_6ParamsE --------------------------
	.section	.nv.shared._ZN7cutlass13device_kernelIN5flash19enable_sm80_to_sm89INS1_16FlashAttnFwdSm80INS1_25CollectiveMainloopFwdSm80ILi8ELi1ELb0EN4cute5tupleIJNS5_1CILi128EEENS7_ILi64EEENS7_ILi256EEEEEELi256ENS_10bfloat16_tEfNS_4arch4Sm80ELb0ELb0ELb0ELb1ELb1ELb0ELb1ELb1EEENS1_21CollectiveEpilogueFwdINS6_IJS8_SA_S9_EEENS6_IJNS7_ILi1EEESI_SI_EEESC_SE_Li256ELb1ELb1ELb1ELb0EEENS1_36VarlenDynamicPersistentTileSchedulerILi128ELi64ELi256ELi256ELb1ELb1ELb0ELb0ELb1ELb1EEEEEEEEEvNT_6ParamsE,"aw",@nobits
	.sectionflags	@""
	.align	16


//--------------------- .nv.shared._ZN7cutlass13device_kernelIN5flash19enable_sm80_to_sm89INS1_16FlashAttnFwdSm80INS1_25CollectiveMainloopFwdSm80ILi8ELi1ELb0EN4cute5tupleIJNS5_1CILi128EEENS7_ILi48EEENS7_ILi256EEEEEELi256ENS_10bfloat16_tEfNS_4arch4Sm80ELb0ELb0ELb0ELb1ELb1ELb1ELb1ELb1EEENS1_21CollectiveEpilogueFwdINS6_IJS8_SA_S9_EEENS6_IJNS7_ILi1EEESI_SI_EEESC_SE_Li256ELb1ELb1ELb1ELb0EEENS1_36VarlenDynamicPersistentTileSchedulerILi128ELi48ELi256ELi256ELb1ELb1ELb0ELb0ELb1ELb1EEEEEEEEEvNT_6ParamsE --------------------------
	.section	.nv.shared._ZN7cutlass13device_kernelIN5flash19enable_sm80_to_sm89INS1_16FlashAttnFwdSm80INS1_25CollectiveMainloopFwdSm80ILi8ELi1ELb0EN4cute5tupleIJNS5_1CILi128EEENS7_ILi48EEENS7_ILi256EEEEEELi256ENS_10bfloat16_tEfNS_4arch4Sm80ELb0ELb0ELb0ELb1ELb1ELb1ELb1ELb1EEENS1_21CollectiveEpilogueFwdINS6_IJS8_SA_S9_EEENS6_IJNS7_ILi1EEESI_SI_EEESC_SE_Li256ELb1ELb1ELb1ELb0EEENS1_36VarlenDynamicPersistentTileSchedulerILi128ELi48ELi256ELi256ELb1ELb1ELb0ELb0ELb1ELb1EEEEEEEEEvNT_6ParamsE,"aw",@nobits
	.sectionflags	@""
	.align	16


//--------------------- .nv.shared._ZN7cutlass13device_kernelIN5flash19enable_sm80_to_sm89INS1_16FlashAttnFwdSm80INS1_25CollectiveMainloopFwdSm80ILi8ELi1ELb0EN4cute5tupleIJNS5_1CILi128EEENS7_ILi64EEENS7_ILi256EEEEEELi256ENS_10bfloat16_tEfNS_4arch4Sm80ELb0ELb1ELb0ELb0ELb1ELb0ELb1ELb1EEENS1_21CollectiveEpilogueFwdINS6_IJS8_SA_S9_EEENS6_IJNS7_ILi1EEESI_SI_EEESC_SE_Li256ELb0ELb1ELb1ELb0EEENS1_19SingleTileSchedulerILb0ELb1ELb1ELi128EEEEEEEEEvNT_6ParamsE --------------------------
	.section	.nv.shared._ZN7cutlass13device_kernelIN5flash19enable_sm80_to_sm89INS1_16FlashAttnFwdSm80INS1_25CollectiveMainloopFwdSm80ILi8ELi1ELb0EN4cute5tupleIJNS5_1CILi128EEENS7_ILi64EEENS7_ILi256EEEEEELi256ENS_10bfloat16_tEfNS_4arch4Sm80ELb0ELb1ELb0ELb0ELb1ELb0ELb1ELb1EEENS1_21CollectiveEpilogueFwdINS6_IJS8_SA_S9_EEENS6_IJNS7_ILi1EEESI_SI_EEESC_SE_Li256ELb0ELb1ELb1ELb0EEENS1_19SingleTileSchedulerILb0ELb1ELb1ELi128EEEEEEEEEvNT_6ParamsE,"aw",@nobits
	.sectionflags	@""
	.align	16


//--------------------- .nv.shared._ZN7cutlass13device_kernelIN5flash19enable_sm80_to_sm89INS1_16FlashAttnFwdSm80INS1_25CollectiveMainloopFwdSm80ILi8ELi1ELb0EN4cute5tupleIJNS5_1CILi128EEENS7_ILi64EEENS7_ILi256EEEEEELi256ENS_10bfloat16_tEfNS_4arch4Sm80ELb0ELb1ELb0ELb1ELb1ELb0ELb1ELb1EEENS1_21CollectiveEpilogueFwdINS6_IJS8_SA_S9_EEENS6_IJNS7_ILi1EEESI_SI_EEESC_SE_Li256ELb1ELb1ELb1ELb0EEENS1_36VarlenDynamicPersistentTileSchedulerILi128ELi64ELi256ELi256ELb1ELb1ELb0ELb1ELb0ELb1EEEEEEEEEvNT_6ParamsE --------------------------
	.section	.nv.shared._ZN7cutlass13device_kernelIN5flash19enable_sm80_to_sm89INS1_16FlashAttnFwdSm80INS1_25CollectiveMainloopFwdSm80ILi8ELi1ELb0EN4cute5tupleIJNS5_1CILi128EEENS7_ILi64EEENS7_ILi256EEEEEELi256ENS_10bfloat16_tEfNS_4arch4Sm80ELb0ELb1ELb0ELb1ELb1ELb0ELb1ELb1EEENS1_21CollectiveEpilogueFwdINS6_IJS8_SA_S9_EEENS6_IJNS7_ILi1EEESI_SI_EEESC_SE_Li256ELb1ELb1ELb1ELb0EEENS1_36VarlenDynamicPersistentTileSchedulerILi128ELi64ELi256ELi256ELb1ELb1ELb0ELb1ELb0ELb1EEEEEEEEEvNT_6ParamsE,"aw",@nobits
	.sectionflags	@""
	.align	16


//--------------------- .nv.shared._ZN7cutlass13device_kernelIN5flash19enable_sm80_to_sm89INS1_16FlashAttnFwdSm80INS1_25CollectiveMainloopFwdSm80ILi8ELi1ELb0EN4cute5tupleIJNS5_1CILi128EEENS7_ILi48EEENS7_ILi256EEEEEELi256ENS_10bfloat16_tEfNS_4arch4Sm80ELb0ELb1ELb0ELb1ELb1ELb1ELb1ELb1EEENS1_21CollectiveEpilogueFwdINS6_IJS8_SA_S9_EEENS6_IJNS7_ILi1EEESI_SI_EEESC_SE_Li256ELb1ELb1ELb1ELb0EEENS1_36VarlenDynamicPersistentTileSchedulerILi128ELi48ELi256ELi256ELb1ELb1ELb0ELb1ELb0ELb1EEEEEEEEEvNT_6ParamsE --------------------------
	.section	.nv.shared._ZN7cutlass13device_kernelIN5flash19enable_sm80_to_sm89INS1_16FlashAttnFwdSm80INS1_25CollectiveMainloopFwdSm80ILi8ELi1ELb0EN4cute5tupleIJNS5_1CILi128EEENS7_ILi48EEENS7_ILi256EEEEEELi256ENS_10bfloat16_tEfNS_4arch4Sm80ELb0ELb1ELb0ELb1ELb1ELb1ELb1ELb1EEENS1_21CollectiveEpilogueFwdINS6_IJS8_SA_S9_EEENS6_IJNS7_ILi1EEESI_SI_EEESC_SE_Li256ELb1ELb1ELb1ELb0EEENS1_36VarlenDynamicPersistentTileSchedulerILi128ELi48ELi256ELi256ELb1ELb1ELb0ELb1ELb0ELb1EEEEEEEEEvNT_6ParamsE,"aw",@nobits
	.sectionflags	@""
	.align	16


//--------------------- .nv.shared._ZN7cutlass13device_kernelIN5flash19enable_sm80_to_sm89INS1_16FlashAttnFwdSm80INS1_25CollectiveMainloopFwdSm80ILi8ELi1ELb0EN4cute5tupleIJNS5_1CILi128EEENS7_ILi96EEENS7_ILi256EEEEEELi256ENS_10bfloat16_tEfNS_4arch4Sm80ELb1ELb0ELb0ELb0ELb1ELb0ELb1ELb1EEENS1_21CollectiveEpilogueFwdINS6_IJS8_SA_S9_EEENS6_IJNS7_ILi1EEESI_SI_EEESC_SE_Li256ELb0ELb1ELb1ELb0EEENS1_30DynamicPersistentTileSchedulerILi256ELi256ELb1ELb1ELb0EEEEEEEEEvNT_6ParamsE --------------------------
	.section	.nv.shared._ZN7cutlass13device_kernelIN5flash19enable_sm80_to_sm89INS1_16FlashAttnFwdSm80INS1_25CollectiveMainloopFwdSm80ILi8ELi1ELb0EN4cute5tupleIJNS5_1CILi128EEENS7_ILi96EEENS7_ILi256EEEEEELi256ENS_10bfloat16_tEfNS_4arch4Sm80ELb1ELb0ELb0ELb0ELb1ELb0ELb1ELb1EEENS1_21CollectiveEpilogueFwdINS6_IJS8_SA_S9_EEENS6_IJNS7_ILi1EEESI_SI_EEESC_SE_Li256ELb0ELb1ELb1ELb0EEENS1_30DynamicPersistentTileSchedulerILi256ELi256ELb1ELb1ELb0EEEEEEEEEvNT_6ParamsE,"aw",@nobits
	.sectionflags	@""
	.align	16


//--------------------- .nv.shared._ZN7cutlass13device_kernelIN5flash19enable_sm80_to_sm89INS1_16FlashAttnFwdSm80INS1_25CollectiveMainloopFwdSm80ILi8ELi1ELb0EN4cute5tupleIJNS5_1CILi128EEENS7_ILi64EEENS7_ILi256EEEEEELi256ENS_10bfloat16_tEfNS_4arch4Sm80ELb1ELb0ELb0ELb1ELb1ELb0ELb1ELb1EEENS1_21CollectiveEpilogueFwdINS6_IJS8_SA_S9_EEENS6_IJNS7_ILi1EEESI_SI_EEESC_SE_Li256ELb1ELb1ELb1ELb0EEENS1_36VarlenDynamicPersistentTileSchedulerILi128ELi64ELi256ELi256ELb1ELb1ELb0ELb1ELb1ELb1EEEEEEEEEvNT_6ParamsE --------------------------
	.section	.nv.shared._ZN7cutlass13device_kernelIN5flash19enable_sm80_to_sm89INS1_16FlashAttnFwdSm80INS1_25CollectiveMainloopFwdSm80ILi8ELi1ELb0EN4cute5tupleIJNS5_1CILi128EEENS7_ILi64EEENS7_ILi256EEEEEELi256ENS_10bfloat16_tEfNS_4arch4Sm80ELb1ELb0ELb0ELb1ELb1ELb0ELb1ELb1EEENS1_21CollectiveEpilogueFwdINS6_IJS8_SA_S9_EEENS6_IJNS7_ILi1EEESI_SI_EEESC_SE_Li256ELb1ELb1ELb1ELb0EEENS1_36VarlenDynamicPersistentTileSchedulerILi128ELi64ELi256ELi256ELb1ELb1ELb0ELb1ELb1ELb1EEEEEEEEEvNT_6ParamsE,"aw",@nobits
	.sectionflags	@""
	.align	16


//--------------------- .nv.shared._ZN7cutlass13device_kernelIN5flash19enable_sm80_to_sm89INS1_16FlashAttnFwdSm80INS1_25CollectiveMainloopFwdSm80ILi8ELi1ELb0EN4cute5tupleIJNS5_1CILi128EEENS7_ILi48EEENS7_ILi256EEEEEELi256ENS_10bfloat16_tEfNS_4arch4Sm80ELb1ELb0ELb0ELb1ELb1ELb1ELb1ELb1EEENS1_21CollectiveEpilogueFwdINS6_IJS8_SA_S9_EEENS6_IJNS7_ILi1EEESI_SI_EEESC_SE_Li256ELb1ELb1ELb1ELb0EEENS1_36VarlenDynamicPersistentTileSchedulerILi128ELi48ELi256ELi256ELb1ELb1ELb0ELb1ELb1ELb1EEEEEEEEEvNT_6ParamsE --------------------------
	.section	.nv.shared._ZN7cutlass13device_kernelIN5flash19enable_sm80_to_sm89INS1_16FlashAttnFwdSm80INS1_25CollectiveMainloopFwdSm80ILi8ELi1ELb0EN4cute5tupleIJNS5_1CILi128EEENS7_ILi48EEENS7_ILi256EEEEEELi256ENS_10bfloat16_tEfNS_4arch4Sm80ELb1ELb0ELb0ELb1ELb1ELb1ELb1ELb1EEENS1_21CollectiveEpilogueFwdINS6_IJS8_SA_S9_EEENS6_IJNS7_ILi1EEESI_SI_EEESC_SE_Li256ELb1ELb1ELb1ELb0EEENS1_36VarlenDynamicPersistentTileSchedulerILi128ELi48ELi256ELi256ELb1ELb1ELb0ELb1ELb1ELb1EEEEEEEEEvNT_6ParamsE,"aw",@nobits
	.sectionflags	@""
	.align	16
